	.target	sm_100a

	.elftype	@"ET_EXEC"


//--------------------- .note.nv.tkinfo           --------------------------
	.section	.note.nv.tkinfo,"",@"SHT_NOTE"
	.sectionflags	@"SHF_NOTE_NV_TKINFO"
	.tkinfo
        /*0018*/ 	.word	0x00000002
        /*0030*/ 	.string	""
        /*0030*/ 	.string	"ptxas"
        /*0030*/ 	.string	"Cuda compilation tools, release 13.0, V13.0.88"
        /*0030*/ 	.string	"Build cuda_13.0.r13.0/compiler.36424714_0"
        /*0030*/ 	.string	"-arch sm_100a -m 64 "



//--------------------- .note.nv.cuinfo           --------------------------
	.section	.note.nv.cuinfo,"",@"SHT_NOTE"
	.sectionflags	@"SHF_NOTE_NV_CUINFO"
        /*0018*/ 	.short	0x0002
        /*001a*/ 	.short	0x0064
        /*001c*/ 	.short	0x0082
	.zero		2


//--------------------- .nv.info                  --------------------------
	.section	.nv.info,"",@"SHT_CUDA_INFO"
	.align	4


	//----- nvinfo : EIATTR_REGCOUNT
	.align		4
        /*0000*/ 	.byte	0x04, 0x2f
        /*0002*/ 	.short	(.L_12 - .L_11)
	.align		4
.L_11:
        /*0004*/ 	.word	index@(_ZN5flash16flash_fwd_kernelI23Flash_fwd_kernel_traitsILi32ELi128ELi128ELi4ELb0ELb0EN7cutlass6half_tE19Flash_kernel_traitsILi32ELi128ELi128ELi4ES3_EELb0ELb1ELb0ELb1ELb0ELb0ELb1ELb0EEEvNS_16Flash_fwd_paramsE)
        /*0008*/ 	.word	0x000000ff


	//----- nvinfo : EIATTR_FRAME_SIZE
	.align		4
.L_12:
        /*000c*/ 	.byte	0x04, 0x11
        /*000e*/ 	.short	(.L_14 - .L_13)
	.align		4
.L_13:
        /*0010*/ 	.word	index@(_ZN5flash16flash_fwd_kernelI23Flash_fwd_kernel_traitsILi32ELi128ELi128ELi4ELb0ELb0EN7cutlass6half_tE19Flash_kernel_traitsILi32ELi128ELi128ELi4ES3_EELb0ELb1ELb0ELb1ELb0ELb0ELb1ELb0EEEvNS_16Flash_fwd_paramsE)
        /*0014*/ 	.word	0x00000000


	//----- nvinfo : EIATTR_REGCOUNT
	.align		4
.L_14:
        /*0018*/ 	.byte	0x04, 0x2f
        /*001a*/ 	.short	(.L_16 - .L_15)
	.align		4
.L_15:
        /*001c*/ 	.word	index@(_ZN5flash16flash_fwd_kernelI23Flash_fwd_kernel_traitsILi32ELi128ELi128ELi4ELb0ELb0EN7cutlass6half_tE19Flash_kernel_traitsILi32ELi128ELi128ELi4ES3_EELb1ELb1ELb0ELb1ELb0ELb0ELb0ELb1EEEvNS_16Flash_fwd_paramsE)
        /*0020*/ 	.word	0x000000ff


	//----- nvinfo : EIATTR_FRAME_SIZE
	.align		4
.L_16:
        /*0024*/ 	.byte	0x04, 0x11
        /*0026*/ 	.short	(.L_18 - .L_17)
	.align		4
.L_17:
        /*0028*/ 	.word	index@(_ZN5flash16flash_fwd_kernelI23Flash_fwd_kernel_traitsILi32ELi128ELi128ELi4ELb0ELb0EN7cutlass6half_tE19Flash_kernel_traitsILi32ELi128ELi128ELi4ES3_EELb1ELb1ELb0ELb1ELb0ELb0ELb0ELb1EEEvNS_16Flash_fwd_paramsE)
        /*002c*/ 	.word	0x00000468


	//----- nvinfo : EIATTR_REGCOUNT
	.align		4
.L_18:
        /*0030*/ 	.byte	0x04, 0x2f
        /*0032*/ 	.short	(.L_20 - .L_19)
	.align		4
.L_19:
        /*0034*/ 	.word	index@(_ZN5flash16flash_fwd_kernelI23Flash_fwd_kernel_traitsILi32ELi128ELi128ELi4ELb0ELb0EN7cutlass6half_tE19Flash_kernel_traitsILi32ELi128ELi128ELi4ES3_EELb0ELb1ELb0ELb0ELb0ELb0ELb1ELb0EEEvNS_16Flash_fwd_paramsE)
        /*0038*/ 	.word	0x000000ff


	//----- nvinfo : EIATTR_FRAME_SIZE
	.align		4
.L_20:
        /*003c*/ 	.byte	0x04, 0x11
        /*003e*/ 	.short	(.L_22 - .L_21)
	.align		4
.L_21:
        /*0040*/ 	.word	index@(_ZN5flash16flash_fwd_kernelI23Flash_fwd_kernel_traitsILi32ELi128ELi128ELi4ELb0ELb0EN7cutlass6half_tE19Flash_kernel_traitsILi32ELi128ELi128ELi4ES3_EELb0ELb1ELb0ELb0ELb0ELb0ELb1ELb0EEEvNS_16Flash_fwd_paramsE)
        /*0044*/ 	.word	0x00000028


	//----- nvinfo : EIATTR_REGCOUNT
	.align		4
.L_22:
        /*0048*/ 	.byte	0x04, 0x2f
        /*004a*/ 	.short	(.L_24 - .L_23)
	.align		4
.L_23:
        /*004c*/ 	.word	index@(_ZN5flash16flash_fwd_kernelI23Flash_fwd_kernel_traitsILi32ELi128ELi128ELi4ELb0ELb0EN7cutlass6half_tE19Flash_kernel_traitsILi32ELi128ELi128ELi4ES3_EELb1ELb1ELb0ELb0ELb0ELb0ELb0ELb1EEEvNS_16Flash_fwd_paramsE)
        /*0050*/ 	.word	0x000000ff


	//----- nvinfo : EIATTR_FRAME_SIZE
	.align		4
.L_24:
        /*0054*/ 	.byte	0x04, 0x11
        /*0056*/ 	.short	(.L_26 - .L_25)
	.align		4
.L_25:
        /*0058*/ 	.word	index@(_ZN5flash16flash_fwd_kernelI23Flash_fwd_kernel_traitsILi32ELi128ELi128ELi4ELb0ELb0EN7cutlass6half_tE19Flash_kernel_traitsILi32ELi128ELi128ELi4ES3_EELb1ELb1ELb0ELb0ELb0ELb0ELb0ELb1EEEvNS_16Flash_fwd_paramsE)
        /*005c*/ 	.word	0x00000498


	//----- nvinfo : EIATTR_REGCOUNT
	.align		4
.L_26:
        /*0060*/ 	.byte	0x04, 0x2f
        /*0062*/ 	.short	(.L_28 - .L_27)
	.align		4
.L_27:
        /*0064*/ 	.word	index@(_ZN5flash16flash_fwd_kernelI23Flash_fwd_kernel_traitsILi32ELi128ELi128ELi4ELb0ELb0EN7cutlass6half_tE19Flash_kernel_traitsILi32ELi128ELi128ELi4ES3_EELb1ELb1ELb0ELb1ELb0ELb0ELb0ELb0EEEvNS_16Flash_fwd_paramsE)
        /*0068*/ 	.word	0x000000ff


	//----- nvinfo : EIATTR_FRAME_SIZE
	.align		4
.L_28:
        /*006c*/ 	.byte	0x04, 0x11
        /*006e*/ 	.short	(.L_30 - .L_29)
	.align		4
.L_29:
        /*0070*/ 	.word	index@(_ZN5flash16flash_fwd_kernelI23Flash_fwd_kernel_traitsILi32ELi128ELi128ELi4ELb0ELb0EN7cutlass6half_tE19Flash_kernel_traitsILi32ELi128ELi128ELi4ES3_EELb1ELb1ELb0ELb1ELb0ELb0ELb0ELb0EEEvNS_16Flash_fwd_paramsE)
        /*0074*/ 	.word	0x00000040


	//----- nvinfo : EIATTR_REGCOUNT
	.align		4
.L_30:
        /*0078*/ 	.byte	0x04, 0x2f
        /*007a*/ 	.short	(.L_32 - .L_31)
	.align		4
.L_31:
        /*007c*/ 	.word	index@(_ZN5flash16flash_fwd_kernelI23Flash_fwd_kernel_traitsILi32ELi128ELi128ELi4ELb0ELb0EN7cutlass6half_tE19Flash_kernel_traitsILi32ELi128ELi128ELi4ES3_EELb0ELb1ELb0ELb0ELb0ELb1ELb1ELb0EEEvNS_16Flash_fwd_paramsE)
        /*0080*/ 	.word	0x000000ff


	//----- nvinfo : EIATTR_FRAME_SIZE
	.align		4
.L_32:
        /*0084*/ 	.byte	0x04, 0x11
        /*0086*/ 	.short	(.L_34 - .L_33)
	.align		4
.L_33:
        /*0088*/ 	.word	index@(_ZN5flash16flash_fwd_kernelI23Flash_fwd_kernel_traitsILi32ELi128ELi128ELi4ELb0ELb0EN7cutlass6half_tE19Flash_kernel_traitsILi32ELi128ELi128ELi4ES3_EELb0ELb1ELb0ELb0ELb0ELb1ELb1ELb0EEEvNS_16Flash_fwd_paramsE)
        /*008c*/ 	.word	0x00000030


	//----- nvinfo : EIATTR_REGCOUNT
	.align		4
.L_34:
        /*0090*/ 	.byte	0x04, 0x2f
        /*0092*/ 	.short	(.L_36 - .L_35)
	.align		4
.L_35:
        /*0094*/ 	.word	index@(_ZN5flash16flash_fwd_kernelI23Flash_fwd_kernel_traitsILi32ELi128ELi128ELi4ELb0ELb0EN7cutlass6half_tE19Flash_kernel_traitsILi32ELi128ELi128ELi4ES3_EELb1ELb1ELb0ELb0ELb0ELb1ELb0ELb0EEEvNS_16Flash_fwd_paramsE)
        /*0098*/ 	.word	0x000000ff


	//----- nvinfo : EIATTR_FRAME_SIZE
	.align		4
.L_36:
        /*009c*/ 	.byte	0x04, 0x11
        /*009e*/ 	.short	(.L_38 - .L_37)
	.align		4
.L_37:
        /*00a0*/ 	.word	index@(_ZN5flash16flash_fwd_kernelI23Flash_fwd_kernel_traitsILi32ELi128ELi128ELi4ELb0ELb0EN7cutlass6half_tE19Flash_kernel_traitsILi32ELi128ELi128ELi4ES3_EELb1ELb1ELb0ELb0ELb0ELb1ELb0ELb0EEEvNS_16Flash_fwd_paramsE)
        /*00a4*/ 	.word	0x00000080


	//----- nvinfo : EIATTR_REGCOUNT
	.align		4
.L_38:
        /*00a8*/ 	.byte	0x04, 0x2f
        /*00aa*/ 	.short	(.L_40 - .L_39)
	.align		4
.L_39:
        /*00ac*/ 	.word	index@(_ZN5flash16flash_fwd_kernelI23Flash_fwd_kernel_traitsILi32ELi128ELi128ELi4ELb0ELb0EN7cutlass6half_tE19Flash_kernel_traitsILi32ELi128ELi128ELi4ES3_EELb0ELb1ELb0ELb0ELb1ELb1ELb1ELb0EEEvNS_16Flash_fwd_paramsE)
        /*00b0*/ 	.word	0x000000ff


	//----- nvinfo : EIATTR_FRAME_SIZE
	.align		4
.L_40:
        /*00b4*/ 	.byte	0x04, 0x11
        /*00b6*/ 	.short	(.L_42 - .L_41)
	.align		4
.L_41:
        /*00b8*/ 	.word	index@(_ZN5flash16flash_fwd_kernelI23Flash_fwd_kernel_traitsILi32ELi128ELi128ELi4ELb0ELb0EN7cutlass6half_tE19Flash_kernel_traitsILi32ELi128ELi128ELi4ES3_EELb0ELb1ELb0ELb0ELb1ELb1ELb1ELb0EEEvNS_16Flash_fwd_paramsE)
        /*00bc*/ 	.word	0x00000018


	//----- nvinfo : EIATTR_REGCOUNT
	.align		4
.L_42:
        /*00c0*/ 	.byte	0x04, 0x2f
        /*00c2*/ 	.short	(.L_44 - .L_43)
	.align		4
.L_43:
        /*00c4*/ 	.word	index@(_ZN5flash16flash_fwd_kernelI23Flash_fwd_kernel_traitsILi32ELi128ELi128ELi4ELb0ELb0EN7cutlass6half_tE19Flash_kernel_traitsILi32ELi128ELi128ELi4ES3_EELb1ELb1ELb0ELb0ELb1ELb1ELb0ELb0EEEvNS_16Flash_fwd_paramsE)
        /*00c8*/ 	.word	0x000000ff


	//----- nvinfo : EIATTR_FRAME_SIZE
	.align		4
.L_44:
        /*00cc*/ 	.byte	0x04, 0x11
        /*00ce*/ 	.short	(.L_46 - .L_45)
	.align		4
.L_45:
        /*00d0*/ 	.word	index@(_ZN5flash16flash_fwd_kernelI23Flash_fwd_kernel_traitsILi32ELi128ELi128ELi4ELb0ELb0EN7cutlass6half_tE19Flash_kernel_traitsILi32ELi128ELi128ELi4ES3_EELb1ELb1ELb0ELb0ELb1ELb1ELb0ELb0EEEvNS_16Flash_fwd_paramsE)
        /*00d4*/ 	.word	0x000000a0


	//----- nvinfo : EIATTR_REGCOUNT
	.align		4
.L_46:
        /*00d8*/ 	.byte	0x04, 0x2f
        /*00da*/ 	.short	(.L_48 - .L_47)
	.align		4
.L_47:
        /*00dc*/ 	.word	index@(_ZN5flash16flash_fwd_kernelI23Flash_fwd_kernel_traitsILi32ELi128ELi128ELi4ELb0ELb0EN7cutlass6half_tE19Flash_kernel_traitsILi32ELi128ELi128ELi4ES3_EELb1ELb1ELb0ELb0ELb0ELb0ELb0ELb0EEEvNS_16Flash_fwd_paramsE)
        /*00e0*/ 	.word	0x000000ff


	//----- nvinfo : EIATTR_FRAME_SIZE
	.align		4
.L_48:
        /*00e4*/ 	.byte	0x04, 0x11
        /*00e6*/ 	.short	(.L_50 - .L_49)
	.align		4
.L_49:
        /*00e8*/ 	.word	index@(_ZN5flash16flash_fwd_kernelI23Flash_fwd_kernel_traitsILi32ELi128ELi128ELi4ELb0ELb0EN7cutlass6half_tE19Flash_kernel_traitsILi32ELi128ELi128ELi4ES3_EELb1ELb1ELb0ELb0ELb0ELb0ELb0ELb0EEEvNS_16Flash_fwd_paramsE)
        /*00ec*/ 	.word	0x000000e0


	//----- nvinfo : EIATTR_REGCOUNT
	.align		4
.L_50:
        /*00f0*/ 	.byte	0x04, 0x2f
        /*00f2*/ 	.short	(.L_52 - .L_51)
	.align		4
.L_51:
        /*00f4*/ 	.word	index@(_ZN5flash16flash_fwd_kernelI23Flash_fwd_kernel_traitsILi32ELi128ELi128ELi4ELb0ELb0EN7cutlass6half_tE19Flash_kernel_traitsILi32ELi128ELi128ELi4ES3_EELb0ELb1ELb0ELb1ELb0ELb0ELb0ELb0EEEvNS_16Flash_fwd_paramsE)
        /*00f8*/ 	.word	0x000000ff


	//----- nvinfo : EIATTR_FRAME_SIZE
	.align		4
.L_52:
        /*00fc*/ 	.byte	0x04, 0x11
        /*00fe*/ 	.short	(.L_54 - .L_53)
	.align		4
.L_53:
        /*0100*/ 	.word	index@(_ZN5flash16flash_fwd_kernelI23Flash_fwd_kernel_traitsILi32ELi128ELi128ELi4ELb0ELb0EN7cutlass6half_tE19Flash_kernel_traitsILi32ELi128ELi128ELi4ES3_EELb0ELb1ELb0ELb1ELb0ELb0ELb0ELb0EEEvNS_16Flash_fwd_paramsE)
        /*0104*/ 	.word	0x00000000


	//----- nvinfo : EIATTR_REGCOUNT
	.align		4
.L_54:
        /*0108*/ 	.byte	0x04, 0x2f
        /*010a*/ 	.short	(.L_56 - .L_55)
	.align		4
.L_55:
        /*010c*/ 	.word	index@(_ZN5flash16flash_fwd_kernelI23Flash_fwd_kernel_traitsILi32ELi128ELi128ELi4ELb0ELb0EN7cutlass6half_tE19Flash_kernel_traitsILi32ELi128ELi128ELi4ES3_EELb0ELb1ELb0ELb0ELb0ELb0ELb0ELb0EEEvNS_16Flash_fwd_paramsE)
        /*0110*/ 	.word	0x000000ff


	//----- nvinfo : EIATTR_FRAME_SIZE
	.align		4
.L_56:
        /*0114*/ 	.byte	0x04, 0x11
        /*0116*/ 	.short	(.L_58 - .L_57)
	.align		4
.L_57:
        /*0118*/ 	.word	index@(_ZN5flash16flash_fwd_kernelI23Flash_fwd_kernel_traitsILi32ELi128ELi128ELi4ELb0ELb0EN7cutlass6half_tE19Flash_kernel_traitsILi32ELi128ELi128ELi4ES3_EELb0ELb1ELb0ELb0ELb0ELb0ELb0ELb0EEEvNS_16Flash_fwd_paramsE)
        /*011c*/ 	.word	0x00000020


	//----- nvinfo : EIATTR_REGCOUNT
	.align		4
.L_58:
        /*0120*/ 	.byte	0x04, 0x2f
        /*0122*/ 	.short	(.L_60 - .L_59)
	.align		4
.L_59:
        /*0124*/ 	.word	index@(_ZN5flash16flash_fwd_kernelI23Flash_fwd_kernel_traitsILi32ELi128ELi128ELi4ELb0ELb0EN7cutlass6half_tE19Flash_kernel_traitsILi32ELi128ELi128ELi4ES3_EELb0ELb1ELb0ELb0ELb0ELb1ELb0ELb0EEEvNS_16Flash_fwd_paramsE)
        /*0128*/ 	.word	0x000000ff


	//----- nvinfo : EIATTR_FRAME_SIZE
	.align		4
.L_60:
        /*012c*/ 	.byte	0x04, 0x11
        /*012e*/ 	.short	(.L_62 - .L_61)
	.align		4
.L_61:
        /*0130*/ 	.word	index@(_ZN5flash16flash_fwd_kernelI23Flash_fwd_kernel_traitsILi32ELi128ELi128ELi4ELb0ELb0EN7cutlass6half_tE19Flash_kernel_traitsILi32ELi128ELi128ELi4ES3_EELb0ELb1ELb0ELb0ELb0ELb1ELb0ELb0EEEvNS_16Flash_fwd_paramsE)
        /*0134*/ 	.word	0x00000088


	//----- nvinfo : EIATTR_REGCOUNT
	.align		4
.L_62:
        /*0138*/ 	.byte	0x04, 0x2f
        /*013a*/ 	.short	(.L_64 - .L_63)
	.align		4
.L_63:
        /*013c*/ 	.word	index@(_ZN5flash16flash_fwd_kernelI23Flash_fwd_kernel_traitsILi32ELi128ELi128ELi4ELb0ELb0EN7cutlass6half_tE19Flash_kernel_traitsILi32ELi128ELi128ELi4ES3_EELb0ELb1ELb0ELb0ELb1ELb1ELb0ELb0EEEvNS_16Flash_fwd_paramsE)
        /*0140*/ 	.word	0x000000ff


	//----- nvinfo : EIATTR_FRAME_SIZE
	.align		4
.L_64:
        /*0144*/ 	.byte	0x04, 0x11
        /*0146*/ 	.short	(.L_66 - .L_65)
	.align		4
.L_65:
        /*0148*/ 	.word	index@(_ZN5flash16flash_fwd_kernelI23Flash_fwd_kernel_traitsILi32ELi128ELi128ELi4ELb0ELb0EN7cutlass6half_tE19Flash_kernel_traitsILi32ELi128ELi128ELi4ES3_EELb0ELb1ELb0ELb0ELb1ELb1ELb0ELb0EEEvNS_16Flash_fwd_paramsE)
        /*014c*/ 	.word	0x00000000


	//----- nvinfo : EIATTR_MIN_STACK_SIZE
	.align		4
.L_66:
        /*0150*/ 	.byte	0x04, 0x12
        /*0152*/ 	.short	(.L_68 - .L_67)
	.align		4
.L_67:
        /*0154*/ 	.word	index@(_ZN5flash16flash_fwd_kernelI23Flash_fwd_kernel_traitsILi32ELi128ELi128ELi4ELb0ELb0EN7cutlass6half_tE19Flash_kernel_traitsILi32ELi128ELi128ELi4ES3_EELb0ELb1ELb0ELb0ELb1ELb1ELb0ELb0EEEvNS_16Flash_fwd_paramsE)
        /*0158*/ 	.word	0x00000000


	//----- nvinfo : EIATTR_MIN_STACK_SIZE
	.align		4
.L_68:
        /*015c*/ 	.byte	0x04, 0x12
        /*015e*/ 	.short	(.L_70 - .L_69)
	.align		4
.L_69:
        /*0160*/ 	.word	index@(_ZN5flash16flash_fwd_kernelI23Flash_fwd_kernel_traitsILi32ELi128ELi128ELi4ELb0ELb0EN7cutlass6half_tE19Flash_kernel_traitsILi32ELi128ELi128ELi4ES3_EELb0ELb1ELb0ELb0ELb0ELb1ELb0ELb0EEEvNS_16Flash_fwd_paramsE)
        /*0164*/ 	.word	0x00000088


	//----- nvinfo : EIATTR_MIN_STACK_SIZE
	.align		4
.L_70:
        /*0168*/ 	.byte	0x04, 0x12
        /*016a*/ 	.short	(.L_72 - .L_71)
	.align		4
.L_71:
        /*016c*/ 	.word	index@(_ZN5flash16flash_fwd_kernelI23Flash_fwd_kernel_traitsILi32ELi128ELi128ELi4ELb0ELb0EN7cutlass6half_tE19Flash_kernel_traitsILi32ELi128ELi128ELi4ES3_EELb0ELb1ELb0ELb0ELb0ELb0ELb0ELb0EEEvNS_16Flash_fwd_paramsE)
        /*0170*/ 	.word	0x00000020


	//----- nvinfo : EIATTR_MIN_STACK_SIZE
	.align		4
.L_72:
        /*0174*/ 	.byte	0x04, 0x12
        /*0176*/ 	.short	(.L_74 - .L_73)
	.align		4
.L_73:
        /*0178*/ 	.word	index@(_ZN5flash16flash_fwd_kernelI23Flash_fwd_kernel_traitsILi32ELi128ELi128ELi4ELb0ELb0EN7cutlass6half_tE19Flash_kernel_traitsILi32ELi128ELi128ELi4ES3_EELb0ELb1ELb0ELb1ELb0ELb0ELb0ELb0EEEvNS_16Flash_fwd_paramsE)
        /*017c*/ 	.word	0x00000000


	//----- nvinfo : EIATTR_MIN_STACK_SIZE
	.align		4
.L_74:
        /*0180*/ 	.byte	0x04, 0x12
        /*0182*/ 	.short	(.L_76 - .L_75)
	.align		4
.L_75:
        /*0184*/ 	.word	index@(_ZN5flash16flash_fwd_kernelI23Flash_fwd_kernel_traitsILi32ELi128ELi128ELi4ELb0ELb0EN7cutlass6half_tE19Flash_kernel_traitsILi32ELi128ELi128ELi4ES3_EELb1ELb1ELb0ELb0ELb0ELb0ELb0ELb0EEEvNS_16Flash_fwd_paramsE)
        /*0188*/ 	.word	0x000000e0


	//----- nvinfo : EIATTR_MIN_STACK_SIZE
	.align		4
.L_76:
        /*018c*/ 	.byte	0x04, 0x12
        /*018e*/ 	.short	(.L_78 - .L_77)
	.align		4
.L_77:
        /*0190*/ 	.word	index@(_ZN5flash16flash_fwd_kernelI23Flash_fwd_kernel_traitsILi32ELi128ELi128ELi4ELb0ELb0EN7cutlass6half_tE19Flash_kernel_traitsILi32ELi128ELi128ELi4ES3_EELb1ELb1ELb0ELb0ELb1ELb1ELb0ELb0EEEvNS_16Flash_fwd_paramsE)
        /*0194*/ 	.word	0x000000a0


	//----- nvinfo : EIATTR_MIN_STACK_SIZE
	.align		4
.L_78:
        /*0198*/ 	.byte	0x04, 0x12
        /*019a*/ 	.short	(.L_80 - .L_79)
	.align		4
.L_79:
        /*019c*/ 	.word	index@(_ZN5flash16flash_fwd_kernelI23Flash_fwd_kernel_traitsILi32ELi128ELi128ELi4ELb0ELb0EN7cutlass6half_tE19Flash_kernel_traitsILi32ELi128ELi128ELi4ES3_EELb0ELb1ELb0ELb0ELb1ELb1ELb1ELb0EEEvNS_16Flash_fwd_paramsE)
        /*01a0*/ 	.word	0x00000018


	//----- nvinfo : EIATTR_MIN_STACK_SIZE
	.align		4
.L_80:
        /*01a4*/ 	.byte	0x04, 0x12
        /*01a6*/ 	.short	(.L_82 - .L_81)
	.align		4
.L_81:
        /*01a8*/ 	.word	index@(_ZN5flash16flash_fwd_kernelI23Flash_fwd_kernel_traitsILi32ELi128ELi128ELi4ELb0ELb0EN7cutlass6half_tE19Flash_kernel_traitsILi32ELi128ELi128ELi4ES3_EELb1ELb1ELb0ELb0ELb0ELb1ELb0ELb0EEEvNS_16Flash_fwd_paramsE)
        /*01ac*/ 	.word	0x00000080


	//----- nvinfo : EIATTR_MIN_STACK_SIZE
	.align		4
.L_82:
        /*01b0*/ 	.byte	0x04, 0x12
        /*01b2*/ 	.short	(.L_84 - .L_83)
	.align		4
.L_83:
        /*01b4*/ 	.word	index@(_ZN5flash16flash_fwd_kernelI23Flash_fwd_kernel_traitsILi32ELi128ELi128ELi4ELb0ELb0EN7cutlass6half_tE19Flash_kernel_traitsILi32ELi128ELi128ELi4ES3_EELb0ELb1ELb0ELb0ELb0ELb1ELb1ELb0EEEvNS_16Flash_fwd_paramsE)
        /*01b8*/ 	.word	0x00000030


	//----- nvinfo : EIATTR_MIN_STACK_SIZE
	.align		4
.L_84:
        /*01bc*/ 	.byte	0x04, 0x12
        /*01be*/ 	.short	(.L_86 - .L_85)
	.align		4
.L_85:
        /*01c0*/ 	.word	index@(_ZN5flash16flash_fwd_kernelI23Flash_fwd_kernel_traitsILi32ELi128ELi128ELi4ELb0ELb0EN7cutlass6half_tE19Flash_kernel_traitsILi32ELi128ELi128ELi4ES3_EELb1ELb1ELb0ELb1ELb0ELb0ELb0ELb0EEEvNS_16Flash_fwd_paramsE)
        /*01c4*/ 	.word	0x00000040


	//----- nvinfo : EIATTR_MIN_STACK_SIZE
	.align		4
.L_86:
        /*01c8*/ 	.byte	0x04, 0x12
        /*01ca*/ 	.short	(.L_88 - .L_87)
	.align		4
.L_87:
        /*01cc*/ 	.word	index@(_ZN5flash16flash_fwd_kernelI23Flash_fwd_kernel_traitsILi32ELi128ELi128ELi4ELb0ELb0EN7cutlass6half_tE19Flash_kernel_traitsILi32ELi128ELi128ELi4ES3_EELb1ELb1ELb0ELb0ELb0ELb0ELb0ELb1EEEvNS_16Flash_fwd_paramsE)
        /*01d0*/ 	.word	0x00000498


	//----- nvinfo : EIATTR_MIN_STACK_SIZE
	.align		4
.L_88:
        /*01d4*/ 	.byte	0x04, 0x12
        /*01d6*/ 	.short	(.L_90 - .L_89)
	.align		4
.L_89:
        /*01d8*/ 	.word	index@(_ZN5flash16flash_fwd_kernelI23Flash_fwd_kernel_traitsILi32ELi128ELi128ELi4ELb0ELb0EN7cutlass6half_tE19Flash_kernel_traitsILi32ELi128ELi128ELi4ES3_EELb0ELb1ELb0ELb0ELb0ELb0ELb1ELb0EEEvNS_16Flash_fwd_paramsE)
        /*01dc*/ 	.word	0x00000028


	//----- nvinfo : EIATTR_MIN_STACK_SIZE
	.align		4
.L_90:
        /*01e0*/ 	.byte	0x04, 0x12
        /*01e2*/ 	.short	(.L_92 - .L_91)
	.align		4
.L_91:
        /*01e4*/ 	.word	index@(_ZN5flash16flash_fwd_kernelI23Flash_fwd_kernel_traitsILi32ELi128ELi128ELi4ELb0ELb0EN7cutlass6half_tE19Flash_kernel_traitsILi32ELi128ELi128ELi4ES3_EELb1ELb1ELb0ELb1ELb0ELb0ELb0ELb1EEEvNS_16Flash_fwd_paramsE)
        /*01e8*/ 	.word	0x00000468


	//----- nvinfo : EIATTR_MIN_STACK_SIZE
	.align		4
.L_92:
        /*01ec*/ 	.byte	0x04, 0x12
        /*01ee*/ 	.short	(.L_94 - .L_93)
	.align		4
.L_93:
        /*01f0*/ 	.word	index@(_ZN5flash16flash_fwd_kernelI23Flash_fwd_kernel_traitsILi32ELi128ELi128ELi4ELb0ELb0EN7cutlass6half_tE19Flash_kernel_traitsILi32ELi128ELi128ELi4ES3_EELb0ELb1ELb0ELb1ELb0ELb0ELb1ELb0EEEvNS_16Flash_fwd_paramsE)
        /*01f4*/ 	.word	0x00000000
.L_94:


//--------------------- .nv.compat                --------------------------
	.section	.nv.compat,"",@"SHT_CUDA_COMPAT_INFO"
	.align	4
        /*0000*/ 	.byte	0x02, 0x09, 0x01, 0x00, 0x02, 0x02, 0x01, 0x00, 0x02, 0x05, 0x05, 0x00, 0x03, 0x07, 0x01, 0x01
        /*0010*/ 	.byte	0x02, 0x03, 0x00, 0x00, 0x02, 0x06, 0x01, 0x00, 0x04, 0x0b, 0x08, 0x00, 0x01, 0x00, 0x00, 0x00
        /*0020*/ 	.byte	0x00, 0x00, 0x00, 0x00


//--------------------- .nv.info._ZN5flash16flash_fwd_kernelI23Flash_fwd_kernel_traitsILi32ELi128ELi128ELi4ELb0ELb0EN7cutlass6half_tE19Flash_kernel_traitsILi32ELi128ELi128ELi4ES3_EELb0ELb1ELb0ELb0ELb1ELb1ELb0ELb0EEEvNS_16Flash_fwd_paramsE --------------------------
	.section	.nv.info._ZN5flash16flash_fwd_kernelI23Flash_fwd_kernel_traitsILi32ELi128ELi128ELi4ELb0ELb0EN7cutlass6half_tE19Flash_kernel_traitsILi32ELi128ELi128ELi4ES3_EELb0ELb1ELb0ELb0ELb1ELb1ELb0ELb0EEEvNS_16Flash_fwd_paramsE,"",@"SHT_CUDA_INFO"
	.sectionflags	@""
	.align	4


	//----- nvinfo : EIATTR_CUDA_API_VERSION
	.align		4
        /*0000*/ 	.byte	0x04, 0x37
        /*0002*/ 	.short	(.L_96 - .L_95)
.L_95:
        /*0004*/ 	.word	0x00000082


	//----- nvinfo : EIATTR_KPARAM_INFO
	.align		4
.L_96:
        /*0008*/ 	.byte	0x04, 0x17
        /*000a*/ 	.short	(.L_98 - .L_97)
.L_97:
        /*000c*/ 	.word	0x00000000
        /*0010*/ 	.short	0x0000
        /*0012*/ 	.short	0x0000
        /*0014*/ 	.byte	0x00, 0xf0, 0x41, 0x07


	//----- nvinfo : EIATTR_SPARSE_MMA_MASK
	.align		4
.L_98:
        /*0018*/ 	.byte	0x03, 0x50
        /*001a*/ 	.short	0x0000


	//----- nvinfo : EIATTR_MAXREG_COUNT
	.align		4
        /*001c*/ 	.byte	0x03, 0x1b
        /*001e*/ 	.short	0x00ff


	//----- nvinfo : EIATTR_NUM_BARRIERS
	.align		4
        /*0020*/ 	.byte	0x02, 0x4c
        /*0022*/ 	.byte	0x01
	.zero		1


	//----- nvinfo : EIATTR_MERCURY_ISA_VERSION
	.align		4
        /*0024*/ 	.byte	0x03, 0x5f
        /*0026*/ 	.short	0x0101


	//----- nvinfo : EIATTR_COOP_GROUP_MASK_REGIDS
	.align		4
        /*0028*/ 	.byte	0x04, 0x29
        /*002a*/ 	.short	(.L_100 - .L_99)


	//   ....[0]....
.L_99:
        /*002c*/ 	.word	0xffffffff


	//   ....[1]....
        /*0030*/ 	.word	0xffffffff


	//   ....[2]....
        /*0034*/ 	.word	0xffffffff


	//   ....[3]....
        /*0038*/ 	.word	0xffffffff


	//   ....[4]....
        /*003c*/ 	.word	0xffffffff


	//   ....[5]....
        /*0040*/ 	.word	0xffffffff


	//   ....[6]....
        /*0044*/ 	.word	0xffffffff


	//   ....[7]....
        /*0048*/ 	.word	0xffffffff


	//   ....[8]....
        /*004c*/ 	.word	0xffffffff


	//   ....[9]....
        /*0050*/ 	.word	0xffffffff


	//   ....[10]....
        /*0054*/ 	.word	0xffffffff


	//   ....[11]....
        /*0058*/ 	.word	0xffffffff


	//   ....[12]....
        /*005c*/ 	.word	0xffffffff


	//   ....[13]....
        /*0060*/ 	.word	0xffffffff


	//   ....[14]....
        /*0064*/ 	.word	0xffffffff


	//   ....[15]....
        /*0068*/ 	.word	0xffffffff


	//   ....[16]....
        /*006c*/ 	.word	0xffffffff


	//   ....[17]....
        /*0070*/ 	.word	0xffffffff


	//   ....[18]....
        /*0074*/ 	.word	0xffffffff


	//   ....[19]....
        /*0078*/ 	.word	0xffffffff


	//   ....[20]....
        /*007c*/ 	.word	0xffffffff


	//   ....[21]....
        /*0080*/ 	.word	0xffffffff


	//   ....[22]....
        /*0084*/ 	.word	0xffffffff


	//   ....[23]....
        /*0088*/ 	.word	0xffffffff


	//----- nvinfo : EIATTR_COOP_GROUP_INSTR_OFFSETS
	.align		4
.L_100:
        /*008c*/ 	.byte	0x04, 0x28
        /*008e*/ 	.short	(.L_102 - .L_101)


	//   ....[0]....
.L_101:
        /*0090*/ 	.word	0x00002540


	//   ....[1]....
        /*0094*/ 	.word	0x00002640


	//   ....[2]....
        /*0098*/ 	.word	0x00002fc0


	//   ....[3]....
        /*009c*/ 	.word	0x00003110


	//   ....[4]....
        /*00a0*/ 	.word	0x00003a50


	//   ....[5]....
        /*00a4*/ 	.word	0x00003c50


	//   ....[6]....
        /*00a8*/ 	.word	0x00003c90


	//   ....[7]....
        /*00ac*/ 	.word	0x00003d60


	//   ....[8]....
        /*00b0*/ 	.word	0x00006440


	//   ....[9]....
        /*00b4*/ 	.word	0x00006490


	//   ....[10]....
        /*00b8*/ 	.word	0x000064d0


	//   ....[11]....
        /*00bc*/ 	.word	0x000064f0


	//   ....[12]....
        /*00c0*/ 	.word	0x00006530


	//   ....[13]....
        /*00c4*/ 	.word	0x00006550


	//   ....[14]....
        /*00c8*/ 	.word	0x00006560


	//   ....[15]....
        /*00cc*/ 	.word	0x00006570


	//   ....[16]....
        /*00d0*/ 	.word	0x00008ac0


	//   ....[17]....
        /*00d4*/ 	.word	0x00008af0


	//   ....[18]....
        /*00d8*/ 	.word	0x00008b10


	//   ....[19]....
        /*00dc*/ 	.word	0x00008b30


	//   ....[20]....
        /*00e0*/ 	.word	0x00008bc0


	//   ....[21]....
        /*00e4*/ 	.word	0x00008be0


	//   ....[22]....
        /*00e8*/ 	.word	0x00008c10


	//   ....[23]....
        /*00ec*/ 	.word	0x00008c20


	//----- nvinfo : EIATTR_VRC_CTA_INIT_COUNT
	.align		4
.L_102:
        /*00f0*/ 	.byte	0x02, 0x4a
	.zero		1
	.zero		1


	//----- nvinfo : EIATTR_EXIT_INSTR_OFFSETS
	.align		4
        /*00f4*/ 	.byte	0x04, 0x1c
        /*00f6*/ 	.short	(.L_104 - .L_103)


	//   ....[0]....
.L_103:
        /*00f8*/ 	.word	0x00000170


	//   ....[1]....
        /*00fc*/ 	.word	0x00000970


	//   ....[2]....
        /*0100*/ 	.word	0x00000a00


	//   ....[3]....
        /*0104*/ 	.word	0x000099e0


	//----- nvinfo : EIATTR_CRS_STACK_SIZE
	.align		4
.L_104:
        /*0108*/ 	.byte	0x04, 0x1e
        /*010a*/ 	.short	(.L_106 - .L_105)
.L_105:
        /*010c*/ 	.word	0x00000000


	//----- nvinfo : EIATTR_CBANK_PARAM_SIZE
	.align		4
.L_106:
        /*0110*/ 	.byte	0x03, 0x19
        /*0112*/ 	.short	0x01d0


	//----- nvinfo : EIATTR_PARAM_CBANK
	.align		4
        /*0114*/ 	.byte	0x04, 0x0a
        /*0116*/ 	.short	(.L_108 - .L_107)
	.align		4
.L_107:
        /*0118*/ 	.word	index@(.nv.constant0._ZN5flash16flash_fwd_kernelI23Flash_fwd_kernel_traitsILi32ELi128ELi128ELi4ELb0ELb0EN7cutlass6half_tE19Flash_kernel_traitsILi32ELi128ELi128ELi4ES3_EELb0ELb1ELb0ELb0ELb1ELb1ELb0ELb0EEEvNS_16Flash_fwd_paramsE)
        /*011c*/ 	.short	0x0380
        /*011e*/ 	.short	0x01d0


	//----- nvinfo : EIATTR_SW_WAR
	.align		4
.L_108:
        /*0120*/ 	.byte	0x04, 0x36
        /*0122*/ 	.short	(.L_110 - .L_109)
.L_109:
        /*0124*/ 	.word	0x00000008
.L_110:


//--------------------- .nv.info._ZN5flash16flash_fwd_kernelI23Flash_fwd_kernel_traitsILi32ELi128ELi128ELi4ELb0ELb0EN7cutlass6half_tE19Flash_kernel_traitsILi32ELi128ELi128ELi4ES3_EELb0ELb1ELb0ELb0ELb0ELb1ELb0ELb0EEEvNS_16Flash_fwd_paramsE --------------------------
	.section	.nv.info._ZN5flash16flash_fwd_kernelI23Flash_fwd_kernel_traitsILi32ELi128ELi128ELi4ELb0ELb0EN7cutlass6half_tE19Flash_kernel_traitsILi32ELi128ELi128ELi4ES3_EELb0ELb1ELb0ELb0ELb0ELb1ELb0ELb0EEEvNS_16Flash_fwd_paramsE,"",@"SHT_CUDA_INFO"
	.sectionflags	@""
	.align	4


	//----- nvinfo : EIATTR_CUDA_API_VERSION
	.align		4
        /*0000*/ 	.byte	0x04, 0x37
        /*0002*/ 	.short	(.L_112 - .L_111)
.L_111:
        /*0004*/ 	.word	0x00000082


	//----- nvinfo : EIATTR_KPARAM_INFO
	.align		4
.L_112:
        /*0008*/ 	.byte	0x04, 0x17
        /*000a*/ 	.short	(.L_114 - .L_113)
.L_113:
        /*000c*/ 	.word	0x00000000
        /*0010*/ 	.short	0x0000
        /*0012*/ 	.short	0x0000
        /*0014*/ 	.byte	0x00, 0xf0, 0x41, 0x07


	//----- nvinfo : EIATTR_SPARSE_MMA_MASK
	.align		4
.L_114:
        /*0018*/ 	.byte	0x03, 0x50
        /*001a*/ 	.short	0x0000


	//----- nvinfo : EIATTR_MAXREG_COUNT
	.align		4
        /*001c*/ 	.byte	0x03, 0x1b
        /*001e*/ 	.short	0x00ff


	//----- nvinfo : EIATTR_NUM_BARRIERS
	.align		4
        /*0020*/ 	.byte	0x02, 0x4c
        /*0022*/ 	.byte	0x01
	.zero		1


	//----- nvinfo : EIATTR_ANNOTATIONS
	.align		4
        /*0024*/ 	.byte	0x04, 0x55
        /*0026*/ 	.short	(.L_116 - .L_115)


	//   ....[0]....
.L_115:
        /*0028*/ 	.word	0x00000001
        /*002c*/ 	.byte	0xa0, 0x15, 0x00, 0x00, 0x01, 0x00, 0x00, 0x00, 0xe0, 0x15, 0x00, 0x00, 0x01, 0x00, 0x00, 0x00
        /* <DEDUP_REMOVED lines=29> */
        /*020c*/ 	.byte	0xa0, 0xf2, 0x00, 0x00, 0x01, 0x00, 0x00, 0x00, 0xb0, 0xf2, 0x00, 0x00


	//----- nvinfo : EIATTR_MERCURY_ISA_VERSION
	.align		4
.L_116:
        /*0218*/ 	.byte	0x03, 0x5f
        /*021a*/ 	.short	0x0101


	//----- nvinfo : EIATTR_COOP_GROUP_MASK_REGIDS
	.align		4
        /*021c*/ 	.byte	0x04, 0x29
        /*021e*/ 	.short	(.L_118 - .L_117)


	//   ....[0]....
.L_117:
        /*0220*/ 	.word	0xffffffff


	//   ....[1]....
        /*0224*/ 	.word	0xffffffff


	//   ....[2]....
        /*0228*/ 	.word	0xffffffff


	//   ....[3]....
        /*022c*/ 	.word	0xffffffff


	//   ....[4]....
        /*0230*/ 	.word	0xffffffff


	//   ....[5]....
        /*0234*/ 	.word	0xffffffff


	//   ....[6]....
        /*0238*/ 	.word	0xffffffff


	//   ....[7]....
        /*023c*/ 	.word	0xffffffff


	//   ....[8]....
        /*0240*/ 	.word	0xffffffff


	//   ....[9]....
        /*0244*/ 	.word	0xffffffff


	//   ....[10]....
        /*0248*/ 	.word	0xffffffff


	//   ....[11]....
        /*024c*/ 	.word	0xffffffff


	//   ....[12]....
        /*0250*/ 	.word	0xffffffff


	//   ....[13]....
        /*0254*/ 	.word	0xffffffff


	//   ....[14]....
        /*0258*/ 	.word	0xffffffff


	//   ....[15]....
        /*025c*/ 	.word	0xffffffff


	//   ....[16]....
        /*0260*/ 	.word	0xffffffff


	//   ....[17]....
        /*0264*/ 	.word	0xffffffff


	//   ....[18]....
        /*0268*/ 	.word	0xffffffff


	//   ....[19]....
        /*026c*/ 	.word	0xffffffff


	//   ....[20]....
        /*0270*/ 	.word	0xffffffff


	//   ....[21]....
        /*0274*/ 	.word	0xffffffff


	//   ....[22]....
        /*0278*/ 	.word	0xffffffff


	//   ....[23]....
        /*027c*/ 	.word	0xffffffff


	//   ....[24]....
        /*0280*/ 	.word	0xffffffff


	//   ....[25]....
        /*0284*/ 	.word	0xffffffff


	//   ....[26]....
        /*0288*/ 	.word	0xffffffff


	//   ....[27]....
        /*028c*/ 	.word	0xffffffff


	//   ....[28]....
        /*0290*/ 	.word	0xffffffff


	//   ....[29]....
        /*0294*/ 	.word	0xffffffff


	//   ....[30]....
        /*0298*/ 	.word	0xffffffff


	//   ....[31]....
        /*029c*/ 	.word	0xffffffff


	//----- nvinfo : EIATTR_COOP_GROUP_INSTR_OFFSETS
	.align		4
.L_118:
        /*02a0*/ 	.byte	0x04, 0x28
        /*02a2*/ 	.short	(.L_120 - .L_119)


	//   ....[0]....
.L_119:
        /*02a4*/ 	.word	0x00003050


	//   ....[1]....
        /*02a8*/ 	.word	0x00003150


	//   ....[2]....
        /*02ac*/ 	.word	0x00003af0


	//   ....[3]....
        /*02b0*/ 	.word	0x00003b50


	//   ....[4]....
        /*02b4*/ 	.word	0x00004750


	//   ....[5]....
        /*02b8*/ 	.word	0x00004790


	//   ....[6]....
        /*02bc*/ 	.word	0x000047a0


	//   ....[7]....
        /*02c0*/ 	.word	0x00004810


	//   ....[8]....
        /*02c4*/ 	.word	0x00007630


	//   ....[9]....
        /*02c8*/ 	.word	0x00007710


	//   ....[10]....
        /*02cc*/ 	.word	0x00008260


	//   ....[11]....
        /*02d0*/ 	.word	0x00008380


	//   ....[12]....
        /*02d4*/ 	.word	0x00008e60


	//   ....[13]....
        /*02d8*/ 	.word	0x00008ec0


	//   ....[14]....
        /*02dc*/ 	.word	0x00008f80


	//   ....[15]....
        /*02e0*/ 	.word	0x00009080


	//   ....[16]....
        /*02e4*/ 	.word	0x0000be30


	//   ....[17]....
        /*02e8*/ 	.word	0x0000be60


	//   ....[18]....
        /*02ec*/ 	.word	0x0000beb0


	//   ....[19]....
        /*02f0*/ 	.word	0x0000bed0


	//   ....[20]....
        /*02f4*/ 	.word	0x0000bf20


	//   ....[21]....
        /*02f8*/ 	.word	0x0000bf30


	//   ....[22]....
        /*02fc*/ 	.word	0x0000bf40


	//   ....[23]....
        /*0300*/ 	.word	0x0000bf50


	//   ....[24]....
        /*0304*/ 	.word	0x0000e4f0


	//   ....[25]....
        /*0308*/ 	.word	0x0000e500


	//   ....[26]....
        /*030c*/ 	.word	0x0000e520


	//   ....[27]....
        /*0310*/ 	.word	0x0000e530


	//   ....[28]....
        /*0314*/ 	.word	0x0000e5b0


	//   ....[29]....
        /*0318*/ 	.word	0x0000e5e0


	//   ....[30]....
        /*031c*/ 	.word	0x0000e600


	//   ....[31]....
        /*0320*/ 	.word	0x0000e610


	//----- nvinfo : EIATTR_VRC_CTA_INIT_COUNT
	.align		4
.L_120:
        /*0324*/ 	.byte	0x02, 0x4a
	.zero		1
	.zero		1


	//----- nvinfo : EIATTR_EXIT_INSTR_OFFSETS
	.align		4
        /*0328*/ 	.byte	0x04, 0x1c
        /*032a*/ 	.short	(.L_122 - .L_121)


	//   ....[0]....
.L_121:
        /*032c*/ 	.word	0x00000340


	//   ....[1]....
        /*0330*/ 	.word	0x00000e80


	//   ....[2]....
        /*0334*/ 	.word	0x00000f10


	//   ....[3]....
        /*0338*/ 	.word	0x0000f680


	//   ....[4]....
        /*033c*/ 	.word	0x0000f760


	//----- nvinfo : EIATTR_CRS_STACK_SIZE
	.align		4
.L_122:
        /*0340*/ 	.byte	0x04, 0x1e
        /*0342*/ 	.short	(.L_124 - .L_123)
.L_123:
        /*0344*/ 	.word	0x00000000


	//----- nvinfo : EIATTR_CBANK_PARAM_SIZE
	.align		4
.L_124:
        /*0348*/ 	.byte	0x03, 0x19
        /*034a*/ 	.short	0x01d0


	//----- nvinfo : EIATTR_PARAM_CBANK
	.align		4
        /*034c*/ 	.byte	0x04, 0x0a
        /*034e*/ 	.short	(.L_126 - .L_125)
	.align		4
.L_125:
        /*0350*/ 	.word	index@(.nv.constant0._ZN5flash16flash_fwd_kernelI23Flash_fwd_kernel_traitsILi32ELi128ELi128ELi4ELb0ELb0EN7cutlass6half_tE19Flash_kernel_traitsILi32ELi128ELi128ELi4ES3_EELb0ELb1ELb0ELb0ELb0ELb1ELb0ELb0EEEvNS_16Flash_fwd_paramsE)
        /*0354*/ 	.short	0x0380
        /*0356*/ 	.short	0x01d0


	//----- nvinfo : EIATTR_SW_WAR
	.align		4
.L_126:
        /*0358*/ 	.byte	0x04, 0x36
        /*035a*/ 	.short	(.L_128 - .L_127)
.L_127:
        /*035c*/ 	.word	0x00000008
.L_128:


//--------------------- .nv.info._ZN5flash16flash_fwd_kernelI23Flash_fwd_kernel_traitsILi32ELi128ELi128ELi4ELb0ELb0EN7cutlass6half_tE19Flash_kernel_traitsILi32ELi128ELi128ELi4ES3_EELb0ELb1ELb0ELb0ELb0ELb0ELb0ELb0EEEvNS_16Flash_fwd_paramsE --------------------------
	.section	.nv.info._ZN5flash16flash_fwd_kernelI23Flash_fwd_kernel_traitsILi32ELi128ELi128ELi4ELb0ELb0EN7cutlass6half_tE19Flash_kernel_traitsILi32ELi128ELi128ELi4ES3_EELb0ELb1ELb0ELb0ELb0ELb0ELb0ELb0EEEvNS_16Flash_fwd_paramsE,"",@"SHT_CUDA_INFO"
	.sectionflags	@""
	.align	4


	//----- nvinfo : EIATTR_CUDA_API_VERSION
	.align		4
        /*0000*/ 	.byte	0x04, 0x37
        /*0002*/ 	.short	(.L_130 - .L_129)
.L_129:
        /*0004*/ 	.word	0x00000082


	//----- nvinfo : EIATTR_KPARAM_INFO
	.align		4
.L_130:
        /*0008*/ 	.byte	0x04, 0x17
        /*000a*/ 	.short	(.L_132 - .L_131)
.L_131:
        /*000c*/ 	.word	0x00000000
        /*0010*/ 	.short	0x0000
        /*0012*/ 	.short	0x0000
        /*0014*/ 	.byte	0x00, 0xf0, 0x41, 0x07


	//----- nvinfo : EIATTR_SPARSE_MMA_MASK
	.align		4
.L_132:
        /*0018*/ 	.byte	0x03, 0x50
        /*001a*/ 	.short	0x0000


	//----- nvinfo : EIATTR_MAXREG_COUNT
	.align		4
        /*001c*/ 	.byte	0x03, 0x1b
        /*001e*/ 	.short	0x00ff


	//----- nvinfo : EIATTR_NUM_BARRIERS
	.align		4
        /*0020*/ 	.byte	0x02, 0x4c
        /*0022*/ 	.byte	0x01
	.zero		1


	//----- nvinfo : EIATTR_ANNOTATIONS
	.align		4
        /*0024*/ 	.byte	0x04, 0x55
        /*0026*/ 	.short	(.L_134 - .L_133)


	//   ....[0]....
.L_133:
        /*0028*/ 	.word	0x00000001
        /*002c*/ 	.byte	0x10, 0x15, 0x00, 0x00, 0x01, 0x00, 0x00, 0x00, 0x50, 0x15, 0x00, 0x00, 0x01, 0x00, 0x00, 0x00
        /*003c*/ 	.byte	0x90, 0x15, 0x00, 0x00, 0x01, 0x00, 0x00, 0x00, 0xb0, 0x18, 0x00, 0x00, 0x01, 0x00, 0x00, 0x00
        /*004c*/ 	.byte	0xf0, 0x18, 0x00, 0x00, 0x01, 0x00, 0x00, 0x00, 0x30, 0x19, 0x00, 0x00, 0x01, 0x00, 0x00, 0x00
        /*005c*/ 	.byte	0x50, 0xec, 0x00, 0x00, 0x01, 0x00, 0x00, 0x00, 0x40, 0xf5, 0x00, 0x00, 0x01, 0x00, 0x00, 0x00
        /*006c*/ 	.byte	0x20, 0xfa, 0x00, 0x00, 0x01, 0x00, 0x00, 0x00, 0x40, 0xfa, 0x00, 0x00, 0x01, 0x00, 0x00, 0x00
        /*007c*/ 	.byte	0x60, 0xfa, 0x00, 0x00, 0x01, 0x00, 0x00, 0x00, 0x70, 0xfa, 0x00, 0x00


	//----- nvinfo : EIATTR_MERCURY_ISA_VERSION
	.align		4
.L_134:
        /*0088*/ 	.byte	0x03, 0x5f
        /*008a*/ 	.short	0x0101


	//----- nvinfo : EIATTR_COOP_GROUP_MASK_REGIDS
	.align		4
        /*008c*/ 	.byte	0x04, 0x29
        /*008e*/ 	.short	(.L_136 - .L_135)


	//   ....[0]....
.L_135:
        /*0090*/ 	.word	0xffffffff


	//   ....[1]....
        /*0094*/ 	.word	0xffffffff


	//   ....[2]....
        /*0098*/ 	.word	0xffffffff


	//   ....[3]....
        /*009c*/ 	.word	0xffffffff


	//   ....[4]....
        /*00a0*/ 	.word	0xffffffff


	//   ....[5]....
        /*00a4*/ 	.word	0xffffffff


	//   ....[6]....
        /*00a8*/ 	.word	0xffffffff


	//   ....[7]....
        /*00ac*/ 	.word	0xffffffff


	//   ....[8]....
        /*00b0*/ 	.word	0xffffffff


	//   ....[9]....
        /*00b4*/ 	.word	0xffffffff


	//   ....[10]....
        /*00b8*/ 	.word	0xffffffff


	//   ....[11]....
        /*00bc*/ 	.word	0xffffffff


	//   ....[12]....
        /*00c0*/ 	.word	0xffffffff


	//   ....[13]....
        /*00c4*/ 	.word	0xffffffff


	//   ....[14]....
        /*00c8*/ 	.word	0xffffffff


	//   ....[15]....
        /*00cc*/ 	.word	0xffffffff


	//   ....[16]....
        /*00d0*/ 	.word	0xffffffff


	//   ....[17]....
        /*00d4*/ 	.word	0xffffffff


	//   ....[18]....
        /*00d8*/ 	.word	0xffffffff


	//   ....[19]....
        /*00dc*/ 	.word	0xffffffff


	//   ....[20]....
        /*00e0*/ 	.word	0xffffffff


	//   ....[21]....
        /*00e4*/ 	.word	0xffffffff


	//   ....[22]....
        /*00e8*/ 	.word	0xffffffff


	//   ....[23]....
        /*00ec*/ 	.word	0xffffffff


	//   ....[24]....
        /*00f0*/ 	.word	0xffffffff


	//   ....[25]....
        /*00f4*/ 	.word	0xffffffff


	//   ....[26]....
        /*00f8*/ 	.word	0xffffffff


	//   ....[27]....
        /*00fc*/ 	.word	0xffffffff


	//   ....[28]....
        /*0100*/ 	.word	0xffffffff


	//   ....[29]....
        /*0104*/ 	.word	0xffffffff


	//   ....[30]....
        /*0108*/ 	.word	0xffffffff


	//   ....[31]....
        /*010c*/ 	.word	0xffffffff


	//----- nvinfo : EIATTR_COOP_GROUP_INSTR_OFFSETS
	.align		4
.L_136:
        /*0110*/ 	.byte	0x04, 0x28
        /*0112*/ 	.short	(.L_138 - .L_137)


	//   ....[0]....
.L_137:
        /*0114*/ 	.word	0x00003840


	//   ....[1]....
        /*0118*/ 	.word	0x000038e0


	//   ....[2]....
        /*011c*/ 	.word	0x00004290


	//   ....[3]....
        /*0120*/ 	.word	0x000043a0


	//   ....[4]....
        /*0124*/ 	.word	0x00004f00


	//   ....[5]....
        /*0128*/ 	.word	0x00004f50


	//   ....[6]....
        /*012c*/ 	.word	0x00004f60


	//   ....[7]....
        /*0130*/ 	.word	0x00004fd0


	//   ....[8]....
        /*0134*/ 	.word	0x00008a40


	//   ....[9]....
        /*0138*/ 	.word	0x00008a60


	//   ....[10]....
        /*013c*/ 	.word	0x00008e10


	//   ....[11]....
        /*0140*/ 	.word	0x00008e60


	//   ....[12]....
        /*0144*/ 	.word	0x00009380


	//   ....[13]....
        /*0148*/ 	.word	0x00009400


	//   ....[14]....
        /*014c*/ 	.word	0x000094b0


	//   ....[15]....
        /*0150*/ 	.word	0x00009560


	//   ....[16]....
        /*0154*/ 	.word	0x0000c5d0


	//   ....[17]....
        /*0158*/ 	.word	0x0000c600


	//   ....[18]....
        /*015c*/ 	.word	0x0000c650


	//   ....[19]....
        /*0160*/ 	.word	0x0000c670


	//   ....[20]....
        /*0164*/ 	.word	0x0000c6c0


	//   ....[21]....
        /*0168*/ 	.word	0x0000c6d0


	//   ....[22]....
        /*016c*/ 	.word	0x0000c6e0


	//   ....[23]....
        /*0170*/ 	.word	0x0000c6f0


	//   ....[24]....
        /*0174*/ 	.word	0x0000ec90


	//   ....[25]....
        /*0178*/ 	.word	0x0000eca0


	//   ....[26]....
        /*017c*/ 	.word	0x0000ecc0


	//   ....[27]....
        /*0180*/ 	.word	0x0000ecd0


	//   ....[28]....
        /*0184*/ 	.word	0x0000ed40


	//   ....[29]....
        /*0188*/ 	.word	0x0000ed70


	//   ....[30]....
        /*018c*/ 	.word	0x0000ed90


	//   ....[31]....
        /*0190*/ 	.word	0x0000eda0


	//----- nvinfo : EIATTR_VRC_CTA_INIT_COUNT
	.align		4
.L_138:
        /*0194*/ 	.byte	0x02, 0x4a
	.zero		1
	.zero		1


	//----- nvinfo : EIATTR_EXIT_INSTR_OFFSETS
	.align		4
        /*0198*/ 	.byte	0x04, 0x1c
        /*019a*/ 	.short	(.L_140 - .L_139)


	//   ....[0]....
.L_139:
        /*019c*/ 	.word	0x00000340


	//   ....[1]....
        /*01a0*/ 	.word	0x00000e90


	//   ....[2]....
        /*01a4*/ 	.word	0x00000f20


	//   ....[3]....
        /*01a8*/ 	.word	0x0000fe30


	//   ....[4]....
        /*01ac*/ 	.word	0x0000ff10


	//----- nvinfo : EIATTR_CRS_STACK_SIZE
	.align		4
.L_140:
        /*01b0*/ 	.byte	0x04, 0x1e
        /*01b2*/ 	.short	(.L_142 - .L_141)
.L_141:
        /*01b4*/ 	.word	0x00000000


	//----- nvinfo : EIATTR_CBANK_PARAM_SIZE
	.align		4
.L_142:
        /*01b8*/ 	.byte	0x03, 0x19
        /*01ba*/ 	.short	0x01d0


	//----- nvinfo : EIATTR_PARAM_CBANK
	.align		4
        /*01bc*/ 	.byte	0x04, 0x0a
        /*01be*/ 	.short	(.L_144 - .L_143)
	.align		4
.L_143:
        /*01c0*/ 	.word	index@(.nv.constant0._ZN5flash16flash_fwd_kernelI23Flash_fwd_kernel_traitsILi32ELi128ELi128ELi4ELb0ELb0EN7cutlass6half_tE19Flash_kernel_traitsILi32ELi128ELi128ELi4ES3_EELb0ELb1ELb0ELb0ELb0ELb0ELb0ELb0EEEvNS_16Flash_fwd_paramsE)
        /*01c4*/ 	.short	0x0380
        /*01c6*/ 	.short	0x01d0


	//----- nvinfo : EIATTR_SW_WAR
	.align		4
.L_144:
        /*01c8*/ 	.byte	0x04, 0x36
        /*01ca*/ 	.short	(.L_146 - .L_145)
.L_145:
        /*01cc*/ 	.word	0x00000008
.L_146:


//--------------------- .nv.info._ZN5flash16flash_fwd_kernelI23Flash_fwd_kernel_traitsILi32ELi128ELi128ELi4ELb0ELb0EN7cutlass6half_tE19Flash_kernel_traitsILi32ELi128ELi128ELi4ES3_EELb0ELb1ELb0ELb1ELb0ELb0ELb0ELb0EEEvNS_16Flash_fwd_paramsE --------------------------
	.section	.nv.info._ZN5flash16flash_fwd_kernelI23Flash_fwd_kernel_traitsILi32ELi128ELi128ELi4ELb0ELb0EN7cutlass6half_tE19Flash_kernel_traitsILi32ELi128ELi128ELi4ES3_EELb0ELb1ELb0ELb1ELb0ELb0ELb0ELb0EEEvNS_16Flash_fwd_paramsE,"",@"SHT_CUDA_INFO"
	.sectionflags	@""
	.align	4


	//----- nvinfo : EIATTR_CUDA_API_VERSION
	.align		4
        /*0000*/ 	.byte	0x04, 0x37
        /*0002*/ 	.short	(.L_148 - .L_147)
.L_147:
        /*0004*/ 	.word	0x00000082


	//----- nvinfo : EIATTR_KPARAM_INFO
	.align		4
.L_148:
        /*0008*/ 	.byte	0x04, 0x17
        /*000a*/ 	.short	(.L_150 - .L_149)
.L_149:
        /*000c*/ 	.word	0x00000000
        /*0010*/ 	.short	0x0000
        /*0012*/ 	.short	0x0000
        /*0014*/ 	.byte	0x00, 0xf0, 0x41, 0x07


	//----- nvinfo : EIATTR_SPARSE_MMA_MASK
	.align		4
.L_150:
        /*0018*/ 	.byte	0x03, 0x50
        /*001a*/ 	.short	0x0000


	//----- nvinfo : EIATTR_MAXREG_COUNT
	.align		4
        /*001c*/ 	.byte	0x03, 0x1b
        /*001e*/ 	.short	0x00ff


	//----- nvinfo : EIATTR_NUM_BARRIERS
	.align		4
        /*0020*/ 	.byte	0x02, 0x4c
        /*0022*/ 	.byte	0x01
	.zero		1


	//----- nvinfo : EIATTR_MERCURY_ISA_VERSION
	.align		4
        /*0024*/ 	.byte	0x03, 0x5f
        /*0026*/ 	.short	0x0101


	//----- nvinfo : EIATTR_COOP_GROUP_MASK_REGIDS
	.align		4
        /*0028*/ 	.byte	0x04, 0x29
        /*002a*/ 	.short	(.L_152 - .L_151)


	//   ....[0]....
.L_151:
        /*002c*/ 	.word	0xffffffff


	//   ....[1]....
        /*0030*/ 	.word	0xffffffff


	//   ....[2]....
        /*0034*/ 	.word	0xffffffff


	//   ....[3]....
        /*0038*/ 	.word	0xffffffff


	//   ....[4]....
        /*003c*/ 	.word	0xffffffff


	//   ....[5]....
        /*0040*/ 	.word	0xffffffff


	//   ....[6]....
        /*0044*/ 	.word	0xffffffff


	//   ....[7]....
        /*0048*/ 	.word	0xffffffff


	//   ....[8]....
        /*004c*/ 	.word	0xffffffff


	//   ....[9]....
        /*0050*/ 	.word	0xffffffff


	//   ....[10]....
        /*0054*/ 	.word	0xffffffff


	//   ....[11]....
        /*0058*/ 	.word	0xffffffff


	//   ....[12]....
        /*005c*/ 	.word	0xffffffff


	//   ....[13]....
        /*0060*/ 	.word	0xffffffff


	//   ....[14]....
        /*0064*/ 	.word	0xffffffff


	//   ....[15]....
        /*0068*/ 	.word	0xffffffff


	//   ....[16]....
        /*006c*/ 	.word	0xffffffff


	//   ....[17]....
        /*0070*/ 	.word	0xffffffff


	//   ....[18]....
        /*0074*/ 	.word	0xffffffff


	//   ....[19]....
        /*0078*/ 	.word	0xffffffff


	//   ....[20]....
        /*007c*/ 	.word	0xffffffff


	//   ....[21]....
        /*0080*/ 	.word	0xffffffff


	//   ....[22]....
        /*0084*/ 	.word	0xffffffff


	//   ....[23]....
        /*0088*/ 	.word	0xffffffff


	//   ....[24]....
        /*008c*/ 	.word	0xffffffff


	//   ....[25]....
        /*0090*/ 	.word	0xffffffff


	//   ....[26]....
        /*0094*/ 	.word	0xffffffff


	//   ....[27]....
        /*0098*/ 	.word	0xffffffff


	//   ....[28]....
        /*009c*/ 	.word	0xffffffff


	//   ....[29]....
        /*00a0*/ 	.word	0xffffffff


	//   ....[30]....
        /*00a4*/ 	.word	0xffffffff


	//   ....[31]....
        /*00a8*/ 	.word	0xffffffff


	//----- nvinfo : EIATTR_COOP_GROUP_INSTR_OFFSETS
	.align		4
.L_152:
        /*00ac*/ 	.byte	0x04, 0x28
        /*00ae*/ 	.short	(.L_154 - .L_153)


	//   ....[0]....
.L_153:
        /*00b0*/ 	.word	0x00004f90


	//   ....[1]....
        /*00b4*/ 	.word	0x00004fd0


	//   ....[2]....
        /*00b8*/ 	.word	0x00004fe0


	//   ....[3]....
        /*00bc*/ 	.word	0x00005010


	//   ....[4]....
        /*00c0*/ 	.word	0x000054c0


	//   ....[5]....
        /*00c4*/ 	.word	0x00005520


	//   ....[6]....
        /*00c8*/ 	.word	0x000056b0


	//   ....[7]....
        /*00cc*/ 	.word	0x000056f0


	//   ....[8]....
        /*00d0*/ 	.word	0x00009e00


	//   ....[9]....
        /*00d4*/ 	.word	0x00009e30


	//   ....[10]....
        /*00d8*/ 	.word	0x0000a0a0


	//   ....[11]....
        /*00dc*/ 	.word	0x0000a270


	//   ....[12]....
        /*00e0*/ 	.word	0x0000a720


	//   ....[13]....
        /*00e4*/ 	.word	0x0000a8e0


	//   ....[14]....
        /*00e8*/ 	.word	0x0000a940


	//   ....[15]....
        /*00ec*/ 	.word	0x0000aa30


	//   ....[16]....
        /*00f0*/ 	.word	0x0000e290


	//   ....[17]....
        /*00f4*/ 	.word	0x0000e2c0


	//   ....[18]....
        /*00f8*/ 	.word	0x0000e2f0


	//   ....[19]....
        /*00fc*/ 	.word	0x0000e300


	//   ....[20]....
        /*0100*/ 	.word	0x0000e940


	//   ....[21]....
        /*0104*/ 	.word	0x0000ec30


	//   ....[22]....
        /*0108*/ 	.word	0x0000f0c0


	//   ....[23]....
        /*010c*/ 	.word	0x0000f1c0


	//   ....[24]....
        /*0110*/ 	.word	0x00010ab0


	//   ....[25]....
        /*0114*/ 	.word	0x00010af0


	//   ....[26]....
        /*0118*/ 	.word	0x00010b20


	//   ....[27]....
        /*011c*/ 	.word	0x00010b50


	//   ....[28]....
        /*0120*/ 	.word	0x00010ba0


	//   ....[29]....
        /*0124*/ 	.word	0x00010bc0


	//   ....[30]....
        /*0128*/ 	.word	0x00010bf0


	//   ....[31]....
        /*012c*/ 	.word	0x00010c10


	//----- nvinfo : EIATTR_VRC_CTA_INIT_COUNT
	.align		4
.L_154:
        /*0130*/ 	.byte	0x02, 0x4a
	.zero		1
	.zero		1


	//----- nvinfo : EIATTR_EXIT_INSTR_OFFSETS
	.align		4
        /*0134*/ 	.byte	0x04, 0x1c
        /*0136*/ 	.short	(.L_156 - .L_155)


	//   ....[0]....
.L_155:
        /*0138*/ 	.word	0x00000330


	//   ....[1]....
        /*013c*/ 	.word	0x00000e80


	//   ....[2]....
        /*0140*/ 	.word	0x00000f10


	//   ....[3]....
        /*0144*/ 	.word	0x00011c30


	//   ....[4]....
        /*0148*/ 	.word	0x00011d10


	//----- nvinfo : EIATTR_CRS_STACK_SIZE
	.align		4
.L_156:
        /*014c*/ 	.byte	0x04, 0x1e
        /*014e*/ 	.short	(.L_158 - .L_157)
.L_157:
        /*0150*/ 	.word	0x00000000


	//----- nvinfo : EIATTR_CBANK_PARAM_SIZE
	.align		4
.L_158:
        /*0154*/ 	.byte	0x03, 0x19
        /*0156*/ 	.short	0x01d0


	//----- nvinfo : EIATTR_PARAM_CBANK
	.align		4
        /*0158*/ 	.byte	0x04, 0x0a
        /*015a*/ 	.short	(.L_160 - .L_159)
	.align		4
.L_159:
        /*015c*/ 	.word	index@(.nv.constant0._ZN5flash16flash_fwd_kernelI23Flash_fwd_kernel_traitsILi32ELi128ELi128ELi4ELb0ELb0EN7cutlass6half_tE19Flash_kernel_traitsILi32ELi128ELi128ELi4ES3_EELb0ELb1ELb0ELb1ELb0ELb0ELb0ELb0EEEvNS_16Flash_fwd_paramsE)
        /*0160*/ 	.short	0x0380
        /*0162*/ 	.short	0x01d0


	//----- nvinfo : EIATTR_SW_WAR
	.align		4
.L_160:
        /*0164*/ 	.byte	0x04, 0x36
        /*0166*/ 	.short	(.L_162 - .L_161)
.L_161:
        /*0168*/ 	.word	0x00000008
.L_162:


//--------------------- .nv.info._ZN5flash16flash_fwd_kernelI23Flash_fwd_kernel_traitsILi32ELi128ELi128ELi4ELb0ELb0EN7cutlass6half_tE19Flash_kernel_traitsILi32ELi128ELi128ELi4ES3_EELb1ELb1ELb0ELb0ELb0ELb0ELb0ELb0EEEvNS_16Flash_fwd_paramsE --------------------------
	.section	.nv.info._ZN5flash16flash_fwd_kernelI23Flash_fwd_kernel_traitsILi32ELi128ELi128ELi4ELb0ELb0EN7cutlass6half_tE19Flash_kernel_traitsILi32ELi128ELi128ELi4ES3_EELb1ELb1ELb0ELb0ELb0ELb0ELb0ELb0EEEvNS_16Flash_fwd_paramsE,"",@"SHT_CUDA_INFO"
	.sectionflags	@""
	.align	4


	//----- nvinfo : EIATTR_CUDA_API_VERSION
	.align		4
        /*0000*/ 	.byte	0x04, 0x37
        /*0002*/ 	.short	(.L_164 - .L_163)
.L_163:
        /*0004*/ 	.word	0x00000082


	//----- nvinfo : EIATTR_KPARAM_INFO
	.align		4
.L_164:
        /*0008*/ 	.byte	0x04, 0x17
        /*000a*/ 	.short	(.L_166 - .L_165)
.L_165:
        /*000c*/ 	.word	0x00000000
        /*0010*/ 	.short	0x0000
        /*0012*/ 	.short	0x0000
        /*0014*/ 	.byte	0x00, 0xf0, 0x41, 0x07


	//----- nvinfo : EIATTR_SPARSE_MMA_MASK
	.align		4
.L_166:
        /*0018*/ 	.byte	0x03, 0x50
        /*001a*/ 	.short	0x0000


	//----- nvinfo : EIATTR_MAXREG_COUNT
	.align		4
        /*001c*/ 	.byte	0x03, 0x1b
        /*001e*/ 	.short	0x00ff


	//----- nvinfo : EIATTR_NUM_BARRIERS
	.align		4
        /*0020*/ 	.byte	0x02, 0x4c
        /*0022*/ 	.byte	0x01
	.zero		1


	//----- nvinfo : EIATTR_ANNOTATIONS
	.align		4
        /*0024*/ 	.byte	0x04, 0x55
        /*0026*/ 	.short	(.L_168 - .L_167)


	//   ....[0]....
.L_167:
        /* <DEDUP_REMOVED lines=69> */


	//----- nvinfo : EIATTR_MERCURY_ISA_VERSION
	.align		4
.L_168:
        /*0468*/ 	.byte	0x03, 0x5f
        /*046a*/ 	.short	0x0101


	//----- nvinfo : EIATTR_COOP_GROUP_MASK_REGIDS
	.align		4
        /*046c*/ 	.byte	0x04, 0x29
        /*046e*/ 	.short	(.L_170 - .L_169)


	//   ....[0]....
.L_169:
        /*0470*/ 	.word	0xffffffff


	//   ....[1]....
        /*0474*/ 	.word	0xffffffff


	//   ....[2]....
        /*0478*/ 	.word	0xffffffff


	//   ....[3]....
        /*047c*/ 	.word	0xffffffff


	//   ....[4]....
        /*0480*/ 	.word	0xffffffff


	//   ....[5]....
        /*0484*/ 	.word	0xffffffff


	//   ....[6]....
        /*0488*/ 	.word	0xffffffff


	//   ....[7]....
        /*048c*/ 	.word	0xffffffff


	//   ....[8]....
        /*0490*/ 	.word	0xffffffff


	//   ....[9]....
        /*0494*/ 	.word	0xffffffff


	//   ....[10]....
        /*0498*/ 	.word	0xffffffff


	//   ....[11]....
        /*049c*/ 	.word	0xffffffff


	//   ....[12]....
        /*04a0*/ 	.word	0xffffffff


	//   ....[13]....
        /*04a4*/ 	.word	0xffffffff


	//   ....[14]....
        /*04a8*/ 	.word	0xffffffff


	//   ....[15]....
        /*04ac*/ 	.word	0xffffffff


	//   ....[16]....
        /*04b0*/ 	.word	0xffffffff


	//   ....[17]....
        /*04b4*/ 	.word	0xffffffff


	//   ....[18]....
        /*04b8*/ 	.word	0xffffffff


	//   ....[19]....
        /*04bc*/ 	.word	0xffffffff


	//   ....[20]....
        /*04c0*/ 	.word	0xffffffff


	//   ....[21]....
        /*04c4*/ 	.word	0xffffffff


	//   ....[22]....
        /*04c8*/ 	.word	0xffffffff


	//   ....[23]....
        /*04cc*/ 	.word	0xffffffff


	//   ....[24]....
        /*04d0*/ 	.word	0xffffffff


	//   ....[25]....
        /*04d4*/ 	.word	0xffffffff


	//   ....[26]....
        /*04d8*/ 	.word	0xffffffff


	//   ....[27]....
        /*04dc*/ 	.word	0xffffffff


	//   ....[28]....
        /*04e0*/ 	.word	0xffffffff


	//   ....[29]....
        /*04e4*/ 	.word	0xffffffff


	//   ....[30]....
        /*04e8*/ 	.word	0xffffffff


	//   ....[31]....
        /*04ec*/ 	.word	0xffffffff


	//----- nvinfo : EIATTR_COOP_GROUP_INSTR_OFFSETS
	.align		4
.L_170:
        /*04f0*/ 	.byte	0x04, 0x28
        /*04f2*/ 	.short	(.L_172 - .L_171)


	//   ....[0]....
.L_171:
        /*04f4*/ 	.word	0x000045e0


	//   ....[1]....
        /*04f8*/ 	.word	0x000046f0


	//   ....[2]....
        /*04fc*/ 	.word	0x00006090


	//   ....[3]....
        /*0500*/ 	.word	0x00006260


	//   ....[4]....
        /*0504*/ 	.word	0x000063e0


	//   ....[5]....
        /*0508*/ 	.word	0x000064b0


	//   ....[6]....
        /*050c*/ 	.word	0x00006500


	//   ....[7]....
        /*0510*/ 	.word	0x00006600


	//   ....[8]....
        /*0514*/ 	.word	0x0000ca80


	//   ....[9]....
        /*0518*/ 	.word	0x0000cad0


	//   ....[10]....
        /*051c*/ 	.word	0x0000cb20


	//   ....[11]....
        /*0520*/ 	.word	0x0000cc20


	//   ....[12]....
        /*0524*/ 	.word	0x0000d030


	//   ....[13]....
        /*0528*/ 	.word	0x0000d1a0


	//   ....[14]....
        /*052c*/ 	.word	0x0000d200


	//   ....[15]....
        /*0530*/ 	.word	0x0000d380


	//   ....[16]....
        /*0534*/ 	.word	0x000133f0


	//   ....[17]....
        /*0538*/ 	.word	0x00013440


	//   ....[18]....
        /*053c*/ 	.word	0x000134b0


	//   ....[19]....
        /*0540*/ 	.word	0x00013550


	//   ....[20]....
        /*0544*/ 	.word	0x000135a0


	//   ....[21]....
        /*0548*/ 	.word	0x00013600


	//   ....[22]....
        /*054c*/ 	.word	0x00013b10


	//   ....[23]....
        /*0550*/ 	.word	0x00013cd0


	//   ....[24]....
        /*0554*/ 	.word	0x00018290


	//   ....[25]....
        /*0558*/ 	.word	0x000182a0


	//   ....[26]....
        /*055c*/ 	.word	0x000182b0


	//   ....[27]....
        /*0560*/ 	.word	0x000182c0


	//   ....[28]....
        /*0564*/ 	.word	0x000182e0


	//   ....[29]....
        /*0568*/ 	.word	0x00018310


	//   ....[30]....
        /*056c*/ 	.word	0x00018330


	//   ....[31]....
        /*0570*/ 	.word	0x00018340


	//----- nvinfo : EIATTR_VRC_CTA_INIT_COUNT
	.align		4
.L_172:
        /*0574*/ 	.byte	0x02, 0x4a
	.zero		1
	.zero		1


	//----- nvinfo : EIATTR_EXIT_INSTR_OFFSETS
	.align		4
        /*0578*/ 	.byte	0x04, 0x1c
        /*057a*/ 	.short	(.L_174 - .L_173)


	//   ....[0]....
.L_173:
        /*057c*/ 	.word	0x00000550


	//   ....[1]....
        /*0580*/ 	.word	0x000010b0


	//   ....[2]....
        /*0584*/ 	.word	0x00001140


	//   ....[3]....
        /*0588*/ 	.word	0x00019410


	//   ....[4]....
        /*058c*/ 	.word	0x000194f0


	//----- nvinfo : EIATTR_CRS_STACK_SIZE
	.align		4
.L_174:
        /*0590*/ 	.byte	0x04, 0x1e
        /*0592*/ 	.short	(.L_176 - .L_175)
.L_175:
        /*0594*/ 	.word	0x00000000


	//----- nvinfo : EIATTR_CBANK_PARAM_SIZE
	.align		4
.L_176:
        /*0598*/ 	.byte	0x03, 0x19
        /*059a*/ 	.short	0x01d0


	//----- nvinfo : EIATTR_PARAM_CBANK
	.align		4
        /*059c*/ 	.byte	0x04, 0x0a
        /*059e*/ 	.short	(.L_178 - .L_177)
	.align		4
.L_177:
        /*05a0*/ 	.word	index@(.nv.constant0._ZN5flash16flash_fwd_kernelI23Flash_fwd_kernel_traitsILi32ELi128ELi128ELi4ELb0ELb0EN7cutlass6half_tE19Flash_kernel_traitsILi32ELi128ELi128ELi4ES3_EELb1ELb1ELb0ELb0ELb0ELb0ELb0ELb0EEEvNS_16Flash_fwd_paramsE)
        /*05a4*/ 	.short	0x0380
        /*05a6*/ 	.short	0x01d0


	//----- nvinfo : EIATTR_SW_WAR
	.align		4
.L_178:
        /*05a8*/ 	.byte	0x04, 0x36
        /*05aa*/ 	.short	(.L_180 - .L_179)
.L_179:
        /*05ac*/ 	.word	0x00000008
.L_180:


//--------------------- .nv.info._ZN5flash16flash_fwd_kernelI23Flash_fwd_kernel_traitsILi32ELi128ELi128ELi4ELb0ELb0EN7cutlass6half_tE19Flash_kernel_traitsILi32ELi128ELi128ELi4ES3_EELb1ELb1ELb0ELb0ELb1ELb1ELb0ELb0EEEvNS_16Flash_fwd_paramsE --------------------------
	.section	.nv.info._ZN5flash16flash_fwd_kernelI23Flash_fwd_kernel_traitsILi32ELi128ELi128ELi4ELb0ELb0EN7cutlass6half_tE19Flash_kernel_traitsILi32ELi128ELi128ELi4ES3_EELb1ELb1ELb0ELb0ELb1ELb1ELb0ELb0EEEvNS_16Flash_fwd_paramsE,"",@"SHT_CUDA_INFO"
	.sectionflags	@""
	.align	4


	//----- nvinfo : EIATTR_CUDA_API_VERSION
	.align		4
        /*0000*/ 	.byte	0x04, 0x37
        /*0002*/ 	.short	(.L_182 - .L_181)
.L_181:
        /*0004*/ 	.word	0x00000082


	//----- nvinfo : EIATTR_KPARAM_INFO
	.align		4
.L_182:
        /*0008*/ 	.byte	0x04, 0x17
        /*000a*/ 	.short	(.L_184 - .L_183)
.L_183:
        /*000c*/ 	.word	0x00000000
        /*0010*/ 	.short	0x0000
        /*0012*/ 	.short	0x0000
        /*0014*/ 	.byte	0x00, 0xf0, 0x41, 0x07


	//----- nvinfo : EIATTR_SPARSE_MMA_MASK
	.align		4
.L_184:
        /*0018*/ 	.byte	0x03, 0x50
        /*001a*/ 	.short	0x0000


	//----- nvinfo : EIATTR_MAXREG_COUNT
	.align		4
        /*001c*/ 	.byte	0x03, 0x1b
        /*001e*/ 	.short	0x00ff


	//----- nvinfo : EIATTR_NUM_BARRIERS
	.align		4
        /*0020*/ 	.byte	0x02, 0x4c
        /*0022*/ 	.byte	0x01
	.zero		1


	//----- nvinfo : EIATTR_ANNOTATIONS
	.align		4
        /*0024*/ 	.byte	0x04, 0x55
        /*0026*/ 	.short	(.L_186 - .L_185)


	//   ....[0]....
.L_185:
        /* <DEDUP_REMOVED lines=34> */


	//----- nvinfo : EIATTR_MERCURY_ISA_VERSION
	.align		4
.L_186:
        /*0238*/ 	.byte	0x03, 0x5f
        /*023a*/ 	.short	0x0101


	//----- nvinfo : EIATTR_COOP_GROUP_MASK_REGIDS
	.align		4
        /*023c*/ 	.byte	0x04, 0x29
        /*023e*/ 	.short	(.L_188 - .L_187)


	//   ....[0]....
.L_187:
        /*0240*/ 	.word	0xffffffff


	//   ....[1]....
        /*0244*/ 	.word	0xffffffff


	//   ....[2]....
        /*0248*/ 	.word	0xffffffff


	//   ....[3]....
        /*024c*/ 	.word	0xffffffff


	//   ....[4]....
        /*0250*/ 	.word	0xffffffff


	//   ....[5]....
        /*0254*/ 	.word	0xffffffff


	//   ....[6]....
        /*0258*/ 	.word	0xffffffff


	//   ....[7]....
        /*025c*/ 	.word	0xffffffff


	//   ....[8]....
        /*0260*/ 	.word	0xffffffff


	//   ....[9]....
        /*0264*/ 	.word	0xffffffff


	//   ....[10]....
        /*0268*/ 	.word	0xffffffff


	//   ....[11]....
        /*026c*/ 	.word	0xffffffff


	//   ....[12]....
        /*0270*/ 	.word	0xffffffff


	//   ....[13]....
        /*0274*/ 	.word	0xffffffff


	//   ....[14]....
        /*0278*/ 	.word	0xffffffff


	//   ....[15]....
        /*027c*/ 	.word	0xffffffff


	//   ....[16]....
        /*0280*/ 	.word	0xffffffff


	//   ....[17]....
        /*0284*/ 	.word	0xffffffff


	//   ....[18]....
        /*0288*/ 	.word	0xffffffff


	//   ....[19]....
        /*028c*/ 	.word	0xffffffff


	//   ....[20]....
        /*0290*/ 	.word	0xffffffff


	//   ....[21]....
        /*0294*/ 	.word	0xffffffff


	//   ....[22]....
        /*0298*/ 	.word	0xffffffff


	//   ....[23]....
        /*029c*/ 	.word	0xffffffff


	//----- nvinfo : EIATTR_COOP_GROUP_INSTR_OFFSETS
	.align		4
.L_188:
        /*02a0*/ 	.byte	0x04, 0x28
        /*02a2*/ 	.short	(.L_190 - .L_189)


	//   ....[0]....
.L_189:
        /*02a4*/ 	.word	0x000033e0


	//   ....[1]....
        /*02a8*/ 	.word	0x000036a0


	//   ....[2]....
        /*02ac*/ 	.word	0x000036d0


	//   ....[3]....
        /*02b0*/ 	.word	0x00003700


	//   ....[4]....
        /*02b4*/ 	.word	0x00003870


	//   ....[5]....
        /*02b8*/ 	.word	0x000038d0


	//   ....[6]....
        /*02bc*/ 	.word	0x00003b60


	//   ....[7]....
        /*02c0*/ 	.word	0x00003cc0


	//   ....[8]....
        /*02c4*/ 	.word	0x00009ae0


	//   ....[9]....
        /*02c8*/ 	.word	0x00009b10


	//   ....[10]....
        /*02cc*/ 	.word	0x00009b40


	//   ....[11]....
        /*02d0*/ 	.word	0x00009d00


	//   ....[12]....
        /*02d4*/ 	.word	0x00009d30


	//   ....[13]....
        /*02d8*/ 	.word	0x00009d60


	//   ....[14]....
        /*02dc*/ 	.word	0x0000a0e0


	//   ....[15]....
        /*02e0*/ 	.word	0x0000a2e0


	//   ....[16]....
        /*02e4*/ 	.word	0x0000ecb0


	//   ....[17]....
        /*02e8*/ 	.word	0x0000ecd0


	//   ....[18]....
        /*02ec*/ 	.word	0x0000ecf0


	//   ....[19]....
        /*02f0*/ 	.word	0x0000ed60


	//   ....[20]....
        /*02f4*/ 	.word	0x0000ed80


	//   ....[21]....
        /*02f8*/ 	.word	0x0000ed90


	//   ....[22]....
        /*02fc*/ 	.word	0x0000eed0


	//   ....[23]....
        /*0300*/ 	.word	0x0000eef0


	//----- nvinfo : EIATTR_VRC_CTA_INIT_COUNT
	.align		4
.L_190:
        /*0304*/ 	.byte	0x02, 0x4a
	.zero		1
	.zero		1


	//----- nvinfo : EIATTR_EXIT_INSTR_OFFSETS
	.align		4
        /*0308*/ 	.byte	0x04, 0x1c
        /*030a*/ 	.short	(.L_192 - .L_191)


	//   ....[0]....
.L_191:
        /*030c*/ 	.word	0x00000300


	//   ....[1]....
        /*0310*/ 	.word	0x00000ac0


	//   ....[2]....
        /*0314*/ 	.word	0x00000b50


	//   ....[3]....
        /*0318*/ 	.word	0x0000fc50


	//----- nvinfo : EIATTR_CRS_STACK_SIZE
	.align		4
.L_192:
        /*031c*/ 	.byte	0x04, 0x1e
        /*031e*/ 	.short	(.L_194 - .L_193)
.L_193:
        /*0320*/ 	.word	0x00000000


	//----- nvinfo : EIATTR_CBANK_PARAM_SIZE
	.align		4
.L_194:
        /*0324*/ 	.byte	0x03, 0x19
        /*0326*/ 	.short	0x01d0


	//----- nvinfo : EIATTR_PARAM_CBANK
	.align		4
        /*0328*/ 	.byte	0x04, 0x0a
        /*032a*/ 	.short	(.L_196 - .L_195)
	.align		4
.L_195:
        /*032c*/ 	.word	index@(.nv.constant0._ZN5flash16flash_fwd_kernelI23Flash_fwd_kernel_traitsILi32ELi128ELi128ELi4ELb0ELb0EN7cutlass6half_tE19Flash_kernel_traitsILi32ELi128ELi128ELi4ES3_EELb1ELb1ELb0ELb0ELb1ELb1ELb0ELb0EEEvNS_16Flash_fwd_paramsE)
        /*0330*/ 	.short	0x0380
        /*0332*/ 	.short	0x01d0


	//----- nvinfo : EIATTR_SW_WAR
	.align		4
.L_196:
        /*0334*/ 	.byte	0x04, 0x36
        /*0336*/ 	.short	(.L_198 - .L_197)
.L_197:
        /*0338*/ 	.word	0x00000008
.L_198:


//--------------------- .nv.info._ZN5flash16flash_fwd_kernelI23Flash_fwd_kernel_traitsILi32ELi128ELi128ELi4ELb0ELb0EN7cutlass6half_tE19Flash_kernel_traitsILi32ELi128ELi128ELi4ES3_EELb0ELb1ELb0ELb0ELb1ELb1ELb1ELb0EEEvNS_16Flash_fwd_paramsE --------------------------
	.section	.nv.info._ZN5flash16flash_fwd_kernelI23Flash_fwd_kernel_traitsILi32ELi128ELi128ELi4ELb0ELb0EN7cutlass6half_tE19Flash_kernel_traitsILi32ELi128ELi128ELi4ES3_EELb0ELb1ELb0ELb0ELb1ELb1ELb1ELb0EEEvNS_16Flash_fwd_paramsE,"",@"SHT_CUDA_INFO"
	.sectionflags	@""
	.align	4


	//----- nvinfo : EIATTR_CUDA_API_VERSION
	.align		4
        /*0000*/ 	.byte	0x04, 0x37
        /*0002*/ 	.short	(.L_200 - .L_199)
.L_199:
        /*0004*/ 	.word	0x00000082


	//----- nvinfo : EIATTR_KPARAM_INFO
	.align		4
.L_200:
        /*0008*/ 	.byte	0x04, 0x17
        /*000a*/ 	.short	(.L_202 - .L_201)
.L_201:
        /*000c*/ 	.word	0x00000000
        /*0010*/ 	.short	0x0000
        /*0012*/ 	.short	0x0000
        /*0014*/ 	.byte	0x00, 0xf0, 0x41, 0x07


	//----- nvinfo : EIATTR_SPARSE_MMA_MASK
	.align		4
.L_202:
        /*0018*/ 	.byte	0x03, 0x50
        /*001a*/ 	.short	0x0000


	//----- nvinfo : EIATTR_MAXREG_COUNT
	.align		4
        /*001c*/ 	.byte	0x03, 0x1b
        /*001e*/ 	.short	0x00ff


	//----- nvinfo : EIATTR_NUM_BARRIERS
	.align		4
        /*0020*/ 	.byte	0x02, 0x4c
        /*0022*/ 	.byte	0x01
	.zero		1


	//----- nvinfo : EIATTR_ANNOTATIONS
	.align		4
        /*0024*/ 	.byte	0x04, 0x55
        /*0026*/ 	.short	(.L_204 - .L_203)


	//   ....[0]....
.L_203:
        /*0028*/ 	.word	0x00000001
        /*002c*/ 	.byte	0x30, 0x0b, 0x00, 0x00, 0x01, 0x00, 0x00, 0x00, 0xb0, 0x0b, 0x00, 0x00, 0x01, 0x00, 0x00, 0x00
        /*003c*/ 	.byte	0x00, 0x0c, 0x00, 0x00, 0x01, 0x00, 0x00, 0x00, 0x10, 0xb4, 0x00, 0x00, 0x01, 0x00, 0x00, 0x00
        /*004c*/ 	.byte	0x90, 0xb6, 0x00, 0x00, 0x01, 0x00, 0x00, 0x00, 0x20, 0xb9, 0x00, 0x00


	//----- nvinfo : EIATTR_MERCURY_ISA_VERSION
	.align		4
.L_204:
        /*0058*/ 	.byte	0x03, 0x5f
        /*005a*/ 	.short	0x0101


	//----- nvinfo : EIATTR_COOP_GROUP_MASK_REGIDS
	.align		4
        /*005c*/ 	.byte	0x04, 0x29
        /*005e*/ 	.short	(.L_206 - .L_205)


	//   ....[0]....
.L_205:
        /*0060*/ 	.word	0xffffffff


	//   ....[1]....
        /*0064*/ 	.word	0xffffffff


	//   ....[2]....
        /*0068*/ 	.word	0xffffffff


	//   ....[3]....
        /*006c*/ 	.word	0xffffffff


	//   ....[4]....
        /*0070*/ 	.word	0xffffffff


	//   ....[5]....
        /*0074*/ 	.word	0xffffffff


	//   ....[6]....
        /*0078*/ 	.word	0xffffffff


	//   ....[7]....
        /*007c*/ 	.word	0xffffffff


	//   ....[8]....
        /*0080*/ 	.word	0xffffffff


	//   ....[9]....
        /*0084*/ 	.word	0xffffffff


	//   ....[10]....
        /*0088*/ 	.word	0xffffffff


	//   ....[11]....
        /*008c*/ 	.word	0xffffffff


	//   ....[12]....
        /*0090*/ 	.word	0xffffffff


	//   ....[13]....
        /*0094*/ 	.word	0xffffffff


	//   ....[14]....
        /*0098*/ 	.word	0xffffffff


	//   ....[15]....
        /*009c*/ 	.word	0xffffffff


	//   ....[16]....
        /*00a0*/ 	.word	0xffffffff


	//   ....[17]....
        /*00a4*/ 	.word	0xffffffff


	//   ....[18]....
        /*00a8*/ 	.word	0xffffffff


	//   ....[19]....
        /*00ac*/ 	.word	0xffffffff


	//   ....[20]....
        /*00b0*/ 	.word	0xffffffff


	//   ....[21]....
        /*00b4*/ 	.word	0xffffffff


	//   ....[22]....
        /*00b8*/ 	.word	0xffffffff


	//   ....[23]....
        /*00bc*/ 	.word	0xffffffff


	//----- nvinfo : EIATTR_COOP_GROUP_INSTR_OFFSETS
	.align		4
.L_206:
        /*00c0*/ 	.byte	0x04, 0x28
        /*00c2*/ 	.short	(.L_208 - .L_207)


	//   ....[0]....
.L_207:
        /*00c4*/ 	.word	0x00003450


	//   ....[1]....
        /*00c8*/ 	.word	0x00003500


	//   ....[2]....
        /*00cc*/ 	.word	0x00004130


	//   ....[3]....
        /*00d0*/ 	.word	0x00004210


	//   ....[4]....
        /*00d4*/ 	.word	0x00004ba0


	//   ....[5]....
        /*00d8*/ 	.word	0x00004bf0


	//   ....[6]....
        /*00dc*/ 	.word	0x00004c00


	//   ....[7]....
        /*00e0*/ 	.word	0x00004d80


	//   ....[8]....
        /*00e4*/ 	.word	0x000084a0


	//   ....[9]....
        /*00e8*/ 	.word	0x000084e0


	//   ....[10]....
        /*00ec*/ 	.word	0x00008540


	//   ....[11]....
        /*00f0*/ 	.word	0x00008550


	//   ....[12]....
        /*00f4*/ 	.word	0x000085a0


	//   ....[13]....
        /*00f8*/ 	.word	0x000085b0


	//   ....[14]....
        /*00fc*/ 	.word	0x000085c0


	//   ....[15]....
        /*0100*/ 	.word	0x000085d0


	//   ....[16]....
        /*0104*/ 	.word	0x0000ab20


	//   ....[17]....
        /*0108*/ 	.word	0x0000ab50


	//   ....[18]....
        /*010c*/ 	.word	0x0000ab70


	//   ....[19]....
        /*0110*/ 	.word	0x0000ab90


	//   ....[20]....
        /*0114*/ 	.word	0x0000ac30


	//   ....[21]....
        /*0118*/ 	.word	0x0000ac50


	//   ....[22]....
        /*011c*/ 	.word	0x0000ac70


	//   ....[23]....
        /*0120*/ 	.word	0x0000ac80


	//----- nvinfo : EIATTR_VRC_CTA_INIT_COUNT
	.align		4
.L_208:
        /*0124*/ 	.byte	0x02, 0x4a
	.zero		1
	.zero		1


	//----- nvinfo : EIATTR_EXIT_INSTR_OFFSETS
	.align		4
        /*0128*/ 	.byte	0x04, 0x1c
        /*012a*/ 	.short	(.L_210 - .L_209)


	//   ....[0]....
.L_209:
        /*012c*/ 	.word	0x00000180


	//   ....[1]....
        /*0130*/ 	.word	0x00000970


	//   ....[2]....
        /*0134*/ 	.word	0x00000a00


	//   ....[3]....
        /*0138*/ 	.word	0x0000bab0


	//----- nvinfo : EIATTR_CRS_STACK_SIZE
	.align		4
.L_210:
        /*013c*/ 	.byte	0x04, 0x1e
        /*013e*/ 	.short	(.L_212 - .L_211)
.L_211:
        /*0140*/ 	.word	0x00000000


	//----- nvinfo : EIATTR_CBANK_PARAM_SIZE
	.align		4
.L_212:
        /*0144*/ 	.byte	0x03, 0x19
        /*0146*/ 	.short	0x01d0


	//----- nvinfo : EIATTR_PARAM_CBANK
	.align		4
        /*0148*/ 	.byte	0x04, 0x0a
        /*014a*/ 	.short	(.L_214 - .L_213)
	.align		4
.L_213:
        /*014c*/ 	.word	index@(.nv.constant0._ZN5flash16flash_fwd_kernelI23Flash_fwd_kernel_traitsILi32ELi128ELi128ELi4ELb0ELb0EN7cutlass6half_tE19Flash_kernel_traitsILi32ELi128ELi128ELi4ES3_EELb0ELb1ELb0ELb0ELb1ELb1ELb1ELb0EEEvNS_16Flash_fwd_paramsE)
        /*0150*/ 	.short	0x0380
        /*0152*/ 	.short	0x01d0


	//----- nvinfo : EIATTR_SW_WAR
	.align		4
.L_214:
        /*0154*/ 	.byte	0x04, 0x36
        /*0156*/ 	.short	(.L_216 - .L_215)
.L_215:
        /*0158*/ 	.word	0x00000008
.L_216:


//--------------------- .nv.info._ZN5flash16flash_fwd_kernelI23Flash_fwd_kernel_traitsILi32ELi128ELi128ELi4ELb0ELb0EN7cutlass6half_tE19Flash_kernel_traitsILi32ELi128ELi128ELi4ES3_EELb1ELb1ELb0ELb0ELb0ELb1ELb0ELb0EEEvNS_16Flash_fwd_paramsE --------------------------
	.section	.nv.info._ZN5flash16flash_fwd_kernelI23Flash_fwd_kernel_traitsILi32ELi128ELi128ELi4ELb0ELb0EN7cutlass6half_tE19Flash_kernel_traitsILi32ELi128ELi128ELi4ES3_EELb1ELb1ELb0ELb0ELb0ELb1ELb0ELb0EEEvNS_16Flash_fwd_paramsE,"",@"SHT_CUDA_INFO"
	.sectionflags	@""
	.align	4


	//----- nvinfo : EIATTR_CUDA_API_VERSION
	.align		4
        /*0000*/ 	.byte	0x04, 0x37
        /*0002*/ 	.short	(.L_218 - .L_217)
.L_217:
        /*0004*/ 	.word	0x00000082


	//----- nvinfo : EIATTR_KPARAM_INFO
	.align		4
.L_218:
        /*0008*/ 	.byte	0x04, 0x17
        /*000a*/ 	.short	(.L_220 - .L_219)
.L_219:
        /*000c*/ 	.word	0x00000000
        /*0010*/ 	.short	0x0000
        /*0012*/ 	.short	0x0000
        /*0014*/ 	.byte	0x00, 0xf0, 0x41, 0x07


	//----- nvinfo : EIATTR_SPARSE_MMA_MASK
	.align		4
.L_220:
        /*0018*/ 	.byte	0x03, 0x50
        /*001a*/ 	.short	0x0000


	//----- nvinfo : EIATTR_MAXREG_COUNT
	.align		4
        /*001c*/ 	.byte	0x03, 0x1b
        /*001e*/ 	.short	0x00ff


	//----- nvinfo : EIATTR_NUM_BARRIERS
	.align		4
        /*0020*/ 	.byte	0x02, 0x4c
        /*0022*/ 	.byte	0x01
	.zero		1


	//----- nvinfo : EIATTR_ANNOTATIONS
	.align		4
        /*0024*/ 	.byte	0x04, 0x55
        /*0026*/ 	.short	(.L_222 - .L_221)


	//   ....[0]....
.L_221:
        /* <DEDUP_REMOVED lines=39> */


	//----- nvinfo : EIATTR_MERCURY_ISA_VERSION
	.align		4
.L_222:
        /*0288*/ 	.byte	0x03, 0x5f
        /*028a*/ 	.short	0x0101


	//----- nvinfo : EIATTR_COOP_GROUP_MASK_REGIDS
	.align		4
        /*028c*/ 	.byte	0x04, 0x29
        /*028e*/ 	.short	(.L_224 - .L_223)


	//   ....[0]....
.L_223:
        /*0290*/ 	.word	0xffffffff


	//   ....[1]....
        /*0294*/ 	.word	0xffffffff


	//   ....[2]....
        /*0298*/ 	.word	0xffffffff


	//   ....[3]....
        /*029c*/ 	.word	0xffffffff


	//   ....[4]....
        /*02a0*/ 	.word	0xffffffff


	//   ....[5]....
        /*02a4*/ 	.word	0xffffffff


	//   ....[6]....
        /*02a8*/ 	.word	0xffffffff


	//   ....[7]....
        /*02ac*/ 	.word	0xffffffff


	//   ....[8]....
        /*02b0*/ 	.word	0xffffffff


	//   ....[9]....
        /*02b4*/ 	.word	0xffffffff


	//   ....[10]....
        /*02b8*/ 	.word	0xffffffff


	//   ....[11]....
        /*02bc*/ 	.word	0xffffffff


	//   ....[12]....
        /*02c0*/ 	.word	0xffffffff


	//   ....[13]....
        /*02c4*/ 	.word	0xffffffff


	//   ....[14]....
        /*02c8*/ 	.word	0xffffffff


	//   ....[15]....
        /*02cc*/ 	.word	0xffffffff


	//   ....[16]....
        /*02d0*/ 	.word	0xffffffff


	//   ....[17]....
        /*02d4*/ 	.word	0xffffffff


	//   ....[18]....
        /*02d8*/ 	.word	0xffffffff


	//   ....[19]....
        /*02dc*/ 	.word	0xffffffff


	//   ....[20]....
        /*02e0*/ 	.word	0xffffffff


	//   ....[21]....
        /*02e4*/ 	.word	0xffffffff


	//   ....[22]....
        /*02e8*/ 	.word	0xffffffff


	//   ....[23]....
        /*02ec*/ 	.word	0xffffffff


	//   ....[24]....
        /*02f0*/ 	.word	0xffffffff


	//   ....[25]....
        /*02f4*/ 	.word	0xffffffff


	//   ....[26]....
        /*02f8*/ 	.word	0xffffffff


	//   ....[27]....
        /*02fc*/ 	.word	0xffffffff


	//   ....[28]....
        /*0300*/ 	.word	0xffffffff


	//   ....[29]....
        /*0304*/ 	.word	0xffffffff


	//   ....[30]....
        /*0308*/ 	.word	0xffffffff


	//   ....[31]....
        /*030c*/ 	.word	0xffffffff


	//----- nvinfo : EIATTR_COOP_GROUP_INSTR_OFFSETS
	.align		4
.L_224:
        /*0310*/ 	.byte	0x04, 0x28
        /*0312*/ 	.short	(.L_226 - .L_225)


	//   ....[0]....
.L_225:
        /*0314*/ 	.word	0x000031e0


	//   ....[1]....
        /*0318*/ 	.word	0x00003320


	//   ....[2]....
        /*031c*/ 	.word	0x000039a0


	//   ....[3]....
        /*0320*/ 	.word	0x00003ad0


	//   ....[4]....
        /*0324*/ 	.word	0x000048f0


	//   ....[5]....
        /*0328*/ 	.word	0x00004960


	//   ....[6]....
        /*032c*/ 	.word	0x00004c80


	//   ....[7]....
        /*0330*/ 	.word	0x00004ce0


	//   ....[8]....
        /*0334*/ 	.word	0x0000a8b0


	//   ....[9]....
        /*0338*/ 	.word	0x0000a9f0


	//   ....[10]....
        /*033c*/ 	.word	0x0000ab70


	//   ....[11]....
        /*0340*/ 	.word	0x0000ad20


	//   ....[12]....
        /*0344*/ 	.word	0x0000add0


	//   ....[13]....
        /*0348*/ 	.word	0x0000ae50


	//   ....[14]....
        /*034c*/ 	.word	0x0000b0e0


	//   ....[15]....
        /*0350*/ 	.word	0x0000b120


	//   ....[16]....
        /*0354*/ 	.word	0x00011300


	//   ....[17]....
        /*0358*/ 	.word	0x00011340


	//   ....[18]....
        /*035c*/ 	.word	0x00011380


	//   ....[19]....
        /*0360*/ 	.word	0x00011450


	//   ....[20]....
        /*0364*/ 	.word	0x00011490


	//   ....[21]....
        /*0368*/ 	.word	0x000114c0


	//   ....[22]....
        /*036c*/ 	.word	0x00011a00


	//   ....[23]....
        /*0370*/ 	.word	0x00011ba0


	//   ....[24]....
        /*0374*/ 	.word	0x000163e0


	//   ....[25]....
        /*0378*/ 	.word	0x000163f0


	//   ....[26]....
        /*037c*/ 	.word	0x00016400


	//   ....[27]....
        /*0380*/ 	.word	0x00016410


	//   ....[28]....
        /*0384*/ 	.word	0x00016440


	//   ....[29]....
        /*0388*/ 	.word	0x00016460


	//   ....[30]....
        /*038c*/ 	.word	0x00016480


	//   ....[31]....
        /*0390*/ 	.word	0x00016490


	//----- nvinfo : EIATTR_VRC_CTA_INIT_COUNT
	.align		4
.L_226:
        /*0394*/ 	.byte	0x02, 0x4a
	.zero		1
	.zero		1


	//----- nvinfo : EIATTR_EXIT_INSTR_OFFSETS
	.align		4
        /*0398*/ 	.byte	0x04, 0x1c
        /*039a*/ 	.short	(.L_228 - .L_227)


	//   ....[0]....
.L_227:
        /*039c*/ 	.word	0x00000530


	//   ....[1]....
        /*03a0*/ 	.word	0x00001070


	//   ....[2]....
        /*03a4*/ 	.word	0x00001100


	//   ....[3]....
        /*03a8*/ 	.word	0x00017530


	//   ....[4]....
        /*03ac*/ 	.word	0x00017610


	//----- nvinfo : EIATTR_CRS_STACK_SIZE
	.align		4
.L_228:
        /*03b0*/ 	.byte	0x04, 0x1e
        /*03b2*/ 	.short	(.L_230 - .L_229)
.L_229:
        /*03b4*/ 	.word	0x00000000


	//----- nvinfo : EIATTR_CBANK_PARAM_SIZE
	.align		4
.L_230:
        /*03b8*/ 	.byte	0x03, 0x19
        /*03ba*/ 	.short	0x01d0


	//----- nvinfo : EIATTR_PARAM_CBANK
	.align		4
        /*03bc*/ 	.byte	0x04, 0x0a
        /*03be*/ 	.short	(.L_232 - .L_231)
	.align		4
.L_231:
        /*03c0*/ 	.word	index@(.nv.constant0._ZN5flash16flash_fwd_kernelI23Flash_fwd_kernel_traitsILi32ELi128ELi128ELi4ELb0ELb0EN7cutlass6half_tE19Flash_kernel_traitsILi32ELi128ELi128ELi4ES3_EELb1ELb1ELb0ELb0ELb0ELb1ELb0ELb0EEEvNS_16Flash_fwd_paramsE)
        /*03c4*/ 	.short	0x0380
        /*03c6*/ 	.short	0x01d0


	//----- nvinfo : EIATTR_SW_WAR
	.align		4
.L_232:
        /*03c8*/ 	.byte	0x04, 0x36
        /*03ca*/ 	.short	(.L_234 - .L_233)
.L_233:
        /*03cc*/ 	.word	0x00000008
.L_234:


//--------------------- .nv.info._ZN5flash16flash_fwd_kernelI23Flash_fwd_kernel_traitsILi32ELi128ELi128ELi4ELb0ELb0EN7cutlass6half_tE19Flash_kernel_traitsILi32ELi128ELi128ELi4ES3_EELb0ELb1ELb0ELb0ELb0ELb1ELb1ELb0EEEvNS_16Flash_fwd_paramsE --------------------------
	.section	.nv.info._ZN5flash16flash_fwd_kernelI23Flash_fwd_kernel_traitsILi32ELi128ELi128ELi4ELb0ELb0EN7cutlass6half_tE19Flash_kernel_traitsILi32ELi128ELi128ELi4ES3_EELb0ELb1ELb0ELb0ELb0ELb1ELb1ELb0EEEvNS_16Flash_fwd_paramsE,"",@"SHT_CUDA_INFO"
	.sectionflags	@""
	.align	4


	//----- nvinfo : EIATTR_CUDA_API_VERSION
	.align		4
        /*0000*/ 	.byte	0x04, 0x37
        /*0002*/ 	.short	(.L_236 - .L_235)
.L_235:
        /*0004*/ 	.word	0x00000082


	//----- nvinfo : EIATTR_KPARAM_INFO
	.align		4
.L_236:
        /*0008*/ 	.byte	0x04, 0x17
        /*000a*/ 	.short	(.L_238 - .L_237)
.L_237:
        /*000c*/ 	.word	0x00000000
        /*0010*/ 	.short	0x0000
        /*0012*/ 	.short	0x0000
        /*0014*/ 	.byte	0x00, 0xf0, 0x41, 0x07


	//----- nvinfo : EIATTR_SPARSE_MMA_MASK
	.align		4
.L_238:
        /*0018*/ 	.byte	0x03, 0x50
        /*001a*/ 	.short	0x0000


	//----- nvinfo : EIATTR_MAXREG_COUNT
	.align		4
        /*001c*/ 	.byte	0x03, 0x1b
        /*001e*/ 	.short	0x00ff


	//----- nvinfo : EIATTR_NUM_BARRIERS
	.align		4
        /*0020*/ 	.byte	0x02, 0x4c
        /*0022*/ 	.byte	0x01
	.zero		1


	//----- nvinfo : EIATTR_ANNOTATIONS
	.align		4
        /*0024*/ 	.byte	0x04, 0x55
        /*0026*/ 	.short	(.L_240 - .L_239)


	//   ....[0]....
.L_239:
        /* <DEDUP_REMOVED lines=10> */
        /*00bc*/ 	.byte	0x60, 0x1d, 0x01, 0x00


	//----- nvinfo : EIATTR_MERCURY_ISA_VERSION
	.align		4
.L_240:
        /*00c0*/ 	.byte	0x03, 0x5f
        /*00c2*/ 	.short	0x0101


	//----- nvinfo : EIATTR_COOP_GROUP_MASK_REGIDS
	.align		4
        /*00c4*/ 	.byte	0x04, 0x29
        /*00c6*/ 	.short	(.L_242 - .L_241)


	//   ....[0]....
.L_241:
        /*00c8*/ 	.word	0xffffffff


	//   ....[1]....
        /*00cc*/ 	.word	0xffffffff


	//   ....[2]....
        /*00d0*/ 	.word	0xffffffff


	//   ....[3]....
        /*00d4*/ 	.word	0xffffffff


	//   ....[4]....
        /*00d8*/ 	.word	0xffffffff


	//   ....[5]....
        /*00dc*/ 	.word	0xffffffff


	//   ....[6]....
        /*00e0*/ 	.word	0xffffffff


	//   ....[7]....
        /*00e4*/ 	.word	0xffffffff


	//   ....[8]....
        /*00e8*/ 	.word	0xffffffff


	//   ....[9]....
        /*00ec*/ 	.word	0xffffffff


	//   ....[10]....
        /*00f0*/ 	.word	0xffffffff


	//   ....[11]....
        /*00f4*/ 	.word	0xffffffff


	//   ....[12]....
        /*00f8*/ 	.word	0xffffffff


	//   ....[13]....
        /*00fc*/ 	.word	0xffffffff


	//   ....[14]....
        /*0100*/ 	.word	0xffffffff


	//   ....[15]....
        /*0104*/ 	.word	0xffffffff


	//   ....[16]....
        /*0108*/ 	.word	0xffffffff


	//   ....[17]....
        /*010c*/ 	.word	0xffffffff


	//   ....[18]....
        /*0110*/ 	.word	0xffffffff


	//   ....[19]....
        /*0114*/ 	.word	0xffffffff


	//   ....[20]....
        /*0118*/ 	.word	0xffffffff


	//   ....[21]....
        /*011c*/ 	.word	0xffffffff


	//   ....[22]....
        /*0120*/ 	.word	0xffffffff


	//   ....[23]....
        /*0124*/ 	.word	0xffffffff


	//   ....[24]....
        /*0128*/ 	.word	0xffffffff


	//   ....[25]....
        /*012c*/ 	.word	0xffffffff


	//   ....[26]....
        /*0130*/ 	.word	0xffffffff


	//   ....[27]....
        /*0134*/ 	.word	0xffffffff


	//   ....[28]....
        /*0138*/ 	.word	0xffffffff


	//   ....[29]....
        /*013c*/ 	.word	0xffffffff


	//   ....[30]....
        /*0140*/ 	.word	0xffffffff


	//   ....[31]....
        /*0144*/ 	.word	0xffffffff


	//----- nvinfo : EIATTR_COOP_GROUP_INSTR_OFFSETS
	.align		4
.L_242:
        /*0148*/ 	.byte	0x04, 0x28
        /*014a*/ 	.short	(.L_244 - .L_243)


	//   ....[0]....
.L_243:
        /*014c*/ 	.word	0x00003e30


	//   ....[1]....
        /*0150*/ 	.word	0x00003f70


	//   ....[2]....
        /*0154*/ 	.word	0x00004a70


	//   ....[3]....
        /*0158*/ 	.word	0x00004b80


	//   ....[4]....
        /*015c*/ 	.word	0x00005610


	//   ....[5]....
        /*0160*/ 	.word	0x00005650


	//   ....[6]....
        /*0164*/ 	.word	0x00005660


	//   ....[7]....
        /*0168*/ 	.word	0x000056c0


	//   ....[8]....
        /*016c*/ 	.word	0x000090e0


	//   ....[9]....
        /*0170*/ 	.word	0x000092f0


	//   ....[10]....
        /*0174*/ 	.word	0x00009e70


	//   ....[11]....
        /*0178*/ 	.word	0x00009fd0


	//   ....[12]....
        /*017c*/ 	.word	0x0000a900


	//   ....[13]....
        /*0180*/ 	.word	0x0000a980


	//   ....[14]....
        /*0184*/ 	.word	0x0000aa20


	//   ....[15]....
        /*0188*/ 	.word	0x0000ab20


	//   ....[16]....
        /*018c*/ 	.word	0x0000e8b0


	//   ....[17]....
        /*0190*/ 	.word	0x0000e900


	//   ....[18]....
        /*0194*/ 	.word	0x0000e950


	//   ....[19]....
        /*0198*/ 	.word	0x0000e960


	//   ....[20]....
        /*019c*/ 	.word	0x0000e9b0


	//   ....[21]....
        /*01a0*/ 	.word	0x0000e9c0


	//   ....[22]....
        /*01a4*/ 	.word	0x0000e9d0


	//   ....[23]....
        /*01a8*/ 	.word	0x0000e9e0


	//   ....[24]....
        /*01ac*/ 	.word	0x00010f40


	//   ....[25]....
        /*01b0*/ 	.word	0x00010f50


	//   ....[26]....
        /*01b4*/ 	.word	0x00010f60


	//   ....[27]....
        /*01b8*/ 	.word	0x00010f70


	//   ....[28]....
        /*01bc*/ 	.word	0x00010fa0


	//   ....[29]....
        /*01c0*/ 	.word	0x00010fd0


	//   ....[30]....
        /*01c4*/ 	.word	0x00010ff0


	//   ....[31]....
        /*01c8*/ 	.word	0x00011000


	//----- nvinfo : EIATTR_VRC_CTA_INIT_COUNT
	.align		4
.L_244:
        /*01cc*/ 	.byte	0x02, 0x4a
	.zero		1
	.zero		1


	//----- nvinfo : EIATTR_EXIT_INSTR_OFFSETS
	.align		4
        /*01d0*/ 	.byte	0x04, 0x1c
        /*01d2*/ 	.short	(.L_246 - .L_245)


	//   ....[0]....
.L_245:
        /*01d4*/ 	.word	0x00000350


	//   ....[1]....
        /*01d8*/ 	.word	0x00000e90


	//   ....[2]....
        /*01dc*/ 	.word	0x00000f20


	//   ....[3]....
        /*01e0*/ 	.word	0x00012130


	//   ....[4]....
        /*01e4*/ 	.word	0x00012210


	//----- nvinfo : EIATTR_CRS_STACK_SIZE
	.align		4
.L_246:
        /*01e8*/ 	.byte	0x04, 0x1e
        /*01ea*/ 	.short	(.L_248 - .L_247)
.L_247:
        /*01ec*/ 	.word	0x00000000


	//----- nvinfo : EIATTR_CBANK_PARAM_SIZE
	.align		4
.L_248:
        /*01f0*/ 	.byte	0x03, 0x19
        /*01f2*/ 	.short	0x01d0


	//----- nvinfo : EIATTR_PARAM_CBANK
	.align		4
        /*01f4*/ 	.byte	0x04, 0x0a
        /*01f6*/ 	.short	(.L_250 - .L_249)
	.align		4
.L_249:
        /*01f8*/ 	.word	index@(.nv.constant0._ZN5flash16flash_fwd_kernelI23Flash_fwd_kernel_traitsILi32ELi128ELi128ELi4ELb0ELb0EN7cutlass6half_tE19Flash_kernel_traitsILi32ELi128ELi128ELi4ES3_EELb0ELb1ELb0ELb0ELb0ELb1ELb1ELb0EEEvNS_16Flash_fwd_paramsE)
        /*01fc*/ 	.short	0x0380
        /*01fe*/ 	.short	0x01d0


	//----- nvinfo : EIATTR_SW_WAR
	.align		4
.L_250:
        /*0200*/ 	.byte	0x04, 0x36
        /*0202*/ 	.short	(.L_252 - .L_251)
.L_251:
        /*0204*/ 	.word	0x00000008
.L_252:


//--------------------- .nv.info._ZN5flash16flash_fwd_kernelI23Flash_fwd_kernel_traitsILi32ELi128ELi128ELi4ELb0ELb0EN7cutlass6half_tE19Flash_kernel_traitsILi32ELi128ELi128ELi4ES3_EELb1ELb1ELb0ELb1ELb0ELb0ELb0ELb0EEEvNS_16Flash_fwd_paramsE --------------------------
	.section	.nv.info._ZN5flash16flash_fwd_kernelI23Flash_fwd_kernel_traitsILi32ELi128ELi128ELi4ELb0ELb0EN7cutlass6half_tE19Flash_kernel_traitsILi32ELi128ELi128ELi4ES3_EELb1ELb1ELb0ELb1ELb0ELb0ELb0ELb0EEEvNS_16Flash_fwd_paramsE,"",@"SHT_CUDA_INFO"
	.sectionflags	@""
	.align	4


	//----- nvinfo : EIATTR_CUDA_API_VERSION
	.align		4
        /*0000*/ 	.byte	0x04, 0x37
        /*0002*/ 	.short	(.L_254 - .L_253)
.L_253:
        /*0004*/ 	.word	0x00000082


	//----- nvinfo : EIATTR_KPARAM_INFO
	.align		4
.L_254:
        /*0008*/ 	.byte	0x04, 0x17
        /*000a*/ 	.short	(.L_256 - .L_255)
.L_255:
        /*000c*/ 	.word	0x00000000
        /*0010*/ 	.short	0x0000
        /*0012*/ 	.short	0x0000
        /*0014*/ 	.byte	0x00, 0xf0, 0x41, 0x07


	//----- nvinfo : EIATTR_SPARSE_MMA_MASK
	.align		4
.L_256:
        /*0018*/ 	.byte	0x03, 0x50
        /*001a*/ 	.short	0x0000


	//----- nvinfo : EIATTR_MAXREG_COUNT
	.align		4
        /*001c*/ 	.byte	0x03, 0x1b
        /*001e*/ 	.short	0x00ff


	//----- nvinfo : EIATTR_NUM_BARRIERS
	.align		4
        /*0020*/ 	.byte	0x02, 0x4c
        /*0022*/ 	.byte	0x01
	.zero		1


	//----- nvinfo : EIATTR_ANNOTATIONS
	.align		4
        /*0024*/ 	.byte	0x04, 0x55
        /*0026*/ 	.short	(.L_258 - .L_257)


	//   ....[0]....
.L_257:
        /* <DEDUP_REMOVED lines=18> */


	//----- nvinfo : EIATTR_MERCURY_ISA_VERSION
	.align		4
.L_258:
        /*0138*/ 	.byte	0x03, 0x5f
        /*013a*/ 	.short	0x0101


	//----- nvinfo : EIATTR_COOP_GROUP_MASK_REGIDS
	.align		4
        /*013c*/ 	.byte	0x04, 0x29
        /*013e*/ 	.short	(.L_260 - .L_259)


	//   ....[0]....
.L_259:
        /*0140*/ 	.word	0xffffffff


	//   ....[1]....
        /*0144*/ 	.word	0xffffffff


	//   ....[2]....
        /*0148*/ 	.word	0xffffffff


	//   ....[3]....
        /*014c*/ 	.word	0xffffffff


	//   ....[4]....
        /*0150*/ 	.word	0xffffffff


	//   ....[5]....
        /*0154*/ 	.word	0xffffffff


	//   ....[6]....
        /*0158*/ 	.word	0xffffffff


	//   ....[7]....
        /*015c*/ 	.word	0xffffffff


	//   ....[8]....
        /*0160*/ 	.word	0xffffffff


	//   ....[9]....
        /*0164*/ 	.word	0xffffffff


	//   ....[10]....
        /*0168*/ 	.word	0xffffffff


	//   ....[11]....
        /*016c*/ 	.word	0xffffffff


	//   ....[12]....
        /*0170*/ 	.word	0xffffffff


	//   ....[13]....
        /*0174*/ 	.word	0xffffffff


	//   ....[14]....
        /*0178*/ 	.word	0xffffffff


	//   ....[15]....
        /*017c*/ 	.word	0xffffffff


	//   ....[16]....
        /*0180*/ 	.word	0xffffffff


	//   ....[17]....
        /*0184*/ 	.word	0xffffffff


	//   ....[18]....
        /*0188*/ 	.word	0xffffffff


	//   ....[19]....
        /*018c*/ 	.word	0xffffffff


	//   ....[20]....
        /*0190*/ 	.word	0xffffffff


	//   ....[21]....
        /*0194*/ 	.word	0xffffffff


	//   ....[22]....
        /*0198*/ 	.word	0xffffffff


	//   ....[23]....
        /*019c*/ 	.word	0xffffffff


	//   ....[24]....
        /*01a0*/ 	.word	0xffffffff


	//   ....[25]....
        /*01a4*/ 	.word	0xffffffff


	//   ....[26]....
        /*01a8*/ 	.word	0xffffffff


	//   ....[27]....
        /*01ac*/ 	.word	0xffffffff


	//   ....[28]....
        /*01b0*/ 	.word	0xffffffff


	//   ....[29]....
        /*01b4*/ 	.word	0xffffffff


	//   ....[30]....
        /*01b8*/ 	.word	0xffffffff


	//   ....[31]....
        /*01bc*/ 	.word	0xffffffff


	//----- nvinfo : EIATTR_COOP_GROUP_INSTR_OFFSETS
	.align		4
.L_260:
        /*01c0*/ 	.byte	0x04, 0x28
        /*01c2*/ 	.short	(.L_262 - .L_261)


	//   ....[0]....
.L_261:
        /*01c4*/ 	.word	0x00005800


	//   ....[1]....
        /*01c8*/ 	.word	0x00005980


	//   ....[2]....
        /*01cc*/ 	.word	0x00005b50


	//   ....[3]....
        /*01d0*/ 	.word	0x00005d10


	//   ....[4]....
        /*01d4*/ 	.word	0x00005f40


	//   ....[5]....
        /*01d8*/ 	.word	0x00006120


	//   ....[6]....
        /*01dc*/ 	.word	0x00006190


	//   ....[7]....
        /*01e0*/ 	.word	0x000063a0


	//   ....[8]....
        /*01e4*/ 	.word	0x0000cd40


	//   ....[9]....
        /*01e8*/ 	.word	0x0000ce70


	//   ....[10]....
        /*01ec*/ 	.word	0x0000cef0


	//   ....[11]....
        /*01f0*/ 	.word	0x0000cf70


	//   ....[12]....
        /*01f4*/ 	.word	0x0000d060


	//   ....[13]....
        /*01f8*/ 	.word	0x0000d0a0


	//   ....[14]....
        /*01fc*/ 	.word	0x0000d100


	//   ....[15]....
        /*0200*/ 	.word	0x0000d200


	//   ....[16]....
        /*0204*/ 	.word	0x000144a0


	//   ....[17]....
        /*0208*/ 	.word	0x00014530


	//   ....[18]....
        /*020c*/ 	.word	0x00014630


	//   ....[19]....
        /*0210*/ 	.word	0x000146e0


	//   ....[20]....
        /*0214*/ 	.word	0x00014890


	//   ....[21]....
        /*0218*/ 	.word	0x000148d0


	//   ....[22]....
        /*021c*/ 	.word	0x00014bd0


	//   ....[23]....
        /*0220*/ 	.word	0x00014c10


	//   ....[24]....
        /*0224*/ 	.word	0x000185c0


	//   ....[25]....
        /*0228*/ 	.word	0x00018600


	//   ....[26]....
        /*022c*/ 	.word	0x00018630


	//   ....[27]....
        /*0230*/ 	.word	0x00018660


	//   ....[28]....
        /*0234*/ 	.word	0x000186c0


	//   ....[29]....
        /*0238*/ 	.word	0x00018700


	//   ....[30]....
        /*023c*/ 	.word	0x00018720


	//   ....[31]....
        /*0240*/ 	.word	0x00018750


	//----- nvinfo : EIATTR_VRC_CTA_INIT_COUNT
	.align		4
.L_262:
        /*0244*/ 	.byte	0x02, 0x4a
	.zero		1
	.zero		1


	//----- nvinfo : EIATTR_EXIT_INSTR_OFFSETS
	.align		4
        /*0248*/ 	.byte	0x04, 0x1c
        /*024a*/ 	.short	(.L_264 - .L_263)


	//   ....[0]....
.L_263:
        /*024c*/ 	.word	0x00000660


	//   ....[1]....
        /*0250*/ 	.word	0x000011b0


	//   ....[2]....
        /*0254*/ 	.word	0x00001240


	//   ....[3]....
        /*0258*/ 	.word	0x00019820


	//   ....[4]....
        /*025c*/ 	.word	0x00019900


	//----- nvinfo : EIATTR_CRS_STACK_SIZE
	.align		4
.L_264:
        /*0260*/ 	.byte	0x04, 0x1e
        /*0262*/ 	.short	(.L_266 - .L_265)
.L_265:
        /*0264*/ 	.word	0x00000000


	//----- nvinfo : EIATTR_CBANK_PARAM_SIZE
	.align		4
.L_266:
        /*0268*/ 	.byte	0x03, 0x19
        /*026a*/ 	.short	0x01d0


	//----- nvinfo : EIATTR_PARAM_CBANK
	.align		4
        /*026c*/ 	.byte	0x04, 0x0a
        /*026e*/ 	.short	(.L_268 - .L_267)
	.align		4
.L_267:
        /*0270*/ 	.word	index@(.nv.constant0._ZN5flash16flash_fwd_kernelI23Flash_fwd_kernel_traitsILi32ELi128ELi128ELi4ELb0ELb0EN7cutlass6half_tE19Flash_kernel_traitsILi32ELi128ELi128ELi4ES3_EELb1ELb1ELb0ELb1ELb0ELb0ELb0ELb0EEEvNS_16Flash_fwd_paramsE)
        /*0274*/ 	.short	0x0380
        /*0276*/ 	.short	0x01d0


	//----- nvinfo : EIATTR_SW_WAR
	.align		4
.L_268:
        /*0278*/ 	.byte	0x04, 0x36
        /*027a*/ 	.short	(.L_270 - .L_269)
.L_269:
        /*027c*/ 	.word	0x00000008
.L_270:


//--------------------- .nv.info._ZN5flash16flash_fwd_kernelI23Flash_fwd_kernel_traitsILi32ELi128ELi128ELi4ELb0ELb0EN7cutlass6half_tE19Flash_kernel_traitsILi32ELi128ELi128ELi4ES3_EELb1ELb1ELb0ELb0ELb0ELb0ELb0ELb1EEEvNS_16Flash_fwd_paramsE --------------------------
	.section	.nv.info._ZN5flash16flash_fwd_kernelI23Flash_fwd_kernel_traitsILi32ELi128ELi128ELi4ELb0ELb0EN7cutlass6half_tE19Flash_kernel_traitsILi32ELi128ELi128ELi4ES3_EELb1ELb1ELb0ELb0ELb0ELb0ELb0ELb1EEEvNS_16Flash_fwd_paramsE,"",@"SHT_CUDA_INFO"
	.sectionflags	@""
	.align	4


	//----- nvinfo : EIATTR_CUDA_API_VERSION
	.align		4
        /*0000*/ 	.byte	0x04, 0x37
        /*0002*/ 	.short	(.L_272 - .L_271)
.L_271:
        /*0004*/ 	.word	0x00000082


	//----- nvinfo : EIATTR_KPARAM_INFO
	.align		4
.L_272:
        /*0008*/ 	.byte	0x04, 0x17
        /*000a*/ 	.short	(.L_274 - .L_273)
.L_273:
        /*000c*/ 	.word	0x00000000
        /*0010*/ 	.short	0x0000
        /*0012*/ 	.short	0x0000
        /*0014*/ 	.byte	0x00, 0xf0, 0x41, 0x07


	//----- nvinfo : EIATTR_SPARSE_MMA_MASK
	.align		4
.L_274:
        /*0018*/ 	.byte	0x03, 0x50
        /*001a*/ 	.short	0x0000


	//----- nvinfo : EIATTR_MAXREG_COUNT
	.align		4
        /*001c*/ 	.byte	0x03, 0x1b
        /*001e*/ 	.short	0x00ff


	//----- nvinfo : EIATTR_NUM_BARRIERS
	.align		4
        /*0020*/ 	.byte	0x02, 0x4c
        /*0022*/ 	.byte	0x01
	.zero		1


	//----- nvinfo : EIATTR_ANNOTATIONS
	.align		4
        /*0024*/ 	.byte	0x04, 0x55
        /*0026*/ 	.short	(.L_276 - .L_275)


	//   ....[0]....
.L_275:
        /* <DEDUP_REMOVED lines=407> */


	//----- nvinfo : EIATTR_MERCURY_ISA_VERSION
	.align		4
.L_276:
        /*1980*/ 	.byte	0x03, 0x5f
        /*1982*/ 	.short	0x0101


	//----- nvinfo : EIATTR_INT_WARP_WIDE_INSTR_OFFSETS
	.align		4
        /*1984*/ 	.byte	0x04, 0x31
        /*1986*/ 	.short	(.L_278 - .L_277)


	//   ....[0]....
.L_277:
        /*1988*/ 	.word	0x00003470


	//----- nvinfo : EIATTR_COOP_GROUP_MASK_REGIDS
	.align		4
.L_278:
        /*198c*/ 	.byte	0x04, 0x29
        /*198e*/ 	.short	(.L_280 - .L_279)


	//   ....[0]....
.L_279:
        /*1990*/ 	.word	0xffffffff


	//   ....[1]....
        /*1994*/ 	.word	0xffffffff


	//   ....[2]....
        /*1998*/ 	.word	0xffffffff


	//   ....[3]....
        /*199c*/ 	.word	0xffffffff


	//   ....[4]....
        /*19a0*/ 	.word	0xffffffff


	//   ....[5]....
        /*19a4*/ 	.word	0xffffffff


	//   ....[6]....
        /*19a8*/ 	.word	0xffffffff


	//   ....[7]....
        /*19ac*/ 	.word	0xffffffff


	//   ....[8]....
        /*19b0*/ 	.word	0xffffffff


	//   ....[9]....
        /*19b4*/ 	.word	0xffffffff


	//   ....[10]....
        /*19b8*/ 	.word	0xffffffff


	//   ....[11]....
        /*19bc*/ 	.word	0xffffffff


	//   ....[12]....
        /*19c0*/ 	.word	0xffffffff


	//   ....[13]....
        /*19c4*/ 	.word	0xffffffff


	//   ....[14]....
        /*19c8*/ 	.word	0xffffffff


	//   ....[15]....
        /*19cc*/ 	.word	0xffffffff


	//   ....[16]....
        /*19d0*/ 	.word	0xffffffff


	//   ....[17]....
        /*19d4*/ 	.word	0xffffffff


	//   ....[18]....
        /*19d8*/ 	.word	0xffffffff


	//   ....[19]....
        /*19dc*/ 	.word	0xffffffff


	//   ....[20]....
        /*19e0*/ 	.word	0xffffffff


	//   ....[21]....
        /*19e4*/ 	.word	0xffffffff


	//   ....[22]....
        /*19e8*/ 	.word	0xffffffff


	//   ....[23]....
        /*19ec*/ 	.word	0xffffffff


	//   ....[24]....
        /*19f0*/ 	.word	0xffffffff


	//   ....[25]....
        /*19f4*/ 	.word	0xffffffff


	//   ....[26]....
        /*19f8*/ 	.word	0xffffffff


	//   ....[27]....
        /*19fc*/ 	.word	0xffffffff


	//   ....[28]....
        /*1a00*/ 	.word	0xffffffff


	//   ....[29]....
        /*1a04*/ 	.word	0xffffffff


	//   ....[30]....
        /*1a08*/ 	.word	0xffffffff


	//   ....[31]....
        /*1a0c*/ 	.word	0xffffffff


	//----- nvinfo : EIATTR_COOP_GROUP_INSTR_OFFSETS
	.align		4
.L_280:
        /*1a10*/ 	.byte	0x04, 0x28
        /*1a12*/ 	.short	(.L_282 - .L_281)


	//   ....[0]....
.L_281:
        /*1a14*/ 	.word	0x00004ea0


	//   ....[1]....
        /*1a18*/ 	.word	0x00004f80


	//   ....[2]....
        /*1a1c*/ 	.word	0x000050c0


	//   ....[3]....
        /*1a20*/ 	.word	0x00005100


	//   ....[4]....
        /*1a24*/ 	.word	0x00005140


	//   ....[5]....
        /*1a28*/ 	.word	0x00005180


	//   ....[6]....
        /*1a2c*/ 	.word	0x00005240


	//   ....[7]....
        /*1a30*/ 	.word	0x000052a0


	//   ....[8]....
        /*1a34*/ 	.word	0x00012230


	//   ....[9]....
        /*1a38*/ 	.word	0x000122a0


	//   ....[10]....
        /*1a3c*/ 	.word	0x00012360


	//   ....[11]....
        /*1a40*/ 	.word	0x00012380


	//   ....[12]....
        /*1a44*/ 	.word	0x00013400


	//   ....[13]....
        /*1a48*/ 	.word	0x000134d0


	//   ....[14]....
        /*1a4c*/ 	.word	0x00013660


	//   ....[15]....
        /*1a50*/ 	.word	0x00013800


	//   ....[16]....
        /*1a54*/ 	.word	0x0001e420


	//   ....[17]....
        /*1a58*/ 	.word	0x0001e430


	//   ....[18]....
        /*1a5c*/ 	.word	0x0001e440


	//   ....[19]....
        /*1a60*/ 	.word	0x0001e450


	//   ....[20]....
        /*1a64*/ 	.word	0x0001e540


	//   ....[21]....
        /*1a68*/ 	.word	0x0001e550


	//   ....[22]....
        /*1a6c*/ 	.word	0x0001e560


	//   ....[23]....
        /*1a70*/ 	.word	0x0001e670


	//   ....[24]....
        /*1a74*/ 	.word	0x000284f0


	//   ....[25]....
        /*1a78*/ 	.word	0x000285e0


	//   ....[26]....
        /*1a7c*/ 	.word	0x000286b0


	//   ....[27]....
        /*1a80*/ 	.word	0x000286c0


	//   ....[28]....
        /*1a84*/ 	.word	0x000286d0


	//   ....[29]....
        /*1a88*/ 	.word	0x00028700


	//   ....[30]....
        /*1a8c*/ 	.word	0x00028720


	//   ....[31]....
        /*1a90*/ 	.word	0x00028730


	//----- nvinfo : EIATTR_VRC_CTA_INIT_COUNT
	.align		4
.L_282:
        /*1a94*/ 	.byte	0x02, 0x4a
	.zero		1
	.zero		1


	//----- nvinfo : EIATTR_EXIT_INSTR_OFFSETS
	.align		4
        /*1a98*/ 	.byte	0x04, 0x1c
        /*1a9a*/ 	.short	(.L_284 - .L_283)


	//   ....[0]....
.L_283:
        /*1a9c*/ 	.word	0x00000660


	//   ....[1]....
        /*1aa0*/ 	.word	0x000011c0


	//   ....[2]....
        /*1aa4*/ 	.word	0x00001250


	//   ....[3]....
        /*1aa8*/ 	.word	0x00029760


	//   ....[4]....
        /*1aac*/ 	.word	0x00029840


	//----- nvinfo : EIATTR_CRS_STACK_SIZE
	.align		4
.L_284:
        /*1ab0*/ 	.byte	0x04, 0x1e
        /*1ab2*/ 	.short	(.L_286 - .L_285)
.L_285:
        /*1ab4*/ 	.word	0x00000000


	//----- nvinfo : EIATTR_CBANK_PARAM_SIZE
	.align		4
.L_286:
        /*1ab8*/ 	.byte	0x03, 0x19
        /*1aba*/ 	.short	0x01d0


	//----- nvinfo : EIATTR_PARAM_CBANK
	.align		4
        /*1abc*/ 	.byte	0x04, 0x0a
        /*1abe*/ 	.short	(.L_288 - .L_287)
	.align		4
.L_287:
        /*1ac0*/ 	.word	index@(.nv.constant0._ZN5flash16flash_fwd_kernelI23Flash_fwd_kernel_traitsILi32ELi128ELi128ELi4ELb0ELb0EN7cutlass6half_tE19Flash_kernel_traitsILi32ELi128ELi128ELi4ES3_EELb1ELb1ELb0ELb0ELb0ELb0ELb0ELb1EEEvNS_16Flash_fwd_paramsE)
        /*1ac4*/ 	.short	0x0380
        /*1ac6*/ 	.short	0x01d0


	//----- nvinfo : EIATTR_SW_WAR
	.align		4
.L_288:
        /*1ac8*/ 	.byte	0x04, 0x36
        /*1aca*/ 	.short	(.L_290 - .L_289)
.L_289:
        /*1acc*/ 	.word	0x00000008
.L_290:


//--------------------- .nv.info._ZN5flash16flash_fwd_kernelI23Flash_fwd_kernel_traitsILi32ELi128ELi128ELi4ELb0ELb0EN7cutlass6half_tE19Flash_kernel_traitsILi32ELi128ELi128ELi4ES3_EELb0ELb1ELb0ELb0ELb0ELb0ELb1ELb0EEEvNS_16Flash_fwd_paramsE --------------------------
	.section	.nv.info._ZN5flash16flash_fwd_kernelI23Flash_fwd_kernel_traitsILi32ELi128ELi128ELi4ELb0ELb0EN7cutlass6half_tE19Flash_kernel_traitsILi32ELi128ELi128ELi4ES3_EELb0ELb1ELb0ELb0ELb0ELb0ELb1ELb0EEEvNS_16Flash_fwd_paramsE,"",@"SHT_CUDA_INFO"
	.sectionflags	@""
	.align	4


	//----- nvinfo : EIATTR_CUDA_API_VERSION
	.align		4
        /*0000*/ 	.byte	0x04, 0x37
        /*0002*/ 	.short	(.L_292 - .L_291)
.L_291:
        /*0004*/ 	.word	0x00000082


	//----- nvinfo : EIATTR_KPARAM_INFO
	.align		4
.L_292:
        /*0008*/ 	.byte	0x04, 0x17
        /*000a*/ 	.short	(.L_294 - .L_293)
.L_293:
        /*000c*/ 	.word	0x00000000
        /*0010*/ 	.short	0x0000
        /*0012*/ 	.short	0x0000
        /*0014*/ 	.byte	0x00, 0xf0, 0x41, 0x07


	//----- nvinfo : EIATTR_SPARSE_MMA_MASK
	.align		4
.L_294:
        /*0018*/ 	.byte	0x03, 0x50
        /*001a*/ 	.short	0x0000


	//----- nvinfo : EIATTR_MAXREG_COUNT
	.align		4
        /*001c*/ 	.byte	0x03, 0x1b
        /*001e*/ 	.short	0x00ff


	//----- nvinfo : EIATTR_NUM_BARRIERS
	.align		4
        /*0020*/ 	.byte	0x02, 0x4c
        /*0022*/ 	.byte	0x01
	.zero		1


	//----- nvinfo : EIATTR_ANNOTATIONS
	.align		4
        /*0024*/ 	.byte	0x04, 0x55
        /*0026*/ 	.short	(.L_296 - .L_295)


	//   ....[0]....
.L_295:
        /* <DEDUP_REMOVED lines=11> */


	//----- nvinfo : EIATTR_MERCURY_ISA_VERSION
	.align		4
.L_296:
        /*00c8*/ 	.byte	0x03, 0x5f
        /*00ca*/ 	.short	0x0101


	//----- nvinfo : EIATTR_COOP_GROUP_MASK_REGIDS
	.align		4
        /*00cc*/ 	.byte	0x04, 0x29
        /*00ce*/ 	.short	(.L_298 - .L_297)


	//   ....[0]....
.L_297:
        /*00d0*/ 	.word	0xffffffff


	//   ....[1]....
        /*00d4*/ 	.word	0xffffffff


	//   ....[2]....
        /*00d8*/ 	.word	0xffffffff


	//   ....[3]....
        /*00dc*/ 	.word	0xffffffff


	//   ....[4]....
        /*00e0*/ 	.word	0xffffffff


	//   ....[5]....
        /*00e4*/ 	.word	0xffffffff


	//   ....[6]....
        /*00e8*/ 	.word	0xffffffff


	//   ....[7]....
        /*00ec*/ 	.word	0xffffffff


	//   ....[8]....
        /*00f0*/ 	.word	0xffffffff


	//   ....[9]....
        /*00f4*/ 	.word	0xffffffff


	//   ....[10]....
        /*00f8*/ 	.word	0xffffffff


	//   ....[11]....
        /*00fc*/ 	.word	0xffffffff


	//   ....[12]....
        /*0100*/ 	.word	0xffffffff


	//   ....[13]....
        /*0104*/ 	.word	0xffffffff


	//   ....[14]....
        /*0108*/ 	.word	0xffffffff


	//   ....[15]....
        /*010c*/ 	.word	0xffffffff


	//   ....[16]....
        /*0110*/ 	.word	0xffffffff


	//   ....[17]....
        /*0114*/ 	.word	0xffffffff


	//   ....[18]....
        /*0118*/ 	.word	0xffffffff


	//   ....[19]....
        /*011c*/ 	.word	0xffffffff


	//   ....[20]....
        /*0120*/ 	.word	0xffffffff


	//   ....[21]....
        /*0124*/ 	.word	0xffffffff


	//   ....[22]....
        /*0128*/ 	.word	0xffffffff


	//   ....[23]....
        /*012c*/ 	.word	0xffffffff


	//   ....[24]....
        /*0130*/ 	.word	0xffffffff


	//   ....[25]....
        /*0134*/ 	.word	0xffffffff


	//   ....[26]....
        /*0138*/ 	.word	0xffffffff


	//   ....[27]....
        /*013c*/ 	.word	0xffffffff


	//   ....[28]....
        /*0140*/ 	.word	0xffffffff


	//   ....[29]....
        /*0144*/ 	.word	0xffffffff


	//   ....[30]....
        /*0148*/ 	.word	0xffffffff


	//   ....[31]....
        /*014c*/ 	.word	0xffffffff


	//----- nvinfo : EIATTR_COOP_GROUP_INSTR_OFFSETS
	.align		4
.L_298:
        /*0150*/ 	.byte	0x04, 0x28
        /*0152*/ 	.short	(.L_300 - .L_299)


	//   ....[0]....
.L_299:
        /*0154*/ 	.word	0x00004850


	//   ....[1]....
        /*0158*/ 	.word	0x00004950


	//   ....[2]....
        /*015c*/ 	.word	0x000051f0


	//   ....[3]....
        /*0160*/ 	.word	0x00005320


	//   ....[4]....
        /*0164*/ 	.word	0x00005ca0


	//   ....[5]....
        /*0168*/ 	.word	0x00005d90


	//   ....[6]....
        /*016c*/ 	.word	0x00005dd0


	//   ....[7]....
        /*0170*/ 	.word	0x00005e70


	//   ....[8]....
        /*0174*/ 	.word	0x0000a930


	//   ....[9]....
        /*0178*/ 	.word	0x0000a950


	//   ....[10]....
        /*017c*/ 	.word	0x0000ad60


	//   ....[11]....
        /*0180*/ 	.word	0x0000ada0


	//   ....[12]....
        /*0184*/ 	.word	0x0000b330


	//   ....[13]....
        /*0188*/ 	.word	0x0000b3b0


	//   ....[14]....
        /*018c*/ 	.word	0x0000b4c0


	//   ....[15]....
        /*0190*/ 	.word	0x0000b590


	//   ....[16]....
        /*0194*/ 	.word	0x0000f540


	//   ....[17]....
        /*0198*/ 	.word	0x0000f580


	//   ....[18]....
        /*019c*/ 	.word	0x0000f5e0


	//   ....[19]....
        /*01a0*/ 	.word	0x0000f5f0


	//   ....[20]....
        /*01a4*/ 	.word	0x0000f650


	//   ....[21]....
        /*01a8*/ 	.word	0x0000f660


	//   ....[22]....
        /*01ac*/ 	.word	0x0000f670


	//   ....[23]....
        /*01b0*/ 	.word	0x0000f680


	//   ....[24]....
        /*01b4*/ 	.word	0x00011c00


	//   ....[25]....
        /*01b8*/ 	.word	0x00011c10


	//   ....[26]....
        /*01bc*/ 	.word	0x00011c20


	//   ....[27]....
        /*01c0*/ 	.word	0x00011c60


	//   ....[28]....
        /*01c4*/ 	.word	0x00011c80


	//   ....[29]....
        /*01c8*/ 	.word	0x00011c90


	//   ....[30]....
        /*01cc*/ 	.word	0x00011e10


	//   ....[31]....
        /*01d0*/ 	.word	0x00011e30


	//----- nvinfo : EIATTR_VRC_CTA_INIT_COUNT
	.align		4
.L_300:
        /*01d4*/ 	.byte	0x02, 0x4a
	.zero		1
	.zero		1


	//----- nvinfo : EIATTR_EXIT_INSTR_OFFSETS
	.align		4
        /*01d8*/ 	.byte	0x04, 0x1c
        /*01da*/ 	.short	(.L_302 - .L_301)


	//   ....[0]....
.L_301:
        /*01dc*/ 	.word	0x00000350


	//   ....[1]....
        /*01e0*/ 	.word	0x00000ea0


	//   ....[2]....
        /*01e4*/ 	.word	0x00000f30


	//   ....[3]....
        /*01e8*/ 	.word	0x00012de0


	//   ....[4]....
        /*01ec*/ 	.word	0x00012ec0


	//----- nvinfo : EIATTR_CRS_STACK_SIZE
	.align		4
.L_302:
        /*01f0*/ 	.byte	0x04, 0x1e
        /*01f2*/ 	.short	(.L_304 - .L_303)
.L_303:
        /*01f4*/ 	.word	0x00000000


	//----- nvinfo : EIATTR_CBANK_PARAM_SIZE
	.align		4
.L_304:
        /*01f8*/ 	.byte	0x03, 0x19
        /*01fa*/ 	.short	0x01d0


	//----- nvinfo : EIATTR_PARAM_CBANK
	.align		4
        /*01fc*/ 	.byte	0x04, 0x0a
        /*01fe*/ 	.short	(.L_306 - .L_305)
	.align		4
.L_305:
        /*0200*/ 	.word	index@(.nv.constant0._ZN5flash16flash_fwd_kernelI23Flash_fwd_kernel_traitsILi32ELi128ELi128ELi4ELb0ELb0EN7cutlass6half_tE19Flash_kernel_traitsILi32ELi128ELi128ELi4ES3_EELb0ELb1ELb0ELb0ELb0ELb0ELb1ELb0EEEvNS_16Flash_fwd_paramsE)
        /*0204*/ 	.short	0x0380
        /*0206*/ 	.short	0x01d0


	//----- nvinfo : EIATTR_SW_WAR
	.align		4
.L_306:
        /*0208*/ 	.byte	0x04, 0x36
        /*020a*/ 	.short	(.L_308 - .L_307)
.L_307:
        /*020c*/ 	.word	0x00000008
.L_308:


//--------------------- .nv.info._ZN5flash16flash_fwd_kernelI23Flash_fwd_kernel_traitsILi32ELi128ELi128ELi4ELb0ELb0EN7cutlass6half_tE19Flash_kernel_traitsILi32ELi128ELi128ELi4ES3_EELb1ELb1ELb0ELb1ELb0ELb0ELb0ELb1EEEvNS_16Flash_fwd_paramsE --------------------------
	.section	.nv.info._ZN5flash16flash_fwd_kernelI23Flash_fwd_kernel_traitsILi32ELi128ELi128ELi4ELb0ELb0EN7cutlass6half_tE19Flash_kernel_traitsILi32ELi128ELi128ELi4ES3_EELb1ELb1ELb0ELb1ELb0ELb0ELb0ELb1EEEvNS_16Flash_fwd_paramsE,"",@"SHT_CUDA_INFO"
	.sectionflags	@""
	.align	4


	//----- nvinfo : EIATTR_CUDA_API_VERSION
	.align		4
        /*0000*/ 	.byte	0x04, 0x37
        /*0002*/ 	.short	(.L_310 - .L_309)
.L_309:
        /*0004*/ 	.word	0x00000082


	//----- nvinfo : EIATTR_KPARAM_INFO
	.align		4
.L_310:
        /*0008*/ 	.byte	0x04, 0x17
        /*000a*/ 	.short	(.L_312 - .L_311)
.L_311:
        /*000c*/ 	.word	0x00000000
        /*0010*/ 	.short	0x0000
        /*0012*/ 	.short	0x0000
        /*0014*/ 	.byte	0x00, 0xf0, 0x41, 0x07


	//----- nvinfo : EIATTR_SPARSE_MMA_MASK
	.align		4
.L_312:
        /*0018*/ 	.byte	0x03, 0x50
        /*001a*/ 	.short	0x0000


	//----- nvinfo : EIATTR_MAXREG_COUNT
	.align		4
        /*001c*/ 	.byte	0x03, 0x1b
        /*001e*/ 	.short	0x00ff


	//----- nvinfo : EIATTR_NUM_BARRIERS
	.align		4
        /*0020*/ 	.byte	0x02, 0x4c
        /*0022*/ 	.byte	0x01
	.zero		1


	//----- nvinfo : EIATTR_ANNOTATIONS
	.align		4
        /*0024*/ 	.byte	0x04, 0x55
        /*0026*/ 	.short	(.L_314 - .L_313)


	//   ....[0]....
.L_313:
        /* <DEDUP_REMOVED lines=419> */


	//----- nvinfo : EIATTR_MERCURY_ISA_VERSION
	.align		4
.L_314:
        /*1a48*/ 	.byte	0x03, 0x5f
        /*1a4a*/ 	.short	0x0101


	//----- nvinfo : EIATTR_COOP_GROUP_MASK_REGIDS
	.align		4
        /*1a4c*/ 	.byte	0x04, 0x29
        /*1a4e*/ 	.short	(.L_316 - .L_315)


	//   ....[0]....
.L_315:
        /*1a50*/ 	.word	0xffffffff


	//   ....[1]....
        /*1a54*/ 	.word	0xffffffff


	//   ....[2]....
        /*1a58*/ 	.word	0xffffffff


	//   ....[3]....
        /*1a5c*/ 	.word	0xffffffff


	//   ....[4]....
        /*1a60*/ 	.word	0xffffffff


	//   ....[5]....
        /*1a64*/ 	.word	0xffffffff


	//   ....[6]....
        /*1a68*/ 	.word	0xffffffff


	//   ....[7]....
        /*1a6c*/ 	.word	0xffffffff


	//   ....[8]....
        /*1a70*/ 	.word	0xffffffff


	//   ....[9]....
        /*1a74*/ 	.word	0xffffffff


	//   ....[10]....
        /*1a78*/ 	.word	0xffffffff


	//   ....[11]....
        /*1a7c*/ 	.word	0xffffffff


	//   ....[12]....
        /*1a80*/ 	.word	0xffffffff


	//   ....[13]....
        /*1a84*/ 	.word	0xffffffff


	//   ....[14]....
        /*1a88*/ 	.word	0xffffffff


	//   ....[15]....
        /*1a8c*/ 	.word	0xffffffff


	//   ....[16]....
        /*1a90*/ 	.word	0xffffffff


	//   ....[17]....
        /*1a94*/ 	.word	0xffffffff


	//   ....[18]....
        /*1a98*/ 	.word	0xffffffff


	//   ....[19]....
        /*1a9c*/ 	.word	0xffffffff


	//   ....[20]....
        /*1aa0*/ 	.word	0xffffffff


	//   ....[21]....
        /*1aa4*/ 	.word	0xffffffff


	//   ....[22]....
        /*1aa8*/ 	.word	0xffffffff


	//   ....[23]....
        /*1aac*/ 	.word	0xffffffff


	//   ....[24]....
        /*1ab0*/ 	.word	0xffffffff


	//   ....[25]....
        /*1ab4*/ 	.word	0xffffffff


	//   ....[26]....
        /*1ab8*/ 	.word	0xffffffff


	//   ....[27]....
        /*1abc*/ 	.word	0xffffffff


	//   ....[28]....
        /*1ac0*/ 	.word	0xffffffff


	//   ....[29]....
        /*1ac4*/ 	.word	0xffffffff


	//   ....[30]....
        /*1ac8*/ 	.word	0xffffffff


	//   ....[31]....
        /*1acc*/ 	.word	0xffffffff


	//----- nvinfo : EIATTR_COOP_GROUP_INSTR_OFFSETS
	.align		4
.L_316:
        /*1ad0*/ 	.byte	0x04, 0x28
        /*1ad2*/ 	.short	(.L_318 - .L_317)


	//   ....[0]....
.L_317:
        /*1ad4*/ 	.word	0x00005a80


	//   ....[1]....
        /*1ad8*/ 	.word	0x00005bd0


	//   ....[2]....
        /*1adc*/ 	.word	0x00005cb0


	//   ....[3]....
        /*1ae0*/ 	.word	0x00005de0


	//   ....[4]....
        /*1ae4*/ 	.word	0x00005e10


	//   ....[5]....
        /*1ae8*/ 	.word	0x00005e70


	//   ....[6]....
        /*1aec*/ 	.word	0x00005f20


	//   ....[7]....
        /*1af0*/ 	.word	0x00005fa0


	//   ....[8]....
        /*1af4*/ 	.word	0x00013220


	//   ....[9]....
        /*1af8*/ 	.word	0x000132a0


	//   ....[10]....
        /*1afc*/ 	.word	0x000132f0


	//   ....[11]....
        /*1b00*/ 	.word	0x00013320


	//   ....[12]....
        /*1b04*/ 	.word	0x00014380


	//   ....[13]....
        /*1b08*/ 	.word	0x00014450


	//   ....[14]....
        /*1b0c*/ 	.word	0x000145f0


	//   ....[15]....
        /*1b10*/ 	.word	0x000147b0


	//   ....[16]....
        /*1b14*/ 	.word	0x0001fba0


	//   ....[17]....
        /*1b18*/ 	.word	0x0001fed0


	//   ....[18]....
        /*1b1c*/ 	.word	0x00020080


	//   ....[19]....
        /*1b20*/ 	.word	0x00020290


	//   ....[20]....
        /*1b24*/ 	.word	0x00020510


	//   ....[21]....
        /*1b28*/ 	.word	0x00020550


	//   ....[22]....
        /*1b2c*/ 	.word	0x00020780


	//   ....[23]....
        /*1b30*/ 	.word	0x00020810


	//   ....[24]....
        /*1b34*/ 	.word	0x00029c80


	//   ....[25]....
        /*1b38*/ 	.word	0x00029c90


	//   ....[26]....
        /*1b3c*/ 	.word	0x00029ca0


	//   ....[27]....
        /*1b40*/ 	.word	0x00029cb0


	//   ....[28]....
        /*1b44*/ 	.word	0x00029ea0


	//   ....[29]....
        /*1b48*/ 	.word	0x00029ee0


	//   ....[30]....
        /*1b4c*/ 	.word	0x00029f00


	//   ....[31]....
        /*1b50*/ 	.word	0x00029f30


	//----- nvinfo : EIATTR_VRC_CTA_INIT_COUNT
	.align		4
.L_318:
        /*1b54*/ 	.byte	0x02, 0x4a
	.zero		1
	.zero		1


	//----- nvinfo : EIATTR_EXIT_INSTR_OFFSETS
	.align		4
        /*1b58*/ 	.byte	0x04, 0x1c
        /*1b5a*/ 	.short	(.L_320 - .L_319)


	//   ....[0]....
.L_319:
        /*1b5c*/ 	.word	0x00000660


	//   ....[1]....
        /*1b60*/ 	.word	0x000011c0


	//   ....[2]....
        /*1b64*/ 	.word	0x00001250


	//   ....[3]....
        /*1b68*/ 	.word	0x0002b030


	//   ....[4]....
        /*1b6c*/ 	.word	0x0002b110


	//----- nvinfo : EIATTR_CRS_STACK_SIZE
	.align		4
.L_320:
        /*1b70*/ 	.byte	0x04, 0x1e
        /*1b72*/ 	.short	(.L_322 - .L_321)
.L_321:
        /*1b74*/ 	.word	0x00000000


	//----- nvinfo : EIATTR_CBANK_PARAM_SIZE
	.align		4
.L_322:
        /*1b78*/ 	.byte	0x03, 0x19
        /*1b7a*/ 	.short	0x01d0


	//----- nvinfo : EIATTR_PARAM_CBANK
	.align		4
        /*1b7c*/ 	.byte	0x04, 0x0a
        /*1b7e*/ 	.short	(.L_324 - .L_323)
	.align		4
.L_323:
        /*1b80*/ 	.word	index@(.nv.constant0._ZN5flash16flash_fwd_kernelI23Flash_fwd_kernel_traitsILi32ELi128ELi128ELi4ELb0ELb0EN7cutlass6half_tE19Flash_kernel_traitsILi32ELi128ELi128ELi4ES3_EELb1ELb1ELb0ELb1ELb0ELb0ELb0ELb1EEEvNS_16Flash_fwd_paramsE)
        /*1b84*/ 	.short	0x0380
        /*1b86*/ 	.short	0x01d0


	//----- nvinfo : EIATTR_SW_WAR
	.align		4
.L_324:
        /*1b88*/ 	.byte	0x04, 0x36
        /*1b8a*/ 	.short	(.L_326 - .L_325)
.L_325:
        /*1b8c*/ 	.word	0x00000008
.L_326:


//--------------------- .nv.info._ZN5flash16flash_fwd_kernelI23Flash_fwd_kernel_traitsILi32ELi128ELi128ELi4ELb0ELb0EN7cutlass6half_tE19Flash_kernel_traitsILi32ELi128ELi128ELi4ES3_EELb0ELb1ELb0ELb1ELb0ELb0ELb1ELb0EEEvNS_16Flash_fwd_paramsE --------------------------
	.section	.nv.info._ZN5flash16flash_fwd_kernelI23Flash_fwd_kernel_traitsILi32ELi128ELi128ELi4ELb0ELb0EN7cutlass6half_tE19Flash_kernel_traitsILi32ELi128ELi128ELi4ES3_EELb0ELb1ELb0ELb1ELb0ELb0ELb1ELb0EEEvNS_16Flash_fwd_paramsE,"",@"SHT_CUDA_INFO"
	.sectionflags	@""
	.align	4


	//----- nvinfo : EIATTR_CUDA_API_VERSION
	.align		4
        /*0000*/ 	.byte	0x04, 0x37
        /*0002*/ 	.short	(.L_328 - .L_327)
.L_327:
        /*0004*/ 	.word	0x00000082


	//----- nvinfo : EIATTR_KPARAM_INFO
	.align		4
.L_328:
        /*0008*/ 	.byte	0x04, 0x17
        /*000a*/ 	.short	(.L_330 - .L_329)
.L_329:
        /*000c*/ 	.word	0x00000000
        /*0010*/ 	.short	0x0000
        /*0012*/ 	.short	0x0000
        /*0014*/ 	.byte	0x00, 0xf0, 0x41, 0x07


	//----- nvinfo : EIATTR_SPARSE_MMA_MASK
	.align		4
.L_330:
        /*0018*/ 	.byte	0x03, 0x50
        /*001a*/ 	.short	0x0000


	//----- nvinfo : EIATTR_MAXREG_COUNT
	.align		4
        /*001c*/ 	.byte	0x03, 0x1b
        /*001e*/ 	.short	0x00ff


	//----- nvinfo : EIATTR_NUM_BARRIERS
	.align		4
        /*0020*/ 	.byte	0x02, 0x4c
        /*0022*/ 	.byte	0x01
	.zero		1


	//----- nvinfo : EIATTR_MERCURY_ISA_VERSION
	.align		4
        /*0024*/ 	.byte	0x03, 0x5f
        /*0026*/ 	.short	0x0101


	//----- nvinfo : EIATTR_COOP_GROUP_MASK_REGIDS
	.align		4
        /*0028*/ 	.byte	0x04, 0x29
        /*002a*/ 	.short	(.L_332 - .L_331)


	//   ....[0]....
.L_331:
        /*002c*/ 	.word	0xffffffff


	//   ....[1]....
        /*0030*/ 	.word	0xffffffff


	//   ....[2]....
        /*0034*/ 	.word	0xffffffff


	//   ....[3]....
        /*0038*/ 	.word	0xffffffff


	//   ....[4]....
        /*003c*/ 	.word	0xffffffff


	//   ....[5]....
        /*0040*/ 	.word	0xffffffff


	//   ....[6]....
        /*0044*/ 	.word	0xffffffff


	//   ....[7]....
        /*0048*/ 	.word	0xffffffff


	//   ....[8]....
        /*004c*/ 	.word	0xffffffff


	//   ....[9]....
        /*0050*/ 	.word	0xffffffff


	//   ....[10]....
        /*0054*/ 	.word	0xffffffff


	//   ....[11]....
        /*0058*/ 	.word	0xffffffff


	//   ....[12]....
        /*005c*/ 	.word	0xffffffff


	//   ....[13]....
        /*0060*/ 	.word	0xffffffff


	//   ....[14]....
        /*0064*/ 	.word	0xffffffff


	//   ....[15]....
        /*0068*/ 	.word	0xffffffff


	//   ....[16]....
        /*006c*/ 	.word	0xffffffff


	//   ....[17]....
        /*0070*/ 	.word	0xffffffff


	//   ....[18]....
        /*0074*/ 	.word	0xffffffff


	//   ....[19]....
        /*0078*/ 	.word	0xffffffff


	//   ....[20]....
        /*007c*/ 	.word	0xffffffff


	//   ....[21]....
        /*0080*/ 	.word	0xffffffff


	//   ....[22]....
        /*0084*/ 	.word	0xffffffff


	//   ....[23]....
        /*0088*/ 	.word	0xffffffff


	//   ....[24]....
        /*008c*/ 	.word	0xffffffff


	//   ....[25]....
        /*0090*/ 	.word	0xffffffff


	//   ....[26]....
        /*0094*/ 	.word	0xffffffff


	//   ....[27]....
        /*0098*/ 	.word	0xffffffff


	//   ....[28]....
        /*009c*/ 	.word	0xffffffff


	//   ....[29]....
        /*00a0*/ 	.word	0xffffffff


	//   ....[30]....
        /*00a4*/ 	.word	0xffffffff


	//   ....[31]....
        /*00a8*/ 	.word	0xffffffff


	//----- nvinfo : EIATTR_COOP_GROUP_INSTR_OFFSETS
	.align		4
.L_332:
        /*00ac*/ 	.byte	0x04, 0x28
        /*00ae*/ 	.short	(.L_334 - .L_333)


	//   ....[0]....
.L_333:
        /*00b0*/ 	.word	0x00005ee0


	//   ....[1]....
        /*00b4*/ 	.word	0x00005f00


	//   ....[2]....
        /*00b8*/ 	.word	0x000062e0


	//   ....[3]....
        /*00bc*/ 	.word	0x00006400


	//   ....[4]....
        /*00c0*/ 	.word	0x00006450


	//   ....[5]....
        /*00c4*/ 	.word	0x00006570


	//   ....[6]....
        /*00c8*/ 	.word	0x00006820


	//   ....[7]....
        /*00cc*/ 	.word	0x000068c0


	//   ....[8]....
        /*00d0*/ 	.word	0x0000bde0


	//   ....[9]....
        /*00d4*/ 	.word	0x0000be10


	//   ....[10]....
        /*00d8*/ 	.word	0x0000c150


	//   ....[11]....
        /*00dc*/ 	.word	0x0000c230


	//   ....[12]....
        /*00e0*/ 	.word	0x0000c6b0


	//   ....[13]....
        /*00e4*/ 	.word	0x0000c7f0


	//   ....[14]....
        /*00e8*/ 	.word	0x0000c810


	//   ....[15]....
        /*00ec*/ 	.word	0x0000c920


	//   ....[16]....
        /*00f0*/ 	.word	0x00011250


	//   ....[17]....
        /*00f4*/ 	.word	0x00011260


	//   ....[18]....
        /*00f8*/ 	.word	0x000112b0


	//   ....[19]....
        /*00fc*/ 	.word	0x000112e0


	//   ....[20]....
        /*0100*/ 	.word	0x00011b70


	//   ....[21]....
        /*0104*/ 	.word	0x00011c80


	//   ....[22]....
        /*0108*/ 	.word	0x00011f00


	//   ....[23]....
        /*010c*/ 	.word	0x00011fa0


	//   ....[24]....
        /*0110*/ 	.word	0x00013aa0


	//   ....[25]....
        /*0114*/ 	.word	0x00013ae0


	//   ....[26]....
        /*0118*/ 	.word	0x00013af0


	//   ....[27]....
        /*011c*/ 	.word	0x00013b00


	//   ....[28]....
        /*0120*/ 	.word	0x00013b40


	//   ....[29]....
        /*0124*/ 	.word	0x00013b60


	//   ....[30]....
        /*0128*/ 	.word	0x00013b80


	//   ....[31]....
        /*012c*/ 	.word	0x00013b90


	//----- nvinfo : EIATTR_VRC_CTA_INIT_COUNT
	.align		4
.L_334:
        /*0130*/ 	.byte	0x02, 0x4a
	.zero		1
	.zero		1


	//----- nvinfo : EIATTR_EXIT_INSTR_OFFSETS
	.align		4
        /*0134*/ 	.byte	0x04, 0x1c
        /*0136*/ 	.short	(.L_336 - .L_335)


	//   ....[0]....
.L_335:
        /*0138*/ 	.word	0x00000330


	//   ....[1]....
        /*013c*/ 	.word	0x00000e90


	//   ....[2]....
        /*0140*/ 	.word	0x00000f20


	//   ....[3]....
        /*0144*/ 	.word	0x00014c20


	//   ....[4]....
        /*0148*/ 	.word	0x00014d00


	//----- nvinfo : EIATTR_CRS_STACK_SIZE
	.align		4
.L_336:
        /*014c*/ 	.byte	0x04, 0x1e
        /*014e*/ 	.short	(.L_338 - .L_337)
.L_337:
        /*0150*/ 	.word	0x00000000


	//----- nvinfo : EIATTR_CBANK_PARAM_SIZE
	.align		4
.L_338:
        /*0154*/ 	.byte	0x03, 0x19
        /*0156*/ 	.short	0x01d0


	//----- nvinfo : EIATTR_PARAM_CBANK
	.align		4
        /*0158*/ 	.byte	0x04, 0x0a
        /*015a*/ 	.short	(.L_340 - .L_339)
	.align		4
.L_339:
        /*015c*/ 	.word	index@(.nv.constant0._ZN5flash16flash_fwd_kernelI23Flash_fwd_kernel_traitsILi32ELi128ELi128ELi4ELb0ELb0EN7cutlass6half_tE19Flash_kernel_traitsILi32ELi128ELi128ELi4ES3_EELb0ELb1ELb0ELb1ELb0ELb0ELb1ELb0EEEvNS_16Flash_fwd_paramsE)
        /*0160*/ 	.short	0x0380
        /*0162*/ 	.short	0x01d0


	//----- nvinfo : EIATTR_SW_WAR
	.align		4
.L_340:
        /*0164*/ 	.byte	0x04, 0x36
        /*0166*/ 	.short	(.L_342 - .L_341)
.L_341:
        /*0168*/ 	.word	0x00000008
.L_342:


//--------------------- .nv.callgraph             --------------------------
	.section	.nv.callgraph,"",@"SHT_CUDA_CALLGRAPH"
	.align	4
	.sectionentsize	8
	.align		4
        /*0000*/ 	.word	0x00000000
	.align		4
        /*0004*/ 	.word	0xffffffff
	.align		4
        /*0008*/ 	.word	0x00000000
	.align		4
        /*000c*/ 	.word	0xfffffffe
	.align		4
        /*0010*/ 	.word	0x00000000
	.align		4
        /*0014*/ 	.word	0xfffffffd
	.align		4
        /*0018*/ 	.word	0x00000000
	.align		4
        /*001c*/ 	.word	0xfffffffc


//--------------------- .nv.constant4             --------------------------
	.section	.nv.constant4,"a",@progbits
	.align	8
	.align		8
.nv.constant4:
        /*0000*/ 	.dword	_ZN72_INTERNAL_17ee4e52_36_flash_fwd_hdim32_fp16_causal_sm80_cu_a6473388_28954cuda3std3__45__cpo5beginE
	.align		8
        /*0008*/ 	.dword	_ZN72_INTERNAL_17ee4e52_36_flash_fwd_hdim32_fp16_causal_sm80_cu_a6473388_28954cuda3std3__45__cpo3endE
	.align		8
        /*0010*/ 	.dword	_ZN72_INTERNAL_17ee4e52_36_flash_fwd_hdim32_fp16_causal_sm80_cu_a6473388_28954cuda3std3__45__cpo6cbeginE
	.align		8
        /*0018*/ 	.dword	_ZN72_INTERNAL_17ee4e52_36_flash_fwd_hdim32_fp16_causal_sm80_cu_a6473388_28954cuda3std3__45__cpo4cendE
	.align		8
        /*0020*/ 	.dword	_ZN72_INTERNAL_17ee4e52_36_flash_fwd_hdim32_fp16_causal_sm80_cu_a6473388_28954cuda3std3__474_GLOBAL__N__17ee4e52_36_flash_fwd_hdim32_fp16_causal_sm80_cu_a6473388_28956ignoreE
	.align		8
        /*0028*/ 	.dword	_ZN72_INTERNAL_17ee4e52_36_flash_fwd_hdim32_fp16_causal_sm80_cu_a6473388_28954cuda3std3__419piecewise_constructE
	.align		8
        /*0030*/ 	.dword	_ZN72_INTERNAL_17ee4e52_36_flash_fwd_hdim32_fp16_causal_sm80_cu_a6473388_28954cuda3std3__48in_placeE
	.align		8
        /*0038*/ 	.dword	_ZN72_INTERNAL_17ee4e52_36_flash_fwd_hdim32_fp16_causal_sm80_cu_a6473388_28954cuda3std6ranges3__45__cpo4swapE
	.align		8
        /*0040*/ 	.dword	_ZN72_INTERNAL_17ee4e52_36_flash_fwd_hdim32_fp16_causal_sm80_cu_a6473388_28954cuda3std6ranges3__45__cpo9iter_moveE
	.align		8
        /*0048*/ 	.dword	_ZN72_INTERNAL_17ee4e52_36_flash_fwd_hdim32_fp16_causal_sm80_cu_a6473388_28954cute7productE
	.align		8
        /*0050*/ 	.dword	_ZN72_INTERNAL_17ee4e52_36_flash_fwd_hdim32_fp16_causal_sm80_cu_a6473388_28954cute1_E


//--------------------- .text._ZN5flash16flash_fwd_kernelI23Flash_fwd_kernel_traitsILi32ELi128ELi128ELi4ELb0ELb0EN7cutlass6half_tE19Flash_kernel_traitsILi32ELi128ELi128ELi4ES3_EELb0ELb1ELb0ELb0ELb1ELb1ELb0ELb0EEEvNS_16Flash_fwd_paramsE --------------------------
	.section	.text._ZN5flash16flash_fwd_kernelI23Flash_fwd_kernel_traitsILi32ELi128ELi128ELi4ELb0ELb0EN7cutlass6half_tE19Flash_kernel_traitsILi32ELi128ELi128ELi4ES3_EELb0ELb1ELb0ELb0ELb1ELb1ELb0ELb0EEEvNS_16Flash_fwd_paramsE,"ax",@progbits
	.align	128
        .global         _ZN5flash16flash_fwd_kernelI23Flash_fwd_kernel_traitsILi32ELi128ELi128ELi4ELb0ELb0EN7cutlass6half_tE19Flash_kernel_traitsILi32ELi128ELi128ELi4ES3_EELb0ELb1ELb0ELb0ELb1ELb1ELb0ELb0EEEvNS_16Flash_fwd_paramsE
        .type           _ZN5flash16flash_fwd_kernelI23Flash_fwd_kernel_traitsILi32ELi128ELi128ELi4ELb0ELb0EN7cutlass6half_tE19Flash_kernel_traitsILi32ELi128ELi128ELi4ES3_EELb0ELb1ELb0ELb0ELb1ELb1ELb0ELb0EEEvNS_16Flash_fwd_paramsE,@function
        .size           _ZN5flash16flash_fwd_kernelI23Flash_fwd_kernel_traitsILi32ELi128ELi128ELi4ELb0ELb0EN7cutlass6half_tE19Flash_kernel_traitsILi32ELi128ELi128ELi4ES3_EELb0ELb1ELb0ELb0ELb1ELb1ELb0ELb0EEEvNS_16Flash_fwd_paramsE,(.L_x_725 - _ZN5flash16flash_fwd_kernelI23Flash_fwd_kernel_traitsILi32ELi128ELi128ELi4ELb0ELb0EN7cutlass6half_tE19Flash_kernel_traitsILi32ELi128ELi128ELi4ES3_EELb0ELb1ELb0ELb0ELb1ELb1ELb0ELb0EEEvNS_16Flash_fwd_paramsE)
        .other          _ZN5flash16flash_fwd_kernelI23Flash_fwd_kernel_traitsILi32ELi128ELi128ELi4ELb0ELb0EN7cutlass6half_tE19Flash_kernel_traitsILi32ELi128ELi128ELi4ES3_EELb0ELb1ELb0ELb0ELb1ELb1ELb0ELb0EEEvNS_16Flash_fwd_paramsE,@"STO_CUDA_ENTRY STV_DEFAULT"
_ZN5flash16flash_fwd_kernelI23Flash_fwd_kernel_traitsILi32ELi128ELi128ELi4ELb0ELb0EN7cutlass6half_tE19Flash_kernel_traitsILi32ELi128ELi128ELi4ES3_EELb0ELb1ELb0ELb0ELb1ELb1ELb0ELb0EEEvNS_16Flash_fwd_paramsE:
.text._ZN5flash16flash_fwd_kernelI23Flash_fwd_kernel_traitsILi32ELi128ELi128ELi4ELb0ELb0EN7cutlass6half_tE19Flash_kernel_traitsILi32ELi128ELi128ELi4ES3_EELb0ELb1ELb0ELb0ELb1ELb1ELb0ELb0EEEvNS_16Flash_fwd_paramsE:
[----:B------:R-:W-:Y:S08]  /*0000*/  LDC R1, c[0x0][0x37c] ;  /* 0x0000df00ff017b82 */ /* 0x000ff00000000800 */
[----:B------:R-:W1:Y:S01]  /*0010*/  LDC.64 R2, c[0x0][0x478] ;  /* 0x00011e00ff027b82 */ /* 0x000e620000000a00 */
[----:B------:R-:W2:Y:S01]  /*0020*/  S2R R25, SR_CTAID.Y ;  /* 0x0000000000197919 */ /* 0x000ea20000002600 */
[----:B------:R-:W3:Y:S01]  /*0030*/  LDCU.64 UR26, c[0x0][0x358] ;  /* 0x00006b00ff1a77ac */ /* 0x000ee20008000a00 */
[----:B------:R-:W-:-:S05]  /*0040*/  IMAD.MOV.U32 R9, RZ, RZ, RZ ;  /* 0x000000ffff097224 */ /* 0x000fca00078e00ff */
[----:B------:R-:W4:Y:S01]  /*0050*/  LDC.64 R4, c[0x0][0x470] ;  /* 0x00011c00ff047b82 */ /* 0x000f220000000a00 */
[----:B-1----:R-:W-:-:S04]  /*0060*/  ISETP.NE.U32.AND P2, PT, R2, RZ, PT ;  /* 0x000000ff0200720c */ /* 0x002fc80003f45070 */
[----:B------:R-:W-:Y:S02]  /*0070*/  ISETP.NE.AND.EX P2, PT, R3, RZ, PT, P2 ;  /* 0x000000ff0300720c */ /* 0x000fe40003f45320 */
[----:B----4-:R-:W-:-:S04]  /*0080*/  ISETP.NE.U32.AND P0, PT, R4, RZ, PT ;  /* 0x000000ff0400720c */ /* 0x010fc80003f05070 */
[----:B------:R-:W-:-:S07]  /*0090*/  ISETP.NE.AND.EX P0, PT, R5, RZ, PT, P0 ;  /* 0x000000ff0500720c */ /* 0x000fce0003f05300 */
[----:B------:R-:W2:Y:S01]  /*00a0*/  @P2 LDC.64 R2, c[0x0][0x478] ;  /* 0x00011e00ff022b82 */ /* 0x000ea20000000a00 */
[----:B------:R-:W1:Y:S07]  /*00b0*/  S2R R235, SR_CTAID.X ;  /* 0x0000000000eb7919 */ /* 0x000e6e0000002500 */
[----:B------:R-:W4:Y:S08]  /*00c0*/  @P0 LDC.64 R4, c[0x0][0x470] ;  /* 0x00011c00ff040b82 */ /* 0x000f300000000a00 */
[----:B------:R-:W1:Y:S01]  /*00d0*/  @!P2 LDC.64 R6, c[0x0][0x488] ;  /* 0x00012200ff06ab82 */ /* 0x000e620000000a00 */
[----:B--2---:R-:W-:-:S07]  /*00e0*/  @P2 IMAD.WIDE.U32 R12, R25, 0x4, R2 ;  /* 0x00000004190c2825 */ /* 0x004fce00078e0002 */
[----:B------:R-:W2:Y:S01]  /*00f0*/  LDC R2, c[0x0][0x434] ;  /* 0x00010d00ff027b82 */ /* 0x000ea20000000800 */
[----:B---3--:R3:W5:Y:S01]  /*0100*/  @P2 LDG.E R0, desc[UR26][R12.64] ;  /* 0x0000001a0c002981 */ /* 0x008762000c1e1900 */
[----:B----4-:R-:W-:-:S06]  /*0110*/  @P0 IMAD.WIDE.U32 R10, R25, 0x4, R4 ;  /* 0x00000004190a0825 */ /* 0x010fcc00078e0004 */
[----:B------:R-:W4:Y:S01]  /*0120*/  @!P2 LDC.64 R4, c[0x0][0x438] ;  /* 0x00010e00ff04ab82 */ /* 0x000f220000000a00 */
[----:B-1----:R-:W-:Y:S01]  /*0130*/  IMAD.SHL.U32 R231, R235, 0x80, RZ ;  /* 0x00000080ebe77824 */ /* 0x002fe200078e00ff */
[----:B------:R3:W5:Y:S04]  /*0140*/  @P0 LDG.E R9, desc[UR26][R10.64] ;  /* 0x0000001a0a090981 */ /* 0x000768000c1e1900 */
[----:B--2---:R-:W-:Y:S02]  /*0150*/  ISETP.GE.AND P1, PT, R231, R2, PT ;  /* 0x00000002e700720c */ /* 0x004fe40003f26270 */
[----:B------:R-:W-:-:S11]  /*0160*/  @!P2 ISETP.NE.U32.AND P0, PT, R6, RZ, PT ;  /* 0x000000ff0600a20c */ /* 0x000fd60003f05070 */
[----:B---34-:R-:W-:Y:S05]  /*0170*/  @P1 EXIT ;  /* 0x000000000000194d */ /* 0x018fea0003800000 */
[----:B------:R-:W1:Y:S01]  /*0180*/  LDCU UR24, c[0x0][0x508] ;  /* 0x0000a100ff1877ac */ /* 0x000e620008000800 */
[----:B------:R-:W-:Y:S01]  /*0190*/  @!P2 ISETP.NE.AND.EX P0, PT, R7, RZ, PT, P0 ;  /* 0x000000ff0700a20c */ /* 0x000fe20003f05300 */
[--C-:B-----5:R-:W-:Y:S01]  /*01a0*/  @P2 IMAD.IADD R0, R0, 0x1, -R9.reuse ;  /* 0x0000000100002824 */ /* 0x120fe200078e0a09 */
[----:B------:R-:W2:Y:S01]  /*01b0*/  S2R R16, SR_CTAID.Z ;  /* 0x0000000000107919 */ /* 0x000ea20000002700 */
[----:B------:R-:W-:Y:S01]  /*01c0*/  VIADD R3, R235, 0x1 ;  /* 0x00000001eb037836 */ /* 0x000fe20000000000 */
[----:B------:R-:W-:Y:S01]  /*01d0*/  @!P2 SEL R5, R5, RZ, P0 ;  /* 0x000000ff0505a207 */ /* 0x000fe20000000000 */
[----:B------:R-:W3:Y:S02]  /*01e0*/  S2R R7, SR_TID.X ;  /* 0x0000000000077919 */ /* 0x000ee40000002100 */
[----:B------:R-:W-:Y:S01]  /*01f0*/  IMAD R3, R3, 0x80, -R2 ;  /* 0x0000008003037824 */ /* 0x000fe200078e0a02 */
[----:B------:R-:W-:-:S05]  /*0200*/  @!P2 IADD3 R0, PT, PT, R5, R4, -R9 ;  /* 0x000000040500a210 */ /* 0x000fca0007ffe809 */
[----:B------:R-:W-:-:S05]  /*0210*/  VIADD R6, R0, 0x7f ;  /* 0x0000007f00067836 */ /* 0x000fca0000000000 */
[----:B-1----:R-:W-:Y:S02]  /*0220*/  IADD3 R4, PT, PT, R6, UR24, R3 ;  /* 0x0000001806047c10 */ /* 0x002fe4000fffe003 */
[----:B------:R-:W-:Y:S02]  /*0230*/  SHF.R.S32.HI R5, RZ, 0x1f, R6 ;  /* 0x0000001fff057819 */ /* 0x000fe40000011406 */
[----:B------:R-:W-:Y:S02]  /*0240*/  SHF.R.S32.HI R3, RZ, 0x1f, R4 ;  /* 0x0000001fff037819 */ /* 0x000fe40000011404 */
[----:B------:R-:W-:Y:S02]  /*0250*/  LEA.HI R5, R5, R6, RZ, 0x7 ;  /* 0x0000000605057211 */ /* 0x000fe400078f38ff */
[----:B------:R-:W-:Y:S02]  /*0260*/  LEA.HI R3, R3, R4, RZ, 0x7 ;  /* 0x0000000403037211 */ /* 0x000fe400078f38ff */
[----:B------:R-:W-:-:S02]  /*0270*/  SHF.R.S32.HI R4, RZ, 0x7, R5 ;  /* 0x00000007ff047819 */ /* 0x000fc40000011405 */
[----:B------:R-:W-:-:S04]  /*0280*/  SHF.R.S32.HI R3, RZ, 0x7, R3 ;  /* 0x00000007ff037819 */ /* 0x000fc80000011403 */
[----:B------:R-:W-:-:S04]  /*0290*/  VIMNMX R4, PT, PT, R4, R3, PT ;  /* 0x0000000304047248 */ /* 0x000fc80003fe0100 */
[----:B------:R-:W-:-:S13]  /*02a0*/  ISETP.GT.AND P0, PT, R4, RZ, PT ;  /* 0x000000ff0400720c */ /* 0x000fda0003f04270 */
[----:B--23--:R-:W-:Y:S05]  /*02b0*/  @P0 BRA `(.L_x_0) ;  /* 0x0000000400d40947 */ /* 0x00cfea0003800000 */
[----:B------:R-:W1:Y:S01]  /*02c0*/  LDCU.U8 UR4, c[0x0][0x549] ;  /* 0x0000a920ff0477ac */ /* 0x000e620008000000 */
[----:B------:R-:W2:Y:S01]  /*02d0*/  LDC.64 R8, c[0x0][0x400] ;  /* 0x00010000ff087b82 */ /* 0x000ea20000000a00 */
[----:B------:R-:W-:Y:S01]  /*02e0*/  SHF.L.U32 R12, R7, 0x3, RZ ;  /* 0x00000003070c7819 */ /* 0x000fe200000006ff */
[----:B------:R-:W3:Y:S01]  /*02f0*/  LDCU.U8 UR6, c[0x0][0x548] ;  /* 0x0000a900ff0677ac */ /* 0x000ee20008000000 */
[----:B-1----:R-:W-:-:S13]  /*0300*/  ISETP.NE.AND P1, PT, RZ, UR4, PT ;  /* 0x00000004ff007c0c */ /* 0x002fda000bf25270 */
[----:B------:R-:W1:Y:S01]  /*0310*/  @P1 LDC R11, c[0x0][0x430] ;  /* 0x00010c00ff0b1b82 */ /* 0x000e620000000800 */
[----:B------:R-:W-:-:S07]  /*0320*/  @P1 MOV R0, 0x1 ;  /* 0x0000000100001802 */ /* 0x000fce0000000f00 */
[----:B------:R-:W4:Y:S01]  /*0330*/  @P1 LDC R6, c[0x0][0x430] ;  /* 0x00010c00ff061b82 */ /* 0x000f220000000800 */
[----:B-1----:R-:W-:Y:S01]  /*0340*/  @P1 IMAD R11, R2, R11, RZ ;  /* 0x0000000b020b1224 */ /* 0x002fe200078e02ff */
[----:B--23--:R-:W-:Y:S06]  /*0350*/  @P1 BRA `(.L_x_1) ;  /* 0x0000000000241947 */ /* 0x00cfec0003800000 */
[----:B------:R-:W-:Y:S01]  /*0360*/  ISETP.NE.AND P0, PT, RZ, UR6, PT ;  /* 0x00000006ff007c0c */ /* 0x000fe2000bf05270 */
[----:B------:R-:W1:-:S12]  /*0370*/  LDC R3, c[0x0][0x3e0] ;  /* 0x0000f800ff037b82 */ /* 0x000e580000000800 */
[----:B------:R-:W2:Y:S01]  /*0380*/  @P0 LDC R11, c[0x0][0x454] ;  /* 0x00011500ff0b0b82 */ /* 0x000ea20000000800 */
[----:B----4-:R-:W-:Y:S02]  /*0390*/  @P0 MOV R6, 0x1 ;  /* 0x0000000100060802 */ /* 0x010fe40000000f00 */
[----:B------:R-:W-:-:S05]  /*03a0*/  @!P0 MOV R6, 0x1 ;  /* 0x0000000100068802 */ /* 0x000fca0000000f00 */
[----:B------:R-:W1:Y:S08]  /*03b0*/  @P0 LDC R0, c[0x0][0x454] ;  /* 0x00011500ff000b82 */ /* 0x000e700000000800 */
[----:B------:R-:W3:Y:S01]  /*03c0*/  @!P0 LDC R11, c[0x0][0x434] ;  /* 0x00010d00ff0b8b82 */ /* 0x000ee20000000800 */
[-C--:B-1----:R-:W-:Y:S02]  /*03d0*/  @P0 IMAD R0, R0, R3.reuse, RZ ;  /* 0x0000000300000224 */ /* 0x082fe400078e02ff */
[----:B--2---:R-:W-:-:S07]  /*03e0*/  @!P0 IMAD R0, R2, R3, RZ ;  /* 0x0000000302008224 */ /* 0x004fce00078e02ff */
.L_x_1:
[----:B------:R-:W1:Y:S01]  /*03f0*/  LDCU.64 UR4, c[0x0][0x410] ;  /* 0x00008200ff0477ac */ /* 0x000e620008000a00 */
[----:B------:R-:W-:Y:S01]  /*0400*/  LOP3.LUT R12, R12, 0x18, RZ, 0xc0, !PT ;  /* 0x000000180c0c7812 */ /* 0x000fe200078ec0ff */
[----:B------:R-:W-:Y:S01]  /*0410*/  IMAD.MOV.U32 R13, RZ, RZ, RZ ;  /* 0x000000ffff0d7224 */ /* 0x000fe200078e00ff */
[----:B------:R-:W2:Y:S01]  /*0420*/  LDC.64 R4, c[0x0][0x408] ;  /* 0x00010200ff047b82 */ /* 0x000ea20000000a00 */
[----:B------:R-:W-:Y:S01]  /*0430*/  SHF.R.U32.HI R3, RZ, 0x2, R7 ;  /* 0x00000002ff037819 */ /* 0x000fe20000011607 */
[----:B------:R-:W-:Y:S01]  /*0440*/  IMAD.IADD R10, R2, 0x1, -R231 ;  /* 0x00000001020a7824 */ /* 0x000fe200078e0ae7 */
[----:B------:R-:W-:Y:S01]  /*0450*/  ISETP.NE.AND P1, PT, RZ, UR6, !P1 ;  /* 0x00000006ff007c0c */ /* 0x000fe2000cf25270 */
[----:B------:R-:W-:Y:S01]  /*0460*/  IMAD.WIDE.U32 R12, R25, R8, R12 ;  /* 0x00000008190c7225 */ /* 0x000fe200078e000c */
[----:B------:R-:W-:Y:S01]  /*0470*/  LEA R18, P0, R235, R3, 0x7 ;  /* 0x00000003eb127211 */ /* 0x000fe200078038ff */
[----:B------:R-:W-:Y:S01]  /*0480*/  BSSY.RECONVERGENT B0, `(.L_x_2) ;  /* 0x0000038000007945 */ /* 0x000fe20003800200 */
[----:B------:R-:W-:Y:S01]  /*0490*/  LOP3.LUT P6, R7, R7, 0x3, RZ, 0xc0, !PT ;  /* 0x0000000307077812 */ /* 0x000fe200078cc0ff */
[----:B------:R-:W-:Y:S01]  /*04a0*/  IMAD R9, R25, R9, R13 ;  /* 0x0000000919097224 */ /* 0x000fe200078e020d */
[----:B------:R-:W-:Y:S01]  /*04b0*/  LEA.HI.X R15, R235, RZ, RZ, 0x7, P0 ;  /* 0x000000ffeb0f7211 */ /* 0x000fe200000f3cff */
[----:B------:R-:W-:Y:S01]  /*04c0*/  IMAD.MOV.U32 R8, RZ, RZ, R12 ;  /* 0x000000ffff087224 */ /* 0x000fe200078e000c */
[----:B------:R-:W-:Y:S01]  /*04d0*/  ISETP.GE.OR P6, PT, R3, R10, P6 ;  /* 0x0000000a0300720c */ /* 0x000fe200037c6670 */
[----:B----4-:R-:W-:-:S02]  /*04e0*/  IMAD R21, R231, R6, RZ ;  /* 0x00000006e7157224 */ /* 0x010fc400078e02ff */
[----:B------:R-:W-:Y:S02]  /*04f0*/  VIADD R13, R3, 0x20 ;  /* 0x00000020030d7836 */ /* 0x000fe40000000000 */
[----:B-1----:R-:W-:-:S03]  /*0500*/  IMAD.WIDE.U32 R8, R16, UR4, R8 ;  /* 0x0000000410087c25 */ /* 0x002fc6000f8e0008 */
[----:B------:R-:W-:Y:S01]  /*0510*/  ISETP.GE.AND P5, PT, R13, R10, PT ;  /* 0x0000000a0d00720c */ /* 0x000fe20003fa6270 */
[C---:B------:R-:W-:Y:S01]  /*0520*/  IMAD R9, R16.reuse, UR5, R9 ;  /* 0x0000000510097c24 */ /* 0x040fe2000f8e0209 */
[----:B------:R-:W1:Y:S01]  /*0530*/  LDCU.64 UR4, c[0x0][0x3f0] ;  /* 0x00007e00ff0477ac */ /* 0x000e620008000a00 */
[----:B---3--:R-:W-:Y:S01]  /*0540*/  IMAD R16, R16, R11, RZ ;  /* 0x0000000b10107224 */ /* 0x008fe200078e02ff */
[----:B------:R-:W-:Y:S01]  /*0550*/  ISETP.NE.OR P5, PT, R7, RZ, P5 ;  /* 0x000000ff0700720c */ /* 0x000fe20002fa5670 */
[----:B--2---:R-:W-:Y:S01]  /*0560*/  IMAD R15, R15, R4, RZ ;  /* 0x000000040f0f7224 */ /* 0x004fe200078e02ff */
[----:B------:R-:W-:Y:S01]  /*0570*/  SHF.L.U64.HI R17, R4, 0x6, R5 ;  /* 0x0000000604117819 */ /* 0x000fe20000010205 */
[----:B------:R-:W-:Y:S02]  /*0580*/  @!P1 IMAD R16, R25, R0, R16 ;  /* 0x0000000019109224 */ /* 0x000fe400078e0210 */
[C---:B------:R-:W-:Y:S02]  /*0590*/  IMAD R15, R18.reuse, R5, R15 ;  /* 0x00000005120f7224 */ /* 0x040fe400078e020f */
[----:B------:R-:W-:-:S04]  /*05a0*/  IMAD.WIDE.U32 R18, R18, R4, R8 ;  /* 0x0000000412127225 */ /* 0x000fc800078e0008 */
[----:B------:R-:W-:Y:S02]  /*05b0*/  IMAD R8, R25, R2, RZ ;  /* 0x0000000219087224 */ /* 0x000fe400078e02ff */
[----:B------:R-:W-:Y:S02]  /*05c0*/  IMAD.IADD R2, R19, 0x1, R15 ;  /* 0x0000000113027824 */ /* 0x000fe400078e020f */
[----:B------:R-:W-:Y:S01]  /*05d0*/  IMAD.SHL.U32 R19, R4, 0x40, RZ ;  /* 0x0000004004137824 */ /* 0x000fe200078e00ff */
[----:B-1----:R-:W-:Y:S01]  /*05e0*/  LEA R14, P0, R18, UR4, 0x1 ;  /* 0x00000004120e7c11 */ /* 0x002fe2000f8008ff */
[C---:B------:R-:W-:Y:S01]  /*05f0*/  VIADD R11, R3.reuse, 0x40 ;  /* 0x00000040030b7836 */ /* 0x040fe20000000000 */
[----:B------:R-:W-:Y:S01]  /*0600*/  SEL R0, R8, RZ, P1 ;  /* 0x000000ff08007207 */ /* 0x000fe20000800000 */
[----:B------:R-:W-:Y:S01]  /*0610*/  VIADD R9, R3, 0x60 ;  /* 0x0000006003097836 */ /* 0x000fe20000000000 */
[----:B------:R-:W-:Y:S02]  /*0620*/  LEA.HI.X R15, R18, UR5, R2, 0x1, P0 ;  /* 0x00000005120f7c11 */ /* 0x000fe400080f0c02 */
[----:B------:R-:W-:-:S02]  /*0630*/  IADD3 R24, P0, PT, R19, R14, RZ ;  /* 0x0000000e13187210 */ /* 0x000fc40007f1e0ff */
[----:B------:R-:W-:Y:S01]  /*0640*/  SHF.R.S32.HI R2, RZ, 0x1f, R8 ;  /* 0x0000001fff027819 */ /* 0x000fe20000011408 */
[----:B------:R1:W-:Y:S01]  /*0650*/  STG.E.128 desc[UR26][R14.64], RZ ;  /* 0x000000ff0e007986 */ /* 0x0003e2000c101d1a */
[----:B------:R-:W-:Y:S01]  /*0660*/  ISETP.GE.AND P4, PT, R11, R10, PT ;  /* 0x0000000a0b00720c */ /* 0x000fe20003f86270 */
[----:B------:R-:W-:Y:S01]  /*0670*/  IMAD.X R25, R17, 0x1, R15, P0 ;  /* 0x0000000111197824 */ /* 0x000fe200000e060f */
[----:B------:R-:W-:Y:S02]  /*0680*/  LEA R22, P0, R4, R14, 0x7 ;  /* 0x0000000e04167211 */ /* 0x000fe400078038ff */
[----:B------:R-:W-:Y:S02]  /*0690*/  SEL R2, R2, RZ, P1 ;  /* 0x000000ff02027207 */ /* 0x000fe40000800000 */
[----:B------:R-:W-:Y:S01]  /*06a0*/  LEA.HI.X R23, R4, R15, R5, 0x7, P0 ;  /* 0x0000000f04177211 */ /* 0x000fe200000f3c05 */
[----:B------:R1:W-:Y:S01]  /*06b0*/  STG.E.128 desc[UR26][R24.64], RZ ;  /* 0x000000ff18007986 */ /* 0x0003e2000c101d1a */
[----:B------:R-:W-:-:S02]  /*06c0*/  IADD3 R4, P0, PT, R22, R19, RZ ;  /* 0x0000001316047210 */ /* 0x000fc40007f1e0ff */
[--C-:B------:R-:W-:Y:S01]  /*06d0*/  IADD3 R0, P2, P1, R21, R0, R16.reuse ;  /* 0x0000000015007210 */ /* 0x100fe2000795e010 */
[----:B------:R1:W-:Y:S01]  /*06e0*/  STG.E.128 desc[UR26][R22.64], RZ ;  /* 0x000000ff16007986 */ /* 0x0003e2000c101d1a */
[----:B------:R-:W-:Y:S01]  /*06f0*/  ISETP.GE.AND P3, PT, R9, R10, PT ;  /* 0x0000000a0900720c */ /* 0x000fe20003f66270 */
[----:B------:R-:W-:Y:S01]  /*0700*/  IMAD.X R5, R23, 0x1, R17, P0 ;  /* 0x0000000117057824 */ /* 0x000fe200000e0611 */
[----:B------:R-:W-:Y:S02]  /*0710*/  SHF.R.S32.HI R21, RZ, 0x1f, R21 ;  /* 0x0000001fff157819 */ /* 0x000fe40000011415 */
[----:B------:R-:W-:Y:S02]  /*0720*/  SHF.R.S32.HI R16, RZ, 0x1f, R16 ;  /* 0x0000001fff107819 */ /* 0x000fe40000011410 */
[----:B------:R1:W-:Y:S01]  /*0730*/  STG.E.128 desc[UR26][R4.64], RZ ;  /* 0x000000ff04007986 */ /* 0x0003e2000c101d1a */
[C---:B------:R-:W-:Y:S02]  /*0740*/  ISETP.NE.OR P4, PT, R7.reuse, RZ, P4 ;  /* 0x000000ff0700720c */ /* 0x040fe40002785670 */
[----:B------:R-:W-:-:S02]  /*0750*/  ISETP.NE.OR P3, PT, R7, RZ, P3 ;  /* 0x000000ff0700720c */ /* 0x000fc40001f65670 */
[----:B------:R-:W-:Y:S01]  /*0760*/  IADD3.X R2, PT, PT, R21, R2, R16, P2, P1 ;  /* 0x0000000215027210 */ /* 0x000fe200017e2410 */
[----:B------:R-:W-:Y:S10]  /*0770*/  @P6 BRA `(.L_x_3) ;  /* 0x0000000000206947 */ /* 0x000ff40003800000 */
[----:B------:R-:W2:Y:S01]  /*0780*/  LDCU.64 UR4, c[0x0][0x420] ;  /* 0x00008400ff0477ac */ /* 0x000ea20008000a00 */
[----:B------:R-:W-:-:S05]  /*0790*/  IMAD R3, R3, R6, RZ ;  /* 0x0000000603037224 */ /* 0x000fca00078e02ff */
[----:B-1----:R-:W-:-:S04]  /*07a0*/  IADD3 R4, P0, PT, R3, R0, RZ ;  /* 0x0000000003047210 */ /* 0x002fc80007f1e0ff */
[----:B------:R-:W-:Y:S02]  /*07b0*/  LEA.HI.X.SX32 R3, R3, R2, 0x1, P0 ;  /* 0x0000000203037211 */ /* 0x000fe400000f0eff */
[----:B--2---:R-:W-:-:S04]  /*07c0*/  LEA R14, P0, R4, UR4, 0x2 ;  /* 0x00000004040e7c11 */ /* 0x004fc8000f8010ff */
[----:B------:R-:W-:Y:S01]  /*07d0*/  LEA.HI.X R15, R4, UR5, R3, 0x2, P0 ;  /* 0x00000005040f7c11 */ /* 0x000fe200080f1403 */
[----:B------:R-:W-:-:S05]  /*07e0*/  IMAD.MOV.U32 R3, RZ, RZ, 0x7f800000 ;  /* 0x7f800000ff037424 */ /* 0x000fca00078e00ff */
[----:B------:R2:W-:Y:S03]  /*07f0*/  STG.E desc[UR26][R14.64], R3 ;  /* 0x000000030e007986 */ /* 0x0005e6000c10191a */
.L_x_3:
[----:B------:R-:W-:Y:S05]  /*0800*/  BSYNC.RECONVERGENT B0 ;  /* 0x0000000000007941 */ /* 0x000fea0003800200 */
.L_x_2:
[----:B------:R-:W-:Y:S04]  /*0810*/  BSSY.RECONVERGENT B0, `(.L_x_4) ;  /* 0x000000a000007945 */ /* 0x000fe80003800200 */
[----:B------:R-:W-:Y:S05]  /*0820*/  @P5 BRA `(.L_x_5) ;  /* 0x0000000000205947 */ /* 0x000fea0003800000 */
[----:B------:R-:W3:Y:S01]  /*0830*/  LDCU.64 UR4, c[0x0][0x420] ;  /* 0x00008400ff0477ac */ /* 0x000ee20008000a00 */
[----:B--2---:R-:W-:-:S05]  /*0840*/  IMAD R3, R13, R6, RZ ;  /* 0x000000060d037224 */ /* 0x004fca00078e02ff */
[----:B-1----:R-:W-:-:S04]  /*0850*/  IADD3 R4, P0, PT, R3, R0, RZ ;  /* 0x0000000003047210 */ /* 0x002fc80007f1e0ff */
[----:B------:R-:W-:Y:S02]  /*0860*/  LEA.HI.X.SX32 R3, R3, R2, 0x1, P0 ;  /* 0x0000000203037211 */ /* 0x000fe400000f0eff */
[----:B---3--:R-:W-:-:S04]  /*0870*/  LEA R12, P0, R4, UR4, 0x2 ;  /* 0x00000004040c7c11 */ /* 0x008fc8000f8010ff */
[----:B------:R-:W-:Y:S01]  /*0880*/  LEA.HI.X R13, R4, UR5, R3, 0x2, P0 ;  /* 0x00000005040d7c11 */ /* 0x000fe200080f1403 */
[----:B------:R-:W-:-:S05]  /*0890*/  IMAD.MOV.U32 R3, RZ, RZ, 0x7f800000 ;  /* 0x7f800000ff037424 */ /* 0x000fca00078e00ff */
[----:B------:R3:W-:Y:S03]  /*08a0*/  STG.E desc[UR26][R12.64], R3 ;  /* 0x000000030c007986 */ /* 0x0007e6000c10191a */
.L_x_5:
[----:B------:R-:W-:Y:S05]  /*08b0*/  BSYNC.RECONVERGENT B0 ;  /* 0x0000000000007941 */ /* 0x000fea0003800200 */
.L_x_4:
[----:B------:R-:W-:Y:S04]  /*08c0*/  BSSY.RECONVERGENT B0, `(.L_x_6) ;  /* 0x000000a000007945 */ /* 0x000fe80003800200 */
[----:B------:R-:W-:Y:S05]  /*08d0*/  @P4 BRA `(.L_x_7) ;  /* 0x0000000000204947 */ /* 0x000fea0003800000 */
[----:B------:R-:W4:Y:S01]  /*08e0*/  LDCU.64 UR4, c[0x0][0x420] ;  /* 0x00008400ff0477ac */ /* 0x000f220008000a00 */
[----:B--23--:R-:W-:-:S05]  /*08f0*/  IMAD R3, R11, R6, RZ ;  /* 0x000000060b037224 */ /* 0x00cfca00078e02ff */
[----:B-1----:R-:W-:-:S04]  /*0900*/  IADD3 R4, P0, PT, R3, R0, RZ ;  /* 0x0000000003047210 */ /* 0x002fc80007f1e0ff */
[----:B------:R-:W-:Y:S02]  /*0910*/  LEA.HI.X.SX32 R3, R3, R2, 0x1, P0 ;  /* 0x0000000203037211 */ /* 0x000fe400000f0eff */
[----:B----4-:R-:W-:-:S04]  /*0920*/  LEA R10, P0, R4, UR4, 0x2 ;  /* 0x00000004040a7c11 */ /* 0x010fc8000f8010ff */
[----:B------:R-:W-:Y:S01]  /*0930*/  LEA.HI.X R11, R4, UR5, R3, 0x2, P0 ;  /* 0x00000005040b7c11 */ /* 0x000fe200080f1403 */
[----:B------:R-:W-:-:S05]  /*0940*/  IMAD.MOV.U32 R3, RZ, RZ, 0x7f800000 ;  /* 0x7f800000ff037424 */ /* 0x000fca00078e00ff */
[----:B------:R4:W-:Y:S03]  /*0950*/  STG.E desc[UR26][R10.64], R3 ;  /* 0x000000030a007986 */ /* 0x0009e6000c10191a */
.L_x_7:
[----:B------:R-:W-:Y:S05]  /*0960*/  BSYNC.RECONVERGENT B0 ;  /* 0x0000000000007941 */ /* 0x000fea0003800200 */
.L_x_6:
[----:B------:R-:W-:Y:S05]  /*0970*/  @P3 EXIT ;  /* 0x000000000000394d */ /* 0x000fea0003800000 */
[----:B------:R-:W5:Y:S01]  /*0980*/  LDCU.64 UR4, c[0x0][0x420] ;  /* 0x00008400ff0477ac */ /* 0x000f620008000a00 */
[----:B------:R-:W-:Y:S02]  /*0990*/  IMAD R9, R9, R6, RZ ;  /* 0x0000000609097224 */ /* 0x000fe400078e02ff */
[----:B-1----:R-:W-:-:S03]  /*09a0*/  IMAD.MOV.U32 R5, RZ, RZ, 0x7f800000 ;  /* 0x7f800000ff057424 */ /* 0x002fc600078e00ff */
[----:B------:R-:W-:-:S04]  /*09b0*/  IADD3 R0, P0, PT, R9, R0, RZ ;  /* 0x0000000009007210 */ /* 0x000fc80007f1e0ff */
[----:B------:R-:W-:Y:S02]  /*09c0*/  LEA.HI.X.SX32 R9, R9, R2, 0x1, P0 ;  /* 0x0000000209097211 */ /* 0x000fe400000f0eff */
[----:B-----5:R-:W-:-:S04]  /*09d0*/  LEA R2, P0, R0, UR4, 0x2 ;  /* 0x0000000400027c11 */ /* 0x020fc8000f8010ff */
[----:B--234-:R-:W-:-:S05]  /*09e0*/  LEA.HI.X R3, R0, UR5, R9, 0x2, P0 ;  /* 0x0000000500037c11 */ /* 0x01cfca00080f1409 */
[----:B------:R-:W-:Y:S01]  /*09f0*/  STG.E desc[UR26][R2.64], R5 ;  /* 0x0000000502007986 */ /* 0x000fe2000c10191a */
[----:B------:R-:W-:Y:S05]  /*0a00*/  EXIT ;  /* 0x000000000000794d */ /* 0x000fea0003800000 */
.L_x_0:
[----:B------:R-:W1:Y:S01]  /*0a10*/  LDC R5, c[0x0][0x3e8] ;  /* 0x0000fa00ff057b82 */ /* 0x000e620000000800 */
[----:B------:R-:W2:Y:S01]  /*0a20*/  LDCU.128 UR20, c[0x0][0x390] ;  /* 0x00007200ff1477ac */ /* 0x000ea20008000c00 */
[C---:B------:R-:W-:Y:S01]  /*0a30*/  IMAD.SHL.U32 R6, R7.reuse, 0x8, RZ ;  /* 0x0000000807067824 */ /* 0x040fe200078e00ff */
[----:B------:R-:W-:Y:S01]  /*0a40*/  SHF.R.S32.HI R28, RZ, 0x1f, R9 ;  /* 0x0000001fff1c7819 */ /* 0x000fe20000011409 */
[C---:B------:R-:W-:Y:S01]  /*0a50*/  IMAD.SHL.U32 R181, R7.reuse, 0x20, RZ ;  /* 0x0000002007b57824 */ /* 0x040fe200078e00ff */
[----:B------:R-:W3:Y:S01]  /*0a60*/  LDCU.128 UR4, c[0x0][0x3b0] ;  /* 0x00007600ff0477ac */ /* 0x000ee20008000c00 */
[----:B------:R-:W-:Y:S01]  /*0a70*/  IMAD.MOV.U32 R233, RZ, RZ, RZ ;  /* 0x000000ffffe97224 */ /* 0x000fe200078e00ff */
[----:B------:R-:W-:Y:S01]  /*0a80*/  LOP3.LUT R232, R6, 0x18, RZ, 0xc0, !PT ;  /* 0x0000001806e87812 */ /* 0x000fe200078ec0ff */
[----:B------:R-:W-:Y:S01]  /*0a90*/  IMAD.SHL.U32 R180, R7, 0x4, RZ ;  /* 0x0000000407b47824 */ /* 0x000fe200078e00ff */
[----:B------:R-:W4:Y:S01]  /*0aa0*/  LDCU.128 UR16, c[0x0][0x3c0] ;  /* 0x00007800ff1077ac */ /* 0x000f220008000c00 */
[----:B------:R-:W-:Y:S01]  /*0ab0*/  LOP3.LUT R13, R181, 0xc0, RZ, 0xc0, !PT ;  /* 0x000000c0b50d7812 */ /* 0x000fe200078ec0ff */
[----:B------:R-:W-:Y:S01]  /*0ac0*/  IMAD.MOV.U32 R183, RZ, RZ, RZ ;  /* 0x000000ffffb77224 */ /* 0x000fe200078e00ff */
[----:B------:R-:W-:Y:S01]  /*0ad0*/  SHF.R.U32.HI R182, RZ, 0x2, R7 ;  /* 0x00000002ffb67819 */ /* 0x000fe20000011607 */
[----:B------:R-:W5:Y:S01]  /*0ae0*/  LDCU.128 UR12, c[0x0][0x3a0] ;  /* 0x00007400ff0c77ac */ /* 0x000f620008000c00 */
[----:B------:R-:W-:-:S03]  /*0af0*/  LOP3.LUT R180, R13, 0x18, R180, 0xf8, !PT ;  /* 0x000000180db47812 */ /* 0x000fc600078ef8b4 */
[----:B------:R-:W-:Y:S01]  /*0b00*/  IMAD.WIDE.U32 R234, R235, 0x80, R182 ;  /* 0x00000080ebea7825 */ /* 0x000fe200078e00b6 */
[----:B------:R-:W-:-:S03]  /*0b10*/  SHF.R.U32.HI R183, RZ, 0x1, R7 ;  /* 0x00000001ffb77819 */ /* 0x000fc60000011607 */
[C---:B--2---:R-:W-:Y:S01]  /*0b20*/  IMAD.WIDE.U32 R22, R25.reuse, UR22, R232 ;  /* 0x0000001619167c25 */ /* 0x044fe2000f8e00e8 */
[----:B---3--:R-:W-:Y:S01]  /*0b30*/  USHF.L.U64.HI UR22, UR4, 0x5, UR5 ;  /* 0x0000000504167899 */ /* 0x008fe20008010205 */
[----:B-1----:R-:W-:Y:S02]  /*0b40*/  IABS R3, R5 ;  /* 0x0000000500037213 */ /* 0x002fe40000000000 */
[C---:B------:R-:W-:Y:S01]  /*0b50*/  IMAD R26, R28.reuse, UR6, RZ ;  /* 0x000000061c1a7c24 */ /* 0x040fe2000f8e02ff */
[----:B------:R-:W-:Y:S01]  /*0b60*/  USHF.L.U32 UR9, UR4, 0x6, URZ ;  /* 0x0000000604097899 */ /* 0x000fe200080006ff */
[----:B----4-:R-:W-:Y:S01]  /*0b70*/  IMAD R28, R28, UR16, RZ ;  /* 0x000000101c1c7c24 */ /* 0x010fe2000f8e02ff */
[----:B------:R-:W1:Y:S01]  /*0b80*/  I2F.RP R8, R3 ;  /* 0x0000000300087306 */ /* 0x000e620000209400 */
[----:B------:R-:W-:Y:S01]  /*0b90*/  IMAD R23, R25, UR23, R23 ;  /* 0x0000001719177c24 */ /* 0x000fe2000f8e0217 */
[----:B------:R-:W-:Y:S01]  /*0ba0*/  USHF.L.U32 UR23, UR4, 0x5, URZ ;  /* 0x0000000504177899 */ /* 0x000fe200080006ff */
[C---:B------:R-:W-:Y:S01]  /*0bb0*/  IMAD R26, R9.reuse, UR7, R26 ;  /* 0x00000007091a7c24 */ /* 0x040fe2000f8e021a */
[----:B------:R-:W-:Y:S01]  /*0bc0*/  USHF.L.U64.HI UR8, UR4, 0x6, UR5 ;  /* 0x0000000604087899 */ /* 0x000fe20008010205 */
[----:B------:R-:W-:Y:S01]  /*0bd0*/  IMAD.WIDE.U32 R14, R9, UR6, R232 ;  /* 0x00000006090e7c25 */ /* 0x000fe2000f8e00e8 */
[----:B------:R-:W-:-:S02]  /*0be0*/  USHF.L.U32 UR28, UR6, 0x6, URZ ;  /* 0x00000006061c7899 */ /* 0x000fc400080006ff */
[----:B------:R-:W-:Y:S01]  /*0bf0*/  USHF.L.U64.HI UR25, UR6, 0x6, UR7 ;  /* 0x0000000606197899 */ /* 0x000fe20008010207 */
[C---:B------:R-:W-:Y:S01]  /*0c00*/  IMAD R28, R9.reuse, UR17, R28 ;  /* 0x00000011091c7c24 */ /* 0x040fe2000f8e021c */
[----:B------:R-:W-:Y:S01]  /*0c10*/  USHF.L.U32 UR29, UR16, 0x5, URZ ;  /* 0x00000005101d7899 */ /* 0x000fe200080006ff */
[----:B------:R-:W-:Y:S01]  /*0c20*/  IMAD.WIDE.U32 R12, R9, UR16, R232 ;  /* 0x00000010090c7c25 */ /* 0x000fe2000f8e00e8 */
[----:B------:R-:W-:Y:S01]  /*0c30*/  USHF.L.U64.HI UR30, UR16, 0x6, UR17 ;  /* 0x00000006101e7899 */ /* 0x000fe20008010211 */
[----:B-1----:R-:W1:Y:S02]  /*0c40*/  MUFU.RCP R10, R8 ;  /* 0x00000008000a7308 */ /* 0x002e640000001000 */
[----:B------:R-:W-:Y:S02]  /*0c50*/  IMAD.IADD R27, R15, 0x1, R26 ;  /* 0x000000010f1b7824 */ /* 0x000fe400078e021a */
[----:B------:R-:W-:Y:S02]  /*0c60*/  IMAD.IADD R29, R13, 0x1, R28 ;  /* 0x000000010d1d7824 */ /* 0x000fe400078e021c */
[----:B------:R-:W-:Y:S01]  /*0c70*/  IMAD.MOV.U32 R28, RZ, RZ, R12 ;  /* 0x000000ffff1c7224 */ /* 0x000fe200078e000c */
[----:B------:R-:W-:Y:S01]  /*0c80*/  IABS R12, R16 ;  /* 0x00000010000c7213 */ /* 0x000fe20000000000 */
[----:B------:R-:W-:-:S02]  /*0c90*/  IMAD.U32 R18, RZ, RZ, UR23 ;  /* 0x00000017ff127e24 */ /* 0x000fc4000f8e00ff */
[----:B------:R-:W-:Y:S02]  /*0ca0*/  IMAD.U32 R19, RZ, RZ, UR22 ;  /* 0x00000016ff137e24 */ /* 0x000fe4000f8e00ff */
[----:B------:R-:W-:Y:S02]  /*0cb0*/  IMAD.U32 R20, RZ, RZ, UR9 ;  /* 0x00000009ff147e24 */ /* 0x000fe4000f8e00ff */
[----:B------:R-:W-:Y:S01]  /*0cc0*/  IMAD.U32 R21, RZ, RZ, UR8 ;  /* 0x00000008ff157e24 */ /* 0x000fe2000f8e00ff */
[----:B------:R-:W2:Y:S01]  /*0cd0*/  LDCU.128 UR8, c[0x0][0x380] ;  /* 0x00007000ff0877ac */ /* 0x000ea20008000c00 */
[----:B------:R-:W-:-:S04]  /*0ce0*/  IMAD.WIDE.U32 R18, R234, UR4, R18 ;  /* 0x00000004ea127c25 */ /* 0x000fc8000f8e0012 */
[----:B-1----:R-:W-:Y:S02]  /*0cf0*/  VIADD R10, R10, 0xffffffe ;  /* 0x0ffffffe0a0a7836 */ /* 0x002fe40000000000 */
[----:B------:R-:W-:Y:S01]  /*0d00*/  IMAD.WIDE.U32 R22, R16, UR18, R22 ;  /* 0x0000001210167c25 */ /* 0x000fe2000f8e0016 */
[----:B------:R-:W-:Y:S01]  /*0d10*/  USHF.L.U32 UR18, UR6, 0x7, URZ ;  /* 0x0000000706127899 */ /* 0x000fe200080006ff */
[----:B------:R-:W1:Y:S02]  /*0d20*/  F2I.FTZ.U32.TRUNC.NTZ R11, R10 ;  /* 0x0000000a000b7305 */ /* 0x000e64000021f000 */
[----:B------:R-:W-:Y:S02]  /*0d30*/  IMAD R9, R235, UR4, RZ ;  /* 0x00000004eb097c24 */ /* 0x000fe4000f8e02ff */
[----:B------:R-:W-:-:S04]  /*0d40*/  IMAD.WIDE.U32 R20, R234, UR4, R20 ;  /* 0x00000004ea147c25 */ /* 0x000fc8000f8e0014 */
[----:B------:R-:W-:Y:S01]  /*0d50*/  IMAD R23, R16, UR19, R23 ;  /* 0x0000001310177c24 */ /* 0x000fe2000f8e0217 */
[C---:B------:R-:W-:Y:S01]  /*0d60*/  IADD3 R13, P2, PT, R22.reuse, R20, RZ ;  /* 0x00000014160d7210 */ /* 0x040fe20007f5e0ff */
[----:B------:R-:W-:Y:S01]  /*0d70*/  IMAD.MOV.U32 R26, RZ, RZ, R14 ;  /* 0x000000ffff1a7224 */ /* 0x000fe200078e000e */
[----:B------:R-:W-:Y:S01]  /*0d80*/  IADD3 R14, P1, P0, R22, UR23, R20 ;  /* 0x00000017160e7c10 */ /* 0x000fe2000f83e014 */
[----:B-----5:R-:W-:Y:S01]  /*0d90*/  IMAD.WIDE.U32 R28, R25, UR14, R28 ;  /* 0x0000000e191c7c25 */ /* 0x020fe2000f8e001c */
[----:B------:R-:W-:Y:S01]  /*0da0*/  LOP3.LUT R16, R16, R5, RZ, 0x3c, !PT ;  /* 0x0000000510107212 */ /* 0x000fe200078e3cff */
[----:B------:R-:W-:Y:S02]  /*0db0*/  USHF.L.U32 UR23, UR6, 0x5, URZ ;  /* 0x0000000506177899 */ /* 0x000fe400080006ff */
[----:B-1----:R-:W-:Y:S01]  /*0dc0*/  IMAD.MOV R8, RZ, RZ, -R11 ;  /* 0x000000ffff087224 */ /* 0x002fe200078e0a0b */
[----:B------:R-:W-:Y:S01]  /*0dd0*/  USHF.L.U64.HI UR19, UR16, 0x7, UR17 ;  /* 0x0000000710137899 */ /* 0x000fe20008010211 */
[----:B------:R-:W-:-:S02]  /*0de0*/  IMAD.MOV.U32 R10, RZ, RZ, RZ ;  /* 0x000000ffff0a7224 */ /* 0x000fc400078e00ff */
[----:B------:R-:W-:Y:S02]  /*0df0*/  IMAD R8, R8, R3, RZ ;  /* 0x0000000308087224 */ /* 0x000fe400078e02ff */
[----:B------:R-:W-:Y:S01]  /*0e00*/  IMAD.WIDE.U32 R26, R25, UR12, R26 ;  /* 0x0000000c191a7c25 */ /* 0x000fe2000f8e001a */
[----:B------:R-:W1:Y:S03]  /*0e10*/  S2UR UR12, SR_CgaCtaId ;  /* 0x00000000000c79c3 */ /* 0x000e660000008800 */
[----:B------:R-:W-:Y:S01]  /*0e20*/  IMAD.HI.U32 R15, R11, R8, R10 ;  /* 0x000000080b0f7227 */ /* 0x000fe200078e000a */
[----:B------:R-:W-:-:S03]  /*0e30*/  IADD3 R10, P3, PT, R22, R18, RZ ;  /* 0x00000012160a7210 */ /* 0x000fc60007f7e0ff */
[----:B------:R-:W-:Y:S01]  /*0e40*/  IMAD R8, R234, UR5, R9 ;  /* 0x00000005ea087c24 */ /* 0x000fe2000f8e0209 */
[----:B------:R-:W-:Y:S01]  /*0e50*/  USHF.L.U64.HI UR5, UR6, 0x7, UR7 ;  /* 0x0000000706057899 */ /* 0x000fe20008010207 */
[----:B------:R-:W-:-:S03]  /*0e60*/  IMAD.HI.U32 R15, R15, R12, RZ ;  /* 0x0000000c0f0f7227 */ /* 0x000fc600078e00ff */
[----:B------:R-:W-:Y:S01]  /*0e70*/  IADD3.X R9, PT, PT, R23, R8, R19, P3, !PT ;  /* 0x0000000817097210 */ /* 0x000fe20001ffe413 */
[----:B------:R-:W-:Y:S01]  /*0e80*/  IMAD.MOV R18, RZ, RZ, -R15 ;  /* 0x000000ffff127224 */ /* 0x000fe200078e0a0f */
[----:B--2---:R-:W-:Y:S01]  /*0e90*/  LEA R20, P3, R10, UR8, 0x1 ;  /* 0x000000080a147c11 */ /* 0x004fe2000f8608ff */
[----:B------:R-:W-:Y:S02]  /*0ea0*/  IMAD.IADD R11, R8, 0x1, R21 ;  /* 0x00000001080b7824 */ /* 0x000fe400078e0215 */
[----:B------:R-:W-:Y:S01]  /*0eb0*/  IMAD R18, R3, R18, R12 ;  /* 0x0000001203127224 */ /* 0x000fe200078e020c */
[----:B------:R-:W-:Y:S01]  /*0ec0*/  LEA.HI.X R21, R10, UR9, R9, 0x1, P3 ;  /* 0x000000090a157c11 */ /* 0x000fe200098f0c09 */
[----:B------:R-:W-:Y:S01]  /*0ed0*/  IMAD.X R12, R11, 0x1, R23, P2 ;  /* 0x000000010b0c7824 */ /* 0x000fe200010e0617 */
[----:B------:R-:W-:Y:S01]  /*0ee0*/  IADD3.X R11, PT, PT, R23, UR22, R11, P1, P0 ;  /* 0x00000016170b7c10 */ /* 0x000fe20008fe040b */
[----:B------:R-:W-:Y:S01]  /*0ef0*/  IMAD.MOV.U32 R24, RZ, RZ, R28 ;  /* 0x000000ffff187224 */ /* 0x000fe200078e001c */
[----:B------:R-:W-:Y:S01]  /*0f00*/  ISETP.GT.U32.AND P2, PT, R3, R18, PT ;  /* 0x000000120300720c */ /* 0x000fe20003f44070 */
[----:B------:R-:W-:Y:S01]  /*0f10*/  IMAD R27, R25, UR13, R27 ;  /* 0x0000000d191b7c24 */ /* 0x000fe2000f8e021b */
[----:B------:R-:W-:Y:S01]  /*0f20*/  LEA R28, P1, R13, UR8, 0x1 ;  /* 0x000000080d1c7c11 */ /* 0x000fe2000f8208ff */
[----:B------:R-:W-:Y:S01]  /*0f30*/  IMAD R25, R25, UR15, R29 ;  /* 0x0000000f19197c24 */ /* 0x000fe2000f8e021d */
[----:B------:R-:W-:Y:S01]  /*0f40*/  LEA R10, P0, R14, UR8, 0x1 ;  /* 0x000000080e0a7c11 */ /* 0x000fe2000f8008ff */
[----:B------:R-:W-:Y:S01]  /*0f50*/  IMAD.WIDE.U32 R30, R234, UR4, R22 ;  /* 0x00000004ea1e7c25 */ /* 0x000fe2000f8e0016 */
[----:B------:R-:W-:Y:S01]  /*0f60*/  LEA.HI.X R29, R13, UR9, R12, 0x1, P1 ;  /* 0x000000090d1d7c11 */ /* 0x000fe200088f0c0c */
[----:B------:R-:W-:Y:S01]  /*0f70*/  UMOV UR4, 0x400 ;  /* 0x0000040000047882 */ /* 0x000fe20000000000 */
[----:B------:R-:W-:Y:S01]  /*0f80*/  ISETP.GE.AND P1, PT, R16, RZ, PT ;  /* 0x000000ff1000720c */ /* 0x000fe20003f26270 */
[----:B-1----:R-:W-:Y:S01]  /*0f90*/  ULEA UR4, UR12, UR4, 0x18 ;  /* 0x000000040c047291 */ /* 0x002fe2000f8ec0ff */
[----:B------:R-:W-:Y:S01]  /*0fa0*/  LOP3.LUT R12, R6, 0xd8, RZ, 0xc0, !PT ;  /* 0x000000d8060c7812 */ /* 0x000fe200078ec0ff */
[----:B------:R-:W1:Y:S01]  /*0fb0*/  LDCU.128 UR12, c[0x0][0x3d0] ;  /* 0x00007a00ff0c77ac */ /* 0x000e620008000c00 */
[----:B------:R-:W-:Y:S01]  /*0fc0*/  IMAD.WIDE.U32 R26, R182, UR6, R26 ;  /* 0x00000006b61a7c25 */ /* 0x000fe2000f8e001a */
[----:B------:R-:W-:-:S02]  /*0fd0*/  LEA.HI.X R11, R14, UR9, R11, 0x1, P0 ;  /* 0x000000090e0b7c11 */ /* 0x000fc400080f0c0b */
[----:B------:R-:W-:Y:S01]  /*0fe0*/  LEA R32, P0, R30, UR8, 0x1 ;  /* 0x000000081e207c11 */ /* 0x000fe2000f8008ff */
[----:B------:R-:W-:Y:S01]  /*0ff0*/  @!P2 IMAD.IADD R18, R18, 0x1, -R3 ;  /* 0x000000011212a824 */ /* 0x000fe200078e0a03 */
[----:B------:R-:W-:Y:S01]  /*1000*/  USHF.L.U64.HI UR22, UR6, 0x5, UR7 ;  /* 0x0000000506167899 */ /* 0x000fe20008010207 */
[----:B------:R-:W-:Y:S01]  /*1010*/  @!P2 VIADD R15, R15, 0x1 ;  /* 0x000000010f0fa836 */ /* 0x000fe20000000000 */
[----:B------:R-:W-:Y:S01]  /*1020*/  ISETP.NE.AND P2, PT, R5, RZ, PT ;  /* 0x000000ff0500720c */ /* 0x000fe20003f45270 */
[----:B------:R-:W-:Y:S01]  /*1030*/  IMAD.IADD R8, R31, 0x1, R8 ;  /* 0x000000011f087824 */ /* 0x000fe200078e0208 */
[----:B------:R-:W-:Y:S01]  /*1040*/  ISETP.GE.U32.AND P3, PT, R18, R3, PT ;  /* 0x000000031200720c */ /* 0x000fe20003f66070 */
[----:B------:R-:W-:Y:S01]  /*1050*/  IMAD R23, R182, UR7, R27 ;  /* 0x00000007b6177c24 */ /* 0x000fe2000f8e021b */
[----:B------:R-:W-:Y:S01]  /*1060*/  LOP3.LUT R3, R12, 0x18, R7, 0x78, !PT ;  /* 0x000000180c037812 */ /* 0x000fe200078e7807 */
[----:B------:R-:W-:Y:S01]  /*1070*/  IMAD.MOV.U32 R22, RZ, RZ, R26 ;  /* 0x000000ffff167224 */ /* 0x000fe200078e001a */
[----:B------:R-:W-:Y:S01]  /*1080*/  LEA.HI.X R33, R30, UR9, R8, 0x1, P0 ;  /* 0x000000091e217c11 */ /* 0x000fe200080f0c08 */
[----:B------:R-:W-:Y:S01]  /*1090*/  IMAD.WIDE.U32 R24, R182, UR16, R24 ;  /* 0x00000010b6187c25 */ /* 0x000fe2000f8e0018 */
[----:B------:R-:W-:Y:S01]  /*10a0*/  LOP3.LUT R230, R3, 0x1f20, R6, 0xf8, !PT ;  /* 0x00001f2003e67812 */ /* 0x000fe200078ef806 */
[----:B------:R-:W-:-:S02]  /*10b0*/  USHF.L.U32 UR6, UR16, 0x7, URZ ;  /* 0x0000000710067899 */ /* 0x000fc400080006ff */
[----:B------:R-:W-:Y:S01]  /*10c0*/  VIADD R3, R4, 0xffffffff ;  /* 0xffffffff04037836 */ /* 0x000fe20000000000 */
[----:B------:R-:W-:Y:S01]  /*10d0*/  LEA R230, R230, UR4, 0x1 ;  /* 0x00000004e6e67c11 */ /* 0x000fe2000f8e08ff */
[----:B------:R-:W-:Y:S01]  /*10e0*/  IMAD R13, R182, UR17, R25 ;  /* 0x00000011b60d7c24 */ /* 0x000fe2000f8e0219 */
[----:B------:R-:W-:Y:S01]  /*10f0*/  USHF.L.U64.HI UR7, UR16, 0x5, UR17 ;  /* 0x0000000510077899 */ /* 0x000fe20008010211 */
[----:B------:R-:W-:Y:S01]  /*1100*/  @P3 VIADD R15, R15, 0x1 ;  /* 0x000000010f0f3836 */ /* 0x000fe20000000000 */
[----:B------:R-:W-:Y:S01]  /*1110*/  USHF.L.U32 UR16, UR16, 0x6, URZ ;  /* 0x0000000610107899 */ /* 0x000fe200080006ff */
[C---:B------:R-:W-:Y:S01]  /*1120*/  IMAD.WIDE.U32 R18, R3.reuse, UR18, RZ ;  /* 0x0000001203127c25 */ /* 0x040fe2000f8e00ff */
[----:B------:R-:W-:Y:S01]  /*1130*/  @!PT LDS RZ, [RZ] ;  /* 0x00000000fffff984 */ /* 0x000fe20000000800 */
[----:B------:R-:W-:Y:S01]  /*1140*/  @!PT LDS RZ, [RZ] ;  /* 0x00000000fffff984 */ /* 0x000fe20000000800 */
[----:B------:R-:W-:Y:S01]  /*1150*/  @!PT LDS RZ, [RZ] ;  /* 0x00000000fffff984 */ /* 0x000fe20000000800 */
[----:B------:R-:W-:Y:S03]  /*1160*/  LDGSTS.E.BYPASS.LTC128B.128 [R230], desc[UR26][R32.64] ;  /* 0x0000000020e67fae */ /* 0x000fe6000b981a1a */
[----:B------:R-:W-:Y:S01]  /*1170*/  @!P1 IMAD.MOV R15, RZ, RZ, -R15 ;  /* 0x000000ffff0f9224 */ /* 0x000fe200078e0a0f */
[----:B------:R-:W-:Y:S01]  /*1180*/  @!P2 LOP3.LUT R15, RZ, R5, RZ, 0x33, !PT ;  /* 0x00000005ff0fa212 */ /* 0x000fe200078e33ff */
[----:B------:R-:W-:Y:S01]  /*1190*/  IMAD R5, R3, UR5, RZ ;  /* 0x0000000503057c24 */ /* 0x000fe2000f8e02ff */
[----:B------:R-:W-:Y:S01]  /*11a0*/  IADD3 R8, P0, PT, R18, UR23, RZ ;  /* 0x0000001712087c10 */ /* 0x000fe2000ff1e0ff */
[----:B------:R-:W-:Y:S01]  /*11b0*/  IMAD.MOV.U32 R12, RZ, RZ, R24 ;  /* 0x000000ffff0c7224 */ /* 0x000fe200078e0018 */
[----:B------:R-:W-:Y:S01]  /*11c0*/  SHF.R.S32.HI R16, RZ, 0x1f, R15 ;  /* 0x0000001fff107819 */ /* 0x000fe2000001140f */
[----:B-1----:R-:W-:Y:S01]  /*11d0*/  IMAD.WIDE.U32 R22, R15, UR12, R22 ;  /* 0x0000000c0f167c25 */ /* 0x002fe2000f8e0016 */
[----:B------:R1:W-:Y:S01]  /*11e0*/  LDGSTS.E.BYPASS.LTC128B.128 [R230+0x800], desc[UR26][R20.64] ;  /* 0x0080000014e67fae */ /* 0x0003e2000b981a1a */
[----:B------:R-:W-:-:S02]  /*11f0*/  IADD3 R14, P1, PT, R8, UR23, RZ ;  /* 0x00000017080e7c10 */ /* 0x000fc4000ff3e0ff */
[----:B------:R-:W-:Y:S01]  /*1200*/  IMAD R228, R16, UR12, RZ ;  /* 0x0000000c10e47c24 */ /* 0x000fe2000f8e02ff */
[----:B------:R-:W-:Y:S01]  /*1210*/  LEA R229, P2, R22, UR10, 0x1 ;  /* 0x0000000a16e57c11 */ /* 0x000fe2000f8408ff */
[----:B------:R-:W-:Y:S01]  /*1220*/  IMAD.IADD R5, R19, 0x1, R5 ;  /* 0x0000000113057824 */ /* 0x000fe200078e0205 */
[----:B------:R-:W-:Y:S01]  /*1230*/  LDGSTS.E.BYPASS.LTC128B.128 [R230+0x1000], desc[UR26][R28.64] ;  /* 0x010000001ce67fae */ /* 0x000fe2000b981a1a */
[C---:B------:R-:W-:Y:S01]  /*1240*/  IMAD R228, R15.reuse, UR13, R228 ;  /* 0x0000000d0fe47c24 */ /* 0x040fe2000f8e02e4 */
[----:B------:R-:W-:Y:S01]  /*1250*/  LEA R24, P3, R18, R229, 0x1 ;  /* 0x000000e512187211 */ /* 0x000fe200078608ff */
[----:B------:R-:W-:Y:S01]  /*1260*/  IMAD.WIDE.U32 R12, R15, UR14, R12 ;  /* 0x0000000e0f0c7c25 */ /* 0x000fe2000f8e000c */
[----:B------:R-:W-:Y:S01]  /*1270*/  IADD3.X R9, PT, PT, R5, UR22, RZ, P0, !PT ;  /* 0x0000001605097c10 */ /* 0x000fe200087fe4ff */
[----:B------:R2:W-:Y:S02]  /*1280*/  LDGSTS.E.BYPASS.LTC128B.128 [R230+0x1800], desc[UR26][R10.64] ;  /* 0x018000000ae67fae */ /* 0x0005e4000b981a1a */
[----:B------:R-:W-:-:S05]  /*1290*/  IMAD.IADD R228, R23, 0x1, R228 ;  /* 0x0000000117e47824 */ /* 0x000fca00078e02e4 */
[----:B------:R-:W-:Y:S02]  /*12a0*/  LEA.HI.X R228, R22, UR11, R228, 0x1, P2 ;  /* 0x0000000b16e47c11 */ /* 0x000fe400090f0ce4 */
[----:B------:R-:W-:Y:S02]  /*12b0*/  LEA R22, P2, R8, R229, 0x1 ;  /* 0x000000e508167211 */ /* 0x000fe400078408ff */
[-C--:B------:R-:W-:Y:S01]  /*12c0*/  LEA.HI.X R25, R18, R228.reuse, R5, 0x1, P3 ;  /* 0x000000e412197211 */ /* 0x080fe200018f0c05 */
[----:B------:R-:W-:Y:S01]  /*12d0*/  IMAD.SHL.U32 R5, R7, 0x10, RZ ;  /* 0x0000001007057824 */ /* 0x000fe200078e00ff */
[----:B------:R-:W-:Y:S01]  /*12e0*/  LEA.HI.X R23, R8, R228, R9, 0x1, P2 ;  /* 0x000000e408177211 */ /* 0x000fe200010f0c09 */
[----:B-1----:R-:W-:Y:S01]  /*12f0*/  IMAD R20, R16, UR14, RZ ;  /* 0x0000000e10147c24 */ /* 0x002fe2000f8e02ff */
[----:B------:R-:W-:Y:S01]  /*1300*/  IADD3 R16, P0, PT, R8, UR28, RZ ;  /* 0x0000001c08107c10 */ /* 0x000fe2000ff1e0ff */
[----:B------:R-:W-:Y:S01]  /*1310*/  LDGSTS.E.BYPASS.LTC128B.128 [R230+0x2000], desc[UR26][R24.64] ;  /* 0x0200000018e67fae */ /* 0x000fe2000b981a1a */
[----:B------:R-:W-:Y:S01]  /*1320*/  LOP3.LUT R8, R181, 0x120, RZ, 0xc0, !PT ;  /* 0x00000120b5087812 */ /* 0x000fe200078ec0ff */
[----:B------:R-:W-:Y:S01]  /*1330*/  IMAD R15, R15, UR15, R20 ;  /* 0x0000000f0f0f7c24 */ /* 0x000fe2000f8e0214 */
[----:B------:R-:W-:Y:S01]  /*1340*/  IADD3.X R17, PT, PT, R9, UR25, RZ, P0, !PT ;  /* 0x0000001909117c10 */ /* 0x000fe200087fe4ff */
[----:B------:R-:W-:Y:S01]  /*1350*/  LDGSTS.E.BYPASS.LTC128B.128 [R230+0x2800], desc[UR26][R22.64] ;  /* 0x0280000016e67fae */ /* 0x000fe2000b981a1a */
[----:B------:R-:W-:Y:S01]  /*1360*/  LOP3.LUT R224, R5, 0x100, RZ, 0xc0, !PT ;  /* 0x0000010005e07812 */ /* 0x000fe200078ec0ff */
[----:B------:R-:W-:Y:S01]  /*1370*/  IMAD.IADD R15, R13, 0x1, R15 ;  /* 0x000000010d0f7824 */ /* 0x000fe200078e020f */
[----:B------:R-:W-:-:S02]  /*1380*/  LOP3.LUT R225, R8, 0x3e00, R5, 0xf8, !PT ;  /* 0x00003e0008e17812 */ /* 0x000fc400078ef805 */
[----:B--2---:R-:W-:Y:S01]  /*1390*/  IADD3.X R11, PT, PT, R9, UR22, RZ, P1, !PT ;  /* 0x00000016090b7c10 */ /* 0x004fe20008ffe4ff */
[C---:B------:R-:W-:Y:S01]  /*13a0*/  IMAD R9, R3.reuse, UR19, RZ ;  /* 0x0000001303097c24 */ /* 0x040fe2000f8e02ff */
[-C--:B------:R-:W-:Y:S02]  /*13b0*/  LEA R20, P1, R14, R229.reuse, 0x1 ;  /* 0x000000e50e147211 */ /* 0x080fe400078208ff */
[----:B------:R-:W-:Y:S02]  /*13c0*/  LEA R10, P0, R16, R229, 0x1 ;  /* 0x000000e5100a7211 */ /* 0x000fe400078008ff */
[-C--:B------:R-:W-:Y:S02]  /*13d0*/  LEA.HI.X R21, R14, R228.reuse, R11, 0x1, P1 ;  /* 0x000000e40e157211 */ /* 0x080fe400008f0c0b */
[----:B------:R-:W-:Y:S01]  /*13e0*/  LEA.HI.X R11, R16, R228, R17, 0x1, P0 ;  /* 0x000000e4100b7211 */ /* 0x000fe200000f0c11 */
[----:B------:R-:W-:Y:S01]  /*13f0*/  IMAD.WIDE.U32 R16, R3, UR6, RZ ;  /* 0x0000000603107c25 */ /* 0x000fe2000f8e00ff */
[----:B------:R-:W-:Y:S01]  /*1400*/  LOP3.LUT R224, R224, 0x20, R181, 0xf8, !PT ;  /* 0x00000020e0e07812 */ /* 0x000fe200078ef8b5 */
[----:B------:R1:W-:Y:S01]  /*1410*/  LDGSTS.E.BYPASS.LTC128B.128 [R230+0x3000], desc[UR26][R20.64] ;  /* 0x0300000014e67fae */ /* 0x0003e2000b981a1a */
[----:B------:R-:W-:Y:S01]  /*1420*/  LOP3.LUT R5, R180, 0x8, R7, 0x78, !PT ;  /* 0x00000008b4057812 */ /* 0x000fe200078e7807 */
[----:B------:R-:W-:Y:S01]  /*1430*/  IMAD.IADD R9, R17, 0x1, R9 ;  /* 0x0000000111097824 */ /* 0x000fe200078e0209 */
[----:B------:R-:W-:Y:S01]  /*1440*/  LEA R227, P1, R12, UR20, 0x1 ;  /* 0x000000140ce37c11 */ /* 0x000fe2000f8208ff */
[----:B------:R2:W-:Y:S01]  /*1450*/  LDGSTS.E.BYPASS.LTC128B.128 [R230+0x3800], desc[UR26][R10.64] ;  /* 0x038000000ae67fae */ /* 0x0005e2000b981a1a */
[----:B------:R-:W-:-:S02]  /*1460*/  IADD3 R8, P0, PT, R16, UR29, RZ ;  /* 0x0000001d10087c10 */ /* 0x000fc4000ff1e0ff */
[----:B------:R-:W-:Y:S01]  /*1470*/  LOP3.LUT R224, R224, R5, RZ, 0xfc, !PT ;  /* 0x00000005e0e07212 */ /* 0x000fe200078efcff */
[----:B------:R-:W0:Y:S01]  /*1480*/  LDGDEPBAR ;  /* 0x00000000000079af */ /* 0x000e220000000000 */
[----:B------:R-:W-:Y:S02]  /*1490*/  LEA.HI.X R226, R12, UR21, R15, 0x1, P1 ;  /* 0x000000150ce27c11 */ /* 0x000fe400088f0c0f */
[----:B------:R-:W-:Y:S02]  /*14a0*/  IADD3.X R5, PT, PT, R9, UR7, RZ, P0, !PT ;  /* 0x0000000709057c10 */ /* 0x000fe400087fe4ff */
[----:B------:R-:W-:Y:S02]  /*14b0*/  IADD3 R12, P0, PT, R8, UR16, RZ ;  /* 0x00000010080c7c10 */ /* 0x000fe4000ff1e0ff */
[----:B------:R-:W-:Y:S02]  /*14c0*/  LOP3.LUT R180, R180, 0x8, R183, 0x78, !PT ;  /* 0x00000008b4b47812 */ /* 0x000fe400078e78b7 */
[----:B------:R-:W-:-:S02]  /*14d0*/  LEA R224, R224, UR4, 0x1 ;  /* 0x00000004e0e07c11 */ /* 0x000fc4000f8e08ff */
[----:B------:R-:W-:-:S04]  /*14e0*/  LOP3.LUT R225, R225, R180, RZ, 0xfc, !PT ;  /* 0x000000b4e1e17212 */ /* 0x000fc800078efcff */
[----:B------:R-:W-:Y:S02]  /*14f0*/  LEA R225, R225, UR4, 0x1 ;  /* 0x00000004e1e17c11 */ /* 0x000fe4000f8e08ff */
[----:B-1----:R-:W-:Y:S02]  /*1500*/  LEA R20, P2, R16, R227, 0x1 ;  /* 0x000000e310147211 */ /* 0x002fe400078408ff */
[----:B--2---:R-:W-:Y:S01]  /*1510*/  IADD3 R10, P1, PT, R8, UR29, RZ ;  /* 0x0000001d080a7c10 */ /* 0x004fe2000ff3e0ff */
[----:B------:R-:W-:-:S04]  /*1520*/  DEPBAR.LE SB0, 0x0 ;  /* 0x000080000000791a */ /* 0x000fc80000000000 */
[----:B------:R-:W-:Y:S01]  /*1530*/  LEA.HI.X R21, R16, R226, R9, 0x1, P2 ;  /* 0x000000e210157211 */ /* 0x000fe200010f0c09 */
[----:B------:R-:W-:Y:S01]  /*1540*/  BAR.SYNC.DEFER_BLOCKING 0x0 ;  /* 0x0000000000007b1d */ /* 0x000fe20000010000 */
[C---:B------:R-:W-:Y:S02]  /*1550*/  IADD3.X R9, PT, PT, R5.reuse, UR7, RZ, P1, !PT ;  /* 0x0000000705097c10 */ /* 0x040fe40008ffe4ff */
[-C--:B------:R-:W-:Y:S02]  /*1560*/  LEA R18, P2, R8, R227.reuse, 0x1 ;  /* 0x000000e308127211 */ /* 0x080fe400078408ff */
[----:B------:R-:W-:Y:S02]  /*1570*/  IADD3.X R11, PT, PT, R5, UR30, RZ, P0, !PT ;  /* 0x0000001e050b7c10 */ /* 0x000fe400087fe4ff */
[-C--:B------:R-:W-:Y:S02]  /*1580*/  LEA R16, P1, R10, R227.reuse, 0x1 ;  /* 0x000000e30a107211 */ /* 0x080fe400078208ff */
[----:B------:R-:W-:-:S02]  /*1590*/  LEA R14, P0, R12, R227, 0x1 ;  /* 0x000000e30c0e7211 */ /* 0x000fc400078008ff */
[-C--:B------:R-:W-:Y:S01]  /*15a0*/  LEA.HI.X R19, R8, R226.reuse, R5, 0x1, P2 ;  /* 0x000000e208137211 */ /* 0x080fe200010f0c05 */
[----:B------:R-:W-:Y:S01]  /*15b0*/  IMAD.MOV.U32 R5, RZ, RZ, 0x20 ;  /* 0x00000020ff057424 */ /* 0x000fe200078e00ff */
[-C--:B------:R-:W-:Y:S02]  /*15c0*/  LEA.HI.X R17, R10, R226.reuse, R9, 0x1, P1 ;  /* 0x000000e20a117211 */ /* 0x080fe400008f0c09 */
[----:B------:R-:W-:Y:S02]  /*15d0*/  LEA.HI.X R15, R12, R226, R11, 0x1, P0 ;  /* 0x000000e20c0f7211 */ /* 0x000fe400000f0c0b */
[C---:B------:R-:W-:Y:S01]  /*15e0*/  LOP3.LUT P0, RZ, R7.reuse, 0x4, RZ, 0xc0, !PT ;  /* 0x0000000407ff7812 */ /* 0x040fe2000780c0ff */
[----:B------:R-:W-:-:S03]  /*15f0*/  IMAD.SHL.U32 R7, R7, 0x2, RZ ;  /* 0x0000000207077824 */ /* 0x000fc600078e00ff */
[----:B------:R-:W-:Y:S02]  /*1600*/  SEL R5, R5, 0xffffffe0, !P0 ;  /* 0xffffffe005057807 */ /* 0x000fe40004000000 */
[----:B------:R-:W-:Y:S01]  /*1610*/  LOP3.LUT R184, R7, 0x6, RZ, 0xc0, !PT ;  /* 0x0000000607b87812 */ /* 0x000fe200078ec0ff */
[----:B------:R-:W-:Y:S01]  /*1620*/  @!PT LDS RZ, [RZ] ;  /* 0x00000000fffff984 */ /* 0x000fe20000000800 */
[----:B------:R-:W-:Y:S01]  /*1630*/  @!PT LDS RZ, [RZ] ;  /* 0x00000000fffff984 */ /* 0x000fe20000000800 */
[----:B------:R-:W-:Y:S01]  /*1640*/  @!PT LDS RZ, [RZ] ;  /* 0x00000000fffff984 */ /* 0x000fe20000000800 */
[----:B------:R1:W-:Y:S01]  /*1650*/  LDGSTS.E.BYPASS.LTC128B.128 [R230+0x4000], desc[UR26][R20.64] ;  /* 0x0400000014e67fae */ /* 0x0003e2000b981a1a */
[----:B------:R-:W-:Y:S01]  /*1660*/  LOP3.LUT R7, R182, 0x7, RZ, 0xc0, !PT ;  /* 0x00000007b6077812 */ /* 0x000fe200078ec0ff */
[C---:B------:R-:W-:Y:S02]  /*1670*/  IMAD.IADD R223, R5.reuse, 0x1, R225 ;  /* 0x0000000105df7824 */ /* 0x040fe400078e02e1 */
[----:B------:R-:W-:Y:S01]  /*1680*/  LDGSTS.E.BYPASS.LTC128B.128 [R230+0x4800], desc[UR26][R18.64] ;  /* 0x0480000012e67fae */ /* 0x000fe2000b981a1a */
[----:B------:R-:W-:Y:S02]  /*1690*/  IMAD.IADD R221, R5, 0x1, R224 ;  /* 0x0000000105dd7824 */ /* 0x000fe400078e02e0 */
[----:B------:R-:W-:Y:S01]  /*16a0*/  IMAD R184, R3, 0x80, R184 ;  /* 0x0000008003b87824 */ /* 0x000fe200078e02b8 */
[----:B------:R-:W-:Y:S03]  /*16b0*/  LDGSTS.E.BYPASS.LTC128B.128 [R230+0x5000], desc[UR26][R16.64] ;  /* 0x0500000010e67fae */ /* 0x000fe6000b981a1a */
[C---:B------:R-:W-:Y:S01]  /*16c0*/  VIADD R218, R184.reuse, 0x1 ;  /* 0x00000001b8da7836 */ /* 0x040fe20000000000 */
[----:B------:R2:W-:Y:S01]  /*16d0*/  LDGSTS.E.BYPASS.LTC128B.128 [R230+0x5800], desc[UR26][R14.64] ;  /* 0x058000000ee67fae */ /* 0x0005e2000b981a1a */
[----:B------:R-:W-:-:S02]  /*16e0*/  VIADD R214, R184, 0x8 ;  /* 0x00000008b8d67836 */ /* 0x000fc40000000000 */
[C---:B------:R-:W-:Y:S01]  /*16f0*/  VIADD R192, R184.reuse, 0x10 ;  /* 0x00000010b8c07836 */ /* 0x040fe20000000000 */
[----:B------:R-:W-:Y:S01]  /*1700*/  LDSM.16.M88.4 R172, [R225] ;  /* 0x00000000e1ac783b */ /* 0x000fe20000000200 */
[C---:B------:R-:W-:Y:S02]  /*1710*/  VIADD R188, R184.reuse, 0x11 ;  /* 0x00000011b8bc7836 */ /* 0x040fe40000000000 */
[C---:B------:R-:W-:Y:S01]  /*1720*/  VIADD R198, R184.reuse, 0x18 ;  /* 0x00000018b8c67836 */ /* 0x040fe20000000000 */
[----:B------:R-:W-:Y:S01]  /*1730*/  LDSM.16.M88.4 R8, [R225+0x1000] ;  /* 0x00100000e108783b */ /* 0x000fe20000000200 */
[C---:B------:R-:W-:Y:S02]  /*1740*/  VIADD R182, R184.reuse, 0x20 ;  /* 0x00000020b8b67836 */ /* 0x040fe40000000000 */
[C---:B------:R-:W-:Y:S01]  /*1750*/  VIADD R3, R184.reuse, 0x51 ;  /* 0x00000051b8037836 */ /* 0x040fe20000000000 */
[----:B------:R-:W2:Y:S04]  /*1760*/  LDSM.16.M88.4 R176, [R224+0x3c00] ;  /* 0x003c0000e0b0783b */ /* 0x000ea80000000200 */
[----:B------:R-:W3:Y:S04]  /*1770*/  LDSM.16.M88.4 R116, [R224+0x2000] ;  /* 0x00200000e074783b */ /* 0x000ee80000000200 */
[----:B------:R-:W4:Y:S04]  /*1780*/  LDSM.16.M88.4 R100, [R224+0x2400] ;  /* 0x00240000e064783b */ /* 0x000f280000000200 */
[----:B-1----:R-:W1:Y:S04]  /*1790*/  LDSM.16.M88.4 R20, [R224+0x3800] ;  /* 0x00380000e014783b */ /* 0x002e680000000200 */
[----:B------:R-:W5:Y:S04]  /*17a0*/  LDSM.16.M88.4 R84, [R224+0x2800] ;  /* 0x00280000e054783b */ /* 0x000f680000000200 */
[----:B------:R-:W5:Y:S04]  /*17b0*/  LDSM.16.M88.4 R52, [R224+0x3000] ;  /* 0x00300000e034783b */ /* 0x000f680000000200 */
[----:B------:R-:W-:Y:S04]  /*17c0*/  LDSM.16.M88.4 R168, [R223] ;  /* 0x00000000dfa8783b */ /* 0x000fe80000000200 */
[----:B------:R-:W5:Y:S04]  /*17d0*/  LDSM.16.M88.4 R132, [R221+0x3c00] ;  /* 0x003c0000dd84783b */ /* 0x000f680000000200 */
[----:B------:R-:W5:Y:S04]  /*17e0*/  LDSM.16.M88.4 R164, [R223+0x1000] ;  /* 0x00100000dfa4783b */ /* 0x000f680000000200 */
[----:B------:R-:W5:Y:S04]  /*17f0*/  LDSM.16.M88.4 R68, [R224+0x2c00] ;  /* 0x002c0000e044783b */ /* 0x000f680000000200 */
[----:B------:R-:W5:Y:S01]  /*1800*/  LDSM.16.M88.4 R36, [R224+0x3400] ;  /* 0x00340000e024783b */ /* 0x000f620000000200 */
[-C--:B--2---:R-:W-:Y:S03]  /*1810*/  HMMA.16816.F32 R12, R8, R176.reuse, RZ ;  /* 0x000000b0080c723c */ /* 0x084fe600000018ff */
[----:B------:R-:W2:Y:S04]  /*1820*/  LDSM.16.M88.4 R160, [R221+0x2000] ;  /* 0x00200000dda0783b */ /* 0x000ea80000000200 */
[----:B------:R-:W2:Y:S01]  /*1830*/  LDSM.16.M88.4 R156, [R221+0x2400] ;  /* 0x00240000dd9c783b */ /* 0x000ea20000000200 */
[----:B------:R-:W-:Y:S01]  /*1840*/  HMMA.16816.F32 R16, R172, R176, RZ ;  /* 0x000000b0ac10723c */ /* 0x000fe200000018ff */
[----:B------:R-:W-:-:S02]  /*1850*/  VIADD R176, R184, 0x21 ;  /* 0x00000021b8b07836 */ /* 0x000fc40000000000 */
[----:B------:R-:W2:Y:S04]  /*1860*/  LDSM.16.M88.4 R136, [R221+0x3800] ;  /* 0x00380000dd88783b */ /* 0x000ea80000000200 */
[----:B------:R-:W2:Y:S01]  /*1870*/  LDSM.16.M88.4 R152, [R221+0x2800] ;  /* 0x00280000dd98783b */ /* 0x000ea20000000200 */
[-C--:B---3--:R-:W-:Y:S03]  /*1880*/  HMMA.16816.F32 R128, R172, R116.reuse, RZ ;  /* 0x00000074ac80723c */ /* 0x088fe600000018ff */
[----:B------:R-:W3:Y:S04]  /*1890*/  LDSM.16.M88.4 R144, [R221+0x3000] ;  /* 0x00300000dd90783b */ /* 0x000ee80000000200 */
[----:B------:R-:W3:Y:S01]  /*18a0*/  LDSM.16.M88.4 R148, [R221+0x2c00] ;  /* 0x002c0000dd94783b */ /* 0x000ee20000000200 */
[C---:B------:R-:W-:Y:S03]  /*18b0*/  HMMA.16816.F32 R124, R8.reuse, R116, RZ ;  /* 0x00000074087c723c */ /* 0x040fe600000018ff */
[----:B------:R-:W3:Y:S04]  /*18c0*/  LDSM.16.M88.4 R140, [R221+0x3400] ;  /* 0x00340000dd8c783b */ /* 0x000ee80000000200 */
[----:B------:R-:W0:Y:S01]  /*18d0*/  LDGDEPBAR ;  /* 0x00000000000079af */ /* 0x000e220000000000 */
[-C--:B------:R-:W-:Y:S08]  /*18e0*/  HMMA.16816.F32 R120, R8, R118.reuse, RZ ;  /* 0x000000760878723c */ /* 0x080ff000000018ff */
[----:B------:R-:W-:Y:S08]  /*18f0*/  HMMA.16816.F32 R116, R172, R118, RZ ;  /* 0x00000076ac74723c */ /* 0x000ff000000018ff */
[----:B----4-:R-:W-:Y:S01]  /*1900*/  HMMA.16816.F32 R108, R8, R100, RZ ;  /* 0x00000064086c723c */ /* 0x010fe200000018ff */
[----:B------:R-:W-:-:S07]  /*1910*/  DEPBAR.LE SB0, 0x0 ;  /* 0x000080000000791a */ /* 0x000fce0000000000 */
[----:B------:R-:W-:Y:S08]  /*1920*/  HMMA.16816.F32 R104, R8, R102, RZ ;  /* 0x000000660868723c */ /* 0x000ff000000018ff */
[C---:B------:R-:W-:Y:S08]  /*1930*/  HMMA.16816.F32 R112, R172.reuse, R100, RZ ;  /* 0x00000064ac70723c */ /* 0x040ff000000018ff */
[----:B------:R-:W-:Y:S08]  /*1940*/  HMMA.16816.F32 R100, R172, R102, RZ ;  /* 0x00000066ac64723c */ /* 0x000ff000000018ff */
[C---:B-1----:R-:W-:Y:S08]  /*1950*/  HMMA.16816.F32 R28, R8.reuse, R20, RZ ;  /* 0x00000014081c723c */ /* 0x042ff000000018ff */
[----:B------:R-:W-:Y:S08]  /*1960*/  HMMA.16816.F32 R24, R8, R22, RZ ;  /* 0x000000160818723c */ /* 0x000ff000000018ff */
[C---:B------:R-:W-:Y:S08]  /*1970*/  HMMA.16816.F32 R32, R172.reuse, R20, RZ ;  /* 0x00000014ac20723c */ /* 0x040ff000000018ff */
[----:B------:R-:W-:Y:S08]  /*1980*/  HMMA.16816.F32 R20, R172, R22, RZ ;  /* 0x00000016ac14723c */ /* 0x000ff000000018ff */
[C---:B-----5:R-:W-:Y:S08]  /*1990*/  HMMA.16816.F32 R92, R8.reuse, R84, RZ ;  /* 0x00000054085c723c */ /* 0x060ff000000018ff */
[----:B------:R-:W-:Y:S08]  /*19a0*/  HMMA.16816.F32 R88, R8, R86, RZ ;  /* 0x000000560858723c */ /* 0x000ff000000018ff */
[C---:B------:R-:W-:Y:S08]  /*19b0*/  HMMA.16816.F32 R96, R172.reuse, R84, RZ ;  /* 0x00000054ac60723c */ /* 0x040ff000000018ff */
[----:B------:R-:W-:Y:S08]  /*19c0*/  HMMA.16816.F32 R84, R172, R86, RZ ;  /* 0x00000056ac54723c */ /* 0x000ff000000018ff */
[C---:B------:R-:W-:Y:S08]  /*19d0*/  HMMA.16816.F32 R60, R8.reuse, R52, RZ ;  /* 0x00000034083c723c */ /* 0x040ff000000018ff */
[----:B------:R-:W-:Y:S08]  /*19e0*/  HMMA.16816.F32 R56, R8, R54, RZ ;  /* 0x000000360838723c */ /* 0x000ff000000018ff */
[----:B------:R-:W-:Y:S08]  /*19f0*/  HMMA.16816.F32 R64, R172, R52, RZ ;  /* 0x00000034ac40723c */ /* 0x000ff000000018ff */
[-C--:B------:R-:W-:Y:S08]  /*1a00*/  HMMA.16816.F32 R16, R168, R132.reuse, R16 ;  /* 0x00000084a810723c */ /* 0x080ff00000001810 */
[----:B------:R-:W-:Y:S01]  /*1a10*/  HMMA.16816.F32 R12, R164, R132, R12 ;  /* 0x00000084a40c723c */ /* 0x000fe2000000180c */
[----:B------:R-:W-:Y:S01]  /*1a20*/  LOP3.LUT R132, R183, 0x1f0, RZ, 0xc0, !PT ;  /* 0x000001f0b7847812 */ /* 0x000fe200078ec0ff */
[----:B------:R-:W-:-:S03]  /*1a30*/  VIADD R133, R184, 0x69 ;  /* 0x00000069b8857836 */ /* 0x000fc60000000000 */
[----:B------:R-:W-:-:S03]  /*1a40*/  IADD3 R132, PT, PT, R132, 0x1, R231 ;  /* 0x0000000184847810 */ /* 0x000fc60007ffe0e7 */
[----:B------:R-:W-:Y:S01]  /*1a50*/  HMMA.16816.F32 R52, R172, R54, RZ ;  /* 0x00000036ac34723c */ /* 0x000fe200000018ff */
[----:B------:R-:W-:Y:S01]  /*1a60*/  IADD3 R7, PT, PT, R132, -R2, R7 ;  /* 0x8000000284077210 */ /* 0x000fe20007ffe007 */
[C---:B------:R-:W-:Y:S02]  /*1a70*/  VIADD R132, R184.reuse, 0x78 ;  /* 0x00000078b8847836 */ /* 0x040fe40000000000 */
[----:B------:R-:W-:Y:S01]  /*1a80*/  VIADD R2, R184, 0x79 ;  /* 0x00000079b8027836 */ /* 0x000fe20000000000 */
[----:B------:R-:W-:-:S03]  /*1a90*/  IADD3 R7, PT, PT, R7, UR24, R0 ;  /* 0x0000001807077c10 */ /* 0x000fc6000fffe000 */
[-C--:B------:R-:W-:Y:S08]  /*1aa0*/  HMMA.16816.F32 R80, R172, R68.reuse, RZ ;  /* 0x00000044ac50723c */ /* 0x080ff000000018ff */
[C---:B------:R-:W-:Y:S08]  /*1ab0*/  HMMA.16816.F32 R76, R8.reuse, R68, RZ ;  /* 0x00000044084c723c */ /* 0x040ff000000018ff */
[C---:B------:R-:W-:Y:S08]  /*1ac0*/  HMMA.16816.F32 R72, R8.reuse, R70, RZ ;  /* 0x000000460848723c */ /* 0x040ff000000018ff */
[C---:B------:R-:W-:Y:S08]  /*1ad0*/  HMMA.16816.F32 R44, R8.reuse, R36, RZ ;  /* 0x00000024082c723c */ /* 0x040ff000000018ff */
[----:B------:R-:W-:Y:S08]  /*1ae0*/  HMMA.16816.F32 R40, R8, R38, RZ ;  /* 0x000000260828723c */ /* 0x000ff000000018ff */
[----:B------:R-:W-:Y:S08]  /*1af0*/  HMMA.16816.F32 R48, R172, R36, RZ ;  /* 0x00000024ac30723c */ /* 0x000ff000000018ff */
[----:B--2---:R-:W-:Y:S08]  /*1b00*/  HMMA.16816.F32 R128, R168, R160, R128 ;  /* 0x000000a0a880723c */ /* 0x004ff00000001880 */
[C---:B------:R-:W-:Y:S08]  /*1b10*/  HMMA.16816.F32 R68, R172.reuse, R70, RZ ;  /* 0x00000046ac44723c */ /* 0x040ff000000018ff */
[C---:B------:R-:W-:Y:S08]  /*1b20*/  HMMA.16816.F32 R36, R172.reuse, R38, RZ ;  /* 0x00000026ac24723c */ /* 0x040ff000000018ff */
[----:B------:R-:W-:Y:S08]  /*1b30*/  HMMA.16816.F32 R172, R172, R178, RZ ;  /* 0x000000b2acac723c */ /* 0x000ff000000018ff */
[C---:B------:R-:W-:Y:S08]  /*1b40*/  HMMA.16816.F32 R116, R168.reuse, R162, R116 ;  /* 0x000000a2a874723c */ /* 0x040ff00000001874 */
[C---:B------:R-:W-:Y:S08]  /*1b50*/  HMMA.16816.F32 R100, R168.reuse, R158, R100 ;  /* 0x0000009ea864723c */ /* 0x040ff00000001864 */
[C---:B------:R-:W-:Y:S08]  /*1b60*/  HMMA.16816.F32 R112, R168.reuse, R156, R112 ;  /* 0x0000009ca870723c */ /* 0x040ff00000001870 */
[-C--:B------:R-:W-:Y:S08]  /*1b70*/  HMMA.16816.F32 R20, R168, R138.reuse, R20 ;  /* 0x0000008aa814723c */ /* 0x080ff00000001814 */
[----:B------:R-:W-:Y:S01]  /*1b80*/  HMMA.16816.F32 R24, R164, R138, R24 ;  /* 0x0000008aa418723c */ /* 0x000fe20000001818 */
[----:B------:R-:W-:Y:S01]  /*1b90*/  VIMNMX R139, PT, PT, R7, R0, PT ;  /* 0x00000000078b7248 */ /* 0x000fe20003fe0100 */
[----:B------:R-:W-:-:S03]  /*1ba0*/  VIADD R138, R184, 0x58 ;  /* 0x00000058b88a7836 */ /* 0x000fc60000000000 */
[-C--:B------:R-:W-:Y:S02]  /*1bb0*/  ISETP.GE.AND P2, PT, R184, R139.reuse, PT ;  /* 0x0000008bb800720c */ /* 0x080fe40003f46270 */
[-C--:B------:R-:W-:Y:S01]  /*1bc0*/  ISETP.GE.AND P1, PT, R218, R139.reuse, PT ;  /* 0x0000008bda00720c */ /* 0x080fe20003f26270 */
[----:B------:R-:W-:Y:S01]  /*1bd0*/  HMMA.16816.F32 R84, R168, R154, R84 ;  /* 0x0000009aa854723c */ /* 0x000fe20000001854 */
[-C--:B------:R-:W-:Y:S02]  /*1be0*/  ISETP.GE.AND P0, PT, R214, R139.reuse, PT ;  /* 0x0000008bd600720c */ /* 0x080fe40003f06270 */
[----:B------:R-:W-:Y:S02]  /*1bf0*/  FSEL R252, R128, -INF , !P2 ;  /* 0xff80000080fc7808 */ /* 0x000fe40005000000 */
[----:B------:R-:W-:Y:S02]  /*1c00*/  ISETP.GE.AND P5, PT, R192, R139, PT ;  /* 0x0000008bc000720c */ /* 0x000fe40003fa6270 */
[----:B------:R-:W-:Y:S01]  /*1c10*/  FSEL R250, R129, -INF , !P1 ;  /* 0xff80000081fa7808 */ /* 0x000fe20004800000 */
[----:B------:R-:W-:Y:S01]  /*1c20*/  HMMA.16816.F32 R8, R8, R178, RZ ;  /* 0x000000b20808723c */ /* 0x000fe200000018ff */
[----:B------:R-:W-:Y:S01]  /*1c30*/  VIADD R178, R184, 0x19 ;  /* 0x00000019b8b27836 */ /* 0x000fe20000000000 */
[----:B------:R-:W-:-:S02]  /*1c40*/  FSEL R248, R116, -INF , !P0 ;  /* 0xff80000074f87808 */ /* 0x000fc40004000000 */
[-C--:B------:R-:W-:Y:S02]  /*1c50*/  ISETP.GE.AND P4, PT, R188, R139.reuse, PT ;  /* 0x0000008bbc00720c */ /* 0x080fe40003f86270 */
[-C--:B------:R-:W-:Y:S02]  /*1c60*/  ISETP.GE.AND P2, PT, R178, R139.reuse, PT ;  /* 0x0000008bb200720c */ /* 0x080fe40003f46270 */
[C---:B------:R-:W-:Y:S01]  /*1c70*/  HMMA.16816.F32 R96, R168.reuse, R152, R96 ;  /* 0x00000098a860723c */ /* 0x040fe20000001860 */
[-C--:B------:R-:W-:Y:S02]  /*1c80*/  ISETP.GE.AND P3, PT, R198, R139.reuse, PT ;  /* 0x0000008bc600720c */ /* 0x080fe40003f66270 */
[----:B------:R-:W-:Y:S02]  /*1c90*/  FSEL R216, R101, -INF , !P2 ;  /* 0xff80000065d87808 */ /* 0x000fe40005000000 */
[----:B------:R-:W-:Y:S02]  /*1ca0*/  FSEL R220, R112, -INF , !P5 ;  /* 0xff80000070dc7808 */ /* 0x000fe40006800000 */
[----:B------:R-:W-:Y:S01]  /*1cb0*/  FMNMX3.FTZ R101, R252, R250, R248, !PT ;  /* 0x000000fafc657276 */ /* 0x000fe200078100f8 */
[----:B---3--:R-:W-:Y:S01]  /*1cc0*/  HMMA.16816.F32 R52, R168, R146, R52 ;  /* 0x00000092a834723c */ /* 0x008fe20000001834 */
[----:B------:R-:W-:-:S02]  /*1cd0*/  ISETP.GE.AND P1, PT, R182, R139, PT ;  /* 0x0000008bb600720c */ /* 0x000fc40003f26270 */
[----:B------:R-:W-:Y:S02]  /*1ce0*/  FSEL R244, R113, -INF , !P4 ;  /* 0xff80000071f47808 */ /* 0x000fe40006000000 */
[----:B------:R-:W-:Y:S02]  /*1cf0*/  FSEL R112, R100, -INF , !P3 ;  /* 0xff80000064707808 */ /* 0x000fe40005800000 */
[----:B------:R-:W-:Y:S01]  /*1d00*/  ISETP.GE.AND P0, PT, R176, R139, PT ;  /* 0x0000008bb000720c */ /* 0x000fe20003f06270 */
[----:B------:R-:W-:Y:S01]  /*1d10*/  HMMA.16816.F32 R56, R164, R146, R56 ;  /* 0x00000092a438723c */ /* 0x000fe20000001838 */
[----:B------:R-:W-:Y:S02]  /*1d20*/  VIADD R146, R184, 0x9 ;  /* 0x00000009b8927836 */ /* 0x000fe40000000000 */
[----:B------:R-:W-:Y:S01]  /*1d30*/  FSEL R212, R96, -INF , !P1 ;  /* 0xff80000060d47808 */ /* 0x000fe20004800000 */
[----:B------:R-:W-:Y:S01]  /*1d40*/  VIADD R147, R184, 0x60 ;  /* 0x00000060b8937836 */ /* 0x000fe20000000000 */
[----:B------:R-:W-:-:S02]  /*1d50*/  FSEL R210, R97, -INF , !P0 ;  /* 0xff80000061d27808 */ /* 0x000fc40004000000 */
[----:B------:R-:W-:Y:S01]  /*1d60*/  ISETP.GE.AND P6, PT, R146, R139, PT ;  /* 0x0000008b9200720c */ /* 0x000fe20003fc6270 */
[----:B------:R-:W-:Y:S03]  /*1d70*/  HMMA.16816.F32 R80, R168, R148, R80 ;  /* 0x00000094a850723c */ /* 0x000fe60000001850 */
[----:B------:R-:W-:-:S04]  /*1d80*/  FSEL R246, R117, -INF , !P6 ;  /* 0xff80000075f67808 */ /* 0x000fc80007000000 */
[----:B------:R-:W-:Y:S01]  /*1d90*/  FMNMX3.FTZ R101, R101, R246, R220, !PT ;  /* 0x000000f665657276 */ /* 0x000fe200078100dc */
[C---:B------:R-:W-:Y:S08]  /*1da0*/  HMMA.16816.F32 R68, R168.reuse, R150, R68 ;  /* 0x00000096a844723c */ /* 0x040ff00000001844 */
[C---:B------:R-:W-:Y:S08]  /*1db0*/  HMMA.16816.F32 R64, R168.reuse, R144, R64 ;  /* 0x00000090a840723c */ /* 0x040ff00000001840 */
[C---:B------:R-:W-:Y:S08]  /*1dc0*/  HMMA.16816.F32 R48, R168.reuse, R140, R48 ;  /* 0x0000008ca830723c */ /* 0x040ff00000001830 */
[C---:B------:R-:W-:Y:S08]  /*1dd0*/  HMMA.16816.F32 R32, R168.reuse, R136, R32 ;  /* 0x00000088a820723c */ /* 0x040ff00000001820 */
[C---:B------:R-:W-:Y:S08]  /*1de0*/  HMMA.16816.F32 R36, R168.reuse, R142, R36 ;  /* 0x0000008ea824723c */ /* 0x040ff00000001824 */
[----:B------:R-:W-:Y:S01]  /*1df0*/  HMMA.16816.F32 R172, R168, R134, R172 ;  /* 0x00000086a8ac723c */ /* 0x000fe200000018ac */
[----:B------:R-:W-:-:S02]  /*1e00*/  VIADD R168, R184, 0x29 ;  /* 0x00000029b8a87836 */ /* 0x000fc40000000000 */
[----:B------:R-:W-:-:S03]  /*1e10*/  VIADD R170, R184, 0x28 ;  /* 0x00000028b8aa7836 */ /* 0x000fc60000000000 */
[-C--:B------:R-:W-:Y:S02]  /*1e20*/  ISETP.GE.AND P5, PT, R168, R139.reuse, PT ;  /* 0x0000008ba800720c */ /* 0x080fe40003fa6270 */
[C---:B------:R-:W-:Y:S01]  /*1e30*/  HMMA.16816.F32 R104, R164.reuse, R158, R104 ;  /* 0x0000009ea468723c */ /* 0x040fe20000001868 */
[----:B------:R-:W-:Y:S01]  /*1e40*/  VIADD R158, R184, 0x31 ;  /* 0x00000031b89e7836 */ /* 0x000fe20000000000 */
[----:B------:R-:W-:Y:S02]  /*1e50*/  FSEL R202, R85, -INF , !P5 ;  /* 0xff80000055ca7808 */ /* 0x000fe40006800000 */
[-C--:B------:R-:W-:Y:S02]  /*1e60*/  ISETP.GE.AND P6, PT, R170, R139.reuse, PT ;  /* 0x0000008baa00720c */ /* 0x080fe40003fc6270 */
[----:B------:R-:W-:Y:S02]  /*1e70*/  ISETP.GE.AND P3, PT, R158, R139, PT ;  /* 0x0000008b9e00720c */ /* 0x000fe40003f66270 */
[----:B------:R-:W-:Y:S01]  /*1e80*/  HMMA.16816.F32 R124, R164, R160, R124 ;  /* 0x000000a0a47c723c */ /* 0x000fe2000000187c */
[----:B------:R-:W-:Y:S01]  /*1e90*/  VIADD R160, R184, 0x30 ;  /* 0x00000030b8a07836 */ /* 0x000fe20000000000 */
[----:B------:R-:W-:-:S02]  /*1ea0*/  FMNMX3.FTZ R85, R101, R244, R112, !PT ;  /* 0x000000f465557276 */ /* 0x000fc40007810070 */
[----:B------:R-:W-:Y:S02]  /*1eb0*/  FSEL R196, R81, -INF , !P3 ;  /* 0xff80000051c47808 */ /* 0x000fe40005800000 */
[-C--:B------:R-:W-:Y:S02]  /*1ec0*/  ISETP.GE.AND P4, PT, R160, R139.reuse, PT ;  /* 0x0000008ba000720c */ /* 0x080fe40003f86270 */
[----:B------:R-:W-:Y:S01]  /*1ed0*/  HMMA.16816.F32 R108, R164, R156, R108 ;  /* 0x0000009ca46c723c */ /* 0x000fe2000000186c */
[----:B------:R-:W-:Y:S01]  /*1ee0*/  VIADD R156, R184, 0x38 ;  /* 0x00000038b89c7836 */ /* 0x000fe20000000000 */
[----:B------:R-:W-:Y:S02]  /*1ef0*/  FSEL R204, R84, -INF , !P6 ;  /* 0xff80000054cc7808 */ /* 0x000fe40007000000 */
[----:B------:R-:W-:Y:S02]  /*1f00*/  FMNMX3.FTZ R81, R85, R216, R212, !PT ;  /* 0x000000d855517276 */ /* 0x000fe400078100d4 */
[----:B------:R-:W-:-:S02]  /*1f10*/  ISETP.GE.AND P2, PT, R156, R139, PT ;  /* 0x0000008b9c00720c */ /* 0x000fc40003f46270 */
[C---:B------:R-:W-:Y:S01]  /*1f20*/  HMMA.16816.F32 R72, R164.reuse, R150, R72 ;  /* 0x00000096a448723c */ /* 0x040fe20000001848 */
[----:B------:R-:W-:Y:S01]  /*1f30*/  VIADD R150, R184, 0x41 ;  /* 0x00000041b8967836 */ /* 0x000fe20000000000 */
[----:B------:R-:W-:Y:S02]  /*1f40*/  FSEL R200, R80, -INF , !P4 ;  /* 0xff80000050c87808 */ /* 0x000fe40006000000 */
[----:B------:R-:W-:Y:S02]  /*1f50*/  FMNMX3.FTZ R81, R81, R210, R204, !PT ;  /* 0x000000d251517276 */ /* 0x000fe400078100cc */
        /* <DEDUP_REMOVED lines=9> */
[-C--:B------:R-:W-:Y:S02]  /*1ff0*/  ISETP.GE.AND P4, PT, R3, R139.reuse, PT ;  /* 0x0000008b0300720c */ /* 0x080fe40003f86270 */
[----:B------:R-:W-:-:S02]  /*2000*/  ISETP.GE.AND P1, PT, R154, R139, PT ;  /* 0x0000008b9a00720c */ /* 0x000fc40003f26270 */
[C---:B------:R-:W-:Y:S01]  /*2010*/  HMMA.16816.F32 R76, R164.reuse, R148, R76 ;  /* 0x00000094a44c723c */ /* 0x040fe2000000184c */
[----:B------:R-:W-:Y:S01]  /*2020*/  VIADD R148, R184, 0x50 ;  /* 0x00000050b8947836 */ /* 0x000fe20000000000 */
[----:B------:R-:W-:Y:S02]  /*2030*/  FSEL R100, R69, -INF , !P1 ;  /* 0xff80000045647808 */ /* 0x000fe40004800000 */
[----:B------:R-:W-:Y:S02]  /*2040*/  FSEL R84, R49, -INF , !P4 ;  /* 0xff80000031547808 */ /* 0x000fe40006000000 */
[-C--:B------:R-:W-:Y:S02]  /*2050*/  ISETP.GE.AND P5, PT, R148, R139.reuse, PT ;  /* 0x0000008b9400720c */ /* 0x080fe40003fa6270 */
[----:B------:R-:W-:Y:S01]  /*2060*/  HMMA.16816.F32 R40, R164, R142, R40 ;  /* 0x0000008ea428723c */ /* 0x000fe20000001828 */
[----:B------:R-:W-:Y:S01]  /*2070*/  VIADD R142, R184, 0x48 ;  /* 0x00000048b88e7836 */ /* 0x000fe20000000000 */
[----:B------:R-:W-:Y:S01]  /*2080*/  FSEL R238, R48, -INF , !P5 ;  /* 0xff80000030ee7808 */ /* 0x000fe20006800000 */
[----:B------:R-:W-:Y:S01]  /*2090*/  VIADD R143, R184, 0x71 ;  /* 0x00000071b88f7836 */ /* 0x000fe20000000000 */
[----:B------:R-:W-:-:S02]  /*20a0*/  ISETP.GE.AND P4, PT, R138, R139, PT ;  /* 0x0000008b8a00720c */ /* 0x000fc40003f86270 */
[-C--:B------:R-:W-:Y:S02]  /*20b0*/  ISETP.GE.AND P6, PT, R142, R139.reuse, PT ;  /* 0x0000008b8e00720c */ /* 0x080fe40003fc6270 */
[C---:B------:R-:W-:Y:S01]  /*20c0*/  HMMA.16816.F32 R120, R164.reuse, R162, R120 ;  /* 0x000000a2a478723c */ /* 0x040fe20000001878 */
[----:B------:R-:W-:Y:S02]  /*20d0*/  FSEL R162, R68, -INF , !P2 ;  /* 0xff80000044a27808 */ /* 0x000fe40005000000 */
[----:B------:R-:W-:Y:S02]  /*20e0*/  FSEL R206, R52, -INF , !P6 ;  /* 0xff80000034ce7808 */ /* 0x000fe40007000000 */
[----:B------:R-:W-:Y:S02]  /*20f0*/  FMNMX3.FTZ R65, R81, R196, R162, !PT ;  /* 0x000000c451417276 */ /* 0x000fe400078100a2 */
[----:B------:R-:W-:Y:S01]  /*2100*/  ISETP.GE.AND P3, PT, R147, R139, PT ;  /* 0x0000008b9300720c */ /* 0x000fe20003f66270 */
[----:B------:R-:W-:Y:S01]  /*2110*/  HMMA.16816.F32 R44, R164, R140, R44 ;  /* 0x0000008ca42c723c */ /* 0x000fe2000000182c */
[----:B------:R-:W-:Y:S01]  /*2120*/  VIADD R140, R184, 0x49 ;  /* 0x00000049b88c7836 */ /* 0x000fe20000000000 */
[----:B------:R-:W-:-:S02]  /*2130*/  FMNMX3.FTZ R65, R65, R100, R242, !PT ;  /* 0x0000006441417276 */ /* 0x000fc400078100f2 */
[----:B------:R-:W-:Y:S01]  /*2140*/  FSEL R236, R36, -INF , !P4 ;  /* 0xff80000024ec7808 */ /* 0x000fe20006000000 */
[----:B------:R-:W-:Y:S01]  /*2150*/  BAR.SYNC.DEFER_BLOCKING 0x0 ;  /* 0x0000000000007b1d */ /* 0x000fe20000010000 */
[-C--:B------:R-:W-:Y:S02]  /*2160*/  ISETP.GE.AND P5, PT, R140, R139.reuse, PT ;  /* 0x0000008b8c00720c */ /* 0x080fe40003fa6270 */
[----:B------:R-:W-:Y:S01]  /*2170*/  HMMA.16816.F32 R28, R164, R136, R28 ;  /* 0x00000088a41c723c */ /* 0x000fe2000000181c */
[C---:B------:R-:W-:Y:S01]  /*2180*/  VIADD R137, R184.reuse, 0x59 ;  /* 0x00000059b8897836 */ /* 0x040fe20000000000 */
[----:B------:R-:W-:Y:S01]  /*2190*/  FSEL R240, R53, -INF , !P5 ;  /* 0xff80000035f07808 */ /* 0x000fe20006800000 */
[----:B------:R-:W-:Y:S01]  /*21a0*/  VIADD R136, R184, 0x68 ;  /* 0x00000068b8887836 */ /* 0x000fe20000000000 */
[----:B------:R-:W-:Y:S02]  /*21b0*/  FMNMX3.FTZ R49, R65, R208, R206, !PT ;  /* 0x000000d041317276 */ /* 0x000fe400078100ce */
[----:B------:R-:W-:-:S02]  /*21c0*/  ISETP.GE.AND P5, PT, R137, R139, PT ;  /* 0x0000008b8900720c */ /* 0x000fc40003fa6270 */
[C---:B------:R-:W-:Y:S01]  /*21d0*/  HMMA.16816.F32 R60, R164.reuse, R144, R60 ;  /* 0x00000090a43c723c */ /* 0x040fe2000000183c */
[C---:B------:R-:W-:Y:S01]  /*21e0*/  VIADD R145, R184.reuse, 0x61 ;  /* 0x00000061b8917836 */ /* 0x040fe20000000000 */
[----:B------:R-:W-:Y:S01]  /*21f0*/  FMNMX3.FTZ R49, R49, R240, R238, !PT ;  /* 0x000000f031317276 */ /* 0x000fe200078100ee */
[----:B------:R-:W-:Y:S01]  /*2200*/  VIADD R144, R184, 0x70 ;  /* 0x00000070b8907836 */ /* 0x000fe20000000000 */
[----:B------:R-:W-:Y:S02]  /*2210*/  FSEL R222, R37, -INF , !P5 ;  /* 0xff80000025de7808 */ /* 0x000fe40006800000 */
[-C--:B------:R-:W-:Y:S02]  /*2220*/  ISETP.GE.AND P2, PT, R145, R139.reuse, PT ;  /* 0x0000008b9100720c */ /* 0x080fe40003f46270 */
[-C--:B------:R-:W-:Y:S01]  /*2230*/  ISETP.GE.AND P0, PT, R143, R139.reuse, PT ;  /* 0x0000008b8f00720c */ /* 0x080fe20003f06270 */
[----:B------:R-:W-:Y:S01]  /*2240*/  HMMA.16816.F32 R8, R164, R134, R8 ;  /* 0x00000086a408723c */ /* 0x000fe20000001808 */
[----:B------:R-:W-:-:S02]  /*2250*/  ISETP.GE.AND P4, PT, R136, R139, PT ;  /* 0x0000008b8800720c */ /* 0x000fc40003f86270 */
[----:B------:R-:W-:Y:S02]  /*2260*/  FSEL R194, R32, -INF , !P3 ;  /* 0xff80000020c27808 */ /* 0x000fe40005800000 */
[----:B------:R-:W-:Y:S02]  /*2270*/  FMNMX3.FTZ R37, R49, R84, R236, !PT ;  /* 0x0000005431257276 */ /* 0x000fe400078100ec */
[-C--:B------:R-:W-:Y:S02]  /*2280*/  ISETP.GE.AND P3, PT, R133, R139.reuse, PT ;  /* 0x0000008b8500720c */ /* 0x080fe40003f66270 */
[----:B------:R-:W-:Y:S02]  /*2290*/  FSEL R190, R33, -INF , !P2 ;  /* 0xff80000021be7808 */ /* 0x000fe40005000000 */
[----:B------:R-:W-:Y:S02]  /*22a0*/  ISETP.GE.AND P1, PT, R144, R139, PT ;  /* 0x0000008b9000720c */ /* 0x000fe40003f26270 */
[----:B------:R-:W-:-:S02]  /*22b0*/  FSEL R116, R20, -INF , !P4 ;  /* 0xff80000014747808 */ /* 0x000fc40006000000 */
[----:B------:R-:W-:Y:S02]  /*22c0*/  FMNMX3.FTZ R33, R37, R222, R194, !PT ;  /* 0x000000de25217276 */ /* 0x000fe400078100c2 */
[----:B------:R-:W-:Y:S02]  /*22d0*/  FSEL R117, R17, -INF , !P0 ;  /* 0xff80000011757808 */ /* 0x000fe40004000000 */
[----:B------:R-:W-:Y:S02]  /*22e0*/  ISETP.NE.AND P0, PT, R4, 0x1, PT ;  /* 0x000000010400780c */ /* 0x000fe40003f05270 */
[----:B------:R-:W-:Y:S02]  /*22f0*/  FSEL R186, R21, -INF , !P3 ;  /* 0xff80000015ba7808 */ /* 0x000fe40005800000 */
[----:B------:R-:W-:Y:S02]  /*2300*/  ISETP.GE.AND P2, PT, R132, R139, PT ;  /* 0x0000008b8400720c */ /* 0x000fe40003f46270 */
[----:B------:R-:W-:-:S02]  /*2310*/  FSEL R128, R16, -INF , !P1 ;  /* 0xff80000010807808 */ /* 0x000fc40004800000 */
[----:B------:R-:W-:Y:S02]  /*2320*/  FMNMX3.FTZ R21, R33, R190, R116, !PT ;  /* 0x000000be21157276 */ /* 0x000fe40007810074 */
[----:B------:R-:W-:Y:S02]  /*2330*/  ISETP.GE.AND P1, PT, R2, R139, PT ;  /* 0x0000008b0200720c */ /* 0x000fe40003f26270 */
[----:B------:R-:W-:Y:S02]  /*2340*/  FSEL R172, R172, -INF , !P2 ;  /* 0xff800000acac7808 */ /* 0x000fe40005000000 */
[----:B------:R-:W-:Y:S02]  /*2350*/  FMNMX3.FTZ R16, R21, R186, R128, !PT ;  /* 0x000000ba15107276 */ /* 0x000fe40007810080 */
[----:B------:R-:W-:Y:S02]  /*2360*/  FSEL R129, R173, -INF , !P1 ;  /* 0xff800000ad817808 */ /* 0x000fe40004800000 */
[----:B------:R-:W-:-:S04]  /*2370*/  FMNMX3.FTZ R16, R16, R117, R172, !PT ;  /* 0x0000007510107276 */ /* 0x000fc800078100ac */
[----:B------:R-:W-:Y:S01]  /*2380*/  FMNMX.FTZ R36, R129, R16, !PT ;  /* 0x0000001081247209 */ /* 0x000fe20007810000 */
[----:B------:R-:W-:Y:S06]  /*2390*/  @!P0 BRA `(.L_x_8) ;  /* 0x0000000000688947 */ /* 0x000fec0003800000 */
[----:B------:R-:W-:-:S04]  /*23a0*/  VIADD R48, R4, 0xfffffffe ;  /* 0xfffffffe04307836 */ /* 0x000fc80000000000 */
[C---:B------:R-:W-:Y:S02]  /*23b0*/  IMAD R21, R48.reuse, UR5, RZ ;  /* 0x0000000530157c24 */ /* 0x040fe4000f8e02ff */
[----:B------:R-:W-:-:S04]  /*23c0*/  IMAD.WIDE.U32 R48, R48, UR18, RZ ;  /* 0x0000001230307c25 */ /* 0x000fc8000f8e00ff */
[----:B------:R-:W-:Y:S01]  /*23d0*/  IMAD.IADD R21, R49, 0x1, R21 ;  /* 0x0000000131157824 */ /* 0x000fe200078e0215 */
[C---:B------:R-:W-:Y:S02]  /*23e0*/  IADD3 R16, P1, PT, R48.reuse, UR23, RZ ;  /* 0x0000001730107c10 */ /* 0x040fe4000ff3e0ff */
[----:B------:R-:W-:Y:S02]  /*23f0*/  LEA R68, P3, R48, R229, 0x1 ;  /* 0x000000e530447211 */ /* 0x000fe400078608ff */
[----:B------:R-:W-:Y:S02]  /*2400*/  IADD3.X R17, PT, PT, R21, UR22, RZ, P1, !PT ;  /* 0x0000001615117c10 */ /* 0x000fe40008ffe4ff */
[C---:B------:R-:W-:Y:S02]  /*2410*/  IADD3 R20, P2, PT, R16.reuse, UR23, RZ ;  /* 0x0000001710147c10 */ /* 0x040fe4000ff5e0ff */
[----:B------:R-:W-:Y:S02]  /*2420*/  IADD3 R32, P1, PT, R16, UR28, RZ ;  /* 0x0000001c10207c10 */ /* 0x000fe4000ff3e0ff */
[----:B------:R-:W-:-:S02]  /*2430*/  LEA.HI.X R69, R48, R228, R21, 0x1, P3 ;  /* 0x000000e430457211 */ /* 0x000fc400018f0c15 */
[-C--:B------:R-:W-:Y:S02]  /*2440*/  LEA R64, P3, R16, R229.reuse, 0x1 ;  /* 0x000000e510407211 */ /* 0x080fe400078608ff */
[C---:B------:R-:W-:Y:S01]  /*2450*/  IADD3.X R21, PT, PT, R17.reuse, UR22, RZ, P2, !PT ;  /* 0x0000001611157c10 */ /* 0x040fe200097fe4ff */
[----:B------:R-:W-:Y:S01]  /*2460*/  @!PT LDS RZ, [RZ] ;  /* 0x00000000fffff984 */ /* 0x000fe20000000800 */
[----:B------:R-:W-:Y:S01]  /*2470*/  @!PT LDS RZ, [RZ] ;  /* 0x00000000fffff984 */ /* 0x000fe20000000800 */
[----:B------:R-:W-:Y:S01]  /*2480*/  @!PT LDS RZ, [RZ] ;  /* 0x00000000fffff984 */ /* 0x000fe20000000800 */
[----:B------:R1:W-:Y:S01]  /*2490*/  LDGSTS.E.BYPASS.LTC128B.128 [R230+0x2000], desc[UR26][R68.64] ;  /* 0x0200000044e67fae */ /* 0x0003e2000b981a1a */
[----:B------:R-:W-:Y:S02]  /*24a0*/  IADD3.X R33, PT, PT, R17, UR25, RZ, P1, !PT ;  /* 0x0000001911217c10 */ /* 0x000fe40008ffe4ff */
[-C--:B------:R-:W-:Y:S02]  /*24b0*/  LEA R52, P2, R20, R229.reuse, 0x1 ;  /* 0x000000e514347211 */ /* 0x080fe400078408ff */
[----:B------:R-:W-:Y:S02]  /*24c0*/  LEA R48, P1, R32, R229, 0x1 ;  /* 0x000000e520307211 */ /* 0x000fe400078208ff */
[----:B------:R-:W-:-:S02]  /*24d0*/  LEA.HI.X R65, R16, R228, R17, 0x1, P3 ;  /* 0x000000e410417211 */ /* 0x000fc400018f0c11 */
[-C--:B------:R-:W-:Y:S02]  /*24e0*/  LEA.HI.X R53, R20, R228.reuse, R21, 0x1, P2 ;  /* 0x000000e414357211 */ /* 0x080fe400010f0c15 */
[----:B------:R-:W-:Y:S01]  /*24f0*/  LEA.HI.X R49, R32, R228, R33, 0x1, P1 ;  /* 0x000000e420317211 */ /* 0x000fe200008f0c21 */
[----:B------:R1:W-:Y:S04]  /*2500*/  LDGSTS.E.BYPASS.LTC128B.128 [R230+0x2800], desc[UR26][R64.64] ;  /* 0x0280000040e67fae */ /* 0x0003e8000b981a1a */
[----:B------:R1:W-:Y:S04]  /*2510*/  LDGSTS.E.BYPASS.LTC128B.128 [R230+0x3000], desc[UR26][R52.64] ;  /* 0x0300000034e67fae */ /* 0x0003e8000b981a1a */
[----:B------:R1:W-:Y:S04]  /*2520*/  LDGSTS.E.BYPASS.LTC128B.128 [R230+0x3800], desc[UR26][R48.64] ;  /* 0x0380000030e67fae */ /* 0x0003e8000b981a1a */
[----:B------:R-:W0:Y:S02]  /*2530*/  LDGDEPBAR ;  /* 0x00000000000079af */ /* 0x000e240000000000 */
.L_x_8:
[----:B------:R-:W2:Y:S01]  /*2540*/  SHFL.BFLY PT, R17, R36, 0x2, 0x1f ;  /* 0x0c401f0024117f89 */ /* 0x000ea200000e0000 */
[----:B------:R-:W3:Y:S01]  /*2550*/  LDCU UR8, c[0x0][0x45c] ;  /* 0x00008b80ff0877ac */ /* 0x000ee20008000800 */
[C-C-:B------:R-:W-:Y:S02]  /*2560*/  VIADDMNMX R113, R7.reuse, 0x40, R0.reuse, PT ;  /* 0x0000004007717846 */ /* 0x140fe40003800100 */
[C-C-:B------:R-:W-:Y:S02]  /*2570*/  VIADDMNMX R101, R7.reuse, 0x48, R0.reuse, PT ;  /* 0x0000004807657846 */ /* 0x140fe40003800100 */
[----:B------:R-:W-:Y:S02]  /*2580*/  ISETP.GE.AND P5, PT, R218, R113, PT ;  /* 0x00000071da00720c */ /* 0x000fe40003fa6270 */
[----:B------:R-:W-:Y:S02]  /*2590*/  ISETP.GE.AND P3, PT, R184, R101, PT ;  /* 0x00000065b800720c */ /* 0x000fe40003f66270 */
[----:B------:R-:W-:-:S02]  /*25a0*/  VIADDMNMX R21, R7, 0x8, R0, PT ;  /* 0x0000000807157846 */ /* 0x000fc40003800100 */
[----:B------:R-:W-:Y:S02]  /*25b0*/  ISETP.GE.AND P2, PT, R218, R101, PT ;  /* 0x00000065da00720c */ /* 0x000fe40003f46270 */
[----:B------:R-:W-:Y:S02]  /*25c0*/  FSEL R0, R125, -INF , !P5 ;  /* 0xff8000007d007808 */ /* 0x000fe40006800000 */
[----:B------:R-:W-:Y:S02]  /*25d0*/  FSEL R141, R126, -INF , !P3 ;  /* 0xff8000007e8d7808 */ /* 0x000fe40005800000 */
[C---:B------:R-:W-:Y:S02]  /*25e0*/  ISETP.GE.AND P5, PT, R146.reuse, R21, PT ;  /* 0x000000159200720c */ /* 0x040fe40003fa6270 */
[----:B------:R-:W-:Y:S02]  /*25f0*/  ISETP.GE.AND P3, PT, R146, R113, PT ;  /* 0x000000719200720c */ /* 0x000fe40003f66270 */
[----:B------:R-:W-:-:S02]  /*2600*/  FSEL R139, R127, -INF , !P2 ;  /* 0xff8000007f8b7808 */ /* 0x000fc40005000000 */
[----:B--2---:R-:W-:Y:S02]  /*2610*/  FMNMX.FTZ R17, R36, R17, !PT ;  /* 0x0000001124117209 */ /* 0x004fe40007810000 */
[----:B------:R-:W-:Y:S02]  /*2620*/  ISETP.GE.AND P2, PT, R146, R101, PT ;  /* 0x000000659200720c */ /* 0x000fe40003f46270 */
[----:B------:R-:W-:Y:S01]  /*2630*/  ISETP.GE.AND P4, PT, R218, R21, PT ;  /* 0x00000015da00720c */ /* 0x000fe20003f86270 */
[----:B------:R-:W2:Y:S01]  /*2640*/  SHFL.BFLY PT, R164, R17, 0x1, 0x1f ;  /* 0x0c201f0011a47f89 */ /* 0x000ea200000e0000 */
[----:B------:R-:W-:Y:S02]  /*2650*/  FSEL R146, R121, -INF , !P3 ;  /* 0xff80000079927808 */ /* 0x000fe40005800000 */
[----:B------:R-:W-:Y:S02]  /*2660*/  FSEL R218, R119, -INF , !P5 ;  /* 0xff80000077da7808 */ /* 0x000fe40006800000 */
[----:B------:R-:W-:-:S02]  /*2670*/  ISETP.GE.AND P3, PT, R192, R101, PT ;  /* 0x00000065c000720c */ /* 0x000fc40003f66270 */
[----:B------:R-:W-:Y:S02]  /*2680*/  ISETP.GE.AND P5, PT, R188, R113, PT ;  /* 0x00000071bc00720c */ /* 0x000fe40003fa6270 */
[----:B------:R-:W-:Y:S02]  /*2690*/  ISETP.GE.AND P6, PT, R184, R21, PT ;  /* 0x00000015b800720c */ /* 0x000fe40003fc6270 */
[----:B------:R-:W-:Y:S02]  /*26a0*/  FSEL R135, R123, -INF , !P2 ;  /* 0xff8000007b877808 */ /* 0x000fe40005000000 */
[----:B------:R-:W-:Y:S02]  /*26b0*/  ISETP.GE.AND P2, PT, R188, R101, PT ;  /* 0x00000065bc00720c */ /* 0x000fe40003f46270 */
[----:B------:R-:W-:Y:S02]  /*26c0*/  FSEL R16, R109, -INF , !P5 ;  /* 0xff8000006d107808 */ /* 0x000fe40006800000 */
[----:B------:R-:W-:-:S02]  /*26d0*/  FSEL R123, R110, -INF , !P3 ;  /* 0xff8000006e7b7808 */ /* 0x000fc40005800000 */
[-C--:B------:R-:W-:Y:S02]  /*26e0*/  ISETP.GE.AND P5, PT, R178, R21.reuse, PT ;  /* 0x00000015b200720c */ /* 0x080fe40003fa6270 */
[-C--:B------:R-:W-:Y:S02]  /*26f0*/  ISETP.GE.AND P3, PT, R182, R21.reuse, PT ;  /* 0x00000015b600720c */ /* 0x080fe40003f66270 */
[----:B------:R-:W-:Y:S02]  /*2700*/  LOP3.LUT R237, R6, 0x20, RZ, 0xc0, !PT ;  /* 0x0000002006ed7812 */ /* 0x000fe400078ec0ff */
[----:B--2---:R-:W-:Y:S02]  /*2710*/  FMNMX.FTZ R164, R17, R164, !PT ;  /* 0x000000a411a47209 */ /* 0x004fe40007810000 */
[----:B------:R-:W-:Y:S02]  /*2720*/  FSEL R17, R111, -INF , !P2 ;  /* 0xff8000006f117808 */ /* 0x000fe40005000000 */
[C---:B------:R-:W-:Y:S01]  /*2730*/  FSETP.NEU.FTZ.AND P1, PT, R164.reuse, -INF , PT ;  /* 0xff800000a400780b */ /* 0x040fe20003f3d000 */
[----:B---3--:R-:W-:Y:S01]  /*2740*/  FMUL.FTZ R149, R164, UR8 ;  /* 0x00000008a4957c20 */ /* 0x008fe20008410000 */
[----:B------:R-:W-:-:S04]  /*2750*/  ISETP.GE.AND P2, PT, R176, R21, PT ;  /* 0x00000015b000720c */ /* 0x000fc80003f46270 */
[----:B------:R-:W-:Y:S02]  /*2760*/  FSEL R149, R149, RZ, P1 ;  /* 0x000000ff95957208 */ /* 0x000fe40000800000 */
[-C--:B------:R-:W-:Y:S02]  /*2770*/  ISETP.GE.AND P1, PT, R184, R113.reuse, PT ;  /* 0x00000071b800720c */ /* 0x080fe40003f26270 */
[----:B------:R-:W-:Y:S01]  /*2780*/  FSEL R184, R131, -INF , !P4 ;  /* 0xff80000083b87808 */ /* 0x000fe20006000000 */
[--C-:B------:R-:W-:Y:S01]  /*2790*/  FFMA.FTZ R7, R220, UR8, -R149.reuse ;  /* 0x00000008dc077c23 */ /* 0x100fe20008010895 */
[----:B------:R-:W-:Y:S01]  /*27a0*/  ISETP.GE.AND P4, PT, R214, R113, PT ;  /* 0x00000071d600720c */ /* 0x000fe20003f86270 */
[--C-:B------:R-:W-:Y:S01]  /*27b0*/  FFMA.FTZ R33, R112, UR8, -R149.reuse ;  /* 0x0000000870217c23 */ /* 0x100fe20008010895 */
[----:B------:R-:W-:Y:S01]  /*27c0*/  FSEL R96, R124, -INF , !P1 ;  /* 0xff8000007c607808 */ /* 0x000fe20004800000 */
[--C-:B------:R-:W-:Y:S01]  /*27d0*/  FFMA.FTZ R32, R210, UR8, -R149.reuse ;  /* 0x00000008d2207c23 */ /* 0x100fe20008010895 */
[----:B------:R-:W-:Y:S01]  /*27e0*/  FSEL R220, R130, -INF , !P6 ;  /* 0xff80000082dc7808 */ /* 0x000fe20007000000 */
[--C-:B-1----:R-:W-:Y:S01]  /*27f0*/  FFMA.FTZ R52, R204, UR8, -R149.reuse ;  /* 0x00000008cc347c23 */ /* 0x102fe20008010895 */
[----:B------:R-:W-:Y:S01]  /*2800*/  ISETP.GE.AND P1, PT, R214, R101, PT ;  /* 0x00000065d600720c */ /* 0x000fe20003f26270 */
[--C-:B------:R-:W-:Y:S01]  /*2810*/  FFMA.FTZ R53, R202, UR8, -R149.reuse ;  /* 0x00000008ca357c23 */ /* 0x100fe20008010895 */
[-C--:B------:R-:W-:Y:S01]  /*2820*/  ISETP.GE.AND P6, PT, R214, R21.reuse, PT ;  /* 0x00000015d600720c */ /* 0x080fe20003fc6270 */
[--C-:B------:R-:W-:Y:S01]  /*2830*/  FFMA.FTZ R69, R196, UR8, -R149.reuse ;  /* 0x00000008c4457c23 */ /* 0x100fe20008010895 */
[----:B------:R-:W-:Y:S01]  /*2840*/  FSEL R112, R120, -INF , !P4 ;  /* 0xff80000078707808 */ /* 0x000fe20006000000 */
        /* <DEDUP_REMOVED lines=9> */
[-C--:B------:R-:W-:Y:S01]  /*28e0*/  ISETP.GE.AND P5, PT, R168, R21.reuse, PT ;  /* 0x00000015a800720c */ /* 0x080fe20003fa6270 */
[--C-:B------:R-:W-:Y:S01]  /*28f0*/  FFMA.FTZ R80, R252, UR8, -R149.reuse ;  /* 0x00000008fc507c23 */ /* 0x100fe20008010895 */
[-C--:B------:R-:W-:Y:S01]  /*2900*/  ISETP.GE.AND P3, PT, R160, R21.reuse, PT ;  /* 0x00000015a000720c */ /* 0x080fe20003f66270 */
[--C-:B------:R-:W-:Y:S01]  /*2910*/  FFMA.FTZ R65, R250, UR8, -R149.reuse ;  /* 0x00000008fa417c23 */ /* 0x100fe20008010895 */
[-C--:B------:R-:W-:Y:S01]  /*2920*/  ISETP.GE.AND P6, PT, R188, R21.reuse, PT ;  /* 0x00000015bc00720c */ /* 0x080fe20003fc6270 */
[--C-:B------:R-:W-:Y:S01]  /*2930*/  FFMA.FTZ R68, R248, UR8, -R149.reuse ;  /* 0x00000008f8447c23 */ /* 0x100fe20008010895 */
[----:B------:R-:W-:Y:S01]  /*2940*/  FSEL R118, R99, -INF , !P2 ;  /* 0xff80000063767808 */ /* 0x000fe20005000000 */
[--C-:B------:R-:W-:Y:S01]  /*2950*/  FFMA.FTZ R49, R246, UR8, -R149.reuse ;  /* 0x00000008f6317c23 */ /* 0x100fe20008010895 */
[-C--:B------:R-:W-:Y:S01]  /*2960*/  ISETP.GE.AND P2, PT, R158, R21.reuse, PT ;  /* 0x000000159e00720c */ /* 0x080fe20003f46270 */
[--C-:B------:R-:W-:Y:S01]  /*2970*/  FFMA.FTZ R36, R244, UR8, -R149.reuse ;  /* 0x00000008f4247c23 */ /* 0x100fe20008010895 */
[----:B------:R-:W-:Y:S01]  /*2980*/  ISETP.GE.AND P4, PT, R192, R21, PT ;  /* 0x00000015c000720c */ /* 0x000fe20003f86270 */
[----:B------:R-:W-:Y:S01]  /*2990*/  FFMA.FTZ R240, R240, UR8, -R149 ;  /* 0x00000008f0f07c23 */ /* 0x000fe20008010895 */
[----:B------:R-:W-:Y:S01]  /*29a0*/  ISETP.GE.AND P1, PT, R192, R113, PT ;  /* 0x00000071c000720c */ /* 0x000fe20003f26270 */
[----:B------:R-:W-:Y:S01]  /*29b0*/  MUFU.EX2 R80, R80 ;  /* 0x0000005000507308 */ /* 0x000fe20000000800 */
[----:B------:R-:W-:-:S02]  /*29c0*/  FSEL R210, R87, -INF , !P5 ;  /* 0xff80000057d27808 */ /* 0x000fc40006800000 */
[----:B------:R-:W-:Y:S02]  /*29d0*/  FSEL R204, R82, -INF , !P3 ;  /* 0xff80000052cc7808 */ /* 0x000fe40005800000 */
[----:B------:R-:W-:Y:S02]  /*29e0*/  FSEL R188, R115, -INF , !P6 ;  /* 0xff80000073bc7808 */ /* 0x000fe40007000000 */
[-C--:B------:R-:W-:Y:S01]  /*29f0*/  ISETP.GE.AND P5, PT, R154, R21.reuse, PT ;  /* 0x000000159a00720c */ /* 0x080fe20003fa6270 */
[----:B------:R-:W1:Y:S01]  /*2a00*/  MUFU.EX2 R65, R65 ;  /* 0x0000004100417308 */ /* 0x000e620000000800 */
[-C--:B------:R-:W-:Y:S02]  /*2a10*/  ISETP.GE.AND P3, PT, R152, R21.reuse, PT ;  /* 0x000000159800720c */ /* 0x080fe40003f66270 */
[----:B------:R-:W-:Y:S02]  /*2a20*/  ISETP.GE.AND P6, PT, R198, R21, PT ;  /* 0x00000015c600720c */ /* 0x000fe40003fc6270 */
[----:B------:R-:W-:-:S02]  /*2a30*/  FSEL R202, R83, -INF , !P2 ;  /* 0xff80000053ca7808 */ /* 0x000fc40005000000 */
[----:B------:R-:W-:Y:S01]  /*2a40*/  FSEL R192, R114, -INF , !P4 ;  /* 0xff80000072c07808 */ /* 0x000fe20006000000 */
[----:B------:R-:W-:Y:S01]  /*2a50*/  MUFU.EX2 R68, R68 ;  /* 0x0000004400447308 */ /* 0x000fe20000000800 */
[----:B------:R-:W-:Y:S02]  /*2a60*/  FSEL R134, R108, -INF , !P1 ;  /* 0xff8000006c867808 */ /* 0x000fe40004800000 */
[----:B------:R-:W-:Y:S02]  /*2a70*/  ISETP.GE.AND P2, PT, R150, R21, PT ;  /* 0x000000159600720c */ /* 0x000fe40003f46270 */
[C---:B------:R-:W-:Y:S02]  /*2a80*/  ISETP.GE.AND P4, PT, R198.reuse, R113, PT ;  /* 0x00000071c600720c */ /* 0x040fe40003f86270 */
[----:B------:R-:W-:Y:S01]  /*2a90*/  ISETP.GE.AND P1, PT, R198, R101, PT ;  /* 0x00000065c600720c */ /* 0x000fe20003f26270 */
[----:B------:R-:W-:Y:S01]  /*2aa0*/  MUFU.EX2 R49, R49 ;  /* 0x0000003100317308 */ /* 0x000fe20000000800 */
[----:B------:R-:W-:Y:S01]  /*2ab0*/  FSEL R198, R71, -INF , !P5 ;  /* 0xff80000047c67808 */ /* 0x000fe20006800000 */
[--C-:B------:R-:W-:Y:S01]  /*2ac0*/  FFMA.FTZ R71, R190, UR8, -R149.reuse ;  /* 0x00000008be477c23 */ /* 0x100fe20008010895 */
[----:B------:R-:W-:Y:S01]  /*2ad0*/  FSEL R196, R66, -INF , !P3 ;  /* 0xff80000042c47808 */ /* 0x000fe20005800000 */
[----:B------:R-:W-:Y:S01]  /*2ae0*/  FFMA.FTZ R66, R162, UR8, -R149 ;  /* 0x00000008a2427c23 */ /* 0x000fe20008010895 */
[----:B------:R-:W-:-:S02]  /*2af0*/  FSEL R216, R102, -INF , !P6 ;  /* 0xff80000066d87808 */ /* 0x000fc40007000000 */
[-C--:B------:R-:W-:Y:S01]  /*2b00*/  ISETP.GE.AND P5, PT, R3, R21.reuse, PT ;  /* 0x000000150300720c */ /* 0x080fe20003fa6270 */
[----:B------:R-:W-:Y:S01]  /*2b10*/  MUFU.EX2 R7, R7 ;  /* 0x0000000700077308 */ /* 0x000fe20000000800 */
[----:B------:R-:W-:Y:S02]  /*2b20*/  ISETP.GE.AND P6, PT, R170, R21, PT ;  /* 0x00000015aa00720c */ /* 0x000fe40003fc6270 */
[----:B------:R-:W-:Y:S02]  /*2b30*/  FSEL R162, R67, -INF , !P2 ;  /* 0xff80000043a27808 */ /* 0x000fe40005000000 */
[----:B------:R-:W-:Y:S02]  /*2b40*/  FMNMX3.FTZ R67, R220, R184, R122, !PT ;  /* 0x000000b8dc437276 */ /* 0x000fe4000781007a */
[----:B------:R-:W-:Y:S01]  /*2b50*/  FSEL R100, R51, -INF , !P5 ;  /* 0xff80000033647808 */ /* 0x000fe20006800000 */
[----:B------:R-:W-:Y:S01]  /*2b60*/  MUFU.EX2 R36, R36 ;  /* 0x0000002400247308 */ /* 0x000fe20000000800 */
[----:B------:R-:W-:-:S02]  /*2b70*/  FSEL R212, R86, -INF , !P6 ;  /* 0xff80000056d47808 */ /* 0x000fc40007000000 */
[-C--:B------:R-:W-:Y:S02]  /*2b80*/  ISETP.GE.AND P5, PT, R145, R21.reuse, PT ;  /* 0x000000159100720c */ /* 0x080fe40003fa6270 */
[----:B------:R-:W-:Y:S02]  /*2b90*/  ISETP.GE.AND P6, PT, R156, R21, PT ;  /* 0x000000159c00720c */ /* 0x000fe40003fc6270 */
[----:B------:R-:W-:Y:S01]  /*2ba0*/  FMNMX3.FTZ R67, R67, R218, R192, !PT ;  /* 0x000000da43437276 */ /* 0x000fe200078100c0 */
[----:B------:R-:W-:Y:S01]  /*2bb0*/  MUFU.EX2 R51, R20 ;  /* 0x0000001400337308 */ /* 0x000fe20000000800 */
[C---:B------:R-:W-:Y:S02]  /*2bc0*/  ISETP.GE.AND P3, PT, R178.reuse, R113, PT ;  /* 0x00000071b200720c */ /* 0x040fe40003f66270 */
[----:B------:R-:W-:Y:S02]  /*2bd0*/  ISETP.GE.AND P2, PT, R178, R101, PT ;  /* 0x00000065b200720c */ /* 0x000fe40003f46270 */
[----:B------:R-:W-:-:S02]  /*2be0*/  FSEL R178, R35, -INF , !P5 ;  /* 0xff80000023b27808 */ /* 0x000fc40006800000 */
[----:B------:R-:W-:Y:S01]  /*2bf0*/  FSEL R200, R70, -INF , !P6 ;  /* 0xff80000046c87808 */ /* 0x000fe20007000000 */
[--C-:B------:R-:W-:Y:S01]  /*2c00*/  FFMA.FTZ R70, R194, UR8, -R149.reuse ;  /* 0x00000008c2467c23 */ /* 0x100fe20008010895 */
[----:B------:R-:W-:Y:S01]  /*2c10*/  FMNMX3.FTZ R35, R67, R188, R216, !PT ;  /* 0x000000bc43237276 */ /* 0x000fe200078100d8 */
[--C-:B------:R-:W-:Y:S01]  /*2c20*/  FFMA.FTZ R67, R222, UR8, -R149.reuse ;  /* 0x00000008de437c23 */ /* 0x100fe20008010895 */
[-C--:B------:R-:W-:Y:S01]  /*2c30*/  ISETP.GE.AND P6, PT, R148, R21.reuse, PT ;  /* 0x000000159400720c */ /* 0x080fe20003fc6270 */
[----:B------:R-:W-:Y:S01]  /*2c40*/  MUFU.EX2 R33, R33 ;  /* 0x0000002100217308 */ /* 0x000fe20000000800 */
[-C--:B------:R-:W-:Y:S02]  /*2c50*/  ISETP.GE.AND P5, PT, R143, R21.reuse, PT ;  /* 0x000000158f00720c */ /* 0x080fe40003fa6270 */
[----:B------:R-:W-:Y:S02]  /*2c60*/  FMNMX3.FTZ R35, R35, R214, R120, !PT ;  /* 0x000000d623237276 */ /* 0x000fe40007810078 */
[----:B------:R-:W-:Y:S01]  /*2c70*/  FSEL R102, R50, -INF , !P6 ;  /* 0xff80000032667808 */ /* 0x000fe20007000000 */
[----:B------:R-:W-:Y:S01]  /*2c80*/  FFMA.FTZ R50, R206, UR8, -R149 ;  /* 0x00000008ce327c23 */ /* 0x000fe20008010895 */
[----:B------:R-:W-:Y:S01]  /*2c90*/  ISETP.GE.AND P6, PT, R147, R21, PT ;  /* 0x000000159300720c */ /* 0x000fe20003fc6270 */
[----:B------:R-:W-:Y:S01]  /*2ca0*/  MUFU.EX2 R48, R48 ;  /* 0x0000003000307308 */ /* 0x000fe20000000800 */
[----:B------:R-:W-:-:S02]  /*2cb0*/  FSEL R85, R19, -INF , !P5 ;  /* 0xff80000013557808 */ /* 0x000fc40006800000 */
[----:B------:R-:W-:Y:S02]  /*2cc0*/  FMNMX3.FTZ R19, R35, R118, R212, !PT ;  /* 0x0000007623137276 */ /* 0x000fe400078100d4 */
[----:B------:R-:W-:Y:S01]  /*2cd0*/  FSEL R166, R34, -INF , !P6 ;  /* 0xff80000022a67808 */ /* 0x000fe20007000000 */
[--C-:B------:R-:W-:Y:S01]  /*2ce0*/  FFMA.FTZ R34, R242, UR8, -R149.reuse ;  /* 0x00000008f2227c23 */ /* 0x100fe20008010895 */
[-C--:B------:R-:W-:Y:S01]  /*2cf0*/  ISETP.GE.AND P6, PT, R144, R21.reuse, PT ;  /* 0x000000159000720c */ /* 0x080fe20003fc6270 */
[----:B------:R-:W-:Y:S01]  /*2d00*/  MUFU.EX2 R37, R37 ;  /* 0x0000002500257308 */ /* 0x000fe20000000800 */
[----:B------:R-:W-:Y:S02]  /*2d10*/  FMNMX3.FTZ R19, R19, R210, R204, !PT ;  /* 0x000000d213137276 */ /* 0x000fe400078100cc */
[----:B------:R-:W-:Y:S01]  /*2d20*/  FSEL R83, R18, -INF , !P6 ;  /* 0xff80000012537808 */ /* 0x000fe20007000000 */
[----:B------:R-:W-:Y:S01]  /*2d30*/  FFMA.FTZ R18, R208, UR8, -R149 ;  /* 0x00000008d0127c23 */ /* 0x000fe20008010895 */
[----:B------:R-:W-:-:S02]  /*2d40*/  ISETP.GE.AND P6, PT, R142, R21, PT ;  /* 0x000000158e00720c */ /* 0x000fc40003fc6270 */
[----:B------:R-:W-:Y:S01]  /*2d50*/  FMNMX3.FTZ R19, R19, R202, R200, !PT ;  /* 0x000000ca13137276 */ /* 0x000fe200078100c8 */
[----:B------:R2:W-:Y:S01]  /*2d60*/  MUFU.EX2 R35, R18 ;  /* 0x0000001200237308 */ /* 0x0005e20000000800 */
[-C--:B------:R-:W-:Y:S02]  /*2d70*/  ISETP.GE.AND P5, PT, R140, R21.reuse, PT ;  /* 0x000000158c00720c */ /* 0x080fe40003fa6270 */
[----:B------:R-:W-:Y:S01]  /*2d80*/  FSEL R208, R54, -INF , !P6 ;  /* 0xff80000036d07808 */ /* 0x000fe20007000000 */
[--C-:B------:R-:W-:Y:S01]  /*2d90*/  FFMA.FTZ R54, R236, UR8, -R149.reuse ;  /* 0x00000008ec367c23 */ /* 0x100fe20008010895 */
[----:B------:R-:W-:Y:S02]  /*2da0*/  FMNMX3.FTZ R19, R19, R198, R196, !PT ;  /* 0x000000c613137276 */ /* 0x000fe400078100c4 */
[----:B------:R-:W-:Y:S01]  /*2db0*/  FSEL R206, R55, -INF , !P5 ;  /* 0xff80000037ce7808 */ /* 0x000fe20006800000 */
[----:B------:R-:W-:Y:S01]  /*2dc0*/  FFMA.FTZ R55, R84, UR8, -R149 ;  /* 0x0000000854377c23 */ /* 0x000fe20008010895 */
[----:B------:R-:W-:Y:S01]  /*2dd0*/  ISETP.GE.AND P6, PT, R138, R21, PT ;  /* 0x000000158a00720c */ /* 0x000fe20003fc6270 */
[----:B------:R-:W-:Y:S01]  /*2de0*/  MUFU.EX2 R32, R32 ;  /* 0x0000002000207308 */ /* 0x000fe20000000800 */
[----:B------:R-:W-:-:S02]  /*2df0*/  FMNMX3.FTZ R19, R19, R162, R208, !PT ;  /* 0x000000a213137276 */ /* 0x000fc400078100d0 */
[-C--:B------:R-:W-:Y:S02]  /*2e00*/  ISETP.GE.AND P5, PT, R137, R21.reuse, PT ;  /* 0x000000158900720c */ /* 0x080fe40003fa6270 */
[----:B------:R-:W-:Y:S01]  /*2e10*/  FSEL R110, R38, -INF , !P6 ;  /* 0xff800000266e7808 */ /* 0x000fe20007000000 */
[----:B------:R-:W-:Y:S01]  /*2e20*/  FFMA.FTZ R38, R238, UR8, -R149 ;  /* 0x00000008ee267c23 */ /* 0x000fe20008010895 */
[----:B------:R-:W-:Y:S01]  /*2e30*/  FMNMX3.FTZ R19, R19, R206, R102, !PT ;  /* 0x000000ce13137276 */ /* 0x000fe20007810066 */
[----:B------:R-:W-:Y:S01]  /*2e40*/  MUFU.EX2 R52, R52 ;  /* 0x0000003400347308 */ /* 0x000fe20000000800 */
[----:B------:R-:W-:Y:S02]  /*2e50*/  FSEL R114, R39, -INF , !P5 ;  /* 0xff80000027727808 */ /* 0x000fe40006800000 */
[----:B------:R-:W-:Y:S02]  /*2e60*/  ISETP.GE.AND P5, PT, R136, R21, PT ;  /* 0x000000158800720c */ /* 0x000fe40003fa6270 */
[----:B------:R-:W-:-:S02]  /*2e70*/  FMNMX3.FTZ R19, R19, R100, R110, !PT ;  /* 0x0000006413137276 */ /* 0x000fc4000781006e */
[----:B--2---:R-:W-:Y:S01]  /*2e80*/  FSEL R18, R104, -INF , !P4 ;  /* 0xff80000068127808 */ /* 0x004fe20006000000 */
[----:B------:R-:W-:Y:S01]  /*2e90*/  MUFU.EX2 R53, R53 ;  /* 0x0000003500357308 */ /* 0x000fe20000000800 */
[-C--:B------:R-:W-:Y:S02]  /*2ea0*/  ISETP.GE.AND P4, PT, R133, R21.reuse, PT ;  /* 0x000000158500720c */ /* 0x080fe40003f86270 */
[----:B------:R-:W-:Y:S02]  /*2eb0*/  FSEL R126, R22, -INF , !P5 ;  /* 0xff800000167e7808 */ /* 0x000fe40006800000 */
[----:B------:R-:W-:Y:S02]  /*2ec0*/  FMNMX3.FTZ R19, R19, R114, R166, !PT ;  /* 0x0000007213137276 */ /* 0x000fe400078100a6 */
[----:B------:R-:W-:Y:S01]  /*2ed0*/  ISETP.GE.AND P6, PT, R132, R21, PT ;  /* 0x000000158400720c */ /* 0x000fe20003fc6270 */
[----:B------:R-:W-:Y:S01]  /*2ee0*/  MUFU.EX2 R64, R64 ;  /* 0x0000004000407308 */ /* 0x000fe20000000800 */
[----:B------:R-:W-:-:S02]  /*2ef0*/  FSEL R108, R23, -INF , !P4 ;  /* 0xff800000176c7808 */ /* 0x000fc40006000000 */
[----:B------:R-:W-:Y:S02]  /*2f00*/  FMNMX3.FTZ R19, R19, R178, R126, !PT ;  /* 0x000000b213137276 */ /* 0x000fe4000781007e */
[----:B------:R-:W-:Y:S02]  /*2f10*/  ISETP.GE.AND P5, PT, R2, R21, PT ;  /* 0x000000150200720c */ /* 0x000fe40003fa6270 */
[----:B------:R-:W-:Y:S01]  /*2f20*/  FSEL R84, R174, -INF , !P6 ;  /* 0xff800000ae547808 */ /* 0x000fe20007000000 */
[----:B------:R-:W-:Y:S01]  /*2f30*/  MUFU.EX2 R69, R69 ;  /* 0x0000004500457308 */ /* 0x000fe20000000800 */
[----:B------:R-:W-:Y:S02]  /*2f40*/  FMNMX3.FTZ R19, R19, R108, R83, !PT ;  /* 0x0000006c13137276 */ /* 0x000fe40007810053 */
[----:B------:R-:W-:Y:S02]  /*2f50*/  FSEL R82, R175, -INF , !P5 ;  /* 0xff800000af527808 */ /* 0x000fe40006800000 */
[----:B------:R-:W-:-:S02]  /*2f60*/  FMNMX3.FTZ R19, R19, R85, R84, !PT ;  /* 0x0000005513137276 */ /* 0x000fc40007810054 */
[----:B------:R-:W-:Y:S01]  /*2f70*/  FSEL R99, R106, -INF , !P1 ;  /* 0xff8000006a637808 */ /* 0x000fe20004800000 */
[----:B------:R-:W-:Y:S01]  /*2f80*/  MUFU.EX2 R66, R66 ;  /* 0x0000004200427308 */ /* 0x000fe20000000800 */
[----:B------:R-:W-:Y:S02]  /*2f90*/  FMNMX.FTZ R19, R82, R19, !PT ;  /* 0x0000001352137209 */ /* 0x000fe40007810000 */
[-C--:B------:R-:W-:Y:S02]  /*2fa0*/  ISETP.GE.AND P4, PT, R182, R113.reuse, PT ;  /* 0x00000071b600720c */ /* 0x080fe40003f86270 */
[----:B------:R-:W-:Y:S01]  /*2fb0*/  FSEL R107, R107, -INF , !P2 ;  /* 0xff8000006b6b7808 */ /* 0x000fe20005000000 */
[----:B------:R-:W2:Y:S01]  /*2fc0*/  SHFL.BFLY PT, R106, R19, 0x2, 0x1f ;  /* 0x0c401f00136a7f89 */ /* 0x000ea200000e0000 */
[----:B------:R-:W-:Y:S01]  /*2fd0*/  ISETP.GE.AND P2, PT, R170, R113, PT ;  /* 0x00000071aa00720c */ /* 0x000fe20003f46270 */
[----:B------:R-:W-:Y:S01]  /*2fe0*/  MUFU.EX2 R34, R34 ;  /* 0x0000002200227308 */ /* 0x000fe20000000800 */
[----:B------:R-:W-:-:S02]  /*2ff0*/  FSEL R86, R105, -INF , !P3 ;  /* 0xff80000069567808 */ /* 0x000fc40005800000 */
[----:B------:R-:W-:Y:S02]  /*3000*/  FSEL R104, R92, -INF , !P4 ;  /* 0xff8000005c687808 */ /* 0x000fe40006000000 */
[----:B------:R-:W-:Y:S02]  /*3010*/  ISETP.GE.AND P3, PT, R170, R101, PT ;  /* 0x00000065aa00720c */ /* 0x000fe40003f66270 */
[-C--:B------:R-:W-:Y:S01]  /*3020*/  ISETP.GE.AND P4, PT, R168, R113.reuse, PT ;  /* 0x00000071a800720c */ /* 0x080fe20003f86270 */
[----:B------:R-:W-:Y:S01]  /*3030*/  MUFU.EX2 R50, R50 ;  /* 0x0000003200327308 */ /* 0x000fe20000000800 */
[----:B------:R-:W-:Y:S02]  /*3040*/  FSEL R22, R88, -INF , !P2 ;  /* 0xff80000058167808 */ /* 0x000fe40005000000 */
[----:B------:R-:W-:Y:S02]  /*3050*/  ISETP.GE.AND P2, PT, R158, R113, PT ;  /* 0x000000719e00720c */ /* 0x000fe40003f46270 */
[----:B------:R-:W-:-:S02]  /*3060*/  ISETP.GE.AND P5, PT, R176, R101, PT ;  /* 0x00000065b000720c */ /* 0x000fc40003fa6270 */
[----:B------:R-:W-:Y:S01]  /*3070*/  FSEL R109, R90, -INF , !P3 ;  /* 0xff8000005a6d7808 */ /* 0x000fe20005800000 */
[----:B------:R-:W-:Y:S01]  /*3080*/  MUFU.EX2 R39, R240 ;  /* 0x000000f000277308 */ /* 0x000fe20000000800 */
[----:B------:R-:W-:Y:S02]  /*3090*/  FSEL R20, R89, -INF , !P4 ;  /* 0xff80000059147808 */ /* 0x000fe40006000000 */
[----:B------:R-:W-:Y:S02]  /*30a0*/  ISETP.GE.AND P3, PT, R158, R101, PT ;  /* 0x000000659e00720c */ /* 0x000fe40003f66270 */
[----:B------:R-:W-:Y:S02]  /*30b0*/  ISETP.GE.AND P4, PT, R156, R113, PT ;  /* 0x000000719c00720c */ /* 0x000fe40003f86270 */
[----:B--2---:R-:W-:Y:S01]  /*30c0*/  FMNMX.FTZ R106, R19, R106, !PT ;  /* 0x0000006a136a7209 */ /* 0x004fe20007810000 */
[----:B------:R-:W-:Y:S01]  /*30d0*/  MUFU.EX2 R38, R38 ;  /* 0x0000002600267308 */ /* 0x000fe20000000800 */
[----:B------:R-:W-:Y:S01]  /*30e0*/  FSEL R130, R77, -INF , !P2 ;  /* 0xff8000004d827808 */ /* 0x000fe20005000000 */
[----:B------:R-:W-:Y:S01]  /*30f0*/  FFMA.FTZ R77, R128, UR8, -R149 ;  /* 0x00000008804d7c23 */ /* 0x000fe20008010895 */
[----:B------:R-:W-:Y:S01]  /*3100*/  FSEL R21, R95, -INF , !P5 ;  /* 0xff8000005f157808 */ /* 0x000fe20006800000 */
[----:B------:R-:W2:Y:S01]  /*3110*/  SHFL.BFLY PT, R19, R106, 0x1, 0x1f ;  /* 0x0c201f006a137f89 */ /* 0x000ea200000e0000 */
[----:B------:R-:W-:-:S02]  /*3120*/  ISETP.GE.AND P5, PT, R160, R101, PT ;  /* 0x00000065a000720c */ /* 0x000fc40003fa6270 */
[----:B------:R-:W-:Y:S01]  /*3130*/  FSEL R127, R79, -INF , !P3 ;  /* 0xff8000004f7f7808 */ /* 0x000fe20005800000 */
[----:B------:R-:W-:Y:S01]  /*3140*/  MUFU.EX2 R55, R55 ;  /* 0x0000003700377308 */ /* 0x000fe20000000800 */
[----:B------:R-:W-:Y:S02]  /*3150*/  FSEL R128, R72, -INF , !P4 ;  /* 0xff80000048807808 */ /* 0x000fe40006000000 */
[-C--:B------:R-:W-:Y:S02]  /*3160*/  ISETP.GE.AND P3, PT, R152, R113.reuse, PT ;  /* 0x000000719800720c */ /* 0x080fe40003f66270 */
[-C--:B------:R-:W-:Y:S02]  /*3170*/  ISETP.GE.AND P4, PT, R150, R113.reuse, PT ;  /* 0x000000719600720c */ /* 0x080fe40003f86270 */
[----:B------:R-:W-:Y:S01]  /*3180*/  ISETP.GE.AND P1, PT, R176, R113, PT ;  /* 0x00000071b000720c */ /* 0x000fe20003f26270 */
[----:B------:R3:W-:Y:S01]  /*3190*/  MUFU.EX2 R72, R77 ;  /* 0x0000004d00487308 */ /* 0x0007e20000000800 */
[----:B------:R-:W-:-:S02]  /*31a0*/  FSEL R173, R78, -INF , !P5 ;  /* 0xff8000004ead7808 */ /* 0x000fc40006800000 */
[----:B------:R-:W-:Y:S02]  /*31b0*/  ISETP.GE.AND P5, PT, R152, R101, PT ;  /* 0x000000659800720c */ /* 0x000fe40003fa6270 */
[----:B------:R-:W-:Y:S01]  /*31c0*/  FSEL R194, R60, -INF , !P3 ;  /* 0xff8000003cc27808 */ /* 0x000fe20005800000 */
[--C-:B------:R-:W-:Y:S01]  /*31d0*/  FFMA.FTZ R60, R172, UR8, -R149.reuse ;  /* 0x00000008ac3c7c23 */ /* 0x100fe20008010895 */
[----:B------:R-:W-:Y:S01]  /*31e0*/  FSEL R176, R61, -INF , !P4 ;  /* 0xff8000003db07808 */ /* 0x000fe20006000000 */
[----:B------:R-:W-:Y:S01]  /*31f0*/  FFMA.FTZ R61, R129, UR8, -R149 ;  /* 0x00000008813d7c23 */ /* 0x000fe20008010895 */
[----:B------:R-:W-:Y:S01]  /*3200*/  FSEL R98, R93, -INF , !P1 ;  /* 0xff8000005d627808 */ /* 0x000fe20004800000 */
[----:B------:R-:W-:Y:S01]  /*3210*/  MUFU.EX2 R54, R54 ;  /* 0x0000003600367308 */ /* 0x000fe20000000800 */
[C---:B------:R-:W-:Y:S02]  /*3220*/  ISETP.GE.AND P3, PT, R3.reuse, R113, PT ;  /* 0x000000710300720c */ /* 0x040fe40003f66270 */
[----:B------:R-:W-:-:S02]  /*3230*/  ISETP.GE.AND P4, PT, R3, R101, PT ;  /* 0x000000650300720c */ /* 0x000fc40003f86270 */
[----:B------:R-:W-:Y:S02]  /*3240*/  ISETP.GE.AND P1, PT, R168, R101, PT ;  /* 0x00000065a800720c */ /* 0x000fe40003f26270 */
[----:B--2---:R-:W-:Y:S01]  /*3250*/  FMNMX.FTZ R3, R106, R19, !PT ;  /* 0x000000136a037209 */ /* 0x004fe20007810000 */
[----:B------:R-:W-:Y:S01]  /*3260*/  MUFU.EX2 R67, R67 ;  /* 0x0000004300437308 */ /* 0x000fe20000000800 */
[----:B------:R-:W-:Y:S02]  /*3270*/  ISETP.GE.AND P6, PT, R182, R101, PT ;  /* 0x00000065b600720c */ /* 0x000fe40003fc6270 */
[----:B------:R-:W-:Y:S01]  /*3280*/  FMNMX3.FTZ R19, R96, R0, R112, !PT ;  /* 0x0000000060137276 */ /* 0x000fe20007810070 */
[----:B------:R-:W-:Y:S01]  /*3290*/  FMUL.FTZ R79, R3, UR8 ;  /* 0x00000008034f7c20 */ /* 0x000fe20008410000 */
[----:B------:R-:W-:Y:S02]  /*32a0*/  FSEL R191, R62, -INF , !P5 ;  /* 0xff8000003ebf7808 */ /* 0x000fe40006800000 */
[----:B------:R-:W-:Y:S01]  /*32b0*/  ISETP.GE.AND P5, PT, R147, R113, PT ;  /* 0x000000719300720c */ /* 0x000fe20003fa6270 */
[----:B------:R-:W-:Y:S01]  /*32c0*/  MUFU.EX2 R70, R70 ;  /* 0x0000004600467308 */ /* 0x000fe20000000800 */
[----:B------:R-:W-:-:S02]  /*32d0*/  FSEL R121, R91, -INF , !P1 ;  /* 0xff8000005b797808 */ /* 0x000fc40004800000 */
[----:B------:R-:W-:Y:S02]  /*32e0*/  FSEL R23, R94, -INF , !P6 ;  /* 0xff8000005e177808 */ /* 0x000fe40007000000 */
[----:B------:R-:W-:Y:S02]  /*32f0*/  ISETP.GE.AND P1, PT, R156, R101, PT ;  /* 0x000000659c00720c */ /* 0x000fe40003f26270 */
[----:B------:R-:W-:Y:S01]  /*3300*/  FMNMX3.FTZ R19, R19, R146, R134, !PT ;  /* 0x0000009213137276 */ /* 0x000fe20007810086 */
[----:B------:R-:W-:Y:S01]  /*3310*/  MUFU.EX2 R71, R71 ;  /* 0x0000004700477308 */ /* 0x000fe20000000800 */
[-C--:B------:R-:W-:Y:S02]  /*3320*/  ISETP.GE.AND P6, PT, R160, R113.reuse, PT ;  /* 0x00000071a000720c */ /* 0x080fe40003fc6270 */
[----:B------:R-:W-:Y:S02]  /*3330*/  FSEL R172, R28, -INF , !P5 ;  /* 0xff8000001cac7808 */ /* 0x000fe40006800000 */
[----:B------:R-:W-:-:S02]  /*3340*/  ISETP.GE.AND P5, PT, R143, R113, PT ;  /* 0x000000718f00720c */ /* 0x000fc40003fa6270 */
[----:B------:R-:W-:Y:S01]  /*3350*/  FSEL R171, R74, -INF , !P1 ;  /* 0xff8000004aab7808 */ /* 0x000fe20004800000 */
[----:B------:R-:W-:Y:S01]  /*3360*/  MUFU.EX2 R81, R81 ;  /* 0x0000005100517308 */ /* 0x000fe20000000800 */
[----:B------:R-:W-:Y:S02]  /*3370*/  FMNMX3.FTZ R19, R19, R16, R18, !PT ;  /* 0x0000001013137276 */ /* 0x000fe40007810012 */
[----:B------:R-:W-:Y:S01]  /*3380*/  FSEL R116, R76, -INF , !P6 ;  /* 0xff8000004c747808 */ /* 0x000fe20007000000 */
[----:B------:R-:W-:Y:S01]  /*3390*/  FFMA.FTZ R76, R186, UR8, -R149 ;  /* 0x00000008ba4c7c23 */ /* 0x000fe20008010895 */
[----:B------:R-:W-:Y:S02]  /*33a0*/  ISETP.GE.AND P1, PT, R150, R101, PT ;  /* 0x000000659600720c */ /* 0x000fe40003f26270 */
[----:B------:R-:W-:Y:S01]  /*33b0*/  ISETP.GE.AND P6, PT, R154, R113, PT ;  /* 0x000000719a00720c */ /* 0x000fe20003fc6270 */
[----:B------:R-:W-:Y:S01]  /*33c0*/  MUFU.EX2 R60, R60 ;  /* 0x0000003c003c7308 */ /* 0x000fe20000000800 */
[----:B------:R-:W-:-:S02]  /*33d0*/  FSEL R119, R13, -INF , !P5 ;  /* 0xff8000000d777808 */ /* 0x000fc40006800000 */
[-C--:B------:R-:W-:Y:S02]  /*33e0*/  ISETP.GE.AND P2, PT, R154, R101.reuse, PT ;  /* 0x000000659a00720c */ /* 0x080fe40003f46270 */
[----:B------:R-:W-:Y:S02]  /*33f0*/  FMNMX3.FTZ R13, R19, R86, R104, !PT ;  /* 0x00000056130d7276 */ /* 0x000fe40007810068 */
[----:B------:R-:W-:Y:S01]  /*3400*/  FSEL R177, R63, -INF , !P1 ;  /* 0xff8000003fb17808 */ /* 0x000fe20004800000 */
[----:B------:R-:W-:Y:S01]  /*3410*/  MUFU.EX2 R76, R76 ;  /* 0x0000004c004c7308 */ /* 0x000fe20000000800 */
[----:B------:R-:W-:Y:S01]  /*3420*/  FSEL R124, R73, -INF , !P6 ;  /* 0xff800000497c7808 */ /* 0x000fe20007000000 */
[----:B------:R-:W-:Y:S01]  /*3430*/  FFMA.FTZ R73, R117, UR8, -R149 ;  /* 0x0000000875497c23 */ /* 0x000fe20008010895 */
[----:B------:R-:W-:Y:S02]  /*3440*/  FSETP.NEU.FTZ.AND P1, PT, R3, -INF , PT ;  /* 0xff8000000300780b */ /* 0x000fe40003f3d000 */
[----:B------:R-:W-:-:S02]  /*3450*/  ISETP.GE.AND P6, PT, R148, R101, PT ;  /* 0x000000659400720c */ /* 0x000fc40003fc6270 */
[----:B------:R-:W-:Y:S01]  /*3460*/  FSEL R169, R75, -INF , !P2 ;  /* 0xff8000004ba97808 */ /* 0x000fe20005000000 */
[----:B------:R-:W-:Y:S01]  /*3470*/  MUFU.EX2 R73, R73 ;  /* 0x0000004900497308 */ /* 0x000fe20000000800 */
[----:B------:R-:W-:Y:S02]  /*3480*/  FMNMX3.FTZ R13, R13, R98, R22, !PT ;  /* 0x000000620d0d7276 */ /* 0x000fe40007810016 */
[----:B------:R-:W-:Y:S02]  /*3490*/  ISETP.GE.AND P2, PT, R148, R113, PT ;  /* 0x000000719400720c */ /* 0x000fe40003f46270 */
[----:B------:R-:W-:Y:S02]  /*34a0*/  FSEL R79, R79, RZ, P1 ;  /* 0x000000ff4f4f7208 */ /* 0x000fe40000800000 */
[----:B------:R-:W-:Y:S01]  /*34b0*/  ISETP.GE.AND P1, PT, R145, R101, PT ;  /* 0x000000659100720c */ /* 0x000fe20003f26270 */
[----:B------:R-:W-:Y:S01]  /*34c0*/  MUFU.EX2 R61, R61 ;  /* 0x0000003d003d7308 */ /* 0x000fe20000000800 */
[----:B------:R-:W-:Y:S01]  /*34d0*/  FSEL R185, R46, -INF , !P6 ;  /* 0xff8000002eb97808 */ /* 0x000fe20007000000 */
[--C-:B------:R-:W-:Y:S01]  /*34e0*/  FFMA.FTZ R78, R184, UR8, -R79.reuse ;  /* 0x00000008b84e7c23 */ /* 0x100fe2000801084f */
[----:B------:R-:W-:Y:S01]  /*34f0*/  ISETP.GE.AND P6, PT, R144, R113, PT ;  /* 0x000000719000720c */ /* 0x000fe20003fc6270 */
[--C-:B------:R-:W-:Y:S01]  /*3500*/  FFMA.FTZ R75, R188, UR8, -R79.reuse ;  /* 0x00000008bc4b7c23 */ /* 0x100fe2000801084f */
[----:B------:R-:W-:Y:S01]  /*3510*/  FMNMX3.FTZ R13, R13, R20, R116, !PT ;  /* 0x000000140d0d7276 */ /* 0x000fe20007810074 */
[--C-:B---3--:R-:W-:Y:S01]  /*3520*/  FFMA.FTZ R77, R220, UR8, -R79.reuse ;  /* 0x00000008dc4d7c23 */ /* 0x108fe2000801084f */
[----:B------:R-:W-:Y:S01]  /*3530*/  FSEL R190, R44, -INF , !P2 ;  /* 0xff8000002cbe7808 */ /* 0x000fe20005000000 */
[--C-:B------:R-:W-:Y:S01]  /*3540*/  FFMA.FTZ R44, R192, UR8, -R79.reuse ;  /* 0x00000008c02c7c23 */ /* 0x100fe2000801084f */
[----:B------:R-:W-:Y:S01]  /*3550*/  ISETP.GE.AND P2, PT, R147, R101, PT ;  /* 0x000000659300720c */ /* 0x000fe20003f46270 */
[--C-:B------:R-:W-:Y:S01]  /*3560*/  FFMA.FTZ R46, R102, UR8, -R79.reuse ;  /* 0x00000008662e7c23 */ /* 0x100fe2000801084f */
[----:B------:R-:W-:Y:S01]  /*3570*/  FSEL R186, R45, -INF , !P3 ;  /* 0xff8000002dba7808 */ /* 0x000fe20005800000 */
[--C-:B------:R-:W-:Y:S01]  /*3580*/  FFMA.FTZ R45, R122, UR8, -R79.reuse ;  /* 0x000000087a2d7c23 */ /* 0x100fe2000801084f */
[----:B------:R-:W-:Y:S01]  /*3590*/  FSEL R131, R31, -INF , !P1 ;  /* 0xff8000001f837808 */ /* 0x000fe20004800000 */
[--C-:B------:R-:W-:Y:S01]  /*35a0*/  FFMA.FTZ R74, R218, UR8, -R79.reuse ;  /* 0x00000008da4a7c23 */ /* 0x100fe2000801084f */
[----:B------:R-:W-:Y:S01]  /*35b0*/  ISETP.GE.AND P1, PT, R142, R113, PT ;  /* 0x000000718e00720c */ /* 0x000fe20003f26270 */
[----:B------:R-:W-:Y:S01]  /*35c0*/  MUFU.EX2 R77, R77 ;  /* 0x0000004d004d7308 */ /* 0x000fe20000000800 */
[----:B------:R-:W-:Y:S01]  /*35d0*/  FSEL R122, R12, -INF , !P6 ;  /* 0xff8000000c7a7808 */ /* 0x000fe20007000000 */
[--C-:B------:R-:W-:Y:S01]  /*35e0*/  FFMA.FTZ R89, R110, UR8, -R79.reuse ;  /* 0x000000086e597c23 */ /* 0x100fe2000801084f */
[----:B------:R-:W-:Y:S01]  /*35f0*/  FMNMX3.FTZ R13, R13, R130, R128, !PT ;  /* 0x000000820d0d7276 */ /* 0x000fe20007810080 */
[----:B------:R-:W-:Y:S01]  /*3600*/  FFMA.FTZ R28, R212, UR8, -R79 ;  /* 0x00000008d41c7c23 */ /* 0x000fe2000801084f */
[----:B------:R-:W-:Y:S01]  /*3610*/  FMNMX3.FTZ R12, R141, R139, R97, !PT ;  /* 0x0000008b8d0c7276 */ /* 0x000fe20007810061 */
[--C-:B------:R-:W-:Y:S01]  /*3620*/  FFMA.FTZ R31, R210, UR8, -R79.reuse ;  /* 0x00000008d21f7c23 */ /* 0x100fe2000801084f */
[----:B------:R-:W-:Y:S01]  /*3630*/  FSEL R167, R30, -INF , !P2 ;  /* 0xff8000001ea77808 */ /* 0x000fe20005000000 */
[----:B------:R-:W2:Y:S01]  /*3640*/  MUFU.EX2 R78, R78 ;  /* 0x0000004e004e7308 */ /* 0x000ea20000000800 */
[----:B------:R-:W-:Y:S01]  /*3650*/  ISETP.GE.AND P2, PT, R142, R101, PT ;  /* 0x000000658e00720c */ /* 0x000fe20003f46270 */
[--C-:B------:R-:W-:Y:S01]  /*3660*/  FFMA.FTZ R30, R214, UR8, -R79.reuse ;  /* 0x00000008d61e7c23 */ /* 0x100fe2000801084f */
[----:B------:R-:W-:Y:S01]  /*3670*/  ISETP.GE.AND P6, PT, R140, R113, PT ;  /* 0x000000718c00720c */ /* 0x000fe20003fc6270 */
[--C-:B------:R-:W-:Y:S01]  /*3680*/  FFMA.FTZ R63, R202, UR8, -R79.reuse ;  /* 0x00000008ca3f7c23 */ /* 0x100fe2000801084f */
[----:B------:R-:W-:Y:S01]  /*3690*/  FSEL R184, R56, -INF , !P1 ;  /* 0xff80000038b87808 */ /* 0x000fe20004800000 */
[----:B------:R-:W-:Y:S01]  /*36a0*/  FFMA.FTZ R62, R200, UR8, -R79 ;  /* 0x00000008c83e7c23 */ /* 0x000fe2000801084f */
[----:B------:R-:W-:Y:S01]  /*36b0*/  FMNMX3.FTZ R13, R13, R124, R194, !PT ;  /* 0x0000007c0d0d7276 */ /* 0x000fe200078100c2 */
[----:B------:R-:W-:Y:S01]  /*36c0*/  MUFU.EX2 R45, R45 ;  /* 0x0000002d002d7308 */ /* 0x000fe20000000800 */
[----:B------:R-:W-:Y:S01]  /*36d0*/  FMNMX3.FTZ R12, R12, R135, R123, !PT ;  /* 0x000000870c0c7276 */ /* 0x000fe2000781007b */
[--C-:B------:R-:W-:Y:S01]  /*36e0*/  FFMA.FTZ R56, R208, UR8, -R79.reuse ;  /* 0x00000008d0387c23 */ /* 0x100fe2000801084f */
[----:B------:R-:W-:Y:S01]  /*36f0*/  FSEL R189, R58, -INF , !P2 ;  /* 0xff8000003abd7808 */ /* 0x000fe20005000000 */
[--C-:B------:R-:W-:Y:S01]  /*3700*/  FFMA.FTZ R58, R196, UR8, -R79.reuse ;  /* 0x00000008c43a7c23 */ /* 0x100fe2000801084f */
[----:B------:R-:W-:Y:S01]  /*3710*/  ISETP.GE.AND P2, PT, R138, R113, PT ;  /* 0x000000718a00720c */ /* 0x000fe20003f46270 */
[--C-:B------:R-:W-:Y:S01]  /*3720*/  FFMA.FTZ R114, R114, UR8, -R79.reuse ;  /* 0x0000000872727c23 */ /* 0x100fe2000801084f */
[----:B------:R-:W-:Y:S01]  /*3730*/  FSEL R182, R57, -INF , !P6 ;  /* 0xff80000039b67808 */ /* 0x000fe20007000000 */
[----:B------:R-:W-:Y:S01]  /*3740*/  MUFU.EX2 R74, R74 ;  /* 0x0000004a004a7308 */ /* 0x000fe20000000800 */
[----:B------:R-:W-:Y:S01]  /*3750*/  FMNMX3.FTZ R13, R13, R176, R184, !PT ;  /* 0x000000b00d0d7276 */ /* 0x000fe200078100b8 */
[----:B------:R-:W-:Y:S01]  /*3760*/  FFMA.FTZ R57, R162, UR8, -R79 ;  /* 0x00000008a2397c23 */ /* 0x000fe2000801084f */
[----:B------:R-:W-:Y:S01]  /*3770*/  FMNMX3.FTZ R12, R12, R17, R99, !PT ;  /* 0x000000110c0c7276 */ /* 0x000fe20007810063 */
[--C-:B------:R-:W-:Y:S01]  /*3780*/  FFMA.FTZ R166, R166, UR8, -R79.reuse ;  /* 0x00000008a6a67c23 */ /* 0x100fe2000801084f */
[----:B------:R-:W-:Y:S01]  /*3790*/  ISETP.GE.AND P5, PT, R137, R113, PT ;  /* 0x000000718900720c */ /* 0x000fe20003fa6270 */
[--C-:B------:R-:W-:Y:S01]  /*37a0*/  FFMA.FTZ R126, R126, UR8, -R79.reuse ;  /* 0x000000087e7e7c23 */ /* 0x100fe2000801084f */
[----:B------:R-:W-:Y:S01]  /*37b0*/  FSEL R192, R40, -INF , !P2 ;  /* 0xff80000028c07808 */ /* 0x000fe20005000000 */
[----:B------:R-:W-:Y:S01]  /*37c0*/  FFMA.FTZ R40, R120, UR8, -R79 ;  /* 0x0000000878287c23 */ /* 0x000fe2000801084f */
[----:B------:R-:W-:Y:S01]  /*37d0*/  FMNMX3.FTZ R13, R13, R182, R190, !PT ;  /* 0x000000b60d0d7276 */ /* 0x000fe200078100be */
[----:B------:R-:W-:Y:S01]  /*37e0*/  MUFU.EX2 R44, R44 ;  /* 0x0000002c002c7308 */ /* 0x000fe20000000800 */
[----:B------:R-:W-:-:S02]  /*37f0*/  FMNMX3.FTZ R12, R12, R107, R23, !PT ;  /* 0x0000006b0c0c7276 */ /* 0x000fc40007810017 */
[-C--:B------:R-:W-:Y:S02]  /*3800*/  ISETP.GE.AND P3, PT, R145, R113.reuse, PT ;  /* 0x000000719100720c */ /* 0x080fe40003f66270 */
[----:B------:R-:W-:Y:S02]  /*3810*/  ISETP.GE.AND P2, PT, R136, R113, PT ;  /* 0x000000718800720c */ /* 0x000fe40003f46270 */
[----:B------:R-:W-:Y:S01]  /*3820*/  FSEL R188, R41, -INF , !P5 ;  /* 0xff80000029bc7808 */ /* 0x000fe20006800000 */
[----:B------:R-:W-:Y:S01]  /*3830*/  FFMA.FTZ R41, R216, UR8, -R79 ;  /* 0x00000008d8297c23 */ /* 0x000fe2000801084f */
[----:B------:R-:W-:Y:S01]  /*3840*/  FMNMX3.FTZ R13, R13, R186, R192, !PT ;  /* 0x000000ba0d0d7276 */ /* 0x000fe200078100c0 */
[----:B------:R-:W-:Y:S01]  /*3850*/  MUFU.EX2 R75, R75 ;  /* 0x0000004b004b7308 */ /* 0x000fe20000000800 */
[----:B------:R-:W-:Y:S02]  /*3860*/  FMNMX3.FTZ R12, R12, R21, R109, !PT ;  /* 0x000000150c0c7276 */ /* 0x000fe4000781006d */
[----:B------:R-:W-:Y:S01]  /*3870*/  FSEL R168, R29, -INF , !P3 ;  /* 0xff8000001da87808 */ /* 0x000fe20005800000 */
[----:B------:R-:W-:Y:S01]  /*3880*/  FFMA.FTZ R29, R118, UR8, -R79 ;  /* 0x00000008761d7c23 */ /* 0x000fe2000801084f */
[----:B------:R-:W-:-:S02]  /*3890*/  ISETP.GE.AND P5, PT, R133, R113, PT ;  /* 0x000000718500720c */ /* 0x000fc40003fa6270 */
[----:B------:R-:W-:Y:S01]  /*38a0*/  FSEL R174, R24, -INF , !P2 ;  /* 0xff80000018ae7808 */ /* 0x000fe20005000000 */
[----:B------:R-:W-:Y:S01]  /*38b0*/  MUFU.EX2 R41, R41 ;  /* 0x0000002900297308 */ /* 0x000fe20000000800 */
[----:B------:R-:W-:Y:S02]  /*38c0*/  FMNMX3.FTZ R13, R13, R188, R172, !PT ;  /* 0x000000bc0d0d7276 */ /* 0x000fe400078100ac */
[----:B------:R-:W-:Y:S02]  /*38d0*/  FMNMX3.FTZ R12, R12, R121, R173, !PT ;  /* 0x000000790c0c7276 */ /* 0x000fe400078100ad */
[----:B------:R-:W-:Y:S02]  /*38e0*/  ISETP.GE.AND P2, PT, R132, R113, PT ;  /* 0x000000718400720c */ /* 0x000fe40003f46270 */
[----:B------:R-:W-:Y:S01]  /*38f0*/  FSEL R170, R25, -INF , !P5 ;  /* 0xff80000019aa7808 */ /* 0x000fe20006800000 */
[----:B------:R-:W-:Y:S01]  /*3900*/  MUFU.EX2 R30, R30 ;  /* 0x0000001e001e7308 */ /* 0x000fe20000000800 */
[----:B------:R-:W-:-:S02]  /*3910*/  FMNMX3.FTZ R13, R13, R168, R174, !PT ;  /* 0x000000a80d0d7276 */ /* 0x000fc400078100ae */
[----:B------:R-:W-:Y:S02]  /*3920*/  FMNMX3.FTZ R12, R12, R127, R171, !PT ;  /* 0x0000007f0c0c7276 */ /* 0x000fe400078100ab */
[----:B------:R-:W-:Y:S02]  /*3930*/  ISETP.GE.AND P5, PT, R2, R113, PT ;  /* 0x000000710200720c */ /* 0x000fe40003fa6270 */
[----:B------:R-:W-:Y:S01]  /*3940*/  FSEL R120, R8, -INF , !P2 ;  /* 0xff80000008787808 */ /* 0x000fe20005000000 */
[----:B------:R-:W-:Y:S01]  /*3950*/  MUFU.EX2 R40, R40 ;  /* 0x0000002800287308 */ /* 0x000fe20000000800 */
[----:B------:R-:W-:Y:S02]  /*3960*/  FMNMX3.FTZ R13, R13, R170, R122, !PT ;  /* 0x000000aa0d0d7276 */ /* 0x000fe4000781007a */
[----:B------:R-:W-:Y:S02]  /*3970*/  ISETP.GE.AND P1, PT, R140, R101, PT ;  /* 0x000000658c00720c */ /* 0x000fe40003f26270 */
[----:B------:R-:W-:-:S02]  /*3980*/  FMNMX3.FTZ R12, R12, R169, R191, !PT ;  /* 0x000000a90c0c7276 */ /* 0x000fc400078100bf */
[----:B------:R-:W-:Y:S01]  /*3990*/  FSEL R118, R9, -INF , !P5 ;  /* 0xff80000009767808 */ /* 0x000fe20006800000 */
[----:B------:R-:W-:Y:S01]  /*39a0*/  MUFU.EX2 R29, R29 ;  /* 0x0000001d001d7308 */ /* 0x000fe20000000800 */
[----:B------:R-:W-:Y:S02]  /*39b0*/  FMNMX3.FTZ R13, R13, R119, R120, !PT ;  /* 0x000000770d0d7276 */ /* 0x000fe40007810078 */
[----:B------:R-:W-:Y:S02]  /*39c0*/  ISETP.GE.AND P6, PT, R138, R101, PT ;  /* 0x000000658a00720c */ /* 0x000fe40003fc6270 */
[----:B------:R-:W-:Y:S01]  /*39d0*/  FSEL R187, R59, -INF , !P1 ;  /* 0xff8000003bbb7808 */ /* 0x000fe20004800000 */
[----:B------:R-:W-:Y:S01]  /*39e0*/  FFMA.FTZ R59, R198, UR8, -R79 ;  /* 0x00000008c63b7c23 */ /* 0x000fe2000801084f */
[----:B------:R-:W-:Y:S01]  /*39f0*/  FMNMX3.FTZ R12, R12, R177, R189, !PT ;  /* 0x000000b10c0c7276 */ /* 0x000fe200078100bd */
[----:B------:R-:W-:Y:S01]  /*3a00*/  MUFU.EX2 R28, R28 ;  /* 0x0000001c001c7308 */ /* 0x000fe20000000800 */
[----:B------:R-:W-:-:S02]  /*3a10*/  FMNMX.FTZ R8, R118, R13, !PT ;  /* 0x0000000d76087209 */ /* 0x000fc40007810000 */
[----:B------:R-:W-:Y:S01]  /*3a20*/  FSEL R175, R47, -INF , !P4 ;  /* 0xff8000002faf7808 */ /* 0x000fe20006000000 */
[----:B------:R-:W-:Y:S01]  /*3a30*/  FFMA.FTZ R47, R206, UR8, -R79 ;  /* 0x00000008ce2f7c23 */ /* 0x000fe2000801084f */
[----:B------:R-:W-:Y:S01]  /*3a40*/  ISETP.GE.AND P1, PT, R137, R101, PT ;  /* 0x000000658900720c */ /* 0x000fe20003f26270 */
[----:B------:R-:W3:Y:S01]  /*3a50*/  SHFL.BFLY PT, R9, R8, 0x2, 0x1f ;  /* 0x0c401f0008097f89 */ /* 0x000ee200000e0000 */
[----:B------:R-:W-:Y:S01]  /*3a60*/  FSEL R183, R42, -INF , !P6 ;  /* 0xff8000002ab77808 */ /* 0x000fe20007000000 */
[----:B------:R-:W-:Y:S01]  /*3a70*/  MUFU.EX2 R31, R31 ;  /* 0x0000001f001f7308 */ /* 0x000fe20000000800 */
[----:B------:R-:W-:Y:S01]  /*3a80*/  FMNMX3.FTZ R12, R12, R187, R185, !PT ;  /* 0x000000bb0c0c7276 */ /* 0x000fe200078100b9 */
[--C-:B------:R-:W-:Y:S01]  /*3a90*/  FFMA.FTZ R42, R204, UR8, -R79.reuse ;  /* 0x00000008cc2a7c23 */ /* 0x100fe2000801084f */
[----:B------:R-:W-:Y:S02]  /*3aa0*/  ISETP.GE.AND P6, PT, R136, R101, PT ;  /* 0x000000658800720c */ /* 0x000fe40003fc6270 */
[----:B------:R-:W-:Y:S01]  /*3ab0*/  FSEL R179, R43, -INF , !P1 ;  /* 0xff8000002bb37808 */ /* 0x000fe20004800000 */
[----:B------:R-:W-:Y:S01]  /*3ac0*/  FFMA.FTZ R43, R100, UR8, -R79 ;  /* 0x00000008642b7c23 */ /* 0x000fe2000801084f */
[----:B------:R-:W-:Y:S01]  /*3ad0*/  FMNMX3.FTZ R12, R12, R175, R183, !PT ;  /* 0x000000af0c0c7276 */ /* 0x000fe200078100b7 */
[----:B------:R-:W-:Y:S01]  /*3ae0*/  MUFU.EX2 R42, R42 ;  /* 0x0000002a002a7308 */ /* 0x000fe20000000800 */
[----:B------:R-:W-:-:S02]  /*3af0*/  ISETP.GE.AND P1, PT, R2, R101, PT ;  /* 0x000000650200720c */ /* 0x000fc40003f26270 */
[-C--:B------:R-:W-:Y:S02]  /*3b00*/  ISETP.GE.AND P4, PT, R144, R101.reuse, PT ;  /* 0x000000659000720c */ /* 0x080fe40003f86270 */
[----:B------:R-:W-:Y:S02]  /*3b10*/  ISETP.GE.AND P5, PT, R133, R101, PT ;  /* 0x000000658500720c */ /* 0x000fe40003fa6270 */
[----:B------:R-:W-:Y:S01]  /*3b20*/  FSEL R165, R26, -INF , !P6 ;  /* 0xff8000001aa57808 */ /* 0x000fe20007000000 */
[----:B------:R-:W-:Y:S01]  /*3b30*/  MUFU.EX2 R63, R63 ;  /* 0x0000003f003f7308 */ /* 0x000fe20000000800 */
[----:B------:R-:W-:Y:S02]  /*3b40*/  FMNMX3.FTZ R2, R12, R179, R167, !PT ;  /* 0x000000b30c027276 */ /* 0x000fe400078100a7 */
[-C--:B------:R-:W-:Y:S02]  /*3b50*/  ISETP.GE.AND P3, PT, R143, R101.reuse, PT ;  /* 0x000000658f00720c */ /* 0x080fe40003f66270 */
[----:B------:R-:W-:-:S02]  /*3b60*/  ISETP.GE.AND P2, PT, R132, R101, PT ;  /* 0x000000658400720c */ /* 0x000fc40003f46270 */
[----:B------:R-:W-:Y:S01]  /*3b70*/  FSEL R129, R27, -INF , !P5 ;  /* 0xff8000001b817808 */ /* 0x000fe20006800000 */
[----:B------:R-:W-:Y:S01]  /*3b80*/  MUFU.EX2 R62, R62 ;  /* 0x0000003e003e7308 */ /* 0x000fe20000000800 */
[----:B------:R-:W-:Y:S02]  /*3b90*/  FSEL R117, R14, -INF , !P4 ;  /* 0xff8000000e757808 */ /* 0x000fe40006000000 */
[----:B------:R-:W-:Y:S02]  /*3ba0*/  FMNMX3.FTZ R2, R2, R131, R165, !PT ;  /* 0x0000008302027276 */ /* 0x000fe400078100a5 */
[----:B------:R-:W-:Y:S02]  /*3bb0*/  FSEL R115, R15, -INF , !P3 ;  /* 0xff8000000f737808 */ /* 0x000fe40005800000 */
[----:B------:R-:W-:Y:S01]  /*3bc0*/  FSEL R113, R10, -INF , !P2 ;  /* 0xff8000000a717808 */ /* 0x000fe20005000000 */
[----:B------:R-:W-:Y:S01]  /*3bd0*/  MUFU.EX2 R59, R59 ;  /* 0x0000003b003b7308 */ /* 0x000fe20000000800 */
[----:B------:R-:W-:-:S02]  /*3be0*/  FMNMX3.FTZ R2, R2, R129, R117, !PT ;  /* 0x0000008102027276 */ /* 0x000fc40007810075 */
[----:B------:R-:W-:Y:S02]  /*3bf0*/  FSEL R111, R11, -INF , !P1 ;  /* 0xff8000000b6f7808 */ /* 0x000fe40004800000 */
[----:B------:R-:W-:Y:S02]  /*3c00*/  FMNMX3.FTZ R2, R2, R115, R113, !PT ;  /* 0x0000007302027276 */ /* 0x000fe40007810071 */
[----:B---3--:R-:W-:Y:S01]  /*3c10*/  FMNMX.FTZ R9, R8, R9, !PT ;  /* 0x0000000908097209 */ /* 0x008fe20007810000 */
[----:B------:R-:W-:Y:S01]  /*3c20*/  MUFU.EX2 R58, R58 ;  /* 0x0000003a003a7308 */ /* 0x000fe20000000800 */
[----:B------:R-:W-:Y:S02]  /*3c30*/  FMNMX.FTZ R2, R111, R2, !PT ;  /* 0x000000026f027209 */ /* 0x000fe40007810000 */
[----:B------:R-:W-:Y:S01]  /*3c40*/  LOP3.LUT R222, R180, 0x120, R181, 0xf8, !PT ;  /* 0x00000120b4de7812 */ /* 0x000fe200078ef8b5 */
[----:B------:R-:W-:Y:S01]  /*3c50*/  SHFL.BFLY PT, R10, R9, 0x1, 0x1f ;  /* 0x0c201f00090a7f89 */ /* 0x000fe200000e0000 */
[----:B-1----:R-:W-:Y:S01]  /*3c60*/  F2FP.F16.F32.PACK_AB R132, R65, R80 ;  /* 0x000000504184723e */ /* 0x002fe200000000ff */
[----:B------:R-:W-:Y:S01]  /*3c70*/  FADD.FTZ R65, R80, R65 ;  /* 0x0000004150417221 */ /* 0x000fe20000010000 */
[----:B------:R-:W-:Y:S01]  /*3c80*/  LEA R222, R222, UR4, 0x1 ;  /* 0x00000004dede7c11 */ /* 0x000fe2000f8e08ff */
[----:B------:R-:W1:Y:S01]  /*3c90*/  SHFL.BFLY PT, R11, R2, 0x2, 0x1f ;  /* 0x0c401f00020b7f89 */ /* 0x000e6200000e0000 */
[----:B--2---:R-:W-:Y:S01]  /*3ca0*/  F2FP.F16.F32.PACK_AB R133, R78, R77 ;  /* 0x0000004d4e85723e */ /* 0x004fe200000000ff */
[----:B------:R-:W-:Y:S01]  /*3cb0*/  MUFU.EX2 R57, R57 ;  /* 0x0000003900397308 */ /* 0x000fe20000000800 */
[----:B------:R-:W-:Y:S01]  /*3cc0*/  FADD.FTZ R78, R77, R78 ;  /* 0x0000004e4d4e7221 */ /* 0x000fe20000010000 */
[----:B------:R-:W-:Y:S01]  /*3cd0*/  IMAD.IADD R220, R5, 0x1, R222 ;  /* 0x0000000105dc7824 */ /* 0x000fe200078e02de */
[----:B------:R-:W-:Y:S04]  /*3ce0*/  LDSM.16.MT88.4 R148, [R222+0x4000] ;  /* 0x00400000de94783b */ /* 0x000fe80000004200 */
[----:B------:R-:W-:Y:S01]  /*3cf0*/  LDSM.16.MT88.4 R24, [R222+0x4400] ;  /* 0x00440000de18783b */ /* 0x000fe20000004200 */
[----:B------:R-:W-:Y:S03]  /*3d00*/  MUFU.EX2 R56, R56 ;  /* 0x0000003800387308 */ /* 0x000fe60000000800 */
[----:B------:R-:W-:Y:S05]  /*3d10*/  LDSM.16.MT88.4 R12, [R220+0x4800] ;  /* 0x00480000dc0c783b */ /* 0x000fea0000004200 */
[----:B------:R-:W-:Y:S01]  /*3d20*/  MUFU.EX2 R47, R47 ;  /* 0x0000002f002f7308 */ /* 0x000fe20000000800 */
[----:B-1----:R-:W-:-:S02]  /*3d30*/  FMNMX.FTZ R8, R2, R11, !PT ;  /* 0x0000000b02087209 */ /* 0x002fc40007810000 */
[----:B------:R-:W-:-:S05]  /*3d40*/  FMNMX.FTZ R2, R9, R10, !PT ;  /* 0x0000000a09027209 */ /* 0x000fca0007810000 */
[----:B------:R-:W-:Y:S01]  /*3d50*/  MUFU.EX2 R46, R46 ;  /* 0x0000002e002e7308 */ /* 0x000fe20000000800 */
[----:B------:R-:W1:Y:S01]  /*3d60*/  SHFL.BFLY PT, R9, R8, 0x1, 0x1f ;  /* 0x0c201f0008097f89 */ /* 0x000e6200000e0000 */
[C---:B------:R-:W-:Y:S01]  /*3d70*/  FSETP.NEU.FTZ.AND P1, PT, R2.reuse, -INF , PT ;  /* 0xff8000000200780b */ /* 0x040fe20003f3d000 */
[----:B------:R-:W-:-:S05]  /*3d80*/  FMUL.FTZ R125, R2, UR8 ;  /* 0x00000008027d7c20 */ /* 0x000fca0008410000 */
[----:B------:R-:W-:Y:S01]  /*3d90*/  MUFU.EX2 R43, R43 ;  /* 0x0000002b002b7308 */ /* 0x000fe20000000800 */
[----:B------:R-:W-:-:S05]  /*3da0*/  FSEL R125, R125, RZ, P1 ;  /* 0x000000ff7d7d7208 */ /* 0x000fca0000800000 */
[--C-:B------:R-:W-:Y:S01]  /*3db0*/  FFMA.FTZ R100, R0, UR8, -R125.reuse ;  /* 0x0000000800647c23 */ /* 0x100fe2000801087d */
[--C-:B------:R-:W-:Y:S01]  /*3dc0*/  FFMA.FTZ R101, R96, UR8, -R125.reuse ;  /* 0x0000000860657c23 */ /* 0x100fe2000801087d */
[--C-:B------:R-:W-:Y:S01]  /*3dd0*/  FFMA.FTZ R96, R112, UR8, -R125.reuse ;  /* 0x0000000870607c23 */ /* 0x100fe2000801087d */
[--C-:B------:R-:W-:Y:S01]  /*3de0*/  FFMA.FTZ R95, R146, UR8, -R125.reuse ;  /* 0x00000008925f7c23 */ /* 0x100fe2000801087d */
[--C-:B------:R-:W-:Y:S01]  /*3df0*/  FFMA.FTZ R5, R86, UR8, -R125.reuse ;  /* 0x0000000856057c23 */ /* 0x100fe2000801087d */
[--C-:B------:R-:W-:Y:S01]  /*3e00*/  FFMA.FTZ R87, R16, UR8, -R125.reuse ;  /* 0x0000000810577c23 */ /* 0x100fe2000801087d */
[----:B------:R-:W-:Y:S01]  /*3e10*/  MUFU.EX2 R100, R100 ;  /* 0x0000006400647308 */ /* 0x000fe20000000800 */
[--C-:B------:R-:W-:Y:S01]  /*3e20*/  FFMA.FTZ R88, R18, UR8, -R125.reuse ;  /* 0x0000000812587c23 */ /* 0x100fe2000801087d */
[--C-:B------:R-:W-:Y:S01]  /*3e30*/  FFMA.FTZ R94, R134, UR8, -R125.reuse ;  /* 0x00000008865e7c23 */ /* 0x100fe2000801087d */
[C---:B------:R-:W-:Y:S01]  /*3e40*/  F2FP.F16.F32.PACK_AB R134, R49.reuse, R68 ;  /* 0x000000443186723e */ /* 0x040fe200000000ff */
[--C-:B------:R-:W-:Y:S01]  /*3e50*/  FFMA.FTZ R105, R20, UR8, -R125.reuse ;  /* 0x0000000814697c23 */ /* 0x100fe2000801087d */
[--C-:B------:R-:W-:Y:S01]  /*3e60*/  FFMA.FTZ R98, R98, UR8, -R125.reuse ;  /* 0x0000000862627c23 */ /* 0x100fe2000801087d */
[----:B-1----:R-:W-:Y:S01]  /*3e70*/  FMNMX.FTZ R0, R8, R9, !PT ;  /* 0x0000000908007209 */ /* 0x002fe20007810000 */
[--C-:B------:R-:W-:Y:S01]  /*3e80*/  FFMA.FTZ R116, R116, UR8, -R125.reuse ;  /* 0x0000000874747c23 */ /* 0x100fe2000801087d */
[----:B------:R-:W1:Y:S01]  /*3e90*/  LDSM.16.MT88.4 R8, [R220+0x4000] ;  /* 0x00400000dc08783b */ /* 0x000e620000004200 */
[----:B------:R-:W2:Y:S01]  /*3ea0*/  MUFU.EX2 R101, R101 ;  /* 0x0000006500657308 */ /* 0x000ea20000000800 */
[C---:B------:R-:W-:Y:S01]  /*3eb0*/  FSETP.NEU.FTZ.AND P1, PT, R0.reuse, -INF , PT ;  /* 0xff8000000000780b */ /* 0x040fe20003f3d000 */
[----:B------:R-:W-:Y:S01]  /*3ec0*/  FMUL.FTZ R112, R0, UR8 ;  /* 0x0000000800707c20 */ /* 0x000fe20008410000 */
[--C-:B------:R-:W-:Y:S01]  /*3ed0*/  FFMA.FTZ R124, R124, UR8, -R125.reuse ;  /* 0x000000087c7c7c23 */ /* 0x100fe2000801087d */
[--C-:B------:R-:W-:Y:S01]  /*3ee0*/  FFMA.FTZ R180, R182, UR8, -R125.reuse ;  /* 0x00000008b6b47c23 */ /* 0x100fe2000801087d */
[----:B------:R-:W-:Y:S01]  /*3ef0*/  FFMA.FTZ R176, R176, UR8, -R125 ;  /* 0x00000008b0b07c23 */ /* 0x000fe2000801087d */
[----:B------:R-:W-:Y:S01]  /*3f00*/  FADD.FTZ R68, R68, R65 ;  /* 0x0000004144447221 */ /* 0x000fe20000010000 */
[----:B------:R-:W-:Y:S01]  /*3f10*/  FSEL R112, R112, RZ, P1 ;  /* 0x000000ff70707208 */ /* 0x000fe20000800000 */
[----:B------:R-:W-:Y:S01]  /*3f20*/  MUFU.EX2 R96, R96 ;  /* 0x0000006000607308 */ /* 0x000fe20000000800 */
[--C-:B------:R-:W-:Y:S01]  /*3f30*/  FFMA.FTZ R172, R172, UR8, -R125.reuse ;  /* 0x00000008acac7c23 */ /* 0x100fe2000801087d */
[----:B------:R-:W-:Y:S01]  /*3f40*/  FADD.FTZ R68, R49, R68 ;  /* 0x0000004431447221 */ /* 0x000fe20000010000 */
[--C-:B------:R-:W-:Y:S01]  /*3f50*/  FFMA.FTZ R239, R118, UR8, -R125.reuse ;  /* 0x0000000876ef7c23 */ /* 0x100fe2000801087d */
[--C-:B------:R-:W-:Y:S01]  /*3f60*/  FFMA.FTZ R102, R141, UR8, -R112.reuse ;  /* 0x000000088d667c23 */ /* 0x100fe20008010870 */
[--C-:B------:R-:W-:Y:S01]  /*3f70*/  FFMA.FTZ R103, R139, UR8, -R112.reuse ;  /* 0x000000088b677c23 */ /* 0x100fe20008010870 */
[--C-:B------:R-:W-:Y:S01]  /*3f80*/  FFMA.FTZ R97, R97, UR8, -R112.reuse ;  /* 0x0000000861617c23 */ /* 0x100fe20008010870 */
[--C-:B------:R-:W-:Y:S01]  /*3f90*/  FFMA.FTZ R92, R135, UR8, -R112.reuse ;  /* 0x00000008875c7c23 */ /* 0x100fe20008010870 */
[----:B------:R-:W3:Y:S01]  /*3fa0*/  MUFU.EX2 R95, R95 ;  /* 0x0000005f005f7308 */ /* 0x000ee20000000800 */
[--C-:B------:R-:W-:Y:S01]  /*3fb0*/  FFMA.FTZ R86, R17, UR8, -R112.reuse ;  /* 0x0000000811567c23 */ /* 0x100fe20008010870 */
[--C-:B------:R-:W-:Y:S01]  /*3fc0*/  FFMA.FTZ R91, R123, UR8, -R112.reuse ;  /* 0x000000087b5b7c23 */ /* 0x100fe20008010870 */
[----:B------:R-:W4:Y:S01]  /*3fd0*/  LDSM.16.MT88.4 R16, [R220+0x4400] ;  /* 0x00440000dc10783b */ /* 0x000f220000004200 */
[--C-:B------:R-:W-:Y:S01]  /*3fe0*/  FFMA.FTZ R93, R99, UR8, -R112.reuse ;  /* 0x00000008635d7c23 */ /* 0x100fe20008010870 */
[--C-:B------:R-:W-:Y:S01]  /*3ff0*/  FFMA.FTZ R90, R107, UR8, -R112.reuse ;  /* 0x000000086b5a7c23 */ /* 0x100fe20008010870 */
[----:B--2---:R-:W-:Y:S01]  /*4000*/  F2FP.F16.F32.PACK_AB R136, R100, R101 ;  /* 0x000000656488723e */ /* 0x004fe200000000ff */
[--C-:B------:R-:W-:Y:S01]  /*4010*/  FFMA.FTZ R99, R104, UR8, -R125.reuse ;  /* 0x0000000868637c23 */ /* 0x100fe2000801087d */
[----:B------:R-:W-:Y:S01]  /*4020*/  MUFU.EX2 R102, R102 ;  /* 0x0000006600667308 */ /* 0x000fe20000000800 */
[----:B------:R-:W-:Y:S01]  /*4030*/  F2FP.F16.F32.PACK_AB R135, R74, R45 ;  /* 0x0000002d4a87723e */ /* 0x000fe200000000ff */
[--C-:B------:R-:W-:Y:S01]  /*4040*/  FFMA.FTZ R104, R22, UR8, -R125.reuse ;  /* 0x0000000816687c23 */ /* 0x100fe2000801087d */
[--C-:B------:R-:W-:Y:S01]  /*4050*/  FFMA.FTZ R107, R23, UR8, -R112.reuse ;  /* 0x00000008176b7c23 */ /* 0x100fe20008010870 */
[--C-:B------:R-:W-:Y:S01]  /*4060*/  FFMA.FTZ R106, R21, UR8, -R112.reuse ;  /* 0x00000008156a7c23 */ /* 0x100fe20008010870 */
[--C-:B------:R-:W-:Y:S01]  /*4070*/  FFMA.FTZ R109, R109, UR8, -R112.reuse ;  /* 0x000000086d6d7c23 */ /* 0x100fe20008010870 */
[----:B------:R-:W2:Y:S01]  /*4080*/  LDSM.16.MT88.4 R20, [R222+0x4800] ;  /* 0x00480000de14783b */ /* 0x000ea20000004200 */
[--C-:B------:R-:W-:Y:S01]  /*4090*/  FFMA.FTZ R110, R121, UR8, -R112.reuse ;  /* 0x00000008796e7c23 */ /* 0x100fe20008010870 */
[----:B------:R-:W5:Y:S01]  /*40a0*/  MUFU.EX2 R103, R103 ;  /* 0x0000006700677308 */ /* 0x000f620000000800 */
[----:B---3--:R-:W-:Y:S01]  /*40b0*/  F2FP.F16.F32.PACK_AB R138, R95, R96 ;  /* 0x000000605f8a723e */ /* 0x008fe200000000ff */
[C---:B------:R-:W-:Y:S01]  /*40c0*/  HMMA.16816.F32 R160, R132.reuse, R148, RZ ;  /* 0x0000009484a0723c */ /* 0x040fe200000018ff */
[--C-:B------:R-:W-:Y:S01]  /*40d0*/  FFMA.FTZ R121, R130, UR8, -R125.reuse ;  /* 0x0000000882797c23 */ /* 0x100fe2000801087d */
[--C-:B------:R-:W-:Y:S01]  /*40e0*/  FFMA.FTZ R123, R128, UR8, -R125.reuse ;  /* 0x00000008807b7c23 */ /* 0x100fe2000801087d */
[--C-:B------:R-:W-:Y:S01]  /*40f0*/  FFMA.FTZ R128, R173, UR8, -R112.reuse ;  /* 0x00000008ad807c23 */ /* 0x100fe20008010870 */
[--C-:B------:R-:W-:Y:S01]  /*4100*/  FFMA.FTZ R127, R127, UR8, -R112.reuse ;  /* 0x000000087f7f7c23 */ /* 0x100fe20008010870 */
[--C-:B------:R-:W-:Y:S01]  /*4110*/  FFMA.FTZ R130, R171, UR8, -R112.reuse ;  /* 0x00000008ab827c23 */ /* 0x100fe20008010870 */
[----:B------:R-:W-:Y:S01]  /*4120*/  MUFU.EX2 R97, R97 ;  /* 0x0000006100617308 */ /* 0x000fe20000000800 */
[--C-:B------:R-:W-:Y:S01]  /*4130*/  FFMA.FTZ R169, R169, UR8, -R112.reuse ;  /* 0x00000008a9a97c23 */ /* 0x100fe20008010870 */
[----:B-1----:R-:W-:Y:S01]  /*4140*/  HMMA.16816.F32 R144, R132, R8, RZ ;  /* 0x000000088490723c */ /* 0x002fe200000018ff */
[--C-:B------:R-:W-:Y:S01]  /*4150*/  FFMA.FTZ R173, R184, UR8, -R125.reuse ;  /* 0x00000008b8ad7c23 */ /* 0x100fe2000801087d */
[----:B------:R-:W-:Y:S01]  /*4160*/  FFMA.FTZ R171, R194, UR8, -R125 ;  /* 0x00000008c2ab7c23 */ /* 0x000fe2000801087d */
[--C-:B------:R-:W-:Y:S01]  /*4170*/  FFMA.FTZ R182, R191, UR8, -R112.reuse ;  /* 0x00000008bfb67c23 */ /* 0x100fe20008010870 */
[--C-:B------:R-:W-:Y:S01]  /*4180*/  FFMA.FTZ R177, R177, UR8, -R112.reuse ;  /* 0x00000008b1b17c23 */ /* 0x100fe20008010870 */
[--C-:B------:R-:W-:Y:S01]  /*4190*/  FFMA.FTZ R181, R189, UR8, -R112.reuse ;  /* 0x00000008bdb57c23 */ /* 0x100fe20008010870 */
[----:B------:R-:W1:Y:S01]  /*41a0*/  MUFU.EX2 R92, R92 ;  /* 0x0000005c005c7308 */ /* 0x000e620000000800 */
[----:B-----5:R-:W-:Y:S01]  /*41b0*/  F2FP.F16.F32.PACK_AB R137, R103, R102 ;  /* 0x000000666789723e */ /* 0x020fe200000000ff */
[--C-:B------:R-:W-:Y:S01]  /*41c0*/  FFMA.FTZ R184, R187, UR8, -R112.reuse ;  /* 0x00000008bbb87c23 */ /* 0x100fe20008010870 */
[----:B------:R-:W-:Y:S01]  /*41d0*/  FFMA.FTZ R187, R178, UR8, -R79 ;  /* 0x00000008b2bb7c23 */ /* 0x000fe2000801084f */
[--C-:B------:R-:W-:Y:S01]  /*41e0*/  FFMA.FTZ R191, R188, UR8, -R125.reuse ;  /* 0x00000008bcbf7c23 */ /* 0x100fe2000801087d */
[--C-:B------:R-:W-:Y:S01]  /*41f0*/  FFMA.FTZ R178, R190, UR8, -R125.reuse ;  /* 0x00000008beb27c23 */ /* 0x100fe2000801087d */
[--C-:B------:R-:W-:Y:S01]  /*4200*/  FFMA.FTZ R189, R186, UR8, -R125.reuse ;  /* 0x00000008babd7c23 */ /* 0x100fe2000801087d */
[--C-:B------:R-:W-:Y:S01]  /*4210*/  FFMA.FTZ R188, R175, UR8, -R112.reuse ;  /* 0x00000008afbc7c23 */ /* 0x100fe20008010870 */
[----:B------:R-:W-:Y:S01]  /*4220*/  MUFU.EX2 R94, R94 ;  /* 0x0000005e005e7308 */ /* 0x000fe20000000800 */
[----:B------:R-:W-:Y:S01]  /*4230*/  FFMA.FTZ R186, R192, UR8, -R125 ;  /* 0x00000008c0ba7c23 */ /* 0x000fe2000801087d */
[--C-:B------:R-:W-:Y:S01]  /*4240*/  FFMA.FTZ R185, R185, UR8, -R112.reuse ;  /* 0x00000008b9b97c23 */ /* 0x100fe20008010870 */
[--C-:B------:R-:W-:Y:S01]  /*4250*/  FFMA.FTZ R175, R183, UR8, -R112.reuse ;  /* 0x00000008b7af7c23 */ /* 0x100fe20008010870 */
[----:B------:R-:W-:Y:S01]  /*4260*/  FFMA.FTZ R190, R179, UR8, -R112 ;  /* 0x00000008b3be7c23 */ /* 0x000fe20008010870 */
[----:B------:R-:W-:Y:S01]  /*4270*/  FADD.FTZ R101, R101, R100 ;  /* 0x0000006465657221 */ /* 0x000fe20000010000 */
[----:B------:R-:W-:Y:S01]  /*4280*/  FADD.FTZ R102, R102, R103 ;  /* 0x0000006766667221 */ /* 0x000fe20000010000 */
[----:B------:R-:W-:Y:S01]  /*4290*/  FADD.FTZ R45, R45, R78 ;  /* 0x0000004e2d2d7221 */ /* 0x000fe20000010000 */
[----:B------:R-:W3:Y:S01]  /*42a0*/  MUFU.EX2 R87, R87 ;  /* 0x0000005700577308 */ /* 0x000ee20000000800 */
[----:B-1----:R-:W-:Y:S01]  /*42b0*/  F2FP.F16.F32.PACK_AB R139, R92, R97 ;  /* 0x000000615c8b723e */ /* 0x002fe200000000ff */
[----:B------:R-:W-:Y:S01]  /*42c0*/  FADD.FTZ R96, R96, R101 ;  /* 0x0000006560607221 */ /* 0x000fe20000010000 */
[----:B------:R-:W-:Y:S01]  /*42d0*/  FADD.FTZ R97, R97, R102 ;  /* 0x0000006661617221 */ /* 0x000fe20000010000 */
[----:B------:R-:W-:Y:S01]  /*42e0*/  FADD.FTZ R45, R74, R45 ;  /* 0x0000002d4a2d7221 */ /* 0x000fe20000010000 */
[----:B------:R-:W-:Y:S01]  /*42f0*/  FFMA.FTZ R179, R168, UR8, -R125 ;  /* 0x00000008a8b37c23 */ /* 0x000fe2000801087d */
[----:B------:R-:W-:Y:S01]  /*4300*/  FADD.FTZ R95, R95, R96 ;  /* 0x000000605f5f7221 */ /* 0x000fe20000010000 */
[----:B------:R-:W-:Y:S01]  /*4310*/  FADD.FTZ R92, R92, R97 ;  /* 0x000000615c5c7221 */ /* 0x000fe20000010000 */
[----:B------:R-:W-:Y:S01]  /*4320*/  MUFU.EX2 R88, R88 ;  /* 0x0000005800587308 */ /* 0x000fe20000000800 */
[C---:B------:R-:W-:Y:S01]  /*4330*/  HMMA.16816.F32 R156, R136.reuse, R148, RZ ;  /* 0x00000094889c723c */ /* 0x040fe200000018ff */
[--C-:B------:R-:W-:Y:S01]  /*4340*/  FFMA.FTZ R183, R170, UR8, -R125.reuse ;  /* 0x00000008aab77c23 */ /* 0x100fe2000801087d */
[--C-:B------:R-:W-:Y:S01]  /*4350*/  FFMA.FTZ R168, R174, UR8, -R125.reuse ;  /* 0x00000008aea87c23 */ /* 0x100fe2000801087d */
[--C-:B------:R-:W-:Y:S01]  /*4360*/  FFMA.FTZ R167, R167, UR8, -R112.reuse ;  /* 0x00000008a7a77c23 */ /* 0x100fe20008010870 */
[--C-:B------:R-:W-:Y:S01]  /*4370*/  FFMA.FTZ R170, R131, UR8, -R112.reuse ;  /* 0x0000000883aa7c23 */ /* 0x100fe20008010870 */
[----:B------:R-:W-:Y:S01]  /*4380*/  FFMA.FTZ R119, R119, UR8, -R125 ;  /* 0x0000000877777c23 */ /* 0x000fe2000801087d */
[--C-:B------:R-:W-:Y:S01]  /*4390*/  FFMA.FTZ R117, R117, UR8, -R112.reuse ;  /* 0x0000000875757c23 */ /* 0x100fe20008010870 */
[----:B------:R-:W-:Y:S01]  /*43a0*/  MUFU.EX2 R5, R5 ;  /* 0x0000000500057308 */ /* 0x000fe20000000800 */
[C---:B------:R-:W-:Y:S01]  /*43b0*/  HMMA.16816.F32 R140, R136.reuse, R8, RZ ;  /* 0x00000008888c723c */ /* 0x040fe200000018ff */
[----:B---3--:R-:W-:Y:S01]  /*43c0*/  F2FP.F16.F32.PACK_AB R8, R87, R94 ;  /* 0x0000005e5708723e */ /* 0x008fe200000000ff */
[----:B------:R-:W-:Y:S01]  /*43d0*/  FADD.FTZ R94, R94, R95 ;  /* 0x0000005f5e5e7221 */ /* 0x000fe20000010000 */
[--C-:B------:R-:W-:Y:S01]  /*43e0*/  FFMA.FTZ R118, R115, UR8, -R112.reuse ;  /* 0x0000000873767c23 */ /* 0x100fe20008010870 */
[--C-:B------:R-:W-:Y:S01]  /*43f0*/  FFMA.FTZ R113, R113, UR8, -R112.reuse ;  /* 0x0000000871717c23 */ /* 0x100fe20008010870 */
[----:B------:R-:W-:Y:S01]  /*4400*/  FFMA.FTZ R238, R111, UR8, -R112 ;  /* 0x000000086fee7c23 */ /* 0x000fe20008010870 */
[----:B------:R-:W-:Y:S01]  /*4410*/  FADD.FTZ R87, R87, R94 ;  /* 0x0000005e57577221 */ /* 0x000fe20000010000 */
[----:B------:R-:W-:Y:S01]  /*4420*/  MUFU.EX2 R91, R91 ;  /* 0x0000005b005b7308 */ /* 0x000fe20000000800 */
[C---:B------:R-:W-:Y:S07]  /*4430*/  HMMA.16816.F32 R152, R136.reuse, R150, RZ ;  /* 0x000000968898723c */ /* 0x040fee00000018ff */
[----:B------:R-:W1:Y:S01]  /*4440*/  MUFU.EX2 R86, R86 ;  /* 0x0000005600567308 */ /* 0x000e620000000800 */
[----:B------:R-:W-:Y:S07]  /*4450*/  HMMA.16816.F32 R136, R136, R10, RZ ;  /* 0x0000000a8888723c */ /* 0x000fee00000018ff */
[----:B------:R-:W-:Y:S01]  /*4460*/  MUFU.EX2 R93, R93 ;  /* 0x0000005d005d7308 */ /* 0x000fe20000000800 */
[C---:B------:R-:W-:Y:S07]  /*4470*/  HMMA.16816.F32 R148, R132.reuse, R150, RZ ;  /* 0x000000968494723c */ /* 0x040fee00000018ff */
[----:B------:R-:W3:Y:S01]  /*4480*/  MUFU.EX2 R90, R90 ;  /* 0x0000005a005a7308 */ /* 0x000ee20000000800 */
[----:B------:R-:W-:Y:S01]  /*4490*/  HMMA.16816.F32 R132, R132, R10, RZ ;  /* 0x0000000a8484723c */ /* 0x000fe200000018ff */
[----:B-1----:R-:W-:Y:S01]  /*44a0*/  F2FP.F16.F32.PACK_AB R9, R86, R91 ;  /* 0x0000005b5609723e */ /* 0x002fe200000000ff */
[----:B------:R-:W-:Y:S01]  /*44b0*/  FADD.FTZ R91, R91, R92 ;  /* 0x0000005c5b5b7221 */ /* 0x000fe20000010000 */
[----:B------:R-:W-:Y:S01]  /*44c0*/  F2FP.F16.F32.PACK_AB R10, R5, R88 ;  /* 0x00000058050a723e */ /* 0x000fe200000000ff */
[----:B------:R-:W-:-:S02]  /*44d0*/  FADD.FTZ R88, R88, R87 ;  /* 0x0000005758587221 */ /* 0x000fc40000010000 */
[----:B------:R-:W-:Y:S01]  /*44e0*/  FADD.FTZ R86, R86, R91 ;  /* 0x0000005b56567221 */ /* 0x000fe20000010000 */
[----:B------:R-:W-:Y:S01]  /*44f0*/  MUFU.EX2 R99, R99 ;  /* 0x0000006300637308 */ /* 0x000fe20000000800 */
[----:B------:R-:W-:-:S07]  /*4500*/  FADD.FTZ R88, R5, R88 ;  /* 0x0000005805587221 */ /* 0x000fce0000010000 */
[----:B------:R-:W1:Y:S01]  /*4510*/  MUFU.EX2 R98, R98 ;  /* 0x0000006200627308 */ /* 0x000e620000000800 */
[----:B---3--:R-:W-:Y:S01]  /*4520*/  F2FP.F16.F32.PACK_AB R11, R90, R93 ;  /* 0x0000005d5a0b723e */ /* 0x008fe200000000ff */
[----:B------:R-:W-:-:S04]  /*4530*/  FADD.FTZ R93, R93, R86 ;  /* 0x000000565d5d7221 */ /* 0x000fc80000010000 */
[----:B------:R-:W-:Y:S02]  /*4540*/  FADD.FTZ R90, R90, R93 ;  /* 0x0000005d5a5a7221 */ /* 0x000fe40000010000 */
[C---:B------:R-:W-:Y:S01]  /*4550*/  HMMA.16816.F32 R156, R8.reuse, R24, R156 ;  /* 0x00000018089c723c */ /* 0x040fe2000000189c */
[----:B------:R-:W-:Y:S07]  /*4560*/  MUFU.EX2 R104, R104 ;  /* 0x0000006800687308 */ /* 0x000fee0000000800 */
[C---:B----4-:R-:W-:Y:S01]  /*4570*/  HMMA.16816.F32 R140, R8.reuse, R16, R140 ;  /* 0x00000010088c723c */ /* 0x050fe2000000188c */
[----:B------:R-:W-:Y:S07]  /*4580*/  MUFU.EX2 R105, R105 ;  /* 0x0000006900697308 */ /* 0x000fee0000000800 */
[C---:B------:R-:W-:Y:S01]  /*4590*/  HMMA.16816.F32 R152, R8.reuse, R26, R152 ;  /* 0x0000001a0898723c */ /* 0x040fe20000001898 */
[----:B------:R-:W-:Y:S07]  /*45a0*/  MUFU.EX2 R107, R107 ;  /* 0x0000006b006b7308 */ /* 0x000fee0000000800 */
[----:B------:R-:W-:Y:S01]  /*45b0*/  HMMA.16816.F32 R136, R8, R18, R136 ;  /* 0x000000120888723c */ /* 0x000fe20000001888 */
[----:B------:R-:W-:Y:S01]  /*45c0*/  F2FP.F16.F32.PACK_AB R8, R36, R7 ;  /* 0x000000072408723e */ /* 0x000fe200000000ff */
[----:B------:R-:W3:Y:S01]  /*45d0*/  MUFU.EX2 R106, R106 ;  /* 0x0000006a006a7308 */ /* 0x000ee20000000800 */
[----:B------:R-:W-:Y:S01]  /*45e0*/  F2FP.F16.F32.PACK_AB R9, R75, R44 ;  /* 0x0000002c4b09723e */ /* 0x000fe200000000ff */
[----:B------:R-:W-:Y:S01]  /*45f0*/  FADD.FTZ R7, R7, R68 ;  /* 0x0000004407077221 */ /* 0x000fe20000010000 */
[----:B------:R-:W-:Y:S01]  /*4600*/  F2FP.F16.F32.PACK_AB R10, R48, R33 ;  /* 0x00000021300a723e */ /* 0x000fe200000000ff */
[----:B------:R-:W-:Y:S01]  /*4610*/  FADD.FTZ R44, R44, R45 ;  /* 0x0000002d2c2c7221 */ /* 0x000fe20000010000 */
[----:B------:R-:W-:Y:S01]  /*4620*/  F2FP.F16.F32.PACK_AB R11, R30, R41 ;  /* 0x000000291e0b723e */ /* 0x000fe200000000ff */
[----:B------:R-:W-:-:S02]  /*4630*/  FADD.FTZ R36, R36, R7 ;  /* 0x0000000724247221 */ /* 0x000fc40000010000 */
[----:B------:R-:W-:Y:S01]  /*4640*/  MUFU.EX2 R109, R109 ;  /* 0x0000006d006d7308 */ /* 0x000fe20000000800 */
[----:B------:R-:W-:Y:S01]  /*4650*/  FADD.FTZ R44, R75, R44 ;  /* 0x0000002c4b2c7221 */ /* 0x000fe20000010000 */
[----:B------:R-:W-:Y:S02]  /*4660*/  FADD.FTZ R33, R33, R36 ;  /* 0x0000002421217221 */ /* 0x000fe40000010000 */
[----:B------:R-:W-:Y:S01]  /*4670*/  HMMA.16816.F32 R160, R8, R24, R160 ;  /* 0x0000001808a0723c */ /* 0x000fe200000018a0 */
[----:B------:R-:W-:Y:S01]  /*4680*/  FADD.FTZ R41, R41, R44 ;  /* 0x0000002c29297221 */ /* 0x000fe20000010000 */
[----:B------:R-:W-:Y:S02]  /*4690*/  FADD.FTZ R48, R48, R33 ;  /* 0x0000002130307221 */ /* 0x000fe40000010000 */
[----:B------:R-:W4:Y:S01]  /*46a0*/  MUFU.EX2 R110, R110 ;  /* 0x0000006e006e7308 */ /* 0x000f220000000800 */
[----:B------:R-:W-:-:S03]  /*46b0*/  FADD.FTZ R41, R30, R41 ;  /* 0x000000291e297221 */ /* 0x000fc60000010000 */
[C---:B------:R-:W-:Y:S04]  /*46c0*/  HMMA.16816.F32 R144, R8.reuse, R16, R144 ;  /* 0x000000100890723c */ /* 0x040fe80000001890 */
[----:B------:R-:W-:Y:S04]  /*46d0*/  MUFU.EX2 R116, R116 ;  /* 0x0000007400747308 */ /* 0x000fe80000000800 */
[C---:B------:R-:W-:Y:S01]  /*46e0*/  HMMA.16816.F32 R148, R8.reuse, R26, R148 ;  /* 0x0000001a0894723c */ /* 0x040fe20000001894 */
[----:B------:R-:W5:Y:S03]  /*46f0*/  LDSM.16.MT88.4 R24, [R222+0x4c00] ;  /* 0x004c0000de18783b */ /* 0x000f660000004200 */
[----:B------:R-:W5:Y:S04]  /*4700*/  MUFU.EX2 R121, R121 ;  /* 0x0000007900797308 */ /* 0x000f680000000800 */
[----:B------:R-:W-:Y:S01]  /*4710*/  HMMA.16816.F32 R132, R8, R18, R132 ;  /* 0x000000120884723c */ /* 0x000fe20000001884 */
[----:B------:R-:W5:Y:S01]  /*4720*/  LDSM.16.MT88.4 R16, [R220+0x4c00] ;  /* 0x004c0000dc10783b */ /* 0x000f620000004200 */
[----:B-1----:R-:W-:Y:S01]  /*4730*/  F2FP.F16.F32.PACK_AB R8, R98, R99 ;  /* 0x000000636208723e */ /* 0x002fe200000000ff */
[----:B------:R-:W-:Y:S01]  /*4740*/  FADD.FTZ R99, R99, R88 ;  /* 0x0000005863637221 */ /* 0x000fe20000010000 */
[----:B---3--:R-:W-:Y:S01]  /*4750*/  F2FP.F16.F32.PACK_AB R9, R106, R107 ;  /* 0x0000006b6a09723e */ /* 0x008fe200000000ff */
[----:B------:R-:W-:Y:S01]  /*4760*/  MUFU.EX2 R123, R123 ;  /* 0x0000007b007b7308 */ /* 0x000fe20000000800 */
[----:B------:R-:W-:Y:S01]  /*4770*/  F2FP.F16.F32.PACK_AB R10, R105, R104 ;  /* 0x00000068690a723e */ /* 0x000fe200000000ff */
[----:B------:R-:W-:Y:S01]  /*4780*/  FADD.FTZ R107, R107, R90 ;  /* 0x0000005a6b6b7221 */ /* 0x000fe20000010000 */
[----:B----4-:R-:W-:Y:S01]  /*4790*/  F2FP.F16.F32.PACK_AB R11, R110, R109 ;  /* 0x0000006d6e0b723e */ /* 0x010fe200000000ff */
[----:B------:R-:W-:-:S02]  /*47a0*/  FADD.FTZ R99, R98, R99 ;  /* 0x0000006362637221 */ /* 0x000fc40000010000 */
[----:B------:R-:W-:Y:S02]  /*47b0*/  FADD.FTZ R106, R106, R107 ;  /* 0x0000006b6a6a7221 */ /* 0x000fe40000010000 */
[----:B------:R-:W-:Y:S01]  /*47c0*/  MUFU.EX2 R124, R124 ;  /* 0x0000007c007c7308 */ /* 0x000fe20000000800 */
[----:B------:R-:W-:Y:S01]  /*47d0*/  FADD.FTZ R104, R104, R99 ;  /* 0x0000006368687221 */ /* 0x000fe20000010000 */
[C---:B--2---:R-:W-:Y:S01]  /*47e0*/  HMMA.16816.F32 R156, R8.reuse, R20, R156 ;  /* 0x00000014089c723c */ /* 0x044fe2000000189c */
[----:B------:R-:W-:Y:S02]  /*47f0*/  FADD.FTZ R109, R109, R106 ;  /* 0x0000006a6d6d7221 */ /* 0x000fe40000010000 */
[----:B------:R-:W-:Y:S02]  /*4800*/  FADD.FTZ R105, R105, R104 ;  /* 0x0000006869697221 */ /* 0x000fe40000010000 */
[----:B------:R-:W-:Y:S01]  /*4810*/  FADD.FTZ R109, R110, R109 ;  /* 0x0000006d6e6d7221 */ /* 0x000fe20000010000 */
[----:B------:R-:W-:Y:S02]  /*4820*/  MUFU.EX2 R128, R128 ;  /* 0x0000008000807308 */ /* 0x000fe40000000800 */
[C---:B------:R-:W-:Y:S06]  /*4830*/  HMMA.16816.F32 R140, R8.reuse, R12, R140 ;  /* 0x0000000c088c723c */ /* 0x040fec000000188c */
[----:B------:R-:W1:Y:S02]  /*4840*/  MUFU.EX2 R127, R127 ;  /* 0x0000007f007f7308 */ /* 0x000e640000000800 */
[C---:B------:R-:W-:Y:S06]  /*4850*/  HMMA.16816.F32 R152, R8.reuse, R22, R152 ;  /* 0x000000160898723c */ /* 0x040fec0000001898 */
[----:B------:R-:W-:Y:S02]  /*4860*/  MUFU.EX2 R130, R130 ;  /* 0x0000008200827308 */ /* 0x000fe40000000800 */
[----:B------:R-:W-:Y:S01]  /*4870*/  HMMA.16816.F32 R136, R8, R14, R136 ;  /* 0x0000000e0888723c */ /* 0x000fe20000001888 */
[----:B------:R-:W-:Y:S01]  /*4880*/  F2FP.F16.F32.PACK_AB R8, R32, R37 ;  /* 0x000000252008723e */ /* 0x000fe200000000ff */
[----:B------:R-:W-:Y:S01]  /*4890*/  FADD.FTZ R37, R37, R48 ;  /* 0x0000003025257221 */ /* 0x000fe20000010000 */
[----:B------:R-:W-:Y:S01]  /*48a0*/  F2FP.F16.F32.PACK_AB R9, R29, R40 ;  /* 0x000000281d09723e */ /* 0x000fe200000000ff */
[----:B------:R-:W-:Y:S01]  /*48b0*/  FADD.FTZ R40, R40, R41 ;  /* 0x0000002928287221 */ /* 0x000fe20000010000 */
[----:B------:R-:W-:Y:S01]  /*48c0*/  F2FP.F16.F32.PACK_AB R10, R53, R52 ;  /* 0x00000034350a723e */ /* 0x000fe200000000ff */
[----:B------:R-:W2:Y:S01]  /*48d0*/  MUFU.EX2 R169, R169 ;  /* 0x000000a900a97308 */ /* 0x000ea20000000800 */
[----:B------:R-:W-:Y:S01]  /*48e0*/  F2FP.F16.F32.PACK_AB R11, R31, R28 ;  /* 0x0000001c1f0b723e */ /* 0x000fe200000000ff */
[----:B------:R-:W-:Y:S01]  /*48f0*/  FADD.FTZ R37, R32, R37 ;  /* 0x0000002520257221 */ /* 0x000fe20000010000 */
[----:B------:R-:W-:-:S03]  /*4900*/  FADD.FTZ R29, R29, R40 ;  /* 0x000000281d1d7221 */ /* 0x000fc60000010000 */
[----:B------:R-:W-:Y:S01]  /*4910*/  FADD.FTZ R52, R52, R37 ;  /* 0x0000002534347221 */ /* 0x000fe20000010000 */
[----:B------:R-:W-:Y:S01]  /*4920*/  FADD.FTZ R28, R28, R29 ;  /* 0x0000001d1c1c7221 */ /* 0x000fe20000010000 */
[----:B------:R-:W-:Y:S01]  /*4930*/  HMMA.16816.F32 R160, R8, R20, R160 ;  /* 0x0000001408a0723c */ /* 0x000fe200000018a0 */
[----:B------:R-:W-:Y:S01]  /*4940*/  MUFU.EX2 R171, R171 ;  /* 0x000000ab00ab7308 */ /* 0x000fe20000000800 */
[----:B------:R-:W-:Y:S01]  /*4950*/  FADD.FTZ R53, R53, R52 ;  /* 0x0000003435357221 */ /* 0x000fe20000010000 */
[----:B------:R-:W-:-:S05]  /*4960*/  FADD.FTZ R31, R31, R28 ;  /* 0x0000001c1f1f7221 */ /* 0x000fca0000010000 */
[C---:B------:R-:W-:Y:S01]  /*4970*/  HMMA.16816.F32 R148, R8.reuse, R22, R148 ;  /* 0x000000160894723c */ /* 0x040fe20000001894 */
[----:B------:R-:W3:Y:S01]  /*4980*/  LDSM.16.MT88.4 R20, [R222+0x5000] ;  /* 0x00500000de14783b */ /* 0x000ee20000004200 */
[----:B------:R-:W4:Y:S06]  /*4990*/  MUFU.EX2 R176, R176 ;  /* 0x000000b000b07308 */ /* 0x000f2c0000000800 */
[C---:B------:R-:W-:Y:S02]  /*49a0*/  HMMA.16816.F32 R144, R8.reuse, R12, R144 ;  /* 0x0000000c0890723c */ /* 0x040fe40000001890 */
[----:B------:R-:W-:Y:S06]  /*49b0*/  MUFU.EX2 R173, R173 ;  /* 0x000000ad00ad7308 */ /* 0x000fec0000000800 */
[----:B------:R-:W-:Y:S01]  /*49c0*/  HMMA.16816.F32 R132, R8, R14, R132 ;  /* 0x0000000e0884723c */ /* 0x000fe20000001884 */
[----:B------:R-:W3:Y:S01]  /*49d0*/  LDSM.16.MT88.4 R12, [R220+0x5000] ;  /* 0x00500000dc0c783b */ /* 0x000ee20000004200 */
[----:B-----5:R-:W-:Y:S01]  /*49e0*/  F2FP.F16.F32.PACK_AB R8, R121, R116 ;  /* 0x000000747908723e */ /* 0x020fe200000000ff */
[----:B------:R-:W-:Y:S01]  /*49f0*/  MUFU.EX2 R180, R180 ;  /* 0x000000b400b47308 */ /* 0x000fe20000000800 */
[----:B-1----:R-:W-:Y:S01]  /*4a00*/  F2FP.F16.F32.PACK_AB R9, R127, R128 ;  /* 0x000000807f09723e */ /* 0x002fe200000000ff */
[----:B------:R-:W-:Y:S01]  /*4a10*/  FADD.FTZ R116, R116, R105 ;  /* 0x0000006974747221 */ /* 0x000fe20000010000 */
[----:B------:R-:W-:Y:S01]  /*4a20*/  F2FP.F16.F32.PACK_AB R10, R124, R123 ;  /* 0x0000007b7c0a723e */ /* 0x000fe200000000ff */
[----:B------:R-:W-:Y:S01]  /*4a30*/  FADD.FTZ R128, R128, R109 ;  /* 0x0000006d80807221 */ /* 0x000fe20000010000 */
[----:B--2---:R-:W-:Y:S01]  /*4a40*/  F2FP.F16.F32.PACK_AB R11, R169, R130 ;  /* 0x00000082a90b723e */ /* 0x004fe200000000ff */
[----:B------:R-:W-:-:S02]  /*4a50*/  FADD.FTZ R116, R121, R116 ;  /* 0x0000007479747221 */ /* 0x000fc40000010000 */
[----:B------:R-:W-:Y:S01]  /*4a60*/  MUFU.EX2 R182, R182 ;  /* 0x000000b600b67308 */ /* 0x000fe20000000800 */
[----:B------:R-:W-:Y:S01]  /*4a70*/  FADD.FTZ R127, R127, R128 ;  /* 0x000000807f7f7221 */ /* 0x000fe20000010000 */
[----:B------:R-:W-:Y:S02]  /*4a80*/  FADD.FTZ R123, R123, R116 ;  /* 0x000000747b7b7221 */ /* 0x000fe40000010000 */
[----:B------:R-:W-:Y:S01]  /*4a90*/  HMMA.16816.F32 R156, R8, R24, R156 ;  /* 0x00000018089c723c */ /* 0x000fe2000000189c */
[----:B------:R-:W-:Y:S01]  /*4aa0*/  FADD.FTZ R130, R130, R127 ;  /* 0x0000007f82827221 */ /* 0x000fe20000010000 */
[----:B------:R-:W-:Y:S02]  /*4ab0*/  FADD.FTZ R124, R124, R123 ;  /* 0x0000007b7c7c7221 */ /* 0x000fe40000010000 */
[----:B------:R-:W1:Y:S01]  /*4ac0*/  MUFU.EX2 R177, R177 ;  /* 0x000000b100b17308 */ /* 0x000e620000000800 */
[----:B------:R-:W-:-:S03]  /*4ad0*/  FADD.FTZ R169, R169, R130 ;  /* 0x00000082a9a97221 */ /* 0x000fc60000010000 */
[C---:B------:R-:W-:Y:S04]  /*4ae0*/  HMMA.16816.F32 R152, R8.reuse, R26, R152 ;  /* 0x0000001a0898723c */ /* 0x040fe80000001898 */
[----:B------:R-:W-:Y:S04]  /*4af0*/  MUFU.EX2 R181, R181 ;  /* 0x000000b500b57308 */ /* 0x000fe80000000800 */
[C---:B------:R-:W-:Y:S04]  /*4b00*/  HMMA.16816.F32 R140, R8.reuse, R16, R140 ;  /* 0x00000010088c723c */ /* 0x040fe8000000188c */
[----:B------:R-:W2:Y:S04]  /*4b10*/  MUFU.EX2 R184, R184 ;  /* 0x000000b800b87308 */ /* 0x000ea80000000800 */
[----:B------:R-:W-:Y:S01]  /*4b20*/  HMMA.16816.F32 R136, R8, R18, R136 ;  /* 0x000000120888723c */ /* 0x000fe20000001888 */
[----:B------:R-:W-:Y:S01]  /*4b30*/  F2FP.F16.F32.PACK_AB R8, R69, R64 ;  /* 0x000000404508723e */ /* 0x000fe200000000ff */
[----:B------:R-:W-:Y:S01]  /*4b40*/  FADD.FTZ R64, R64, R53 ;  /* 0x0000003540407221 */ /* 0x000fe20000010000 */
[----:B------:R-:W-:Y:S01]  /*4b50*/  F2FP.F16.F32.PACK_AB R9, R63, R42 ;  /* 0x0000002a3f09723e */ /* 0x000fe200000000ff */
[----:B------:R-:W-:Y:S01]  /*4b60*/  MUFU.EX2 R178, R178 ;  /* 0x000000b200b27308 */ /* 0x000fe20000000800 */
[----:B------:R-:W-:Y:S01]  /*4b70*/  F2FP.F16.F32.PACK_AB R10, R51, R66 ;  /* 0x00000042330a723e */ /* 0x000fe200000000ff */
[----:B------:R-:W-:Y:S01]  /*4b80*/  FADD.FTZ R42, R42, R31 ;  /* 0x0000001f2a2a7221 */ /* 0x000fe20000010000 */
[----:B------:R-:W-:Y:S01]  /*4b90*/  F2FP.F16.F32.PACK_AB R11, R59, R62 ;  /* 0x0000003e3b0b723e */ /* 0x000fe200000000ff */
[----:B------:R-:W-:-:S02]  /*4ba0*/  FADD.FTZ R69, R69, R64 ;  /* 0x0000004045457221 */ /* 0x000fc40000010000 */
[----:B------:R-:W-:Y:S02]  /*4bb0*/  FADD.FTZ R63, R63, R42 ;  /* 0x0000002a3f3f7221 */ /* 0x000fe40000010000 */
[----:B------:R-:W5:Y:S01]  /*4bc0*/  MUFU.EX2 R189, R189 ;  /* 0x000000bd00bd7308 */ /* 0x000f620000000800 */
[----:B------:R-:W-:Y:S01]  /*4bd0*/  FADD.FTZ R66, R66, R69 ;  /* 0x0000004542427221 */ /* 0x000fe20000010000 */
[C---:B------:R-:W-:Y:S01]  /*4be0*/  HMMA.16816.F32 R160, R8.reuse, R24, R160 ;  /* 0x0000001808a0723c */ /* 0x040fe200000018a0 */
[----:B------:R-:W-:Y:S02]  /*4bf0*/  FADD.FTZ R62, R62, R63 ;  /* 0x0000003f3e3e7221 */ /* 0x000fe40000010000 */
[----:B------:R-:W-:Y:S02]  /*4c00*/  FADD.FTZ R51, R51, R66 ;  /* 0x0000004233337221 */ /* 0x000fe40000010000 */
[----:B------:R-:W-:Y:S01]  /*4c10*/  FADD.FTZ R59, R59, R62 ;  /* 0x0000003e3b3b7221 */ /* 0x000fe20000010000 */
[----:B------:R-:W-:Y:S02]  /*4c20*/  MUFU.EX2 R186, R186 ;  /* 0x000000ba00ba7308 */ /* 0x000fe40000000800 */
[C---:B------:R-:W-:Y:S01]  /*4c30*/  HMMA.16816.F32 R148, R8.reuse, R26, R148 ;  /* 0x0000001a0894723c */ /* 0x040fe20000001894 */
[----:B------:R-:W5:Y:S05]  /*4c40*/  LDSM.16.MT88.4 R24, [R222+0x5400] ;  /* 0x00540000de18783b */ /* 0x000f6a0000004200 */
[----:B------:R-:W-:Y:S02]  /*4c50*/  MUFU.EX2 R191, R191 ;  /* 0x000000bf00bf7308 */ /* 0x000fe40000000800 */
[C---:B------:R-:W-:Y:S06]  /*4c60*/  HMMA.16816.F32 R144, R8.reuse, R16, R144 ;  /* 0x000000100890723c */ /* 0x040fec0000001890 */
[----:B------:R-:W-:Y:S02]  /*4c70*/  MUFU.EX2 R185, R185 ;  /* 0x000000b900b97308 */ /* 0x000fe40000000800 */
[----:B------:R-:W-:Y:S01]  /*4c80*/  HMMA.16816.F32 R132, R8, R18, R132 ;  /* 0x000000120884723c */ /* 0x000fe20000001884 */
[----:B------:R-:W5:Y:S01]  /*4c90*/  LDSM.16.MT88.4 R16, [R220+0x5400] ;  /* 0x00540000dc10783b */ /* 0x000f620000004200 */
[----:B----4-:R-:W-:Y:S01]  /*4ca0*/  F2FP.F16.F32.PACK_AB R8, R176, R171 ;  /* 0x000000abb008723e */ /* 0x010fe200000000ff */
[----:B------:R-:W-:Y:S01]  /*4cb0*/  FADD.FTZ R171, R171, R124 ;  /* 0x0000007cabab7221 */ /* 0x000fe20000010000 */
[C---:B-1----:R-:W-:Y:S01]  /*4cc0*/  F2FP.F16.F32.PACK_AB R9, R177.reuse, R182 ;  /* 0x000000b6b109723e */ /* 0x042fe200000000ff */
[----:B------:R-:W-:Y:S01]  /*4cd0*/  FADD.FTZ R182, R182, R169 ;  /* 0x000000a9b6b67221 */ /* 0x000fe20000010000 */
[----:B------:R-:W-:Y:S01]  /*4ce0*/  F2FP.F16.F32.PACK_AB R10, R180, R173 ;  /* 0x000000adb40a723e */ /* 0x000fe200000000ff */
[----:B------:R-:W1:Y:S01]  /*4cf0*/  MUFU.EX2 R188, R188 ;  /* 0x000000bc00bc7308 */ /* 0x000e620000000800 */
[----:B--2---:R-:W-:Y:S01]  /*4d00*/  F2FP.F16.F32.PACK_AB R11, R184, R181 ;  /* 0x000000b5b80b723e */ /* 0x004fe200000000ff */
[----:B------:R-:W-:Y:S01]  /*4d10*/  FADD.FTZ R176, R176, R171 ;  /* 0x000000abb0b07221 */ /* 0x000fe20000010000 */
[----:B------:R-:W-:-:S03]  /*4d20*/  FADD.FTZ R182, R177, R182 ;  /* 0x000000b6b1b67221 */ /* 0x000fc60000010000 */
[----:B------:R-:W-:Y:S01]  /*4d30*/  FADD.FTZ R173, R173, R176 ;  /* 0x000000b0adad7221 */ /* 0x000fe20000010000 */
[----:B------:R-:W-:Y:S01]  /*4d40*/  FADD.FTZ R181, R181, R182 ;  /* 0x000000b6b5b57221 */ /* 0x000fe20000010000 */
[----:B------:R-:W-:Y:S01]  /*4d50*/  MUFU.EX2 R175, R175 ;  /* 0x000000af00af7308 */ /* 0x000fe20000000800 */
[----:B---3--:R-:W-:Y:S01]  /*4d60*/  HMMA.16816.F32 R156, R8, R20, R156 ;  /* 0x00000014089c723c */ /* 0x008fe2000000189c */
[----:B------:R-:W-:Y:S01]  /*4d70*/  FADD.FTZ R173, R180, R173 ;  /* 0x000000adb4ad7221 */ /* 0x000fe20000010000 */
[----:B------:R-:W-:-:S05]  /*4d80*/  FADD.FTZ R184, R184, R181 ;  /* 0x000000b5b8b87221 */ /* 0x000fca0000010000 */
[----:B------:R-:W2:Y:S01]  /*4d90*/  MUFU.EX2 R190, R190 ;  /* 0x000000be00be7308 */ /* 0x000ea20000000800 */
[C---:B------:R-:W-:Y:S07]  /*4da0*/  HMMA.16816.F32 R152, R8.reuse, R22, R152 ;  /* 0x000000160898723c */ /* 0x040fee0000001898 */
[----:B------:R-:W-:Y:S01]  /*4db0*/  MUFU.EX2 R89, R89 ;  /* 0x0000005900597308 */ /* 0x000fe20000000800 */
[C---:B------:R-:W-:Y:S07]  /*4dc0*/  HMMA.16816.F32 R140, R8.reuse, R12, R140 ;  /* 0x0000000c088c723c */ /* 0x040fee000000188c */
[----:B------:R-:W3:Y:S01]  /*4dd0*/  MUFU.EX2 R114, R114 ;  /* 0x0000007200727308 */ /* 0x000ee20000000800 */
[----:B------:R-:W-:Y:S01]  /*4de0*/  HMMA.16816.F32 R136, R8, R14, R136 ;  /* 0x0000000e0888723c */ /* 0x000fe20000001888 */
[----:B------:R-:W-:Y:S01]  /*4df0*/  F2FP.F16.F32.PACK_AB R8, R35, R34 ;  /* 0x000000222308723e */ /* 0x000fe200000000ff */
[----:B------:R-:W-:Y:S01]  /*4e00*/  FADD.FTZ R34, R34, R51 ;  /* 0x0000003322227221 */ /* 0x000fe20000010000 */
[----:B------:R-:W-:Y:S01]  /*4e10*/  F2FP.F16.F32.PACK_AB R9, R57, R58 ;  /* 0x0000003a3909723e */ /* 0x000fe200000000ff */
[----:B------:R-:W-:Y:S01]  /*4e20*/  FADD.FTZ R58, R58, R59 ;  /* 0x0000003b3a3a7221 */ /* 0x000fe20000010000 */
[----:B------:R-:W-:Y:S01]  /*4e30*/  F2FP.F16.F32.PACK_AB R10, R39, R50 ;  /* 0x00000032270a723e */ /* 0x000fe200000000ff */
[----:B------:R-:W-:Y:S01]  /*4e40*/  FADD.FTZ R35, R35, R34 ;  /* 0x0000002223237221 */ /* 0x000fe20000010000 */
[----:B------:R-:W-:Y:S01]  /*4e50*/  F2FP.F16.F32.PACK_AB R11, R47, R56 ;  /* 0x000000382f0b723e */ /* 0x000fe200000000ff */
[----:B------:R-:W-:Y:S01]  /*4e60*/  MUFU.EX2 R172, R172 ;  /* 0x000000ac00ac7308 */ /* 0x000fe20000000800 */
[----:B------:R-:W-:Y:S01]  /*4e70*/  FADD.FTZ R57, R57, R58 ;  /* 0x0000003a39397221 */ /* 0x000fe20000010000 */
[----:B------:R-:W-:-:S03]  /*4e80*/  FADD.FTZ R50, R50, R35 ;  /* 0x0000002332327221 */ /* 0x000fc60000010000 */
[----:B------:R-:W-:Y:S01]  /*4e90*/  FADD.FTZ R56, R56, R57 ;  /* 0x0000003938387221 */ /* 0x000fe20000010000 */
[----:B------:R-:W-:Y:S01]  /*4ea0*/  HMMA.16816.F32 R160, R8, R20, R160 ;  /* 0x0000001408a0723c */ /* 0x000fe200000018a0 */
[----:B------:R-:W-:Y:S01]  /*4eb0*/  FADD.FTZ R39, R39, R50 ;  /* 0x0000003227277221 */ /* 0x000fe20000010000 */
[----:B------:R-:W4:Y:S01]  /*4ec0*/  MUFU.EX2 R179, R179 ;  /* 0x000000b300b37308 */ /* 0x000f220000000800 */
[----:B------:R-:W-:-:S05]  /*4ed0*/  FADD.FTZ R47, R47, R56 ;  /* 0x000000382f2f7221 */ /* 0x000fca0000010000 */
[C---:B------:R-:W-:Y:S01]  /*4ee0*/  HMMA.16816.F32 R148, R8.reuse, R22, R148 ;  /* 0x000000160894723c */ /* 0x040fe20000001894 */
[----:B------:R-:W-:Y:S01]  /*4ef0*/  LDSM.16.MT88.4 R20, [R220+0x5800] ;  /* 0x00580000dc14783b */ /* 0x000fe20000004200 */
[----:B------:R-:W-:Y:S06]  /*4f00*/  MUFU.EX2 R168, R168 ;  /* 0x000000a800a87308 */ /* 0x000fec0000000800 */
[C---:B------:R-:W-:Y:S02]  /*4f10*/  HMMA.16816.F32 R144, R8.reuse, R12, R144 ;  /* 0x0000000c0890723c */ /* 0x040fe40000001890 */
[----:B------:R-:W-:Y:S06]  /*4f20*/  MUFU.EX2 R183, R183 ;  /* 0x000000b700b77308 */ /* 0x000fec0000000800 */
[----:B------:R-:W-:Y:S01]  /*4f30*/  HMMA.16816.F32 R132, R8, R14, R132 ;  /* 0x0000000e0884723c */ /* 0x000fe20000001884 */
[----:B-----5:R-:W-:Y:S01]  /*4f40*/  F2FP.F16.F32.PACK_AB R8, R189, R178 ;  /* 0x000000b2bd08723e */ /* 0x020fe200000000ff */
[----:B------:R-:W5:Y:S01]  /*4f50*/  LDSM.16.MT88.4 R12, [R222+0x5800] ;  /* 0x00580000de0c783b */ /* 0x000f620000004200 */
[----:B-1----:R-:W-:Y:S01]  /*4f60*/  F2FP.F16.F32.PACK_AB R9, R188, R185 ;  /* 0x000000b9bc09723e */ /* 0x002fe200000000ff */
[----:B------:R-:W-:Y:S01]  /*4f70*/  MUFU.EX2 R167, R167 ;  /* 0x000000a700a77308 */ /* 0x000fe20000000800 */
[----:B------:R-:W-:Y:S01]  /*4f80*/  F2FP.F16.F32.PACK_AB R10, R191, R186 ;  /* 0x000000babf0a723e */ /* 0x000fe200000000ff */
[----:B------:R-:W-:Y:S01]  /*4f90*/  FADD.FTZ R178, R178, R173 ;  /* 0x000000adb2b27221 */ /* 0x000fe20000010000 */
[----:B--2---:R-:W-:Y:S01]  /*4fa0*/  F2FP.F16.F32.PACK_AB R11, R190, R175 ;  /* 0x000000afbe0b723e */ /* 0x004fe200000000ff */
[----:B------:R-:W-:-:S02]  /*4fb0*/  FADD.FTZ R185, R185, R184 ;  /* 0x000000b8b9b97221 */ /* 0x000fc40000010000 */
[----:B------:R-:W-:Y:S02]  /*4fc0*/  FADD.FTZ R189, R189, R178 ;  /* 0x000000b2bdbd7221 */ /* 0x000fe40000010000 */
[----:B------:R-:W1:Y:S01]  /*4fd0*/  MUFU.EX2 R170, R170 ;  /* 0x000000aa00aa7308 */ /* 0x000e620000000800 */
[----:B------:R-:W-:Y:S01]  /*4fe0*/  FADD.FTZ R188, R188, R185 ;  /* 0x000000b9bcbc7221 */ /* 0x000fe20000010000 */
[C---:B------:R-:W-:Y:S01]  /*4ff0*/  HMMA.16816.F32 R156, R8.reuse, R24, R156 ;  /* 0x00000018089c723c */ /* 0x040fe2000000189c */
[----:B------:R-:W-:Y:S02]  /*5000*/  FADD.FTZ R186, R186, R189 ;  /* 0x000000bdbaba7221 */ /* 0x000fe40000010000 */
[----:B------:R-:W-:Y:S02]  /*5010*/  FADD.FTZ R175, R175, R188 ;  /* 0x000000bcafaf7221 */ /* 0x000fe40000010000 */
[----:B------:R-:W-:Y:S01]  /*5020*/  FADD.FTZ R191, R191, R186 ;  /* 0x000000babfbf7221 */ /* 0x000fe20000010000 */
[----:B------:R-:W-:Y:S01]  /*5030*/  MUFU.EX2 R166, R166 ;  /* 0x000000a600a67308 */ /* 0x000fe20000000800 */
[----:B------:R-:W-:Y:S01]  /*5040*/  FADD.FTZ R190, R190, R175 ;  /* 0x000000afbebe7221 */ /* 0x000fe20000010000 */
[C---:B------:R-:W-:Y:S06]  /*5050*/  HMMA.16816.F32 R152, R8.reuse, R26, R152 ;  /* 0x0000001a0898723c */ /* 0x040fec0000001898 */
[----:B------:R-:W-:Y:S02]  /*5060*/  MUFU.EX2 R187, R187 ;  /* 0x000000bb00bb7308 */ /* 0x000fe40000000800 */
        /* <DEDUP_REMOVED lines=8> */
[----:B------:R-:W-:Y:S01]  /*50f0*/  FADD.FTZ R55, R55, R38 ;  /* 0x0000002637377221 */ /* 0x000fe20000010000 */
[----:B---3--:R-:W-:Y:S01]  /*5100*/  F2FP.F16.F32.PACK_AB R11, R114, R89 ;  /* 0x00000059720b723e */ /* 0x008fe200000000ff */
[----:B------:R-:W-:Y:S01]  /*5110*/  FADD.FTZ R46, R43, R46 ;  /* 0x0000002e2b2e7221 */ /* 0x000fe20000010000 */
[----:B------:R-:W-:Y:S01]  /*5120*/  MUFU.EX2 R119, R119 ;  /* 0x0000007700777308 */ /* 0x000fe20000000800 */
[----:B------:R-:W-:-:S02]  /*5130*/  FADD.FTZ R54, R54, R55 ;  /* 0x0000003736367221 */ /* 0x000fc40000010000 */
[----:B------:R-:W-:Y:S02]  /*5140*/  FADD.FTZ R89, R89, R46 ;  /* 0x0000002e59597221 */ /* 0x000fe40000010000 */
[----:B------:R-:W-:Y:S01]  /*5150*/  HMMA.16816.F32 R160, R8, R24, R160 ;  /* 0x0000001808a0723c */ /* 0x000fe200000018a0 */
[--C-:B------:R-:W-:Y:S01]  /*5160*/  FFMA.FTZ R24, R165, UR8, -R112.reuse ;  /* 0x00000008a5187c23 */ /* 0x100fe20008010870 */
[----:B------:R-:W-:Y:S01]  /*5170*/  FFMA.FTZ R25, R129, UR8, -R112 ;  /* 0x0000000881197c23 */ /* 0x000fe20008010870 */
[----:B------:R-:W-:Y:S01]  /*5180*/  MUFU.EX2 R239, R239 ;  /* 0x000000ef00ef7308 */ /* 0x000fe20000000800 */
[----:B------:R-:W-:Y:S01]  /*5190*/  FADD.FTZ R67, R67, R54 ;  /* 0x0000003643437221 */ /* 0x000fe20000010000 */
[----:B------:R-:W-:-:S03]  /*51a0*/  FADD.FTZ R89, R114, R89 ;  /* 0x0000005972597221 */ /* 0x000fc60000010000 */
[----:B------:R-:W-:Y:S01]  /*51b0*/  HMMA.16816.F32 R148, R8, R26, R148 ;  /* 0x0000001a0894723c */ /* 0x000fe20000001894 */
[----:B------:R-:W-:Y:S01]  /*51c0*/  FFMA.FTZ R27, R108, UR8, -R79 ;  /* 0x000000086c1b7c23 */ /* 0x000fe2000801084f */
[--C-:B------:R-:W-:Y:S01]  /*51d0*/  FFMA.FTZ R26, R122, UR8, -R125.reuse ;  /* 0x000000087a1a7c23 */ /* 0x100fe2000801087d */
[----:B------:R-:W-:Y:S01]  /*51e0*/  MUFU.EX2 R24, R24 ;  /* 0x0000001800187308 */ /* 0x000fe20000000800 */
[----:B------:R-:W-:-:S04]  /*51f0*/  FFMA.FTZ R108, R120, UR8, -R125 ;  /* 0x00000008786c7c23 */ /* 0x000fc8000801087d */
[C---:B------:R-:W-:Y:S03]  /*5200*/  HMMA.16816.F32 R144, R8.reuse, R16, R144 ;  /* 0x000000100890723c */ /* 0x040fe60000001890 */
[----:B------:R-:W2:Y:S05]  /*5210*/  MUFU.EX2 R25, R25 ;  /* 0x0000001900197308 */ /* 0x000eaa0000000800 */
[----:B------:R-:W-:Y:S01]  /*5220*/  HMMA.16816.F32 R132, R8, R18, R132 ;  /* 0x000000120884723c */ /* 0x000fe20000001884 */
[----:B----4-:R-:W-:Y:S01]  /*5230*/  F2FP.F16.F32.PACK_AB R8, R179, R172 ;  /* 0x000000acb308723e */ /* 0x010fe200000000ff */
[----:B------:R-:W3:Y:S01]  /*5240*/  LDSM.16.MT88.4 R16, [R222+0x5c00] ;  /* 0x005c0000de10783b */ /* 0x000ee20000004200 */
[----:B------:R-:W4:Y:S01]  /*5250*/  MUFU.EX2 R27, R27 ;  /* 0x0000001b001b7308 */ /* 0x000f220000000800 */
[----:B-1----:R-:W-:Y:S01]  /*5260*/  F2FP.F16.F32.PACK_AB R9, R170, R167 ;  /* 0x000000a7aa09723e */ /* 0x002fe200000000ff */
[----:B------:R-:W-:Y:S01]  /*5270*/  FADD.FTZ R172, R172, R191 ;  /* 0x000000bfacac7221 */ /* 0x000fe20000010000 */
[----:B------:R-:W-:Y:S01]  /*5280*/  F2FP.F16.F32.PACK_AB R10, R183, R168 ;  /* 0x000000a8b70a723e */ /* 0x000fe200000000ff */
[----:B------:R-:W-:-:S02]  /*5290*/  FADD.FTZ R167, R167, R190 ;  /* 0x000000bea7a77221 */ /* 0x000fc40000010000 */
[----:B------:R-:W-:Y:S02]  /*52a0*/  FADD.FTZ R179, R179, R172 ;  /* 0x000000acb3b37221 */ /* 0x000fe40000010000 */
[----:B------:R-:W1:Y:S01]  /*52b0*/  MUFU.EX2 R26, R26 ;  /* 0x0000001a001a7308 */ /* 0x000e620000000800 */
[----:B--2---:R-:W-:Y:S01]  /*52c0*/  F2FP.F16.F32.PACK_AB R11, R25, R24 ;  /* 0x00000018190b723e */ /* 0x004fe200000000ff */
[----:B------:R-:W-:Y:S01]  /*52d0*/  FADD.FTZ R167, R170, R167 ;  /* 0x000000a7aaa77221 */ /* 0x000fe20000010000 */
[----:B------:R-:W-:-:S03]  /*52e0*/  FADD.FTZ R168, R168, R179 ;  /* 0x000000b3a8a87221 */ /* 0x000fc60000010000 */
[----:B------:R-:W-:Y:S01]  /*52f0*/  FADD.FTZ R24, R24, R167 ;  /* 0x000000a718187221 */ /* 0x000fe20000010000 */
[----:B------:R-:W-:Y:S01]  /*5300*/  FADD.FTZ R183, R183, R168 ;  /* 0x000000a8b7b77221 */ /* 0x000fe20000010000 */
[----:B-----5:R-:W-:Y:S01]  /*5310*/  HMMA.16816.F32 R156, R8, R12, R156 ;  /* 0x0000000c089c723c */ /* 0x020fe2000000189c */
[----:B------:R-:W-:Y:S01]  /*5320*/  MUFU.EX2 R108, R108 ;  /* 0x0000006c006c7308 */ /* 0x000fe20000000800 */
[----:B------:R-:W-:-:S06]  /*5330*/  FADD.FTZ R24, R25, R24 ;  /* 0x0000001819187221 */ /* 0x000fcc0000010000 */
[C---:B------:R-:W-:Y:S01]  /*5340*/  HMMA.16816.F32 R152, R8.reuse, R14, R152 ;  /* 0x0000000e0898723c */ /* 0x040fe20000001898 */
[----:B------:R-:W-:Y:S07]  /*5350*/  MUFU.EX2 R117, R117 ;  /* 0x0000007500757308 */ /* 0x000fee0000000800 */
[C---:B------:R-:W-:Y:S01]  /*5360*/  HMMA.16816.F32 R140, R8.reuse, R20, R140 ;  /* 0x00000014088c723c */ /* 0x040fe2000000188c */
[----:B------:R-:W2:Y:S07]  /*5370*/  MUFU.EX2 R118, R118 ;  /* 0x0000007600767308 */ /* 0x000eae0000000800 */
[----:B------:R-:W-:Y:S01]  /*5380*/  HMMA.16816.F32 R136, R8, R22, R136 ;  /* 0x000000160888723c */ /* 0x000fe20000001888 */
[----:B------:R-:W-:Y:S01]  /*5390*/  F2FP.F16.F32.PACK_AB R8, R71, R70 ;  /* 0x000000464708723e */ /* 0x000fe200000000ff */
[----:B------:R-:W-:Y:S01]  /*53a0*/  MUFU.EX2 R113, R113 ;  /* 0x0000007100717308 */ /* 0x000fe20000000800 */
[----:B------:R-:W-:Y:S01]  /*53b0*/  F2FP.F16.F32.PACK_AB R9, R187, R166 ;  /* 0x000000a6bb09723e */ /* 0x000fe200000000ff */
[----:B------:R-:W-:Y:S01]  /*53c0*/  FADD.FTZ R70, R70, R67 ;  /* 0x0000004346467221 */ /* 0x000fe20000010000 */
[----:B------:R-:W-:Y:S01]  /*53d0*/  F2FP.F16.F32.PACK_AB R10, R76, R81 ;  /* 0x000000514c0a723e */ /* 0x000fe200000000ff */
[----:B------:R-:W-:Y:S01]  /*53e0*/  FADD.FTZ R166, R166, R89 ;  /* 0x00000059a6a67221 */ /* 0x000fe20000010000 */
[----:B----4-:R-:W-:Y:S01]  /*53f0*/  F2FP.F16.F32.PACK_AB R11, R27, R126 ;  /* 0x0000007e1b0b723e */ /* 0x010fe200000000ff */
[----:B------:R-:W-:-:S02]  /*5400*/  FADD.FTZ R70, R71, R70 ;  /* 0x0000004647467221 */ /* 0x000fc40000010000 */
[----:B------:R-:W4:Y:S01]  /*5410*/  MUFU.EX2 R238, R238 ;  /* 0x000000ee00ee7308 */ /* 0x000f220000000800 */
[----:B------:R-:W-:Y:S01]  /*5420*/  FADD.FTZ R187, R187, R166 ;  /* 0x000000a6bbbb7221 */ /* 0x000fe20000010000 */
[----:B------:R-:W-:Y:S02]  /*5430*/  FADD.FTZ R81, R81, R70 ;  /* 0x0000004651517221 */ /* 0x000fe40000010000 */
[----:B------:R-:W-:Y:S01]  /*5440*/  HMMA.16816.F32 R160, R8, R12, R160 ;  /* 0x0000000c08a0723c */ /* 0x000fe200000018a0 */
[----:B------:R-:W-:Y:S01]  /*5450*/  FADD.FTZ R126, R126, R187 ;  /* 0x000000bb7e7e7221 */ /* 0x000fe20000010000 */
[----:B------:R-:W-:-:S03]  /*5460*/  FADD.FTZ R81, R76, R81 ;  /* 0x000000514c517221 */ /* 0x000fc60000010000 */
[----:B------:R-:W-:-:S03]  /*5470*/  FADD.FTZ R27, R27, R126 ;  /* 0x0000007e1b1b7221 */ /* 0x000fc60000010000 */
[C---:B------:R-:W-:Y:S01]  /*5480*/  HMMA.16816.F32 R148, R8.reuse, R14, R148 ;  /* 0x0000000e0894723c */ /* 0x040fe20000001894 */
[----:B------:R-:W5:Y:S07]  /*5490*/  LDSM.16.MT88.4 R12, [R220+0x5c00] ;  /* 0x005c0000dc0c783b */ /* 0x000f6e0000004200 */
[----:B------:R-:W-:Y:S01]  /*54a0*/  HMMA.16816.F32 R144, R8, R20, R144 ;  /* 0x000000140890723c */ /* 0x000fe20000001890 */
[--C-:B------:R-:W-:Y:S01]  /*54b0*/  FFMA.FTZ R20, R83, UR8, -R79.reuse ;  /* 0x0000000853147c23 */ /* 0x100fe2000801084f */
[----:B------:R-:W-:-:S05]  /*54c0*/  FFMA.FTZ R21, R85, UR8, -R79 ;  /* 0x0000000855157c23 */ /* 0x000fca000801084f */
[----:B------:R-:W-:Y:S01]  /*54d0*/  MUFU.EX2 R20, R20 ;  /* 0x0000001400147308 */ /* 0x000fe20000000800 */
[----:B------:R-:W-:Y:S01]  /*54e0*/  HMMA.16816.F32 R132, R8, R22, R132 ;  /* 0x000000160884723c */ /* 0x000fe20000001884 */
[--C-:B------:R-:W-:Y:S01]  /*54f0*/  FFMA.FTZ R22, R84, UR8, -R79.reuse ;  /* 0x0000000854167c23 */ /* 0x100fe2000801084f */
[----:B------:R-:W-:Y:S01]  /*5500*/  FFMA.FTZ R23, R82, UR8, -R79 ;  /* 0x0000000852177c23 */ /* 0x000fe2000801084f */
[----:B-1----:R-:W-:Y:S01]  /*5510*/  F2FP.F16.F32.PACK_AB R8, R119, R26 ;  /* 0x0000001a7708723e */ /* 0x002fe200000000ff */
[----:B------:R-:W-:Y:S01]  /*5520*/  FADD.FTZ R26, R26, R183 ;  /* 0x000000b71a1a7221 */ /* 0x000fe20000010000 */
[----:B--2---:R-:W-:Y:S01]  /*5530*/  F2FP.F16.F32.PACK_AB R9, R118, R117 ;  /* 0x000000757609723e */ /* 0x004fe200000000ff */
[----:B------:R-:W-:Y:S01]  /*5540*/  FADD.FTZ R117, R117, R24 ;  /* 0x0000001875757221 */ /* 0x000fe20000010000 */
[----:B------:R-:W1:Y:S01]  /*5550*/  MUFU.EX2 R21, R21 ;  /* 0x0000001500157308 */ /* 0x000e620000000800 */
[----:B------:R-:W-:Y:S01]  /*5560*/  F2FP.F16.F32.PACK_AB R10, R239, R108 ;  /* 0x0000006cef0a723e */ /* 0x000fe200000000ff */
[----:B------:R-:W-:Y:S01]  /*5570*/  FADD.FTZ R119, R119, R26 ;  /* 0x0000001a77777221 */ /* 0x000fe20000010000 */
[----:B----4-:R-:W-:Y:S01]  /*5580*/  F2FP.F16.F32.PACK_AB R11, R238, R113 ;  /* 0x00000071ee0b723e */ /* 0x010fe200000000ff */
[----:B------:R-:W-:-:S02]  /*5590*/  FADD.FTZ R118, R118, R117 ;  /* 0x0000007576767221 */ /* 0x000fc40000010000 */
[----:B------:R-:W-:Y:S02]  /*55a0*/  FADD.FTZ R108, R108, R119 ;  /* 0x000000776c6c7221 */ /* 0x000fe40000010000 */
[----:B------:R-:W-:Y:S01]  /*55b0*/  MUFU.EX2 R22, R22 ;  /* 0x0000001600167308 */ /* 0x000fe20000000800 */
[----:B------:R-:W-:Y:S01]  /*55c0*/  FADD.FTZ R113, R113, R118 ;  /* 0x0000007671717221 */ /* 0x000fe20000010000 */
[----:B---3--:R-:W-:Y:S01]  /*55d0*/  HMMA.16816.F32 R156, R8, R16, R156 ;  /* 0x00000010089c723c */ /* 0x008fe2000000189c */
[----:B------:R-:W-:Y:S02]  /*55e0*/  FADD.FTZ R239, R239, R108 ;  /* 0x0000006cefef7221 */ /* 0x000fe40000010000 */
[----:B------:R-:W-:-:S03]  /*55f0*/  FADD.FTZ R238, R238, R113 ;  /* 0x00000071eeee7221 */ /* 0x000fc60000010000 */
[----:B------:R-:W2:Y:S02]  /*5600*/  MUFU.EX2 R23, R23 ;  /* 0x0000001700177308 */ /* 0x000ea40000000800 */
[C---:B------:R-:W-:Y:S08]  /*5610*/  HMMA.16816.F32 R152, R8.reuse, R18, R152 ;  /* 0x000000120898723c */ /* 0x040ff00000001898 */
[C---:B-----5:R-:W-:Y:S08]  /*5620*/  HMMA.16816.F32 R140, R8.reuse, R12, R140 ;  /* 0x0000000c088c723c */ /* 0x060ff0000000188c */
[----:B------:R-:W-:Y:S01]  /*5630*/  HMMA.16816.F32 R136, R8, R14, R136 ;  /* 0x0000000e0888723c */ /* 0x000fe20000001888 */
[----:B------:R-:W-:Y:S01]  /*5640*/  F2FP.F16.F32.PACK_AB R8, R73, R72 ;  /* 0x000000484908723e */ /* 0x000fe200000000ff */
[----:B------:R-:W-:Y:S01]  /*5650*/  FADD.FTZ R72, R72, R81 ;  /* 0x0000005148487221 */ /* 0x000fe20000010000 */
[----:B-1----:R-:W-:Y:S01]  /*5660*/  F2FP.F16.F32.PACK_AB R9, R21, R20 ;  /* 0x000000141509723e */ /* 0x002fe200000000ff */
[----:B------:R-:W-:Y:S01]  /*5670*/  FADD.FTZ R20, R20, R27 ;  /* 0x0000001b14147221 */ /* 0x000fe20000010000 */
[----:B------:R-:W-:Y:S01]  /*5680*/  F2FP.F16.F32.PACK_AB R10, R61, R60 ;  /* 0x0000003c3d0a723e */ /* 0x000fe200000000ff */
[----:B------:R-:W-:Y:S01]  /*5690*/  FADD.FTZ R73, R73, R72 ;  /* 0x0000004849497221 */ /* 0x000fe20000010000 */
[----:B--2---:R-:W-:Y:S01]  /*56a0*/  F2FP.F16.F32.PACK_AB R11, R23, R22 ;  /* 0x00000016170b723e */ /* 0x004fe200000000ff */
[----:B------:R-:W-:-:S02]  /*56b0*/  FADD.FTZ R21, R21, R20 ;  /* 0x0000001415157221 */ /* 0x000fc40000010000 */
[----:B------:R-:W-:Y:S02]  /*56c0*/  FADD.FTZ R60, R60, R73 ;  /* 0x000000493c3c7221 */ /* 0x000fe40000010000 */
[----:B------:R-:W-:Y:S02]  /*56d0*/  FADD.FTZ R22, R22, R21 ;  /* 0x0000001516167221 */ /* 0x000fe40000010000 */
[----:B------:R-:W-:Y:S01]  /*56e0*/  HMMA.16816.F32 R160, R8, R16, R160 ;  /* 0x0000001008a0723c */ /* 0x000fe200000018a0 */
[----:B------:R-:W-:Y:S01]  /*56f0*/  FADD.FTZ R241, R61, R60 ;  /* 0x0000003c3df17221 */ /* 0x000fe20000010000 */
[----:B------:R-:W-:-:S06]  /*5700*/  FADD.FTZ R240, R23, R22 ;  /* 0x0000001617f07221 */ /* 0x000fcc0000010000 */
[C---:B------:R-:W-:Y:S08]  /*5710*/  HMMA.16816.F32 R148, R8.reuse, R18, R148 ;  /* 0x000000120894723c */ /* 0x040ff00000001894 */
[C---:B------:R-:W-:Y:S08]  /*5720*/  HMMA.16816.F32 R144, R8.reuse, R12, R144 ;  /* 0x0000000c0890723c */ /* 0x040ff00000001890 */
[----:B------:R-:W-:Y:S01]  /*5730*/  HMMA.16816.F32 R132, R8, R14, R132 ;  /* 0x0000000e0884723c */ /* 0x000fe20000001884 */
[----:B------:R-:W-:-:S04]  /*5740*/  NOP ;  /* 0x0000000000007918 */ /* 0x000fc80000000000 */
[----:B------:R-:W-:-:S15]  /*5750*/  @!P0 BRA `(.L_x_9) ;  /* 0x0000003000d88947 */ /* 0x000fde0003800000 */
[----:B------:R-:W-:Y:S01]  /*5760*/  IADD3 R236, PT, PT, R4, -0x2, RZ ;  /* 0xfffffffe04ec7810 */ /* 0x000fe20007ffe0ff */
[----:B------:R-:W-:Y:S01]  /*5770*/  IMAD.MOV.U32 R167, RZ, RZ, R2 ;  /* 0x000000ffffa77224 */ /* 0x000fe200078e0002 */
[----:B------:R-:W-:Y:S01]  /*5780*/  MOV R165, R0 ;  /* 0x0000000000a57202 */ /* 0x000fe20000000f00 */
[----:B------:R-:W-:Y:S01]  /*5790*/  IMAD.MOV.U32 R169, RZ, RZ, R164 ;  /* 0x000000ffffa97224 */ /* 0x000fe200078e00a4 */
[----:B------:R-:W-:Y:S01]  /*57a0*/  MOV R166, R3 ;  /* 0x0000000300a67202 */ /* 0x000fe20000000f00 */
[----:B------:R-:W1:Y:S01]  /*57b0*/  LDCU UR4, c[0x0][0x45c] ;  /* 0x00008b80ff0477ac */ /* 0x000e620008000800 */
[----:B------:R-:W-:Y:S05]  /*57c0*/  BRA `(.L_x_10) ;  /* 0x00000000006c7947 */ /* 0x000fea0003800000 */
.L_x_12:
[----:B------:R-:W-:Y:S04]  /*57d0*/  VIADD R172, R236, 0xffffffff ;  /* 0xffffffffecac7836 */ /* 0x000fe80000000000 */
[C---:B------:R-:W-:Y:S02]  /*57e0*/  IMAD R171, R172.reuse, UR5, RZ ;  /* 0x00000005acab7c24 */ /* 0x040fe4000f8e02ff */
[----:B------:R-:W-:Y:S04]  /*57f0*/  IMAD.WIDE.U32 R172, R172, UR18, RZ ;  /* 0x00000012acac7c25 */ /* 0x000fe8000f8e00ff */
[----:B------:R-:W-:Y:S01]  /*5800*/  IMAD.IADD R171, R173, 0x1, R171 ;  /* 0x00000001adab7824 */ /* 0x000fe200078e02ab */
[C---:B------:R-:W-:Y:S02]  /*5810*/  IADD3 R0, P1, PT, R172.reuse, UR23, RZ ;  /* 0x00000017ac007c10 */ /* 0x040fe4000ff3e0ff */
[-C--:B------:R-:W-:Y:S02]  /*5820*/  LEA R180, P0, R172, R229.reuse, 0x1 ;  /* 0x000000e5acb47211 */ /* 0x080fe400078008ff */
[----:B------:R-:W-:Y:S02]  /*5830*/  IADD3.X R3, PT, PT, R171, UR22, RZ, P1, !PT ;  /* 0x00000016ab037c10 */ /* 0x000fe40008ffe4ff */
[----:B------:R-:W-:Y:S02]  /*5840*/  IADD3 R164, P1, PT, R0, UR23, RZ ;  /* 0x0000001700a47c10 */ /* 0x000fe4000ff3e0ff */
[-C--:B------:R-:W-:Y:S02]  /*5850*/  LEA.HI.X R181, R172, R228.reuse, R171, 0x1, P0 ;  /* 0x000000e4acb57211 */ /* 0x080fe400000f0cab */
[CC--:B------:R-:W-:Y:S02]  /*5860*/  LEA R178, P2, R0.reuse, R229.reuse, 0x1 ;  /* 0x000000e500b27211 */ /* 0x0c0fe400078408ff */
[----:B------:R-:W-:Y:S01]  /*5870*/  IADD3 R168, P0, PT, R0, UR28, RZ ;  /* 0x0000001c00a87c10 */ /* 0x000fe2000ff1e0ff */
[----:B------:R-:W-:Y:S01]  /*5880*/  @!PT LDS RZ, [RZ] ;  /* 0x00000000fffff984 */ /* 0x000fe20000000800 */
[----:B------:R-:W-:Y:S01]  /*5890*/  @!PT LDS RZ, [RZ] ;  /* 0x00000000fffff984 */ /* 0x000fe20000000800 */
[----:B------:R-:W-:Y:S01]  /*58a0*/  @!PT LDS RZ, [RZ] ;  /* 0x00000000fffff984 */ /* 0x000fe20000000800 */
[----:B------:R1:W-:Y:S01]  /*58b0*/  LDGSTS.E.BYPASS.LTC128B.128 [R230+0x2000], desc[UR26][R180.64] ;  /* 0x02000000b4e67fae */ /* 0x0003e2000b981a1a */
[C---:B------:R-:W-:Y:S02]  /*58c0*/  IADD3.X R171, PT, PT, R3.reuse, UR22, RZ, P1, !PT ;  /* 0x0000001603ab7c10 */ /* 0x040fe40008ffe4ff */
[-C--:B------:R-:W-:Y:S02]  /*58d0*/  LEA R176, P1, R164, R229.reuse, 0x1 ;  /* 0x000000e5a4b07211 */ /* 0x080fe400078208ff */
[-C--:B------:R-:W-:Y:S02]  /*58e0*/  LEA.HI.X R179, R0, R228.reuse, R3, 0x1, P2 ;  /* 0x000000e400b37211 */ /* 0x080fe400010f0c03 */
[----:B------:R-:W-:Y:S02]  /*58f0*/  IADD3.X R173, PT, PT, R3, UR25, RZ, P0, !PT ;  /* 0x0000001903ad7c10 */ /* 0x000fe400087fe4ff */
[----:B------:R-:W-:Y:S01]  /*5900*/  LEA R174, P0, R168, R229, 0x1 ;  /* 0x000000e5a8ae7211 */ /* 0x000fe200078008ff */
[----:B------:R1:W-:Y:S01]  /*5910*/  LDGSTS.E.BYPASS.LTC128B.128 [R230+0x2800], desc[UR26][R178.64] ;  /* 0x02800000b2e67fae */ /* 0x0003e2000b981a1a */
[-C--:B------:R-:W-:Y:S02]  /*5920*/  LEA.HI.X R177, R164, R228.reuse, R171, 0x1, P1 ;  /* 0x000000e4a4b17211 */ /* 0x080fe400008f0cab */
[----:B------:R-:W-:Y:S03]  /*5930*/  LEA.HI.X R175, R168, R228, R173, 0x1, P0 ;  /* 0x000000e4a8af7211 */ /* 0x000fe600000f0cad */
[----:B------:R1:W-:Y:S04]  /*5940*/  LDGSTS.E.BYPASS.LTC128B.128 [R230+0x3000], desc[UR26][R176.64] ;  /* 0x03000000b0e67fae */ /* 0x0003e8000b981a1a */
[----:B------:R1:W-:Y:S04]  /*5950*/  LDGSTS.E.BYPASS.LTC128B.128 [R230+0x3800], desc[UR26][R174.64] ;  /* 0x03800000aee67fae */ /* 0x0003e8000b981a1a */
[----:B------:R-:W0:Y:S01]  /*5960*/  LDGDEPBAR ;  /* 0x00000000000079af */ /* 0x000e220000000000 */
[----:B------:R-:W-:Y:S05]  /*5970*/  BRA `(.L_x_11) ;  /* 0x0000000800b07947 */ /* 0x000fea0003800000 */
.L_x_10:
[----:B------:R-:W-:Y:S04]  /*5980*/  DEPBAR.LE SB0, 0x0 ;  /* 0x000080000000791a */ /* 0x000fe80000000000 */
[----:B------:R-:W-:Y:S01]  /*5990*/  BAR.SYNC.DEFER_BLOCKING 0x0 ;  /* 0x0000000000007b1d */ /* 0x000fe20000010000 */
[C---:B------:R-:W-:Y:S04]  /*59a0*/  IMAD.WIDE.U32 R128, R236.reuse, UR6, RZ ;  /* 0x00000006ec807c25 */ /* 0x040fe8000f8e00ff */
[----:B------:R-:W-:Y:S01]  /*59b0*/  IMAD R3, R236, UR19, RZ ;  /* 0x00000013ec037c24 */ /* 0x000fe2000f8e02ff */
[CC--:B------:R-:W-:Y:S02]  /*59c0*/  LEA R242, P3, R128.reuse, R227.reuse, 0x1 ;  /* 0x000000e380f27211 */ /* 0x0c0fe400078608ff */
[----:B------:R-:W-:Y:S01]  /*59d0*/  IADD3 R0, P0, PT, R128, UR29, RZ ;  /* 0x0000001d80007c10 */ /* 0x000fe2000ff1e0ff */
[----:B------:R-:W-:Y:S03]  /*59e0*/  IMAD.IADD R3, R129, 0x1, R3 ;  /* 0x0000000181037824 */ /* 0x000fe600078e0203 */
[-C--:B------:R-:W-:Y:S02]  /*59f0*/  LEA R170, P2, R0, R227.reuse, 0x1 ;  /* 0x000000e300aa7211 */ /* 0x080fe400078408ff */
[-C--:B------:R-:W-:Y:S02]  /*5a00*/  LEA.HI.X R243, R128, R226.reuse, R3, 0x1, P3 ;  /* 0x000000e280f37211 */ /* 0x080fe400018f0c03 */
[----:B------:R-:W-:Y:S02]  /*5a10*/  IADD3.X R125, PT, PT, R3, UR7, RZ, P0, !PT ;  /* 0x00000007037d7c10 */ /* 0x000fe400087fe4ff */
[C---:B------:R-:W-:Y:S02]  /*5a20*/  IADD3 R2, P1, PT, R0.reuse, UR29, RZ ;  /* 0x0000001d00027c10 */ /* 0x040fe4000ff3e0ff */
[-C--:B------:R-:W-:Y:S02]  /*5a30*/  LEA.HI.X R171, R0, R226.reuse, R125, 0x1, P2 ;  /* 0x000000e200ab7211 */ /* 0x080fe400010f0c7d */
[C---:B------:R-:W-:Y:S01]  /*5a40*/  IADD3.X R127, PT, PT, R125.reuse, UR7, RZ, P1, !PT ;  /* 0x000000077d7f7c10 */ /* 0x040fe20008ffe4ff */
[----:B------:R-:W-:Y:S01]  /*5a50*/  @!PT LDS RZ, [RZ] ;  /* 0x00000000fffff984 */ /* 0x000fe20000000800 */
[----:B------:R-:W-:Y:S01]  /*5a60*/  @!PT LDS RZ, [RZ] ;  /* 0x00000000fffff984 */ /* 0x000fe20000000800 */
[----:B------:R-:W-:Y:S01]  /*5a70*/  @!PT LDS RZ, [RZ] ;  /* 0x00000000fffff984 */ /* 0x000fe20000000800 */
[----:B------:R-:W-:Y:S01]  /*5a80*/  LDGSTS.E.BYPASS.LTC128B.128 [R230+0x4000], desc[UR26][R242.64] ;  /* 0x04000000f2e67fae */ /* 0x000fe2000b981a1a */
[-C--:B------:R-:W-:Y:S02]  /*5a90*/  LEA R130, P1, R2, R227.reuse, 0x1 ;  /* 0x000000e302827211 */ /* 0x080fe400078208ff */
[----:B------:R-:W-:Y:S02]  /*5aa0*/  IADD3 R124, P0, PT, R0, UR16, RZ ;  /* 0x00000010007c7c10 */ /* 0x000fe4000ff1e0ff */
[-C--:B------:R-:W-:Y:S02]  /*5ab0*/  LEA.HI.X R131, R2, R226.reuse, R127, 0x1, P1 ;  /* 0x000000e202837211 */ /* 0x080fe400008f0c7f */
[----:B------:R-:W-:Y:S01]  /*5ac0*/  IADD3.X R129, PT, PT, R125, UR30, RZ, P0, !PT ;  /* 0x0000001e7d817c10 */ /* 0x000fe200087fe4ff */
[----:B------:R-:W-:Y:S01]  /*5ad0*/  LDGSTS.E.BYPASS.LTC128B.128 [R230+0x4800], desc[UR26][R170.64] ;  /* 0x04800000aae67fae */ /* 0x000fe2000b981a1a */
[C---:B------:R-:W-:Y:S04]  /*5ae0*/  LEA R126, P0, R124.reuse, R227, 0x1 ;  /* 0x000000e37c7e7211 */ /* 0x040fe800078008ff */
[----:B------:R-:W-:Y:S02]  /*5af0*/  LEA.HI.X R127, R124, R226, R129, 0x1, P0 ;  /* 0x000000e27c7f7211 */ /* 0x000fe400000f0c81 */
[----:B------:R-:W-:Y:S01]  /*5b00*/  ISETP.NE.AND P0, PT, R236, RZ, PT ;  /* 0x000000ffec00720c */ /* 0x000fe20003f05270 */
[----:B------:R-:W-:Y:S08]  /*5b10*/  LDGSTS.E.BYPASS.LTC128B.128 [R230+0x5000], desc[UR26][R130.64] ;  /* 0x0500000082e67fae */ /* 0x000ff0000b981a1a */
[----:B------:R2:W-:Y:S08]  /*5b20*/  LDGSTS.E.BYPASS.LTC128B.128 [R230+0x5800], desc[UR26][R126.64] ;  /* 0x058000007ee67fae */ /* 0x0005f0000b981a1a */
[----:B------:R-:W-:Y:S08]  /*5b30*/  LDSM.16.M88.4 R172, [R225] ;  /* 0x00000000e1ac783b */ /* 0x000ff00000000200 */
[----:B------:R-:W3:Y:S08]  /*5b40*/  LDSM.16.M88.4 R176, [R224+0x2000] ;  /* 0x00200000e0b0783b */ /* 0x000ef00000000200 */
[----:B------:R-:W4:Y:S08]  /*5b50*/  LDSM.16.M88.4 R180, [R225+0x1000] ;  /* 0x00100000e1b4783b */ /* 0x000f300000000200 */
[----:B------:R-:W5:Y:S08]  /*5b60*/  LDSM.16.M88.4 R184, [R224+0x2400] ;  /* 0x00240000e0b8783b */ /* 0x000f700000000200 */
[----:B------:R-:W0:Y:S08]  /*5b70*/  LDGDEPBAR ;  /* 0x00000000000079af */ /* 0x000e300000000000 */
[----:B------:R-:W1:Y:S08]  /*5b80*/  LDSM.16.M88.4 R188, [R224+0x2800] ;  /* 0x00280000e0bc783b */ /* 0x000e700000000200 */
[----:B------:R-:W2:Y:S01]  /*5b90*/  LDSM.16.M88.4 R192, [R224+0x2c00] ;  /* 0x002c0000e0c0783b */ /* 0x000ea20000000200 */
[-C--:B---3--:R-:W-:Y:S07]  /*5ba0*/  HMMA.16816.F32 R4, R172, R176.reuse, RZ ;  /* 0x000000b0ac04723c */ /* 0x088fee00000018ff */
[----:B------:R-:W3:Y:S01]  /*5bb0*/  LDSM.16.M88.4 R196, [R224+0x3000] ;  /* 0x00300000e0c4783b */ /* 0x000ee20000000200 */
[C---:B----4-:R-:W-:Y:S07]  /*5bc0*/  HMMA.16816.F32 R8, R180.reuse, R176, RZ ;  /* 0x000000b0b408723c */ /* 0x050fee00000018ff */
[----:B------:R-:W4:Y:S01]  /*5bd0*/  LDSM.16.M88.4 R200, [R224+0x3400] ;  /* 0x00340000e0c8783b */ /* 0x000f220000000200 */
[-C--:B------:R-:W-:Y:S07]  /*5be0*/  HMMA.16816.F32 R12, R180, R178.reuse, RZ ;  /* 0x000000b2b40c723c */ /* 0x080fee00000018ff */
[----:B------:R-:W-:Y:S01]  /*5bf0*/  LDSM.16.M88.4 R204, [R221+0x2c00] ;  /* 0x002c0000ddcc783b */ /* 0x000fe20000000200 */
[C---:B------:R-:W-:Y:S07]  /*5c00*/  HMMA.16816.F32 R16, R172.reuse, R178, RZ ;  /* 0x000000b2ac10723c */ /* 0x040fee00000018ff */
[----:B------:R-:W4:Y:S01]  /*5c10*/  LDSM.16.M88.4 R176, [R224+0x3800] ;  /* 0x00380000e0b0783b */ /* 0x000f220000000200 */
[-C--:B-----5:R-:W-:Y:S07]  /*5c20*/  HMMA.16816.F32 R20, R172, R184.reuse, RZ ;  /* 0x000000b8ac14723c */ /* 0x0a0fee00000018ff */
[----:B------:R-:W-:Y:S01]  /*5c30*/  LDSM.16.M88.4 R208, [R221+0x3000] ;  /* 0x00300000ddd0783b */ /* 0x000fe20000000200 */
[C---:B------:R-:W-:Y:S07]  /*5c40*/  HMMA.16816.F32 R24, R180.reuse, R184, RZ ;  /* 0x000000b8b418723c */ /* 0x040fee00000018ff */
[----:B------:R-:W-:Y:S01]  /*5c50*/  LDSM.16.M88.4 R212, [R221+0x3400] ;  /* 0x00340000ddd4783b */ /* 0x000fe20000000200 */
[-C--:B------:R-:W-:Y:S07]  /*5c60*/  HMMA.16816.F32 R28, R180, R186.reuse, RZ ;  /* 0x000000bab41c723c */ /* 0x080fee00000018ff */
[----:B------:R-:W-:Y:S01]  /*5c70*/  LDSM.16.M88.4 R216, [R221+0x3800] ;  /* 0x00380000ddd8783b */ /* 0x000fe20000000200 */
[C---:B------:R-:W-:Y:S07]  /*5c80*/  HMMA.16816.F32 R32, R172.reuse, R186, RZ ;  /* 0x000000baac20723c */ /* 0x040fee00000018ff */
[----:B------:R-:W5:Y:S01]  /*5c90*/  LDSM.16.M88.4 R184, [R224+0x3c00] ;  /* 0x003c0000e0b8783b */ /* 0x000f620000000200 */
[-C--:B-1----:R-:W-:Y:S08]  /*5ca0*/  HMMA.16816.F32 R36, R172, R188.reuse, RZ ;  /* 0x000000bcac24723c */ /* 0x082ff000000018ff */
[C---:B------:R-:W-:Y:S08]  /*5cb0*/  HMMA.16816.F32 R40, R180.reuse, R188, RZ ;  /* 0x000000bcb428723c */ /* 0x040ff000000018ff */
[-C--:B------:R-:W-:Y:S08]  /*5cc0*/  HMMA.16816.F32 R44, R180, R190.reuse, RZ ;  /* 0x000000beb42c723c */ /* 0x080ff000000018ff */
[C---:B------:R-:W-:Y:S01]  /*5cd0*/  HMMA.16816.F32 R48, R172.reuse, R190, RZ ;  /* 0x000000beac30723c */ /* 0x040fe200000018ff */
[----:B------:R-:W-:Y:S07]  /*5ce0*/  LDSM.16.M88.4 R188, [R223] ;  /* 0x00000000dfbc783b */ /* 0x000fee0000000200 */
[-C--:B--2---:R-:W-:Y:S08]  /*5cf0*/  HMMA.16816.F32 R52, R172, R192.reuse, RZ ;  /* 0x000000c0ac34723c */ /* 0x084ff000000018ff */
[C---:B------:R-:W-:Y:S08]  /*5d00*/  HMMA.16816.F32 R56, R180.reuse, R192, RZ ;  /* 0x000000c0b438723c */ /* 0x040ff000000018ff */
[-C--:B------:R-:W-:Y:S08]  /*5d10*/  HMMA.16816.F32 R60, R180, R194.reuse, RZ ;  /* 0x000000c2b43c723c */ /* 0x080ff000000018ff */
[C---:B------:R-:W-:Y:S01]  /*5d20*/  HMMA.16816.F32 R64, R172.reuse, R194, RZ ;  /* 0x000000c2ac40723c */ /* 0x040fe200000018ff */
[----:B------:R-:W1:Y:S07]  /*5d30*/  LDSM.16.M88.4 R192, [R221+0x2000] ;  /* 0x00200000ddc0783b */ /* 0x000e6e0000000200 */
[-C--:B---3--:R-:W-:Y:S08]  /*5d40*/  HMMA.16816.F32 R68, R172, R196.reuse, RZ ;  /* 0x000000c4ac44723c */ /* 0x088ff000000018ff */
[C---:B------:R-:W-:Y:S08]  /*5d50*/  HMMA.16816.F32 R72, R180.reuse, R196, RZ ;  /* 0x000000c4b448723c */ /* 0x040ff000000018ff */
[-C--:B------:R-:W-:Y:S08]  /*5d60*/  HMMA.16816.F32 R76, R180, R198.reuse, RZ ;  /* 0x000000c6b44c723c */ /* 0x080ff000000018ff */
[C---:B------:R-:W-:Y:S01]  /*5d70*/  HMMA.16816.F32 R80, R172.reuse, R198, RZ ;  /* 0x000000c6ac50723c */ /* 0x040fe200000018ff */
[----:B------:R-:W2:Y:S07]  /*5d80*/  LDSM.16.M88.4 R196, [R223+0x1000] ;  /* 0x00100000dfc4783b */ /* 0x000eae0000000200 */
[-C--:B----4-:R-:W-:Y:S08]  /*5d90*/  HMMA.16816.F32 R84, R172, R200.reuse, RZ ;  /* 0x000000c8ac54723c */ /* 0x090ff000000018ff */
[C---:B------:R-:W-:Y:S08]  /*5da0*/  HMMA.16816.F32 R88, R180.reuse, R200, RZ ;  /* 0x000000c8b458723c */ /* 0x040ff000000018ff */
[-C--:B------:R-:W-:Y:S08]  /*5db0*/  HMMA.16816.F32 R92, R180, R202.reuse, RZ ;  /* 0x000000cab45c723c */ /* 0x080ff000000018ff */
[C---:B------:R-:W-:Y:S01]  /*5dc0*/  HMMA.16816.F32 R96, R172.reuse, R202, RZ ;  /* 0x000000caac60723c */ /* 0x040fe200000018ff */
[----:B------:R-:W3:Y:S07]  /*5dd0*/  LDSM.16.M88.4 R200, [R221+0x2400] ;  /* 0x00240000ddc8783b */ /* 0x000eee0000000200 */
[-C--:B------:R-:W-:Y:S08]  /*5de0*/  HMMA.16816.F32 R100, R172, R176.reuse, RZ ;  /* 0x000000b0ac64723c */ /* 0x080ff000000018ff */
[C---:B------:R-:W-:Y:S08]  /*5df0*/  HMMA.16816.F32 R104, R180.reuse, R176, RZ ;  /* 0x000000b0b468723c */ /* 0x040ff000000018ff */
[-C--:B------:R-:W-:Y:S08]  /*5e00*/  HMMA.16816.F32 R108, R180, R178.reuse, RZ ;  /* 0x000000b2b46c723c */ /* 0x080ff000000018ff */
[C---:B------:R-:W-:Y:S01]  /*5e10*/  HMMA.16816.F32 R112, R172.reuse, R178, RZ ;  /* 0x000000b2ac70723c */ /* 0x040fe200000018ff */
[----:B------:R-:W4:Y:S07]  /*5e20*/  LDSM.16.M88.4 R176, [R221+0x2800] ;  /* 0x00280000ddb0783b */ /* 0x000f2e0000000200 */
[-C--:B-----5:R-:W-:Y:S08]  /*5e30*/  HMMA.16816.F32 R116, R172, R184.reuse, RZ ;  /* 0x000000b8ac74723c */ /* 0x0a0ff000000018ff */
[C---:B------:R-:W-:Y:S08]  /*5e40*/  HMMA.16816.F32 R120, R180.reuse, R184, RZ ;  /* 0x000000b8b478723c */ /* 0x040ff000000018ff */
[-C--:B------:R-:W-:Y:S08]  /*5e50*/  HMMA.16816.F32 R124, R180, R186.reuse, RZ ;  /* 0x000000bab47c723c */ /* 0x080ff000000018ff */
[----:B------:R-:W-:Y:S01]  /*5e60*/  HMMA.16816.F32 R128, R172, R186, RZ ;  /* 0x000000baac80723c */ /* 0x000fe200000018ff */
[----:B------:R-:W5:Y:S01]  /*5e70*/  LDSM.16.M88.4 R172, [R221+0x3c00] ;  /* 0x003c0000ddac783b */ /* 0x000f620000000200 */
[----:B------:R-:W-:Y:S06]  /*5e80*/  DEPBAR.LE SB0, 0x0 ;  /* 0x000080000000791a */ /* 0x000fec0000000000 */
[-C--:B-1----:R-:W-:Y:S01]  /*5e90*/  HMMA.16816.F32 R4, R188, R192.reuse, R4 ;  /* 0x000000c0bc04723c */ /* 0x082fe20000001804 */
[----:B------:R-:W-:Y:S07]  /*5ea0*/  BAR.SYNC.DEFER_BLOCKING 0x0 ;  /* 0x0000000000007b1d */ /* 0x000fee0000010000 */
[C---:B--2---:R-:W-:Y:S08]  /*5eb0*/  HMMA.16816.F32 R8, R196.reuse, R192, R8 ;  /* 0x000000c0c408723c */ /* 0x044ff00000001808 */
[-C--:B------:R-:W-:Y:S03]  /*5ec0*/  HMMA.16816.F32 R12, R196, R194.reuse, R12 ;  /* 0x000000c2c40c723c */ /* 0x080fe6000000180c */
[----:B------:R-:W-:Y:S02]  /*5ed0*/  FMNMX3.FTZ R2, R169, R4, R5, !PT ;  /* 0x00000004a9027276 */ /* 0x000fe40007810005 */
[----:B------:R-:W-:Y:S03]  /*5ee0*/  FMNMX3.FTZ R0, R166, R6, R7, !PT ;  /* 0x00000006a6007276 */ /* 0x000fe60007810007 */
[C---:B------:R-:W-:Y:S04]  /*5ef0*/  HMMA.16816.F32 R16, R188.reuse, R194, R16 ;  /* 0x000000c2bc10723c */ /* 0x040fe80000001810 */
[----:B------:R-:W-:Y:S02]  /*5f00*/  FMNMX3.FTZ R242, R167, R8, R9, !PT ;  /* 0x00000008a7f27276 */ /* 0x000fe40007810009 */
[----:B------:R-:W-:Y:S02]  /*5f10*/  FMNMX3.FTZ R170, R165, R10, R11, !PT ;  /* 0x0000000aa5aa7276 */ /* 0x000fe4000781000b */
[-C--:B---3--:R-:W-:Y:S03]  /*5f20*/  HMMA.16816.F32 R20, R188, R200.reuse, R20 ;  /* 0x000000c8bc14723c */ /* 0x088fe60000001814 */
[----:B------:R-:W-:Y:S02]  /*5f30*/  FMNMX3.FTZ R242, R242, R12, R13, !PT ;  /* 0x0000000cf2f27276 */ /* 0x000fe4000781000d */
[----:B------:R-:W-:Y:S03]  /*5f40*/  FMNMX3.FTZ R170, R170, R14, R15, !PT ;  /* 0x0000000eaaaa7276 */ /* 0x000fe6000781000f */
[C---:B------:R-:W-:Y:S04]  /*5f50*/  HMMA.16816.F32 R24, R196.reuse, R200, R24 ;  /* 0x000000c8c418723c */ /* 0x040fe80000001818 */
[----:B------:R-:W-:Y:S02]  /*5f60*/  FMNMX3.FTZ R2, R2, R16, R17, !PT ;  /* 0x0000001002027276 */ /* 0x000fe40007810011 */
[----:B------:R-:W-:Y:S02]  /*5f70*/  FMNMX3.FTZ R0, R0, R18, R19, !PT ;  /* 0x0000001200007276 */ /* 0x000fe40007810013 */
[-C--:B------:R-:W-:Y:S03]  /*5f80*/  HMMA.16816.F32 R28, R196, R202.reuse, R28 ;  /* 0x000000cac41c723c */ /* 0x080fe6000000181c */
[----:B------:R-:W-:Y:S02]  /*5f90*/  FMNMX3.FTZ R2, R2, R20, R21, !PT ;  /* 0x0000001402027276 */ /* 0x000fe40007810015 */
[----:B------:R-:W-:Y:S03]  /*5fa0*/  FMNMX3.FTZ R243, R0, R22, R23, !PT ;  /* 0x0000001600f37276 */ /* 0x000fe60007810017 */
[C---:B------:R-:W-:Y:S04]  /*5fb0*/  HMMA.16816.F32 R32, R188.reuse, R202, R32 ;  /* 0x000000cabc20723c */ /* 0x040fe80000001820 */
[----:B------:R-:W-:Y:S02]  /*5fc0*/  FMNMX3.FTZ R242, R242, R24, R25, !PT ;  /* 0x00000018f2f27276 */ /* 0x000fe40007810019 */
[----:B------:R-:W-:Y:S02]  /*5fd0*/  FMNMX3.FTZ R170, R170, R26, R27, !PT ;  /* 0x0000001aaaaa7276 */ /* 0x000fe4000781001b */
[-C--:B----4-:R-:W-:Y:S03]  /*5fe0*/  HMMA.16816.F32 R36, R188, R176.reuse, R36 ;  /* 0x000000b0bc24723c */ /* 0x090fe60000001824 */
        /* <DEDUP_REMOVED lines=57> */
[----:B------:R-:W-:Y:S04]  /*6380*/  FMNMX3.FTZ R242, R242, R104, R105, !PT ;  /* 0x00000068f2f27276 */ /* 0x000fe80007810069 */
[-C--:B-----5:R-:W-:Y:S08]  /*6390*/  HMMA.16816.F32 R116, R188, R172.reuse, R116 ;  /* 0x000000acbc74723c */ /* 0x0a0ff00000001874 */
[C---:B------:R-:W-:Y:S04]  /*63a0*/  HMMA.16816.F32 R120, R196.reuse, R172, R120 ;  /* 0x000000acc478723c */ /* 0x040fe80000001878 */
[----:B------:R-:W-:Y:S02]  /*63b0*/  FMNMX3.FTZ R2, R2, R112, R113, !PT ;  /* 0x0000007002027276 */ /* 0x000fe40007810071 */
[----:B------:R-:W-:Y:S02]  /*63c0*/  FMNMX3.FTZ R243, R243, R114, R115, !PT ;  /* 0x00000072f3f37276 */ /* 0x000fe40007810073 */
[-C--:B------:R-:W-:Y:S03]  /*63d0*/  HMMA.16816.F32 R124, R196, R174.reuse, R124 ;  /* 0x000000aec47c723c */ /* 0x080fe6000000187c */
[----:B------:R-:W-:Y:S02]  /*63e0*/  FMNMX3.FTZ R2, R2, R116, R117, !PT ;  /* 0x0000007402027276 */ /* 0x000fe40007810075 */
[----:B------:R-:W-:Y:S03]  /*63f0*/  FMNMX3.FTZ R243, R243, R118, R119, !PT ;  /* 0x00000076f3f37276 */ /* 0x000fe60007810077 */
[----:B------:R-:W-:Y:S11]  /*6400*/  HMMA.16816.F32 R128, R188, R174, R128 ;  /* 0x000000aebc80723c */ /* 0x000ff60000001880 */
[----:B------:R-:W-:Y:S08]  /*6410*/  @!UPT UIADD3 URZ, UPT, UPT, URZ, URZ, URZ ;  /* 0x000000fffffff290 */ /* 0x000ff0000fffe0ff */
[----:B------:R-:W-:Y:S01]  /*6420*/  FMNMX3.FTZ R2, R2, R128, R129, !PT ;  /* 0x0000008002027276 */ /* 0x000fe20007810081 */
[----:B------:R-:W-:Y:S06]  /*6430*/  @P0 BRA `(.L_x_12) ;  /* 0xfffffff000e40947 */ /* 0x000fec000383ffff */
.L_x_11:
[----:B-1----:R-:W-:Y:S01]  /*6440*/  SHFL.BFLY PT, R177, R2, 0x2, 0x1f ;  /* 0x0c401f0002b17f89 */ /* 0x002fe200000e0000 */
[----:B------:R-:W-:Y:S02]  /*6450*/  FMNMX3.FTZ R243, R243, R130, R131, !PT ;  /* 0x00000082f3f37276 */ /* 0x000fe40007810083 */
[----:B------:R-:W-:Y:S02]  /*6460*/  FMNMX3.FTZ R164, R242, R108, R109, !PT ;  /* 0x0000006cf2a47276 */ /* 0x000fe4000781006d */
[----:B------:R-:W-:Y:S02]  /*6470*/  FMNMX3.FTZ R0, R170, R106, R107, !PT ;  /* 0x0000006aaa007276 */ /* 0x000fe4000781006b */
[----:B------:R-:W-:Y:S01]  /*6480*/  FMNMX3.FTZ R164, R164, R120, R121, !PT ;  /* 0x00000078a4a47276 */ /* 0x000fe20007810079 */
[----:B------:R-:W-:Y:S01]  /*6490*/  SHFL.BFLY PT, R170, R243, 0x2, 0x1f ;  /* 0x0c401f00f3aa7f89 */ /* 0x000fe200000e0000 */
[----:B------:R-:W-:Y:S02]  /*64a0*/  FMNMX3.FTZ R0, R0, R110, R111, !PT ;  /* 0x0000006e00007276 */ /* 0x000fe4000781006f */
[----:B------:R-:W-:Y:S02]  /*64b0*/  FMNMX3.FTZ R168, R164, R124, R125, !PT ;  /* 0x0000007ca4a87276 */ /* 0x000fe4000781007d */
[----:B------:R-:W-:Y:S03]  /*64c0*/  FMNMX3.FTZ R0, R0, R122, R123, !PT ;  /* 0x0000007a00007276 */ /* 0x000fe6000781007b */
[----:B------:R-:W-:Y:S01]  /*64d0*/  SHFL.BFLY PT, R179, R168, 0x2, 0x1f ;  /* 0x0c401f00a8b37f89 */ /* 0x000fe200000e0000 */
[----:B------:R-:W-:Y:S07]  /*64e0*/  FMNMX3.FTZ R3, R0, R126, R127, !PT ;  /* 0x0000007e00037276 */ /* 0x000fee000781007f */
[----:B------:R-:W1:Y:S02]  /*64f0*/  SHFL.BFLY PT, R0, R3, 0x2, 0x1f ;  /* 0x0c401f0003007f89 */ /* 0x000e6400000e0000 */
[----:B-1----:R-:W-:Y:S02]  /*6500*/  FMNMX.FTZ R171, R3, R0, !PT ;  /* 0x0000000003ab7209 */ /* 0x002fe40007810000 */
[----:B------:R-:W-:Y:S02]  /*6510*/  FMNMX.FTZ R177, R2, R177, !PT ;  /* 0x000000b102b17209 */ /* 0x000fe40007810000 */
[----:B------:R-:W-:Y:S02]  /*6520*/  FMNMX.FTZ R175, R243, R170, !PT ;  /* 0x000000aaf3af7209 */ /* 0x000fe40007810000 */
[----:B------:R-:W1:Y:S01]  /*6530*/  SHFL.BFLY PT, R0, R171, 0x1, 0x1f ;  /* 0x0c201f00ab007f89 */ /* 0x000e6200000e0000 */
[----:B------:R-:W-:Y:S07]  /*6540*/  FMNMX.FTZ R173, R168, R179, !PT ;  /* 0x000000b3a8ad7209 */ /* 0x000fee0007810000 */
[----:B------:R-:W2:Y:S08]  /*6550*/  SHFL.BFLY PT, R164, R177, 0x1, 0x1f ;  /* 0x0c201f00b1a47f89 */ /* 0x000eb000000e0000 */
[----:B------:R-:W3:Y:S08]  /*6560*/  SHFL.BFLY PT, R172, R175, 0x1, 0x1f ;  /* 0x0c201f00afac7f89 */ /* 0x000ef000000e0000 */
[----:B------:R-:W4:Y:S01]  /*6570*/  SHFL.BFLY PT, R170, R173, 0x1, 0x1f ;  /* 0x0c201f00adaa7f89 */ /* 0x000f2200000e0000 */
[----:B-1----:R-:W-:Y:S02]  /*6580*/  FMNMX.FTZ R0, R171, R0, !PT ;  /* 0x00000000ab007209 */ /* 0x002fe40007810000 */
[----:B--2---:R-:W-:Y:S03]  /*6590*/  FMNMX.FTZ R164, R177, R164, !PT ;  /* 0x000000a4b1a47209 */ /* 0x004fe60007810000 */
[C---:B------:R-:W-:Y:S01]  /*65a0*/  FMUL.FTZ R245, R0.reuse, UR4 ;  /* 0x0000000400f57c20 */ /* 0x040fe20008410000 */
[----:B------:R-:W-:Y:S01]  /*65b0*/  FADD.FTZ R165, -R0, R165 ;  /* 0x000000a500a57221 */ /* 0x000fe20000010100 */
[----:B---3--:R-:W-:Y:S01]  /*65c0*/  FMNMX.FTZ R3, R175, R172, !PT ;  /* 0x000000acaf037209 */ /* 0x008fe20007810000 */
[C---:B------:R-:W-:Y:S01]  /*65d0*/  FMUL.FTZ R210, R164.reuse, UR4 ;  /* 0x00000004a4d27c20 */ /* 0x040fe20008410000 */
[C---:B------:R-:W-:Y:S01]  /*65e0*/  FSETP.NEU.FTZ.AND P0, PT, R164.reuse, -INF , PT ;  /* 0xff800000a400780b */ /* 0x040fe20003f1d000 */
[----:B------:R-:W-:Y:S01]  /*65f0*/  FADD.FTZ R2, -R164, R169 ;  /* 0x000000a9a4027221 */ /* 0x000fe20000010100 */
[----:B------:R-:W-:Y:S01]  /*6600*/  FMUL.FTZ R171, R165, UR4 ;  /* 0x00000004a5ab7c20 */ /* 0x000fe20008410000 */
[C---:B------:R-:W-:Y:S01]  /*6610*/  FMUL.FTZ R216, R3.reuse, UR4 ;  /* 0x0000000403d87c20 */ /* 0x040fe20008410000 */
[----:B------:R-:W-:Y:S01]  /*6620*/  FSEL R210, R210, RZ, P0 ;  /* 0x000000ffd2d27208 */ /* 0x000fe20000000000 */
[----:B------:R-:W-:Y:S01]  /*6630*/  FMUL.FTZ R168, R2, UR4 ;  /* 0x0000000402a87c20 */ /* 0x000fe20008410000 */
[----:B------:R-:W-:Y:S01]  /*6640*/  MUFU.EX2 R165, R171 ;  /* 0x000000ab00a57308 */ /* 0x000fe20000000800 */
[C---:B------:R-:W-:Y:S01]  /*6650*/  FSETP.NEU.FTZ.AND P0, PT, R3.reuse, -INF , PT ;  /* 0xff8000000300780b */ /* 0x040fe20003f1d000 */
[----:B------:R-:W-:Y:S01]  /*6660*/  FADD.FTZ R166, -R3, R166 ;  /* 0x000000a603a67221 */ /* 0x000fe20000010100 */
[--C-:B------:R-:W-:Y:S01]  /*6670*/  FFMA.FTZ R207, R20, UR4, -R210.reuse ;  /* 0x0000000414cf7c23 */ /* 0x100fe200080108d2 */
[--C-:B------:R-:W-:Y:S01]  /*6680*/  FFMA.FTZ R196, R21, UR4, -R210.reuse ;  /* 0x0000000415c47c23 */ /* 0x100fe200080108d2 */
[--C-:B------:R-:W-:Y:S01]  /*6690*/  FFMA.FTZ R172, R48, UR4, -R210.reuse ;  /* 0x0000000430ac7c23 */ /* 0x100fe200080108d2 */
[----:B------:R-:W-:Y:S01]  /*66a0*/  FSEL R216, R216, RZ, P0 ;  /* 0x000000ffd8d87208 */ /* 0x000fe20000000000 */
[--C-:B------:R-:W-:Y:S03]  /*66b0*/  FFMA.FTZ R194, R16, UR4, -R210.reuse ;  /* 0x0000000410c27c23 */ /* 0x100fe600080108d2 */
[----:B------:R-:W1:Y:S01]  /*66c0*/  MUFU.EX2 R168, R168 ;  /* 0x000000a800a87308 */ /* 0x000e620000000800 */
[----:B------:R-:W-:Y:S01]  /*66d0*/  FFMA.FTZ R175, R17, UR4, -R210 ;  /* 0x0000000411af7c23 */ /* 0x000fe200080108d2 */
[----:B------:R-:W-:Y:S01]  /*66e0*/  FMUL.FTZ R169, R166, UR4 ;  /* 0x00000004a6a97c20 */ /* 0x000fe20008410000 */
[--C-:B------:R-:W-:Y:S01]  /*66f0*/  FFMA.FTZ R208, R22, UR4, -R216.reuse ;  /* 0x0000000416d07c23 */ /* 0x100fe200080108d8 */
[--C-:B------:R-:W-:Y:S01]  /*6700*/  FFMA.FTZ R203, R23, UR4, -R216.reuse ;  /* 0x0000000417cb7c23 */ /* 0x100fe200080108d8 */
[--C-:B------:R-:W-:Y:S01]  /*6710*/  FFMA.FTZ R177, R50, UR4, -R216.reuse ;  /* 0x0000000432b17c23 */ /* 0x100fe200080108d8 */
[----:B------:R-:W2:Y:S01]  /*6720*/  LDSM.16.MT88.4 R20, [R222+0x4000] ;  /* 0x00400000de14783b */ /* 0x000ea20000004200 */
[--C-:B------:R-:W-:Y:S03]  /*6730*/  FFMA.FTZ R201, R18, UR4, -R216.reuse ;  /* 0x0000000412c97c23 */ /* 0x100fe600080108d8 */
[----:B------:R-:W-:Y:S01]  /*6740*/  MUFU.EX2 R194, R194 ;  /* 0x000000c200c27308 */ /* 0x000fe20000000800 */
[----:B------:R-:W-:Y:S01]  /*6750*/  FFMA.FTZ R180, R19, UR4, -R216 ;  /* 0x0000000413b47c23 */ /* 0x000fe200080108d8 */
[----:B----4-:R-:W-:Y:S01]  /*6760*/  FMNMX.FTZ R2, R173, R170, !PT ;  /* 0x000000aaad027209 */ /* 0x010fe20007810000 */
[--C-:B------:R-:W-:Y:S01]  /*6770*/  FFMA.FTZ R209, R4, UR4, -R210.reuse ;  /* 0x0000000404d17c23 */ /* 0x100fe200080108d2 */
[----:B------:R-:W-:Y:S01]  /*6780*/  FFMA.FTZ R197, R5, UR4, -R210 ;  /* 0x0000000405c57c23 */ /* 0x000fe200080108d2 */
[--C-:B------:R-:W-:Y:S01]  /*6790*/  FFMA.FTZ R200, R6, UR4, -R216.reuse ;  /* 0x0000000406c87c23 */ /* 0x100fe200080108d8 */
[C---:B------:R-:W-:Y:S01]  /*67a0*/  FSETP.NEU.FTZ.AND P0, PT, R2.reuse, -INF , PT ;  /* 0xff8000000200780b */ /* 0x040fe20003f1d000 */
[----:B------:R-:W-:Y:S03]  /*67b0*/  FMUL.FTZ R243, R2, UR4 ;  /* 0x0000000402f37c20 */ /* 0x000fe60008410000 */
[----:B------:R-:W-:Y:S01]  /*67c0*/  MUFU.EX2 R175, R175 ;  /* 0x000000af00af7308 */ /* 0x000fe20000000800 */
[C---:B-1----:R-:W-:Y:S01]  /*67d0*/  FMUL.FTZ R16, R168.reuse, R148 ;  /* 0x00000094a8107220 */ /* 0x042fe20000410000 */
[----:B------:R-:W-:Y:S01]  /*67e0*/  FMUL.FTZ R17, R168, R149 ;  /* 0x00000095a8117220 */ /* 0x000fe20000410000 */
[----:B------:R-:W-:Y:S01]  /*67f0*/  FADD.FTZ R166, -R2, R167 ;  /* 0x000000a702a67221 */ /* 0x000fe20000010100 */
[----:B------:R-:W-:Y:S01]  /*6800*/  FSEL R243, R243, RZ, P0 ;  /* 0x000000fff3f37208 */ /* 0x000fe20000000000 */
[----:B------:R-:W-:Y:S01]  /*6810*/  FMUL.FTZ R4, R168, R160 ;  /* 0x000000a0a8047220 */ /* 0x000fe20000410000 */
[----:B------:R-:W-:Y:S01]  /*6820*/  FSETP.NEU.FTZ.AND P0, PT, R0, -INF , PT ;  /* 0xff8000000000780b */ /* 0x000fe20003f1d000 */
[----:B------:R-:W-:Y:S03]  /*6830*/  FMUL.FTZ R170, R166, UR4 ;  /* 0x00000004a6aa7c20 */ /* 0x000fe60008410000 */
[----:B------:R-:W1:Y:S01]  /*6840*/  MUFU.EX2 R167, R169 ;  /* 0x000000a900a77308 */ /* 0x000e620000000800 */
[--C-:B------:R-:W-:Y:S01]  /*6850*/  FFMA.FTZ R189, R40, UR4, -R243.reuse ;  /* 0x0000000428bd7c23 */ /* 0x100fe200080108f3 */
[--C-:B------:R-:W-:Y:S01]  /*6860*/  FFMA.FTZ R182, R41, UR4, -R243.reuse ;  /* 0x0000000429b67c23 */ /* 0x100fe200080108f3 */
[--C-:B------:R-:W-:Y:S01]  /*6870*/  FFMA.FTZ R190, R44, UR4, -R243.reuse ;  /* 0x000000042cbe7c23 */ /* 0x100fe200080108f3 */
[--C-:B------:R-:W-:Y:S01]  /*6880*/  FFMA.FTZ R181, R45, UR4, -R243.reuse ;  /* 0x000000042db57c23 */ /* 0x100fe200080108f3 */
[----:B------:R-:W-:Y:S01]  /*6890*/  FSEL R245, R245, RZ, P0 ;  /* 0x000000fff5f57208 */ /* 0x000fe20000000000 */
[----:B------:R-:W-:Y:S01]  /*68a0*/  FMUL.FTZ R5, R168, R161 ;  /* 0x000000a1a8057220 */ /* 0x000fe20000410000 */
[----:B------:R-:W-:Y:S03]  /*68b0*/  FFMA.FTZ R205, R7, UR4, -R216 ;  /* 0x0000000407cd7c23 */ /* 0x000fe600080108d8 */
[----:B------:R-:W-:Y:S01]  /*68c0*/  MUFU.EX2 R209, R209 ;  /* 0x000000d100d17308 */ /* 0x000fe20000000800 */
[----:B------:R-:W-:Y:S01]  /*68d0*/  FFMA.FTZ R215, R8, UR4, -R243 ;  /* 0x0000000408d77c23 */ /* 0x000fe200080108f3 */
[--C-:B------:R-:W-:Y:S01]  /*68e0*/  FFMA.FTZ R198, R42, UR4, -R245.reuse ;  /* 0x000000042ac67c23 */ /* 0x100fe200080108f5 */
[--C-:B------:R-:W-:Y:S01]  /*68f0*/  FFMA.FTZ R187, R43, UR4, -R245.reuse ;  /* 0x000000042bbb7c23 */ /* 0x100fe200080108f5 */
[--C-:B------:R-:W-:Y:S01]  /*6900*/  FFMA.FTZ R184, R46, UR4, -R245.reuse ;  /* 0x000000042eb87c23 */ /* 0x100fe200080108f5 */
[----:B------:R-:W3:Y:S01]  /*6910*/  LDSM.16.MT88.4 R40, [R220+0x4000] ;  /* 0x00400000dc28783b */ /* 0x000ee20000004200 */
[----:B------:R-:W-:Y:S01]  /*6920*/  FFMA.FTZ R185, R47, UR4, -R245 ;  /* 0x000000042fb97c23 */ /* 0x000fe200080108f5 */
[----:B------:R-:W-:Y:S03]  /*6930*/  FFMA.FTZ R242, R9, UR4, -R243 ;  /* 0x0000000409f27c23 */ /* 0x000fe600080108f3 */
[----:B------:R-:W4:Y:S01]  /*6940*/  MUFU.EX2 R197, R197 ;  /* 0x000000c500c57308 */ /* 0x000f220000000800 */
[C---:B-1----:R-:W-:Y:S01]  /*6950*/  FMUL.FTZ R18, R167.reuse, R150 ;  /* 0x00000096a7127220 */ /* 0x042fe20000410000 */
[----:B------:R-:W-:Y:S01]  /*6960*/  FMUL.FTZ R19, R167, R151 ;  /* 0x00000097a7137220 */ /* 0x000fe20000410000 */
[--C-:B------:R-:W-:Y:S01]  /*6970*/  FFMA.FTZ R169, R49, UR4, -R210.reuse ;  /* 0x0000000431a97c23 */ /* 0x100fe200080108d2 */
[C---:B------:R-:W-:Y:S01]  /*6980*/  FMUL.FTZ R6, R167.reuse, R162 ;  /* 0x000000a2a7067220 */ /* 0x040fe20000410000 */
[----:B------:R-:W1:Y:S01]  /*6990*/  LDSM.16.MT88.4 R44, [R222+0x4400] ;  /* 0x00440000de2c783b */ /* 0x000e620000004200 */
[----:B------:R-:W-:Y:S01]  /*69a0*/  FMUL.FTZ R7, R167, R163 ;  /* 0x000000a3a7077220 */ /* 0x000fe20000410000 */
[--C-:B------:R-:W-:Y:S03]  /*69b0*/  FFMA.FTZ R244, R10, UR4, -R245.reuse ;  /* 0x000000040af47c23 */ /* 0x100fe600080108f5 */
[----:B------:R-:W-:Y:S01]  /*69c0*/  MUFU.EX2 R200, R200 ;  /* 0x000000c800c87308 */ /* 0x000fe20000000800 */
[----:B------:R-:W-:Y:S01]  /*69d0*/  FMUL.FTZ R10, R165, R158 ;  /* 0x0000009ea50a7220 */ /* 0x000fe20000410000 */
[----:B------:R-:W-:Y:S01]  /*69e0*/  FFMA.FTZ R212, R11, UR4, -R245 ;  /* 0x000000040bd47c23 */ /* 0x000fe200080108f5 */
[----:B------:R-:W-:Y:S01]  /*69f0*/  FMUL.FTZ R11, R165, R159 ;  /* 0x0000009fa50b7220 */ /* 0x000fe20000410000 */
[--C-:B------:R-:W-:Y:S01]  /*6a00*/  FFMA.FTZ R206, R12, UR4, -R243.reuse ;  /* 0x000000040cce7c23 */ /* 0x100fe200080108f3 */
[----:B------:R-:W-:Y:S01]  /*6a10*/  LDSM.16.MT88.4 R148, [R222+0x5c00] ;  /* 0x005c0000de94783b */ /* 0x000fe20000004200 */
[----:B------:R-:W-:Y:S01]  /*6a20*/  FFMA.FTZ R193, R13, UR4, -R243 ;  /* 0x000000040dc17c23 */ /* 0x000fe200080108f3 */
[--C-:B------:R-:W-:Y:S03]  /*6a30*/  FFMA.FTZ R211, R14, UR4, -R245.reuse ;  /* 0x000000040ed37c23 */ /* 0x100fe600080108f5 */
[----:B------:R-:W5:Y:S01]  /*6a40*/  MUFU.EX2 R205, R205 ;  /* 0x000000cd00cd7308 */ /* 0x000f620000000800 */
[----:B------:R-:W-:Y:S01]  /*6a50*/  FMUL.FTZ R14, R165, R154 ;  /* 0x0000009aa50e7220 */ /* 0x000fe20000410000 */
[----:B------:R-:W-:Y:S01]  /*6a60*/  FFMA.FTZ R202, R15, UR4, -R245 ;  /* 0x000000040fca7c23 */ /* 0x000fe200080108f5 */
[----:B------:R-:W-:Y:S01]  /*6a70*/  FMUL.FTZ R15, R165, R155 ;  /* 0x0000009ba50f7220 */ /* 0x000fe20000410000 */
[--C-:B------:R-:W-:Y:S01]  /*6a80*/  FFMA.FTZ R173, R36, UR4, -R210.reuse ;  /* 0x0000000424ad7c23 */ /* 0x100fe200080108d2 */
[----:B----4-:R-:W-:Y:S01]  /*6a90*/  F2FP.F16.F32.PACK_AB R36, R197, R209 ;  /* 0x000000d1c524723e */ /* 0x010fe200000000ff */
[----:B------:R-:W-:Y:S01]  /*6aa0*/  FFMA.FTZ R176, R37, UR4, -R210 ;  /* 0x0000000425b07c23 */ /* 0x000fe200080108d2 */
[--C-:B------:R-:W-:Y:S03]  /*6ab0*/  FFMA.FTZ R178, R38, UR4, -R216.reuse ;  /* 0x0000000426b27c23 */ /* 0x100fe600080108d8 */
[----:B------:R-:W-:Y:S01]  /*6ac0*/  MUFU.EX2 R201, R201 ;  /* 0x000000c900c97308 */ /* 0x000fe20000000800 */
[----:B------:R-:W-:Y:S01]  /*6ad0*/  F2FP.F16.F32.PACK_AB R38, R175, R194 ;  /* 0x000000c2af26723e */ /* 0x000fe200000000ff */
[----:B------:R-:W-:Y:S01]  /*6ae0*/  FFMA.FTZ R171, R39, UR4, -R216 ;  /* 0x0000000427ab7c23 */ /* 0x000fe200080108d8 */
[--C-:B------:R-:W-:Y:S01]  /*6af0*/  FFMA.FTZ R192, R32, UR4, -R210.reuse ;  /* 0x0000000420c07c23 */ /* 0x100fe200080108d2 */
[----:B------:R-:W-:Y:S01]  /*6b00*/  FFMA.FTZ R195, R33, UR4, -R210 ;  /* 0x0000000421c37c23 */ /* 0x000fe200080108d2 */
[--C-:B------:R-:W-:Y:S01]  /*6b10*/  FFMA.FTZ R199, R34, UR4, -R216.reuse ;  /* 0x0000000422c77c23 */ /* 0x100fe200080108d8 */
[----:B------:R-:W-:Y:S01]  /*6b20*/  FFMA.FTZ R204, R35, UR4, -R216 ;  /* 0x0000000423cc7c23 */ /* 0x000fe200080108d8 */
[--C-:B------:R-:W-:Y:S03]  /*6b30*/  FFMA.FTZ R213, R24, UR4, -R243.reuse ;  /* 0x0000000418d57c23 */ /* 0x100fe600080108f3 */
[----:B------:R-:W4:Y:S01]  /*6b40*/  MUFU.EX2 R180, R180 ;  /* 0x000000b400b47308 */ /* 0x000f220000000800 */
[----:B-----5:R-:W-:Y:S01]  /*6b50*/  F2FP.F16.F32.PACK_AB R37, R205, R200 ;  /* 0x000000c8cd25723e */ /* 0x020fe200000000ff */
[----:B------:R-:W-:Y:S01]  /*6b60*/  FFMA.FTZ R218, R25, UR4, -R243 ;  /* 0x0000000419da7c23 */ /* 0x000fe200080108f3 */
[--C-:B------:R-:W-:Y:S01]  /*6b70*/  FFMA.FTZ R219, R26, UR4, -R245.reuse ;  /* 0x000000041adb7c23 */ /* 0x100fe200080108f5 */
[----:B------:R-:W-:Y:S01]  /*6b80*/  FMUL.FTZ R26, R165, R142 ;  /* 0x0000008ea51a7220 */ /* 0x000fe20000410000 */
[----:B------:R-:W-:Y:S01]  /*6b90*/  FFMA.FTZ R246, R27, UR4, -R245 ;  /* 0x000000041bf67c23 */ /* 0x000fe200080108f5 */
[----:B------:R-:W-:Y:S01]  /*6ba0*/  FMUL.FTZ R27, R165, R143 ;  /* 0x0000008fa51b7220 */ /* 0x000fe20000410000 */
[--C-:B------:R-:W-:Y:S03]  /*6bb0*/  FFMA.FTZ R214, R28, UR4, -R243.reuse ;  /* 0x000000041cd67c23 */ /* 0x100fe600080108f3 */
[----:B------:R5:W3:Y:S01]  /*6bc0*/  MUFU.EX2 R166, R170 ;  /* 0x000000aa00a67308 */ /* 0x000ae20000000800 */
[----:B------:R-:W-:Y:S01]  /*6bd0*/  FFMA.FTZ R183, R29, UR4, -R243 ;  /* 0x000000041db77c23 */ /* 0x000fe200080108f3 */
[--C-:B------:R-:W-:Y:S01]  /*6be0*/  FFMA.FTZ R217, R30, UR4, -R245.reuse ;  /* 0x000000041ed97c23 */ /* 0x100fe200080108f5 */
[----:B------:R-:W-:Y:S01]  /*6bf0*/  FMUL.FTZ R30, R165, R138 ;  /* 0x0000008aa51e7220 */ /* 0x000fe20000410000 */
[--C-:B------:R-:W-:Y:S01]  /*6c00*/  FFMA.FTZ R188, R31, UR4, -R245.reuse ;  /* 0x000000041fbc7c23 */ /* 0x100fe200080108f5 */
[----:B------:R-:W-:Y:S01]  /*6c10*/  FMUL.FTZ R31, R165, R139 ;  /* 0x0000008ba51f7220 */ /* 0x000fe20000410000 */
[--C-:B------:R-:W-:Y:S01]  /*6c20*/  FFMA.FTZ R191, R52, UR4, -R210.reuse ;  /* 0x0000000434bf7c23 */ /* 0x100fe200080108d2 */
[----:B------:R-:W-:Y:S03]  /*6c30*/  FFMA.FTZ R174, R53, UR4, -R210 ;  /* 0x0000000435ae7c23 */ /* 0x000fe600080108d2 */
[----:B------:R-:W-:Y:S01]  /*6c40*/  MUFU.EX2 R215, R215 ;  /* 0x000000d700d77308 */ /* 0x000fe20000000800 */
[----:B----4-:R-:W-:Y:S01]  /*6c50*/  F2FP.F16.F32.PACK_AB R39, R180, R201 ;  /* 0x000000c9b427723e */ /* 0x010fe200000000ff */
[--C-:B------:R-:W-:Y:S01]  /*6c60*/  FFMA.FTZ R186, R54, UR4, -R216.reuse ;  /* 0x0000000436ba7c23 */ /* 0x100fe200080108d8 */
[----:B------:R-:W-:Y:S01]  /*6c70*/  FFMA.FTZ R179, R55, UR4, -R216 ;  /* 0x0000000437b37c23 */ /* 0x000fe200080108d8 */
[--C-:B------:R-:W-:Y:S01]  /*6c80*/  FFMA.FTZ R55, R64, UR4, -R210.reuse ;  /* 0x0000000440377c23 */ /* 0x100fe200080108d2 */
[----:B------:R-:W-:Y:S01]  /*6c90*/  FFMA.FTZ R52, R65, UR4, -R210 ;  /* 0x0000000441347c23 */ /* 0x000fe200080108d2 */
[--C-:B------:R-:W-:Y:S01]  /*6ca0*/  FFMA.FTZ R54, R66, UR4, -R216.reuse ;  /* 0x0000000442367c23 */ /* 0x100fe200080108d8 */
[--C-:B------:R-:W-:Y:S03]  /*6cb0*/  FFMA.FTZ R53, R67, UR4, -R216.reuse ;  /* 0x0000000443357c23 */ /* 0x100fe600080108d8 */
[----:B------:R-:W4:Y:S01]  /*6cc0*/  MUFU.EX2 R242, R242 ;  /* 0x000000f200f27308 */ /* 0x000f220000000800 */
[----:B-----5:R-:W-:Y:S01]  /*6cd0*/  FFMA.FTZ R170, R51, UR4, -R216 ;  /* 0x0000000433aa7c23 */ /* 0x020fe200080108d8 */
[-C--:B--2---:R-:W-:Y:S01]  /*6ce0*/  HMMA.16816.F32 R4, R36, R20.reuse, R4 ;  /* 0x000000142404723c */ /* 0x084fe20000001804 */
[----:B------:R-:W2:Y:S04]  /*6cf0*/  LDSM.16.MT88.4 R48, [R220+0x4400] ;  /* 0x00440000dc30783b */ /* 0x000ea80000004200 */
[C---:B---3--:R-:W-:Y:S03]  /*6d00*/  FMUL.FTZ R8, R166.reuse, R156 ;  /* 0x0000009ca6087220 */ /* 0x048fe60000410000 */
[----:B------:R-:W-:Y:S01]  /*6d10*/  MUFU.EX2 R244, R244 ;  /* 0x000000f400f47308 */ /* 0x000fe20000000800 */
[C---:B------:R-:W-:Y:S01]  /*6d20*/  FMUL.FTZ R9, R166.reuse, R157 ;  /* 0x0000009da6097220 */ /* 0x040fe20000410000 */
[C---:B------:R-:W-:Y:S01]  /*6d30*/  FMUL.FTZ R12, R166.reuse, R152 ;  /* 0x00000098a60c7220 */ /* 0x040fe20000410000 */
[C---:B------:R-:W-:Y:S01]  /*6d40*/  FMUL.FTZ R13, R166.reuse, R153 ;  /* 0x00000099a60d7220 */ /* 0x040fe20000410000 */
[C---:B------:R-:W-:Y:S01]  /*6d50*/  FMUL.FTZ R24, R166.reuse, R140 ;  /* 0x0000008ca6187220 */ /* 0x040fe20000410000 */
[C---:B------:R-:W-:Y:S01]  /*6d60*/  FMUL.FTZ R25, R166.reuse, R141 ;  /* 0x0000008da6197220 */ /* 0x040fe20000410000 */
[C---:B------:R-:W-:Y:S01]  /*6d70*/  FMUL.FTZ R28, R166.reuse, R136 ;  /* 0x00000088a61c7220 */ /* 0x040fe20000410000 */
[----:B------:R-:W-:Y:S03]  /*6d80*/  FMUL.FTZ R29, R166, R137 ;  /* 0x00000089a61d7220 */ /* 0x000fe60000410000 */
[----:B------:R-:W3:Y:S01]  /*6d90*/  MUFU.EX2 R212, R212 ;  /* 0x000000d400d47308 */ /* 0x000ee20000000800 */
[----:B----4-:R-:W-:Y:S01]  /*6da0*/  F2FP.F16.F32.PACK_AB R32, R242, R215 ;  /* 0x000000d7f220723e */ /* 0x010fe200000000ff */
[----:B------:R-:W-:Y:S01]  /*6db0*/  FFMA.FTZ R65, R58, UR4, -R245 ;  /* 0x000000043a417c23 */ /* 0x000fe200080108f5 */
[----:B------:R-:W-:Y:S01]  /*6dc0*/  FFMA.FTZ R64, R56, UR4, -R243 ;  /* 0x0000000438407c23 */ /* 0x000fe200080108f3 */
[----:B------:R-:W-:Y:S01]  /*6dd0*/  FFMA.FTZ R58, R59, UR4, -R245 ;  /* 0x000000043b3a7c23 */ /* 0x000fe200080108f5 */
[--C-:B------:R-:W-:Y:S01]  /*6de0*/  FFMA.FTZ R59, R60, UR4, -R243.reuse ;  /* 0x000000043c3b7c23 */ /* 0x100fe200080108f3 */
[--C-:B------:R-:W-:Y:S01]  /*6df0*/  FFMA.FTZ R56, R61, UR4, -R243.reuse ;  /* 0x000000043d387c23 */ /* 0x100fe200080108f3 */
[----:B------:R-:W-:Y:S03]  /*6e00*/  FFMA.FTZ R57, R57, UR4, -R243 ;  /* 0x0000000439397c23 */ /* 0x000fe600080108f3 */
[----:B------:R-:W-:Y:S01]  /*6e10*/  MUFU.EX2 R206, R206 ;  /* 0x000000ce00ce7308 */ /* 0x000fe20000000800 */
[--C-:B------:R-:W-:Y:S01]  /*6e20*/  FFMA.FTZ R60, R62, UR4, -R245.reuse ;  /* 0x000000043e3c7c23 */ /* 0x100fe200080108f5 */
[--C-:B------:R-:W-:Y:S01]  /*6e30*/  FFMA.FTZ R61, R63, UR4, -R245.reuse ;  /* 0x000000043f3d7c23 */ /* 0x100fe200080108f5 */
[--C-:B------:R-:W-:Y:S01]  /*6e40*/  FFMA.FTZ R62, R68, UR4, -R210.reuse ;  /* 0x00000004443e7c23 */ /* 0x100fe200080108d2 */
[----:B------:R-:W-:Y:S01]  /*6e50*/  FFMA.FTZ R63, R69, UR4, -R210 ;  /* 0x00000004453f7c23 */ /* 0x000fe200080108d2 */
[--C-:B------:R-:W-:Y:S01]  /*6e60*/  FFMA.FTZ R68, R70, UR4, -R216.reuse ;  /* 0x0000000446447c23 */ /* 0x100fe200080108d8 */
[----:B------:R-:W-:Y:S01]  /*6e70*/  FFMA.FTZ R69, R71, UR4, -R216 ;  /* 0x0000000447457c23 */ /* 0x000fe200080108d8 */
[--C-:B------:R-:W-:Y:S03]  /*6e80*/  FFMA.FTZ R66, R80, UR4, -R210.reuse ;  /* 0x0000000450427c23 */ /* 0x100fe600080108d2 */
[----:B------:R-:W4:Y:S01]  /*6e90*/  MUFU.EX2 R193, R193 ;  /* 0x000000c100c17308 */ /* 0x000f220000000800 */
[----:B---3--:R-:W-:Y:S01]  /*6ea0*/  F2FP.F16.F32.PACK_AB R33, R212, R244 ;  /* 0x000000f4d421723e */ /* 0x008fe200000000ff */
[----:B------:R-:W-:Y:S01]  /*6eb0*/  FFMA.FTZ R67, R81, UR4, -R210 ;  /* 0x0000000451437c23 */ /* 0x000fe200080108d2 */
[--C-:B------:R-:W-:Y:S01]  /*6ec0*/  FFMA.FTZ R71, R82, UR4, -R216.reuse ;  /* 0x0000000452477c23 */ /* 0x100fe200080108d8 */
[----:B------:R-:W-:Y:S01]  /*6ed0*/  FFMA.FTZ R70, R83, UR4, -R216 ;  /* 0x0000000453467c23 */ /* 0x000fe200080108d8 */
[----:B------:R-:W-:Y:S01]  /*6ee0*/  FFMA.FTZ R81, R75, UR4, -R245 ;  /* 0x000000044b517c23 */ /* 0x000fe200080108f5 */
[----:B------:R-:W-:Y:S01]  /*6ef0*/  FFMA.FTZ R75, R77, UR4, -R243 ;  /* 0x000000044d4b7c23 */ /* 0x000fe200080108f3 */
[----:B------:R-:W-:Y:S03]  /*6f00*/  FFMA.FTZ R77, R78, UR4, -R245 ;  /* 0x000000044e4d7c23 */ /* 0x000fe600080108f5 */
[----:B------:R-:W-:Y:S01]  /*6f10*/  MUFU.EX2 R211, R211 ;  /* 0x000000d300d37308 */ /* 0x000fe20000000800 */
[--C-:B------:R-:W-:Y:S01]  /*6f20*/  FFMA.FTZ R72, R72, UR4, -R243.reuse ;  /* 0x0000000448487c23 */ /* 0x100fe200080108f3 */
[----:B------:R-:W-:Y:S01]  /*6f30*/  FFMA.FTZ R73, R73, UR4, -R243 ;  /* 0x0000000449497c23 */ /* 0x000fe200080108f3 */
[----:B------:R-:W-:Y:S01]  /*6f40*/  FFMA.FTZ R74, R74, UR4, -R245 ;  /* 0x000000044a4a7c23 */ /* 0x000fe200080108f5 */
[----:B------:R-:W-:Y:S01]  /*6f50*/  FFMA.FTZ R76, R76, UR4, -R243 ;  /* 0x000000044c4c7c23 */ /* 0x000fe200080108f3 */
[----:B------:R-:W-:Y:S01]  /*6f60*/  FFMA.FTZ R78, R79, UR4, -R245 ;  /* 0x000000044f4e7c23 */ /* 0x000fe200080108f5 */
[--C-:B------:R-:W-:Y:S01]  /*6f70*/  FFMA.FTZ R80, R85, UR4, -R210.reuse ;  /* 0x0000000455507c23 */ /* 0x100fe200080108d2 */
[----:B------:R-:W-:Y:S03]  /*6f80*/  FFMA.FTZ R79, R84, UR4, -R210 ;  /* 0x00000004544f7c23 */ /* 0x000fe600080108d2 */
[----:B------:R-:W3:Y:S01]  /*6f90*/  MUFU.EX2 R202, R202 ;  /* 0x000000ca00ca7308 */ /* 0x000ee20000000800 */
[----:B----4-:R-:W-:Y:S01]  /*6fa0*/  F2FP.F16.F32.PACK_AB R34, R193, R206 ;  /* 0x000000cec122723e */ /* 0x010fe200000000ff */
[--C-:B------:R-:W-:Y:S01]  /*6fb0*/  FFMA.FTZ R82, R86, UR4, -R216.reuse ;  /* 0x0000000456527c23 */ /* 0x100fe200080108d8 */
[----:B------:R-:W-:Y:S01]  /*6fc0*/  FFMA.FTZ R85, R87, UR4, -R216 ;  /* 0x0000000457557c23 */ /* 0x000fe200080108d8 */
[--C-:B------:R-:W-:Y:S01]  /*6fd0*/  FFMA.FTZ R83, R96, UR4, -R210.reuse ;  /* 0x0000000460537c23 */ /* 0x100fe200080108d2 */
[--C-:B------:R-:W-:Y:S01]  /*6fe0*/  FFMA.FTZ R96, R100, UR4, -R210.reuse ;  /* 0x0000000464607c23 */ /* 0x100fe200080108d2 */
[--C-:B------:R-:W-:Y:S01]  /*6ff0*/  FFMA.FTZ R100, R112, UR4, -R210.reuse ;  /* 0x0000000470647c23 */ /* 0x100fe200080108d2 */
[--C-:B------:R-:W-:Y:S03]  /*7000*/  FFMA.FTZ R84, R97, UR4, -R210.reuse ;  /* 0x0000000461547c23 */ /* 0x100fe600080108d2 */
[----:B------:R-:W-:Y:S01]  /*7010*/  MUFU.EX2 R207, R207 ;  /* 0x000000cf00cf7308 */ /* 0x000fe20000000800 */
[--C-:B------:R-:W-:Y:S01]  /*7020*/  FFMA.FTZ R97, R101, UR4, -R210.reuse ;  /* 0x0000000465617c23 */ /* 0x100fe200080108d2 */
[----:B------:R-:W-:Y:S01]  /*7030*/  FFMA.FTZ R101, R113, UR4, -R210 ;  /* 0x0000000471657c23 */ /* 0x000fe200080108d2 */
[--C-:B------:R-:W-:Y:S01]  /*7040*/  FFMA.FTZ R86, R98, UR4, -R216.reuse ;  /* 0x0000000462567c23 */ /* 0x100fe200080108d8 */
[--C-:B------:R-:W-:Y:S01]  /*7050*/  FFMA.FTZ R98, R102, UR4, -R216.reuse ;  /* 0x0000000466627c23 */ /* 0x100fe200080108d8 */
[--C-:B------:R-:W-:Y:S01]  /*7060*/  FFMA.FTZ R102, R114, UR4, -R216.reuse ;  /* 0x0000000472667c23 */ /* 0x100fe200080108d8 */
[--C-:B------:R-:W-:Y:S01]  /*7070*/  FFMA.FTZ R87, R99, UR4, -R216.reuse ;  /* 0x0000000463577c23 */ /* 0x100fe200080108d8 */
[--C-:B------:R-:W-:Y:S03]  /*7080*/  FFMA.FTZ R99, R103, UR4, -R216.reuse ;  /* 0x0000000467637c23 */ /* 0x100fe600080108d8 */
[----:B------:R-:W4:Y:S01]  /*7090*/  MUFU.EX2 R196, R196 ;  /* 0x000000c400c47308 */ /* 0x000f220000000800 */
[----:B---3--:R-:W-:Y:S01]  /*70a0*/  F2FP.F16.F32.PACK_AB R35, R202, R211 ;  /* 0x000000d3ca23723e */ /* 0x008fe200000000ff */
[----:B------:R-:W-:Y:S01]  /*70b0*/  FFMA.FTZ R103, R115, UR4, -R216 ;  /* 0x0000000473677c23 */ /* 0x000fe200080108d8 */
[--C-:B------:R-:W-:Y:S01]  /*70c0*/  FFMA.FTZ R88, R88, UR4, -R243.reuse ;  /* 0x0000000458587c23 */ /* 0x100fe200080108f3 */
[----:B------:R-:W-:Y:S01]  /*70d0*/  FFMA.FTZ R89, R89, UR4, -R243 ;  /* 0x0000000459597c23 */ /* 0x000fe200080108f3 */
[--C-:B------:R-:W-:Y:S01]  /*70e0*/  FFMA.FTZ R90, R90, UR4, -R245.reuse ;  /* 0x000000045a5a7c23 */ /* 0x100fe200080108f5 */
[----:B------:R-:W-:Y:S01]  /*70f0*/  FFMA.FTZ R91, R91, UR4, -R245 ;  /* 0x000000045b5b7c23 */ /* 0x000fe200080108f5 */
[--C-:B------:R-:W-:Y:S03]  /*7100*/  FFMA.FTZ R92, R92, UR4, -R243.reuse ;  /* 0x000000045c5c7c23 */ /* 0x100fe600080108f3 */
[----:B------:R-:W-:Y:S01]  /*7110*/  MUFU.EX2 R208, R208 ;  /* 0x000000d000d07308 */ /* 0x000fe20000000800 */
[C---:B------:R-:W-:Y:S04]  /*7120*/  HMMA.16816.F32 R8, R32.reuse, R20, R8 ;  /* 0x000000142008723c */ /* 0x040fe80000001808 */
[C---:B------:R-:W-:Y:S01]  /*7130*/  FMUL.FTZ R20, R168.reuse, R144 ;  /* 0x00000090a8147220 */ /* 0x040fe20000410000 */
[----:B------:R-:W-:Y:S01]  /*7140*/  FMUL.FTZ R21, R168, R145 ;  /* 0x00000091a8157220 */ /* 0x000fe20000410000 */
[----:B------:R-:W-:Y:S03]  /*7150*/  FFMA.FTZ R93, R93, UR4, -R243 ;  /* 0x000000045d5d7c23 */ /* 0x000fe600080108f3 */
[----:B------:R-:W3:Y:S01]  /*7160*/  MUFU.EX2 R203, R203 ;  /* 0x000000cb00cb7308 */ /* 0x000ee20000000800 */
[-C--:B------:R-:W-:Y:S03]  /*7170*/  HMMA.16816.F32 R12, R32, R22.reuse, R12 ;  /* 0x00000016200c723c */ /* 0x080fe6000000180c */
[--C-:B------:R-:W-:Y:S01]  /*7180*/  FFMA.FTZ R94, R94, UR4, -R245.reuse ;  /* 0x000000045e5e7c23 */ /* 0x100fe200080108f5 */
[----:B------:R-:W-:Y:S01]  /*7190*/  FFMA.FTZ R95, R95, UR4, -R245 ;  /* 0x000000045f5f7c23 */ /* 0x000fe200080108f5 */
[--C-:B------:R-:W-:Y:S01]  /*71a0*/  FFMA.FTZ R104, R104, UR4, -R243.reuse ;  /* 0x0000000468687c23 */ /* 0x100fe200080108f3 */
[----:B------:R-:W-:Y:S03]  /*71b0*/  FFMA.FTZ R105, R105, UR4, -R243 ;  /* 0x0000000469697c23 */ /* 0x000fe600080108f3 */
[----:B------:R-:W-:Y:S01]  /*71c0*/  MUFU.EX2 R192, R192 ;  /* 0x000000c000c07308 */ /* 0x000fe20000000800 */
[C---:B------:R-:W-:Y:S04]  /*71d0*/  HMMA.16816.F32 R16, R36.reuse, R22, R16 ;  /* 0x000000162410723c */ /* 0x040fe80000001810 */
[C---:B------:R-:W-:Y:S01]  /*71e0*/  FMUL.FTZ R22, R167.reuse, R146 ;  /* 0x00000092a7167220 */ /* 0x040fe20000410000 */
[----:B------:R-:W-:Y:S01]  /*71f0*/  FMUL.FTZ R23, R167, R147 ;  /* 0x00000093a7177220 */ /* 0x000fe20000410000 */
[--C-:B------:R-:W-:Y:S03]  /*7200*/  FFMA.FTZ R106, R106, UR4, -R245.reuse ;  /* 0x000000046a6a7c23 */ /* 0x100fe600080108f5 */
[----:B------:R-:W5:Y:S01]  /*7210*/  MUFU.EX2 R195, R195 ;  /* 0x000000c300c37308 */ /* 0x000f620000000800 */
[----:B------:R-:W-:Y:S01]  /*7220*/  FFMA.FTZ R107, R107, UR4, -R245 ;  /* 0x000000046b6b7c23 */ /* 0x000fe200080108f5 */
[--C-:B------:R-:W-:Y:S01]  /*7230*/  FFMA.FTZ R108, R108, UR4, -R243.reuse ;  /* 0x000000046c6c7c23 */ /* 0x100fe200080108f3 */
[----:B------:R-:W-:Y:S01]  /*7240*/  FFMA.FTZ R109, R109, UR4, -R243 ;  /* 0x000000046d6d7c23 */ /* 0x000fe200080108f3 */
[----:B------:R-:W-:Y:S01]  /*7250*/  FFMA.FTZ R209, R168, R241, R209 ;  /* 0x000000f1a8d17223 */ /* 0x000fe200000100d1 */
[-C--:B------:R-:W-:Y:S05]  /*7260*/  HMMA.16816.F32 R20, R36, R40.reuse, R20 ;  /* 0x000000282414723c */ /* 0x080fea0000001814 */
[----:B------:R-:W-:Y:S01]  /*7270*/  MUFU.EX2 R199, R199 ;  /* 0x000000c700c77308 */ /* 0x000fe20000000800 */
[----:B------:R-:W-:Y:S01]  /*7280*/  ISETP.GT.AND P0, PT, R236, RZ, PT ;  /* 0x000000ffec00720c */ /* 0x000fe20003f04270 */
[----:B------:R-:W-:Y:S01]  /*7290*/  FFMA.FTZ R200, R167, R240, R200 ;  /* 0x000000f0a7c87223 */ /* 0x000fe200000100c8 */
[----:B------:R-:W-:Y:S01]  /*72a0*/  FFMA.FTZ R215, R166, R239, R215 ;  /* 0x000000efa6d77223 */ /* 0x000fe200000100d7 */
[----:B------:R-:W-:Y:S01]  /*72b0*/  FFMA.FTZ R244, R165, R238, R244 ;  /* 0x000000eea5f47223 */ /* 0x000fe200000100f4 */
[C---:B------:R-:W-:Y:S05]  /*72c0*/  HMMA.16816.F32 R24, R32.reuse, R40, R24 ;  /* 0x000000282018723c */ /* 0x040fea0000001818 */
[----:B------:R-:W1:Y:S01]  /*72d0*/  MUFU.EX2 R204, R204 ;  /* 0x000000cc00cc7308 */ /* 0x000e620000000800 */
[----:B------:R-:W-:Y:S01]  /*72e0*/  FADD.FTZ R209, R197, R209 ;  /* 0x000000d1c5d17221 */ /* 0x000fe20000010000 */
[----:B------:R-:W-:Y:S01]  /*72f0*/  FADD.FTZ R200, R205, R200 ;  /* 0x000000c8cdc87221 */ /* 0x000fe20000010000 */
[----:B------:R-:W-:Y:S01]  /*7300*/  FADD.FTZ R215, R242, R215 ;  /* 0x000000d7f2d77221 */ /* 0x000fe20000010000 */
[----:B------:R-:W-:Y:S01]  /*7310*/  FADD.FTZ R244, R212, R244 ;  /* 0x000000f4d4f47221 */ /* 0x000fe20000010000 */
[-C--:B------:R-:W-:Y:S05]  /*7320*/  HMMA.16816.F32 R28, R32, R42.reuse, R28 ;  /* 0x0000002a201c723c */ /* 0x080fea000000181c */
[----:B------:R-:W-:Y:S01]  /*7330*/  MUFU.EX2 R213, R213 ;  /* 0x000000d500d57308 */ /* 0x000fe20000000800 */
[C---:B------:R-:W-:Y:S01]  /*7340*/  FMUL.FTZ R32, R168.reuse, R132 ;  /* 0x00000084a8207220 */ /* 0x040fe20000410000 */
[----:B------:R-:W-:Y:S01]  /*7350*/  FMUL.FTZ R33, R168, R133 ;  /* 0x00000085a8217220 */ /* 0x000fe20000410000 */
[C---:B------:R-:W-:Y:S01]  /*7360*/  FMUL.FTZ R34, R167.reuse, R134 ;  /* 0x00000086a7227220 */ /* 0x040fe20000410000 */
[----:B------:R-:W-:Y:S01]  /*7370*/  FMUL.FTZ R35, R167, R135 ;  /* 0x00000087a7237220 */ /* 0x000fe20000410000 */
[----:B------:R-:W-:Y:S01]  /*7380*/  FADD.FTZ R194, R194, R209 ;  /* 0x000000d1c2c27221 */ /* 0x000fe20000010000 */
[----:B------:R-:W-:Y:S01]  /*7390*/  FADD.FTZ R201, R201, R200 ;  /* 0x000000c8c9c97221 */ /* 0x000fe20000010000 */
[----:B------:R-:W-:Y:S03]  /*73a0*/  FADD.FTZ R206, R206, R215 ;  /* 0x000000d7cece7221 */ /* 0x000fe60000010000 */
[----:B------:R-:W2:Y:S01]  /*73b0*/  MUFU.EX2 R218, R218 ;  /* 0x000000da00da7308 */ /* 0x000ea20000000800 */
[----:B------:R-:W-:Y:S01]  /*73c0*/  FADD.FTZ R211, R211, R244 ;  /* 0x000000f4d3d37221 */ /* 0x000fe20000010000 */
[----:B------:R-:W-:Y:S01]  /*73d0*/  FADD.FTZ R194, R175, R194 ;  /* 0x000000c2afc27221 */ /* 0x000fe20000010000 */
[----:B------:R-:W-:Y:S04]  /*73e0*/  HMMA.16816.F32 R32, R36, R42, R32 ;  /* 0x0000002a2420723c */ /* 0x000fe80000001820 */
[----:B----4-:R-:W-:Y:S03]  /*73f0*/  F2FP.F16.F32.PACK_AB R36, R196, R207 ;  /* 0x000000cfc424723e */ /* 0x010fe600000000ff */
[----:B------:R-:W-:Y:S01]  /*7400*/  MUFU.EX2 R219, R219 ;  /* 0x000000db00db7308 */ /* 0x000fe20000000800 */
[----:B---3--:R-:W-:Y:S01]  /*7410*/  F2FP.F16.F32.PACK_AB R37, R203, R208 ;  /* 0x000000d0cb25723e */ /* 0x008fe200000000ff */
[----:B------:R-:W-:Y:S01]  /*7420*/  FADD.FTZ R201, R180, R201 ;  /* 0x000000c9b4c97221 */ /* 0x000fe20000010000 */
[----:B-----5:R-:W-:Y:S01]  /*7430*/  F2FP.F16.F32.PACK_AB R38, R195, R192 ;  /* 0x000000c0c326723e */ /* 0x020fe200000000ff */
[----:B------:R-:W-:Y:S01]  /*7440*/  FADD.FTZ R206, R193, R206 ;  /* 0x000000cec1ce7221 */ /* 0x000fe20000010000 */
[----:B-1----:R-:W-:Y:S01]  /*7450*/  F2FP.F16.F32.PACK_AB R39, R204, R199 ;  /* 0x000000c7cc27723e */ /* 0x002fe200000000ff */
[----:B------:R-:W-:Y:S01]  /*7460*/  FADD.FTZ R202, R202, R211 ;  /* 0x000000d3caca7221 */ /* 0x000fe20000010000 */
[----:B------:R-:W-:Y:S03]  /*7470*/  IADD3 R236, PT, PT, R236, -0x1, RZ ;  /* 0xffffffffecec7810 */ /* 0x000fe60007ffe0ff */
[----:B------:R-:W1:Y:S01]  /*7480*/  MUFU.EX2 R246, R246 ;  /* 0x000000f600f67308 */ /* 0x000e620000000800 */
[----:B--2---:R-:W-:Y:S01]  /*7490*/  F2FP.F16.F32.PACK_AB R40, R218, R213 ;  /* 0x000000d5da28723e */ /* 0x004fe200000000ff */
[----:B------:R-:W-:Y:S01]  /*74a0*/  FADD.FTZ R207, R207, R194 ;  /* 0x000000c2cfcf7221 */ /* 0x000fe20000010000 */
[----:B------:R-:W-:Y:S01]  /*74b0*/  MOV R165, R0 ;  /* 0x0000000000a57202 */ /* 0x000fe20000000f00 */
[-C--:B------:R-:W-:Y:S03]  /*74c0*/  HMMA.16816.F32 R4, R36, R44.reuse, R4 ;  /* 0x0000002c2404723c */ /* 0x080fe60000001804 */
[----:B------:R-:W-:Y:S03]  /*74d0*/  FADD.FTZ R208, R208, R201 ;  /* 0x000000c9d0d07221 */ /* 0x000fe60000010000 */
[----:B------:R-:W-:Y:S01]  /*74e0*/  MUFU.EX2 R214, R214 ;  /* 0x000000d600d67308 */ /* 0x000fe20000000800 */
[----:B------:R-:W-:Y:S01]  /*74f0*/  FADD.FTZ R213, R213, R206 ;  /* 0x000000ced5d57221 */ /* 0x000fe20000010000 */
[--C-:B------:R-:W-:Y:S01]  /*7500*/  FFMA.FTZ R113, R117, UR4, -R210.reuse ;  /* 0x0000000475717c23 */ /* 0x100fe200080108d2 */
[----:B------:R-:W-:Y:S01]  /*7510*/  FFMA.FTZ R112, R116, UR4, -R210 ;  /* 0x0000000474707c23 */ /* 0x000fe200080108d2 */
[--C-:B------:R-:W-:Y:S01]  /*7520*/  FFMA.FTZ R114, R118, UR4, -R216.reuse ;  /* 0x0000000476727c23 */ /* 0x100fe200080108d8 */
[--C-:B------:R-:W-:Y:S01]  /*7530*/  FFMA.FTZ R115, R119, UR4, -R216.reuse ;  /* 0x0000000477737c23 */ /* 0x100fe200080108d8 */
[----:B------:R-:W-:Y:S01]  /*7540*/  FFMA.FTZ R117, R130, UR4, -R216 ;  /* 0x0000000482757c23 */ /* 0x000fe200080108d8 */
[----:B------:R-:W-:Y:S03]  /*7550*/  FFMA.FTZ R116, R128, UR4, -R210 ;  /* 0x0000000480747c23 */ /* 0x000fe600080108d2 */
[----:B------:R-:W2:Y:S01]  /*7560*/  MUFU.EX2 R183, R183 ;  /* 0x000000b700b77308 */ /* 0x000ea20000000800 */
[----:B-1----:R-:W-:Y:S01]  /*7570*/  F2FP.F16.F32.PACK_AB R41, R246, R219 ;  /* 0x000000dbf629723e */ /* 0x002fe200000000ff */
[----:B------:R-:W-:Y:S01]  /*7580*/  FADD.FTZ R219, R219, R202 ;  /* 0x000000cadbdb7221 */ /* 0x000fe20000010000 */
[----:B------:R-:W-:Y:S01]  /*7590*/  MOV R167, R2 ;  /* 0x0000000200a77202 */ /* 0x000fe20000000f00 */
[----:B------:R-:W-:Y:S01]  /*75a0*/  FFMA.FTZ R216, R131, UR4, -R216 ;  /* 0x0000000483d87c23 */ /* 0x000fe200080108d8 */
[----:B------:R-:W-:Y:S01]  /*75b0*/  FADD.FTZ R207, R196, R207 ;  /* 0x000000cfc4cf7221 */ /* 0x000fe20000010000 */
[----:B------:R-:W-:Y:S01]  /*75c0*/  FADD.FTZ R208, R203, R208 ;  /* 0x000000d0cbd07221 */ /* 0x000fe20000010000 */
[----:B------:R-:W-:Y:S03]  /*75d0*/  FADD.FTZ R213, R218, R213 ;  /* 0x000000d5dad57221 */ /* 0x000fe60000010000 */
[----:B------:R-:W-:Y:S01]  /*75e0*/  MUFU.EX2 R217, R217 ;  /* 0x000000d900d97308 */ /* 0x000fe20000000800 */
[----:B------:R-:W-:Y:S01]  /*75f0*/  FADD.FTZ R246, R246, R219 ;  /* 0x000000dbf6f67221 */ /* 0x000fe20000010000 */
[----:B------:R-:W-:Y:S01]  /*7600*/  FFMA.FTZ R210, R129, UR4, -R210 ;  /* 0x0000000481d27c23 */ /* 0x000fe200080108d2 */
[----:B------:R-:W-:Y:S01]  /*7610*/  FADD.FTZ R118, R192, R207 ;  /* 0x000000cfc0767221 */ /* 0x000fe20000010000 */
[----:B------:R-:W-:Y:S01]  /*7620*/  FADD.FTZ R119, R199, R208 ;  /* 0x000000d0c7777221 */ /* 0x000fe20000010000 */
[--C-:B------:R-:W-:Y:S01]  /*7630*/  FFMA.FTZ R120, R120, UR4, -R243.reuse ;  /* 0x0000000478787c23 */ /* 0x100fe200080108f3 */
[--C-:B------:R-:W-:Y:S01]  /*7640*/  FFMA.FTZ R121, R121, UR4, -R243.reuse ;  /* 0x0000000479797c23 */ /* 0x100fe200080108f3 */
[----:B------:R-:W-:Y:S03]  /*7650*/  FFMA.FTZ R124, R124, UR4, -R243 ;  /* 0x000000047c7c7c23 */ /* 0x000fe600080108f3 */
[----:B------:R-:W1:Y:S01]  /*7660*/  MUFU.EX2 R188, R188 ;  /* 0x000000bc00bc7308 */ /* 0x000e620000000800 */
[----:B--2---:R-:W-:Y:S01]  /*7670*/  F2FP.F16.F32.PACK_AB R42, R183, R214 ;  /* 0x000000d6b72a723e */ /* 0x004fe200000000ff */
[----:B------:R-:W-:Y:S01]  /*7680*/  FADD.FTZ R214, R214, R213 ;  /* 0x000000d5d6d67221 */ /* 0x000fe20000010000 */
[----:B------:R-:W-:Y:S01]  /*7690*/  MOV R166, R3 ;  /* 0x0000000300a67202 */ /* 0x000fe20000000f00 */
[--C-:B------:R-:W-:Y:S01]  /*76a0*/  FFMA.FTZ R122, R122, UR4, -R245.reuse ;  /* 0x000000047a7a7c23 */ /* 0x100fe200080108f5 */
[--C-:B------:R-:W-:Y:S01]  /*76b0*/  FFMA.FTZ R123, R123, UR4, -R245.reuse ;  /* 0x000000047b7b7c23 */ /* 0x100fe200080108f5 */
[----:B------:R-:W-:Y:S01]  /*76c0*/  FFMA.FTZ R126, R126, UR4, -R245 ;  /* 0x000000047e7e7c23 */ /* 0x000fe200080108f5 */
[----:B------:R-:W-:Y:S03]  /*76d0*/  FFMA.FTZ R243, R125, UR4, -R243 ;  /* 0x000000047df37c23 */ /* 0x000fe600080108f3 */
[----:B------:R-:W-:Y:S01]  /*76e0*/  MUFU.EX2 R173, R173 ;  /* 0x000000ad00ad7308 */ /* 0x000fe20000000800 */
[----:B------:R-:W-:Y:S01]  /*76f0*/  FADD.FTZ R118, R195, R118 ;  /* 0x00000076c3767221 */ /* 0x000fe20000010000 */
[----:B------:R-:W-:Y:S01]  /*7700*/  FADD.FTZ R119, R204, R119 ;  /* 0x00000077cc777221 */ /* 0x000fe20000010000 */
[----:B------:R-:W-:Y:S07]  /*7710*/  FADD.FTZ R214, R183, R214 ;  /* 0x000000d6b7d67221 */ /* 0x000fee0000010000 */
[----:B------:R-:W2:Y:S01]  /*7720*/  MUFU.EX2 R176, R176 ;  /* 0x000000b000b07308 */ /* 0x000ea20000000800 */
[C---:B-1----:R-:W-:Y:S01]  /*7730*/  F2FP.F16.F32.PACK_AB R43, R188.reuse, R217 ;  /* 0x000000d9bc2b723e */ /* 0x042fe200000000ff */
[----:B------:R-:W-:Y:S04]  /*7740*/  FADD.FTZ R217, R217, R246 ;  /* 0x000000f6d9d97221 */ /* 0x000fe80000010000 */
[----:B------:R-:W-:Y:S04]  /*7750*/  FADD.FTZ R217, R188, R217 ;  /* 0x000000d9bcd97221 */ /* 0x000fe80000010000 */
[----:B------:R-:W-:Y:S01]  /*7760*/  MUFU.EX2 R178, R178 ;  /* 0x000000b200b27308 */ /* 0x000fe20000000800 */
[C---:B------:R-:W-:Y:S09]  /*7770*/  HMMA.16816.F32 R8, R40.reuse, R44, R8 ;  /* 0x0000002c2808723c */ /* 0x040ff20000001808 */
[----:B------:R-:W1:Y:S01]  /*7780*/  MUFU.EX2 R171, R171 ;  /* 0x000000ab00ab7308 */ /* 0x000e620000000800 */
[-C--:B------:R-:W-:Y:S09]  /*7790*/  HMMA.16816.F32 R12, R40, R46.reuse, R12 ;  /* 0x0000002e280c723c */ /* 0x080ff2000000180c */
[----:B------:R-:W-:Y:S01]  /*77a0*/  MUFU.EX2 R172, R172 ;  /* 0x000000ac00ac7308 */ /* 0x000fe20000000800 */
[C---:B------:R-:W-:Y:S01]  /*77b0*/  HMMA.16816.F32 R16, R36.reuse, R46, R16 ;  /* 0x0000002e2410723c */ /* 0x040fe20000001810 */
[----:B------:R-:W3:Y:S08]  /*77c0*/  LDSM.16.MT88.4 R44, [R222+0x4800] ;  /* 0x00480000de2c783b */ /* 0x000ef00000004200 */
[----:B------:R-:W4:Y:S01]  /*77d0*/  MUFU.EX2 R169, R169 ;  /* 0x000000a900a97308 */ /* 0x000f220000000800 */
[-C--:B------:R-:W-:Y:S09]  /*77e0*/  HMMA.16816.F32 R20, R36, R48.reuse, R20 ;  /* 0x000000302414723c */ /* 0x080ff20000001814 */
[----:B------:R-:W-:Y:S01]  /*77f0*/  MUFU.EX2 R177, R177 ;  /* 0x000000b100b17308 */ /* 0x000fe20000000800 */
[C---:B------:R-:W-:Y:S09]  /*7800*/  HMMA.16816.F32 R24, R40.reuse, R48, R24 ;  /* 0x000000302818723c */ /* 0x040ff20000001818 */
[----:B------:R-:W5:Y:S01]  /*7810*/  MUFU.EX2 R170, R170 ;  /* 0x000000aa00aa7308 */ /* 0x000f620000000800 */
[-C--:B------:R-:W-:Y:S09]  /*7820*/  HMMA.16816.F32 R28, R40, R50.reuse, R28 ;  /* 0x00000032281c723c */ /* 0x080ff2000000181c */
[----:B------:R-:W-:Y:S01]  /*7830*/  MUFU.EX2 R189, R189 ;  /* 0x000000bd00bd7308 */ /* 0x000fe20000000800 */
[----:B------:R-:W-:Y:S01]  /*7840*/  HMMA.16816.F32 R32, R36, R50, R32 ;  /* 0x000000322420723c */ /* 0x000fe20000001820 */
[----:B------:R-:W3:Y:S03]  /*7850*/  LDSM.16.MT88.4 R48, [R220+0x4800] ;  /* 0x00480000dc30783b */ /* 0x000ee60000004200 */
[----:B--2---:R-:W-:Y:S01]  /*7860*/  F2FP.F16.F32.PACK_AB R36, R176, R173 ;  /* 0x000000adb024723e */ /* 0x004fe200000000ff */
[----:B------:R-:W-:Y:S01]  /*7870*/  FADD.FTZ R173, R173, R118 ;  /* 0x00000076adad7221 */ /* 0x000fe20000010000 */
[----:B-1----:R-:W-:Y:S03]  /*7880*/  F2FP.F16.F32.PACK_AB R37, R171, R178 ;  /* 0x000000b2ab25723e */ /* 0x002fe600000000ff */
[----:B------:R-:W1:Y:S01]  /*7890*/  MUFU.EX2 R182, R182 ;  /* 0x000000b600b67308 */ /* 0x000e620000000800 */
[----:B----4-:R-:W-:Y:S01]  /*78a0*/  F2FP.F16.F32.PACK_AB R38, R169, R172 ;  /* 0x000000aca926723e */ /* 0x010fe200000000ff */
[----:B------:R-:W-:Y:S01]  /*78b0*/  FADD.FTZ R178, R178, R119 ;  /* 0x00000077b2b27221 */ /* 0x000fe20000010000 */
[----:B-----5:R-:W-:Y:S01]  /*78c0*/  F2FP.F16.F32.PACK_AB R39, R170, R177 ;  /* 0x000000b1aa27723e */ /* 0x020fe200000000ff */
[----:B------:R-:W-:Y:S02]  /*78d0*/  FADD.FTZ R173, R176, R173 ;  /* 0x000000adb0ad7221 */ /* 0x000fe40000010000 */
[----:B------:R-:W-:Y:S04]  /*78e0*/  FADD.FTZ R178, R171, R178 ;  /* 0x000000b2abb27221 */ /* 0x000fe80000010000 */
[----:B------:R-:W-:Y:S01]  /*78f0*/  MUFU.EX2 R198, R198 ;  /* 0x000000c600c67308 */ /* 0x000fe20000000800 */
[----:B------:R-:W-:Y:S01]  /*7900*/  FADD.FTZ R172, R172, R173 ;  /* 0x000000adacac7221 */ /* 0x000fe20000010000 */
[-C--:B---3--:R-:W-:Y:S03]  /*7910*/  HMMA.16816.F32 R4, R36, R44.reuse, R4 ;  /* 0x0000002c2404723c */ /* 0x088fe60000001804 */
[----:B------:R-:W-:Y:S01]  /*7920*/  FADD.FTZ R177, R177, R178 ;  /* 0x000000b2b1b17221 */ /* 0x000fe20000010000 */
[----:B------:R-:W-:Y:S01]  /*7930*/  FADD.FTZ R172, R169, R172 ;  /* 0x000000aca9ac7221 */ /* 0x000fe20000010000 */
[----:B------:R-:W-:Y:S03]  /*7940*/  MOV R169, R164 ;  /* 0x000000a400a97202 */ /* 0x000fe60000000f00 */
[----:B------:R-:W2:Y:S01]  /*7950*/  MUFU.EX2 R187, R187 ;  /* 0x000000bb00bb7308 */ /* 0x000ea20000000800 */
[----:B-1----:R-:W-:Y:S01]  /*7960*/  F2FP.F16.F32.PACK_AB R40, R182, R189 ;  /* 0x000000bdb628723e */ /* 0x002fe200000000ff */
[----:B------:R-:W-:Y:S01]  /*7970*/  FADD.FTZ R189, R189, R214 ;  /* 0x000000d6bdbd7221 */ /* 0x000fe20000010000 */
[----:B------:R-:W-:Y:S03]  /*7980*/  FADD.FTZ R177, R170, R177 ;  /* 0x000000b1aab17221 */ /* 0x000fe60000010000 */
[----:B------:R-:W-:Y:S04]  /*7990*/  FADD.FTZ R189, R182, R189 ;  /* 0x000000bdb6bd7221 */ /* 0x000fe80000010000 */
[----:B------:R-:W-:Y:S10]  /*79a0*/  MUFU.EX2 R190, R190 ;  /* 0x000000be00be7308 */ /* 0x000ff40000000800 */
[----:B------:R-:W1:Y:S01]  /*79b0*/  MUFU.EX2 R181, R181 ;  /* 0x000000b500b57308 */ /* 0x000e620000000800 */
[C---:B--2---:R-:W-:Y:S01]  /*79c0*/  F2FP.F16.F32.PACK_AB R41, R187.reuse, R198 ;  /* 0x000000c6bb29723e */ /* 0x044fe200000000ff */
[----:B------:R-:W-:Y:S04]  /*79d0*/  FADD.FTZ R198, R198, R217 ;  /* 0x000000d9c6c67221 */ /* 0x000fe80000010000 */
[----:B------:R-:W-:Y:S04]  /*79e0*/  FADD.FTZ R187, R187, R198 ;  /* 0x000000c6bbbb7221 */ /* 0x000fe80000010000 */
[----:B------:R-:W-:Y:S10]  /*79f0*/  MUFU.EX2 R184, R184 ;  /* 0x000000b800b87308 */ /* 0x000ff40000000800 */
[----:B------:R-:W2:Y:S01]  /*7a00*/  MUFU.EX2 R185, R185 ;  /* 0x000000b900b97308 */ /* 0x000ea20000000800 */
[C---:B-1----:R-:W-:Y:S01]  /*7a10*/  F2FP.F16.F32.PACK_AB R42, R181.reuse, R190 ;  /* 0x000000beb52a723e */ /* 0x042fe200000000ff */
[----:B------:R-:W-:Y:S04]  /*7a20*/  FADD.FTZ R190, R190, R189 ;  /* 0x000000bdbebe7221 */ /* 0x000fe80000010000 */
[----:B------:R-:W-:Y:S04]  /*7a30*/  FADD.FTZ R181, R181, R190 ;  /* 0x000000beb5b57221 */ /* 0x000fe80000010000 */
[----:B------:R-:W-:Y:S10]  /*7a40*/  MUFU.EX2 R191, R191 ;  /* 0x000000bf00bf7308 */ /* 0x000ff40000000800 */
[----:B------:R-:W1:Y:S01]  /*7a50*/  MUFU.EX2 R174, R174 ;  /* 0x000000ae00ae7308 */ /* 0x000e620000000800 */
[----:B--2---:R-:W-:Y:S09]  /*7a60*/  F2FP.F16.F32.PACK_AB R43, R185, R184 ;  /* 0x000000b8b92b723e */ /* 0x004ff200000000ff */
[----:B------:R-:W-:Y:S01]  /*7a70*/  MUFU.EX2 R186, R186 ;  /* 0x000000ba00ba7308 */ /* 0x000fe20000000800 */
[C---:B------:R-:W-:Y:S09]  /*7a80*/  HMMA.16816.F32 R8, R40.reuse, R44, R8 ;  /* 0x0000002c2808723c */ /* 0x040ff20000001808 */
[----:B------:R-:W2:Y:S01]  /*7a90*/  MUFU.EX2 R179, R179 ;  /* 0x000000b300b37308 */ /* 0x000ea20000000800 */
        /* <DEDUP_REMOVED lines=13> */
[----:B-1----:R-:W-:Y:S01]  /*7b70*/  F2FP.F16.F32.PACK_AB R36, R174, R191 ;  /* 0x000000bfae24723e */ /* 0x002fe200000000ff */
[----:B------:R-:W-:Y:S01]  /*7b80*/  FADD.FTZ R191, R191, R172 ;  /* 0x000000acbfbf7221 */ /* 0x000fe20000010000 */
[----:B--2---:R-:W-:Y:S03]  /*7b90*/  F2FP.F16.F32.PACK_AB R37, R179, R186 ;  /* 0x000000bab325723e */ /* 0x004fe600000000ff */
        /* <DEDUP_REMOVED lines=10> */
[----:B------:R-:W-:Y:S04]  /*7c40*/  FADD.FTZ R55, R52, R55 ;  /* 0x0000003734377221 */ /* 0x000fe80000010000 */
[----:B------:R-:W2:Y:S01]  /*7c50*/  MUFU.EX2 R58, R58 ;  /* 0x0000003a003a7308 */ /* 0x000ea20000000800 */
[----:B-1----:R-:W-:Y:S01]  /*7c60*/  F2FP.F16.F32.PACK_AB R40, R57, R64 ;  /* 0x000000403928723e */ /* 0x002fe200000000ff */
[----:B------:R-:W-:Y:S01]  /*7c70*/  FADD.FTZ R64, R64, R181 ;  /* 0x000000b540407221 */ /* 0x000fe20000010000 */
[----:B------:R-:W-:Y:S03]  /*7c80*/  FADD.FTZ R53, R53, R54 ;  /* 0x0000003635357221 */ /* 0x000fe60000010000 */
[----:B------:R-:W-:Y:S04]  /*7c90*/  FADD.FTZ R64, R57, R64 ;  /* 0x0000004039407221 */ /* 0x000fe80000010000 */
[----:B------:R-:W-:Y:S10]  /*7ca0*/  MUFU.EX2 R59, R59 ;  /* 0x0000003b003b7308 */ /* 0x000ff40000000800 */
[----:B------:R-:W1:Y:S01]  /*7cb0*/  MUFU.EX2 R56, R56 ;  /* 0x0000003800387308 */ /* 0x000e620000000800 */
[----:B--2---:R-:W-:Y:S09]  /*7cc0*/  F2FP.F16.F32.PACK_AB R41, R58, R65 ;  /* 0x000000413a29723e */ /* 0x004ff200000000ff */
        /* <DEDUP_REMOVED lines=39> */
[C---:B-1----:R-:W-:Y:S01]  /*7f40*/  F2FP.F16.F32.PACK_AB R40, R73.reuse, R72 ;  /* 0x000000484928723e */ /* 0x042fe200000000ff */
        /* <DEDUP_REMOVED lines=26> */
[-C--:B------:R-:W-:Y:S03]  /*80f0*/  HMMA.16816.F32 R28, R40, R50.reuse, R28 ;  /* 0x00000032281c723c */ /* 0x080fe6000000181c */
[--C-:B------:R-:W-:Y:S01]  /*8100*/  FFMA.FTZ R42, R110, UR4, -R245.reuse ;  /* 0x000000046e2a7c23 */ /* 0x100fe200080108f5 */
[--C-:B------:R-:W-:Y:S01]  /*8110*/  FFMA.FTZ R110, R111, UR4, -R245.reuse ;  /* 0x000000046f6e7c23 */ /* 0x100fe200080108f5 */
[----:B------:R-:W-:Y:S04]  /*8120*/  FFMA.FTZ R245, R127, UR4, -R245 ;  /* 0x000000047ff57c23 */ /* 0x000fe800080108f5 */
        /* <DEDUP_REMOVED lines=23> */
[----:B------:R-:W-:Y:S01]  /*82a0*/  MUFU.EX2 R93, R93 ;  /* 0x0000005d005d7308 */ /* 0x000fe20000000800 */
[----:B--2---:R-:W-:Y:S09]  /*82b0*/  F2FP.F16.F32.PACK_AB R41, R91, R90 ;  /* 0x0000005a5b29723e */ /* 0x004ff200000000ff */
[----:B------:R-:W-:Y:S10]  /*82c0*/  MUFU.EX2 R94, R94 ;  /* 0x0000005e005e7308 */ /* 0x000ff40000000800 */
[----:B------:R-:W1:Y:S10]  /*82d0*/  MUFU.EX2 R95, R95 ;  /* 0x0000005f005f7308 */ /* 0x000e740000000800 */
[----:B------:R2:W-:Y:S10]  /*82e0*/  MUFU.EX2 R111, R42 ;  /* 0x0000002a006f7308 */ /* 0x0005f40000000800 */
[----:B------:R-:W-:Y:S01]  /*82f0*/  MUFU.EX2 R96, R96 ;  /* 0x0000006000607308 */ /* 0x000fe20000000800 */
[----:B-1----:R-:W-:Y:S09]  /*8300*/  F2FP.F16.F32.PACK_AB R43, R95, R94 ;  /* 0x0000005e5f2b723e */ /* 0x002ff200000000ff */
[----:B------:R-:W1:Y:S01]  /*8310*/  MUFU.EX2 R97, R97 ;  /* 0x0000006100617308 */ /* 0x000e620000000800 */
[C---:B--2---:R-:W-:Y:S01]  /*8320*/  F2FP.F16.F32.PACK_AB R42, R93.reuse, R92 ;  /* 0x0000005c5d2a723e */ /* 0x044fe200000000ff */
[----:B------:R-:W-:Y:S04]  /*8330*/  FADD.FTZ R92, R92, R89 ;  /* 0x000000595c5c7221 */ /* 0x000fe80000010000 */
[----:B------:R-:W-:Y:S04]  /*8340*/  FADD.FTZ R93, R93, R92 ;  /* 0x0000005c5d5d7221 */ /* 0x000fe80000010000 */
        /* <DEDUP_REMOVED lines=38> */
[----:B------:R-:W2:Y:S10]  /*85b0*/  MUFU.EX2 R110, R110 ;  /* 0x0000006e006e7308 */ /* 0x000eb40000000800 */
[----:B------:R-:W-:Y:S01]  /*85c0*/  MUFU.EX2 R112, R112 ;  /* 0x0000007000707308 */ /* 0x000fe20000000800 */
[C---:B-1----:R-:W-:Y:S01]  /*85d0*/  F2FP.F16.F32.PACK_AB R42, R109.reuse, R108 ;  /* 0x0000006c6d2a723e */ /* 0x042fe200000000ff */
[----:B------:R-:W-:Y:S04]  /*85e0*/  FADD.FTZ R108, R108, R105 ;  /* 0x000000696c6c7221 */ /* 0x000fe80000010000 */
[----:B------:R-:W-:Y:S04]  /*85f0*/  FADD.FTZ R109, R109, R108 ;  /* 0x0000006c6d6d7221 */ /* 0x000fe80000010000 */
[----:B------:R-:W1:Y:S01]  /*8600*/  MUFU.EX2 R113, R113 ;  /* 0x0000007100717308 */ /* 0x000e620000000800 */
[----:B--2---:R-:W-:Y:S07]  /*8610*/  F2FP.F16.F32.PACK_AB R43, R110, R111 ;  /* 0x0000006f6e2b723e */ /* 0x004fee00000000ff */
[C---:B------:R-:W-:Y:S02]  /*8620*/  HMMA.16816.F32 R8, R40.reuse, R44, R8 ;  /* 0x0000002c2808723c */ /* 0x040fe40000001808 */
[----:B------:R-:W-:Y:S02]  /*8630*/  MUFU.EX2 R114, R114 ;  /* 0x0000007200727308 */ /* 0x000fe40000000800 */
[----:B------:R-:W-:Y:S04]  /*8640*/  FADD.FTZ R44, R184, R187 ;  /* 0x000000bbb82c7221 */ /* 0x000fe80000010000 */
[-C--:B------:R-:W-:Y:S04]  /*8650*/  HMMA.16816.F32 R12, R40, R46.reuse, R12 ;  /* 0x0000002e280c723c */ /* 0x080fe8000000180c */
[----:B------:R-:W2:Y:S01]  /*8660*/  MUFU.EX2 R115, R115 ;  /* 0x0000007300737308 */ /* 0x000ea20000000800 */
[----:B-1----:R-:W-:Y:S01]  /*8670*/  F2FP.F16.F32.PACK_AB R132, R113, R112 ;  /* 0x000000707184723e */ /* 0x002fe200000000ff */
[----:B------:R-:W-:Y:S01]  /*8680*/  FADD.FTZ R44, R185, R44 ;  /* 0x0000002cb92c7221 */ /* 0x000fe20000010000 */
[----:B------:R-:W-:Y:S01]  /*8690*/  FADD.FTZ R112, R112, R101 ;  /* 0x0000006570707221 */ /* 0x000fe20000010000 */
[C---:B------:R-:W-:Y:S06]  /*86a0*/  HMMA.16816.F32 R16, R36.reuse, R46, R16 ;  /* 0x0000002e2410723c */ /* 0x040fec0000001810 */
[----:B------:R-:W-:Y:S01]  /*86b0*/  MUFU.EX2 R116, R116 ;  /* 0x0000007400747308 */ /* 0x000fe20000000800 */
[----:B------:R-:W-:Y:S01]  /*86c0*/  FADD.FTZ R65, R65, R44 ;  /* 0x0000002c41417221 */ /* 0x000fe20000010000 */
[----:B------:R-:W-:Y:S01]  /*86d0*/  FADD.FTZ R113, R113, R112 ;  /* 0x0000007071717221 */ /* 0x000fe20000010000 */
[-C--:B------:R-:W-:Y:S07]  /*86e0*/  HMMA.16816.F32 R20, R36, R48.reuse, R20 ;  /* 0x000000302414723c */ /* 0x080fee0000001814 */
[----:B------:R-:W1:Y:S01]  /*86f0*/  MUFU.EX2 R241, R210 ;  /* 0x000000d200f17308 */ /* 0x000e620000000800 */
[C---:B--2---:R-:W-:Y:S01]  /*8700*/  F2FP.F16.F32.PACK_AB R133, R115.reuse, R114 ;  /* 0x000000727385723e */ /* 0x044fe200000000ff */
[----:B------:R-:W-:Y:S01]  /*8710*/  FADD.FTZ R65, R58, R65 ;  /* 0x000000413a417221 */ /* 0x000fe20000010000 */
[----:B------:R-:W-:Y:S01]  /*8720*/  FADD.FTZ R114, R114, R103 ;  /* 0x0000006772727221 */ /* 0x000fe20000010000 */
[C---:B------:R-:W-:Y:S06]  /*8730*/  HMMA.16816.F32 R24, R40.reuse, R48, R24 ;  /* 0x000000302818723c */ /* 0x040fec0000001818 */
[----:B------:R-:W-:Y:S01]  /*8740*/  MUFU.EX2 R117, R117 ;  /* 0x0000007500757308 */ /* 0x000fe20000000800 */
[----:B------:R-:W-:Y:S01]  /*8750*/  FADD.FTZ R60, R60, R65 ;  /* 0x000000413c3c7221 */ /* 0x000fe20000010000 */
[----:B------:R-:W-:Y:S01]  /*8760*/  FADD.FTZ R114, R115, R114 ;  /* 0x0000007273727221 */ /* 0x000fe20000010000 */
[-C--:B------:R-:W-:Y:S07]  /*8770*/  HMMA.16816.F32 R28, R40, R50.reuse, R28 ;  /* 0x00000032281c723c */ /* 0x080fee000000181c */
[----:B------:R-:W2:Y:S01]  /*8780*/  MUFU.EX2 R216, R216 ;  /* 0x000000d800d87308 */ /* 0x000ea20000000800 */
[----:B-1----:R-:W-:Y:S01]  /*8790*/  F2FP.F16.F32.PACK_AB R134, R241, R116 ;  /* 0x00000074f186723e */ /* 0x002fe200000000ff */
[----:B------:R-:W-:Y:S01]  /*87a0*/  FADD.FTZ R61, R61, R60 ;  /* 0x0000003c3d3d7221 */ /* 0x000fe20000010000 */
[----:B------:R-:W-:Y:S01]  /*87b0*/  FADD.FTZ R116, R116, R113 ;  /* 0x0000007174747221 */ /* 0x000fe20000010000 */
[----:B------:R-:W-:Y:S06]  /*87c0*/  HMMA.16816.F32 R32, R36, R50, R32 ;  /* 0x000000322420723c */ /* 0x000fec0000001820 */
[----:B------:R-:W-:Y:S01]  /*87d0*/  MUFU.EX2 R120, R120 ;  /* 0x0000007800787308 */ /* 0x000fe20000000800 */
[----:B------:R-:W1:Y:S01]  /*87e0*/  LDSM.16.MT88.4 R36, [R220+0x5c00] ;  /* 0x005c0000dc24783b */ /* 0x000e620000004200 */
[----:B------:R-:W-:Y:S01]  /*87f0*/  FADD.FTZ R40, R74, R61 ;  /* 0x0000003d4a287221 */ /* 0x000fe20000010000 */
[----:B------:R-:W-:Y:S03]  /*8800*/  FADD.FTZ R241, R241, R116 ;  /* 0x00000074f1f17221 */ /* 0x000fe60000010000 */
[----:B------:R-:W-:Y:S04]  /*8810*/  FADD.FTZ R40, R81, R40 ;  /* 0x0000002851287221 */ /* 0x000fe80000010000 */
[----:B------:R-:W3:Y:S01]  /*8820*/  MUFU.EX2 R121, R121 ;  /* 0x0000007900797308 */ /* 0x000ee20000000800 */
[C---:B--2---:R-:W-:Y:S01]  /*8830*/  F2FP.F16.F32.PACK_AB R135, R216.reuse, R117 ;  /* 0x00000075d887723e */ /* 0x044fe200000000ff */
[----:B------:R-:W-:Y:S01]  /*8840*/  FADD.FTZ R117, R117, R114 ;  /* 0x0000007275757221 */ /* 0x000fe20000010000 */
[----:B------:R-:W-:Y:S03]  /*8850*/  FADD.FTZ R77, R77, R40 ;  /* 0x000000284d4d7221 */ /* 0x000fe60000010000 */
[----:B------:R-:W-:Y:S01]  /*8860*/  FADD.FTZ R240, R216, R117 ;  /* 0x00000075d8f07221 */ /* 0x000fe20000010000 */
[----:B------:R-:W-:Y:S01]  /*8870*/  FADD.FTZ R77, R78, R77 ;  /* 0x0000004d4e4d7221 */ /* 0x000fe20000010000 */
[-C--:B------:R-:W-:Y:S02]  /*8880*/  HMMA.16816.F32 R160, R132, R148.reuse, R4 ;  /* 0x0000009484a0723c */ /* 0x080fe40000001804 */
[----:B------:R-:W-:Y:S03]  /*8890*/  MUFU.EX2 R122, R122 ;  /* 0x0000007a007a7308 */ /* 0x000fe60000000800 */
[----:B------:R-:W-:Y:S07]  /*88a0*/  FADD.FTZ R90, R90, R77 ;  /* 0x0000004d5a5a7221 */ /* 0x000fee0000010000 */
[----:B------:R-:W2:Y:S01]  /*88b0*/  MUFU.EX2 R123, R123 ;  /* 0x0000007b007b7308 */ /* 0x000ea20000000800 */
[----:B---3--:R-:W-:Y:S01]  /*88c0*/  F2FP.F16.F32.PACK_AB R136, R121, R120 ;  /* 0x000000787988723e */ /* 0x008fe200000000ff */
[----:B------:R-:W-:Y:S01]  /*88d0*/  FADD.FTZ R91, R91, R90 ;  /* 0x0000005a5b5b7221 */ /* 0x000fe20000010000 */
[----:B------:R-:W-:Y:S03]  /*88e0*/  FADD.FTZ R120, R120, R109 ;  /* 0x0000006d78787221 */ /* 0x000fe60000010000 */
[----:B------:R-:W-:Y:S01]  /*88f0*/  FADD.FTZ R94, R94, R91 ;  /* 0x0000005b5e5e7221 */ /* 0x000fe20000010000 */
[----:B------:R-:W-:Y:S03]  /*8900*/  FADD.FTZ R121, R121, R120 ;  /* 0x0000007879797221 */ /* 0x000fe60000010000 */
[----:B------:R-:W-:Y:S01]  /*8910*/  MUFU.EX2 R124, R124 ;  /* 0x0000007c007c7308 */ /* 0x000fe20000000800 */
[----:B------:R-:W-:Y:S04]  /*8920*/  FADD.FTZ R95, R95, R94 ;  /* 0x0000005e5f5f7221 */ /* 0x000fe80000010000 */
[----:B------:R-:W-:Y:S05]  /*8930*/  FADD.FTZ R106, R106, R95 ;  /* 0x0000005f6a6a7221 */ /* 0x000fea0000010000 */
[----:B------:R-:W3:Y:S01]  /*8940*/  MUFU.EX2 R243, R243 ;  /* 0x000000f300f37308 */ /* 0x000ee20000000800 */
[----:B--2---:R-:W-:Y:S01]  /*8950*/  F2FP.F16.F32.PACK_AB R137, R123, R122 ;  /* 0x0000007a7b89723e */ /* 0x004fe200000000ff */
[----:B------:R-:W-:Y:S04]  /*8960*/  FADD.FTZ R106, R107, R106 ;  /* 0x0000006a6b6a7221 */ /* 0x000fe80000010000 */
[----:B------:R-:W-:Y:S04]  /*8970*/  FADD.FTZ R111, R111, R106 ;  /* 0x0000006a6f6f7221 */ /* 0x000fe80000010000 */
[----:B------:R-:W-:Y:S01]  /*8980*/  MUFU.EX2 R126, R126 ;  /* 0x0000007e007e7308 */ /* 0x000fe20000000800 */
[----:B------:R-:W-:Y:S04]  /*8990*/  FADD.FTZ R111, R110, R111 ;  /* 0x0000006f6e6f7221 */ /* 0x000fe80000010000 */
[----:B------:R-:W-:Y:S05]  /*89a0*/  FADD.FTZ R122, R122, R111 ;  /* 0x0000006f7a7a7221 */ /* 0x000fea0000010000 */
[----:B------:R-:W2:Y:S01]  /*89b0*/  MUFU.EX2 R245, R245 ;  /* 0x000000f500f57308 */ /* 0x000ea20000000800 */
[----:B---3--:R-:W-:Y:S01]  /*89c0*/  F2FP.F16.F32.PACK_AB R138, R243, R124 ;  /* 0x0000007cf38a723e */ /* 0x008fe200000000ff */
[----:B------:R-:W-:Y:S01]  /*89d0*/  FADD.FTZ R123, R123, R122 ;  /* 0x0000007a7b7b7221 */ /* 0x000fe20000010000 */
[----:B------:R-:W-:Y:S04]  /*89e0*/  FADD.FTZ R124, R124, R121 ;  /* 0x000000797c7c7221 */ /* 0x000fe80000010000 */
[----:B------:R-:W-:Y:S01]  /*89f0*/  FADD.FTZ R239, R243, R124 ;  /* 0x0000007cf3ef7221 */ /* 0x000fe20000010000 */
[C---:B--2---:R-:W-:Y:S01]  /*8a00*/  F2FP.F16.F32.PACK_AB R139, R245.reuse, R126 ;  /* 0x0000007ef58b723e */ /* 0x044fe200000000ff */
[----:B------:R-:W-:Y:S04]  /*8a10*/  FADD.FTZ R126, R126, R123 ;  /* 0x0000007b7e7e7221 */ /* 0x000fe80000010000 */
[----:B------:R-:W-:Y:S02]  /*8a20*/  FADD.FTZ R238, R245, R126 ;  /* 0x0000007ef5ee7221 */ /* 0x000fe40000010000 */
[C---:B------:R-:W-:Y:S08]  /*8a30*/  HMMA.16816.F32 R156, R136.reuse, R148, R8 ;  /* 0x00000094889c723c */ /* 0x040ff00000001808 */
[-C--:B------:R-:W-:Y:S08]  /*8a40*/  HMMA.16816.F32 R152, R136, R150.reuse, R12 ;  /* 0x000000968898723c */ /* 0x080ff0000000180c */
[C---:B------:R-:W-:Y:S08]  /*8a50*/  HMMA.16816.F32 R148, R132.reuse, R150, R16 ;  /* 0x000000968494723c */ /* 0x040ff00000001810 */
[-C--:B-1----:R-:W-:Y:S08]  /*8a60*/  HMMA.16816.F32 R144, R132, R36.reuse, R20 ;  /* 0x000000248490723c */ /* 0x082ff00000001814 */
[C---:B------:R-:W-:Y:S08]  /*8a70*/  HMMA.16816.F32 R140, R136.reuse, R36, R24 ;  /* 0x00000024888c723c */ /* 0x040ff00000001818 */
[-C--:B------:R-:W-:Y:S08]  /*8a80*/  HMMA.16816.F32 R136, R136, R38.reuse, R28 ;  /* 0x000000268888723c */ /* 0x080ff0000000181c */
[----:B------:R-:W-:Y:S01]  /*8a90*/  HMMA.16816.F32 R132, R132, R38, R32 ;  /* 0x000000268484723c */ /* 0x000fe20000001820 */
[----:B------:R-:W-:Y:S08]  /*8aa0*/  @!UPT UIADD3 URZ, UPT, UPT, URZ, URZ, URZ ;  /* 0x000000fffffff290 */ /* 0x000ff0000fffe0ff */
[----:B------:R-:W-:Y:S11]  /*8ab0*/  @P0 BRA `(.L_x_10) ;  /* 0xffffffcc00b00947 */ /* 0x000ff6000383ffff */
.L_x_9:
[----:B------:R-:W1:Y:S01]  /*8ac0*/  SHFL.BFLY PT, R4, R241, 0x2, 0x1f ;  /* 0x0c401f00f1047f89 */ /* 0x000e6200000e0000 */
[----:B------:R-:W2:Y:S01]  /*8ad0*/  S2UR UR5, SR_CgaCtaId ;  /* 0x00000000000579c3 */ /* 0x000ea20000008800 */
[----:B------:R-:W3:Y:S02]  /*8ae0*/  LDCU.U8 UR4, c[0x0][0x549] ;  /* 0x0000a920ff0477ac */ /* 0x000ee40008000000 */
[----:B------:R-:W4:Y:S01]  /*8af0*/  SHFL.BFLY PT, R5, R240, 0x2, 0x1f ;  /* 0x0c401f00f0057f89 */ /* 0x000f2200000e0000 */
[----:B------:R-:W-:-:S03]  /*8b00*/  UMOV UR6, 0x400 ;  /* 0x0000040000067882 */ /* 0x000fc60000000000 */
[----:B------:R-:W5:Y:S01]  /*8b10*/  SHFL.BFLY PT, R6, R239, 0x2, 0x1f ;  /* 0x0c401f00ef067f89 */ /* 0x000f6200000e0000 */
[----:B------:R-:W5:Y:S03]  /*8b20*/  LDC R20, c[0x0][0x434] ;  /* 0x00010d00ff147b82 */ /* 0x000f660000000800 */
[----:B------:R-:W5:Y:S05]  /*8b30*/  SHFL.BFLY PT, R7, R238, 0x2, 0x1f ;  /* 0x0c401f00ee077f89 */ /* 0x000f6a00000e0000 */
[----:B------:R-:W5:Y:S01]  /*8b40*/  S2UR UR7, SR_CTAID.Y ;  /* 0x00000000000779c3 */ /* 0x000f620000002600 */
[----:B---3--:R-:W-:Y:S01]  /*8b50*/  ISETP.NE.AND P1, PT, RZ, UR4, PT ;  /* 0x00000004ff007c0c */ /* 0x008fe2000bf25270 */
[----:B------:R-:W3:Y:S01]  /*8b60*/  LDCU.U8 UR4, c[0x0][0x548] ;  /* 0x0000a900ff0477ac */ /* 0x000ee20008000000 */
[----:B-1----:R-:W-:Y:S01]  /*8b70*/  FADD.FTZ R11, R4, R241 ;  /* 0x000000f1040b7221 */ /* 0x002fe20000010000 */
[----:B--2---:R-:W-:Y:S01]  /*8b80*/  ULEA UR5, UR5, UR6, 0x18 ;  /* 0x0000000605057291 */ /* 0x004fe2000f8ec0ff */
[----:B------:R-:W1:Y:S03]  /*8b90*/  S2R R4, SR_TID.X ;  /* 0x0000000000047919 */ /* 0x000e660000002100 */
[----:B------:R-:W2:Y:S01]  /*8ba0*/  S2UR UR6, SR_CTAID.Z ;  /* 0x00000000000679c3 */ /* 0x000ea20000002700 */
[----:B----4-:R-:W-:Y:S01]  /*8bb0*/  FADD.FTZ R5, R5, R240 ;  /* 0x000000f005057221 */ /* 0x010fe20000010000 */
[----:B------:R-:W4:Y:S01]  /*8bc0*/  SHFL.BFLY PT, R10, R11, 0x1, 0x1f ;  /* 0x0c201f000b0a7f89 */ /* 0x000f2200000e0000 */
[----:B-----5:R-:W-:-:S03]  /*8bd0*/  FADD.FTZ R15, R6, R239 ;  /* 0x000000ef060f7221 */ /* 0x020fc60000010000 */
[----:B------:R-:W5:Y:S02]  /*8be0*/  SHFL.BFLY PT, R6, R5, 0x1, 0x1f ;  /* 0x0c201f0005067f89 */ /* 0x000f6400000e0000 */
[----:B------:R-:W2:Y:S01]  /*8bf0*/  @P1 LDC R22, c[0x0][0x430] ;  /* 0x00010c00ff161b82 */ /* 0x000ea20000000800 */
[----:B------:R-:W-:Y:S01]  /*8c00*/  FADD.FTZ R12, R7, R238 ;  /* 0x000000ee070c7221 */ /* 0x000fe20000010000 */
[----:B------:R-:W3:Y:S04]  /*8c10*/  SHFL.BFLY PT, R8, R15, 0x1, 0x1f ;  /* 0x0c201f000f087f89 */ /* 0x000ee800000e0000 */
[----:B------:R-:W3:Y:S01]  /*8c20*/  SHFL.BFLY PT, R7, R12, 0x1, 0x1f ;  /* 0x0c201f000c077f89 */ /* 0x000ee200000e0000 */
[----:B----4-:R-:W-:Y:S01]  /*8c30*/  FADD.FTZ R10, R11, R10 ;  /* 0x0000000a0b0a7221 */ /* 0x010fe20000010000 */
[----:B-----5:R-:W-:Y:S01]  /*8c40*/  FADD.FTZ R9, R5, R6 ;  /* 0x0000000605097221 */ /* 0x020fe20000010000 */
[----:B-1----:R-:W-:-:S02]  /*8c50*/  SHF.L.U32 R6, R4, 0x1, RZ ;  /* 0x0000000104067819 */ /* 0x002fc400000006ff */
[----:B------:R-:W1:Y:S01]  /*8c60*/  MUFU.RCP R14, R10 ;  /* 0x0000000a000e7308 */ /* 0x000e620000001000 */
[----:B------:R-:W-:Y:S01]  /*8c70*/  SHF.L.U32 R5, R4, 0x4, RZ ;  /* 0x0000000404057819 */ /* 0x000fe200000006ff */
[----:B---3--:R-:W-:Y:S01]  /*8c80*/  FADD.FTZ R8, R15, R8 ;  /* 0x000000080f087221 */ /* 0x008fe20000010000 */
[----:B------:R-:W-:Y:S02]  /*8c90*/  LOP3.LUT R6, R6, 0x6, RZ, 0xc0, !PT ;  /* 0x0000000606067812 */ /* 0x000fe400078ec0ff */
[----:B------:R-:W-:Y:S01]  /*8ca0*/  SHF.L.U32 R11, R4, 0x3, RZ ;  /* 0x00000003040b7819 */ /* 0x000fe200000006ff */
[----:B------:R-:W-:Y:S01]  /*8cb0*/  FADD.FTZ R7, R12, R7 ;  /* 0x000000070c077221 */ /* 0x000fe20000010000 */
[----:B------:R-:W-:Y:S01]  /*8cc0*/  LOP3.LUT R6, R6, 0x3e00, R5, 0xf8, !PT ;  /* 0x00003e0006067812 */ /* 0x000fe200078ef805 */
[----:B------:R-:W3:Y:S01]  /*8cd0*/  MUFU.RCP R13, R9 ;  /* 0x00000009000d7308 */ /* 0x000ee20000001000 */
[----:B------:R-:W-:Y:S02]  /*8ce0*/  LOP3.LUT R11, R11, 0xc0, RZ, 0xc0, !PT ;  /* 0x000000c00b0b7812 */ /* 0x000fe400078ec0ff */
[----:B------:R-:W-:-:S02]  /*8cf0*/  FSETP.NE.FTZ.AND P4, PT, R9, RZ, PT ;  /* 0x000000ff0900720b */ /* 0x000fc40003f95000 */
[----:B------:R-:W-:Y:S02]  /*8d00*/  FSETP.NE.FTZ.AND P5, PT, R10, RZ, PT ;  /* 0x000000ff0a00720b */ /* 0x000fe40003fb5000 */
[----:B------:R-:W-:Y:S01]  /*8d10*/  FSETP.NE.FTZ.AND P3, PT, R8, RZ, PT ;  /* 0x000000ff0800720b */ /* 0x000fe20003f75000 */
[----:B------:R-:W4:Y:S01]  /*8d20*/  MUFU.RCP R12, R8 ;  /* 0x00000008000c7308 */ /* 0x000f220000001000 */
[----:B------:R-:W-:Y:S02]  /*8d30*/  LOP3.LUT R11, R11, 0x18, R4, 0xf8, !PT ;  /* 0x000000180b0b7812 */ /* 0x000fe400078ef804 */
[----:B------:R-:W-:Y:S02]  /*8d40*/  FSETP.NE.FTZ.AND P2, PT, R7, RZ, PT ;  /* 0x000000ff0700720b */ /* 0x000fe40003f55000 */
[----:B-1----:R-:W-:Y:S02]  /*8d50*/  FSEL R14, R14, 1, P5 ;  /* 0x3f8000000e0e7808 */ /* 0x002fe40002800000 */
[----:B------:R-:W-:Y:S01]  /*8d60*/  IADD3 R6, PT, PT, R11, R6, R237 ;  /* 0x000000060b067210 */ /* 0x000fe20007ffe0ed */
[----:B------:R-:W1:Y:S01]  /*8d70*/  MUFU.RCP R5, R7 ;  /* 0x0000000700057308 */ /* 0x000e620000001000 */
[----:B---3--:R-:W-:Y:S01]  /*8d80*/  FSEL R13, R13, 1, P4 ;  /* 0x3f8000000d0d7808 */ /* 0x008fe20002000000 */
[----:B------:R-:W-:Y:S01]  /*8d90*/  FMUL.FTZ R160, R14, R160 ;  /* 0x000000a00ea07220 */ /* 0x000fe20000410000 */
[----:B------:R-:W-:Y:S01]  /*8da0*/  SHF.L.U32 R11, R4, 0x2, RZ ;  /* 0x00000002040b7819 */ /* 0x000fe200000006ff */
[C---:B------:R-:W-:Y:S01]  /*8db0*/  FMUL.FTZ R161, R14.reuse, R161 ;  /* 0x000000a10ea17220 */ /* 0x040fe20000410000 */
[----:B------:R-:W-:Y:S01]  /*8dc0*/  FMUL.FTZ R148, R14, R148 ;  /* 0x000000940e947220 */ /* 0x000fe20000410000 */
[C---:B------:R-:W-:Y:S01]  /*8dd0*/  FMUL.FTZ R162, R13.reuse, R162 ;  /* 0x000000a20da27220 */ /* 0x040fe20000410000 */
[C---:B------:R-:W-:Y:S01]  /*8de0*/  FMUL.FTZ R163, R13.reuse, R163 ;  /* 0x000000a30da37220 */ /* 0x040fe20000410000 */
[C---:B------:R-:W-:Y:S01]  /*8df0*/  FMUL.FTZ R150, R13.reuse, R150 ;  /* 0x000000960d967220 */ /* 0x040fe20000410000 */
[----:B----4-:R-:W-:Y:S01]  /*8e00*/  FSEL R12, R12, 1, P3 ;  /* 0x3f8000000c0c7808 */ /* 0x010fe20001800000 */
[C---:B------:R-:W-:Y:S01]  /*8e10*/  FMUL.FTZ R151, R13.reuse, R151 ;  /* 0x000000970d977220 */ /* 0x040fe20000410000 */
[C---:B------:R-:W-:Y:S01]  /*8e20*/  FMUL.FTZ R146, R13.reuse, R146 ;  /* 0x000000920d927220 */ /* 0x040fe20000410000 */
[C---:B------:R-:W-:Y:S01]  /*8e30*/  FMUL.FTZ R147, R13.reuse, R147 ;  /* 0x000000930d937220 */ /* 0x040fe20000410000 */
[C---:B------:R-:W-:Y:S01]  /*8e40*/  FMUL.FTZ R134, R13.reuse, R134 ;  /* 0x000000860d867220 */ /* 0x040fe20000410000 */
[----:B------:R-:W-:Y:S01]  /*8e50*/  FMUL.FTZ R13, R13, R135 ;  /* 0x000000870d0d7220 */ /* 0x000fe20000410000 */
[----:B------:R-:W-:Y:S01]  /*8e60*/  FMUL.FTZ R149, R14, R149 ;  /* 0x000000950e957220 */ /* 0x000fe20000410000 */
[C---:B------:R-:W-:Y:S01]  /*8e70*/  FMUL.FTZ R156, R12.reuse, R156 ;  /* 0x0000009c0c9c7220 */ /* 0x040fe20000410000 */
[----:B-1----:R-:W-:Y:S01]  /*8e80*/  FSEL R5, R5, 1, P2 ;  /* 0x3f80000005057808 */ /* 0x002fe20001000000 */
[C---:B------:R-:W-:Y:S01]  /*8e90*/  FMUL.FTZ R157, R12.reuse, R157 ;  /* 0x0000009d0c9d7220 */ /* 0x040fe20000410000 */
[C---:B------:R-:W-:Y:S01]  /*8ea0*/  FMUL.FTZ R152, R12.reuse, R152 ;  /* 0x000000980c987220 */ /* 0x040fe20000410000 */
[C---:B------:R-:W-:Y:S01]  /*8eb0*/  FMUL.FTZ R153, R12.reuse, R153 ;  /* 0x000000990c997220 */ /* 0x040fe20000410000 */
[C---:B------:R-:W-:Y:S01]  /*8ec0*/  FMUL.FTZ R140, R12.reuse, R140 ;  /* 0x0000008c0c8c7220 */ /* 0x040fe20000410000 */
[C---:B------:R-:W-:Y:S01]  /*8ed0*/  FMUL.FTZ R141, R12.reuse, R141 ;  /* 0x0000008d0c8d7220 */ /* 0x040fe20000410000 */
[C---:B------:R-:W-:Y:S01]  /*8ee0*/  FMUL.FTZ R136, R12.reuse, R136 ;  /* 0x000000880c887220 */ /* 0x040fe20000410000 */
[----:B------:R-:W-:Y:S01]  /*8ef0*/  FMUL.FTZ R137, R12, R137 ;  /* 0x000000890c897220 */ /* 0x000fe20000410000 */
[----:B------:R-:W-:Y:S01]  /*8f00*/  LEA R17, R6, UR5, 0x1 ;  /* 0x0000000506117c11 */ /* 0x000fe2000f8e08ff */
[C---:B------:R-:W-:Y:S01]  /*8f10*/  FMUL.FTZ R158, R5.reuse, R158 ;  /* 0x0000009e059e7220 */ /* 0x040fe20000410000 */
[----:B------:R-:W-:Y:S01]  /*8f20*/  FMUL.FTZ R159, R5, R159 ;  /* 0x0000009f059f7220 */ /* 0x000fe20000410000 */
[----:B------:R-:W-:Y:S01]  /*8f30*/  LOP3.LUT R12, R11, 0x20, RZ, 0xc0, !PT ;  /* 0x000000200b0c7812 */ /* 0x000fe200078ec0ff */
[----:B------:R-:W-:Y:S01]  /*8f40*/  FMUL.FTZ R154, R5, R154 ;  /* 0x0000009a059a7220 */ /* 0x000fe20000410000 */
[----:B------:R-:W-:Y:S01]  /*8f50*/  LOP3.LUT R6, R11, 0x40, RZ, 0xc0, !PT ;  /* 0x000000400b067812 */ /* 0x000fe200078ec0ff */
[----:B------:R-:W-:Y:S01]  /*8f60*/  FMUL.FTZ R155, R5, R155 ;  /* 0x0000009b059b7220 */ /* 0x000fe20000410000 */
[C---:B------:R-:W-:Y:S01]  /*8f70*/  FMUL.FTZ R144, R14.reuse, R144 ;  /* 0x000000900e907220 */ /* 0x040fe20000410000 */
[C---:B------:R-:W-:Y:S01]  /*8f80*/  FMUL.FTZ R145, R14.reuse, R145 ;  /* 0x000000910e917220 */ /* 0x040fe20000410000 */
[C---:B------:R-:W-:Y:S01]  /*8f90*/  FMUL.FTZ R132, R14.reuse, R132 ;  /* 0x000000840e847220 */ /* 0x040fe20000410000 */
[----:B------:R-:W-:Y:S01]  /*8fa0*/  FMUL.FTZ R133, R14, R133 ;  /* 0x000000850e857220 */ /* 0x000fe20000410000 */
[----:B------:R-:W-:Y:S01]  /*8fb0*/  F2FP.F16.F32.PACK_AB R160, R161, R160 ;  /* 0x000000a0a1a0723e */ /* 0x000fe200000000ff */
        /* <DEDUP_REMOVED lines=8> */
[----:B------:R-:W-:Y:S01]  /*9040*/  STS [R17], R160 ;  /* 0x000000a011007388 */ /* 0x000fe20000000800 */
[C---:B------:R-:W-:Y:S01]  /*9050*/  IADD3 R13, PT, PT, R17.reuse, -R12, RZ ;  /* 0x8000000c110d7210 */ /* 0x040fe20007ffe0ff */
[----:B------:R-:W1:Y:S01]  /*9060*/  @P1 LDC.64 R14, c[0x0][0x430] ;  /* 0x00010c00ff0e1b82 */ /* 0x000e620000000a00 */
[----:B------:R-:W-:Y:S01]  /*9070*/  IADD3 R11, PT, PT, R17, -R6, RZ ;  /* 0x80000006110b7210 */ /* 0x000fe20007ffe0ff */
[----:B------:R-:W-:Y:S01]  /*9080*/  STS [R17+0x200], R162 ;  /* 0x000200a211007388 */ /* 0x000fe20000000800 */
[----:B------:R-:W-:Y:S01]  /*9090*/  F2FP.F16.F32.PACK_AB R156, R157, R156 ;  /* 0x0000009c9d9c723e */ /* 0x000fe200000000ff */
[----:B------:R3:W4:Y:S01]  /*90a0*/  @P5 MUFU.LG2 R6, R10 ;  /* 0x0000000a00065308 */ /* 0x0007220000000c00 */
[----:B------:R-:W-:Y:S01]  /*90b0*/  F2FP.F16.F32.PACK_AB R158, R159, R158 ;  /* 0x0000009e9f9e723e */ /* 0x000fe200000000ff */
[----:B------:R-:W-:Y:S01]  /*90c0*/  STS [R13+0x10], R148 ;  /* 0x000010940d007388 */ /* 0x000fe20000000800 */
[----:B------:R-:W-:Y:S01]  /*90d0*/  F2FP.F16.F32.PACK_AB R152, R153, R152 ;  /* 0x000000989998723e */ /* 0x000fe200000000ff */
[----:B------:R-:W2:Y:S01]  /*90e0*/  @P5 LDC R27, c[0x0][0x458] ;  /* 0x00011600ff1b5b82 */ /* 0x000ea20000000800 */
[----:B------:R-:W-:Y:S01]  /*90f0*/  F2FP.F16.F32.PACK_AB R154, R155, R154 ;  /* 0x0000009a9b9a723e */ /* 0x000fe200000000ff */
[----:B------:R-:W-:Y:S01]  /*9100*/  STS [R13+0x210], R150 ;  /* 0x000210960d007388 */ /* 0x000fe20000000800 */
[----:B------:R-:W-:Y:S01]  /*9110*/  F2FP.F16.F32.PACK_AB R144, R145, R144 ;  /* 0x000000909190723e */ /* 0x000fe200000000ff */
[----:B------:R3:W1:Y:S01]  /*9120*/  @P4 MUFU.LG2 R28, R9 ;  /* 0x00000009001c4308 */ /* 0x0006620000000c00 */
[----:B------:R-:W-:Y:S01]  /*9130*/  F2FP.F16.F32.PACK_AB R146, R147, R146 ;  /* 0x000000929392723e */ /* 0x000fe200000000ff */
[----:B------:R-:W-:Y:S01]  /*9140*/  STS [R17+0x1000], R156 ;  /* 0x0010009c11007388 */ /* 0x000fe20000000800 */
[----:B------:R-:W-:Y:S01]  /*9150*/  F2FP.F16.F32.PACK_AB R132, R133, R132 ;  /* 0x000000848584723e */ /* 0x000fe200000000ff */
[----:B------:R-:W2:Y:S01]  /*9160*/  @P4 LDC R26, c[0x0][0x458] ;  /* 0x00011600ff1a4b82 */ /* 0x000ea20000000800 */
[----:B------:R-:W-:Y:S01]  /*9170*/  IADD3 R19, PT, PT, -R12, R11, RZ ;  /* 0x0000000b0c137210 */ /* 0x000fe20007ffe1ff */
[----:B------:R-:W-:Y:S01]  /*9180*/  STS [R17+0x1200], R158 ;  /* 0x0012009e11007388 */ /* 0x000fe20000000800 */
[----:B------:R-:W-:-:S02]  /*9190*/  F2FP.F16.F32.PACK_AB R140, R141, R140 ;  /* 0x0000008c8d8c723e */ /* 0x000fc400000000ff */
[----:B------:R-:W-:Y:S01]  /*91a0*/  F2FP.F16.F32.PACK_AB R142, R143, R142 ;  /* 0x0000008e8f8e723e */ /* 0x000fe200000000ff */
[----:B------:R-:W-:Y:S01]  /*91b0*/  STS [R13+0x1010], R152 ;  /* 0x001010980d007388 */ /* 0x000fe20000000800 */
[----:B------:R-:W-:Y:S01]  /*91c0*/  F2FP.F16.F32.PACK_AB R136, R137, R136 ;  /* 0x000000888988723e */ /* 0x000fe200000000ff */
[----:B-1----:R-:W-:Y:S01]  /*91d0*/  @P1 IMAD R14, R15, R14, RZ ;  /* 0x0000000e0f0e1224 */ /* 0x002fe200078e02ff */
[----:B------:R-:W-:Y:S01]  /*91e0*/  F2FP.F16.F32.PACK_AB R138, R5, R138 ;  /* 0x0000008a058a723e */ /* 0x000fe200000000ff */
[----:B------:R1:W-:Y:S01]  /*91f0*/  STS [R13+0x1210], R154 ;  /* 0x0012109a0d007388 */ /* 0x0003e20000000800 */
[----:B------:R3:W1:Y:S01]  /*9200*/  @P3 MUFU.LG2 R5, R8 ;  /* 0x0000000800053308 */ /* 0x0006620000000c00 */
[----:B------:R-:W-:Y:S02]  /*9210*/  @P1 MOV R15, 0x1 ;  /* 0x00000001000f1802 */ /* 0x000fe40000000f00 */
[----:B------:R3:W-:Y:S04]  /*9220*/  STS [R11+0x20], R144 ;  /* 0x000020900b007388 */ /* 0x0007e80000000800 */
[----:B------:R3:W-:Y:S04]  /*9230*/  STS [R11+0x220], R146 ;  /* 0x000220920b007388 */ /* 0x0007e80000000800 */
[----:B------:R3:W-:Y:S04]  /*9240*/  STS [R19+0x30], R132 ;  /* 0x0000308413007388 */ /* 0x0007e80000000800 */
[----:B------:R3:W-:Y:S04]  /*9250*/  STS [R19+0x230], R134 ;  /* 0x0002308613007388 */ /* 0x0007e80000000800 */
[----:B------:R3:W-:Y:S04]  /*9260*/  STS [R11+0x1020], R140 ;  /* 0x0010208c0b007388 */ /* 0x0007e80000000800 */
[----:B------:R3:W-:Y:S01]  /*9270*/  STS [R11+0x1220], R142 ;  /* 0x0012208e0b007388 */ /* 0x0007e20000000800 */
[----:B-1----:R-:W1:Y:S03]  /*9280*/  LDC.64 R12, c[0x0][0x400] ;  /* 0x00010000ff0c7b82 */ /* 0x002e660000000a00 */
[----:B------:R3:W-:Y:S04]  /*9290*/  STS [R19+0x1030], R136 ;  /* 0x0010308813007388 */ /* 0x0007e80000000800 */
[----:B------:R3:W-:Y:S01]  /*92a0*/  STS [R19+0x1230], R138 ;  /* 0x0012308a13007388 */ /* 0x0007e20000000800 */
[----:B--2-4-:R-:W-:Y:S05]  /*92b0*/  @P1 BRA `(.L_x_13) ;  /* 0x0000000000281947 */ /* 0x014fea0003800000 */
[----:B------:R-:W-:Y:S01]  /*92c0*/  ISETP.NE.AND P0, PT, RZ, UR4, PT ;  /* 0x00000004ff007c0c */ /* 0x000fe2000bf05270 */
[----:B---3--:R-:W2:-:S12]  /*92d0*/  LDC R9, c[0x0][0x3e0] ;  /* 0x0000f800ff097b82 */ /* 0x008e980000000800 */
[----:B------:R-:W4:Y:S01]  /*92e0*/  @P0 LDC R14, c[0x0][0x454] ;  /* 0x00011500ff0e0b82 */ /* 0x000f220000000800 */
[----:B------:R-:W-:Y:S02]  /*92f0*/  @P0 MOV R22, 0x1 ;  /* 0x0000000100160802 */ /* 0x000fe40000000f00 */
[----:B------:R-:W-:-:S05]  /*9300*/  @!P0 MOV R22, 0x1 ;  /* 0x0000000100168802 */ /* 0x000fca0000000f00 */
[----:B------:R-:W2:Y:S08]  /*9310*/  @P0 LDC R10, c[0x0][0x454] ;  /* 0x00011500ff0a0b82 */ /* 0x000eb00000000800 */
[----:B------:R-:W3:Y:S08]  /*9320*/  @!P0 LDC R8, c[0x0][0x434] ;  /* 0x00010d00ff088b82 */ /* 0x000ef00000000800 */
[----:B------:R-:W1:Y:S01]  /*9330*/  @!P0 LDC R14, c[0x0][0x434] ;  /* 0x00010d00ff0e8b82 */ /* 0x000e620000000800 */
[----:B--2---:R-:W-:-:S02]  /*9340*/  @P0 IMAD R15, R10, R9, RZ ;  /* 0x000000090a0f0224 */ /* 0x004fc400078e02ff */
[----:B---34-:R-:W-:-:S07]  /*9350*/  @!P0 IMAD R15, R8, R9, RZ ;  /* 0x00000009080f8224 */ /* 0x018fce00078e02ff */
.L_x_13:
[----:B------:R-:W-:Y:S01]  /*9360*/  BAR.SYNC.DEFER_BLOCKING 0x0 ;  /* 0x0000000000007b1d */ /* 0x000fe20000010000 */
[----:B------:R-:W-:Y:S01]  /*9370*/  ISETP.NE.AND P1, PT, RZ, UR4, !P1 ;  /* 0x00000004ff007c0c */ /* 0x000fe2000cf25270 */
[----:B-1----:R-:W-:Y:S02]  /*9380*/  IMAD R30, R14, UR6, RZ ;  /* 0x000000060e1e7c24 */ /* 0x002fe4000f8e02ff */
[----:B------:R-:W-:Y:S01]  /*9390*/  @P5 FMUL.FTZ R29, R6, 0.69314718246459960938 ;  /* 0x3f317218061d5820 */ /* 0x000fe20000410000 */
[----:B------:R-:W-:Y:S01]  /*93a0*/  @P4 FMUL.FTZ R28, R28, 0.69314718246459960938 ;  /* 0x3f3172181c1c4820 */ /* 0x000fe20000410000 */
[----:B------:R-:W-:Y:S02]  /*93b0*/  MOV R24, 0x7f800000 ;  /* 0x7f80000000187802 */ /* 0x000fe40000000f00 */
[----:B------:R-:W1:Y:S01]  /*93c0*/  @P2 LDC R21, c[0x0][0x458] ;  /* 0x00011600ff152b82 */ /* 0x000e620000000800 */
[----:B------:R-:W2:Y:S01]  /*93d0*/  @P2 MUFU.LG2 R25, R7 ;  /* 0x0000000700192308 */ /* 0x000ea20000000c00 */
[----:B------:R-:W-:Y:S01]  /*93e0*/  MOV R23, 0x7f800000 ;  /* 0x7f80000000177802 */ /* 0x000fe20000000f00 */
[----:B------:R-:W-:Y:S01]  /*93f0*/  @P5 FFMA.FTZ R24, R164, R27, R29 ;  /* 0x0000001ba4185223 */ /* 0x000fe2000001001d */
[----:B------:R-:W-:Y:S01]  /*9400*/  @P4 FFMA.FTZ R23, R3, R26, R28 ;  /* 0x0000001a03174223 */ /* 0x000fe2000001001c */
[----:B------:R-:W-:Y:S01]  /*9410*/  MOV R28, R232 ;  /* 0x000000e8001c7202 */ /* 0x000fe20000000f00 */
[----:B------:R-:W-:Y:S01]  /*9420*/  IMAD R3, R20, UR7, RZ ;  /* 0x0000000714037c24 */ /* 0x000fe2000f8e02ff */
[----:B------:R-:W-:Y:S01]  /*9430*/  MOV R29, RZ ;  /* 0x000000ff001d7202 */ /* 0x000fe20000000f00 */
[----:B------:R-:W4:Y:S01]  /*9440*/  @P3 LDC R31, c[0x0][0x458] ;  /* 0x00011600ff1f3b82 */ /* 0x000f220000000800 */
[----:B------:R-:W-:Y:S01]  /*9450*/  @!P1 IMAD R30, R15, UR7, R30 ;  /* 0x000000070f1e9c24 */ /* 0x000fe2000f8e021e */
[----:B------:R-:W-:Y:S01]  /*9460*/  LOP3.LUT P5, RZ, R4, 0x3, RZ, 0xc0, !PT ;  /* 0x0000000304ff7812 */ /* 0x000fe200078ac0ff */
[----:B------:R-:W-:-:S02]  /*9470*/  IMAD R33, R231, R22, RZ ;  /* 0x00000016e7217224 */ /* 0x000fc400078e02ff */
[----:B------:R-:W-:Y:S01]  /*9480*/  @P3 FMUL.FTZ R5, R5, 0.69314718246459960938 ;  /* 0x3f31721805053820 */ /* 0x000fe20000410000 */
[----:B------:R-:W-:Y:S01]  /*9490*/  IMAD.WIDE.U32 R28, R12, UR7, R28 ;  /* 0x000000070c1c7c25 */ /* 0x000fe2000f8e001c */
[----:B------:R-:W-:Y:S01]  /*94a0*/  SEL R12, R3, RZ, P1 ;  /* 0x000000ff030c7207 */ /* 0x000fe20000800000 */
[----:B------:R-:W-:Y:S01]  /*94b0*/  BSSY.RECONVERGENT B0, `(.L_x_14) ;  /* 0x000003a000007945 */ /* 0x000fe20003800200 */
[----:B------:R-:W4:Y:S01]  /*94c0*/  LDC.64 R14, c[0x0][0x410] ;  /* 0x00010400ff0e7b82 */ /* 0x000f220000000a00 */
[----:B------:R-:W-:Y:S01]  /*94d0*/  SHF.R.S32.HI R3, RZ, 0x1f, R3 ;  /* 0x0000001fff037819 */ /* 0x000fe20000011403 */
[----:B---3--:R3:W3:Y:S01]  /*94e0*/  LDS.128 R16, [R230] ;  /* 0x00000000e6107984 */ /* 0x0086e20000000c00 */
[----:B--2---:R-:W-:Y:S01]  /*94f0*/  @P2 FMUL.FTZ R35, R25, 0.69314718246459960938 ;  /* 0x3f31721819232820 */ /* 0x004fe20000410000 */
[----:B------:R-:W-:Y:S01]  /*9500*/  IADD3 R25, P4, P0, R33, R12, R30 ;  /* 0x0000000c21197210 */ /* 0x000fe2000789e01e */
[----:B------:R-:W-:Y:S01]  /*9510*/  IMAD R37, R13, UR7, R29 ;  /* 0x000000070d257c24 */ /* 0x000fe2000f8e021d */
[----:B------:R2:W2:Y:S01]  /*9520*/  LDS.128 R8, [R230+0x800] ;  /* 0x00080000e6087984 */ /* 0x0004a20000000c00 */
[----:B------:R-:W-:Y:S01]  /*9530*/  SHF.R.S32.HI R12, RZ, 0x1f, R33 ;  /* 0x0000001fff0c7819 */ /* 0x000fe20000011421 */
[----:B------:R-:W2:Y:S01]  /*9540*/  LDC.64 R6, c[0x0][0x408] ;  /* 0x00010200ff067b82 */ /* 0x000ea20000000a00 */
[----:B------:R-:W-:-:S02]  /*9550*/  SEL R3, R3, RZ, P1 ;  /* 0x000000ff03037207 */ /* 0x000fc40000800000 */
[----:B------:R-:W-:Y:S02]  /*9560*/  SHF.R.S32.HI R30, RZ, 0x1f, R30 ;  /* 0x0000001fff1e7819 */ /* 0x000fe4000001141e */
[----:B------:R-:W-:Y:S01]  /*9570*/  MOV R26, 0x7f800000 ;  /* 0x7f800000001a7802 */ /* 0x000fe20000000f00 */
[----:B-1----:R-:W-:Y:S01]  /*9580*/  @P2 FFMA.FTZ R26, R0, R21, R35 ;  /* 0x00000015001a2223 */ /* 0x002fe20000010023 */
[----:B------:R-:W-:Y:S01]  /*9590*/  MOV R27, 0x7f800000 ;  /* 0x7f800000001b7802 */ /* 0x000fe20000000f00 */
[----:B----4-:R-:W-:Y:S01]  /*95a0*/  @P3 FFMA.FTZ R27, R2, R31, R5 ;  /* 0x0000001f021b3223 */ /* 0x010fe20000010005 */
[----:B------:R-:W-:Y:S01]  /*95b0*/  IADD3.X R0, PT, PT, R12, R3, R30, P4, P0 ;  /* 0x000000030c007210 */ /* 0x000fe200027e041e */
[----:B------:R-:W-:Y:S06]  /*95c0*/  @P5 BRA `(.L_x_15) ;  /* 0x0000000000a05947 */ /* 0x000fec0003800000 */
[--C-:B------:R-:W-:Y:S01]  /*95d0*/  SHF.R.U32.HI R2, RZ, 0x1, R4.reuse ;  /* 0x00000001ff027819 */ /* 0x100fe20000011604 */
[----:B------:R-:W-:Y:S01]  /*95e0*/  IMAD.IADD R20, R20, 0x1, -R231 ;  /* 0x0000000114147824 */ /* 0x000fe200078e0ae7 */
[----:B------:R-:W-:Y:S02]  /*95f0*/  SHF.R.U32.HI R33, RZ, 0x2, R4 ;  /* 0x00000002ff217819 */ /* 0x000fe40000011604 */
[----:B------:R-:W-:-:S04]  /*9600*/  LOP3.LUT R2, R2, 0x30, RZ, 0xc0, !PT ;  /* 0x0000003002027812 */ /* 0x000fc800078ec0ff */
[----:B------:R-:W-:-:S04]  /*9610*/  LOP3.LUT R33, R2, 0x7, R33, 0xf8, !PT ;  /* 0x0000000702217812 */ /* 0x000fc800078ef821 */
[C---:B------:R-:W-:Y:S01]  /*9620*/  LOP3.LUT R31, R33.reuse, 0x40, RZ, 0xfc, !PT ;  /* 0x00000040211f7812 */ /* 0x040fe200078efcff */
[C---:B------:R-:W-:Y:S01]  /*9630*/  VIADD R39, R33.reuse, 0x8 ;  /* 0x0000000821277836 */ /* 0x040fe20000000000 */
[CC--:B------:R-:W-:Y:S01]  /*9640*/  ISETP.GE.AND P6, PT, R33.reuse, R20.reuse, PT ;  /* 0x000000142100720c */ /* 0x0c0fe20003fc6270 */
[----:B------:R-:W-:Y:S01]  /*9650*/  VIADD R35, R33, 0x48 ;  /* 0x0000004821237836 */ /* 0x000fe20000000000 */
[-C--:B------:R-:W-:Y:S02]  /*9660*/  ISETP.GE.AND P4, PT, R31, R20.reuse, PT ;  /* 0x000000141f00720c */ /* 0x080fe40003f86270 */
[-C--:B------:R-:W-:Y:S02]  /*9670*/  ISETP.GE.AND P5, PT, R39, R20.reuse, PT ;  /* 0x000000142700720c */ /* 0x080fe40003fa6270 */
[----:B------:R-:W-:-:S07]  /*9680*/  ISETP.GE.AND P3, PT, R35, R20, PT ;  /* 0x000000142300720c */ /* 0x000fce0003f66270 */
[----:B------:R-:W1:Y:S01]  /*9690*/  @!P6 LDC.64 R20, c[0x0][0x420] ;  /* 0x00010800ff14eb82 */ /* 0x000e620000000a00 */
[-C--:B------:R-:W-:Y:S02]  /*96a0*/  @!P6 IMAD R34, R33, R22.reuse, RZ ;  /* 0x000000162122e224 */ /* 0x080fe400078e02ff */
[-C--:B------:R-:W-:Y:S02]  /*96b0*/  @!P4 IMAD R31, R31, R22.reuse, RZ ;  /* 0x000000161f1fc224 */ /* 0x080fe400078e02ff */
[-C--:B------:R-:W-:Y:S01]  /*96c0*/  @!P5 IMAD R32, R39, R22.reuse, RZ ;  /* 0x000000162720d224 */ /* 0x080fe200078e02ff */
[C---:B------:R-:W-:Y:S01]  /*96d0*/  @!P6 IADD3 R30, P0, PT, R34.reuse, R25, RZ ;  /* 0x00000019221ee210 */ /* 0x040fe20007f1e0ff */
[----:B------:R-:W-:Y:S01]  /*96e0*/  @!P3 IMAD R35, R35, R22, RZ ;  /* 0x000000162323b224 */ /* 0x000fe200078e02ff */
[----:B------:R-:W4:Y:S02]  /*96f0*/  @!P5 LDC.64 R12, c[0x0][0x420] ;  /* 0x00010800ff0cdb82 */ /* 0x000f240000000a00 */
[----:B------:R-:W-:-:S02]  /*9700*/  @!P6 LEA.HI.X.SX32 R22, R34, R0, 0x1, P0 ;  /* 0x000000002216e211 */ /* 0x000fc400000f0eff */
[CC--:B------:R-:W-:Y:S02]  /*9710*/  @!P4 IADD3 R34, P1, PT, R31.reuse, R25.reuse, RZ ;  /* 0x000000191f22c210 */ /* 0x0c0fe40007f3e0ff */
[CC--:B------:R-:W-:Y:S02]  /*9720*/  @!P5 IADD3 R33, P2, PT, R32.reuse, R25.reuse, RZ ;  /* 0x000000192021d210 */ /* 0x0c0fe40007f5e0ff */
[----:B------:R-:W5:Y:S01]  /*9730*/  @!P4 LDC.64 R4, c[0x0][0x420] ;  /* 0x00010800ff04cb82 */ /* 0x000f620000000a00 */
[-C--:B------:R-:W-:Y:S02]  /*9740*/  @!P4 LEA.HI.X.SX32 R31, R31, R0.reuse, 0x1, P1 ;  /* 0x000000001f1fc211 */ /* 0x080fe400008f0eff */
[----:B------:R-:W-:Y:S02]  /*9750*/  @!P5 LEA.HI.X.SX32 R32, R32, R0, 0x1, P2 ;  /* 0x000000002020d211 */ /* 0x000fe400010f0eff */
[----:B------:R-:W-:-:S03]  /*9760*/  @!P3 IADD3 R25, P0, PT, R35, R25, RZ ;  /* 0x000000192319b210 */ /* 0x000fc60007f1e0ff */
[----:B------:R-:W3:Y:S01]  /*9770*/  @!P3 LDC.64 R2, c[0x0][0x420] ;  /* 0x00010800ff02bb82 */ /* 0x000ee20000000a00 */
[C---:B-1----:R-:W-:Y:S02]  /*9780*/  @!P6 LEA R20, P2, R30.reuse, R20, 0x2 ;  /* 0x000000141e14e211 */ /* 0x042fe400078410ff */
[----:B------:R-:W-:Y:S02]  /*9790*/  @!P3 LEA.HI.X.SX32 R0, R35, R0, 0x1, P0 ;  /* 0x000000002300b211 */ /* 0x000fe400000f0eff */
[----:B------:R-:W-:Y:S02]  /*97a0*/  @!P6 LEA.HI.X R21, R30, R21, R22, 0x2, P2 ;  /* 0x000000151e15e211 */ /* 0x000fe400010f1416 */
[----:B----4-:R-:W-:-:S03]  /*97b0*/  @!P5 LEA R12, P1, R33, R12, 0x2 ;  /* 0x0000000c210cd211 */ /* 0x010fc600078210ff */
[----:B------:R1:W-:Y:S01]  /*97c0*/  @!P6 STG.E desc[UR26][R20.64], R24 ;  /* 0x000000181400e986 */ /* 0x0003e2000c10191a */
[----:B------:R-:W-:Y:S02]  /*97d0*/  @!P5 LEA.HI.X R13, R33, R13, R32, 0x2, P1 ;  /* 0x0000000d210dd211 */ /* 0x000fe400008f1420 */
[----:B-----5:R-:W-:-:S03]  /*97e0*/  @!P4 LEA R4, P1, R34, R4, 0x2 ;  /* 0x000000042204c211 */ /* 0x020fc600078210ff */
[----:B------:R1:W-:Y:S01]  /*97f0*/  @!P5 STG.E desc[UR26][R12.64], R23 ;  /* 0x000000170c00d986 */ /* 0x0003e2000c10191a */
[----:B------:R-:W-:Y:S02]  /*9800*/  @!P4 LEA.HI.X R5, R34, R5, R31, 0x2, P1 ;  /* 0x000000052205c211 */ /* 0x000fe400008f141f */
[----:B---3--:R-:W-:-:S03]  /*9810*/  @!P3 LEA R2, P0, R25, R2, 0x2 ;  /* 0x000000021902b211 */ /* 0x008fc600078010ff */
[----:B------:R1:W-:Y:S01]  /*9820*/  @!P4 STG.E desc[UR26][R4.64], R27 ;  /* 0x0000001b0400c986 */ /* 0x0003e2000c10191a */
[----:B------:R-:W-:-:S05]  /*9830*/  @!P3 LEA.HI.X R3, R25, R3, R0, 0x2, P0 ;  /* 0x000000031903b211 */ /* 0x000fca00000f1400 */
[----:B------:R1:W-:Y:S04]  /*9840*/  @!P3 STG.E desc[UR26][R2.64], R26 ;  /* 0x0000001a0200b986 */ /* 0x0003e8000c10191a */
.L_x_15:
[----:B------:R-:W-:Y:S05]  /*9850*/  BSYNC.RECONVERGENT B0 ;  /* 0x0000000000007941 */ /* 0x000fea0003800200 */
.L_x_14:
[----:B-1----:R-:W1:Y:S01]  /*9860*/  LDS.128 R20, [R230+0x1000] ;  /* 0x00100000e6147984 */ /* 0x002e620000000c00 */
[----:B------:R-:W4:Y:S01]  /*9870*/  LDCU.64 UR4, c[0x0][0x3f0] ;  /* 0x00007e00ff0477ac */ /* 0x000f220008000a00 */
[----:B------:R-:W-:Y:S02]  /*9880*/  IMAD.MOV.U32 R36, RZ, RZ, R28 ;  /* 0x000000ffff247224 */ /* 0x000fe400078e001c */
[----:B------:R-:W5:Y:S01]  /*9890*/  LDS.128 R24, [R230+0x1800] ;  /* 0x00180000e6187984 */ /* 0x000f620000000c00 */
[----:B--2---:R-:W-:Y:S02]  /*98a0*/  IMAD R0, R235, R6, RZ ;  /* 0x00000006eb007224 */ /* 0x004fe400078e02ff */
[----:B------:R-:W-:-:S04]  /*98b0*/  IMAD.WIDE.U32 R2, R14, UR6, R36 ;  /* 0x000000060e027c25 */ /* 0x000fc8000f8e0024 */
[----:B------:R-:W-:Y:S02]  /*98c0*/  IMAD R3, R15, UR6, R3 ;  /* 0x000000060f037c24 */ /* 0x000fe4000f8e0203 */
[C---:B------:R-:W-:Y:S02]  /*98d0*/  IMAD R0, R234.reuse, R7, R0 ;  /* 0x00000007ea007224 */ /* 0x040fe400078e0200 */
[----:B------:R-:W-:-:S05]  /*98e0*/  IMAD.WIDE.U32 R234, R234, R6, R2 ;  /* 0x00000006eaea7225 */ /* 0x000fca00078e0002 */
[----:B------:R-:W-:Y:S01]  /*98f0*/  IADD3 R2, PT, PT, R235, R0, RZ ;  /* 0x00000000eb027210 */ /* 0x000fe20007ffe0ff */
[----:B------:R-:W-:Y:S01]  /*9900*/  IMAD.SHL.U32 R0, R6, 0x40, RZ ;  /* 0x0000004006007824 */ /* 0x000fe200078e00ff */
[----:B----4-:R-:W-:-:S04]  /*9910*/  LEA R4, P0, R234, UR4, 0x1 ;  /* 0x00000004ea047c11 */ /* 0x010fc8000f8008ff */
[----:B------:R-:W-:Y:S02]  /*9920*/  LEA.HI.X R5, R234, UR5, R2, 0x1, P0 ;  /* 0x00000005ea057c11 */ /* 0x000fe400080f0c02 */
[C---:B------:R-:W-:Y:S02]  /*9930*/  LEA R12, P0, R6.reuse, R4, 0x7 ;  /* 0x00000004060c7211 */ /* 0x040fe400078038ff */
[--C-:B------:R-:W-:Y:S01]  /*9940*/  SHF.L.U64.HI R2, R6, 0x6, R7.reuse ;  /* 0x0000000606027819 */ /* 0x100fe20000010207 */
[----:B---3--:R-:W-:Y:S01]  /*9950*/  STG.E.128 desc[UR26][R4.64], R16 ;  /* 0x0000001004007986 */ /* 0x008fe2000c101d1a */
[-C--:B------:R-:W-:Y:S02]  /*9960*/  IADD3 R14, P1, PT, R4, R0.reuse, RZ ;  /* 0x00000000040e7210 */ /* 0x080fe40007f3e0ff */
[----:B------:R-:W-:Y:S02]  /*9970*/  LEA.HI.X R13, R6, R5, R7, 0x7, P0 ;  /* 0x00000005060d7211 */ /* 0x000fe400000f3c07 */
[----:B------:R-:W-:-:S02]  /*9980*/  IADD3 R6, P0, PT, R12, R0, RZ ;  /* 0x000000000c067210 */ /* 0x000fc40007f1e0ff */
[----:B------:R-:W-:-:S03]  /*9990*/  IADD3.X R15, PT, PT, R5, R2, RZ, P1, !PT ;  /* 0x00000002050f7210 */ /* 0x000fc60000ffe4ff */
[----:B------:R-:W-:Y:S02]  /*99a0*/  IMAD.X R7, R13, 0x1, R2, P0 ;  /* 0x000000010d077824 */ /* 0x000fe400000e0602 */
[----:B------:R-:W-:Y:S04]  /*99b0*/  STG.E.128 desc[UR26][R14.64], R8 ;  /* 0x000000080e007986 */ /* 0x000fe8000c101d1a */
[----:B-1----:R-:W-:Y:S04]  /*99c0*/  STG.E.128 desc[UR26][R12.64], R20 ;  /* 0x000000140c007986 */ /* 0x002fe8000c101d1a */
[----:B-----5:R-:W-:Y:S01]  /*99d0*/  STG.E.128 desc[UR26][R6.64], R24 ;  /* 0x0000001806007986 */ /* 0x020fe2000c101d1a */
[----:B------:R-:W-:Y:S05]  /*99e0*/  EXIT ;  /* 0x000000000000794d */ /* 0x000fea0003800000 */
.L_x_16:
[----:B------:R-:W-:-:S00]  /*99f0*/  BRA `(.L_x_16) ;  /* 0xfffffffc00fc7947 */ /* 0x000fc0000383ffff */
[----:B------:R-:W-:-:S00]  /*9a00*/  NOP ;  /* 0x0000000000007918 */ /* 0x000fc00000000000 */
[----:B------:R-:W-:-:S00]  /*9a10*/  NOP ;  /* 0x0000000000007918 */ /* 0x000fc00000000000 */
[----:B------:R-:W-:-:S00]  /*9a20*/  NOP ;  /* 0x0000000000007918 */ /* 0x000fc00000000000 */
[----:B------:R-:W-:-:S00]  /*9a30*/  NOP ;  /* 0x0000000000007918 */ /* 0x000fc00000000000 */
[----:B------:R-:W-:-:S00]  /*9a40*/  NOP ;  /* 0x0000000000007918 */ /* 0x000fc00000000000 */
[----:B------:R-:W-:-:S00]  /*9a50*/  NOP ;  /* 0x0000000000007918 */ /* 0x000fc00000000000 */
[----:B------:R-:W-:-:S00]  /*9a60*/  NOP ;  /* 0x0000000000007918 */ /* 0x000fc00000000000 */
[----:B------:R-:W-:-:S00]  /*9a70*/  NOP ;  /* 0x0000000000007918 */ /* 0x000fc00000000000 */
.L_x_725:


//--------------------- .text._ZN5flash16flash_fwd_kernelI23Flash_fwd_kernel_traitsILi32ELi128ELi128ELi4ELb0ELb0EN7cutlass6half_tE19Flash_kernel_traitsILi32ELi128ELi128ELi4ES3_EELb0ELb1ELb0ELb0ELb0ELb1ELb0ELb0EEEvNS_16Flash_fwd_paramsE --------------------------
	.section	.text._ZN5flash16flash_fwd_kernelI23Flash_fwd_kernel_traitsILi32ELi128ELi128ELi4ELb0ELb0EN7cutlass6half_tE19Flash_kernel_traitsILi32ELi128ELi128ELi4ES3_EELb0ELb1ELb0ELb0ELb0ELb1ELb0ELb0EEEvNS_16Flash_fwd_paramsE,"ax",@progbits
	.align	128
        .global         _ZN5flash16flash_fwd_kernelI23Flash_fwd_kernel_traitsILi32ELi128ELi128ELi4ELb0ELb0EN7cutlass6half_tE19Flash_kernel_traitsILi32ELi128ELi128ELi4ES3_EELb0ELb1ELb0ELb0ELb0ELb1ELb0ELb0EEEvNS_16Flash_fwd_paramsE
        .type           _ZN5flash16flash_fwd_kernelI23Flash_fwd_kernel_traitsILi32ELi128ELi128ELi4ELb0ELb0EN7cutlass6half_tE19Flash_kernel_traitsILi32ELi128ELi128ELi4ES3_EELb0ELb1ELb0ELb0ELb0ELb1ELb0ELb0EEEvNS_16Flash_fwd_paramsE,@function
        .size           _ZN5flash16flash_fwd_kernelI23Flash_fwd_kernel_traitsILi32ELi128ELi128ELi4ELb0ELb0EN7cutlass6half_tE19Flash_kernel_traitsILi32ELi128ELi128ELi4ES3_EELb0ELb1ELb0ELb0ELb0ELb1ELb0ELb0EEEvNS_16Flash_fwd_paramsE,(.L_x_726 - _ZN5flash16flash_fwd_kernelI23Flash_fwd_kernel_traitsILi32ELi128ELi128ELi4ELb0ELb0EN7cutlass6half_tE19Flash_kernel_traitsILi32ELi128ELi128ELi4ES3_EELb0ELb1ELb0ELb0ELb0ELb1ELb0ELb0EEEvNS_16Flash_fwd_paramsE)
        .other          _ZN5flash16flash_fwd_kernelI23Flash_fwd_kernel_traitsILi32ELi128ELi128ELi4ELb0ELb0EN7cutlass6half_tE19Flash_kernel_traitsILi32ELi128ELi128ELi4ES3_EELb0ELb1ELb0ELb0ELb0ELb1ELb0ELb0EEEvNS_16Flash_fwd_paramsE,@"STO_CUDA_ENTRY STV_DEFAULT"
_ZN5flash16flash_fwd_kernelI23Flash_fwd_kernel_traitsILi32ELi128ELi128ELi4ELb0ELb0EN7cutlass6half_tE19Flash_kernel_traitsILi32ELi128ELi128ELi4ES3_EELb0ELb1ELb0ELb0ELb0ELb1ELb0ELb0EEEvNS_16Flash_fwd_paramsE:
.text._ZN5flash16flash_fwd_kernelI23Flash_fwd_kernel_traitsILi32ELi128ELi128ELi4ELb0ELb0EN7cutlass6half_tE19Flash_kernel_traitsILi32ELi128ELi128ELi4ES3_EELb0ELb1ELb0ELb0ELb0ELb1ELb0ELb0EEEvNS_16Flash_fwd_paramsE:
[----:B------:R-:W1:Y:S08]  /*0000*/  LDC R1, c[0x0][0x37c] ;  /* 0x0000df00ff017b82 */ /* 0x000e700000000800 */
[----:B------:R-:W2:Y:S01]  /*0010*/  LDC.64 R2, c[0x0][0x460] ;  /* 0x00011800ff027b82 */ /* 0x000ea20000000a00 */
[----:B------:R-:W3:Y:S01]  /*0020*/  S2R R23, SR_CTAID.Y ;  /* 0x0000000000177919 */ /* 0x000ee20000002600 */
[----:B------:R-:W4:Y:S01]  /*0030*/  LDCU.64 UR12, c[0x0][0x358] ;  /* 0x00006b00ff0c77ac */ /* 0x000f220008000a00 */
[----:B------:R-:W-:-:S02]  /*0040*/  IMAD.MOV.U32 R245, RZ, RZ, -0x1 ;  /* 0xfffffffffff57424 */ /* 0x000fc400078e00ff */
[----:B-1----:R-:W-:Y:S01]  /*0050*/  VIADD R1, R1, 0xffffff78 ;  /* 0xffffff7801017836 */ /* 0x002fe20000000000 */
[----:B------:R-:W1:Y:S02]  /*0060*/  LDCU.64 UR6, c[0x0][0x470] ;  /* 0x00008e00ff0677ac */ /* 0x000e640008000a00 */
[----:B------:R-:W3:Y:S01]  /*0070*/  LDC.64 R4, c[0x0][0x460] ;  /* 0x00011800ff047b82 */ /* 0x000ee20000000a00 */
[----:B------:R-:W4:Y:S01]  /*0080*/  LDCU.64 UR4, c[0x0][0x478] ;  /* 0x00008f00ff0477ac */ /* 0x000f220008000a00 */
[C---:B--2---:R-:W-:Y:S02]  /*0090*/  ISETP.NE.U32.AND P0, PT, R2.reuse, RZ, PT ;  /* 0x000000ff0200720c */ /* 0x044fe40003f05070 */
[----:B------:R-:W-:Y:S02]  /*00a0*/  ISETP.NE.U32.AND P4, PT, R2, RZ, PT ;  /* 0x000000ff0200720c */ /* 0x000fe40003f85070 */
[C---:B------:R-:W-:Y:S02]  /*00b0*/  ISETP.NE.AND.EX P0, PT, R3.reuse, RZ, PT, P0 ;  /* 0x000000ff0300720c */ /* 0x040fe40003f05300 */
[----:B------:R-:W-:-:S02]  /*00c0*/  ISETP.NE.AND.EX P4, PT, R3, RZ, PT, P4 ;  /* 0x000000ff0300720c */ /* 0x000fc40003f85340 */
[----:B-1----:R-:W-:Y:S01]  /*00d0*/  ISETP.NE.U32.AND P3, PT, RZ, UR6, PT ;  /* 0x00000006ff007c0c */ /* 0x002fe2000bf65070 */
[C---:B---3--:R-:W-:Y:S01]  /*00e0*/  IMAD.WIDE.U32 R2, R23.reuse, 0x4, R4 ;  /* 0x0000000417027825 */ /* 0x048fe200078e0004 */
[----:B------:R-:W-:Y:S02]  /*00f0*/  SHF.R.U32.HI R7, RZ, 0x1e, R23 ;  /* 0x0000001eff077819 */ /* 0x000fe40000011617 */
[----:B------:R-:W-:Y:S01]  /*0100*/  ISETP.NE.AND.EX P3, PT, RZ, UR7, PT, P3 ;  /* 0x00000007ff007c0c */ /* 0x000fe2000bf65330 */
[----:B------:R-:W-:Y:S01]  /*0110*/  IMAD.SHL.U32 R6, R23, 0x4, RZ ;  /* 0x0000000417067824 */ /* 0x000fe200078e00ff */
[----:B----4-:R-:W-:-:S03]  /*0120*/  ISETP.NE.U32.AND P2, PT, RZ, UR4, PT ;  /* 0x00000004ff007c0c */ /* 0x010fc6000bf45070 */
[----:B------:R-:W2:Y:S01]  /*0130*/  @P0 LDG.E R245, desc[UR12][R2.64] ;  /* 0x0000000c02f50981 */ /* 0x000ea2000c1e1900 */
[----:B------:R-:W-:Y:S01]  /*0140*/  IMAD.MOV.U32 R11, RZ, RZ, RZ ;  /* 0x000000ffff0b7224 */ /* 0x000fe200078e00ff */
[----:B------:R-:W-:Y:S02]  /*0150*/  ISETP.NE.AND.EX P2, PT, RZ, UR5, PT, P2 ;  /* 0x00000005ff007c0c */ /* 0x000fe4000bf45320 */
[----:B------:R-:W2:Y:S04]  /*0160*/  @P4 LDG.E R0, desc[UR12][R2.64+0x4] ;  /* 0x0000040c02004981 */ /* 0x000ea8000c1e1900 */
[----:B------:R-:W-:-:S04]  /*0170*/  @P3 IADD3 R4, P1, PT, R6, UR6, RZ ;  /* 0x0000000606043c10 */ /* 0x000fc8000ff3e0ff */
[----:B------:R-:W-:Y:S01]  /*0180*/  @P3 IADD3.X R5, PT, PT, R7, UR7, RZ, P1, !PT ;  /* 0x0000000707053c10 */ /* 0x000fe20008ffe4ff */
[----:B------:R-:W1:Y:S01]  /*0190*/  S2R R246, SR_CTAID.X ;  /* 0x0000000000f67919 */ /* 0x000e620000002500 */
[----:B------:R-:W3:Y:S03]  /*01a0*/  @!P4 LDC R73, c[0x0][0x434] ;  /* 0x00010d00ff49cb82 */ /* 0x000ee60000000800 */
[----:B------:R4:W5:Y:S05]  /*01b0*/  @P3 LDG.E R11, desc[UR12][R4.64] ;  /* 0x0000000c040b3981 */ /* 0x00096a000c1e1900 */
[----:B------:R-:W1:Y:S08]  /*01c0*/  @!P2 LDC R9, c[0x0][0x43c] ;  /* 0x00010f00ff09ab82 */ /* 0x000e700000000800 */
[----:B----4-:R-:W4:Y:S01]  /*01d0*/  LDC.64 R4, c[0x0][0x468] ;  /* 0x00011a00ff047b82 */ /* 0x010f220000000a00 */
[----:B------:R-:W-:-:S04]  /*01e0*/  @P2 IADD3 R2, P0, PT, R6, UR4, RZ ;  /* 0x0000000406022c10 */ /* 0x000fc8000ff1e0ff */
[----:B------:R-:W-:-:S05]  /*01f0*/  @P2 IADD3.X R3, PT, PT, R7, UR5, RZ, P0, !PT ;  /* 0x0000000507032c10 */ /* 0x000fca00087fe4ff */
[----:B------:R4:W5:Y:S01]  /*0200*/  @P2 LDG.E R8, desc[UR12][R2.64] ;  /* 0x0000000c02082981 */ /* 0x000962000c1e1900 */
[----:B------:R-:W3:Y:S01]  /*0210*/  LDCU.U8 UR4, c[0x0][0x532] ;  /* 0x0000a640ff0477ac */ /* 0x000ee20008000000 */
[----:B----4-:R-:W-:-:S05]  /*0220*/  IADD3 R2, P0, PT, R6, R4, RZ ;  /* 0x0000000406027210 */ /* 0x010fca0007f1e0ff */
[----:B------:R-:W-:Y:S01]  /*0230*/  IMAD.X R3, R7, 0x1, R5, P0 ;  /* 0x0000000107037824 */ /* 0x000fe200000e0605 */
[C---:B------:R-:W-:Y:S01]  /*0240*/  ISETP.NE.U32.AND P0, PT, R4.reuse, RZ, PT ;  /* 0x000000ff0400720c */ /* 0x040fe20003f05070 */
[----:B------:R-:W4:Y:S03]  /*0250*/  @!P2 LDC.64 R6, c[0x0][0x488] ;  /* 0x00012200ff06ab82 */ /* 0x000f260000000a00 */
[----:B------:R-:W-:Y:S02]  /*0260*/  ISETP.NE.AND.EX P0, PT, R5, RZ, PT, P0 ;  /* 0x000000ff0500720c */ /* 0x000fe40003f05300 */
[----:B------:R-:W-:Y:S02]  /*0270*/  ISETP.EQ.U32.AND P3, PT, R4, RZ, PT ;  /* 0x000000ff0400720c */ /* 0x000fe40003f62070 */
[----:B---3--:R-:W-:-:S09]  /*0280*/  ISETP.NE.AND P1, PT, RZ, UR4, PT ;  /* 0x00000004ff007c0c */ /* 0x008fd2000bf25270 */
[----:B------:R-:W3:Y:S01]  /*0290*/  @!P0 LDC R4, c[0x0][0x438] ;  /* 0x00010e00ff048b82 */ /* 0x000ee20000000800 */
[----:B------:R-:W-:Y:S01]  /*02a0*/  ISETP.EQ.OR.EX P3, PT, R5, RZ, !P1, P3 ;  /* 0x000000ff0500720c */ /* 0x000fe20004f62730 */
[----:B------:R-:W-:Y:S02]  /*02b0*/  IMAD.MOV.U32 R12, RZ, RZ, -0x1 ;  /* 0xffffffffff0c7424 */ /* 0x000fe400078e00ff */
[----:B-1----:R-:W-:-:S10]  /*02c0*/  IMAD.SHL.U32 R219, R246, 0x80, RZ ;  /* 0x00000080f6db7824 */ /* 0x002fd400078e00ff */
[----:B------:R1:W5:Y:S01]  /*02d0*/  @!P3 LDG.E R12, desc[UR12][R2.64] ;  /* 0x0000000c020cb981 */ /* 0x000362000c1e1900 */
[----:B--2---:R-:W-:-:S05]  /*02e0*/  @P4 IMAD.IADD R73, R0, 0x1, -R245 ;  /* 0x0000000100494824 */ /* 0x004fca00078e0af5 */
[----:B------:R-:W-:Y:S01]  /*02f0*/  ISETP.GT.AND P3, PT, R73, R219, PT ;  /* 0x000000db4900720c */ /* 0x000fe20003f64270 */
[----:B-1-34-:R-:W-:-:S12]  /*0300*/  @!P0 BRA `(.L_x_17) ;  /* 0x00000000000c8947 */ /* 0x01afd80003800000 */
[----:B------:R-:W2:Y:S02]  /*0310*/  @P1 LDG.E R4, desc[UR12][R2.64+0x4] ;  /* 0x0000040c02041981 */ /* 0x000ea4000c1e1900 */
[----:B--2--5:R-:W-:-:S06]  /*0320*/  @P1 IADD3 R4, PT, PT, R4, -R12, RZ ;  /* 0x8000000c04041210 */ /* 0x024fcc0007ffe0ff */
[----:B------:R1:W5:Y:S02]  /*0330*/  @!P1 LDG.E R4, desc[UR12][R2.64] ;  /* 0x0000000c02049981 */ /* 0x000364000c1e1900 */
.L_x_17:
[----:B------:R-:W-:Y:S05]  /*0340*/  @!P3 EXIT ;  /* 0x000000000000b94d */ /* 0x000fea0003800000 */
[----:B------:R-:W2:Y:S01]  /*0350*/  LDC R218, c[0x0][0x508] ;  /* 0x00014200ffda7b82 */ /* 0x000ea20000000800 */
[----:B------:R-:W-:Y:S01]  /*0360*/  @!P2 ISETP.NE.U32.AND P0, PT, R6, RZ, PT ;  /* 0x000000ff0600a20c */ /* 0x000fe20003f05070 */
[----:B-----5:R-:W-:Y:S01]  /*0370*/  @P2 IMAD.IADD R72, R8, 0x1, -R11 ;  /* 0x0000000108482824 */ /* 0x020fe200078e0a0b */
[----:B------:R-:W3:Y:S02]  /*0380*/  S2R R22, SR_CTAID.Z ;  /* 0x0000000000167919 */ /* 0x000ee40000002700 */
[----:B------:R-:W-:Y:S01]  /*0390*/  @!P2 ISETP.NE.AND.EX P0, PT, R7, RZ, PT, P0 ;  /* 0x000000ff0700a20c */ /* 0x000fe20003f05300 */
[----:B------:R-:W4:Y:S03]  /*03a0*/  S2R R75, SR_TID.X ;  /* 0x00000000004b7919 */ /* 0x000f260000002100 */
[----:B------:R-:W-:-:S04]  /*03b0*/  @!P2 SEL R0, R9, RZ, P0 ;  /* 0x000000ff0900a207 */ /* 0x000fc80000000000 */
[----:B------:R-:W-:Y:S01]  /*03c0*/  @!P2 IADD3 R72, PT, PT, R0, R4, -R11 ;  /* 0x000000040048a210 */ /* 0x000fe20007ffe80b */
[----:B------:R-:W-:-:S04]  /*03d0*/  VIADD R0, R246, 0x1 ;  /* 0x00000001f6007836 */ /* 0x000fc80000000000 */
[----:B-1----:R-:W-:Y:S02]  /*03e0*/  VIADD R2, R72, 0x7f ;  /* 0x0000007f48027836 */ /* 0x002fe40000000000 */
[----:B------:R-:W-:-:S03]  /*03f0*/  IMAD R0, R0, 0x80, -R73 ;  /* 0x0000008000007824 */ /* 0x000fc600078e0a49 */
[----:B------:R-:W-:Y:S02]  /*0400*/  SHF.R.S32.HI R3, RZ, 0x1f, R2 ;  /* 0x0000001fff037819 */ /* 0x000fe40000011402 */
[----:B--2---:R-:W-:Y:S02]  /*0410*/  IADD3 R0, PT, PT, R2, R218, R0 ;  /* 0x000000da02007210 */ /* 0x004fe40007ffe000 */
[----:B------:R-:W-:Y:S02]  /*0420*/  LEA.HI R2, R3, R2, RZ, 0x7 ;  /* 0x0000000203027211 */ /* 0x000fe400078f38ff */
[----:B------:R-:W-:Y:S02]  /*0430*/  SHF.R.S32.HI R4, RZ, 0x1f, R0 ;  /* 0x0000001fff047819 */ /* 0x000fe40000011400 */
[----:B------:R-:W-:Y:S02]  /*0440*/  SHF.R.S32.HI R2, RZ, 0x7, R2 ;  /* 0x00000007ff027819 */ /* 0x000fe40000011402 */
[----:B------:R-:W-:-:S04]  /*0450*/  LEA.HI R0, R4, R0, RZ, 0x7 ;  /* 0x0000000004007211 */ /* 0x000fc800078f38ff */
[----:B------:R-:W-:-:S04]  /*0460*/  SHF.R.S32.HI R0, RZ, 0x7, R0 ;  /* 0x00000007ff007819 */ /* 0x000fc80000011400 */
[----:B------:R-:W-:-:S04]  /*0470*/  VIMNMX R232, PT, PT, R2, R0, PT ;  /* 0x0000000002e87248 */ /* 0x000fc80003fe0100 */
[----:B------:R-:W-:-:S13]  /*0480*/  ISETP.GT.AND P0, PT, R232, RZ, PT ;  /* 0x000000ffe800720c */ /* 0x000fda0003f04270 */
[----:B---34-:R-:W-:Y:S05]  /*0490*/  @P0 BRA `(.L_x_18) ;  /* 0x0000000800a00947 */ /* 0x018fea0003800000 */
[----:B------:R-:W1:Y:S01]  /*04a0*/  LDC.U8 R0, c[0x0][0x549] ;  /* 0x00015240ff007b82 */ /* 0x000e620000000000 */
[----:B------:R-:W-:-:S07]  /*04b0*/  ISETP.NE.AND P1, PT, R245, -0x1, PT ;  /* 0xfffffffff500780c */ /* 0x000fce0003f25270 */
[----:B------:R-:W2:Y:S08]  /*04c0*/  LDC.U8 R13, c[0x0][0x548] ;  /* 0x00015200ff0d7b82 */ /* 0x000eb00000000000 */
[----:B------:R-:W3:Y:S01]  /*04d0*/  @!P1 LDC.64 R4, c[0x0][0x400] ;  /* 0x00010000ff049b82 */ /* 0x000ee20000000a00 */
[----:B-1----:R-:W-:-:S07]  /*04e0*/  ISETP.NE.AND P0, PT, R0, RZ, PT ;  /* 0x000000ff0000720c */ /* 0x002fce0003f05270 */
[----:B------:R-:W1:Y:S01]  /*04f0*/  @P1 LDC.64 R6, c[0x0][0x408] ;  /* 0x00010200ff061b82 */ /* 0x000e620000000a00 */
[----:B--2---:R-:W-:-:S07]  /*0500*/  ISETP.NE.AND P5, PT, R13, RZ, !P0 ;  /* 0x000000ff0d00720c */ /* 0x004fce00047a5270 */
[----:B------:R-:W2:Y:S01]  /*0510*/  LDC R12, c[0x0][0x434] ;  /* 0x00010d00ff0c7b82 */ /* 0x000ea20000000800 */
[----:B---3--:R-:W-:-:S07]  /*0520*/  @!P1 IMAD.WIDE.U32 R2, R23, R4, RZ ;  /* 0x0000000417029225 */ /* 0x008fce00078e00ff */
[----:B------:R-:W3:Y:S01]  /*0530*/  @P0 LDC.64 R10, c[0x0][0x430] ;  /* 0x00010c00ff0a0b82 */ /* 0x000ee20000000a00 */
[----:B------:R-:W-:Y:S01]  /*0540*/  @!P1 IMAD R9, R23, R5, R3 ;  /* 0x0000000517099224 */ /* 0x000fe200078e0203 */
[----:B------:R-:W-:-:S06]  /*0550*/  @!P1 MOV R8, R2 ;  /* 0x0000000200089202 */ /* 0x000fcc0000000f00 */
[----:B------:R-:W4:Y:S01]  /*0560*/  @P0 LDC R16, c[0x0][0x430] ;  /* 0x00010c00ff100b82 */ /* 0x000f220000000800 */
[----:B-1----:R-:W-:-:S04]  /*0570*/  @P1 IMAD.WIDE.U32 R2, R245, R6, RZ ;  /* 0x00000006f5021225 */ /* 0x002fc800078e00ff */
[----:B------:R-:W-:Y:S01]  /*0580*/  @P1 IMAD R9, R245, R7, R3 ;  /* 0x00000007f5091224 */ /* 0x000fe200078e0203 */
[----:B------:R-:W-:Y:S02]  /*0590*/  @P1 MOV R8, R2 ;  /* 0x0000000200081202 */ /* 0x000fe40000000f00 */
[----:B------:R-:W-:Y:S01]  /*05a0*/  @P0 MOV R3, 0x1 ;  /* 0x0000000100030802 */ /* 0x000fe20000000f00 */
[----:B---3--:R-:W-:Y:S01]  /*05b0*/  @P0 IMAD R0, R10, R11, RZ ;  /* 0x0000000b0a000224 */ /* 0x008fe200078e02ff */
[----:B--2---:R-:W-:Y:S06]  /*05c0*/  @P0 BRA `(.L_x_19) ;  /* 0x0000000000280947 */ /* 0x004fec0003800000 */
[----:B------:R-:W-:Y:S01]  /*05d0*/  ISETP.NE.AND P0, PT, R13, RZ, PT ;  /* 0x000000ff0d00720c */ /* 0x000fe20003f05270 */
[----:B------:R-:W1:-:S12]  /*05e0*/  LDC R4, c[0x0][0x3e0] ;  /* 0x0000f800ff047b82 */ /* 0x000e580000000800 */
[----:B------:R-:W2:Y:S01]  /*05f0*/  @P0 LDC R0, c[0x0][0x454] ;  /* 0x00011500ff000b82 */ /* 0x000ea20000000800 */
[----:B----4-:R-:W-:Y:S02]  /*0600*/  @P0 MOV R16, 0x1 ;  /* 0x0000000100100802 */ /* 0x010fe40000000f00 */
[----:B------:R-:W-:-:S05]  /*0610*/  @!P0 MOV R16, 0x1 ;  /* 0x0000000100108802 */ /* 0x000fca0000000f00 */
[----:B------:R-:W1:Y:S08]  /*0620*/  @P0 LDC R3, c[0x0][0x454] ;  /* 0x00011500ff030b82 */ /* 0x000e700000000800 */
[----:B------:R-:W3:Y:S08]  /*0630*/  @!P0 LDC R2, c[0x0][0x434] ;  /* 0x00010d00ff028b82 */ /* 0x000ef00000000800 */
[----:B------:R-:W4:Y:S01]  /*0640*/  @!P0 LDC R0, c[0x0][0x434] ;  /* 0x00010d00ff008b82 */ /* 0x000f220000000800 */
[----:B-1----:R-:W-:-:S02]  /*0650*/  @P0 IMAD R3, R3, R4, RZ ;  /* 0x0000000403030224 */ /* 0x002fc400078e02ff */
[----:B--23--:R-:W-:-:S07]  /*0660*/  @!P0 IMAD R3, R2, R4, RZ ;  /* 0x0000000402038224 */ /* 0x00cfce00078e02ff */
.L_x_19:
[----:B------:R-:W-:Y:S01]  /*0670*/  IMAD.SHL.U32 R6, R75, 0x8, RZ ;  /* 0x000000084b067824 */ /* 0x000fe200078e00ff */
[----:B------:R-:W1:Y:S01]  /*0680*/  LDCU.64 UR4, c[0x0][0x410] ;  /* 0x00008200ff0477ac */ /* 0x000e620008000a00 */
[----:B------:R-:W-:Y:S01]  /*0690*/  IMAD.IADD R2, R73, 0x1, -R219 ;  /* 0x0000000149027824 */ /* 0x000fe200078e0adb */
[----:B------:R-:W-:Y:S01]  /*06a0*/  SHF.R.U32.HI R4, RZ, 0x2, R75 ;  /* 0x00000002ff047819 */ /* 0x000fe2000001164b */
[----:B------:R-:W-:Y:S01]  /*06b0*/  IMAD R5, R23, R12, RZ ;  /* 0x0000000c17057224 */ /* 0x000fe200078e02ff */
[----:B------:R-:W-:Y:S01]  /*06c0*/  LOP3.LUT R6, R6, 0x18, RZ, 0xc0, !PT ;  /* 0x0000001806067812 */ /* 0x000fe200078ec0ff */
[----:B----4-:R-:W-:Y:S01]  /*06d0*/  IMAD R15, R22, R0, RZ ;  /* 0x00000000160f7224 */ /* 0x010fe200078e02ff */
[C---:B------:R-:W-:Y:S01]  /*06e0*/  ISETP.GE.AND P3, PT, R4.reuse, R2, PT ;  /* 0x000000020400720c */ /* 0x040fe20003f66270 */
[----:B------:R-:W-:Y:S01]  /*06f0*/  VIADD R18, R4, 0x20 ;  /* 0x0000002004127836 */ /* 0x000fe20000000000 */
[----:B------:R-:W-:Y:S01]  /*0700*/  IADD3 R8, P4, PT, R6, R8, RZ ;  /* 0x0000000806087210 */ /* 0x000fe20007f9e0ff */
[C---:B------:R-:W-:Y:S01]  /*0710*/  VIADD R19, R4.reuse, 0x40 ;  /* 0x0000004004137836 */ /* 0x040fe20000000000 */
[----:B------:R-:W-:Y:S01]  /*0720*/  ISETP.NE.AND P0, PT, R245, -0x1, PT ;  /* 0xfffffffff500780c */ /* 0x000fe20003f05270 */
[----:B------:R-:W-:Y:S01]  /*0730*/  VIADD R20, R4, 0x60 ;  /* 0x0000006004147836 */ /* 0x000fe20000000000 */
[----:B------:R-:W-:Y:S01]  /*0740*/  LOP3.LUT P6, R14, R75, 0x3, RZ, 0xc0, !PT ;  /* 0x000000034b0e7812 */ /* 0x000fe200078cc0ff */
[----:B------:R-:W-:Y:S01]  /*0750*/  IMAD.X R9, RZ, RZ, R9, P4 ;  /* 0x000000ffff097224 */ /* 0x000fe200020e0609 */
[----:B------:R-:W-:Y:S01]  /*0760*/  SEL R5, R5, R245, !P0 ;  /* 0x000000f505057207 */ /* 0x000fe20004000000 */
[----:B------:R-:W-:Y:S01]  /*0770*/  BSSY.RECONVERGENT B0, `(.L_x_20) ;  /* 0x000001a000007945 */ /* 0x000fe20003800200 */
[----:B------:R-:W-:Y:S01]  /*0780*/  ISETP.GE.AND P1, PT, R18, R2, PT ;  /* 0x000000021200720c */ /* 0x000fe20003f26270 */
[----:B------:R-:W-:Y:S01]  /*0790*/  @!P5 IMAD R15, R23, R3, R15 ;  /* 0x00000003170fd224 */ /* 0x000fe200078e020f */
[----:B------:R-:W-:Y:S01]  /*07a0*/  SHF.R.S32.HI R0, RZ, 0x1f, R5 ;  /* 0x0000001fff007819 */ /* 0x000fe20000011405 */
[----:B-1----:R-:W-:Y:S01]  /*07b0*/  IMAD.WIDE.U32 R8, R22, UR4, R8 ;  /* 0x0000000416087c25 */ /* 0x002fe2000f8e0008 */
[----:B------:R-:W-:-:S02]  /*07c0*/  SEL R17, R5, RZ, P5 ;  /* 0x000000ff05117207 */ /* 0x000fc40002800000 */
[-C--:B------:R-:W-:Y:S01]  /*07d0*/  ISETP.GE.AND P2, PT, R19, R2.reuse, PT ;  /* 0x000000021300720c */ /* 0x080fe20003f46270 */
[----:B------:R-:W-:Y:S01]  /*07e0*/  IMAD.MOV.U32 R5, RZ, RZ, RZ ;  /* 0x000000ffff057224 */ /* 0x000fe200078e00ff */
[-C--:B------:R-:W-:Y:S01]  /*07f0*/  ISETP.GE.OR P6, PT, R4, R2.reuse, P6 ;  /* 0x000000020400720c */ /* 0x080fe200037c6670 */
[----:B------:R-:W-:Y:S01]  /*0800*/  IMAD R7, R22, UR5, R9 ;  /* 0x0000000516077c24 */ /* 0x000fe2000f8e0209 */
[----:B------:R-:W-:Y:S01]  /*0810*/  ISETP.GE.AND P0, PT, R20, R2, PT ;  /* 0x000000021400720c */ /* 0x000fe20003f06270 */
[----:B------:R-:W-:Y:S01]  /*0820*/  IMAD.WIDE.U32 R2, R246, 0x80, R4 ;  /* 0x00000080f6027825 */ /* 0x000fe200078e0004 */
[----:B------:R-:W-:Y:S02]  /*0830*/  SEL R21, R0, RZ, P5 ;  /* 0x000000ff00157207 */ /* 0x000fe40002800000 */
[C---:B------:R-:W-:Y:S02]  /*0840*/  ISETP.NE.OR P5, PT, R14.reuse, RZ, P1 ;  /* 0x000000ff0e00720c */ /* 0x040fe40000fa5670 */
[----:B------:R-:W-:Y:S01]  /*0850*/  ISETP.NE.OR P4, PT, R14, RZ, P2 ;  /* 0x000000ff0e00720c */ /* 0x000fe20001785670 */
[----:B------:R-:W-:-:S12]  /*0860*/  @P3 BRA `(.L_x_21) ;  /* 0x0000000000283947 */ /* 0x000fd80003800000 */
[----:B------:R-:W1:Y:S01]  /*0870*/  LDCU.64 UR4, c[0x0][0x408] ;  /* 0x00008100ff0477ac */ /* 0x000e620008000a00 */
[----:B------:R-:W-:Y:S01]  /*0880*/  MOV R6, R8 ;  /* 0x0000000800067202 */ /* 0x000fe20000000f00 */
[----:B------:R-:W2:Y:S01]  /*0890*/  LDCU.64 UR6, c[0x0][0x3f0] ;  /* 0x00007e00ff0677ac */ /* 0x000ea20008000a00 */
[----:B-1----:R-:W-:-:S03]  /*08a0*/  IMAD R0, R3, UR4, RZ ;  /* 0x0000000403007c24 */ /* 0x002fc6000f8e02ff */
[----:B------:R-:W-:-:S04]  /*08b0*/  IMAD.WIDE.U32 R10, R2, UR4, R6 ;  /* 0x00000004020a7c25 */ /* 0x000fc8000f8e0006 */
[----:B------:R-:W-:Y:S01]  /*08c0*/  IMAD R0, R2, UR5, R0 ;  /* 0x0000000502007c24 */ /* 0x000fe2000f8e0200 */
[----:B--2---:R-:W-:-:S04]  /*08d0*/  LEA R12, P3, R10, UR6, 0x1 ;  /* 0x000000060a0c7c11 */ /* 0x004fc8000f8608ff */
[----:B------:R-:W-:-:S04]  /*08e0*/  IADD3 R0, PT, PT, R11, R0, RZ ;  /* 0x000000000b007210 */ /* 0x000fc80007ffe0ff */
[----:B------:R-:W-:-:S05]  /*08f0*/  LEA.HI.X R13, R10, UR7, R0, 0x1, P3 ;  /* 0x000000070a0d7c11 */ /* 0x000fca00098f0c00 */
[----:B------:R1:W-:Y:S02]  /*0900*/  STG.E.128 desc[UR12][R12.64], RZ ;  /* 0x000000ff0c007986 */ /* 0x0003e4000c101d0c */
.L_x_21:
[----:B------:R-:W-:Y:S05]  /*0910*/  BSYNC.RECONVERGENT B0 ;  /* 0x0000000000007941 */ /* 0x000fea0003800200 */
.L_x_20:
[----:B------:R-:W-:Y:S01]  /*0920*/  BSSY.RECONVERGENT B0, `(.L_x_22) ;  /* 0x0000011000007945 */ /* 0x000fe20003800200 */
[----:B------:R-:W-:Y:S01]  /*0930*/  ISETP.NE.OR P3, PT, R14, RZ, P0 ;  /* 0x000000ff0e00720c */ /* 0x000fe20000765670 */
[----:B------:R-:W-:Y:S02]  /*0940*/  IMAD R14, R219, R16, RZ ;  /* 0x00000010db0e7224 */ /* 0x000fe400078e02ff */
[----:B------:R-:W-:Y:S10]  /*0950*/  @P1 BRA `(.L_x_23) ;  /* 0x0000000000341947 */ /* 0x000ff40003800000 */
[----:B------:R-:W1:Y:S01]  /*0960*/  LDCU.64 UR6, c[0x0][0x408] ;  /* 0x00008100ff0677ac */ /* 0x000e620008000a00 */
[----:B------:R-:W-:Y:S02]  /*0970*/  IADD3 R0, P1, PT, R2, 0x20, RZ ;  /* 0x0000002002007810 */ /* 0x000fe40007f3e0ff */
[----:B------:R-:W-:Y:S01]  /*0980*/  MOV R11, R7 ;  /* 0x00000007000b7202 */ /* 0x000fe20000000f00 */
[----:B------:R-:W2:Y:S02]  /*0990*/  LDCU.64 UR4, c[0x0][0x3f0] ;  /* 0x00007e00ff0477ac */ /* 0x000ea40008000a00 */
[----:B------:R-:W-:-:S04]  /*09a0*/  IMAD.X R10, RZ, RZ, R3, P1 ;  /* 0x000000ffff0a7224 */ /* 0x000fc800008e0603 */
[----:B-1----:R-:W-:Y:S02]  /*09b0*/  IMAD R12, R10, UR6, RZ ;  /* 0x000000060a0c7c24 */ /* 0x002fe4000f8e02ff */
[----:B------:R-:W-:-:S04]  /*09c0*/  IMAD.MOV.U32 R10, RZ, RZ, R8 ;  /* 0x000000ffff0a7224 */ /* 0x000fc800078e0008 */
[----:B------:R-:W-:-:S04]  /*09d0*/  IMAD.WIDE.U32 R10, R0, UR6, R10 ;  /* 0x00000006000a7c25 */ /* 0x000fc8000f8e000a */
[----:B------:R-:W-:Y:S01]  /*09e0*/  IMAD R0, R0, UR7, R12 ;  /* 0x0000000700007c24 */ /* 0x000fe2000f8e020c */
[----:B--2---:R-:W-:-:S04]  /*09f0*/  LEA R12, P1, R10, UR4, 0x1 ;  /* 0x000000040a0c7c11 */ /* 0x004fc8000f8208ff */
[----:B------:R-:W-:-:S04]  /*0a00*/  IADD3 R0, PT, PT, R11, R0, RZ ;  /* 0x000000000b007210 */ /* 0x000fc80007ffe0ff */
[----:B------:R-:W-:-:S05]  /*0a10*/  LEA.HI.X R13, R10, UR5, R0, 0x1, P1 ;  /* 0x000000050a0d7c11 */ /* 0x000fca00088f0c00 */
[----:B------:R2:W-:Y:S02]  /*0a20*/  STG.E.128 desc[UR12][R12.64], RZ ;  /* 0x000000ff0c007986 */ /* 0x0005e4000c101d0c */
.L_x_23:
[----:B------:R-:W-:Y:S05]  /*0a30*/  BSYNC.RECONVERGENT B0 ;  /* 0x0000000000007941 */ /* 0x000fea0003800200 */
.L_x_22:
[----:B------:R-:W-:Y:S04]  /*0a40*/  BSSY.RECONVERGENT B0, `(.L_x_24) ;  /* 0x000000f000007945 */ /* 0x000fe80003800200 */
[----:B------:R-:W-:Y:S05]  /*0a50*/  @P2 BRA `(.L_x_25) ;  /* 0x0000000000342947 */ /* 0x000fea0003800000 */
[----:B------:R-:W1:Y:S01]  /*0a60*/  LDCU.64 UR6, c[0x0][0x408] ;  /* 0x00008100ff0677ac */ /* 0x000e620008000a00 */
[----:B------:R-:W-:Y:S02]  /*0a70*/  IADD3 R0, P1, PT, R2, 0x40, RZ ;  /* 0x0000004002007810 */ /* 0x000fe40007f3e0ff */
[----:B------:R-:W-:Y:S01]  /*0a80*/  MOV R11, R7 ;  /* 0x00000007000b7202 */ /* 0x000fe20000000f00 */
[----:B------:R-:W3:Y:S02]  /*0a90*/  LDCU.64 UR4, c[0x0][0x3f0] ;  /* 0x00007e00ff0477ac */ /* 0x000ee40008000a00 */
[----:B------:R-:W-:-:S04]  /*0aa0*/  IMAD.X R10, RZ, RZ, R3, P1 ;  /* 0x000000ffff0a7224 */ /* 0x000fc800008e0603 */
[----:B-12---:R-:W-:Y:S02]  /*0ab0*/  IMAD R12, R10, UR6, RZ ;  /* 0x000000060a0c7c24 */ /* 0x006fe4000f8e02ff */
[----:B------:R-:W-:-:S04]  /*0ac0*/  IMAD.MOV.U32 R10, RZ, RZ, R8 ;  /* 0x000000ffff0a7224 */ /* 0x000fc800078e0008 */
[----:B------:R-:W-:-:S04]  /*0ad0*/  IMAD.WIDE.U32 R10, R0, UR6, R10 ;  /* 0x00000006000a7c25 */ /* 0x000fc8000f8e000a */
[----:B------:R-:W-:Y:S01]  /*0ae0*/  IMAD R0, R0, UR7, R12 ;  /* 0x0000000700007c24 */ /* 0x000fe2000f8e020c */
[----:B---3--:R-:W-:-:S04]  /*0af0*/  LEA R12, P1, R10, UR4, 0x1 ;  /* 0x000000040a0c7c11 */ /* 0x008fc8000f8208ff */
[----:B------:R-:W-:-:S04]  /*0b00*/  IADD3 R0, PT, PT, R11, R0, RZ ;  /* 0x000000000b007210 */ /* 0x000fc80007ffe0ff */
[----:B------:R-:W-:-:S05]  /*0b10*/  LEA.HI.X R13, R10, UR5, R0, 0x1, P1 ;  /* 0x000000050a0d7c11 */ /* 0x000fca00088f0c00 */
[----:B------:R3:W-:Y:S02]  /*0b20*/  STG.E.128 desc[UR12][R12.64], RZ ;  /* 0x000000ff0c007986 */ /* 0x0007e4000c101d0c */
.L_x_25:
[----:B------:R-:W-:Y:S05]  /*0b30*/  BSYNC.RECONVERGENT B0 ;  /* 0x0000000000007941 */ /* 0x000fea0003800200 */
.L_x_24:
[----:B------:R-:W-:Y:S01]  /*0b40*/  BSSY.RECONVERGENT B0, `(.L_x_26) ;  /* 0x0000011000007945 */ /* 0x000fe20003800200 */
[--C-:B------:R-:W-:Y:S02]  /*0b50*/  IADD3 R10, P2, P1, R14, R17, R15.reuse ;  /* 0x000000110e0a7210 */ /* 0x100fe4000795e00f */
[----:B------:R-:W-:Y:S02]  /*0b60*/  SHF.R.S32.HI R14, RZ, 0x1f, R14 ;  /* 0x0000001fff0e7819 */ /* 0x000fe4000001140e */
[----:B------:R-:W-:Y:S01]  /*0b70*/  SHF.R.S32.HI R15, RZ, 0x1f, R15 ;  /* 0x0000001fff0f7819 */ /* 0x000fe2000001140f */
[----:B------:R-:W-:Y:S05]  /*0b80*/  @P0 BRA `(.L_x_27) ;  /* 0x0000000000300947 */ /* 0x000fea0003800000 */
[----:B------:R-:W4:Y:S01]  /*0b90*/  LDCU.64 UR6, c[0x0][0x408] ;  /* 0x00008100ff0677ac */ /* 0x000f220008000a00 */
[----:B------:R-:W-:Y:S02]  /*0ba0*/  IADD3 R0, P0, PT, R2, 0x60, RZ ;  /* 0x0000006002007810 */ /* 0x000fe40007f1e0ff */
[----:B------:R-:W-:Y:S01]  /*0bb0*/  MOV R6, R8 ;  /* 0x0000000800067202 */ /* 0x000fe20000000f00 */
[----:B------:R-:W5:Y:S01]  /*0bc0*/  LDCU.64 UR4, c[0x0][0x3f0] ;  /* 0x00007e00ff0477ac */ /* 0x000f620008000a00 */
[----:B------:R-:W-:-:S05]  /*0bd0*/  IADD3.X R2, PT, PT, RZ, R3, RZ, P0, !PT ;  /* 0x00000003ff027210 */ /* 0x000fca00007fe4ff */
[----:B----4-:R-:W-:Y:S02]  /*0be0*/  IMAD R2, R2, UR6, RZ ;  /* 0x0000000602027c24 */ /* 0x010fe4000f8e02ff */
[----:B------:R-:W-:-:S04]  /*0bf0*/  IMAD.WIDE.U32 R6, R0, UR6, R6 ;  /* 0x0000000600067c25 */ /* 0x000fc8000f8e0006 */
[----:B------:R-:W-:Y:S01]  /*0c00*/  IMAD R0, R0, UR7, R2 ;  /* 0x0000000700007c24 */ /* 0x000fe2000f8e0202 */
[----:B-----5:R-:W-:-:S04]  /*0c10*/  LEA R2, P0, R6, UR4, 0x1 ;  /* 0x0000000406027c11 */ /* 0x020fc8000f8008ff */
[----:B------:R-:W-:-:S04]  /*0c20*/  IADD3 R0, PT, PT, R7, R0, RZ ;  /* 0x0000000007007210 */ /* 0x000fc80007ffe0ff */
[----:B------:R-:W-:-:S05]  /*0c30*/  LEA.HI.X R3, R6, UR5, R0, 0x1, P0 ;  /* 0x0000000506037c11 */ /* 0x000fca00080f0c00 */
[----:B------:R4:W-:Y:S02]  /*0c40*/  STG.E.128 desc[UR12][R2.64], RZ ;  /* 0x000000ff02007986 */ /* 0x0009e4000c101d0c */
.L_x_27:
[----:B------:R-:W-:Y:S05]  /*0c50*/  BSYNC.RECONVERGENT B0 ;  /* 0x0000000000007941 */ /* 0x000fea0003800200 */
.L_x_26:
[----:B------:R-:W-:Y:S01]  /*0c60*/  BSSY.RECONVERGENT B0, `(.L_x_28) ;  /* 0x000000b000007945 */ /* 0x000fe20003800200 */
[----:B------:R-:W-:-:S03]  /*0c70*/  IADD3.X R6, PT, PT, R14, R21, R15, P2, P1 ;  /* 0x000000150e067210 */ /* 0x000fc600017e240f */
[----:B------:R-:W-:Y:S05]  /*0c80*/  @P6 BRA `(.L_x_29) ;  /* 0x0000000000206947 */ /* 0x000fea0003800000 */
[----:B------:R-:W4:Y:S01]  /*0c90*/  LDCU.64 UR4, c[0x0][0x420] ;  /* 0x00008400ff0477ac */ /* 0x000f220008000a00 */
[----:B------:R-:W-:-:S05]  /*0ca0*/  IMAD R4, R4, R16, RZ ;  /* 0x0000001004047224 */ /* 0x000fca00078e02ff */
[----:B------:R-:W-:-:S04]  /*0cb0*/  IADD3 R0, P0, PT, R4, R10, RZ ;  /* 0x0000000a04007210 */ /* 0x000fc80007f1e0ff */
[----:B------:R-:W-:Y:S02]  /*0cc0*/  LEA.HI.X.SX32 R4, R4, R6, 0x1, P0 ;  /* 0x0000000604047211 */ /* 0x000fe400000f0eff */
[----:B----4-:R-:W-:-:S04]  /*0cd0*/  LEA R2, P0, R0, UR4, 0x2 ;  /* 0x0000000400027c11 */ /* 0x010fc8000f8010ff */
[----:B------:R-:W-:Y:S01]  /*0ce0*/  LEA.HI.X R3, R0, UR5, R4, 0x2, P0 ;  /* 0x0000000500037c11 */ /* 0x000fe200080f1404 */
[----:B------:R-:W-:-:S05]  /*0cf0*/  IMAD.MOV.U32 R0, RZ, RZ, 0x7f800000 ;  /* 0x7f800000ff007424 */ /* 0x000fca00078e00ff */
[----:B------:R4:W-:Y:S03]  /*0d00*/  STG.E desc[UR12][R2.64], R0 ;  /* 0x0000000002007986 */ /* 0x0009e6000c10190c */
.L_x_29:
[----:B------:R-:W-:Y:S05]  /*0d10*/  BSYNC.RECONVERGENT B0 ;  /* 0x0000000000007941 */ /* 0x000fea0003800200 */
.L_x_28:
[----:B------:R-:W-:Y:S04]  /*0d20*/  BSSY.RECONVERGENT B0, `(.L_x_30) ;  /* 0x000000a000007945 */ /* 0x000fe80003800200 */
[----:B------:R-:W-:Y:S05]  /*0d30*/  @P5 BRA `(.L_x_31) ;  /* 0x0000000000205947 */ /* 0x000fea0003800000 */
[----:B------:R-:W5:Y:S01]  /*0d40*/  LDCU.64 UR4, c[0x0][0x420] ;  /* 0x00008400ff0477ac */ /* 0x000f620008000a00 */
[----:B----4-:R-:W-:-:S05]  /*0d50*/  IMAD R0, R18, R16, RZ ;  /* 0x0000001012007224 */ /* 0x010fca00078e02ff */
[----:B------:R-:W-:-:S04]  /*0d60*/  IADD3 R3, P0, PT, R0, R10, RZ ;  /* 0x0000000a00037210 */ /* 0x000fc80007f1e0ff */
[----:B------:R-:W-:Y:S02]  /*0d70*/  LEA.HI.X.SX32 R0, R0, R6, 0x1, P0 ;  /* 0x0000000600007211 */ /* 0x000fe400000f0eff */
[----:B-----5:R-:W-:-:S04]  /*0d80*/  LEA R2, P0, R3, UR4, 0x2 ;  /* 0x0000000403027c11 */ /* 0x020fc8000f8010ff */
[----:B------:R-:W-:Y:S01]  /*0d90*/  LEA.HI.X R3, R3, UR5, R0, 0x2, P0 ;  /* 0x0000000503037c11 */ /* 0x000fe200080f1400 */
[----:B------:R-:W-:-:S05]  /*0da0*/  IMAD.MOV.U32 R0, RZ, RZ, 0x7f800000 ;  /* 0x7f800000ff007424 */ /* 0x000fca00078e00ff */
[----:B------:R4:W-:Y:S03]  /*0db0*/  STG.E desc[UR12][R2.64], R0 ;  /* 0x0000000002007986 */ /* 0x0009e6000c10190c */
.L_x_31:
[----:B------:R-:W-:Y:S05]  /*0dc0*/  BSYNC.RECONVERGENT B0 ;  /* 0x0000000000007941 */ /* 0x000fea0003800200 */
.L_x_30:
        /* <DEDUP_REMOVED lines=10> */
.L_x_33:
[----:B------:R-:W-:Y:S05]  /*0e70*/  BSYNC.RECONVERGENT B0 ;  /* 0x0000000000007941 */ /* 0x000fea0003800200 */
.L_x_32:
[----:B------:R-:W-:Y:S05]  /*0e80*/  @P3 EXIT ;  /* 0x000000000000394d */ /* 0x000fea0003800000 */
[----:B------:R-:W5:Y:S01]  /*0e90*/  LDCU.64 UR4, c[0x0][0x420] ;  /* 0x00008400ff0477ac */ /* 0x000f620008000a00 */
[----:B----4-:R-:W-:-:S05]  /*0ea0*/  IMAD R0, R20, R16, RZ ;  /* 0x0000001014007224 */ /* 0x010fca00078e02ff */
[----:B------:R-:W-:-:S04]  /*0eb0*/  IADD3 R3, P0, PT, R0, R10, RZ ;  /* 0x0000000a00037210 */ /* 0x000fc80007f1e0ff */
[----:B------:R-:W-:Y:S02]  /*0ec0*/  LEA.HI.X.SX32 R0, R0, R6, 0x1, P0 ;  /* 0x0000000600007211 */ /* 0x000fe400000f0eff */
[----:B-----5:R-:W-:-:S04]  /*0ed0*/  LEA R2, P0, R3, UR4, 0x2 ;  /* 0x0000000403027c11 */ /* 0x020fc8000f8010ff */
[----:B------:R-:W-:Y:S01]  /*0ee0*/  LEA.HI.X R3, R3, UR5, R0, 0x2, P0 ;  /* 0x0000000503037c11 */ /* 0x000fe200080f1400 */
[----:B------:R-:W-:-:S05]  /*0ef0*/  IMAD.MOV.U32 R0, RZ, RZ, 0x7f800000 ;  /* 0x7f800000ff007424 */ /* 0x000fca00078e00ff */
[----:B------:R-:W-:Y:S01]  /*0f00*/  STG.E desc[UR12][R2.64], R0 ;  /* 0x0000000002007986 */ /* 0x000fe2000c10190c */
[----:B------:R-:W-:Y:S05]  /*0f10*/  EXIT ;  /* 0x000000000000794d */ /* 0x000fea0003800000 */
.L_x_18:
[----:B------:R-:W-:Y:S02]  /*0f20*/  ISETP.NE.AND P0, PT, R245, -0x1, PT ;  /* 0xfffffffff500780c */ /* 0x000fe40003f05270 */
[----:B------:R-:W-:-:S11]  /*0f30*/  ISETP.NE.AND P2, PT, R12, -0x1, PT ;  /* 0xffffffff0c00780c */ /* 0x000fd60003f45270 */
[----:B------:R-:W1:Y:S08]  /*0f40*/  @!P0 LDC.64 R6, c[0x0][0x398] ;  /* 0x0000e600ff068b82 */ /* 0x000e700000000a00 */
[----:B------:R-:W2:Y:S01]  /*0f50*/  @P0 LDC.64 R8, c[0x0][0x3b0] ;  /* 0x0000ec00ff080b82 */ /* 0x000ea20000000a00 */
[----:B-1----:R-:W-:-:S04]  /*0f60*/  @!P0 IMAD.WIDE.U32 R4, R23, R6, RZ ;  /* 0x0000000617048225 */ /* 0x002fc800078e00ff */
[----:B------:R-:W-:Y:S02]  /*0f70*/  @!P0 IMAD R7, R23, R7, R5 ;  /* 0x0000000717078224 */ /* 0x000fe400078e0205 */
[----:B--2---:R-:W-:Y:S01]  /*0f80*/  @P0 IMAD.WIDE.U32 R2, R245, R8, RZ ;  /* 0x00000008f5020225 */ /* 0x004fe200078e00ff */
[----:B------:R-:W-:-:S03]  /*0f90*/  @!P0 MOV R8, R4 ;  /* 0x0000000400088202 */ /* 0x000fc60000000f00 */
[----:B------:R-:W-:Y:S01]  /*0fa0*/  @P0 IMAD R7, R245, R9, R3 ;  /* 0x00000009f5070224 */ /* 0x000fe200078e0203 */
[----:B------:R-:W-:Y:S01]  /*0fb0*/  @P0 MOV R8, R2 ;  /* 0x0000000200080202 */ /* 0x000fe20000000f00 */
[----:B------:R-:W-:Y:S06]  /*0fc0*/  @P2 BRA `(.L_x_34) ;  /* 0x0000000000342947 */ /* 0x000fec0003800000 */
[----:B------:R-:W1:Y:S01]  /*0fd0*/  LDCU.64 UR4, c[0x0][0x3b8] ;  /* 0x00007700ff0477ac */ /* 0x000e620008000a00 */
[----:B------:R-:W-:Y:S01]  /*0fe0*/  SHF.R.S32.HI R0, RZ, 0x1f, R11 ;  /* 0x0000001fff007819 */ /* 0x000fe2000001140b */
[----:B------:R-:W2:Y:S01]  /*0ff0*/  LDCU.64 UR6, c[0x0][0x3a0] ;  /* 0x00007400ff0677ac */ /* 0x000ea20008000a00 */
[----:B-1----:R-:W-:Y:S02]  /*1000*/  MOV R116, UR4 ;  /* 0x0000000400747c02 */ /* 0x002fe40008000f00 */
[----:B------:R-:W-:-:S03]  /*1010*/  MOV R117, UR5 ;  /* 0x0000000500757c02 */ /* 0x000fc60008000f00 */
[-C--:B------:R-:W-:Y:S02]  /*1020*/  IMAD R0, R0, R116.reuse, RZ ;  /* 0x0000007400007224 */ /* 0x080fe400078e02ff */
[----:B------:R-:W-:-:S04]  /*1030*/  IMAD.WIDE.U32 R2, R11, R116, RZ ;  /* 0x000000740b027225 */ /* 0x000fc800078e00ff */
[----:B------:R-:W-:-:S05]  /*1040*/  IMAD R0, R11, R117, R0 ;  /* 0x000000750b007224 */ /* 0x000fca00078e0200 */
[----:B------:R-:W-:-:S03]  /*1050*/  IADD3 R3, PT, PT, R3, R0, RZ ;  /* 0x0000000003037210 */ /* 0x000fc60007ffe0ff */
[----:B--2---:R-:W-:-:S04]  /*1060*/  IMAD.WIDE.U32 R2, R23, UR6, R2 ;  /* 0x0000000617027c25 */ /* 0x004fc8000f8e0002 */
[----:B------:R-:W-:Y:S01]  /*1070*/  IMAD R6, R23, UR7, R3 ;  /* 0x0000000717067c24 */ /* 0x000fe2000f8e0203 */
[----:B------:R-:W-:Y:S01]  /*1080*/  MOV R5, R2 ;  /* 0x0000000200057202 */ /* 0x000fe20000000f00 */
[----:B------:R-:W-:Y:S06]  /*1090*/  BRA `(.L_x_35) ;  /* 0x0000000000187947 */ /* 0x000fec0003800000 */
.L_x_34:
[----:B------:R-:W1:Y:S01]  /*10a0*/  LDC.64 R116, c[0x0][0x3b8] ;  /* 0x0000ee00ff747b82 */ /* 0x000e620000000a00 */
[----:B------:R-:W-:-:S05]  /*10b0*/  IADD3 R2, PT, PT, R11, R12, RZ ;  /* 0x0000000c0b027210 */ /* 0x000fca0007ffe0ff */
[C---:B-1----:R-:W-:Y:S02]  /*10c0*/  IMAD R0, R2.reuse, R117, RZ ;  /* 0x0000007502007224 */ /* 0x042fe400078e02ff */
[----:B------:R-:W-:-:S05]  /*10d0*/  IMAD.WIDE.U32 R2, R2, R116, RZ ;  /* 0x0000007402027225 */ /* 0x000fca00078e00ff */
[----:B------:R-:W-:Y:S02]  /*10e0*/  IADD3 R6, PT, PT, R3, R0, RZ ;  /* 0x0000000003067210 */ /* 0x000fe40007ffe0ff */
[----:B------:R-:W-:-:S07]  /*10f0*/  MOV R5, R2 ;  /* 0x0000000200057202 */ /* 0x000fce0000000f00 */
.L_x_35:
[----:B------:R-:W1:Y:S01]  /*1100*/  LDC R9, c[0x0][0x3e8] ;  /* 0x0000fa00ff097b82 */ /* 0x000e620000000800 */
[----:B------:R-:W-:Y:S02]  /*1110*/  IABS R10, R22 ;  /* 0x00000016000a7213 */ /* 0x000fe40000000000 */
[----:B-1----:R-:W-:-:S04]  /*1120*/  IABS R4, R9 ;  /* 0x0000000900047213 */ /* 0x002fc80000000000 */
[----:B------:R-:W1:Y:S08]  /*1130*/  I2F.RP R2, R4 ;  /* 0x0000000400027306 */ /* 0x000e700000209400 */
[----:B-1----:R-:W1:Y:S02]  /*1140*/  MUFU.RCP R2, R2 ;  /* 0x0000000200027308 */ /* 0x002e640000001000 */
[----:B-1----:R-:W-:-:S06]  /*1150*/  VIADD R2, R2, 0xffffffe ;  /* 0x0ffffffe02027836 */ /* 0x002fcc0000000000 */
[----:B------:R-:W1:Y:S02]  /*1160*/  F2I.FTZ.U32.TRUNC.NTZ R3, R2 ;  /* 0x0000000200037305 */ /* 0x000e64000021f000 */
[----:B-1----:R-:W-:Y:S01]  /*1170*/  IMAD.MOV R0, RZ, RZ, -R3 ;  /* 0x000000ffff007224 */ /* 0x002fe200078e0a03 */
[----:B------:R-:W-:-:S03]  /*1180*/  MOV R2, RZ ;  /* 0x000000ff00027202 */ /* 0x000fc60000000f00 */
[----:B------:R-:W-:-:S04]  /*1190*/  IMAD R0, R0, R4, RZ ;  /* 0x0000000400007224 */ /* 0x000fc800078e02ff */
[----:B------:R-:W-:-:S04]  /*11a0*/  IMAD.HI.U32 R0, R3, R0, R2 ;  /* 0x0000000003007227 */ /* 0x000fc800078e0002 */
[----:B------:R-:W-:-:S04]  /*11b0*/  IMAD.MOV.U32 R3, RZ, RZ, R10 ;  /* 0x000000ffff037224 */ /* 0x000fc800078e000a */
[----:B------:R-:W-:-:S04]  /*11c0*/  IMAD.HI.U32 R0, R0, R3, RZ ;  /* 0x0000000300007227 */ /* 0x000fc800078e00ff */
[----:B------:R-:W-:-:S04]  /*11d0*/  IMAD.MOV R2, RZ, RZ, -R0 ;  /* 0x000000ffff027224 */ /* 0x000fc800078e0a00 */
[----:B------:R-:W-:-:S05]  /*11e0*/  IMAD R2, R4, R2, R3 ;  /* 0x0000000204027224 */ /* 0x000fca00078e0203 */
[----:B------:R-:W-:-:S13]  /*11f0*/  ISETP.GT.U32.AND P1, PT, R4, R2, PT ;  /* 0x000000020400720c */ /* 0x000fda0003f24070 */
[-C--:B------:R-:W-:Y:S01]  /*1200*/  @!P1 IADD3 R2, PT, PT, R2, -R4.reuse, RZ ;  /* 0x8000000402029210 */ /* 0x080fe20007ffe0ff */
[----:B------:R-:W-:Y:S01]  /*1210*/  @!P1 VIADD R0, R0, 0x1 ;  /* 0x0000000100009836 */ /* 0x000fe20000000000 */
[----:B------:R-:W-:Y:S02]  /*1220*/  ISETP.NE.AND P1, PT, R9, RZ, PT ;  /* 0x000000ff0900720c */ /* 0x000fe40003f25270 */
[----:B------:R-:W-:Y:S02]  /*1230*/  ISETP.GE.U32.AND P3, PT, R2, R4, PT ;  /* 0x000000040200720c */ /* 0x000fe40003f66070 */
[----:B------:R-:W-:-:S04]  /*1240*/  LOP3.LUT R2, R22, R9, RZ, 0x3c, !PT ;  /* 0x0000000916027212 */ /* 0x000fc800078e3cff */
[----:B------:R-:W-:-:S07]  /*1250*/  ISETP.GE.AND P0, PT, R2, RZ, PT ;  /* 0x000000ff0200720c */ /* 0x000fce0003f06270 */
[----:B------:R-:W-:-:S05]  /*1260*/  @P3 IADD3 R0, PT, PT, R0, 0x1, RZ ;  /* 0x0000000100003810 */ /* 0x000fca0007ffe0ff */
[----:B------:R-:W-:-:S05]  /*1270*/  IMAD.MOV.U32 R10, RZ, RZ, R0 ;  /* 0x000000ffff0a7224 */ /* 0x000fca00078e0000 */
[----:B------:R-:W-:Y:S02]  /*1280*/  @!P0 IADD3 R10, PT, PT, -R10, RZ, RZ ;  /* 0x000000ff0a0a8210 */ /* 0x000fe40007ffe1ff */
[----:B------:R-:W-:Y:S01]  /*1290*/  @!P1 LOP3.LUT R10, RZ, R9, RZ, 0x33, !PT ;  /* 0x00000009ff0a9212 */ /* 0x000fe200078e33ff */
        /* <DEDUP_REMOVED lines=12> */
[----:B------:R-:W-:Y:S06]  /*1360*/  BRA `(.L_x_37) ;  /* 0x0000000000147947 */ /* 0x000fec0003800000 */
.L_x_36:
[----:B------:R-:W1:Y:S01]  /*1370*/  LDC.64 R118, c[0x0][0x3c0] ;  /* 0x0000f000ff767b82 */ /* 0x000e620000000a00 */
[----:B------:R-:W-:-:S05]  /*1380*/  IADD3 R0, PT, PT, R11, R12, RZ ;  /* 0x0000000c0b007210 */ /* 0x000fca0007ffe0ff */
[C---:B-1----:R-:W-:Y:S02]  /*1390*/  IMAD R4, R0.reuse, R119, RZ ;  /* 0x0000007700047224 */ /* 0x042fe400078e02ff */
[----:B------:R-:W-:-:S05]  /*13a0*/  IMAD.WIDE.U32 R2, R0, R118, RZ ;  /* 0x0000007600027225 */ /* 0x000fca00078e00ff */
[----:B------:R-:W-:-:S07]  /*13b0*/  IADD3 R0, PT, PT, R3, R4, RZ ;  /* 0x0000000403007210 */ /* 0x000fce0007ffe0ff */
.L_x_37:
[----:B------:R-:W-:Y:S01]  /*13c0*/  IMAD.IADD R252, R73, 0x1, -R219 ;  /* 0x0000000149fc7824 */ /* 0x000fe200078e0adb */
[----:B------:R-:W-:Y:S01]  /*13d0*/  SHF.R.U32.HI R238, RZ, 0x2, R75 ;  /* 0x00000002ffee7819 */ /* 0x000fe2000001164b */
[----:B------:R-:W-:Y:S01]  /*13e0*/  IMAD.SHL.U32 R215, R75, 0x8, RZ ;  /* 0x000000084bd77824 */ /* 0x000fe200078e00ff */
[----:B------:R-:W1:Y:S01]  /*13f0*/  LDCU.64 UR8, c[0x0][0x3c8] ;  /* 0x00007900ff0877ac */ /* 0x000e620008000a00 */
[----:B------:R-:W-:Y:S01]  /*1400*/  IMAD.MOV.U32 R239, RZ, RZ, RZ ;  /* 0x000000ffffef7224 */ /* 0x000fe200078e00ff */
[C---:B------:R-:W-:Y:S01]  /*1410*/  ISETP.GE.AND P6, PT, R238.reuse, R252, PT ;  /* 0x000000fcee00720c */ /* 0x040fe20003fc6270 */
[C---:B------:R-:W-:Y:S01]  /*1420*/  VIADD R31, R238.reuse, 0x20 ;  /* 0x00000020ee1f7836 */ /* 0x040fe20000000000 */
[C---:B------:R-:W-:Y:S01]  /*1430*/  LOP3.LUT R9, R215.reuse, 0x18, RZ, 0xc0, !PT ;  /* 0x00000018d7097812 */ /* 0x040fe200078ec0ff */
[----:B------:R-:W2:Y:S01]  /*1440*/  LDCU.128 UR4, c[0x0][0x3d0] ;  /* 0x00007a00ff0477ac */ /* 0x000ea20008000c00 */
[C---:B------:R-:W-:Y:S01]  /*1450*/  VIADD R32, R238.reuse, 0x40 ;  /* 0x00000040ee207836 */ /* 0x040fe20000000000 */
[----:B------:R-:W-:Y:S01]  /*1460*/  LOP3.LUT R11, R215, 0xd8, RZ, 0xc0, !PT ;  /* 0x000000d8d70b7812 */ /* 0x000fe200078ec0ff */
[----:B------:R-:W-:Y:S01]  /*1470*/  VIADD R30, R238, 0x60 ;  /* 0x00000060ee1e7836 */ /* 0x000fe20000000000 */
[C---:B------:R-:W-:Y:S01]  /*1480*/  IADD3 R4, P2, PT, R9.reuse, R5, RZ ;  /* 0x0000000509047210 */ /* 0x040fe20007f5e0ff */
[----:B------:R-:W-:Y:S01]  /*1490*/  IMAD.WIDE.U32 R246, R246, 0x80, R238 ;  /* 0x00000080f6f67825 */ /* 0x000fe200078e00ee */
[C---:B------:R-:W-:Y:S01]  /*14a0*/  IADD3 R2, P1, PT, R9.reuse, R2, RZ ;  /* 0x0000000209027210 */ /* 0x040fe20007f3e0ff */
[----:B------:R-:W3:Y:S01]  /*14b0*/  S2UR UR14, SR_CgaCtaId ;  /* 0x00000000000e79c3 */ /* 0x000ee20000008800 */
[----:B------:R-:W-:Y:S01]  /*14c0*/  IADD3 R8, P0, PT, R9, R8, RZ ;  /* 0x0000000809087210 */ /* 0x000fe20007f1e0ff */
[----:B------:R-:W-:Y:S01]  /*14d0*/  IMAD.X R5, RZ, RZ, R6, P2 ;  /* 0x000000ffff057224 */ /* 0x000fe200010e0606 */
[-C--:B------:R-:W-:Y:S01]  /*14e0*/  ISETP.GE.AND P2, PT, R31, R252.reuse, PT ;  /* 0x000000fc1f00720c */ /* 0x080fe20003f46270 */
[----:B------:R-:W-:Y:S01]  /*14f0*/  IMAD.X R3, RZ, RZ, R0, P1 ;  /* 0x000000ffff037224 */ /* 0x000fe200008e0600 */
[-C--:B------:R-:W-:Y:S01]  /*1500*/  ISETP.GE.AND P5, PT, R32, R252.reuse, PT ;  /* 0x000000fc2000720c */ /* 0x080fe20003fa6270 */
[----:B------:R-:W-:Y:S01]  /*1510*/  IMAD.X R9, RZ, RZ, R7, P0 ;  /* 0x000000ffff097224 */ /* 0x000fe200000e0607 */
[----:B------:R-:W-:Y:S01]  /*1520*/  ISETP.GE.AND P4, PT, R30, R252, PT ;  /* 0x000000fc1e00720c */ /* 0x000fe20003f86270 */
[----:B------:R-:W4:Y:S01]  /*1530*/  @!P6 LDC.64 R16, c[0x0][0x3b0] ;  /* 0x0000ec00ff10eb82 */ /* 0x000f220000000a00 */
[C---:B------:R-:W-:Y:S01]  /*1540*/  IMAD.WIDE.U32 R6, R238.reuse, R116, R4 ;  /* 0x00000074ee067225 */ /* 0x040fe200078e0004 */
[----:B------:R-:W-:Y:S01]  /*1550*/  SHF.R.S32.HI R0, RZ, 0x1f, R10 ;  /* 0x0000001fff007819 */ /* 0x000fe2000001140a */
[----:B------:R-:W5:Y:S01]  /*1560*/  LDCU.64 UR10, c[0x0][0x388] ;  /* 0x00007100ff0a77ac */ /* 0x000f620008000a00 */
[----:B------:R-:W-:Y:S01]  /*1570*/  LOP3.LUT R11, R11, 0x18, R75, 0x78, !PT ;  /* 0x000000180b0b7812 */ /* 0x000fe200078e784b */
[----:B------:R-:W-:Y:S01]  /*1580*/  IMAD.WIDE.U32 R4, R238, R118, R2 ;  /* 0x00000076ee047225 */ /* 0x000fe200078e0002 */
[----:B------:R-:W-:Y:S01]  /*1590*/  SHF.R.U32.HI R214, RZ, 0x1, R75 ;  /* 0x00000001ffd67819 */ /* 0x000fe2000001164b */
[----:B------:R-:W-:Y:S01]  /*15a0*/  STL.64 [R1], R238 ;  /* 0x000000ee01007387 */ /* 0x000fe20000100a00 */
[----:B------:R-:W3:Y:S01]  /*15b0*/  @!P6 LDC.64 R24, c[0x0][0x380] ;  /* 0x0000e000ff18eb82 */ /* 0x000ee20000000a00 */
[C---:B-1----:R-:W-:Y:S01]  /*15c0*/  IMAD.WIDE.U32 R2, R22.reuse, UR8, R8 ;  /* 0x0000000816027c25 */ /* 0x042fe2000f8e0008 */
[----:B------:R-:W-:Y:S01]  /*15d0*/  LOP3.LUT R215, R11, 0x1f20, R215, 0xf8, !PT ;  /* 0x00001f200bd77812 */ /* 0x000fe200078ef8d7 */
[----:B------:R-:W-:Y:S02]  /*15e0*/  STL [R1+0x78], R31 ;  /* 0x0000781f01007387 */ /* 0x000fe40000100800 */
[----:B------:R-:W-:Y:S01]  /*15f0*/  IMAD R3, R22, UR9, R3 ;  /* 0x0000000916037c24 */ /* 0x000fe2000f8e0203 */
[----:B------:R-:W1:Y:S01]  /*1600*/  LDCU.64 UR8, c[0x0][0x390] ;  /* 0x00007200ff0877ac */ /* 0x000e620008000a00 */
[C---:B--2---:R-:W-:Y:S01]  /*1610*/  IMAD R8, R0.reuse, UR4, RZ ;  /* 0x0000000400087c24 */ /* 0x044fe2000f8e02ff */
[----:B------:R-:W2:Y:S01]  /*1620*/  @!P2 LDC.64 R18, c[0x0][0x3b0] ;  /* 0x0000ec00ff12ab82 */ /* 0x000ea20000000a00 */
[----:B------:R-:W-:Y:S01]  /*1630*/  IMAD R0, R0, UR6, RZ ;  /* 0x0000000600007c24 */ /* 0x000fe2000f8e02ff */
[----:B------:R-:W-:Y:S01]  /*1640*/  STL [R1+0x80], R32 ;  /* 0x0000802001007387 */ /* 0x000fe20000100800 */
[----:B------:R-:W-:-:S02]  /*1650*/  IMAD R12, R10, UR5, R8 ;  /* 0x000000050a0c7c24 */ /* 0x000fc4000f8e0208 */
[--C-:B------:R-:W-:Y:S01]  /*1660*/  @!P2 IMAD.MOV.U32 R14, RZ, RZ, R2.reuse ;  /* 0x000000ffff0ea224 */ /* 0x100fe200078e0002 */
[----:B------:R-:W-:Y:S01]  /*1670*/  STL [R1+0x7c], R30 ;  /* 0x00007c1e01007387 */ /* 0x000fe20000100800 */
[--C-:B------:R-:W-:Y:S01]  /*1680*/  @!P2 IMAD.MOV.U32 R15, RZ, RZ, R3.reuse ;  /* 0x000000ffff0fa224 */ /* 0x100fe200078e0003 */
[----:B------:R-:W2:Y:S01]  /*1690*/  @!P2 LDC.64 R22, c[0x0][0x380] ;  /* 0x0000e000ff16ab82 */ /* 0x000ea20000000a00 */
[----:B----4-:R-:W-:Y:S02]  /*16a0*/  @!P6 IMAD R8, R247, R16, RZ ;  /* 0x00000010f708e224 */ /* 0x010fe400078e02ff */
[--C-:B------:R-:W-:Y:S02]  /*16b0*/  @!P5 IMAD.MOV.U32 R26, RZ, RZ, R2.reuse ;  /* 0x000000ffff1ad224 */ /* 0x100fe400078e0002 */
[--C-:B------:R-:W-:Y:S02]  /*16c0*/  @!P5 IMAD.MOV.U32 R27, RZ, RZ, R3.reuse ;  /* 0x000000ffff1bd224 */ /* 0x100fe400078e0003 */
[----:B------:R-:W-:Y:S01]  /*16d0*/  @!P4 IMAD.MOV.U32 R28, RZ, RZ, R2 ;  /* 0x000000ffff1cc224 */ /* 0x000fe200078e0002 */
[----:B------:R-:W4:Y:S01]  /*16e0*/  @!P4 LDC.64 R20, c[0x0][0x3b0] ;  /* 0x0000ec00ff14cb82 */ /* 0x000f220000000a00 */
[----:B------:R-:W-:-:S02]  /*16f0*/  @!P4 IMAD.MOV.U32 R29, RZ, RZ, R3 ;  /* 0x000000ffff1dc224 */ /* 0x000fc400078e0003 */
[C---:B------:R-:W-:Y:S02]  /*1700*/  @!P6 IMAD R8, R246.reuse, R17, R8 ;  /* 0x00000011f608e224 */ /* 0x040fe400078e0208 */
[----:B------:R-:W-:-:S03]  /*1710*/  @!P6 IMAD.WIDE.U32 R2, R246, R16, R2 ;  /* 0x00000010f602e225 */ /* 0x000fc600078e0002 */
[----:B------:R-:W4:Y:S01]  /*1720*/  @!P5 LDC.64 R16, c[0x0][0x3b0] ;  /* 0x0000ec00ff10db82 */ /* 0x000f220000000a00 */
[----:B------:R-:W-:Y:S02]  /*1730*/  IMAD R5, R238, R119, R5 ;  /* 0x00000077ee057224 */ /* 0x000fe400078e0205 */
[----:B------:R-:W-:Y:S01]  /*1740*/  IMAD R11, R10, UR7, R0 ;  /* 0x000000070a0b7c24 */ /* 0x000fe2000f8e0200 */
[----:B------:R-:W-:Y:S01]  /*1750*/  @!P2 IADD3 R0, P0, PT, R246, 0x20, RZ ;  /* 0x00000020f600a810 */ /* 0x000fe20007f1e0ff */
[----:B------:R-:W-:Y:S02]  /*1760*/  IMAD R7, R238, R117, R7 ;  /* 0x00000075ee077224 */ /* 0x000fe400078e0207 */
[----:B------:R-:W-:-:S04]  /*1770*/  IMAD.WIDE.U32 R4, R10, UR6, R4 ;  /* 0x000000060a047c25 */ /* 0x000fc8000f8e0004 */
[----:B------:R-:W-:Y:S01]  /*1780*/  IMAD.WIDE.U32 R6, R10, UR4, R6 ;  /* 0x000000040a067c25 */ /* 0x000fe2000f8e0006 */
[----:B-1----:R-:W-:Y:S01]  /*1790*/  LEA R236, P1, R4, UR8, 0x1 ;  /* 0x0000000804ec7c11 */ /* 0x002fe2000f8208ff */
[----:B------:R-:W-:Y:S02]  /*17a0*/  UMOV UR4, 0x400 ;  /* 0x0000040000047882 */ /* 0x000fe40000000000 */
[----:B------:R-:W-:Y:S01]  /*17b0*/  @!P2 IMAD.X R9, RZ, RZ, R247, P0 ;  /* 0x000000ffff09a224 */ /* 0x000fe200000e06f7 */
[----:B---3--:R-:W-:Y:S01]  /*17c0*/  @!P6 LEA R10, P0, R2, R24, 0x1 ;  /* 0x00000018020ae211 */ /* 0x008fe200078008ff */
[----:B------:R-:W-:Y:S01]  /*17d0*/  @!P6 IMAD.IADD R8, R3, 0x1, R8 ;  /* 0x000000010308e824 */ /* 0x000fe200078e0208 */
[----:B-----5:R-:W-:Y:S01]  /*17e0*/  LEA R217, P3, R6, UR10, 0x1 ;  /* 0x0000000a06d97c11 */ /* 0x020fe2000f8608ff */
[----:B------:R-:W-:Y:S01]  /*17f0*/  IMAD.IADD R5, R5, 0x1, R11 ;  /* 0x0000000105057824 */ /* 0x000fe200078e020b */
[----:B------:R-:W-:Y:S01]  /*1800*/  ULEA UR4, UR14, UR4, 0x18 ;  /* 0x000000040e047291 */ /* 0x000fe2000f8ec0ff */
[-C--:B--2---:R-:W-:Y:S01]  /*1810*/  @!P2 IMAD R9, R9, R18.reuse, RZ ;  /* 0x000000120909a224 */ /* 0x084fe200078e02ff */
[----:B------:R-:W-:Y:S01]  /*1820*/  @!P6 LEA.HI.X R11, R2, R25, R8, 0x1, P0 ;  /* 0x00000019020be211 */ /* 0x000fe200000f0c08 */
[----:B------:R-:W-:Y:S01]  /*1830*/  @!P2 IMAD.WIDE.U32 R2, R0, R18, R14 ;  /* 0x000000120002a225 */ /* 0x000fe200078e000e */
[----:B------:R-:W-:Y:S01]  /*1840*/  LEA.HI.X R235, R4, UR9, R5, 0x1, P1 ;  /* 0x0000000904eb7c11 */ /* 0x000fe200088f0c05 */
[----:B------:R-:W1:Y:S01]  /*1850*/  @!P5 LDC.64 R14, c[0x0][0x380] ;  /* 0x0000e000ff0edb82 */ /* 0x000e620000000a00 */
[----:B------:R-:W-:Y:S01]  /*1860*/  @!P4 IADD3 R5, P0, PT, R246, 0x60, RZ ;  /* 0x00000060f605c810 */ /* 0x000fe20007f1e0ff */
[----:B------:R-:W-:Y:S01]  /*1870*/  IMAD.IADD R7, R7, 0x1, R12 ;  /* 0x0000000107077824 */ /* 0x000fe200078e020c */
[----:B------:R-:W-:Y:S01]  /*1880*/  LEA R215, R215, UR4, 0x1 ;  /* 0x00000004d7d77c11 */ /* 0x000fe2000f8e08ff */
[----:B------:R-:W-:Y:S01]  /*1890*/  @!P2 IMAD R4, R0, R19, R9 ;  /* 0x000000130004a224 */ /* 0x000fe200078e0209 */
[----:B------:R-:W-:Y:S01]  /*18a0*/  @!P5 IADD3 R0, P1, PT, R246, 0x40, RZ ;  /* 0x00000040f600d810 */ /* 0x000fe20007f3e0ff */
[----:B------:R-:W-:Y:S01]  /*18b0*/  VIADD R74, R232, 0xffffffff ;  /* 0xffffffffe84a7836 */ /* 0x000fe20000000000 */
[----:B------:R-:W-:Y:S01]  /*18c0*/  LEA.HI.X R216, R6, UR11, R7, 0x1, P3 ;  /* 0x0000000b06d87c11 */ /* 0x000fe200098f0c07 */
[----:B------:R-:W2:Y:S01]  /*18d0*/  @!P4 LDC.64 R24, c[0x0][0x380] ;  /* 0x0000e000ff18cb82 */ /* 0x000ea20000000a00 */
[--C-:B------:R-:W-:Y:S01]  /*18e0*/  @!P4 IMAD.X R6, RZ, RZ, R247.reuse, P0 ;  /* 0x000000ffff06c224 */ /* 0x100fe200000e06f7 */
[----:B------:R-:W-:Y:S01]  /*18f0*/  @!P2 LEA R8, P0, R2, R22, 0x1 ;  /* 0x000000160208a211 */ /* 0x000fe200078008ff */
[----:B------:R-:W-:Y:S01]  /*1900*/  @!P5 IMAD.X R7, RZ, RZ, R247, P1 ;  /* 0x000000ffff07d224 */ /* 0x000fe200008e06f7 */
[----:B------:R-:W-:Y:S01]  /*1910*/  @!PT LDS RZ, [RZ] ;  /* 0x00000000fffff984 */ /* 0x000fe20000000800 */
[----:B------:R-:W-:Y:S01]  /*1920*/  @!PT LDS RZ, [RZ] ;  /* 0x00000000fffff984 */ /* 0x000fe20000000800 */
[----:B------:R-:W-:Y:S01]  /*1930*/  @!PT LDS RZ, [RZ] ;  /* 0x00000000fffff984 */ /* 0x000fe20000000800 */
[----:B------:R3:W-:Y:S01]  /*1940*/  @!P6 LDGSTS.E.BYPASS.LTC128B.128 [R215], desc[UR12][R10.64] ;  /* 0x000000000ad7efae */ /* 0x0007e2000b981a0c */
[----:B------:R-:W-:-:S02]  /*1950*/  @!P2 IMAD.IADD R4, R3, 0x1, R4 ;  /* 0x000000010304a824 */ /* 0x000fc400078e0204 */
[----:B----4-:R-:W-:Y:S02]  /*1960*/  @!P5 IMAD R7, R7, R16, RZ ;  /* 0x000000100707d224 */ /* 0x010fe400078e02ff */
[----:B------:R-:W-:Y:S01]  /*1970*/  IMAD R18, R74, -0x80, R72 ;  /* 0xffffff804a127824 */ /* 0x000fe200078e0248 */
[----:B------:R-:W-:Y:S01]  /*1980*/  @!P2 LEA.HI.X R9, R2, R23, R4, 0x1, P0 ;  /* 0x000000170209a211 */ /* 0x000fe200000f0c04 */
[----:B------:R-:W-:Y:S02]  /*1990*/  @!P5 IMAD R12, R0, R17, R7 ;  /* 0x00000011000cd224 */ /* 0x000fe400078e0207 */
[----:B------:R-:W-:Y:S01]  /*19a0*/  @!P4 IMAD R2, R6, R20, RZ ;  /* 0x000000140602c224 */ /* 0x000fe200078e02ff */
[----:B------:R-:W-:Y:S01]  /*19b0*/  ISETP.GE.AND P6, PT, R238, R18, PT ;  /* 0x00000012ee00720c */ /* 0x000fe20003fc6270 */
[----:B------:R-:W-:Y:S01]  /*19c0*/  @!P5 IMAD.WIDE.U32 R6, R0, R16, R26 ;  /* 0x000000100006d225 */ /* 0x000fe200078e001a */
[----:B------:R-:W-:Y:S01]  /*19d0*/  SHF.L.U64.HI R0, R116, 0x7, R117 ;  /* 0x0000000774007819 */ /* 0x000fe20000010275 */
[----:B------:R4:W-:Y:S01]  /*19e0*/  @!P2 LDGSTS.E.BYPASS.LTC128B.128 [R215+0x800], desc[UR12][R8.64] ;  /* 0x0080000008d7afae */ /* 0x0009e2000b981a0c */
[----:B------:R-:W-:-:S02]  /*19f0*/  ISETP.GE.AND P0, PT, R31, R18, PT ;  /* 0x000000121f00720c */ /* 0x000fc40003f06270 */
[----:B-1----:R-:W-:Y:S01]  /*1a00*/  @!P5 LEA R16, P1, R6, R14, 0x1 ;  /* 0x0000000e0610d211 */ /* 0x002fe200078208ff */
[C---:B---3--:R-:W-:Y:S02]  /*1a10*/  @!P4 IMAD R11, R5.reuse, R21, R2 ;  /* 0x00000015050bc224 */ /* 0x048fe400078e0202 */
[----:B------:R-:W-:-:S04]  /*1a20*/  @!P4 IMAD.WIDE.U32 R4, R5, R20, R28 ;  /* 0x000000140504c225 */ /* 0x000fc800078e001c */
[----:B------:R-:W-:Y:S01]  /*1a30*/  IMAD.SHL.U32 R2, R116, 0x80, RZ ;  /* 0x0000008074027824 */ /* 0x000fe200078e00ff */
[----:B--2---:R-:W-:Y:S01]  /*1a40*/  @!P4 LEA R14, P2, R4, R24, 0x1 ;  /* 0x00000018040ec211 */ /* 0x004fe200078408ff */
[-C--:B------:R-:W-:Y:S02]  /*1a50*/  IMAD R10, R0, R74.reuse, RZ ;  /* 0x0000004a000a7224 */ /* 0x080fe400078e02ff */
[----:B------:R-:W-:Y:S02]  /*1a60*/  @!P5 IMAD.IADD R0, R7, 0x1, R12 ;  /* 0x000000010700d824 */ /* 0x000fe400078e020c */
[----:B------:R-:W-:Y:S02]  /*1a70*/  @!P4 IMAD.IADD R5, R5, 0x1, R11 ;  /* 0x000000010505c824 */ /* 0x000fe400078e020b */
[----:B------:R-:W-:Y:S01]  /*1a80*/  IMAD.WIDE.U32 R2, R2, R74, RZ ;  /* 0x0000004a02027225 */ /* 0x000fe200078e00ff */
[----:B------:R-:W-:Y:S02]  /*1a90*/  @!P5 LEA.HI.X R17, R6, R15, R0, 0x1, P1 ;  /* 0x0000000f0611d211 */ /* 0x000fe400008f0c00 */
[----:B------:R-:W-:Y:S01]  /*1aa0*/  @!P4 LEA.HI.X R15, R4, R25, R5, 0x1, P2 ;  /* 0x00000019040fc211 */ /* 0x000fe200010f0c05 */
[----:B------:R-:W-:Y:S01]  /*1ab0*/  IMAD.IADD R3, R3, 0x1, R10 ;  /* 0x0000000103037824 */ /* 0x000fe200078e020a */
[----:B------:R-:W-:Y:S01]  /*1ac0*/  ISETP.GE.AND P2, PT, R32, R18, PT ;  /* 0x000000122000720c */ /* 0x000fe20003f46270 */
[----:B------:R-:W-:Y:S01]  /*1ad0*/  IMAD.WIDE.U32 R4, R116, 0x40, RZ ;  /* 0x0000004074047825 */ /* 0x000fe200078e00ff */
[----:B------:R-:W-:Y:S01]  /*1ae0*/  @!P6 LEA R12, P1, R2, R217, 0x1 ;  /* 0x000000d9020ce211 */ /* 0x000fe200078208ff */
[----:B------:R1:W-:Y:S01]  /*1af0*/  @!P5 LDGSTS.E.BYPASS.LTC128B.128 [R215+0x1000], desc[UR12][R16.64] ;  /* 0x0100000010d7dfae */ /* 0x0003e2000b981a0c */
[----:B------:R-:W-:-:S02]  /*1b00*/  @!P0 LEA R0, P3, R116, R2, 0x5 ;  /* 0x0000000274008211 */ /* 0x000fc400078628ff */
[----:B------:R-:W-:Y:S01]  /*1b10*/  @!P6 LEA.HI.X R13, R2, R216, R3, 0x1, P1 ;  /* 0x000000d8020de211 */ /* 0x000fe200008f0c03 */
[----:B------:R-:W-:Y:S01]  /*1b20*/  @!P4 LDGSTS.E.BYPASS.LTC128B.128 [R215+0x1800], desc[UR12][R14.64] ;  /* 0x018000000ed7cfae */ /* 0x000fe2000b981a0c */
[-C--:B------:R-:W-:Y:S02]  /*1b30*/  ISETP.GE.AND P1, PT, R30, R18.reuse, PT ;  /* 0x000000121e00720c */ /* 0x080fe40003f26270 */
[----:B------:R-:W-:Y:S01]  /*1b40*/  @!P0 LEA.HI.X R6, R116, R3, R117, 0x5, P3 ;  /* 0x0000000374068211 */ /* 0x000fe200018f2c75 */
[----:B------:R2:W-:Y:S01]  /*1b50*/  @!P6 LDGSTS.E.BYPASS.LTC128B.128 [R215+0x2000], desc[UR12][R12.64] ;  /* 0x020000000cd7efae */ /* 0x0005e2000b981a0c */
[----:B------:R-:W-:Y:S02]  /*1b60*/  @!P0 LEA R10, P3, R0, R217, 0x1 ;  /* 0x000000d9000a8211 */ /* 0x000fe400078608ff */
[----:B------:R-:W-:Y:S02]  /*1b70*/  ISETP.GE.AND P4, PT, R32, R18, PT ;  /* 0x000000122000720c */ /* 0x000fe40003f86270 */
[----:B------:R-:W-:Y:S01]  /*1b80*/  @!P0 LEA.HI.X R11, R0, R216, R6, 0x1, P3 ;  /* 0x000000d8000b8211 */ /* 0x000fe200018f0c06 */
[----:B------:R-:W-:Y:S01]  /*1b90*/  IMAD.SHL.U32 R6, R117, 0x40, RZ ;  /* 0x0000004075067824 */ /* 0x000fe200078e00ff */
[----:B------:R-:W-:-:S02]  /*1ba0*/  @!P2 IADD3 R0, P3, PT, R2, R4, RZ ;  /* 0x000000040200a210 */ /* 0x000fc40007f7e0ff */
[----:B------:R-:W-:Y:S01]  /*1bb0*/  ISETP.GE.AND P5, PT, R31, R18, PT ;  /* 0x000000121f00720c */ /* 0x000fe20003fa6270 */
[----:B------:R-:W-:Y:S01]  /*1bc0*/  @!P1 IMAD R4, R117, 0x60, RZ ;  /* 0x0000006075049824 */ /* 0x000fe200078e02ff */
[----:B------:R-:W-:Y:S01]  /*1bd0*/  @!P2 IADD3.X R6, PT, PT, R3, R5, R6, P3, !PT ;  /* 0x000000050306a210 */ /* 0x000fe20001ffe406 */
[----:B------:R-:W-:Y:S01]  /*1be0*/  @!P1 IMAD.WIDE.U32 R2, R116, 0x60, R2 ;  /* 0x0000006074029825 */ /* 0x000fe200078e0002 */
[CC--:B----4-:R-:W-:Y:S01]  /*1bf0*/  @!P2 LEA R8, P3, R0.reuse, R217.reuse, 0x1 ;  /* 0x000000d90008a211 */ /* 0x0d0fe200078608ff */
[----:B------:R3:W-:Y:S03]  /*1c00*/  @!P0 LDGSTS.E.BYPASS.LTC128B.128 [R215+0x2800], desc[UR12][R10.64] ;  /* 0x028000000ad78fae */ /* 0x0007e6000b981a0c */
[----:B------:R-:W-:Y:S01]  /*1c10*/  @!P2 LEA.HI.X R9, R0, R216, R6, 0x1, P3 ;  /* 0x000000d80009a211 */ /* 0x000fe200018f0c06 */
[----:B------:R-:W-:Y:S01]  /*1c20*/  @!P1 IMAD.IADD R0, R3, 0x1, R4 ;  /* 0x0000000103009824 */ /* 0x000fe200078e0204 */
[----:B------:R-:W-:Y:S01]  /*1c30*/  @!P1 LEA R6, P3, R2, R217, 0x1 ;  /* 0x000000d902069211 */ /* 0x000fe200078608ff */
[----:B-1----:R-:W-:-:S02]  /*1c40*/  IMAD.SHL.U32 R17, R75, 0x20, RZ ;  /* 0x000000204b117824 */ /* 0x002fc400078e00ff */
[----:B------:R1:W-:Y:S01]  /*1c50*/  @!P2 LDGSTS.E.BYPASS.LTC128B.128 [R215+0x3000], desc[UR12][R8.64] ;  /* 0x0300000008d7afae */ /* 0x0003e2000b981a0c */
[----:B------:R-:W-:Y:S01]  /*1c60*/  @!P1 LEA.HI.X R7, R2, R216, R0, 0x1, P3 ;  /* 0x000000d802079211 */ /* 0x000fe200018f0c00 */
[C---:B------:R-:W-:Y:S01]  /*1c70*/  IMAD.SHL.U32 R2, R118.reuse, 0x80, RZ ;  /* 0x0000008076027824 */ /* 0x040fe200078e00ff */
[C---:B------:R-:W-:Y:S01]  /*1c80*/  SHF.L.U64.HI R0, R118.reuse, 0x7, R119 ;  /* 0x0000000776007819 */ /* 0x040fe20000010277 */
[----:B------:R-:W-:Y:S01]  /*1c90*/  IMAD.WIDE.U32 R4, R118, 0x40, RZ ;  /* 0x0000004076047825 */ /* 0x000fe200078e00ff */
[----:B------:R-:W-:Y:S01]  /*1ca0*/  ISETP.GE.AND P3, PT, R30, R18, PT ;  /* 0x000000121e00720c */ /* 0x000fe20003f66270 */
[----:B------:R4:W-:Y:S01]  /*1cb0*/  @!P1 LDGSTS.E.BYPASS.LTC128B.128 [R215+0x3800], desc[UR12][R6.64] ;  /* 0x0380000006d79fae */ /* 0x0009e2000b981a0c */
[C---:B--2---:R-:W-:Y:S01]  /*1cc0*/  LOP3.LUT R13, R17.reuse, 0xc0, RZ, 0xc0, !PT ;  /* 0x000000c0110d7812 */ /* 0x044fe200078ec0ff */
[-C--:B------:R-:W-:Y:S01]  /*1cd0*/  IMAD R0, R0, R74.reuse, RZ ;  /* 0x0000004a00007224 */ /* 0x080fe200078e02ff */
[----:B------:R-:W-:Y:S01]  /*1ce0*/  LOP3.LUT R210, R17, 0x120, RZ, 0xc0, !PT ;  /* 0x0000012011d27812 */ /* 0x000fe200078ec0ff */
[----:B------:R-:W0:Y:S01]  /*1cf0*/  LDGDEPBAR ;  /* 0x00000000000079af */ /* 0x000e220000000000 */
[----:B------:R-:W-:-:S04]  /*1d00*/  IMAD.WIDE.U32 R2, R2, R74, RZ ;  /* 0x0000004a02027225 */ /* 0x000fc800078e00ff */
[----:B------:R-:W-:Y:S01]  /*1d10*/  IMAD.IADD R3, R3, 0x1, R0 ;  /* 0x0000000103037824 */ /* 0x000fe200078e0200 */
[----:B------:R-:W-:Y:S01]  /*1d20*/  @!P4 IADD3 R14, P0, PT, R2, R4, RZ ;  /* 0x00000004020ec210 */ /* 0x000fe20007f1e0ff */
[C---:B------:R-:W-:Y:S02]  /*1d30*/  IMAD.SHL.U32 R18, R75.reuse, 0x10, RZ ;  /* 0x000000104b127824 */ /* 0x040fe400078e00ff */
[----:B---3--:R-:W-:Y:S02]  /*1d40*/  IMAD.SHL.U32 R11, R75, 0x4, RZ ;  /* 0x000000044b0b7824 */ /* 0x008fe400078e00ff */
[C---:B------:R-:W-:Y:S02]  /*1d50*/  IMAD.SHL.U32 R10, R119.reuse, 0x40, RZ ;  /* 0x00000040770a7824 */ /* 0x040fe400078e00ff */
[----:B------:R-:W-:Y:S01]  /*1d60*/  @!P3 IMAD R0, R119, 0x60, RZ ;  /* 0x000000607700b824 */ /* 0x000fe200078e02ff */
[----:B------:R-:W-:Y:S02]  /*1d70*/  LOP3.LUT R13, R13, 0x18, R11, 0xf8, !PT ;  /* 0x000000180d0d7812 */ /* 0x000fe400078ef80b */
[----:B------:R-:W-:Y:S01]  /*1d80*/  @!P4 IADD3.X R15, PT, PT, R3, R5, R10, P0, !PT ;  /* 0x00000005030fc210 */ /* 0x000fe200007fe40a */
[----:B------:R-:W-:Y:S01]  /*1d90*/  @!P3 IMAD.WIDE.U32 R4, R118, 0x60, R2 ;  /* 0x000000607604b825 */ /* 0x000fe200078e0002 */
[----:B------:R-:W-:-:S02]  /*1da0*/  LOP3.LUT R11, R18, 0x100, RZ, 0xc0, !PT ;  /* 0x00000100120b7812 */ /* 0x000fc400078ec0ff */
[----:B-1----:R-:W-:Y:S02]  /*1db0*/  @!P6 LEA R8, P1, R2, R236, 0x1 ;  /* 0x000000ec0208e211 */ /* 0x002fe400078208ff */
[----:B------:R-:W-:Y:S01]  /*1dc0*/  LOP3.LUT R11, R11, 0x20, R17, 0xf8, !PT ;  /* 0x000000200b0b7812 */ /* 0x000fe200078ef811 */
[----:B------:R-:W-:-:S04]  /*1dd0*/  DEPBAR.LE SB0, 0x0 ;  /* 0x000080000000791a */ /* 0x000fc80000000000 */
[----:B------:R-:W-:Y:S01]  /*1de0*/  BAR.SYNC.DEFER_BLOCKING 0x0 ;  /* 0x0000000000007b1d */ /* 0x000fe20000010000 */
[----:B----4-:R-:W-:Y:S02]  /*1df0*/  @!P5 LEA R7, P0, R118, R2, 0x5 ;  /* 0x000000027607d211 */ /* 0x010fe400078028ff */
[----:B------:R-:W-:Y:S02]  /*1e00*/  @!P6 LEA.HI.X R9, R2, R235, R3, 0x1, P1 ;  /* 0x000000eb0209e211 */ /* 0x000fe400008f0c03 */
[----:B------:R-:W-:Y:S02]  /*1e10*/  LOP3.LUT R16, R13, 0x8, R75, 0x78, !PT ;  /* 0x000000080d107812 */ /* 0x000fe400078e784b */
[----:B------:R-:W-:Y:S01]  /*1e20*/  @!P5 LEA.HI.X R12, R118, R3, R119, 0x5, P0 ;  /* 0x00000003760cd211 */ /* 0x000fe200000f2c77 */
[----:B------:R-:W-:Y:S01]  /*1e30*/  @!P3 IMAD.IADD R3, R5, 0x1, R0 ;  /* 0x000000010503b824 */ /* 0x000fe200078e0200 */
[-C--:B------:R-:W-:Y:S01]  /*1e40*/  @!P3 LEA R10, P0, R4, R236.reuse, 0x1 ;  /* 0x000000ec040ab211 */ /* 0x080fe200078008ff */
[----:B------:R-:W-:Y:S01]  /*1e50*/  IMAD.IADD R0, R16, 0x1, R11 ;  /* 0x0000000110007824 */ /* 0x000fe200078e020b */
[----:B------:R-:W-:-:S02]  /*1e60*/  @!P5 LEA R2, P2, R7, R236, 0x1 ;  /* 0x000000ec0702d211 */ /* 0x000fc400078408ff */
[-C--:B------:R-:W-:Y:S02]  /*1e70*/  @!P3 LEA.HI.X R11, R4, R235.reuse, R3, 0x1, P0 ;  /* 0x000000eb040bb211 */ /* 0x080fe400000f0c03 */
[-C--:B------:R-:W-:Y:S02]  /*1e80*/  @!P5 LEA.HI.X R3, R7, R235.reuse, R12, 0x1, P2 ;  /* 0x000000eb0703d211 */ /* 0x080fe400010f0c0c */
[----:B------:R-:W-:Y:S02]  /*1e90*/  LOP3.LUT R4, R210, 0x3e00, R18, 0xf8, !PT ;  /* 0x00003e00d2047812 */ /* 0x000fe400078ef812 */
[----:B------:R-:W-:Y:S02]  /*1ea0*/  LOP3.LUT R208, R13, 0x8, R214, 0x78, !PT ;  /* 0x000000080dd07812 */ /* 0x000fe400078e78d6 */
[----:B------:R-:W-:Y:S02]  /*1eb0*/  @!P4 LEA R6, P1, R14, R236, 0x1 ;  /* 0x000000ec0e06c211 */ /* 0x000fe400078208ff */
[----:B------:R-:W-:Y:S01]  /*1ec0*/  LEA R209, R0, UR4, 0x1 ;  /* 0x0000000400d17c11 */ /* 0x000fe2000f8e08ff */
[----:B------:R-:W-:Y:S01]  /*1ed0*/  @!PT LDS RZ, [RZ] ;  /* 0x00000000fffff984 */ /* 0x000fe20000000800 */
[----:B------:R-:W-:Y:S01]  /*1ee0*/  @!PT LDS RZ, [RZ] ;  /* 0x00000000fffff984 */ /* 0x000fe20000000800 */
[----:B------:R-:W-:Y:S01]  /*1ef0*/  @!PT LDS RZ, [RZ] ;  /* 0x00000000fffff984 */ /* 0x000fe20000000800 */
[----:B------:R-:W-:Y:S01]  /*1f00*/  @!P6 LDGSTS.E.BYPASS.LTC128B.128 [R215+0x4000], desc[UR12][R8.64] ;  /* 0x0400000008d7efae */ /* 0x000fe2000b981a0c */
[----:B------:R-:W-:Y:S01]  /*1f10*/  @!P4 LEA.HI.X R7, R14, R235, R15, 0x1, P1 ;  /* 0x000000eb0e07c211 */ /* 0x000fe200008f0c0f */
[----:B------:R-:W-:Y:S01]  /*1f20*/  IMAD.MOV.U32 R0, RZ, RZ, 0x20 ;  /* 0x00000020ff007424 */ /* 0x000fe200078e00ff */
[C---:B------:R-:W-:Y:S01]  /*1f30*/  LOP3.LUT P0, RZ, R75.reuse, 0x4, RZ, 0xc0, !PT ;  /* 0x000000044bff7812 */ /* 0x040fe2000780c0ff */
[----:B------:R-:W-:Y:S01]  /*1f40*/  @P6 STS.128 [R215+0x4000], RZ ;  /* 0x004000ffd7006388 */ /* 0x000fe20000000c00 */
[----:B------:R-:W-:-:S02]  /*1f50*/  IMAD.SHL.U32 R75, R75, 0x2, RZ ;  /* 0x000000024b4b7824 */ /* 0x000fc400078e00ff */
[----:B------:R-:W-:Y:S01]  /*1f60*/  SEL R0, R0, 0xffffffe0, !P0 ;  /* 0xffffffe000007807 */ /* 0x000fe20004000000 */
[----:B------:R-:W-:Y:S04]  /*1f70*/  @P5 STS.128 [R215+0x4800], RZ ;  /* 0x004800ffd7005388 */ /* 0x000fe80000000c00 */
[----:B------:R-:W-:Y:S01]  /*1f80*/  @!PT LDS RZ, [RZ] ;  /* 0x00000000fffff984 */ /* 0x000fe20000000800 */
[----:B------:R-:W-:Y:S01]  /*1f90*/  @!PT LDS RZ, [RZ] ;  /* 0x00000000fffff984 */ /* 0x000fe20000000800 */
[----:B------:R-:W-:Y:S01]  /*1fa0*/  @!PT LDS RZ, [RZ] ;  /* 0x00000000fffff984 */ /* 0x000fe20000000800 */
[----:B------:R1:W-:Y:S01]  /*1fb0*/  @!P5 LDGSTS.E.BYPASS.LTC128B.128 [R215+0x4800], desc[UR12][R2.64] ;  /* 0x0480000002d7dfae */ /* 0x0003e2000b981a0c */
[----:B------:R-:W-:-:S03]  /*1fc0*/  IMAD.IADD R211, R209, 0x1, R0 ;  /* 0x00000001d1d37824 */ /* 0x000fc600078e0200 */
[----:B------:R-:W-:Y:S04]  /*1fd0*/  @P4 STS.128 [R215+0x5000], RZ ;  /* 0x005000ffd7004388 */ /* 0x000fe80000000c00 */
[----:B------:R-:W-:Y:S01]  /*1fe0*/  @!PT LDS RZ, [RZ] ;  /* 0x00000000fffff984 */ /* 0x000fe20000000800 */
[----:B------:R-:W-:Y:S01]  /*1ff0*/  @!PT LDS RZ, [RZ] ;  /* 0x00000000fffff984 */ /* 0x000fe20000000800 */
[----:B------:R-:W-:Y:S01]  /*2000*/  @!PT LDS RZ, [RZ] ;  /* 0x00000000fffff984 */ /* 0x000fe20000000800 */
[----:B------:R2:W-:Y:S04]  /*2010*/  @!P4 LDGSTS.E.BYPASS.LTC128B.128 [R215+0x5000], desc[UR12][R6.64] ;  /* 0x0500000006d7cfae */ /* 0x0005e8000b981a0c */
[----:B------:R-:W-:Y:S04]  /*2020*/  @P3 STS.128 [R215+0x5800], RZ ;  /* 0x005800ffd7003388 */ /* 0x000fe80000000c00 */
[----:B------:R-:W-:Y:S01]  /*2030*/  @!PT LDS RZ, [RZ] ;  /* 0x00000000fffff984 */ /* 0x000fe20000000800 */
[----:B------:R-:W-:Y:S01]  /*2040*/  @!PT LDS RZ, [RZ] ;  /* 0x00000000fffff984 */ /* 0x000fe20000000800 */
[----:B------:R-:W-:Y:S01]  /*2050*/  @!PT LDS RZ, [RZ] ;  /* 0x00000000fffff984 */ /* 0x000fe20000000800 */
[----:B------:R3:W-:Y:S04]  /*2060*/  @!P3 LDGSTS.E.BYPASS.LTC128B.128 [R215+0x5800], desc[UR12][R10.64] ;  /* 0x058000000ad7bfae */ /* 0x0007e8000b981a0c */
[----:B------:R-:W-:Y:S04]  /*2070*/  LDSM.16.M88.4 R16, [R209+0x2000] ;  /* 0x00200000d110783b */ /* 0x000fe80000000200 */
[----:B------:R-:W-:Y:S01]  /*2080*/  LDSM.16.M88.4 R20, [R209+0x2800] ;  /* 0x00280000d114783b */ /* 0x000fe20000000200 */
[----:B-1----:R-:W-:-:S03]  /*2090*/  IMAD.IADD R2, R208, 0x1, R4 ;  /* 0x00000001d0027824 */ /* 0x002fc600078e0204 */
[----:B------:R-:W-:Y:S01]  /*20a0*/  LDSM.16.M88.4 R40, [R209+0x2c00] ;  /* 0x002c0000d128783b */ /* 0x000fe20000000200 */
[----:B------:R-:W-:Y:S02]  /*20b0*/  LOP3.LUT R3, R238, 0x7, RZ, 0xc0, !PT ;  /* 0x00000007ee037812 */ /* 0x000fe400078ec0ff */
[----:B------:R-:W-:Y:S01]  /*20c0*/  LEA R212, R2, UR4, 0x1 ;  /* 0x0000000402d47c11 */ /* 0x000fe2000f8e08ff */
[----:B------:R-:W-:Y:S01]  /*20d0*/  LDSM.16.M88.4 R48, [R209+0x3000] ;  /* 0x00300000d130783b */ /* 0x000fe20000000200 */
[----:B------:R-:W-:-:S03]  /*20e0*/  LOP3.LUT R2, R214, 0x1f0, RZ, 0xc0, !PT ;  /* 0x000001f0d6027812 */ /* 0x000fc600078ec0ff */
[----:B------:R-:W1:Y:S01]  /*20f0*/  LDSM.16.M88.4 R12, [R212] ;  /* 0x00000000d40c783b */ /* 0x000e620000000200 */
[----:B------:R-:W-:Y:S01]  /*2100*/  IMAD.IADD R213, R212, 0x1, R0 ;  /* 0x00000001d4d57824 */ /* 0x000fe200078e0200 */
[----:B------:R-:W-:Y:S02]  /*2110*/  IADD3 R2, PT, PT, R2, 0x1, R219 ;  /* 0x0000000102027810 */ /* 0x000fe40007ffe0db */
[----:B--2---:R-:W2:Y:S02]  /*2120*/  LDSM.16.M88.4 R4, [R212+0x1000] ;  /* 0x00100000d404783b */ /* 0x004ea40000000200 */
[----:B------:R-:W-:Y:S02]  /*2130*/  IADD3 R3, PT, PT, -R73, R2, R3 ;  /* 0x0000000249037210 */ /* 0x000fe40007ffe103 */
[----:B---3--:R-:W3:Y:S04]  /*2140*/  LDSM.16.M88.4 R8, [R209+0x2400] ;  /* 0x00240000d108783b */ /* 0x008ee80000000200 */
[----:B------:R-:W4:Y:S04]  /*2150*/  LDSM.16.M88.4 R56, [R209+0x3400] ;  /* 0x00340000d138783b */ /* 0x000f280000000200 */
[----:B------:R-:W5:Y:S04]  /*2160*/  LDSM.16.M88.4 R52, [R209+0x3800] ;  /* 0x00380000d134783b */ /* 0x000f680000000200 */
[----:B------:R-:W5:Y:S04]  /*2170*/  LDSM.16.M88.4 R60, [R209+0x3c00] ;  /* 0x003c0000d13c783b */ /* 0x000f680000000200 */
[----:B------:R-:W-:Y:S04]  /*2180*/  LDSM.16.M88.4 R32, [R211+0x2000] ;  /* 0x00200000d320783b */ /* 0x000fe80000000200 */
[----:B------:R-:W-:Y:S04]  /*2190*/  LDSM.16.M88.4 R28, [R211+0x2400] ;  /* 0x00240000d31c783b */ /* 0x000fe80000000200 */
[----:B------:R-:W-:Y:S04]  /*21a0*/  LDSM.16.M88.4 R24, [R211+0x2800] ;  /* 0x00280000d318783b */ /* 0x000fe80000000200 */
[----:B------:R-:W-:Y:S01]  /*21b0*/  LDSM.16.M88.4 R36, [R211+0x3400] ;  /* 0x00340000d324783b */ /* 0x000fe20000000200 */
[----:B-1----:R-:W-:Y:S03]  /*21c0*/  HMMA.16816.F32 R96, R12, R20, RZ ;  /* 0x000000140c60723c */ /* 0x002fe600000018ff */
[----:B------:R-:W-:Y:S04]  /*21d0*/  LDSM.16.M88.4 R44, [R211+0x3800] ;  /* 0x00380000d32c783b */ /* 0x000fe80000000200 */
[----:B------:R-:W-:Y:S01]  /*21e0*/  LDSM.16.M88.4 R64, [R211+0x3c00] ;  /* 0x003c0000d340783b */ /* 0x000fe20000000200 */
[C---:B--2---:R-:W-:Y:S03]  /*21f0*/  HMMA.16816.F32 R148, R4.reuse, R16, RZ ;  /* 0x000000100494723c */ /* 0x044fe600000018ff */
[----:B------:R-:W0:Y:S05]  /*2200*/  LDGDEPBAR ;  /* 0x00000000000079af */ /* 0x000e2a0000000000 */
[C---:B------:R-:W-:Y:S08]  /*2210*/  HMMA.16816.F32 R144, R4.reuse, R18, RZ ;  /* 0x000000120490723c */ /* 0x040ff000000018ff */
[C---:B---3--:R-:W-:Y:S08]  /*2220*/  HMMA.16816.F32 R136, R4.reuse, R8, RZ ;  /* 0x000000080488723c */ /* 0x048ff000000018ff */
[C---:B------:R-:W-:Y:S08]  /*2230*/  HMMA.16816.F32 R132, R4.reuse, R20, RZ ;  /* 0x000000140484723c */ /* 0x040ff000000018ff */
[C---:B------:R-:W-:Y:S08]  /*2240*/  HMMA.16816.F32 R128, R4.reuse, R40, RZ ;  /* 0x000000280480723c */ /* 0x040ff000000018ff */
[C---:B------:R-:W-:Y:S08]  /*2250*/  HMMA.16816.F32 R124, R4.reuse, R48, RZ ;  /* 0x00000030047c723c */ /* 0x040ff000000018ff */
[C---:B----4-:R-:W-:Y:S08]  /*2260*/  HMMA.16816.F32 R120, R4.reuse, R56, RZ ;  /* 0x000000380478723c */ /* 0x050ff000000018ff */
[C---:B-----5:R-:W-:Y:S08]  /*2270*/  HMMA.16816.F32 R112, R4.reuse, R52, RZ ;  /* 0x000000340470723c */ /* 0x060ff000000018ff */
[C---:B------:R-:W-:Y:S08]  /*2280*/  HMMA.16816.F32 R108, R4.reuse, R60, RZ ;  /* 0x0000003c046c723c */ /* 0x040ff000000018ff */
[C---:B------:R-:W-:Y:S08]  /*2290*/  HMMA.16816.F32 R164, R4.reuse, R10, RZ ;  /* 0x0000000a04a4723c */ /* 0x040ff000000018ff */
[C---:B------:R-:W-:Y:S08]  /*22a0*/  HMMA.16816.F32 R160, R4.reuse, R22, RZ ;  /* 0x0000001604a0723c */ /* 0x040ff000000018ff */
[C---:B------:R-:W-:Y:S08]  /*22b0*/  HMMA.16816.F32 R156, R4.reuse, R42, RZ ;  /* 0x0000002a049c723c */ /* 0x040ff000000018ff */
[C---:B------:R-:W-:Y:S08]  /*22c0*/  HMMA.16816.F32 R152, R4.reuse, R50, RZ ;  /* 0x000000320498723c */ /* 0x040ff000000018ff */
[C---:B------:R-:W-:Y:S08]  /*22d0*/  HMMA.16816.F32 R172, R4.reuse, R58, RZ ;  /* 0x0000003a04ac723c */ /* 0x040ff000000018ff */
[C---:B------:R-:W-:Y:S08]  /*22e0*/  HMMA.16816.F32 R176, R4.reuse, R54, RZ ;  /* 0x0000003604b0723c */ /* 0x040ff000000018ff */
[----:B------:R-:W-:Y:S01]  /*22f0*/  HMMA.16816.F32 R240, R4, R62, RZ ;  /* 0x0000003e04f0723c */ /* 0x000fe200000018ff */
[----:B------:R-:W1:Y:S07]  /*2300*/  LDSM.16.M88.4 R4, [R213] ;  /* 0x00000000d504783b */ /* 0x000e6e0000000200 */
[C---:B------:R-:W-:Y:S01]  /*2310*/  HMMA.16816.F32 R92, R12.reuse, R22, RZ ;  /* 0x000000160c5c723c */ /* 0x040fe200000018ff */
[----:B------:R-:W2:Y:S07]  /*2320*/  LDSM.16.M88.4 R20, [R211+0x2c00] ;  /* 0x002c0000d314783b */ /* 0x000eae0000000200 */
[C---:B------:R-:W-:Y:S08]  /*2330*/  HMMA.16816.F32 R168, R12.reuse, R16, RZ ;  /* 0x000000100ca8723c */ /* 0x040ff000000018ff */
[C---:B------:R-:W-:Y:S01]  /*2340*/  HMMA.16816.F32 R140, R12.reuse, R18, RZ ;  /* 0x000000120c8c723c */ /* 0x040fe200000018ff */
[----:B------:R-:W3:Y:S07]  /*2350*/  LDSM.16.M88.4 R16, [R211+0x3000] ;  /* 0x00300000d310783b */ /* 0x000eee0000000200 */
[C---:B------:R-:W-:Y:S08]  /*2360*/  HMMA.16816.F32 R104, R12.reuse, R8, RZ ;  /* 0x000000080c68723c */ /* 0x040ff000000018ff */
[----:B------:R-:W-:Y:S01]  /*2370*/  HMMA.16816.F32 R100, R12, R10, RZ ;  /* 0x0000000a0c64723c */ /* 0x000fe200000018ff */
[----:B------:R-:W4:Y:S01]  /*2380*/  LDSM.16.M88.4 R8, [R213+0x1000] ;  /* 0x00100000d508783b */ /* 0x000f220000000200 */
[----:B------:R-:W-:-:S06]  /*2390*/  DEPBAR.LE SB0, 0x0 ;  /* 0x000080000000791a */ /* 0x000fcc0000000000 */
[C---:B------:R-:W-:Y:S08]  /*23a0*/  HMMA.16816.F32 R80, R12.reuse, R48, RZ ;  /* 0x000000300c50723c */ /* 0x040ff000000018ff */
        /* <DEDUP_REMOVED lines=8> */
[----:B------:R-:W-:Y:S08]  /*2430*/  HMMA.16816.F32 R12, R12, R62, RZ ;  /* 0x0000003e0c0c723c */ /* 0x000ff000000018ff */
[C---:B-1----:R-:W-:Y:S08]  /*2440*/  HMMA.16816.F32 R224, R4.reuse, R32, R168 ;  /* 0x0000002004e0723c */ /* 0x042ff000000018a8 */
[C---:B------:R-:W-:Y:S08]  /*2450*/  HMMA.16816.F32 R188, R4.reuse, R28, R104 ;  /* 0x0000001c04bc723c */ /* 0x040ff00000001868 */
[C---:B------:R-:W-:Y:S08]  /*2460*/  HMMA.16816.F32 R192, R4.reuse, R24, R96 ;  /* 0x0000001804c0723c */ /* 0x040ff00000001860 */
[C---:B--2---:R-:W-:Y:S08]  /*2470*/  HMMA.16816.F32 R196, R4.reuse, R20, R88 ;  /* 0x0000001404c4723c */ /* 0x044ff00000001858 */
[C---:B---3--:R-:W-:Y:S08]  /*2480*/  HMMA.16816.F32 R200, R4.reuse, R16, R80 ;  /* 0x0000001004c8723c */ /* 0x048ff00000001850 */
[C---:B------:R-:W-:Y:S08]  /*2490*/  HMMA.16816.F32 R204, R4.reuse, R36, R68 ;  /* 0x0000002404cc723c */ /* 0x040ff00000001844 */
        /* <DEDUP_REMOVED lines=9> */
[----:B------:R-:W-:Y:S08]  /*2530*/  HMMA.16816.F32 R184, R4, R66, R12 ;  /* 0x0000004204b8723c */ /* 0x000ff0000000180c */
[C---:B----4-:R-:W-:Y:S08]  /*2540*/  HMMA.16816.F32 R4, R8.reuse, R32, R148 ;  /* 0x000000200804723c */ /* 0x050ff00000001894 */
[----:B------:R-:W-:Y:S01]  /*2550*/  HMMA.16816.F32 R148, R8, R16, R124 ;  /* 0x000000100894723c */ /* 0x000fe2000000187c */
[----:B------:R-:W-:-:S07]  /*2560*/  IADD3 R17, PT, PT, R3, R218, R72 ;  /* 0x000000da03117210 */ /* 0x000fce0007ffe048 */
[C---:B------:R-:W-:Y:S03]  /*2570*/  HMMA.16816.F32 R156, R8.reuse, R22, R156 ;  /* 0x00000016089c723c */ /* 0x040fe6000000189c */
[----:B------:R-:W-:Y:S04]  /*2580*/  STL.64 [R1+0x18], R4 ;  /* 0x0000180401007387 */ /* 0x000fe80000100a00 */
[----:B------:R1:W-:Y:S01]  /*2590*/  STL.64 [R1+0x20], R6 ;  /* 0x0000200601007387 */ /* 0x0003e20000100a00 */
[C---:B------:R-:W-:Y:S08]  /*25a0*/  HMMA.16816.F32 R152, R8.reuse, R18, R152 ;  /* 0x000000120898723c */ /* 0x040ff00000001898 */
[C---:B------:R-:W-:Y:S08]  /*25b0*/  HMMA.16816.F32 R128, R8.reuse, R20, R128 ;  /* 0x000000140880723c */ /* 0x040ff00000001880 */
[C---:B------:R-:W-:Y:S08]  /*25c0*/  HMMA.16816.F32 R132, R8.reuse, R24, R132 ;  /* 0x000000180884723c */ /* 0x040ff00000001884 */
[C---:B------:R-:W-:Y:S08]  /*25d0*/  HMMA.16816.F32 R92, R8.reuse, R28, R136 ;  /* 0x0000001c085c723c */ /* 0x040ff00000001888 */
[C---:B-1----:R-:W-:Y:S08]  /*25e0*/  HMMA.16816.F32 R4, R8.reuse, R64, R108 ;  /* 0x000000400804723c */ /* 0x042ff0000000186c */
[C---:B------:R-:W-:Y:S08]  /*25f0*/  HMMA.16816.F32 R84, R8.reuse, R34, R144 ;  /* 0x000000220854723c */ /* 0x040ff00000001890 */
[C---:B------:R-:W-:Y:S03]  /*2600*/  HMMA.16816.F32 R160, R8.reuse, R26, R160 ;  /* 0x0000001a08a0723c */ /* 0x040fe600000018a0 */
[----:B------:R1:W-:Y:S04]  /*2610*/  STL.64 [R1+0x8], R4 ;  /* 0x0000080401007387 */ /* 0x0003e80000100a00 */
[----:B------:R2:W-:Y:S01]  /*2620*/  STL.64 [R1+0x10], R6 ;  /* 0x0000100601007387 */ /* 0x0005e20000100a00 */
[C---:B------:R-:W-:Y:S08]  /*2630*/  HMMA.16816.F32 R176, R8.reuse, R46, R176 ;  /* 0x0000002e08b0723c */ /* 0x040ff000000018b0 */
[C---:B------:R-:W-:Y:S08]  /*2640*/  HMMA.16816.F32 R164, R8.reuse, R30, R164 ;  /* 0x0000001e08a4723c */ /* 0x040ff000000018a4 */
[----:B------:R-:W-:Y:S01]  /*2650*/  HMMA.16816.F32 R120, R8, R36, R120 ;  /* 0x000000240878723c */ /* 0x000fe20000001878 */
[----:B-1----:R-:W-:-:S02]  /*2660*/  LOP3.LUT R4, R75, 0x6, RZ, 0xc0, !PT ;  /* 0x000000064b047812 */ /* 0x002fc400078ec0ff */
[----:B------:R-:W-:-:S05]  /*2670*/  VIMNMX R5, PT, PT, R17, R72, PT ;  /* 0x0000004811057248 */ /* 0x000fca0003fe0100 */
[----:B------:R-:W-:Y:S01]  /*2680*/  HMMA.16816.F32 R172, R8, R38, R172 ;  /* 0x0000002608ac723c */ /* 0x000fe200000018ac */
[----:B------:R-:W-:-:S04]  /*2690*/  IMAD R2, R74, 0x80, R4 ;  /* 0x000000804a027824 */ /* 0x000fc800078e0204 */
[C---:B------:R-:W-:Y:S02]  /*26a0*/  VIADD R22, R2.reuse, 0x11 ;  /* 0x0000001102167836 */ /* 0x040fe40000000000 */
[C---:B------:R-:W-:Y:S01]  /*26b0*/  VIADD R19, R2.reuse, 0x1 ;  /* 0x0000000102137836 */ /* 0x040fe20000000000 */
[C---:B------:R-:W-:Y:S01]  /*26c0*/  HMMA.16816.F32 R248, R8.reuse, R44, R112 ;  /* 0x0000002c08f8723c */ /* 0x040fe20000001870 */
[----:B------:R-:W-:Y:S01]  /*26d0*/  VIADD R18, R2, 0x8 ;  /* 0x0000000802127836 */ /* 0x000fe20000000000 */
[-C--:B------:R-:W-:Y:S01]  /*26e0*/  ISETP.GE.AND P6, PT, R22, R5.reuse, PT ;  /* 0x000000051600720c */ /* 0x080fe20003fc6270 */
[C---:B------:R-:W-:Y:S01]  /*26f0*/  VIADD R21, R2.reuse, 0x9 ;  /* 0x0000000902157836 */ /* 0x040fe20000000000 */
[-C--:B------:R-:W-:Y:S01]  /*2700*/  ISETP.GE.AND P0, PT, R19, R5.reuse, PT ;  /* 0x000000051300720c */ /* 0x080fe20003f06270 */
[C---:B------:R-:W-:Y:S01]  /*2710*/  VIADD R20, R2.reuse, 0x10 ;  /* 0x0000001002147836 */ /* 0x040fe20000000000 */
[----:B------:R-:W-:Y:S01]  /*2720*/  FSEL R51, R189, -INF , !P6 ;  /* 0xff800000bd337808 */ /* 0x000fe20007000000 */
[----:B------:R-:W-:Y:S01]  /*2730*/  VIADD R24, R2, 0x18 ;  /* 0x0000001802187836 */ /* 0x000fe20000000000 */
[-C--:B------:R-:W-:Y:S01]  /*2740*/  ISETP.GE.AND P4, PT, R18, R5.reuse, PT ;  /* 0x000000051200720c */ /* 0x080fe20003f86270 */
[C---:B------:R-:W-:Y:S01]  /*2750*/  VIADD R26, R2.reuse, 0x19 ;  /* 0x00000019021a7836 */ /* 0x040fe20000000000 */
[CC--:B------:R-:W-:Y:S01]  /*2760*/  ISETP.GE.AND P6, PT, R2.reuse, R5.reuse, PT ;  /* 0x000000050200720c */ /* 0x0c0fe20003fc6270 */
[C---:B------:R-:W-:Y:S01]  /*2770*/  VIADD R25, R2.reuse, 0x20 ;  /* 0x0000002002197836 */ /* 0x040fe20000000000 */
[-C--:B------:R-:W-:Y:S01]  /*2780*/  ISETP.GE.AND P3, PT, R21, R5.reuse, PT ;  /* 0x000000051500720c */ /* 0x080fe20003f66270 */
[----:B------:R-:W-:Y:S01]  /*2790*/  VIADD R27, R2, 0x21 ;  /* 0x00000021021b7836 */ /* 0x000fe20000000000 */
[-C--:B------:R-:W-:Y:S01]  /*27a0*/  ISETP.GE.AND P2, PT, R20, R5.reuse, PT ;  /* 0x000000051400720c */ /* 0x080fe20003f46270 */
[C---:B------:R-:W-:Y:S01]  /*27b0*/  VIADD R28, R2.reuse, 0x28 ;  /* 0x00000028021c7836 */ /* 0x040fe20000000000 */
[----:B------:R-:W-:Y:S01]  /*27c0*/  FSEL R35, R225, -INF , !P0 ;  /* 0xff800000e1237808 */ /* 0x000fe20004000000 */
[----:B------:R-:W-:Y:S01]  /*27d0*/  VIADD R30, R2, 0x29 ;  /* 0x00000029021e7836 */ /* 0x000fe20000000000 */
[----:B------:R-:W-:Y:S01]  /*27e0*/  FSEL R42, R140, -INF , !P4 ;  /* 0xff8000008c2a7808 */ /* 0x000fe20006000000 */
[----:B------:R-:W-:Y:S01]  /*27f0*/  VIADD R32, R2, 0x30 ;  /* 0x0000003002207836 */ /* 0x000fe20000000000 */
[----:B------:R-:W-:Y:S01]  /*2800*/  FSEL R29, R224, -INF , !P6 ;  /* 0xff800000e01d7808 */ /* 0x000fe20007000000 */
[----:B------:R-:W-:Y:S01]  /*2810*/  VIADD R31, R2, 0x31 ;  /* 0x00000031021f7836 */ /* 0x000fe20000000000 */
[----:B------:R-:W-:Y:S01]  /*2820*/  ISETP.GE.AND P1, PT, R24, R5, PT ;  /* 0x000000051800720c */ /* 0x000fe20003f26270 */
[C---:B------:R-:W-:Y:S01]  /*2830*/  VIADD R33, R2.reuse, 0x38 ;  /* 0x0000003802217836 */ /* 0x040fe20000000000 */
[----:B------:R-:W-:Y:S01]  /*2840*/  FSEL R46, R141, -INF , !P3 ;  /* 0xff8000008d2e7808 */ /* 0x000fe20005800000 */
[----:B------:R-:W-:Y:S01]  /*2850*/  VIADD R34, R2, 0x39 ;  /* 0x0000003902227836 */ /* 0x000fe20000000000 */
[----:B------:R-:W-:Y:S01]  /*2860*/  FSEL R50, R188, -INF , !P2 ;  /* 0xff800000bc327808 */ /* 0x000fe20005000000 */
[C---:B------:R-:W-:Y:S01]  /*2870*/  VIADD R37, R2.reuse, 0x40 ;  /* 0x0000004002257836 */ /* 0x040fe20000000000 */
[----:B------:R-:W-:Y:S01]  /*2880*/  FMNMX3.FTZ R3, R29, R35, R42, !PT ;  /* 0x000000231d037276 */ /* 0x000fe2000781002a */
[----:B------:R-:W-:Y:S01]  /*2890*/  VIADD R36, R2, 0x41 ;  /* 0x0000004102247836 */ /* 0x000fe20000000000 */
[-C--:B------:R-:W-:Y:S01]  /*28a0*/  ISETP.GE.AND P5, PT, R26, R5.reuse, PT ;  /* 0x000000051a00720c */ /* 0x080fe20003fa6270 */
[C---:B------:R-:W-:Y:S01]  /*28b0*/  VIADD R38, R2.reuse, 0x48 ;  /* 0x0000004802267836 */ /* 0x040fe20000000000 */
[-C--:B------:R-:W-:Y:S01]  /*28c0*/  ISETP.GE.AND P0, PT, R25, R5.reuse, PT ;  /* 0x000000051900720c */ /* 0x080fe20003f06270 */
[----:B------:R-:W-:Y:S01]  /*28d0*/  VIADD R40, R2, 0x49 ;  /* 0x0000004902287836 */ /* 0x000fe20000000000 */
[----:B------:R-:W-:Y:S01]  /*28e0*/  FSEL R53, R100, -INF , !P1 ;  /* 0xff80000064357808 */ /* 0x000fe20004800000 */
[C---:B------:R-:W-:Y:S01]  /*28f0*/  VIADD R39, R2.reuse, 0x50 ;  /* 0x0000005002277836 */ /* 0x040fe20000000000 */
[----:B------:R-:W-:Y:S01]  /*2900*/  FMNMX3.FTZ R3, R3, R46, R50, !PT ;  /* 0x0000002e03037276 */ /* 0x000fe20007810032 */
[C---:B------:R-:W-:Y:S01]  /*2910*/  VIADD R41, R2.reuse, 0x51 ;  /* 0x0000005102297836 */ /* 0x040fe20000000000 */
[-C--:B------:R-:W-:Y:S01]  /*2920*/  ISETP.GE.AND P4, PT, R27, R5.reuse, PT ;  /* 0x000000051b00720c */ /* 0x080fe20003f86270 */
[----:B------:R-:W-:Y:S01]  /*2930*/  VIADD R43, R2, 0x58 ;  /* 0x00000058022b7836 */ /* 0x000fe20000000000 */
[----:B------:R-:W-:Y:S01]  /*2940*/  ISETP.GE.AND P3, PT, R28, R5, PT ;  /* 0x000000051c00720c */ /* 0x000fe20003f66270 */
[----:B------:R-:W-:Y:S01]  /*2950*/  VIADD R44, R2, 0x59 ;  /* 0x00000059022c7836 */ /* 0x000fe20000000000 */
[----:B------:R-:W-:Y:S01]  /*2960*/  FSEL R55, R192, -INF , !P0 ;  /* 0xff800000c0377808 */ /* 0x000fe20004000000 */
[C---:B------:R-:W-:Y:S01]  /*2970*/  VIADD R45, R2.reuse, 0x60 ;  /* 0x00000060022d7836 */ /* 0x040fe20000000000 */
[----:B------:R-:W-:Y:S01]  /*2980*/  FSEL R54, R101, -INF , !P5 ;  /* 0xff80000065367808 */ /* 0x000fe20006800000 */
[C---:B------:R-:W-:Y:S01]  /*2990*/  VIADD R47, R2.reuse, 0x61 ;  /* 0x00000061022f7836 */ /* 0x040fe20000000000 */
[----:B------:R-:W-:Y:S01]  /*29a0*/  FMNMX3.FTZ R3, R3, R51, R53, !PT ;  /* 0x0000003303037276 */ /* 0x000fe20007810035 */
[----:B------:R-:W-:Y:S01]  /*29b0*/  VIADD R48, R2, 0x68 ;  /* 0x0000006802307836 */ /* 0x000fe20000000000 */
[-C--:B------:R-:W-:Y:S01]  /*29c0*/  ISETP.GE.AND P2, PT, R30, R5.reuse, PT ;  /* 0x000000051e00720c */ /* 0x080fe20003f46270 */
[----:B------:R-:W-:Y:S01]  /*29d0*/  VIADD R49, R2, 0x69 ;  /* 0x0000006902317836 */ /* 0x000fe20000000000 */
[-C--:B------:R-:W-:Y:S01]  /*29e0*/  ISETP.GE.AND P1, PT, R32, R5.reuse, PT ;  /* 0x000000052000720c */ /* 0x080fe20003f26270 */
        /* <DEDUP_REMOVED lines=8> */
[----:B------:R-:W-:Y:S01]  /*2a70*/  HMMA.16816.F32 R112, R8, R66, R240 ;  /* 0x000000420870723c */ /* 0x000fe200000018f0 */
[----:B------:R-:W-:-:S02]  /*2a80*/  ISETP.GE.AND P6, PT, R33, R5, PT ;  /* 0x000000052100720c */ /* 0x000fc40003fc6270 */
[----:B------:R-:W-:Y:S02]  /*2a90*/  FSEL R61, R89, -INF , !P2 ;  /* 0xff800000593d7808 */ /* 0x000fe40005000000 */
[----:B------:R-:W-:Y:S02]  /*2aa0*/  FSEL R59, R196, -INF , !P1 ;  /* 0xff800000c43b7808 */ /* 0x000fe40004800000 */
[----:B------:R-:W-:Y:S02]  /*2ab0*/  FMNMX3.FTZ R3, R3, R56, R62, !PT ;  /* 0x0000003803037276 */ /* 0x000fe4000781003e */
[-C--:B------:R-:W-:Y:S02]  /*2ac0*/  ISETP.GE.AND P5, PT, R34, R5.reuse, PT ;  /* 0x000000052200720c */ /* 0x080fe40003fa6270 */
[----:B------:R-:W-:Y:S02]  /*2ad0*/  ISETP.GE.AND P4, PT, R37, R5, PT ;  /* 0x000000052500720c */ /* 0x000fe40003f86270 */
[----:B------:R-:W-:-:S02]  /*2ae0*/  FSEL R64, R197, -INF , !P0 ;  /* 0xff800000c5407808 */ /* 0x000fc40004000000 */
[----:B------:R-:W-:Y:S02]  /*2af0*/  FSEL R63, R96, -INF , !P6 ;  /* 0xff800000603f7808 */ /* 0x000fe40007000000 */
[----:B------:R-:W-:Y:S02]  /*2b00*/  FMNMX3.FTZ R3, R3, R61, R59, !PT ;  /* 0x0000003d03037276 */ /* 0x000fe4000781003b */
[-C--:B------:R-:W-:Y:S02]  /*2b10*/  ISETP.GE.AND P3, PT, R36, R5.reuse, PT ;  /* 0x000000052400720c */ /* 0x080fe40003f66270 */
[----:B------:R-:W-:Y:S02]  /*2b20*/  ISETP.GE.AND P2, PT, R38, R5, PT ;  /* 0x000000052600720c */ /* 0x000fe40003f46270 */
[----:B------:R-:W-:Y:S02]  /*2b30*/  FSEL R65, R97, -INF , !P5 ;  /* 0xff80000061417808 */ /* 0x000fe40006800000 */
[----:B------:R-:W-:-:S02]  /*2b40*/  FSEL R68, R200, -INF , !P4 ;  /* 0xff800000c8447808 */ /* 0x000fc40006000000 */
[----:B------:R-:W-:Y:S02]  /*2b50*/  FMNMX3.FTZ R3, R3, R64, R63, !PT ;  /* 0x0000004003037276 */ /* 0x000fe4000781003f */
[-C--:B------:R-:W-:Y:S02]  /*2b60*/  ISETP.GE.AND P1, PT, R40, R5.reuse, PT ;  /* 0x000000052800720c */ /* 0x080fe40003f26270 */
[----:B------:R-:W-:Y:S02]  /*2b70*/  ISETP.GE.AND P0, PT, R39, R5, PT ;  /* 0x000000052700720c */ /* 0x000fe40003f06270 */
[----:B------:R-:W-:Y:S02]  /*2b80*/  FSEL R69, R201, -INF , !P3 ;  /* 0xff800000c9457808 */ /* 0x000fe40005800000 */
[----:B------:R-:W-:Y:S02]  /*2b90*/  FSEL R70, R104, -INF , !P2 ;  /* 0xff80000068467808 */ /* 0x000fe40005000000 */
[----:B------:R-:W-:-:S02]  /*2ba0*/  FMNMX3.FTZ R3, R3, R65, R68, !PT ;  /* 0x0000004103037276 */ /* 0x000fc40007810044 */
[-C--:B------:R-:W-:Y:S02]  /*2bb0*/  ISETP.GE.AND P6, PT, R41, R5.reuse, PT ;  /* 0x000000052900720c */ /* 0x080fe40003fc6270 */
[----:B------:R-:W-:Y:S02]  /*2bc0*/  ISETP.GE.AND P5, PT, R43, R5, PT ;  /* 0x000000052b00720c */ /* 0x000fe40003fa6270 */
[----:B------:R-:W-:Y:S02]  /*2bd0*/  FSEL R71, R105, -INF , !P1 ;  /* 0xff80000069477808 */ /* 0x000fe40004800000 */
[----:B------:R-:W-:Y:S02]  /*2be0*/  FSEL R73, R204, -INF , !P0 ;  /* 0xff800000cc497808 */ /* 0x000fe40004000000 */
[----:B------:R-:W-:Y:S02]  /*2bf0*/  FMNMX3.FTZ R3, R3, R69, R70, !PT ;  /* 0x0000004503037276 */ /* 0x000fe40007810046 */
[----:B------:R-:W-:-:S02]  /*2c00*/  ISETP.GE.AND P4, PT, R44, R5, PT ;  /* 0x000000052c00720c */ /* 0x000fc40003f86270 */
[----:B------:R-:W-:Y:S02]  /*2c10*/  ISETP.GE.AND P3, PT, R45, R5, PT ;  /* 0x000000052d00720c */ /* 0x000fe40003f66270 */
[----:B------:R-:W-:Y:S02]  /*2c20*/  FSEL R74, R205, -INF , !P6 ;  /* 0xff800000cd4a7808 */ /* 0x000fe40007000000 */
[----:B------:R-:W-:Y:S02]  /*2c30*/  FSEL R75, R168, -INF , !P5 ;  /* 0xff800000a84b7808 */ /* 0x000fe40006800000 */
[----:B------:R-:W-:Y:S02]  /*2c40*/  FMNMX3.FTZ R3, R3, R71, R73, !PT ;  /* 0x0000004703037276 */ /* 0x000fe40007810049 */
[-C--:B------:R-:W-:Y:S02]  /*2c50*/  ISETP.GE.AND P2, PT, R47, R5.reuse, PT ;  /* 0x000000052f00720c */ /* 0x080fe40003f46270 */
[----:B------:R-:W-:-:S02]  /*2c60*/  ISETP.GE.AND P1, PT, R48, R5, PT ;  /* 0x000000053000720c */ /* 0x000fc40003f26270 */
[----:B------:R-:W-:Y:S02]  /*2c70*/  FSEL R78, R220, -INF , !P3 ;  /* 0xff800000dc4e7808 */ /* 0x000fe40005800000 */
[----:B------:R-:W-:Y:S02]  /*2c80*/  FSEL R76, R169, -INF , !P4 ;  /* 0xff800000a94c7808 */ /* 0x000fe40006000000 */
[----:B------:R-:W-:Y:S01]  /*2c90*/  FMNMX3.FTZ R3, R3, R74, R75, !PT ;  /* 0x0000004a03037276 */ /* 0x000fe2000781004b */
[----:B------:R-:W-:Y:S01]  /*2ca0*/  BAR.SYNC.DEFER_BLOCKING 0x0 ;  /* 0x0000000000007b1d */ /* 0x000fe20000010000 */
[-C--:B------:R-:W-:Y:S02]  /*2cb0*/  ISETP.GE.AND P0, PT, R49, R5.reuse, PT ;  /* 0x000000053100720c */ /* 0x080fe40003f06270 */
[----:B------:R-:W-:Y:S02]  /*2cc0*/  ISETP.GE.AND P5, PT, R52, R5, PT ;  /* 0x000000053400720c */ /* 0x000fe40003fa6270 */
[----:B------:R-:W-:-:S02]  /*2cd0*/  FSEL R77, R221, -INF , !P2 ;  /* 0xff800000dd4d7808 */ /* 0x000fc40005000000 */
[----:B------:R-:W-:Y:S02]  /*2ce0*/  FSEL R79, R180, -INF , !P1 ;  /* 0xff800000b44f7808 */ /* 0x000fe40004800000 */
[----:B------:R-:W-:Y:S02]  /*2cf0*/  FMNMX3.FTZ R3, R3, R76, R78, !PT ;  /* 0x0000004c03037276 */ /* 0x000fe4000781004e */
[----:B------:R-:W-:Y:S02]  /*2d00*/  ISETP.NE.AND P6, PT, R232, 0x1, PT ;  /* 0x00000001e800780c */ /* 0x000fe40003fc5270 */
[-C--:B------:R-:W-:Y:S02]  /*2d10*/  ISETP.GE.AND P3, PT, R57, R5.reuse, PT ;  /* 0x000000053900720c */ /* 0x080fe40003f66270 */
[----:B------:R-:W-:Y:S02]  /*2d20*/  ISETP.GE.AND P1, PT, R58, R5, PT ;  /* 0x000000053a00720c */ /* 0x000fe40003f26270 */
[----:B------:R-:W-:-:S02]  /*2d30*/  FSEL R82, R228, -INF , !P5 ;  /* 0xff800000e4527808 */ /* 0x000fc40006800000 */
[----:B------:R-:W-:Y:S02]  /*2d40*/  FSEL R80, R181, -INF , !P0 ;  /* 0xff800000b5507808 */ /* 0x000fe40004000000 */
[----:B------:R-:W-:Y:S02]  /*2d50*/  FMNMX3.FTZ R3, R3, R77, R79, !PT ;  /* 0x0000004d03037276 */ /* 0x000fe4000781004f */
[----:B------:R-:W-:Y:S02]  /*2d60*/  ISETP.GE.AND P0, PT, R60, R5, PT ;  /* 0x000000053c00720c */ /* 0x000fe40003f06270 */
[----:B------:R-:W-:Y:S02]  /*2d70*/  FSEL R81, R229, -INF , !P3 ;  /* 0xff800000e5517808 */ /* 0x000fe40005800000 */
[----:B------:R-:W-:Y:S02]  /*2d80*/  FSEL R83, R184, -INF , !P1 ;  /* 0xff800000b8537808 */ /* 0x000fe40004800000 */
[----:B------:R-:W-:-:S02]  /*2d90*/  FMNMX3.FTZ R3, R3, R80, R82, !PT ;  /* 0x0000005003037276 */ /* 0x000fc40007810052 */
[----:B------:R-:W-:Y:S02]  /*2da0*/  FSEL R66, R185, -INF , !P0 ;  /* 0xff800000b9427808 */ /* 0x000fe40004000000 */
[----:B------:R-:W-:-:S04]  /*2db0*/  FMNMX3.FTZ R3, R3, R81, R83, !PT ;  /* 0x0000005103037276 */ /* 0x000fc80007810053 */
[----:B------:R-:W-:Y:S01]  /*2dc0*/  FMNMX.FTZ R16, R66, R3, !PT ;  /* 0x0000000342107209 */ /* 0x000fe20007810000 */
[----:B--2---:R-:W-:Y:S06]  /*2dd0*/  @!P6 BRA `(.L_x_38) ;  /* 0x00000000006ce947 */ /* 0x004fec0003800000 */
[----:B------:R-:W-:Y:S01]  /*2de0*/  VIADD R3, R232, 0xfffffffe ;  /* 0xfffffffee8037836 */ /* 0x000fe20000000000 */
[C---:B------:R-:W-:Y:S01]  /*2df0*/  SHF.L.U64.HI R9, R116.reuse, 0x5, R117 ;  /* 0x0000000574097819 */ /* 0x040fe20000010275 */
[----:B------:R-:W-:Y:S02]  /*2e00*/  IMAD.SHL.U32 R8, R116, 0x20, RZ ;  /* 0x0000002074087824 */ /* 0x000fe400078e00ff */
[----:B------:R-:W-:-:S04]  /*2e10*/  IMAD.WIDE.U32 R6, R3, R116, RZ ;  /* 0x0000007403067225 */ /* 0x000fc800078e00ff */
[----:B------:R-:W-:Y:S01]  /*2e20*/  IMAD R4, R3, R117, R7 ;  /* 0x0000007503047224 */ /* 0x000fe200078e0207 */
[CC--:B------:R-:W-:Y:S02]  /*2e30*/  LEA R3, P0, R6.reuse, R8.reuse, 0x7 ;  /* 0x0000000806037211 */ /* 0x0c0fe400078038ff */
[C---:B------:R-:W-:Y:S02]  /*2e40*/  LEA R12, P2, R6.reuse, R217, 0x8 ;  /* 0x000000d9060c7211 */ /* 0x040fe400078440ff */
[----:B------:R-:W-:Y:S02]  /*2e50*/  IADD3 R14, P1, PT, R3, R8, RZ ;  /* 0x00000008030e7210 */ /* 0x000fe40007f3e0ff */
[--C-:B------:R-:W-:Y:S02]  /*2e60*/  LEA.HI.X R7, R6, R9, R4.reuse, 0x7, P0 ;  /* 0x0000000906077211 */ /* 0x100fe400000f3c04 */
[----:B------:R-:W-:Y:S02]  /*2e70*/  LEA R15, P0, R116, R3, 0x6 ;  /* 0x00000003740f7211 */ /* 0x000fe400078030ff */
[----:B------:R-:W-:Y:S01]  /*2e80*/  LEA.HI.X R13, R6, R216, R4, 0x8, P2 ;  /* 0x000000d8060d7211 */ /* 0x000fe200010f4404 */
[----:B------:R-:W-:Y:S01]  /*2e90*/  IMAD.X R4, R7, 0x1, R9, P1 ;  /* 0x0000000107047824 */ /* 0x000fe200008e0609 */
[----:B------:R-:W-:-:S02]  /*2ea0*/  LEA R10, P2, R3, R217, 0x1 ;  /* 0x000000d9030a7211 */ /* 0x000fc400078408ff */
[----:B------:R-:W-:Y:S01]  /*2eb0*/  LEA.HI.X R23, R116, R7, R117, 0x6, P0 ;  /* 0x0000000774177211 */ /* 0x000fe200000f3475 */
[----:B------:R-:W-:Y:S01]  /*2ec0*/  @!PT LDS RZ, [RZ] ;  /* 0x00000000fffff984 */ /* 0x000fe20000000800 */
[----:B------:R-:W-:Y:S01]  /*2ed0*/  @!PT LDS RZ, [RZ] ;  /* 0x00000000fffff984 */ /* 0x000fe20000000800 */
[----:B------:R-:W-:Y:S01]  /*2ee0*/  @!PT LDS RZ, [RZ] ;  /* 0x00000000fffff984 */ /* 0x000fe20000000800 */
[----:B------:R1:W-:Y:S01]  /*2ef0*/  LDGSTS.E.BYPASS.LTC128B.128 [R215+0x2000], desc[UR12][R12.64] ;  /* 0x020000000cd77fae */ /* 0x0003e2000b981a0c */
[CC--:B------:R-:W-:Y:S02]  /*2f00*/  LEA R8, P1, R14.reuse, R217.reuse, 0x1 ;  /* 0x000000d90e087211 */ /* 0x0c0fe400078208ff */
[----:B------:R-:W-:Y:S02]  /*2f10*/  LEA R6, P0, R15, R217, 0x1 ;  /* 0x000000d90f067211 */ /* 0x000fe400078008ff */
[-C--:B------:R-:W-:Y:S02]  /*2f20*/  LEA.HI.X R11, R3, R216.reuse, R7, 0x1, P2 ;  /* 0x000000d8030b7211 */ /* 0x080fe400010f0c07 */
[-C--:B------:R-:W-:Y:S02]  /*2f30*/  LEA.HI.X R9, R14, R216.reuse, R4, 0x1, P1 ;  /* 0x000000d80e097211 */ /* 0x080fe400008f0c04 */
[----:B------:R-:W-:Y:S01]  /*2f40*/  LEA.HI.X R7, R15, R216, R23, 0x1, P0 ;  /* 0x000000d80f077211 */ /* 0x000fe200000f0c17 */
[----:B------:R1:W-:Y:S04]  /*2f50*/  LDGSTS.E.BYPASS.LTC128B.128 [R215+0x2800], desc[UR12][R10.64] ;  /* 0x028000000ad77fae */ /* 0x0003e8000b981a0c */
[----:B------:R1:W-:Y:S04]  /*2f60*/  LDGSTS.E.BYPASS.LTC128B.128 [R215+0x3000], desc[UR12][R8.64] ;  /* 0x0300000008d77fae */ /* 0x0003e8000b981a0c */
[----:B------:R1:W-:Y:S04]  /*2f70*/  LDGSTS.E.BYPASS.LTC128B.128 [R215+0x3800], desc[UR12][R6.64] ;  /* 0x0380000006d77fae */ /* 0x0003e8000b981a0c */
[----:B------:R-:W0:Y:S02]  /*2f80*/  LDGDEPBAR ;  /* 0x00000000000079af */ /* 0x000e240000000000 */
.L_x_38:
[----:B------:R-:W2:Y:S01]  /*2f90*/  LDL.LU R136, [R1+0x8] ;  /* 0x0000080001887983 */ /* 0x000ea20000300800 */
[----:B------:R-:W3:Y:S03]  /*2fa0*/  LDCU UR5, c[0x0][0x45c] ;  /* 0x00008b80ff0577ac */ /* 0x000ee60008000800 */
[----:B------:R-:W4:Y:S04]  /*2fb0*/  LDL.LU R127, [R1+0xc] ;  /* 0x00000c00017f7983 */ /* 0x000f280000300800 */
[----:B------:R-:W5:Y:S04]  /*2fc0*/  LDL.LU R110, [R1+0x10] ;  /* 0x00001000016e7983 */ /* 0x000f680000300800 */
[----:B------:R-:W5:Y:S04]  /*2fd0*/  LDL.LU R180, [R1+0x14] ;  /* 0x0000140001b47983 */ /* 0x000f680000300800 */
[----:B------:R-:W4:Y:S04]  /*2fe0*/  LDL.LU R184, [R1+0x18] ;  /* 0x0000180001b87983 */ /* 0x000f280000300800 */
[----:B------:R-:W5:Y:S04]  /*2ff0*/  LDL.LU R124, [R1+0x24] ;  /* 0x00002400017c7983 */ /* 0x000f680000300800 */
[----:B------:R-:W2:Y:S04]  /*3000*/  LDL.LU R181, [R1+0x20] ;  /* 0x0000200001b57983 */ /* 0x000ea80000300800 */
[----:B-1----:R-:W4:Y:S01]  /*3010*/  LDL.LU R13, [R1+0x1c] ;  /* 0x00001c00010d7983 */ /* 0x002f220000300800 */
[C---:B------:R-:W-:Y:S01]  /*3020*/  VIADDMNMX R7, R17.reuse, 0x40, R72, PT ;  /* 0x0000004011077846 */ /* 0x040fe20003800148 */
[----:B------:R-:W-:Y:S01]  /*3030*/  IMAD.IADD R208, R210, 0x1, R208 ;  /* 0x00000001d2d07824 */ /* 0x000fe200078e02d0 */
[----:B------:R-:W-:Y:S01]  /*3040*/  VIADDMNMX R6, R17, 0x8, R72, PT ;  /* 0x0000000811067846 */ /* 0x000fe20003800148 */
[----:B------:R-:W1:Y:S01]  /*3050*/  SHFL.BFLY PT, R3, R16, 0x2, 0x1f ;  /* 0x0c401f0010037f89 */ /* 0x000e6200000e0000 */
[----:B------:R-:W-:-:S02]  /*3060*/  ISETP.GE.AND P1, PT, R18, R7, PT ;  /* 0x000000071200720c */ /* 0x000fc40003f26270 */
[----:B------:R-:W-:Y:S02]  /*3070*/  VIADDMNMX R8, R17, 0x48, R72, PT ;  /* 0x0000004811087846 */ /* 0x000fe40003800148 */
[----:B------:R-:W-:Y:S02]  /*3080*/  FSEL R72, R84, -INF , !P1 ;  /* 0xff80000054487808 */ /* 0x000fe40004800000 */
[----:B------:R-:W-:Y:S02]  /*3090*/  ISETP.GE.AND P1, PT, R21, R7, PT ;  /* 0x000000071500720c */ /* 0x000fe40003f26270 */
[-C--:B------:R-:W-:Y:S02]  /*30a0*/  ISETP.GE.AND P4, PT, R19, R6.reuse, PT ;  /* 0x000000061300720c */ /* 0x080fe40003f86270 */
[----:B------:R-:W-:Y:S02]  /*30b0*/  FSEL R67, R85, -INF , !P1 ;  /* 0xff80000055437808 */ /* 0x000fe40004800000 */
[----:B------:R-:W-:-:S02]  /*30c0*/  ISETP.GE.AND P1, PT, R20, R6, PT ;  /* 0x000000061400720c */ /* 0x000fc40003f26270 */
[C---:B------:R-:W-:Y:S02]  /*30d0*/  ISETP.GE.AND P5, PT, R19.reuse, R7, PT ;  /* 0x000000071300720c */ /* 0x040fe40003fa6270 */
[----:B------:R-:W-:Y:S02]  /*30e0*/  FSEL R17, R190, -INF , !P1 ;  /* 0xff800000be117808 */ /* 0x000fe40004800000 */
[-C--:B------:R-:W-:Y:S02]  /*30f0*/  ISETP.GE.AND P1, PT, R20, R8.reuse, PT ;  /* 0x000000081400720c */ /* 0x080fe40003f26270 */
[----:B------:R-:W-:Y:S02]  /*3100*/  ISETP.GE.AND P3, PT, R19, R8, PT ;  /* 0x000000081300720c */ /* 0x000fe40003f66270 */
[----:B------:R-:W-:Y:S02]  /*3110*/  FSEL R89, R94, -INF , !P1 ;  /* 0xff8000005e597808 */ /* 0x000fe40004800000 */
[----:B-1----:R-:W-:-:S02]  /*3120*/  FMNMX.FTZ R3, R16, R3, !PT ;  /* 0x0000000310037209 */ /* 0x002fc40007810000 */
[----:B------:R-:W-:Y:S02]  /*3130*/  ISETP.GE.AND P1, PT, R22, R7, PT ;  /* 0x000000071600720c */ /* 0x000fe40003f26270 */
[-C--:B------:R-:W-:Y:S01]  /*3140*/  ISETP.GE.AND P2, PT, R18, R6.reuse, PT ;  /* 0x000000061200720c */ /* 0x080fe20003f46270 */
[----:B------:R-:W1:Y:S01]  /*3150*/  SHFL.BFLY PT, R4, R3, 0x1, 0x1f ;  /* 0x0c201f0003047f89 */ /* 0x000e6200000e0000 */
[----:B------:R-:W-:Y:S02]  /*3160*/  FSEL R84, R93, -INF , !P1 ;  /* 0xff8000005d547808 */ /* 0x000fe40004800000 */
[----:B------:R-:W-:Y:S02]  /*3170*/  ISETP.GE.AND P1, PT, R21, R6, PT ;  /* 0x000000061500720c */ /* 0x000fe40003f26270 */
[----:B------:R-:W-:Y:S02]  /*3180*/  FSEL R14, R142, -INF , !P2 ;  /* 0xff8000008e0e7808 */ /* 0x000fe40005000000 */
[----:B------:R-:W-:-:S02]  /*3190*/  FSEL R15, R143, -INF , !P1 ;  /* 0xff8000008f0f7808 */ /* 0x000fc40004800000 */
[-C--:B------:R-:W-:Y:S02]  /*31a0*/  ISETP.GE.AND P1, PT, R25, R6.reuse, PT ;  /* 0x000000061900720c */ /* 0x080fe40003f26270 */
[----:B------:R-:W-:Y:S02]  /*31b0*/  FSEL R12, R227, -INF , !P4 ;  /* 0xff800000e30c7808 */ /* 0x000fe40006000000 */
[-C--:B------:R-:W-:Y:S02]  /*31c0*/  ISETP.GE.AND P2, PT, R24, R6.reuse, PT ;  /* 0x000000061800720c */ /* 0x080fe40003f46270 */
[-C--:B------:R-:W-:Y:S02]  /*31d0*/  ISETP.GE.AND P4, PT, R43, R6.reuse, PT ;  /* 0x000000062b00720c */ /* 0x080fe40003f86270 */
[----:B------:R-:W-:Y:S02]  /*31e0*/  FSEL R16, R102, -INF , !P2 ;  /* 0xff80000066107808 */ /* 0x000fe40005000000 */
[----:B------:R-:W-:-:S02]  /*31f0*/  ISETP.GE.AND P2, PT, R28, R6, PT ;  /* 0x000000061c00720c */ /* 0x000fc40003f46270 */
[----:B------:R-:W-:Y:S02]  /*3200*/  LEA R208, R208, UR4, 0x1 ;  /* 0x00000004d0d07c11 */ /* 0x000fe4000f8e08ff */
[----:B-1----:R-:W-:-:S03]  /*3210*/  FMNMX.FTZ R138, R3, R4, !PT ;  /* 0x00000004038a7209 */ /* 0x002fc60007810000 */
[----:B------:R-:W-:Y:S01]  /*3220*/  IMAD.IADD R210, R0, 0x1, R208 ;  /* 0x0000000100d27824 */ /* 0x000fe200078e02d0 */
[C---:B------:R-:W-:Y:S01]  /*3230*/  FSETP.NEU.FTZ.AND P0, PT, R138.reuse, -INF , PT ;  /* 0xff8000008a00780b */ /* 0x040fe20003f1d000 */
[----:B---3--:R-:W-:-:S05]  /*3240*/  FMUL.FTZ R3, R138, UR5 ;  /* 0x000000058a037c20 */ /* 0x008fca0008410000 */
[----:B------:R-:W-:Y:S02]  /*3250*/  FSEL R3, R3, RZ, P0 ;  /* 0x000000ff03037208 */ /* 0x000fe40000000000 */
[----:B------:R-:W-:-:S03]  /*3260*/  ISETP.GE.AND P0, PT, R18, R8, PT ;  /* 0x000000081200720c */ /* 0x000fc60003f06270 */
[----:B------:R-:W-:Y:S01]  /*3270*/  FFMA.FTZ R4, R29, UR5, -R3 ;  /* 0x000000051d047c23 */ /* 0x000fe20008010803 */
[----:B------:R-:W-:Y:S02]  /*3280*/  FSEL R86, R86, -INF , !P0 ;  /* 0xff80000056567808 */ /* 0x000fe40004000000 */
[----:B------:R-:W-:Y:S01]  /*3290*/  ISETP.GE.AND P0, PT, R21, R8, PT ;  /* 0x000000081500720c */ /* 0x000fe20003f06270 */
[----:B------:R1:W-:Y:S03]  /*32a0*/  MUFU.EX2 R234, R4 ;  /* 0x0000000400ea7308 */ /* 0x0003e60000000800 */
[----:B------:R-:W-:Y:S02]  /*32b0*/  FSEL R87, R87, -INF , !P0 ;  /* 0xff80000057577808 */ /* 0x000fe40004000000 */
[----:B------:R-:W-:Y:S02]  /*32c0*/  ISETP.GE.AND P0, PT, R20, R7, PT ;  /* 0x000000071400720c */ /* 0x000fe40003f06270 */
[----:B------:R-:W-:-:S02]  /*32d0*/  FSEL R20, R194, -INF , !P1 ;  /* 0xff800000c2147808 */ /* 0x000fc40004800000 */
[-C--:B------:R-:W-:Y:S02]  /*32e0*/  ISETP.GE.AND P1, PT, R26, R6.reuse, PT ;  /* 0x000000061a00720c */ /* 0x080fe40003f26270 */
[----:B------:R-:W-:Y:S02]  /*32f0*/  FSEL R85, R92, -INF , !P0 ;  /* 0xff8000005c557808 */ /* 0x000fe40004000000 */
[----:B------:R-:W-:Y:S02]  /*3300*/  FSEL R19, R103, -INF , !P1 ;  /* 0xff80000067137808 */ /* 0x000fe40004800000 */
[-C--:B------:R-:W-:Y:S01]  /*3310*/  ISETP.GE.AND P1, PT, R32, R6.reuse, PT ;  /* 0x000000062000720c */ /* 0x080fe20003f26270 */
[----:B-1----:R-:W-:Y:S01]  /*3320*/  FFMA.FTZ R4, R35, UR5, -R3 ;  /* 0x0000000523047c23 */ /* 0x002fe20008010803 */
[-C--:B------:R-:W-:Y:S02]  /*3330*/  ISETP.GE.AND P0, PT, R22, R6.reuse, PT ;  /* 0x000000061600720c */ /* 0x080fe40003f06270 */
[----:B------:R-:W-:Y:S01]  /*3340*/  FSEL R29, R198, -INF , !P1 ;  /* 0xff800000c61d7808 */ /* 0x000fe20004800000 */
[----:B------:R1:W-:Y:S01]  /*3350*/  MUFU.EX2 R229, R4 ;  /* 0x0000000400e57308 */ /* 0x0003e20000000800 */
[----:B------:R-:W-:-:S02]  /*3360*/  ISETP.GE.AND P1, PT, R30, R6, PT ;  /* 0x000000061e00720c */ /* 0x000fc40003f26270 */
[----:B------:R-:W-:Y:S02]  /*3370*/  FSEL R18, R191, -INF , !P0 ;  /* 0xff800000bf127808 */ /* 0x000fe40004000000 */
[----:B------:R-:W-:Y:S02]  /*3380*/  FSEL R23, R91, -INF , !P1 ;  /* 0xff8000005b177808 */ /* 0x000fe40004800000 */
[----:B------:R-:W-:Y:S02]  /*3390*/  ISETP.GE.AND P1, PT, R37, R6, PT ;  /* 0x000000062500720c */ /* 0x000fe40003f26270 */
[----:B------:R-:W-:Y:S02]  /*33a0*/  ISETP.GE.AND P0, PT, R22, R8, PT ;  /* 0x000000081600720c */ /* 0x000fe40003f06270 */
[----:B------:R-:W-:Y:S02]  /*33b0*/  FSEL R22, R90, -INF , !P2 ;  /* 0xff8000005a167808 */ /* 0x000fe40005000000 */
[----:B------:R-:W-:-:S02]  /*33c0*/  FSEL R88, R95, -INF , !P0 ;  /* 0xff8000005f587808 */ /* 0x000fc40004000000 */
[-C--:B------:R-:W-:Y:S01]  /*33d0*/  ISETP.GE.AND P0, PT, R27, R6.reuse, PT ;  /* 0x000000061b00720c */ /* 0x080fe20003f06270 */
[----:B-1----:R-:W-:Y:S01]  /*33e0*/  FFMA.FTZ R4, R42, UR5, -R3 ;  /* 0x000000052a047c23 */ /* 0x002fe20008010803 */
[-C--:B------:R-:W-:Y:S02]  /*33f0*/  ISETP.GE.AND P2, PT, R33, R6.reuse, PT ;  /* 0x000000062100720c */ /* 0x080fe40003f46270 */
[----:B------:R-:W-:Y:S01]  /*3400*/  FSEL R21, R195, -INF , !P0 ;  /* 0xff800000c3157808 */ /* 0x000fe20004000000 */
[----:B------:R1:W-:Y:S01]  /*3410*/  MUFU.EX2 R233, R4 ;  /* 0x0000000400e97308 */ /* 0x0003e20000000800 */
[----:B------:R-:W-:Y:S02]  /*3420*/  ISETP.GE.AND P0, PT, R31, R6, PT ;  /* 0x000000061f00720c */ /* 0x000fe40003f06270 */
[----:B------:R-:W-:Y:S02]  /*3430*/  FSEL R42, R98, -INF , !P2 ;  /* 0xff800000622a7808 */ /* 0x000fe40005000000 */
[----:B------:R-:W-:-:S02]  /*3440*/  FSEL R35, R199, -INF , !P0 ;  /* 0xff800000c7237808 */ /* 0x000fc40004000000 */
[-C--:B------:R-:W-:Y:S02]  /*3450*/  ISETP.GE.AND P0, PT, R36, R6.reuse, PT ;  /* 0x000000062400720c */ /* 0x080fe40003f06270 */
[-C--:B------:R-:W-:Y:S02]  /*3460*/  ISETP.GE.AND P2, PT, R38, R6.reuse, PT ;  /* 0x000000062600720c */ /* 0x080fe40003f46270 */
[----:B------:R-:W-:Y:S02]  /*3470*/  FSEL R90, R170, -INF , !P4 ;  /* 0xff800000aa5a7808 */ /* 0x000fe40006000000 */
[----:B------:R-:W-:Y:S01]  /*3480*/  ISETP.GE.AND P4, PT, R44, R6, PT ;  /* 0x000000062c00720c */ /* 0x000fe20003f86270 */
[----:B-1----:R-:W-:-:S03]  /*3490*/  FFMA.FTZ R4, R46, UR5, -R3 ;  /* 0x000000052e047c23 */ /* 0x002fc60008010803 */
[----:B------:R-:W-:Y:S02]  /*34a0*/  FSEL R96, R171, -INF , !P4 ;  /* 0xff800000ab607808 */ /* 0x000fe40006000000 */
[-C--:B------:R-:W-:Y:S01]  /*34b0*/  ISETP.GE.AND P4, PT, R47, R6.reuse, PT ;  /* 0x000000062f00720c */ /* 0x080fe20003f86270 */
[----:B------:R1:W-:Y:S03]  /*34c0*/  MUFU.EX2 R144, R4 ;  /* 0x0000000400907308 */ /* 0x0003e60000000800 */
[----:B------:R-:W-:Y:S02]  /*34d0*/  FSEL R125, R223, -INF , !P4 ;  /* 0xff800000df7d7808 */ /* 0x000fe40006000000 */
[----:B------:R-:W-:-:S04]  /*34e0*/  ISETP.GE.AND P4, PT, R49, R6, PT ;  /* 0x000000063100720c */ /* 0x000fc80003f86270 */
[----:B------:R-:W-:Y:S02]  /*34f0*/  FSEL R205, R183, -INF , !P4 ;  /* 0xff800000b7cd7808 */ /* 0x000fe40006000000 */
[----:B------:R-:W-:-:S04]  /*3500*/  ISETP.GE.AND P4, PT, R52, R6, PT ;  /* 0x000000063400720c */ /* 0x000fc80003f86270 */
[----:B------:R-:W-:Y:S01]  /*3510*/  FSEL R230, R230, -INF , !P4 ;  /* 0xff800000e6e67808 */ /* 0x000fe20006000000 */
[--C-:B-1----:R-:W-:Y:S01]  /*3520*/  FFMA.FTZ R4, R50, UR5, -R3.reuse ;  /* 0x0000000532047c23 */ /* 0x102fe20008010803 */
[----:B------:R-:W-:Y:S02]  /*3530*/  FSEL R50, R106, -INF , !P2 ;  /* 0xff8000006a327808 */ /* 0x000fe40005000000 */
[----:B------:R-:W-:Y:S01]  /*3540*/  ISETP.GE.AND P2, PT, R24, R7, PT ;  /* 0x000000071800720c */ /* 0x000fe20003f46270 */
[----:B------:R1:W-:Y:S01]  /*3550*/  MUFU.EX2 R146, R4 ;  /* 0x0000000400927308 */ /* 0x0003e20000000800 */
[----:B------:R-:W-:Y:S01]  /*3560*/  ISETP.GE.AND P4, PT, R26, R8, PT ;  /* 0x000000081a00720c */ /* 0x000fe20003f86270 */
[----:B-1----:R-:W-:-:S06]  /*3570*/  FFMA.FTZ R4, R51, UR5, -R3 ;  /* 0x0000000533047c23 */ /* 0x002fcc0008010803 */
[----:B------:R1:W-:Y:S02]  /*3580*/  MUFU.EX2 R147, R4 ;  /* 0x0000000400937308 */ /* 0x0003e40000000800 */
[----:B-1----:R-:W-:Y:S01]  /*3590*/  FFMA.FTZ R4, R53, UR5, -R3 ;  /* 0x0000000535047c23 */ /* 0x002fe20008010803 */
[----:B------:R-:W-:Y:S02]  /*35a0*/  FSEL R53, R202, -INF , !P1 ;  /* 0xff800000ca357808 */ /* 0x000fe40004800000 */
[----:B------:R-:W-:-:S03]  /*35b0*/  ISETP.GE.AND P1, PT, R34, R6, PT ;  /* 0x000000062200720c */ /* 0x000fc60003f26270 */
[----:B------:R1:W-:Y:S01]  /*35c0*/  MUFU.EX2 R240, R4 ;  /* 0x0000000400f07308 */ /* 0x0003e20000000800 */
[----:B------:R-:W-:Y:S02]  /*35d0*/  FSEL R46, R99, -INF , !P1 ;  /* 0xff800000632e7808 */ /* 0x000fe40004800000 */
[-C--:B------:R-:W-:Y:S01]  /*35e0*/  ISETP.GE.AND P1, PT, R39, R6.reuse, PT ;  /* 0x000000062700720c */ /* 0x080fe20003f26270 */
[--C-:B-1----:R-:W-:Y:S01]  /*35f0*/  FFMA.FTZ R4, R54, UR5, -R3.reuse ;  /* 0x0000000536047c23 */ /* 0x102fe20008010803 */
[----:B------:R-:W-:Y:S02]  /*3600*/  FSEL R54, R203, -INF , !P0 ;  /* 0xff800000cb367808 */ /* 0x000fe40004000000 */
[----:B------:R-:W-:Y:S01]  /*3610*/  ISETP.GE.AND P0, PT, R41, R6, PT ;  /* 0x000000062900720c */ /* 0x000fe20003f06270 */
[----:B------:R1:W-:Y:S02]  /*3620*/  MUFU.EX2 R241, R4 ;  /* 0x0000000400f17308 */ /* 0x0003e40000000800 */
[----:B-1----:R-:W-:Y:S01]  /*3630*/  FFMA.FTZ R4, R55, UR5, -R3 ;  /* 0x0000000537047c23 */ /* 0x002fe20008010803 */
[----:B------:R-:W-:-:S02]  /*3640*/  FSEL R55, R206, -INF , !P1 ;  /* 0xff800000ce377808 */ /* 0x000fc40004800000 */
[----:B------:R-:W-:-:S03]  /*3650*/  ISETP.GE.AND P1, PT, R40, R6, PT ;  /* 0x000000062800720c */ /* 0x000fc60003f26270 */
[----:B------:R1:W-:Y:S01]  /*3660*/  MUFU.EX2 R242, R4 ;  /* 0x0000000400f27308 */ /* 0x0003e20000000800 */
[----:B------:R-:W-:Y:S02]  /*3670*/  FSEL R51, R107, -INF , !P1 ;  /* 0xff8000006b337808 */ /* 0x000fe40004800000 */
[----:B------:R-:W-:-:S04]  /*3680*/  ISETP.GE.AND P1, PT, R2, R6, PT ;  /* 0x000000060200720c */ /* 0x000fc80003f26270 */
[----:B------:R-:W-:Y:S02]  /*3690*/  FSEL R11, R226, -INF , !P1 ;  /* 0xff800000e20b7808 */ /* 0x000fe40004800000 */
[----:B------:R-:W-:Y:S02]  /*36a0*/  ISETP.GE.AND P1, PT, R25, R7, PT ;  /* 0x000000071900720c */ /* 0x000fe40003f26270 */
[----:B------:R-:W-:Y:S01]  /*36b0*/  FMNMX3.FTZ R9, R11, R12, R14, !PT ;  /* 0x0000000c0b097276 */ /* 0x000fe2000781000e */
[--C-:B-1----:R-:W-:Y:S01]  /*36c0*/  FFMA.FTZ R4, R56, UR5, -R3.reuse ;  /* 0x0000000538047c23 */ /* 0x102fe20008010803 */
[----:B------:R-:W-:Y:S02]  /*36d0*/  FSEL R56, R207, -INF , !P0 ;  /* 0xff800000cf387808 */ /* 0x000fe40004000000 */
[----:B------:R-:W-:Y:S01]  /*36e0*/  ISETP.GE.AND P0, PT, R24, R8, PT ;  /* 0x000000081800720c */ /* 0x000fe20003f06270 */
[----:B------:R1:W3:Y:S02]  /*36f0*/  MUFU.EX2 R139, R4 ;  /* 0x00000004008b7308 */ /* 0x0002e40000000800 */
[----:B-1----:R-:W-:-:S06]  /*3700*/  FFMA.FTZ R4, R62, UR5, -R3 ;  /* 0x000000053e047c23 */ /* 0x002fcc0008010803 */
[----:B------:R1:W-:Y:S01]  /*3710*/  MUFU.EX2 R145, R4 ;  /* 0x0000000400917308 */ /* 0x0003e20000000800 */
[----:B----4-:R-:W-:Y:S02]  /*3720*/  FSEL R13, R13, -INF , !P5 ;  /* 0xff8000000d0d7808 */ /* 0x010fe40006800000 */
[----:B------:R-:W-:Y:S01]  /*3730*/  ISETP.GE.AND P5, PT, R48, R8, PT ;  /* 0x000000083000720c */ /* 0x000fe20003fa6270 */
[----:B-1----:R-:W-:Y:S01]  /*3740*/  FFMA.FTZ R4, R61, UR5, -R3 ;  /* 0x000000053d047c23 */ /* 0x002fe20008010803 */
[----:B------:R-:W-:Y:S02]  /*3750*/  FSEL R61, R166, -INF , !P0 ;  /* 0xff800000a63d7808 */ /* 0x000fe40004000000 */
[----:B------:R-:W-:Y:S01]  /*3760*/  ISETP.GE.AND P0, PT, R58, R6, PT ;  /* 0x000000063a00720c */ /* 0x000fe20003f06270 */
[----:B------:R1:W4:Y:S03]  /*3770*/  MUFU.EX2 R126, R4 ;  /* 0x00000004007e7308 */ /* 0x0003260000000800 */
[----:B------:R-:W-:-:S02]  /*3780*/  FSEL R207, R186, -INF , !P0 ;  /* 0xff800000bacf7808 */ /* 0x000fc40004000000 */
[----:B------:R-:W-:Y:S01]  /*3790*/  ISETP.GE.AND P0, PT, R27, R8, PT ;  /* 0x000000081b00720c */ /* 0x000fe20003f06270 */
[----:B-1----:R-:W-:Y:S01]  /*37a0*/  FFMA.FTZ R4, R59, UR5, -R3 ;  /* 0x000000053b047c23 */ /* 0x002fe20008010803 */
[----:B------:R-:W-:Y:S01]  /*37b0*/  FSEL R59, R164, -INF , !P2 ;  /* 0xff800000a43b7808 */ /* 0x000fe20005000000 */
[----:B---3--:R-:W-:Y:S01]  /*37c0*/  IMAD.MOV.U32 R164, RZ, RZ, R139 ;  /* 0x000000ffffa47224 */ /* 0x008fe200078e008b */
[-C--:B------:R-:W-:Y:S01]  /*37d0*/  ISETP.GE.AND P2, PT, R57, R6.reuse, PT ;  /* 0x000000063900720c */ /* 0x080fe20003f46270 */
[----:B------:R1:W-:Y:S01]  /*37e0*/  MUFU.EX2 R140, R4 ;  /* 0x00000004008c7308 */ /* 0x0003e20000000800 */
[----:B----4-:R-:W-:Y:S02]  /*37f0*/  IMAD.MOV.U32 R166, RZ, RZ, R126 ;  /* 0x000000ffffa67224 */ /* 0x010fe400078e007e */
[----:B------:R-:W-:Y:S02]  /*3800*/  FSEL R231, R231, -INF , !P2 ;  /* 0xff800000e7e77808 */ /* 0x000fe40005000000 */
[----:B------:R-:W-:-:S04]  /*3810*/  ISETP.GE.AND P2, PT, R60, R6, PT ;  /* 0x000000063c00720c */ /* 0x000fc80003f46270 */
[----:B------:R-:W-:Y:S02]  /*3820*/  FSEL R214, R187, -INF , !P2 ;  /* 0xff800000bbd67808 */ /* 0x000fe40005000000 */
[----:B------:R-:W-:Y:S01]  /*3830*/  ISETP.GE.AND P2, PT, R28, R8, PT ;  /* 0x000000081c00720c */ /* 0x000fe20003f46270 */
[----:B-1----:R-:W-:-:S04]  /*3840*/  FFMA.FTZ R4, R64, UR5, -R3 ;  /* 0x0000000540047c23 */ /* 0x002fc80008010803 */
[----:B------:R1:W-:Y:S02]  /*3850*/  MUFU.EX2 R141, R4 ;  /* 0x00000004008d7308 */ /* 0x0003e40000000800 */
[----:B-1----:R-:W-:-:S06]  /*3860*/  FFMA.FTZ R4, R63, UR5, -R3 ;  /* 0x000000053f047c23 */ /* 0x002fcc0008010803 */
[----:B------:R1:W-:Y:S02]  /*3870*/  MUFU.EX2 R168, R4 ;  /* 0x0000000400a87308 */ /* 0x0003e40000000800 */
[----:B-1----:R-:W-:Y:S01]  /*3880*/  FFMA.FTZ R4, R65, UR5, -R3 ;  /* 0x0000000541047c23 */ /* 0x002fe20008010803 */
[----:B------:R-:W-:Y:S02]  /*3890*/  FSEL R65, R132, -INF , !P1 ;  /* 0xff80000084417808 */ /* 0x000fe40004800000 */
[----:B------:R-:W-:-:S03]  /*38a0*/  ISETP.GE.AND P1, PT, R45, R6, PT ;  /* 0x000000062d00720c */ /* 0x000fc60003f26270 */
[----:B------:R1:W3:Y:S01]  /*38b0*/  MUFU.EX2 R169, R4 ;  /* 0x0000000400a97308 */ /* 0x0002e20000000800 */
[----:B------:R-:W-:Y:S02]  /*38c0*/  FSEL R103, R222, -INF , !P1 ;  /* 0xff800000de677808 */ /* 0x000fe40004800000 */
[----:B------:R-:W-:-:S04]  /*38d0*/  ISETP.GE.AND P1, PT, R25, R8, PT ;  /* 0x000000081900720c */ /* 0x000fc80003f26270 */
[----:B------:R-:W-:Y:S02]  /*38e0*/  FSEL R91, R134, -INF , !P1 ;  /* 0xff800000865b7808 */ /* 0x000fe40004800000 */
[----:B------:R-:W-:-:S04]  /*38f0*/  ISETP.GE.AND P1, PT, R48, R6, PT ;  /* 0x000000063000720c */ /* 0x000fc80003f26270 */
[----:B------:R-:W-:Y:S02]  /*3900*/  FSEL R171, R182, -INF , !P1 ;  /* 0xff800000b6ab7808 */ /* 0x000fe40004800000 */
[----:B-1----:R-:W-:Y:S01]  /*3910*/  FMNMX3.FTZ R4, R9, R15, R17, !PT ;  /* 0x0000000f09047276 */ /* 0x002fe20007810011 */
[----:B------:R-:W-:Y:S01]  /*3920*/  FFMA.FTZ R9, R68, UR5, -R3 ;  /* 0x0000000544097c23 */ /* 0x000fe20008010803 */
[----:B------:R-:W-:Y:S02]  /*3930*/  ISETP.GE.AND P1, PT, R27, R7, PT ;  /* 0x000000071b00720c */ /* 0x000fe40003f26270 */
[----:B------:R-:W-:Y:S01]  /*3940*/  FMNMX3.FTZ R4, R4, R18, R16, !PT ;  /* 0x0000001204047276 */ /* 0x000fe20007810010 */
[----:B------:R1:W-:Y:S01]  /*3950*/  MUFU.EX2 R244, R9 ;  /* 0x0000000900f47308 */ /* 0x0003e20000000800 */
[----:B------:R-:W-:Y:S02]  /*3960*/  FSEL R64, R133, -INF , !P1 ;  /* 0xff80000085407808 */ /* 0x000fe40004800000 */
[----:B------:R-:W-:-:S02]  /*3970*/  FMNMX3.FTZ R4, R4, R19, R20, !PT ;  /* 0x0000001304047276 */ /* 0x000fc40007810014 */
[----:B------:R-:W-:Y:S02]  /*3980*/  ISETP.GE.AND P1, PT, R26, R7, PT ;  /* 0x000000071a00720c */ /* 0x000fe40003f26270 */
[----:B------:R-:W-:Y:S02]  /*3990*/  FMNMX3.FTZ R4, R4, R21, R22, !PT ;  /* 0x0000001504047276 */ /* 0x000fe40007810016 */
[----:B------:R-:W-:Y:S02]  /*39a0*/  FSEL R25, R165, -INF , !P1 ;  /* 0xff800000a5197808 */ /* 0x000fe40004800000 */
[----:B------:R-:W-:Y:S02]  /*39b0*/  FMNMX3.FTZ R4, R4, R23, R29, !PT ;  /* 0x0000001704047276 */ /* 0x000fe4000781001d */
[----:B------:R-:W-:Y:S02]  /*39c0*/  ISETP.GE.AND P1, PT, R28, R7, PT ;  /* 0x000000071c00720c */ /* 0x000fe40003f26270 */
[----:B------:R-:W-:Y:S01]  /*39d0*/  FMNMX3.FTZ R4, R4, R35, R42, !PT ;  /* 0x0000002304047276 */ /* 0x000fe2000781002a */
[----:B-1----:R-:W-:Y:S01]  /*39e0*/  FFMA.FTZ R9, R69, UR5, -R3 ;  /* 0x0000000545097c23 */ /* 0x002fe20008010803 */
[----:B------:R-:W-:-:S02]  /*39f0*/  FSEL R27, R160, -INF , !P1 ;  /* 0xff800000a01b7808 */ /* 0x000fc40004800000 */
[----:B------:R-:W-:Y:S01]  /*3a00*/  FMNMX3.FTZ R4, R4, R46, R53, !PT ;  /* 0x0000002e04047276 */ /* 0x000fe20007810035 */
[----:B------:R1:W-:Y:S01]  /*3a10*/  MUFU.EX2 R243, R9 ;  /* 0x0000000900f37308 */ /* 0x0003e20000000800 */
[----:B------:R-:W-:Y:S02]  /*3a20*/  ISETP.GE.AND P1, PT, R32, R7, PT ;  /* 0x000000072000720c */ /* 0x000fe40003f26270 */
[----:B------:R-:W-:Y:S02]  /*3a30*/  FMNMX3.FTZ R4, R4, R54, R50, !PT ;  /* 0x0000003604047276 */ /* 0x000fe40007810032 */
[----:B------:R-:W-:Y:S02]  /*3a40*/  FSEL R26, R167, -INF , !P4 ;  /* 0xff800000a71a7808 */ /* 0x000fe40006000000 */
[----:B------:R-:W-:Y:S02]  /*3a50*/  FMNMX3.FTZ R4, R4, R51, R55, !PT ;  /* 0x0000003304047276 */ /* 0x000fe40007810037 */
[----:B------:R-:W-:-:S02]  /*3a60*/  ISETP.GE.AND P4, PT, R30, R8, PT ;  /* 0x000000081e00720c */ /* 0x000fc40003f86270 */
[----:B------:R-:W-:-:S04]  /*3a70*/  FMNMX3.FTZ R4, R4, R56, R90, !PT ;  /* 0x0000003804047276 */ /* 0x000fc8000781005a */
[----:B------:R-:W-:Y:S01]  /*3a80*/  FMNMX3.FTZ R4, R4, R96, R103, !PT ;  /* 0x0000006004047276 */ /* 0x000fe20007810067 */
[----:B-1----:R-:W-:-:S03]  /*3a90*/  FFMA.FTZ R9, R70, UR5, -R3 ;  /* 0x0000000546097c23 */ /* 0x002fc60008010803 */
[----:B------:R-:W-:Y:S01]  /*3aa0*/  FMNMX3.FTZ R4, R4, R125, R171, !PT ;  /* 0x0000007d04047276 */ /* 0x000fe200078100ab */
[----:B------:R1:W-:Y:S03]  /*3ab0*/  MUFU.EX2 R238, R9 ;  /* 0x0000000900ee7308 */ /* 0x0003e60000000800 */
[----:B------:R-:W-:-:S04]  /*3ac0*/  FMNMX3.FTZ R4, R4, R205, R230, !PT ;  /* 0x000000cd04047276 */ /* 0x000fc800078100e6 */
[----:B------:R-:W-:-:S04]  /*3ad0*/  FMNMX3.FTZ R4, R4, R231, R207, !PT ;  /* 0x000000e704047276 */ /* 0x000fc800078100cf */
[----:B------:R-:W-:-:S05]  /*3ae0*/  FMNMX.FTZ R4, R214, R4, !PT ;  /* 0x00000004d6047209 */ /* 0x000fca0007810000 */
[----:B------:R-:W4:Y:S01]  /*3af0*/  SHFL.BFLY PT, R10, R4, 0x2, 0x1f ;  /* 0x0c401f00040a7f89 */ /* 0x000f2200000e0000 */
[----:B-1----:R-:W-:-:S04]  /*3b00*/  FFMA.FTZ R9, R71, UR5, -R3 ;  /* 0x0000000547097c23 */ /* 0x002fc80008010803 */
[----:B------:R1:W-:Y:S02]  /*3b10*/  MUFU.EX2 R237, R9 ;  /* 0x0000000900ed7308 */ /* 0x0003e40000000800 */
[----:B-1----:R-:W-:Y:S01]  /*3b20*/  FFMA.FTZ R9, R73, UR5, -R3 ;  /* 0x0000000549097c23 */ /* 0x002fe20008010803 */
[----:B----4-:R-:W-:-:S05]  /*3b30*/  FMNMX.FTZ R4, R4, R10, !PT ;  /* 0x0000000a04047209 */ /* 0x010fca0007810000 */
[----:B------:R1:W-:Y:S01]  /*3b40*/  MUFU.EX2 R228, R9 ;  /* 0x0000000900e47308 */ /* 0x0003e20000000800 */
[----:B------:R-:W4:Y:S01]  /*3b50*/  SHFL.BFLY PT, R10, R4, 0x1, 0x1f ;  /* 0x0c201f00040a7f89 */ /* 0x000f2200000e0000 */
[----:B-1----:R-:W-:Y:S01]  /*3b60*/  FFMA.FTZ R9, R74, UR5, -R3 ;  /* 0x000000054a097c23 */ /* 0x002fe20008010803 */
[----:B------:R-:W-:Y:S02]  /*3b70*/  FSEL R74, R135, -INF , !P0 ;  /* 0xff800000874a7808 */ /* 0x000fe40004000000 */
[----:B------:R-:W-:-:S03]  /*3b80*/  ISETP.GE.AND P0, PT, R30, R7, PT ;  /* 0x000000071e00720c */ /* 0x000fc60003f06270 */
[----:B------:R1:W-:Y:S01]  /*3b90*/  MUFU.EX2 R227, R9 ;  /* 0x0000000900e37308 */ /* 0x0003e20000000800 */
[----:B------:R-:W-:Y:S02]  /*3ba0*/  FSEL R73, R161, -INF , !P0 ;  /* 0xff800000a1497808 */ /* 0x000fe40004000000 */
[----:B------:R-:W-:Y:S02]  /*3bb0*/  ISETP.GE.AND P0, PT, R31, R7, PT ;  /* 0x000000071f00720c */ /* 0x000fe40003f06270 */
[----:B----4-:R-:W-:Y:S02]  /*3bc0*/  FMNMX.FTZ R137, R4, R10, !PT ;  /* 0x0000000a04897209 */ /* 0x010fe40007810000 */
[----:B------:R-:W-:Y:S02]  /*3bd0*/  FSEL R92, R129, -INF , !P0 ;  /* 0xff800000815c7808 */ /* 0x000fe40004000000 */
[----:B------:R-:W-:Y:S01]  /*3be0*/  ISETP.GE.AND P0, PT, R33, R8, PT ;  /* 0x000000082100720c */ /* 0x000fe20003f06270 */
[----:B------:R-:W-:-:S03]  /*3bf0*/  FMUL.FTZ R4, R137, UR5 ;  /* 0x0000000589047c20 */ /* 0x000fc60008410000 */
[----:B------:R-:W-:Y:S01]  /*3c00*/  FSEL R95, R158, -INF , !P0 ;  /* 0xff8000009e5f7808 */ /* 0x000fe20004000000 */
[----:B-1----:R-:W-:Y:S01]  /*3c10*/  FFMA.FTZ R9, R75, UR5, -R3 ;  /* 0x000000054b097c23 */ /* 0x002fe20008010803 */
[-C--:B------:R-:W-:Y:S02]  /*3c20*/  ISETP.GE.AND P0, PT, R37, R8.reuse, PT ;  /* 0x000000082500720c */ /* 0x080fe40003f06270 */
[----:B------:R-:W-:Y:S01]  /*3c30*/  FSEL R75, R163, -INF , !P4 ;  /* 0xff800000a34b7808 */ /* 0x000fe20006000000 */
[----:B------:R1:W-:Y:S01]  /*3c40*/  MUFU.EX2 R226, R9 ;  /* 0x0000000900e27308 */ /* 0x0003e20000000800 */
[----:B------:R-:W-:Y:S02]  /*3c50*/  FSEL R99, R150, -INF , !P0 ;  /* 0xff80000096637808 */ /* 0x000fe40004000000 */
[----:B------:R-:W-:Y:S02]  /*3c60*/  ISETP.GE.AND P0, PT, R38, R7, PT ;  /* 0x000000072600720c */ /* 0x000fe40003f06270 */
[----:B------:R-:W-:-:S02]  /*3c70*/  ISETP.GE.AND P4, PT, R34, R8, PT ;  /* 0x000000082200720c */ /* 0x000fc40003f86270 */
[----:B------:R-:W-:Y:S02]  /*3c80*/  FSEL R98, R152, -INF , !P0 ;  /* 0xff80000098627808 */ /* 0x000fe40004000000 */
[----:B------:R-:W-:-:S04]  /*3c90*/  ISETP.GE.AND P0, PT, R39, R7, PT ;  /* 0x000000072700720c */ /* 0x000fc80003f06270 */
[----:B------:R-:W-:Y:S02]  /*3ca0*/  FSEL R102, R120, -INF , !P0 ;  /* 0xff80000078667808 */ /* 0x000fe40004000000 */
[----:B------:R-:W-:Y:S01]  /*3cb0*/  ISETP.GE.AND P0, PT, R41, R7, PT ;  /* 0x000000072900720c */ /* 0x000fe20003f06270 */
[----:B-1----:R-:W-:Y:S01]  /*3cc0*/  FFMA.FTZ R9, R76, UR5, -R3 ;  /* 0x000000054c097c23 */ /* 0x002fe20008010803 */
[----:B------:R-:W-:Y:S02]  /*3cd0*/  FSEL R76, R162, -INF , !P2 ;  /* 0xff800000a24c7808 */ /* 0x000fe40005000000 */
[----:B------:R-:W-:Y:S01]  /*3ce0*/  FSEL R105, R121, -INF , !P0 ;  /* 0xff80000079697808 */ /* 0x000fe20004000000 */
[----:B------:R1:W-:Y:S01]  /*3cf0*/  MUFU.EX2 R225, R9 ;  /* 0x0000000900e17308 */ /* 0x0003e20000000800 */
[-C--:B------:R-:W-:Y:S02]  /*3d00*/  ISETP.GE.AND P0, PT, R41, R8.reuse, PT ;  /* 0x000000082900720c */ /* 0x080fe40003f06270 */
[----:B------:R-:W-:-:S02]  /*3d10*/  ISETP.GE.AND P2, PT, R32, R8, PT ;  /* 0x000000082000720c */ /* 0x000fc40003f46270 */
[----:B------:R-:W-:Y:S02]  /*3d20*/  FSEL R108, R123, -INF , !P0 ;  /* 0xff8000007b6c7808 */ /* 0x000fe40004000000 */
[----:B------:R-:W-:Y:S02]  /*3d30*/  ISETP.GE.AND P0, PT, R44, R8, PT ;  /* 0x000000082c00720c */ /* 0x000fe40003f06270 */
[----:B------:R-:W-:Y:S02]  /*3d40*/  FSEL R93, R130, -INF , !P2 ;  /* 0xff800000825d7808 */ /* 0x000fe40005000000 */
[----:B------:R-:W-:Y:S02]  /*3d50*/  FSEL R111, R175, -INF , !P0 ;  /* 0xff800000af6f7808 */ /* 0x000fe40004000000 */
[-C--:B------:R-:W-:Y:S02]  /*3d60*/  ISETP.GE.AND P0, PT, R2, R7.reuse, PT ;  /* 0x000000070200720c */ /* 0x080fe40003f06270 */
[----:B------:R-:W-:Y:S01]  /*3d70*/  ISETP.GE.AND P2, PT, R33, R7, PT ;  /* 0x000000072100720c */ /* 0x000fe20003f46270 */
[----:B-1----:R-:W-:Y:S01]  /*3d80*/  FFMA.FTZ R9, R78, UR5, -R3 ;  /* 0x000000054e097c23 */ /* 0x002fe20008010803 */
[----:B------:R-:W-:-:S02]  /*3d90*/  FSEL R78, R128, -INF , !P1 ;  /* 0xff800000804e7808 */ /* 0x000fc40004800000 */
[----:B------:R-:W-:Y:S01]  /*3da0*/  ISETP.GE.AND P1, PT, R31, R8, PT ;  /* 0x000000081f00720c */ /* 0x000fe20003f26270 */
[----:B------:R1:W-:Y:S03]  /*3db0*/  MUFU.EX2 R224, R9 ;  /* 0x0000000900e07308 */ /* 0x0003e60000000800 */
[----:B------:R-:W-:Y:S02]  /*3dc0*/  FSEL R94, R131, -INF , !P1 ;  /* 0xff800000835e7808 */ /* 0x000fe40004800000 */
[-C--:B------:R-:W-:Y:S01]  /*3dd0*/  ISETP.GE.AND P1, PT, R34, R7.reuse, PT ;  /* 0x000000072200720c */ /* 0x080fe20003f26270 */
[----:B-1----:R-:W-:Y:S01]  /*3de0*/  FFMA.FTZ R9, R77, UR5, -R3 ;  /* 0x000000054d097c23 */ /* 0x002fe20008010803 */
[----:B------:R-:W-:Y:S02]  /*3df0*/  FSEL R77, R156, -INF , !P2 ;  /* 0xff8000009c4d7808 */ /* 0x000fe40005000000 */
[----:B------:R-:W-:Y:S01]  /*3e00*/  ISETP.GE.AND P2, PT, R37, R7, PT ;  /* 0x000000072500720c */ /* 0x000fe20003f46270 */
[----:B------:R1:W-:Y:S03]  /*3e10*/  MUFU.EX2 R223, R9 ;  /* 0x0000000900df7308 */ /* 0x0003e60000000800 */
[----:B------:R-:W-:-:S02]  /*3e20*/  FSEL R97, R148, -INF , !P2 ;  /* 0xff80000094617808 */ /* 0x000fc40005000000 */
[----:B------:R-:W-:-:S04]  /*3e30*/  ISETP.GE.AND P2, PT, R36, R8, PT ;  /* 0x000000082400720c */ /* 0x000fc80003f46270 */
        /* <DEDUP_REMOVED lines=9> */
[----:B------:R1:W-:Y:S02]  /*3ed0*/  MUFU.EX2 R221, R9 ;  /* 0x0000000900dd7308 */ /* 0x0003e40000000800 */
[----:B-1----:R-:W-:Y:S01]  /*3ee0*/  FFMA.FTZ R9, R82, UR5, -R3 ;  /* 0x0000000552097c23 */ /* 0x002fe20008010803 */
[----:B------:R-:W-:Y:S02]  /*3ef0*/  FSEL R82, R149, -INF , !P1 ;  /* 0xff80000095527808 */ /* 0x000fe40004800000 */
[----:B------:R-:W-:-:S03]  /*3f00*/  ISETP.GE.AND P1, PT, R38, R8, PT ;  /* 0x000000082600720c */ /* 0x000fc60003f26270 */
[----:B------:R1:W-:Y:S01]  /*3f10*/  MUFU.EX2 R220, R9 ;  /* 0x0000000900dc7308 */ /* 0x0003e20000000800 */
[----:B------:R-:W-:Y:S02]  /*3f20*/  FSEL R101, R154, -INF , !P1 ;  /* 0xff8000009a657808 */ /* 0x000fe40004800000 */
[----:B------:R-:W-:Y:S02]  /*3f30*/  ISETP.GE.AND P1, PT, R39, R8, PT ;  /* 0x000000082700720c */ /* 0x000fe40003f26270 */
[----:B------:R-:W-:Y:S02]  /*3f40*/  LDSM.16.MT88.4 R36, [R208+0x4400] ;  /* 0x00440000d024783b */ /* 0x000fe40000004200 */
[----:B------:R-:W-:Y:S02]  /*3f50*/  FSEL R107, R122, -INF , !P1 ;  /* 0xff8000007a6b7808 */ /* 0x000fe40004800000 */
[----:B------:R-:W-:-:S04]  /*3f60*/  FSETP.NEU.FTZ.AND P1, PT, R137, -INF , PT ;  /* 0xff8000008900780b */ /* 0x000fc80003f3d000 */
[----:B------:R-:W-:Y:S01]  /*3f70*/  FSEL R4, R4, RZ, P1 ;  /* 0x000000ff04047208 */ /* 0x000fe20000800000 */
[----:B-1----:R-:W-:Y:S01]  /*3f80*/  FFMA.FTZ R9, R81, UR5, -R3 ;  /* 0x0000000551097c23 */ /* 0x002fe20008010803 */
[-C--:B------:R-:W-:Y:S02]  /*3f90*/  ISETP.GE.AND P1, PT, R43, R7.reuse, PT ;  /* 0x000000072b00720c */ /* 0x080fe40003f26270 */
[----:B------:R-:W-:Y:S01]  /*3fa0*/  FSEL R81, R153, -INF , !P2 ;  /* 0xff80000099517808 */ /* 0x000fe20005000000 */
[----:B------:R1:W-:Y:S01]  /*3fb0*/  MUFU.EX2 R219, R9 ;  /* 0x0000000900db7308 */ /* 0x0003e20000000800 */
[----:B------:R-:W-:Y:S02]  /*3fc0*/  FSEL R104, R172, -INF , !P1 ;  /* 0xff800000ac687808 */ /* 0x000fe40004800000 */
[----:B------:R-:W-:Y:S02]  /*3fd0*/  ISETP.GE.AND P1, PT, R45, R7, PT ;  /* 0x000000072d00720c */ /* 0x000fe40003f26270 */
[----:B------:R-:W-:-:S02]  /*3fe0*/  ISETP.GE.AND P2, PT, R43, R8, PT ;  /* 0x000000082b00720c */ /* 0x000fc40003f46270 */
[----:B------:R-:W-:Y:S01]  /*3ff0*/  FSEL R120, R248, -INF , !P1 ;  /* 0xff800000f8787808 */ /* 0x000fe20004800000 */
[----:B---3--:R-:W-:Y:S01]  /*4000*/  IMAD.MOV.U32 R248, RZ, RZ, R169 ;  /* 0x000000fffff87224 */ /* 0x008fe200078e00a9 */
[-C--:B------:R-:W-:Y:S02]  /*4010*/  ISETP.GE.AND P1, PT, R2, R8.reuse, PT ;  /* 0x000000080200720c */ /* 0x080fe40003f26270 */
[----:B------:R-:W-:Y:S02]  /*4020*/  FSEL R109, R174, -INF , !P2 ;  /* 0xff800000ae6d7808 */ /* 0x000fe40005000000 */
[----:B------:R-:W-:Y:S01]  /*4030*/  ISETP.GE.AND P2, PT, R45, R8, PT ;  /* 0x000000082d00720c */ /* 0x000fe20003f46270 */
[--C-:B-1----:R-:W-:Y:S01]  /*4040*/  FFMA.FTZ R9, R83, UR5, -R3.reuse ;  /* 0x0000000553097c23 */ /* 0x102fe20008010803 */
[----:B------:R-:W-:Y:S01]  /*4050*/  FFMA.FTZ R3, R66, UR5, -R3 ;  /* 0x0000000542037c23 */ /* 0x000fe20008010803 */
[----:B------:R-:W-:Y:S02]  /*4060*/  FSEL R83, R155, -INF , !P4 ;  /* 0xff8000009b537808 */ /* 0x000fe40006000000 */
[----:B------:R1:W-:Y:S01]  /*4070*/  MUFU.EX2 R218, R9 ;  /* 0x0000000900da7308 */ /* 0x0003e20000000800 */
[----:B------:R-:W-:Y:S01]  /*4080*/  ISETP.GE.AND P4, PT, R44, R7, PT ;  /* 0x000000072c00720c */ /* 0x000fe20003f86270 */
[----:B------:R-:W-:Y:S03]  /*4090*/  LDSM.16.MT88.4 R152, [R208+0x5c00] ;  /* 0x005c0000d098783b */ /* 0x000fe60000004200 */
[----:B------:R-:W-:-:S02]  /*40a0*/  FSEL R106, R173, -INF , !P4 ;  /* 0xff800000ad6a7808 */ /* 0x000fc40006000000 */
[----:B------:R-:W-:Y:S01]  /*40b0*/  ISETP.GE.AND P4, PT, R47, R7, PT ;  /* 0x000000072f00720c */ /* 0x000fe20003f86270 */
[----:B------:R3:W-:Y:S03]  /*40c0*/  MUFU.EX2 R239, R3 ;  /* 0x0000000300ef7308 */ /* 0x0007e60000000800 */
[----:B------:R-:W-:Y:S01]  /*40d0*/  FSEL R121, R249, -INF , !P4 ;  /* 0xff800000f9797808 */ /* 0x000fe20006000000 */
[----:B------:R-:W-:Y:S01]  /*40e0*/  IMAD.MOV.U32 R249, RZ, RZ, R141 ;  /* 0x000000fffff97224 */ /* 0x000fe200078e008d */
[----:B------:R-:W-:Y:S01]  /*40f0*/  ISETP.GE.AND P4, PT, R49, R8, PT ;  /* 0x000000083100720c */ /* 0x000fe20003f86270 */
[----:B-1----:R-:W-:-:S04]  /*4100*/  FFMA.FTZ R9, R15, UR5, -R4 ;  /* 0x000000050f097c23 */ /* 0x002fc80008010804 */
[----:B------:R-:W-:Y:S01]  /*4110*/  MUFU.EX2 R202, R9 ;  /* 0x0000000900ca7308 */ /* 0x000fe20000000800 */
[----:B---3--:R-:W-:Y:S01]  /*4120*/  FFMA.FTZ R3, R11, UR5, -R4 ;  /* 0x000000050b037c23 */ /* 0x008fe20008010804 */
[----:B--2---:R-:W-:Y:S02]  /*4130*/  FSEL R11, R181, -INF , !P1 ;  /* 0xff800000b50b7808 */ /* 0x004fe40004800000 */
[----:B------:R-:W-:-:S04]  /*4140*/  ISETP.GE.AND P1, PT, R52, R7, PT ;  /* 0x000000073400720c */ /* 0x000fc80003f26270 */
[----:B------:R1:W-:Y:S01]  /*4150*/  MUFU.EX2 R206, R3 ;  /* 0x0000000300ce7308 */ /* 0x0003e20000000800 */
[----:B------:R-:W-:Y:S02]  /*4160*/  FSEL R129, R136, -INF , !P1 ;  /* 0xff80000088817808 */ /* 0x000fe40004800000 */
[----:B------:R-:W-:-:S04]  /*4170*/  ISETP.GE.AND P1, PT, R58, R7, PT ;  /* 0x000000073a00720c */ /* 0x000fc80003f26270 */
[----:B------:R-:W-:Y:S02]  /*4180*/  FSEL R130, R112, -INF , !P1 ;  /* 0xff80000070827808 */ /* 0x000fe40004800000 */
[----:B------:R-:W-:Y:S02]  /*4190*/  FSEL R112, R178, -INF , !P5 ;  /* 0xff800000b2707808 */ /* 0x000fe40006800000 */
[-C--:B------:R-:W-:Y:S01]  /*41a0*/  ISETP.GE.AND P1, PT, R58, R8.reuse, PT ;  /* 0x000000083a00720c */ /* 0x080fe20003f26270 */
[--C-:B-1----:R-:W-:Y:S01]  /*41b0*/  FFMA.FTZ R3, R12, UR5, -R4.reuse ;  /* 0x000000050c037c23 */ /* 0x102fe20008010804 */
[----:B------:R-:W-:Y:S02]  /*41c0*/  FSEL R12, R184, -INF , !P0 ;  /* 0xff800000b80c7808 */ /* 0x000fe40004000000 */
[----:B------:R-:W-:Y:S01]  /*41d0*/  ISETP.GE.AND P0, PT, R47, R8, PT ;  /* 0x000000082f00720c */ /* 0x000fe20003f06270 */
[----:B------:R1:W2:Y:S01]  /*41e0*/  MUFU.EX2 R189, R3 ;  /* 0x0000000300bd7308 */ /* 0x0002a20000000800 */
[----:B------:R-:W-:Y:S01]  /*41f0*/  FSEL R134, R114, -INF , !P1 ;  /* 0xff80000072867808 */ /* 0x000fe20004800000 */
[----:B-1----:R-:W-:Y:S01]  /*4200*/  FFMA.FTZ R3, R14, UR5, -R4 ;  /* 0x000000050e037c23 */ /* 0x002fe20008010804 */
[----:B-----5:R-:W-:-:S02]  /*4210*/  FSEL R14, R124, -INF , !P3 ;  /* 0xff8000007c0e7808 */ /* 0x020fc40005800000 */
[----:B------:R-:W-:-:S03]  /*4220*/  ISETP.GE.AND P3, PT, R48, R7, PT ;  /* 0x000000073000720c */ /* 0x000fc60003f66270 */
[----:B------:R1:W3:Y:S01]  /*4230*/  MUFU.EX2 R188, R3 ;  /* 0x0000000300bc7308 */ /* 0x0002e20000000800 */
[----:B------:R-:W-:Y:S02]  /*4240*/  FMNMX3.FTZ R9, R11, R14, R86, !PT ;  /* 0x0000000e0b097276 */ /* 0x000fe40007810056 */
[----:B------:R-:W-:Y:S01]  /*4250*/  FSEL R124, R250, -INF , !P2 ;  /* 0xff800000fa7c7808 */ /* 0x000fe20005000000 */
[----:B------:R-:W-:Y:S01]  /*4260*/  IMAD.MOV.U32 R250, RZ, RZ, R168 ;  /* 0x000000fffffa7224 */ /* 0x000fe200078e00a8 */
[-C--:B------:R-:W-:Y:S02]  /*4270*/  ISETP.GE.AND P2, PT, R49, R7.reuse, PT ;  /* 0x000000073100720c */ /* 0x080fe40003f46270 */
[----:B------:R-:W-:Y:S02]  /*4280*/  FSEL R122, R176, -INF , !P3 ;  /* 0xff800000b07a7808 */ /* 0x000fe40005800000 */
[----:B------:R-:W-:Y:S02]  /*4290*/  FSEL R123, R177, -INF , !P2 ;  /* 0xff800000b17b7808 */ /* 0x000fe40005000000 */
[----:B------:R-:W-:-:S02]  /*42a0*/  ISETP.GE.AND P2, PT, R57, R7, PT ;  /* 0x000000073900720c */ /* 0x000fc40003f46270 */
[----:B------:R-:W-:Y:S02]  /*42b0*/  ISETP.GE.AND P3, PT, R52, R8, PT ;  /* 0x000000083400720c */ /* 0x000fe40003f66270 */
[----:B------:R-:W-:Y:S01]  /*42c0*/  FSEL R132, R127, -INF , !P2 ;  /* 0xff8000007f847808 */ /* 0x000fe20005000000 */
[----:B------:R-:W-:Y:S01]  /*42d0*/  IMAD.MOV.U32 R127, RZ, RZ, R110 ;  /* 0x000000ffff7f7224 */ /* 0x000fe200078e006e */
[----:B-1----:R-:W-:Y:S02]  /*42e0*/  FMNMX3.FTZ R3, R12, R13, R72, !PT ;  /* 0x0000000d0c037276 */ /* 0x002fe40007810048 */
[----:B------:R-:W-:Y:S02]  /*42f0*/  ISETP.GE.AND P2, PT, R60, R7, PT ;  /* 0x000000073c00720c */ /* 0x000fe40003f46270 */
[----:B------:R-:W-:Y:S02]  /*4300*/  FMNMX3.FTZ R3, R3, R67, R85, !PT ;  /* 0x0000004303037276 */ /* 0x000fe40007810055 */
[----:B------:R-:W-:-:S02]  /*4310*/  FSEL R133, R113, -INF , !P2 ;  /* 0xff80000071857808 */ /* 0x000fc40005000000 */
[----:B------:R-:W-:Y:S01]  /*4320*/  FMNMX3.FTZ R2, R3, R84, R59, !PT ;  /* 0x0000005403027276 */ /* 0x000fe2000781003b */
[----:B------:R-:W-:Y:S01]  /*4330*/  FFMA.FTZ R3, R17, UR5, -R4 ;  /* 0x0000000511037c23 */ /* 0x000fe20008010804 */
[----:B------:R-:W-:Y:S01]  /*4340*/  FSEL R110, R251, -INF , !P0 ;  /* 0xff800000fb6e7808 */ /* 0x000fe20004000000 */
[----:B------:R-:W-:Y:S01]  /*4350*/  IMAD.MOV.U32 R251, RZ, RZ, R140 ;  /* 0x000000fffffb7224 */ /* 0x000fe200078e008c */
[----:B------:R-:W-:Y:S01]  /*4360*/  FMNMX3.FTZ R2, R2, R25, R65, !PT ;  /* 0x0000001902027276 */ /* 0x000fe20007810041 */
[----:B------:R1:W-:Y:S01]  /*4370*/  MUFU.EX2 R204, R3 ;  /* 0x0000000300cc7308 */ /* 0x0003e20000000800 */
[----:B------:R-:W-:Y:S02]  /*4380*/  ISETP.GE.AND P2, PT, R57, R8, PT ;  /* 0x000000083900720c */ /* 0x000fe40003f46270 */
[----:B------:R-:W-:Y:S02]  /*4390*/  FMNMX3.FTZ R2, R2, R64, R27, !PT ;  /* 0x0000004002027276 */ /* 0x000fe4000781001b */
[----:B------:R-:W-:-:S02]  /*43a0*/  FSEL R113, R179, -INF , !P4 ;  /* 0xff800000b3717808 */ /* 0x000fc40006000000 */
[----:B------:R-:W-:Y:S02]  /*43b0*/  FMNMX3.FTZ R2, R2, R73, R78, !PT ;  /* 0x0000004902027276 */ /* 0x000fe4000781004e */
[----:B------:R-:W-:Y:S02]  /*43c0*/  FSEL R127, R127, -INF , !P3 ;  /* 0xff8000007f7f7808 */ /* 0x000fe40005800000 */
[----:B------:R-:W-:Y:S02]  /*43d0*/  ISETP.GE.AND P0, PT, R60, R8, PT ;  /* 0x000000083c00720c */ /* 0x000fe40003f06270 */
[----:B------:R-:W-:Y:S02]  /*43e0*/  FSEL R131, R180, -INF , !P2 ;  /* 0xff800000b4837808 */ /* 0x000fe40005000000 */
[----:B------:R-:W-:Y:S01]  /*43f0*/  FSEL R156, R115, -INF , !P0 ;  /* 0xff800000739c7808 */ /* 0x000fe20004000000 */
[----:B-1----:R-:W-:Y:S01]  /*4400*/  FFMA.FTZ R3, R18, UR5, -R4 ;  /* 0x0000000512037c23 */ /* 0x002fe20008010804 */
[----:B------:R-:W-:-:S02]  /*4410*/  F2FP.F16.F32.PACK_AB R18, R144, R233 ;  /* 0x000000e99012723e */ /* 0x000fc400000000ff */
[----:B--2---:R-:W-:Y:S01]  /*4420*/  F2FP.F16.F32.PACK_AB R17, R189, R206 ;  /* 0x000000cebd11723e */ /* 0x004fe200000000ff */
[----:B------:R1:W-:Y:S02]  /*4430*/  MUFU.EX2 R200, R3 ;  /* 0x0000000300c87308 */ /* 0x0003e40000000800 */
[----:B-1----:R-:W-:Y:S01]  /*4440*/  FMNMX3.FTZ R3, R2, R92, R77, !PT ;  /* 0x0000005c02037276 */ /* 0x002fe2000781004d */
[----:B------:R-:W-:Y:S01]  /*4450*/  FFMA.FTZ R2, R16, UR5, -R4 ;  /* 0x0000000510027c23 */ /* 0x000fe20008010804 */
[----:B------:R-:W-:Y:S02]  /*4460*/  F2FP.F16.F32.PACK_AB R16, R229, R234 ;  /* 0x000000eae510723e */ /* 0x000fe400000000ff */
[----:B------:R-:W-:Y:S02]  /*4470*/  FMNMX3.FTZ R3, R3, R79, R97, !PT ;  /* 0x0000004f03037276 */ /* 0x000fe40007810061 */
[----:B------:R1:W-:Y:S02]  /*4480*/  MUFU.EX2 R201, R2 ;  /* 0x0000000200c97308 */ /* 0x0003e40000000800 */
[----:B------:R-:W-:-:S04]  /*4490*/  FMNMX3.FTZ R3, R3, R82, R98, !PT ;  /* 0x0000005203037276 */ /* 0x000fc80007810062 */
[----:B------:R-:W-:-:S04]  /*44a0*/  FMNMX3.FTZ R3, R3, R81, R102, !PT ;  /* 0x0000005103037276 */ /* 0x000fc80007810066 */
[----:B------:R-:W-:-:S04]  /*44b0*/  FMNMX3.FTZ R3, R3, R105, R104, !PT ;  /* 0x0000006903037276 */ /* 0x000fc80007810068 */
[----:B------:R-:W-:Y:S02]  /*44c0*/  FMNMX3.FTZ R3, R3, R106, R120, !PT ;  /* 0x0000006a03037276 */ /* 0x000fe40007810078 */
[----:B-1----:R-:W-:Y:S01]  /*44d0*/  FMNMX3.FTZ R2, R9, R87, R89, !PT ;  /* 0x0000005709027276 */ /* 0x002fe20007810059 */
[----:B------:R-:W-:Y:S01]  /*44e0*/  FFMA.FTZ R9, R19, UR5, -R4 ;  /* 0x0000000513097c23 */ /* 0x000fe20008010804 */
[----:B------:R-:W-:Y:S02]  /*44f0*/  FMNMX3.FTZ R3, R3, R121, R122, !PT ;  /* 0x0000007903037276 */ /* 0x000fe4000781007a */
[----:B------:R-:W-:Y:S01]  /*4500*/  FMNMX3.FTZ R2, R2, R88, R61, !PT ;  /* 0x0000005802027276 */ /* 0x000fe2000781003d */
[----:B------:R1:W-:Y:S01]  /*4510*/  MUFU.EX2 R203, R9 ;  /* 0x0000000900cb7308 */ /* 0x0003e20000000800 */
[----:B------:R-:W-:Y:S02]  /*4520*/  FMNMX3.FTZ R3, R3, R123, R129, !PT ;  /* 0x0000007b03037276 */ /* 0x000fe40007810081 */
[----:B------:R-:W-:-:S02]  /*4530*/  FMNMX3.FTZ R2, R2, R26, R91, !PT ;  /* 0x0000001a02027276 */ /* 0x000fc4000781005b */
[----:B------:R-:W-:Y:S02]  /*4540*/  FMNMX3.FTZ R3, R3, R132, R130, !PT ;  /* 0x0000008403037276 */ /* 0x000fe40007810082 */
[----:B------:R-:W-:Y:S02]  /*4550*/  FMNMX3.FTZ R2, R2, R74, R76, !PT ;  /* 0x0000004a02027276 */ /* 0x000fe4000781004c */
[----:B------:R-:W-:Y:S01]  /*4560*/  FMNMX.FTZ R136, R133, R3, !PT ;  /* 0x0000000385887209 */ /* 0x000fe20007810000 */
[--C-:B------:R-:W-:Y:S01]  /*4570*/  FFMA.FTZ R3, R23, UR5, -R4.reuse ;  /* 0x0000000517037c23 */ /* 0x100fe20008010804 */
[----:B------:R-:W-:Y:S02]  /*4580*/  FMNMX3.FTZ R2, R2, R75, R93, !PT ;  /* 0x0000004b02027276 */ /* 0x000fe4000781005d */
[----:B---3--:R-:W-:Y:S01]  /*4590*/  F2FP.F16.F32.PACK_AB R19, R202, R188 ;  /* 0x000000bcca13723e */ /* 0x008fe200000000ff */
[----:B------:R2:W-:Y:S01]  /*45a0*/  MUFU.EX2 R191, R3 ;  /* 0x0000000300bf7308 */ /* 0x0005e20000000800 */
[----:B------:R-:W-:Y:S01]  /*45b0*/  FMNMX3.FTZ R2, R2, R94, R95, !PT ;  /* 0x0000005e02027276 */ /* 0x000fe2000781005f */
[----:B-1----:R-:W-:-:S03]  /*45c0*/  FFMA.FTZ R9, R20, UR5, -R4 ;  /* 0x0000000514097c23 */ /* 0x002fc60008010804 */
[----:B------:R-:W-:-:S03]  /*45d0*/  FMNMX3.FTZ R2, R2, R80, R99, !PT ;  /* 0x0000005002027276 */ /* 0x000fc60007810063 */
[----:B------:R1:W-:Y:S01]  /*45e0*/  MUFU.EX2 R199, R9 ;  /* 0x0000000900c77308 */ /* 0x0003e20000000800 */
[----:B------:R-:W-:-:S04]  /*45f0*/  FMNMX3.FTZ R2, R2, R100, R101, !PT ;  /* 0x0000006402027276 */ /* 0x000fc80007810065 */
[----:B------:R-:W-:-:S04]  /*4600*/  FMNMX3.FTZ R2, R2, R83, R107, !PT ;  /* 0x0000005302027276 */ /* 0x000fc8000781006b */
[----:B------:R-:W-:Y:S01]  /*4610*/  FMNMX3.FTZ R2, R2, R108, R109, !PT ;  /* 0x0000006c02027276 */ /* 0x000fe2000781006d */
[----:B--2---:R-:W-:Y:S02]  /*4620*/  FFMA.FTZ R3, R29, UR5, -R4 ;  /* 0x000000051d037c23 */ /* 0x004fe40008010804 */
[----:B------:R-:W2:Y:S01]  /*4630*/  LDSM.16.MT88.4 R28, [R208+0x4000] ;  /* 0x00400000d01c783b */ /* 0x000ea20000004200 */
[----:B------:R-:W-:Y:S01]  /*4640*/  FMNMX3.FTZ R2, R2, R111, R124, !PT ;  /* 0x0000006f02027276 */ /* 0x000fe2000781007c */
[----:B------:R3:W-:Y:S01]  /*4650*/  MUFU.EX2 R187, R3 ;  /* 0x0000000300bb7308 */ /* 0x0007e20000000800 */
[----:B-1----:R-:W-:Y:S02]  /*4660*/  FFMA.FTZ R9, R21, UR5, -R4 ;  /* 0x0000000515097c23 */ /* 0x002fe40008010804 */
[----:B------:R-:W-:-:S05]  /*4670*/  FMNMX3.FTZ R2, R2, R110, R112, !PT ;  /* 0x0000006e02027276 */ /* 0x000fca0007810070 */
[----:B------:R1:W-:Y:S01]  /*4680*/  MUFU.EX2 R198, R9 ;  /* 0x0000000900c67308 */ /* 0x0003e20000000800 */
[----:B------:R-:W-:-:S04]  /*4690*/  FMNMX3.FTZ R2, R2, R113, R127, !PT ;  /* 0x0000007102027276 */ /* 0x000fc8000781007f */
[----:B------:R-:W-:-:S04]  /*46a0*/  FMNMX3.FTZ R2, R2, R131, R134, !PT ;  /* 0x0000008302027276 */ /* 0x000fc80007810086 */
[----:B------:R-:W-:Y:S01]  /*46b0*/  FMNMX.FTZ R2, R156, R2, !PT ;  /* 0x000000029c027209 */ /* 0x000fe20007810000 */
[--C-:B---3--:R-:W-:Y:S02]  /*46c0*/  FFMA.FTZ R3, R35, UR5, -R4.reuse ;  /* 0x0000000523037c23 */ /* 0x108fe40008010804 */
[----:B------:R-:W-:Y:S02]  /*46d0*/  LDSM.16.MT88.4 R32, [R210+0x4400] ;  /* 0x00440000d220783b */ /* 0x000fe40000004200 */
[----:B------:R3:W-:Y:S01]  /*46e0*/  MUFU.EX2 R185, R3 ;  /* 0x0000000300b97308 */ /* 0x0007e20000000800 */
[--C-:B-1----:R-:W-:Y:S02]  /*46f0*/  FFMA.FTZ R9, R22, UR5, -R4.reuse ;  /* 0x0000000516097c23 */ /* 0x102fe40008010804 */
[----:B------:R-:W-:Y:S05]  /*4700*/  LDSM.16.MT88.4 R20, [R210+0x4000] ;  /* 0x00400000d214783b */ /* 0x000fea0000004200 */
[----:B------:R1:W-:Y:S01]  /*4710*/  MUFU.EX2 R197, R9 ;  /* 0x0000000900c57308 */ /* 0x0003e20000000800 */
[----:B--2---:R-:W-:Y:S01]  /*4720*/  HMMA.16816.F32 R68, R16, R30, RZ ;  /* 0x0000001e1044723c */ /* 0x004fe200000018ff */
[----:B---3--:R-:W-:-:S06]  /*4730*/  FFMA.FTZ R3, R42, UR5, -R4 ;  /* 0x000000052a037c23 */ /* 0x008fcc0008010804 */
[----:B------:R2:W-:Y:S01]  /*4740*/  MUFU.EX2 R184, R3 ;  /* 0x0000000300b87308 */ /* 0x0005e20000000800 */
[----:B-1----:R-:W1:Y:S01]  /*4750*/  SHFL.BFLY PT, R9, R136, 0x2, 0x1f ;  /* 0x0c401f0088097f89 */ /* 0x002e6200000e0000 */
[----:B--2---:R-:W-:-:S06]  /*4760*/  FFMA.FTZ R3, R46, UR5, -R4 ;  /* 0x000000052e037c23 */ /* 0x004fcc0008010804 */
[----:B------:R2:W-:Y:S01]  /*4770*/  MUFU.EX2 R186, R3 ;  /* 0x0000000300ba7308 */ /* 0x0005e20000000800 */
[----:B-1----:R-:W-:Y:S02]  /*4780*/  FMNMX.FTZ R136, R136, R9, !PT ;  /* 0x0000000988887209 */ /* 0x002fe40007810000 */
[----:B------:R-:W1:Y:S04]  /*4790*/  SHFL.BFLY PT, R9, R2, 0x2, 0x1f ;  /* 0x0c401f0002097f89 */ /* 0x000e6800000e0000 */
[----:B------:R-:W3:Y:S01]  /*47a0*/  SHFL.BFLY PT, R10, R136, 0x1, 0x1f ;  /* 0x0c201f00880a7f89 */ /* 0x000ee200000e0000 */
[----:B--2---:R-:W-:-:S04]  /*47b0*/  FFMA.FTZ R3, R53, UR5, -R4 ;  /* 0x0000000535037c23 */ /* 0x004fc80008010804 */
[----:B------:R2:W-:Y:S01]  /*47c0*/  MUFU.EX2 R190, R3 ;  /* 0x0000000300be7308 */ /* 0x0005e20000000800 */
[----:B-1----:R-:W-:Y:S01]  /*47d0*/  FMNMX.FTZ R2, R2, R9, !PT ;  /* 0x0000000902027209 */ /* 0x002fe20007810000 */
[--C-:B------:R-:W-:Y:S01]  /*47e0*/  FFMA.FTZ R9, R55, UR5, -R4.reuse ;  /* 0x0000000537097c23 */ /* 0x100fe20008010804 */
[----:B---3--:R-:W-:Y:S01]  /*47f0*/  FMNMX.FTZ R136, R136, R10, !PT ;  /* 0x0000000a88887209 */ /* 0x008fe20007810000 */
[----:B--2---:R-:W-:Y:S02]  /*4800*/  FFMA.FTZ R3, R54, UR5, -R4 ;  /* 0x0000000536037c23 */ /* 0x004fe40008010804 */
[----:B------:R-:W1:Y:S02]  /*4810*/  SHFL.BFLY PT, R24, R2, 0x1, 0x1f ;  /* 0x0c201f0002187f89 */ /* 0x000e6400000e0000 */
[----:B------:R2:W-:Y:S01]  /*4820*/  MUFU.EX2 R194, R9 ;  /* 0x0000000900c27308 */ /* 0x0005e20000000800 */
[----:B------:R-:W-:-:S07]  /*4830*/  FSETP.NEU.FTZ.AND P0, PT, R136, -INF , PT ;  /* 0xff8000008800780b */ /* 0x000fce0003f1d000 */
[----:B------:R3:W-:Y:S01]  /*4840*/  MUFU.EX2 R193, R3 ;  /* 0x0000000300c17308 */ /* 0x0007e20000000800 */
[----:B--2---:R-:W-:-:S07]  /*4850*/  FFMA.FTZ R9, R56, UR5, -R4 ;  /* 0x0000000538097c23 */ /* 0x004fce0008010804 */
[----:B------:R-:W-:Y:S01]  /*4860*/  MUFU.EX2 R196, R9 ;  /* 0x0000000900c47308 */ /* 0x000fe20000000800 */
[----:B-1----:R-:W-:Y:S01]  /*4870*/  FMNMX.FTZ R24, R2, R24, !PT ;  /* 0x0000001802187209 */ /* 0x002fe20007810000 */
[----:B---3--:R-:W-:-:S06]  /*4880*/  FFMA.FTZ R3, R50, UR5, -R4 ;  /* 0x0000000532037c23 */ /* 0x008fcc0008010804 */
[----:B------:R1:W-:Y:S02]  /*4890*/  MUFU.EX2 R195, R3 ;  /* 0x0000000300c37308 */ /* 0x0003e40000000800 */
[----:B-1----:R-:W-:-:S06]  /*48a0*/  FFMA.FTZ R3, R51, UR5, -R4 ;  /* 0x0000000533037c23 */ /* 0x002fcc0008010804 */
[----:B------:R1:W-:Y:S02]  /*48b0*/  MUFU.EX2 R192, R3 ;  /* 0x0000000300c07308 */ /* 0x0003e40000000800 */
[----:B-1----:R-:W-:-:S05]  /*48c0*/  FMUL.FTZ R3, R136, UR5 ;  /* 0x0000000588037c20 */ /* 0x002fca0008410000 */
[----:B------:R-:W-:Y:S02]  /*48d0*/  FSEL R3, R3, RZ, P0 ;  /* 0x000000ff03037208 */ /* 0x000fe40000000000 */
[----:B------:R-:W-:-:S03]  /*48e0*/  FSETP.NEU.FTZ.AND P0, PT, R24, -INF , PT ;  /* 0xff8000001800780b */ /* 0x000fc60003f1d000 */
[--C-:B------:R-:W-:Y:S01]  /*48f0*/  FFMA.FTZ R9, R12, UR5, -R3.reuse ;  /* 0x000000050c097c23 */ /* 0x100fe20008010803 */
[----:B------:R-:W-:-:S03]  /*4900*/  FFMA.FTZ R2, R72, UR5, -R3 ;  /* 0x0000000548027c23 */ /* 0x000fc60008010803 */
[----:B------:R1:W-:Y:S08]  /*4910*/  MUFU.EX2 R170, R9 ;  /* 0x0000000900aa7308 */ /* 0x0003f00000000800 */
[----:B------:R2:W-:Y:S01]  /*4920*/  MUFU.EX2 R168, R2 ;  /* 0x0000000200a87308 */ /* 0x0005e20000000800 */
[----:B-1----:R-:W-:-:S07]  /*4930*/  FFMA.FTZ R9, R13, UR5, -R3 ;  /* 0x000000050d097c23 */ /* 0x002fce0008010803 */
[----:B------:R1:W3:Y:S01]  /*4940*/  MUFU.EX2 R169, R9 ;  /* 0x0000000900a97308 */ /* 0x0002e20000000800 */
[----:B--2---:R-:W-:-:S05]  /*4950*/  FMUL.FTZ R2, R24, UR5 ;  /* 0x0000000518027c20 */ /* 0x004fca0008410000 */
[----:B------:R-:W-:-:S05]  /*4960*/  FSEL R2, R2, RZ, P0 ;  /* 0x000000ff02027208 */ /* 0x000fca0000000000 */
[----:B------:R-:W-:Y:S01]  /*4970*/  FFMA.FTZ R0, R14, UR5, -R2 ;  /* 0x000000050e007c23 */ /* 0x000fe20008010802 */
[----:B-1----:R-:W-:Y:S01]  /*4980*/  FFMA.FTZ R9, R67, UR5, -R3 ;  /* 0x0000000543097c23 */ /* 0x002fe20008010803 */
[----:B---3--:R-:W-:-:S03]  /*4990*/  F2FP.F16.F32.PACK_AB R12, R169, R170 ;  /* 0x000000aaa90c723e */ /* 0x008fc600000000ff */
[----:B------:R1:W2:Y:S02]  /*49a0*/  MUFU.EX2 R179, R9 ;  /* 0x0000000900b37308 */ /* 0x0002a40000000800 */
[----:B-1----:R-:W-:Y:S01]  /*49b0*/  FFMA.FTZ R9, R11, UR5, -R2 ;  /* 0x000000050b097c23 */ /* 0x002fe20008010802 */
[----:B--2---:R-:W-:-:S05]  /*49c0*/  F2FP.F16.F32.PACK_AB R14, R179, R168 ;  /* 0x000000a8b30e723e */ /* 0x004fca00000000ff */
[----:B------:R-:W-:Y:S08]  /*49d0*/  MUFU.EX2 R10, R9 ;  /* 0x00000009000a7308 */ /* 0x000ff00000000800 */
[----:B------:R1:W2:Y:S02]  /*49e0*/  MUFU.EX2 R9, R0 ;  /* 0x0000000000097308 */ /* 0x0002a40000000800 */
[----:B-1----:R-:W-:Y:S01]  /*49f0*/  FFMA.FTZ R0, R86, UR5, -R2 ;  /* 0x0000000556007c23 */ /* 0x002fe20008010802 */
[----:B--2---:R-:W-:-:S05]  /*4a00*/  F2FP.F16.F32.PACK_AB R13, R9, R10 ;  /* 0x0000000a090d723e */ /* 0x004fca00000000ff */
[----:B------:R1:W-:Y:S02]  /*4a10*/  MUFU.EX2 R158, R0 ;  /* 0x00000000009e7308 */ /* 0x0003e40000000800 */
[----:B-1----:R-:W-:-:S06]  /*4a20*/  FFMA.FTZ R0, R87, UR5, -R2 ;  /* 0x0000000557007c23 */ /* 0x002fcc0008010802 */
[----:B------:R1:W2:Y:S02]  /*4a30*/  MUFU.EX2 R176, R0 ;  /* 0x0000000000b07308 */ /* 0x0002a40000000800 */
[----:B-1----:R-:W-:Y:S01]  /*4a40*/  FFMA.FTZ R0, R85, UR5, -R3 ;  /* 0x0000000555007c23 */ /* 0x002fe20008010803 */
[----:B--2---:R-:W-:-:S05]  /*4a50*/  F2FP.F16.F32.PACK_AB R15, R176, R158 ;  /* 0x0000009eb00f723e */ /* 0x004fca00000000ff */
[----:B------:R1:W-:Y:S02]  /*4a60*/  MUFU.EX2 R178, R0 ;  /* 0x0000000000b27308 */ /* 0x0003e40000000800 */
[C---:B------:R-:W-:Y:S08]  /*4a70*/  HMMA.16816.F32 R52, R12.reuse, R28, RZ ;  /* 0x0000001c0c34723c */ /* 0x040ff000000018ff */
[----:B------:R-:W-:Y:S01]  /*4a80*/  HMMA.16816.F32 R44, R12, R20, RZ ;  /* 0x000000140c2c723c */ /* 0x000fe200000018ff */
[----:B-1----:R-:W-:-:S07]  /*4a90*/  FFMA.FTZ R0, R84, UR5, -R3 ;  /* 0x0000000554007c23 */ /* 0x002fce0008010803 */
[C---:B------:R-:W-:Y:S01]  /*4aa0*/  HMMA.16816.F32 R48, R12.reuse, R30, RZ ;  /* 0x0000001e0c30723c */ /* 0x040fe200000018ff */
[----:B------:R1:W2:Y:S07]  /*4ab0*/  MUFU.EX2 R180, R0 ;  /* 0x0000000000b47308 */ /* 0x0002ae0000000800 */
[----:B------:R-:W-:Y:S01]  /*4ac0*/  HMMA.16816.F32 R40, R12, R22, RZ ;  /* 0x000000160c28723c */ /* 0x000fe200000018ff */
[----:B-1----:R-:W-:Y:S01]  /*4ad0*/  FFMA.FTZ R0, R59, UR5, -R3 ;  /* 0x000000053b007c23 */ /* 0x002fe20008010803 */
[----:B--2---:R-:W-:-:S06]  /*4ae0*/  F2FP.F16.F32.PACK_AB R12, R180, R178 ;  /* 0x000000b2b40c723e */ /* 0x004fcc00000000ff */
[----:B------:R-:W-:Y:S01]  /*4af0*/  HMMA.16816.F32 R56, R16, R20, RZ ;  /* 0x000000141038723c */ /* 0x000fe200000018ff */
[----:B------:R1:W-:Y:S02]  /*4b00*/  MUFU.EX2 R181, R0 ;  /* 0x0000000000b57308 */ /* 0x0003e40000000800 */
[----:B-1----:R-:W-:-:S06]  /*4b10*/  FFMA.FTZ R0, R25, UR5, -R3 ;  /* 0x0000000519007c23 */ /* 0x002fcc0008010803 */
[----:B------:R1:W2:Y:S02]  /*4b20*/  MUFU.EX2 R182, R0 ;  /* 0x0000000000b67308 */ /* 0x0002a40000000800 */
[----:B-1----:R-:W-:Y:S01]  /*4b30*/  FFMA.FTZ R0, R89, UR5, -R2 ;  /* 0x0000000559007c23 */ /* 0x002fe20008010802 */
[----:B--2---:R-:W-:-:S05]  /*4b40*/  F2FP.F16.F32.PACK_AB R14, R182, R181 ;  /* 0x000000b5b60e723e */ /* 0x004fca00000000ff */
[----:B------:R1:W-:Y:S02]  /*4b50*/  MUFU.EX2 R157, R0 ;  /* 0x00000000009d7308 */ /* 0x0003e40000000800 */
[----:B-1----:R-:W-:-:S06]  /*4b60*/  FFMA.FTZ R0, R88, UR5, -R2 ;  /* 0x0000000558007c23 */ /* 0x002fcc0008010802 */
[----:B------:R1:W2:Y:S02]  /*4b70*/  MUFU.EX2 R175, R0 ;  /* 0x0000000000af7308 */ /* 0x0002a40000000800 */
[--C-:B-1----:R-:W-:Y:S01]  /*4b80*/  FFMA.FTZ R0, R61, UR5, -R2.reuse ;  /* 0x000000053d007c23 */ /* 0x102fe20008010802 */
[----:B--2---:R-:W-:Y:S01]  /*4b90*/  F2FP.F16.F32.PACK_AB R13, R175, R157 ;  /* 0x0000009daf0d723e */ /* 0x004fe200000000ff */
[C---:B------:R-:W-:Y:S04]  /*4ba0*/  HMMA.16816.F32 R60, R16.reuse, R28, RZ ;  /* 0x0000001c103c723c */ /* 0x040fe800000018ff */
[----:B------:R1:W-:Y:S04]  /*4bb0*/  MUFU.EX2 R159, R0 ;  /* 0x00000000009f7308 */ /* 0x0003e80000000800 */
[----:B------:R-:W-:Y:S01]  /*4bc0*/  HMMA.16816.F32 R28, R16, R22, RZ ;  /* 0x00000016101c723c */ /* 0x000fe200000018ff */
[----:B------:R-:W2:Y:S04]  /*4bd0*/  LDSM.16.MT88.4 R16, [R208+0x4800] ;  /* 0x00480000d010783b */ /* 0x000ea80000004200 */
[----:B------:R-:W3:Y:S01]  /*4be0*/  LDSM.16.MT88.4 R20, [R210+0x4800] ;  /* 0x00480000d214783b */ /* 0x000ee20000004200 */
[----:B-1----:R-:W-:-:S04]  /*4bf0*/  FFMA.FTZ R0, R26, UR5, -R2 ;  /* 0x000000051a007c23 */ /* 0x002fc80008010802 */
[----:B------:R1:W4:Y:S02]  /*4c00*/  MUFU.EX2 R174, R0 ;  /* 0x0000000000ae7308 */ /* 0x0003240000000800 */
[----:B-1----:R-:W-:Y:S01]  /*4c10*/  FFMA.FTZ R0, R90, UR5, -R4 ;  /* 0x000000055a007c23 */ /* 0x002fe20008010804 */
[----:B----4-:R-:W-:-:S05]  /*4c20*/  F2FP.F16.F32.PACK_AB R15, R174, R159 ;  /* 0x0000009fae0f723e */ /* 0x010fca00000000ff */
[----:B------:R1:W-:Y:S02]  /*4c30*/  MUFU.EX2 R183, R0 ;  /* 0x0000000000b77308 */ /* 0x0003e40000000800 */
[C---:B------:R-:W-:Y:S08]  /*4c40*/  HMMA.16816.F32 R140, R12.reuse, R36, R52 ;  /* 0x000000240c8c723c */ /* 0x040ff00000001834 */
[----:B------:R-:W-:Y:S01]  /*4c50*/  HMMA.16816.F32 R48, R12, R38, R48 ;  /* 0x000000260c30723c */ /* 0x000fe20000001830 */
[----:B-1----:R-:W-:-:S07]  /*4c60*/  FFMA.FTZ R0, R65, UR5, -R3 ;  /* 0x0000000541007c23 */ /* 0x002fce0008010803 */
[----:B------:R-:W-:Y:S01]  /*4c70*/  HMMA.16816.F32 R40, R12, R34, R40 ;  /* 0x000000220c28723c */ /* 0x000fe20000001828 */
[----:B------:R1:W-:Y:S02]  /*4c80*/  MUFU.EX2 R172, R0 ;  /* 0x0000000000ac7308 */ /* 0x0003e40000000800 */
[----:B-1----:R-:W-:-:S05]  /*4c90*/  FFMA.FTZ R0, R64, UR5, -R3 ;  /* 0x0000000540007c23 */ /* 0x002fca0008010803 */
[----:B------:R-:W-:Y:S01]  /*4ca0*/  HMMA.16816.F32 R64, R12, R32, R44 ;  /* 0x000000200c40723c */ /* 0x000fe2000000182c */
[----:B------:R-:W-:Y:S01]  /*4cb0*/  F2FP.F16.F32.PACK_AB R12, R147, R146 ;  /* 0x00000092930c723e */ /* 0x000fe200000000ff */
[----:B------:R1:W4:Y:S01]  /*4cc0*/  MUFU.EX2 R173, R0 ;  /* 0x0000000000ad7308 */ /* 0x0003220000000800 */
[----:B------:R-:W-:Y:S02]  /*4cd0*/  F2FP.F16.F32.PACK_AB R13, R200, R204 ;  /* 0x000000ccc80d723e */ /* 0x000fe400000000ff */
[----:B------:R-:W-:Y:S02]  /*4ce0*/  F2FP.F16.F32.PACK_AB R14, R241, R240 ;  /* 0x000000f0f10e723e */ /* 0x000fe400000000ff */
[----:B------:R-:W-:-:S07]  /*4cf0*/  F2FP.F16.F32.PACK_AB R15, R203, R201 ;  /* 0x000000c9cb0f723e */ /* 0x000fce00000000ff */
[----:B------:R-:W-:Y:S01]  /*4d00*/  HMMA.16816.F32 R56, R12, R32, R56 ;  /* 0x000000200c38723c */ /* 0x000fe20000001838 */
[----:B-1----:R-:W-:-:S07]  /*4d10*/  FFMA.FTZ R0, R27, UR5, -R3 ;  /* 0x000000051b007c23 */ /* 0x002fce0008010803 */
[C---:B------:R-:W-:Y:S01]  /*4d20*/  HMMA.16816.F32 R44, R12.reuse, R34, R28 ;  /* 0x000000220c2c723c */ /* 0x040fe2000000181c */
[----:B------:R1:W-:Y:S01]  /*4d30*/  MUFU.EX2 R139, R0 ;  /* 0x00000000008b7308 */ /* 0x0003e20000000800 */
[----:B------:R-:W5:Y:S04]  /*4d40*/  LDSM.16.MT88.4 R32, [R210+0x4c00] ;  /* 0x004c0000d220783b */ /* 0x000f680000004200 */
[----:B------:R-:W5:Y:S02]  /*4d50*/  LDSM.16.MT88.4 R28, [R208+0x4c00] ;  /* 0x004c0000d01c783b */ /* 0x000f640000004200 */
[C---:B------:R-:W-:Y:S08]  /*4d60*/  HMMA.16816.F32 R60, R12.reuse, R36, R60 ;  /* 0x000000240c3c723c */ /* 0x040ff0000000183c */
[----:B------:R-:W-:Y:S01]  /*4d70*/  HMMA.16816.F32 R52, R12, R38, R68 ;  /* 0x000000260c34723c */ /* 0x000fe20000001844 */
[----:B----4-:R-:W-:Y:S01]  /*4d80*/  F2FP.F16.F32.PACK_AB R12, R173, R172 ;  /* 0x000000acad0c723e */ /* 0x010fe200000000ff */
[----:B-1----:R-:W-:-:S04]  /*4d90*/  FFMA.FTZ R0, R73, UR5, -R3 ;  /* 0x0000000549007c23 */ /* 0x002fc80008010803 */
[----:B------:R1:W4:Y:S02]  /*4da0*/  MUFU.EX2 R135, R0 ;  /* 0x0000000000877308 */ /* 0x0003240000000800 */
[----:B-1----:R-:W-:Y:S01]  /*4db0*/  FFMA.FTZ R0, R91, UR5, -R2 ;  /* 0x000000055b007c23 */ /* 0x002fe20008010802 */
[----:B----4-:R-:W-:-:S05]  /*4dc0*/  F2FP.F16.F32.PACK_AB R14, R135, R139 ;  /* 0x0000008b870e723e */ /* 0x010fca00000000ff */
[----:B------:R1:W-:Y:S02]  /*4dd0*/  MUFU.EX2 R115, R0 ;  /* 0x0000000000737308 */ /* 0x0003e40000000800 */
[----:B-1----:R-:W-:-:S06]  /*4de0*/  FFMA.FTZ R0, R74, UR5, -R2 ;  /* 0x000000054a007c23 */ /* 0x002fcc0008010802 */
        /* <DEDUP_REMOVED lines=9> */
[C---:B--2---:R-:W-:Y:S08]  /*4e80*/  HMMA.16816.F32 R140, R12.reuse, R16, R140 ;  /* 0x000000100c8c723c */ /* 0x044ff0000000188c */
[----:B---3--:R-:W-:Y:S01]  /*4e90*/  HMMA.16816.F32 R64, R12, R20, R64 ;  /* 0x000000140c40723c */ /* 0x008fe20000001840 */
[----:B-1----:R-:W-:-:S07]  /*4ea0*/  FFMA.FTZ R0, R78, UR5, -R3 ;  /* 0x000000054e007c23 */ /* 0x002fce0008010803 */
[C---:B------:R-:W-:Y:S01]  /*4eb0*/  HMMA.16816.F32 R48, R12.reuse, R18, R48 ;  /* 0x000000120c30723c */ /* 0x040fe20000001830 */
[----:B------:R1:W-:Y:S07]  /*4ec0*/  MUFU.EX2 R96, R0 ;  /* 0x0000000000607308 */ /* 0x0003ee0000000800 */
[----:B------:R-:W-:Y:S01]  /*4ed0*/  HMMA.16816.F32 R36, R12, R22, R40 ;  /* 0x000000160c24723c */ /* 0x000fe20000001828 */
[----:B------:R-:W-:Y:S02]  /*4ee0*/  F2FP.F16.F32.PACK_AB R12, R164, R242 ;  /* 0x000000f2a40c723e */ /* 0x000fe400000000ff */
[----:B------:R-:W-:-:S02]  /*4ef0*/  F2FP.F16.F32.PACK_AB R13, R198, R199 ;  /* 0x000000c7c60d723e */ /* 0x000fc400000000ff */
[----:B------:R-:W-:Y:S01]  /*4f00*/  F2FP.F16.F32.PACK_AB R15, R191, R197 ;  /* 0x000000c5bf0f723e */ /* 0x000fe200000000ff */
[----:B-1----:R-:W-:-:S04]  /*4f10*/  FFMA.FTZ R0, R92, UR5, -R3 ;  /* 0x000000055c007c23 */ /* 0x002fc80008010803 */
[----:B------:R1:W2:Y:S02]  /*4f20*/  MUFU.EX2 R92, R0 ;  /* 0x00000000005c7308 */ /* 0x0002a40000000800 */
[----:B-1----:R-:W-:-:S06]  /*4f30*/  FFMA.FTZ R0, R77, UR5, -R3 ;  /* 0x000000054d007c23 */ /* 0x002fcc0008010803 */
[----:B------:R1:W-:Y:S02]  /*4f40*/  MUFU.EX2 R91, R0 ;  /* 0x00000000005b7308 */ /* 0x0003e40000000800 */
[----:B-1----:R-:W-:-:S06]  /*4f50*/  FFMA.FTZ R0, R79, UR5, -R3 ;  /* 0x000000054f007c23 */ /* 0x002fcc0008010803 */
[----:B------:R1:W3:Y:S02]  /*4f60*/  MUFU.EX2 R90, R0 ;  /* 0x00000000005a7308 */ /* 0x0002e40000000800 */
[----:B-1----:R-:W-:Y:S01]  /*4f70*/  FFMA.FTZ R0, R93, UR5, -R2 ;  /* 0x000000055d007c23 */ /* 0x002fe20008010802 */
[----:B------:R-:W-:-:S05]  /*4f80*/  IMAD.MOV.U32 R93, RZ, RZ, R166 ;  /* 0x000000ffff5d7224 */ /* 0x000fca00078e00a6 */
[----:B------:R1:W-:Y:S01]  /*4f90*/  MUFU.EX2 R87, R0 ;  /* 0x0000000000577308 */ /* 0x0003e20000000800 */
[----:B------:R-:W-:-:S07]  /*4fa0*/  F2FP.F16.F32.PACK_AB R14, R93, R145 ;  /* 0x000000915d0e723e */ /* 0x000fce00000000ff */
[----:B------:R-:W-:Y:S01]  /*4fb0*/  HMMA.16816.F32 R60, R12, R16, R60 ;  /* 0x000000100c3c723c */ /* 0x000fe2000000183c */
[----:B-1----:R-:W-:-:S07]  /*4fc0*/  FFMA.FTZ R0, R94, UR5, -R2 ;  /* 0x000000055e007c23 */ /* 0x002fce0008010802 */
[C---:B------:R-:W-:Y:S01]  /*4fd0*/  HMMA.16816.F32 R52, R12.reuse, R18, R52 ;  /* 0x000000120c34723c */ /* 0x040fe20000001834 */
[----:B------:R-:W1:Y:S01]  /*4fe0*/  LDSM.16.MT88.4 R16, [R208+0x5000] ;  /* 0x00500000d010783b */ /* 0x000e620000004200 */
[----:B------:R-:W-:Y:S01]  /*4ff0*/  IMAD.MOV.U32 R94, RZ, RZ, R145 ;  /* 0x000000ffff5e7224 */ /* 0x000fe200078e0091 */
[----:B------:R4:W5:Y:S05]  /*5000*/  MUFU.EX2 R88, R0 ;  /* 0x0000000000587308 */ /* 0x00096a0000000800 */
[C---:B------:R-:W-:Y:S08]  /*5010*/  HMMA.16816.F32 R40, R12.reuse, R20, R56 ;  /* 0x000000140c28723c */ /* 0x040ff00000001838 */
[----:B------:R-:W-:Y:S01]  /*5020*/  HMMA.16816.F32 R44, R12, R22, R44 ;  /* 0x000000160c2c723c */ /* 0x000fe2000000182c */
[----:B------:R-:W1:Y:S01]  /*5030*/  LDSM.16.MT88.4 R20, [R210+0x5000] ;  /* 0x00500000d214783b */ /* 0x000e620000004200 */
[----:B--2---:R-:W-:Y:S01]  /*5040*/  F2FP.F16.F32.PACK_AB R12, R92, R96 ;  /* 0x000000605c0c723e */ /* 0x004fe200000000ff */
[----:B----4-:R-:W-:Y:S01]  /*5050*/  FFMA.FTZ R0, R95, UR5, -R2 ;  /* 0x000000055f007c23 */ /* 0x010fe20008010802 */
[----:B---3--:R-:W-:Y:S01]  /*5060*/  F2FP.F16.F32.PACK_AB R14, R90, R91 ;  /* 0x0000005b5a0e723e */ /* 0x008fe200000000ff */
[----:B------:R-:W-:Y:S01]  /*5070*/  IMAD.MOV.U32 R95, RZ, RZ, R164 ;  /* 0x000000ffff5f7224 */ /* 0x000fe200078e00a4 */
[----:B-----5:R-:W-:Y:S01]  /*5080*/  F2FP.F16.F32.PACK_AB R13, R88, R87 ;  /* 0x00000057580d723e */ /* 0x020fe200000000ff */
[----:B------:R2:W-:Y:S02]  /*5090*/  MUFU.EX2 R86, R0 ;  /* 0x0000000000567308 */ /* 0x0005e40000000800 */
[----:B--2---:R-:W-:-:S06]  /*50a0*/  FFMA.FTZ R0, R80, UR5, -R2 ;  /* 0x0000000550007c23 */ /* 0x004fcc0008010802 */
[----:B------:R2:W3:Y:S02]  /*50b0*/  MUFU.EX2 R85, R0 ;  /* 0x0000000000557308 */ /* 0x0004e40000000800 */
[----:B--2---:R-:W-:Y:S01]  /*50c0*/  FFMA.FTZ R0, R103, UR5, -R4 ;  /* 0x0000000567007c23 */ /* 0x004fe20008010804 */
[----:B---3--:R-:W-:Y:S01]  /*50d0*/  F2FP.F16.F32.PACK_AB R15, R85, R86 ;  /* 0x00000056550f723e */ /* 0x008fe200000000ff */
[----:B------:R-:W-:-:S04]  /*50e0*/  IMAD.MOV.U32 R103, RZ, RZ, R242 ;  /* 0x000000ffff677224 */ /* 0x000fc800078e00f2 */
[----:B------:R2:W-:Y:S02]  /*50f0*/  MUFU.EX2 R89, R0 ;  /* 0x0000000000597308 */ /* 0x0005e40000000800 */
[C---:B------:R-:W-:Y:S08]  /*5100*/  HMMA.16816.F32 R160, R12.reuse, R32, R64 ;  /* 0x000000200ca0723c */ /* 0x040ff00000001840 */
[----:B------:R-:W-:Y:S01]  /*5110*/  HMMA.16816.F32 R140, R12, R28, R140 ;  /* 0x0000001c0c8c723c */ /* 0x000fe2000000188c */
[----:B--2---:R-:W-:Y:S01]  /*5120*/  FFMA.FTZ R0, R97, UR5, -R3 ;  /* 0x0000000561007c23 */ /* 0x004fe20008010803 */
[----:B------:R-:W-:-:S06]  /*5130*/  IMAD.MOV.U32 R97, RZ, RZ, R241 ;  /* 0x000000ffff617224 */ /* 0x000fcc00078e00f1 */
[C---:B------:R-:W-:Y:S01]  /*5140*/  HMMA.16816.F32 R48, R12.reuse, R30, R48 ;  /* 0x0000001e0c30723c */ /* 0x040fe20000001830 */
[----:B------:R2:W-:Y:S07]  /*5150*/  MUFU.EX2 R84, R0 ;  /* 0x0000000000547308 */ /* 0x0005ee0000000800 */
[----:B------:R-:W-:Y:S01]  /*5160*/  HMMA.16816.F32 R36, R12, R34, R36 ;  /* 0x000000220c24723c */ /* 0x000fe20000001824 */
[----:B------:R-:W-:Y:S02]  /*5170*/  F2FP.F16.F32.PACK_AB R12, R249, R251 ;  /* 0x000000fbf90c723e */ /* 0x000fe400000000ff */
[----:B------:R-:W-:-:S02]  /*5180*/  F2FP.F16.F32.PACK_AB R13, R185, R187 ;  /* 0x000000bbb90d723e */ /* 0x000fc400000000ff */
[----:B------:R-:W-:Y:S02]  /*5190*/  F2FP.F16.F32.PACK_AB R14, R248, R250 ;  /* 0x000000faf80e723e */ /* 0x000fe400000000ff */
[----:B------:R-:W-:Y:S01]  /*51a0*/  F2FP.F16.F32.PACK_AB R15, R186, R184 ;  /* 0x000000b8ba0f723e */ /* 0x000fe200000000ff */
[----:B--2---:R-:W-:-:S04]  /*51b0*/  FFMA.FTZ R0, R82, UR5, -R3 ;  /* 0x0000000552007c23 */ /* 0x004fc80008010803 */
[----:B------:R2:W3:Y:S02]  /*51c0*/  MUFU.EX2 R82, R0 ;  /* 0x0000000000527308 */ /* 0x0004e40000000800 */
[C---:B------:R-:W-:Y:S08]  /*51d0*/  HMMA.16816.F32 R60, R12.reuse, R28, R60 ;  /* 0x0000001c0c3c723c */ /* 0x040ff0000000183c */
[----:B------:R-:W-:Y:S01]  /*51e0*/  HMMA.16816.F32 R56, R12, R30, R52 ;  /* 0x0000001e0c38723c */ /* 0x000fe20000001834 */
[----:B------:R-:W4:Y:S01]  /*51f0*/  LDSM.16.MT88.4 R28, [R208+0x5400] ;  /* 0x00540000d01c783b */ /* 0x000f220000004200 */
[----:B--2---:R-:W-:-:S06]  /*5200*/  FFMA.FTZ R0, R98, UR5, -R3 ;  /* 0x0000000562007c23 */ /* 0x004fcc0008010803 */
[C---:B------:R-:W-:Y:S01]  /*5210*/  HMMA.16816.F32 R52, R12.reuse, R32, R40 ;  /* 0x000000200c34723c */ /* 0x040fe20000001828 */
[----:B------:R-:W-:Y:S01]  /*5220*/  IMAD.MOV.U32 R98, RZ, RZ, R240 ;  /* 0x000000ffff627224 */ /* 0x000fe200078e00f0 */
[----:B------:R2:W-:Y:S06]  /*5230*/  MUFU.EX2 R80, R0 ;  /* 0x0000000000507308 */ /* 0x0005ec0000000800 */
[----:B------:R-:W-:Y:S01]  /*5240*/  HMMA.16816.F32 R44, R12, R34, R44 ;  /* 0x000000220c2c723c */ /* 0x000fe2000000182c */
[----:B---3--:R-:W-:Y:S01]  /*5250*/  F2FP.F16.F32.PACK_AB R12, R82, R84 ;  /* 0x00000054520c723e */ /* 0x008fe200000000ff */
[----:B------:R-:W3:Y:S01]  /*5260*/  LDSM.16.MT88.4 R32, [R210+0x5400] ;  /* 0x00540000d220783b */ /* 0x000ee20000004200 */
[----:B--2---:R-:W-:Y:S01]  /*5270*/  FFMA.FTZ R0, R81, UR5, -R3 ;  /* 0x0000000551007c23 */ /* 0x004fe20008010803 */
[----:B------:R-:W-:-:S03]  /*5280*/  IMAD.MOV.U32 R81, RZ, RZ, R147 ;  /* 0x000000ffff517224 */ /* 0x000fc600078e0093 */
[----:B------:R2:W5:Y:S02]  /*5290*/  MUFU.EX2 R79, R0 ;  /* 0x00000000004f7308 */ /* 0x0005640000000800 */
[----:B--2---:R-:W-:Y:S01]  /*52a0*/  FFMA.FTZ R0, R99, UR5, -R2 ;  /* 0x0000000563007c23 */ /* 0x004fe20008010802 */
[----:B-----5:R-:W-:Y:S01]  /*52b0*/  F2FP.F16.F32.PACK_AB R14, R79, R80 ;  /* 0x000000504f0e723e */ /* 0x020fe200000000ff */
[----:B------:R-:W-:-:S04]  /*52c0*/  IMAD.MOV.U32 R99, RZ, RZ, R146 ;  /* 0x000000ffff637224 */ /* 0x000fc800078e0092 */
[----:B------:R2:W-:Y:S02]  /*52d0*/  MUFU.EX2 R76, R0 ;  /* 0x00000000004c7308 */ /* 0x0005e40000000800 */
[----:B--2---:R-:W-:Y:S01]  /*52e0*/  FFMA.FTZ R0, R100, UR5, -R2 ;  /* 0x0000000564007c23 */ /* 0x004fe20008010802 */
[----:B------:R-:W-:-:S05]  /*52f0*/  IMAD.MOV.U32 R100, RZ, RZ, R144 ;  /* 0x000000ffff647224 */ /* 0x000fca00078e0090 */
[----:B------:R2:W5:Y:S02]  /*5300*/  MUFU.EX2 R77, R0 ;  /* 0x00000000004d7308 */ /* 0x0005640000000800 */
[----:B--2---:R-:W-:Y:S01]  /*5310*/  FFMA.FTZ R0, R101, UR5, -R2 ;  /* 0x0000000565007c23 */ /* 0x004fe20008010802 */
[----:B-----5:R-:W-:-:S05]  /*5320*/  F2FP.F16.F32.PACK_AB R13, R77, R76 ;  /* 0x0000004c4d0d723e */ /* 0x020fca00000000ff */
[----:B------:R2:W-:Y:S02]  /*5330*/  MUFU.EX2 R75, R0 ;  /* 0x00000000004b7308 */ /* 0x0005e40000000800 */
[----:B--2---:R-:W-:-:S06]  /*5340*/  FFMA.FTZ R0, R83, UR5, -R2 ;  /* 0x0000000553007c23 */ /* 0x004fcc0008010802 */
[----:B------:R2:W5:Y:S02]  /*5350*/  MUFU.EX2 R74, R0 ;  /* 0x00000000004a7308 */ /* 0x0005640000000800 */
[----:B--2---:R-:W-:Y:S01]  /*5360*/  FFMA.FTZ R0, R125, UR5, -R4 ;  /* 0x000000057d007c23 */ /* 0x004fe20008010804 */
[----:B-----5:R-:W-:-:S05]  /*5370*/  F2FP.F16.F32.PACK_AB R15, R74, R75 ;  /* 0x0000004b4a0f723e */ /* 0x020fca00000000ff */
[----:B------:R2:W-:Y:S02]  /*5380*/  MUFU.EX2 R78, R0 ;  /* 0x00000000004e7308 */ /* 0x0005e40000000800 */
[C---:B-1----:R-:W-:Y:S08]  /*5390*/  HMMA.16816.F32 R140, R12.reuse, R16, R140 ;  /* 0x000000100c8c723c */ /* 0x042ff0000000188c */
[----:B------:R-:W-:Y:S01]  /*53a0*/  HMMA.16816.F32 R48, R12, R18, R48 ;  /* 0x000000120c30723c */ /* 0x000fe20000001830 */
[----:B--2---:R-:W-:-:S07]  /*53b0*/  FFMA.FTZ R0, R102, UR5, -R3 ;  /* 0x0000000566007c23 */ /* 0x004fce0008010803 */
[C---:B------:R-:W-:Y:S01]  /*53c0*/  HMMA.16816.F32 R160, R12.reuse, R20, R160 ;  /* 0x000000140ca0723c */ /* 0x040fe200000018a0 */
[----:B------:R1:W-:Y:S07]  /*53d0*/  MUFU.EX2 R73, R0 ;  /* 0x0000000000497308 */ /* 0x0003ee0000000800 */
[----:B------:R-:W-:Y:S01]  /*53e0*/  HMMA.16816.F32 R40, R12, R22, R36 ;  /* 0x000000160c28723c */ /* 0x000fe20000001824 */
[----:B------:R-:W-:Y:S02]  /*53f0*/  F2FP.F16.F32.PACK_AB R12, R243, R244 ;  /* 0x000000f4f30c723e */ /* 0x000fe400000000ff */
[----:B------:R-:W-:-:S02]  /*5400*/  F2FP.F16.F32.PACK_AB R13, R193, R190 ;  /* 0x000000bec10d723e */ /* 0x000fc400000000ff */
[----:B------:R-:W-:Y:S02]  /*5410*/  F2FP.F16.F32.PACK_AB R14, R237, R238 ;  /* 0x000000eeed0e723e */ /* 0x000fe400000000ff */
[----:B------:R-:W-:Y:S01]  /*5420*/  F2FP.F16.F32.PACK_AB R15, R192, R195 ;  /* 0x000000c3c00f723e */ /* 0x000fe200000000ff */
[----:B-1----:R-:W-:-:S04]  /*5430*/  FFMA.FTZ R0, R105, UR5, -R3 ;  /* 0x0000000569007c23 */ /* 0x002fc80008010803 */
[----:B------:R1:W2:Y:S02]  /*5440*/  MUFU.EX2 R72, R0 ;  /* 0x0000000000487308 */ /* 0x0002a40000000800 */
[C---:B------:R-:W-:Y:S08]  /*5450*/  HMMA.16816.F32 R144, R12.reuse, R16, R60 ;  /* 0x000000100c90723c */ /* 0x040ff0000000183c */
[----:B------:R-:W-:Y:S01]  /*5460*/  HMMA.16816.F32 R36, R12, R22, R44 ;  /* 0x000000160c24723c */ /* 0x000fe2000000182c */
[----:B-1----:R-:W-:-:S07]  /*5470*/  FFMA.FTZ R0, R104, UR5, -R3 ;  /* 0x0000000568007c23 */ /* 0x002fce0008010803 */
[C---:B------:R-:W-:Y:S01]  /*5480*/  HMMA.16816.F32 R52, R12.reuse, R20, R52 ;  /* 0x000000140c34723c */ /* 0x040fe20000001834 */
[----:B------:R-:W-:Y:S01]  /*5490*/  LDSM.16.MT88.4 R20, [R210+0x5800] ;  /* 0x00580000d214783b */ /* 0x000fe20000004200 */
[----:B------:R1:W-:Y:S06]  /*54a0*/  MUFU.EX2 R71, R0 ;  /* 0x0000000000477308 */ /* 0x0003ec0000000800 */
[----:B------:R-:W-:Y:S01]  /*54b0*/  HMMA.16816.F32 R56, R12, R18, R56 ;  /* 0x000000120c38723c */ /* 0x000fe20000001838 */
[----:B------:R-:W5:Y:S01]  /*54c0*/  LDSM.16.MT88.4 R16, [R208+0x5800] ;  /* 0x00580000d010783b */ /* 0x000f620000004200 */
[----:B--2---:R-:W-:Y:S01]  /*54d0*/  F2FP.F16.F32.PACK_AB R12, R72, R73 ;  /* 0x00000049480c723e */ /* 0x004fe200000000ff */
[----:B-1----:R-:W-:-:S04]  /*54e0*/  FFMA.FTZ R0, R106, UR5, -R3 ;  /* 0x000000056a007c23 */ /* 0x002fc80008010803 */
        /* <DEDUP_REMOVED lines=14> */
[C---:B----4-:R-:W-:Y:S08]  /*55d0*/  HMMA.16816.F32 R140, R12.reuse, R28, R140 ;  /* 0x0000001c0c8c723c */ /* 0x050ff0000000188c */
[----:B------:R-:W-:Y:S01]  /*55e0*/  HMMA.16816.F32 R48, R12, R30, R48 ;  /* 0x0000001e0c30723c */ /* 0x000fe20000001830 */
[----:B-1----:R-:W-:-:S07]  /*55f0*/  FFMA.FTZ R0, R120, UR5, -R3 ;  /* 0x0000000578007c23 */ /* 0x002fce0008010803 */
[C---:B---3--:R-:W-:Y:S01]  /*5600*/  HMMA.16816.F32 R160, R12.reuse, R32, R160 ;  /* 0x000000200ca0723c */ /* 0x048fe200000018a0 */
        /* <DEDUP_REMOVED lines=12> */
[----:B------:R1:W-:Y:S07]  /*56d0*/  MUFU.EX2 R62, R0 ;  /* 0x00000000003e7308 */ /* 0x0003ee0000000800 */
[----:B------:R-:W-:Y:S01]  /*56e0*/  HMMA.16816.F32 R28, R12, R30, R56 ;  /* 0x0000001e0c1c723c */ /* 0x000fe20000001838 */
        /* <DEDUP_REMOVED lines=15> */
[----:B------:R1:W2:Y:S02]  /*57e0*/  MUFU.EX2 R44, R0 ;  /* 0x00000000002c7308 */ /* 0x0002a40000000800 */
[C---:B-----5:R-:W-:Y:S08]  /*57f0*/  HMMA.16816.F32 R140, R12.reuse, R16, R140 ;  /* 0x000000100c8c723c */ /* 0x060ff0000000188c */
[----:B------:R-:W-:Y:S01]  /*5800*/  HMMA.16816.F32 R148, R12, R18, R48 ;  /* 0x000000120c94723c */ /* 0x000fe20000001830 */
[----:B-1----:R-:W-:-:S07]  /*5810*/  FFMA.FTZ R0, R129, UR5, -R3 ;  /* 0x0000000581007c23 */ /* 0x002fce0008010803 */
[C---:B------:R-:W-:Y:S01]  /*5820*/  HMMA.16816.F32 R160, R12.reuse, R20, R160 ;  /* 0x000000140ca0723c */ /* 0x040fe200000018a0 */
[----:B------:R1:W-:Y:S07]  /*5830*/  MUFU.EX2 R38, R0 ;  /* 0x0000000000267308 */ /* 0x0003ee0000000800 */
[----:B------:R-:W-:Y:S01]  /*5840*/  HMMA.16816.F32 R40, R12, R22, R40 ;  /* 0x000000160c28723c */ /* 0x000fe20000001828 */
[----:B------:R-:W-:Y:S02]  /*5850*/  F2FP.F16.F32.PACK_AB R12, R223, R224 ;  /* 0x000000e0df0c723e */ /* 0x000fe400000000ff */
[----:B------:R-:W-:-:S02]  /*5860*/  F2FP.F16.F32.PACK_AB R13, R78, R89 ;  /* 0x000000594e0d723e */ /* 0x000fc400000000ff */
[----:B------:R-:W-:Y:S02]  /*5870*/  F2FP.F16.F32.PACK_AB R14, R221, R222 ;  /* 0x000000dedd0e723e */ /* 0x000fe400000000ff */
[----:B--2---:R-:W-:Y:S01]  /*5880*/  F2FP.F16.F32.PACK_AB R15, R44, R68 ;  /* 0x000000442c0f723e */ /* 0x004fe200000000ff */
[----:B-1----:R-:W-:-:S04]  /*5890*/  FFMA.FTZ R0, R132, UR5, -R3 ;  /* 0x0000000584007c23 */ /* 0x002fc80008010803 */
[----:B------:R1:W2:Y:S02]  /*58a0*/  MUFU.EX2 R37, R0 ;  /* 0x0000000000257308 */ /* 0x0002a40000000800 */
[C---:B------:R-:W-:Y:S08]  /*58b0*/  HMMA.16816.F32 R52, R12.reuse, R20, R52 ;  /* 0x000000140c34723c */ /* 0x040ff00000001834 */
[----:B------:R-:W-:Y:S01]  /*58c0*/  HMMA.16816.F32 R144, R12, R16, R144 ;  /* 0x000000100c90723c */ /* 0x000fe20000001890 */
[----:B-1----:R-:W-:-:S07]  /*58d0*/  FFMA.FTZ R0, R130, UR5, -R3 ;  /* 0x0000000582007c23 */ /* 0x002fce0008010803 */
[----:B------:R-:W-:Y:S01]  /*58e0*/  HMMA.16816.F32 R28, R12, R18, R28 ;  /* 0x000000120c1c723c */ /* 0x000fe2000000181c */
[----:B------:R-:W-:Y:S01]  /*58f0*/  FFMA.FTZ R3, R133, UR5, -R3 ;  /* 0x0000000585037c23 */ /* 0x000fe20008010803 */
[----:B------:R-:W1:Y:S01]  /*5900*/  LDSM.16.MT88.4 R16, [R210+0x5c00] ;  /* 0x005c0000d210783b */ /* 0x000e620000004200 */
[----:B------:R3:W-:Y:S01]  /*5910*/  MUFU.EX2 R36, R0 ;  /* 0x0000000000247308 */ /* 0x0007e20000000800 */
[----:B--2---:R-:W-:-:S04]  /*5920*/  F2FP.F16.F32.PACK_AB R164, R37, R38 ;  /* 0x0000002625a4723e */ /* 0x004fc800000000ff */
[----:B------:R-:W-:Y:S03]  /*5930*/  HMMA.16816.F32 R32, R12, R22, R32 ;  /* 0x000000160c20723c */ /* 0x000fe60000001820 */
[----:B------:R2:W4:Y:S01]  /*5940*/  MUFU.EX2 R242, R3 ;  /* 0x0000000300f27308 */ /* 0x0005220000000800 */
[----:B---3--:R-:W-:-:S07]  /*5950*/  FFMA.FTZ R0, R127, UR5, -R2 ;  /* 0x000000057f007c23 */ /* 0x008fce0008010802 */
[----:B------:R3:W-:Y:S01]  /*5960*/  MUFU.EX2 R26, R0 ;  /* 0x00000000001a7308 */ /* 0x0007e20000000800 */
[----:B--2---:R-:W-:Y:S01]  /*5970*/  FADD.FTZ R3, R10, R9 ;  /* 0x000000090a037221 */ /* 0x004fe20000010000 */
[----:B----4-:R-:W-:Y:S01]  /*5980*/  F2FP.F16.F32.PACK_AB R166, R242, R36 ;  /* 0x00000024f2a6723e */ /* 0x010fe200000000ff */
[----:B---3--:R-:W-:-:S05]  /*5990*/  FFMA.FTZ R0, R131, UR5, -R2 ;  /* 0x0000000583007c23 */ /* 0x008fca0008010802 */
[----:B------:R2:W3:Y:S02]  /*59a0*/  MUFU.EX2 R27, R0 ;  /* 0x00000000001b7308 */ /* 0x0004e40000000800 */
[--C-:B--2---:R-:W-:Y:S01]  /*59b0*/  FFMA.FTZ R0, R134, UR5, -R2.reuse ;  /* 0x0000000586007c23 */ /* 0x104fe20008010802 */
[----:B------:R-:W-:Y:S01]  /*59c0*/  FFMA.FTZ R2, R156, UR5, -R2 ;  /* 0x000000059c027c23 */ /* 0x000fe20008010802 */
[----:B---3--:R-:W-:-:S04]  /*59d0*/  F2FP.F16.F32.PACK_AB R165, R27, R26 ;  /* 0x0000001a1ba5723e */ /* 0x008fc800000000ff */
[----:B------:R2:W-:Y:S08]  /*59e0*/  MUFU.EX2 R25, R0 ;  /* 0x0000000000197308 */ /* 0x0005f00000000800 */
[----:B------:R3:W4:Y:S01]  /*59f0*/  MUFU.EX2 R241, R2 ;  /* 0x0000000200f17308 */ /* 0x0007220000000800 */
[----:B--2---:R-:W-:-:S07]  /*5a00*/  FFMA.FTZ R0, R230, UR5, -R4 ;  /* 0x00000005e6007c23 */ /* 0x004fce0008010804 */
[----:B------:R2:W-:Y:S01]  /*5a10*/  MUFU.EX2 R20, R0 ;  /* 0x0000000000147308 */ /* 0x0005e20000000800 */
[----:B---3--:R-:W-:Y:S01]  /*5a20*/  FADD.FTZ R2, R206, R189 ;  /* 0x000000bdce027221 */ /* 0x008fe20000010000 */
[----:B----4-:R-:W-:-:S07]  /*5a30*/  F2FP.F16.F32.PACK_AB R167, R241, R25 ;  /* 0x00000019f1a7723e */ /* 0x010fce00000000ff */
[----:B------:R-:W-:Y:S01]  /*5a40*/  HMMA.16816.F32 R140, R164, R152, R140 ;  /* 0x00000098a48c723c */ /* 0x000fe2000000188c */
[----:B--2---:R-:W-:-:S07]  /*5a50*/  FFMA.FTZ R0, R231, UR5, -R4 ;  /* 0x00000005e7007c23 */ /* 0x004fce0008010804 */
[C---:B------:R-:W-:Y:S01]  /*5a60*/  HMMA.16816.F32 R148, R164.reuse, R154, R148 ;  /* 0x0000009aa494723c */ /* 0x040fe20000001894 */
[----:B------:R2:W3:Y:S07]  /*5a70*/  MUFU.EX2 R12, R0 ;  /* 0x00000000000c7308 */ /* 0x0004ee0000000800 */
[C---:B-1----:R-:W-:Y:S08]  /*5a80*/  HMMA.16816.F32 R160, R164.reuse, R16, R160 ;  /* 0x00000010a4a0723c */ /* 0x042ff000000018a0 */
[----:B------:R-:W-:Y:S01]  /*5a90*/  HMMA.16816.F32 R164, R164, R18, R40 ;  /* 0x00000012a4a4723c */ /* 0x000fe20000001828 */
[----:B--2---:R-:W-:-:S04]  /*5aa0*/  FFMA.FTZ R0, R207, UR5, -R4 ;  /* 0x00000005cf007c23 */ /* 0x004fc80008010804 */
[----:B------:R1:W-:Y:S02]  /*5ab0*/  MUFU.EX2 R11, R0 ;  /* 0x00000000000b7308 */ /* 0x0003e40000000800 */
[----:B-1----:R-:W-:Y:S01]  /*5ac0*/  FFMA.FTZ R0, R214, UR5, -R4 ;  /* 0x00000005d6007c23 */ /* 0x002fe20008010804 */
[----:B------:R-:W-:Y:S01]  /*5ad0*/  FADD.FTZ R4, R234, R229 ;  /* 0x000000e5ea047221 */ /* 0x000fe20000010000 */
[----:B------:R-:W-:-:S04]  /*5ae0*/  IMAD.MOV.U32 R214, RZ, RZ, -0x1 ;  /* 0xffffffffffd67424 */ /* 0x000fc800078e00ff */
[----:B------:R1:W2:Y:S01]  /*5af0*/  MUFU.EX2 R240, R0 ;  /* 0x0000000000f07308 */ /* 0x0002a20000000800 */
[----:B------:R-:W-:Y:S01]  /*5b00*/  FADD.FTZ R9, R233, R4 ;  /* 0x00000004e9097221 */ /* 0x000fe20000010000 */
[----:B------:R-:W-:-:S03]  /*5b10*/  FADD.FTZ R4, R188, R2 ;  /* 0x00000002bc047221 */ /* 0x000fc60000010000 */
[----:B------:R-:W-:Y:S01]  /*5b20*/  FADD.FTZ R9, R100, R9 ;  /* 0x0000000964097221 */ /* 0x000fe20000010000 */
[----:B------:R-:W-:-:S03]  /*5b30*/  FADD.FTZ R4, R202, R4 ;  /* 0x00000004ca047221 */ /* 0x000fc60000010000 */
[----:B------:R-:W-:-:S04]  /*5b40*/  FADD.FTZ R9, R99, R9 ;  /* 0x0000000963097221 */ /* 0x000fc80000010000 */
[----:B------:R-:W-:Y:S01]  /*5b50*/  FADD.FTZ R9, R81, R9 ;  /* 0x0000000951097221 */ /* 0x000fe20000010000 */
[----:B-1----:R-:W-:Y:S01]  /*5b60*/  FADD.FTZ R0, R170, R169 ;  /* 0x000000a9aa007221 */ /* 0x002fe20000010000 */
[----:B---3--:R-:W-:Y:S02]  /*5b70*/  F2FP.F16.F32.PACK_AB R169, R12, R20 ;  /* 0x000000140ca9723e */ /* 0x008fe400000000ff */
[----:B------:R-:W-:Y:S01]  /*5b80*/  F2FP.F16.F32.PACK_AB R170, R239, R218 ;  /* 0x000000daefaa723e */ /* 0x000fe200000000ff */
[----:B------:R-:W-:Y:S01]  /*5b90*/  FADD.FTZ R2, R168, R0 ;  /* 0x00000000a8027221 */ /* 0x000fe20000010000 */
[----:B------:R-:W-:Y:S01]  /*5ba0*/  FADD.FTZ R0, R158, R3 ;  /* 0x000000039e007221 */ /* 0x000fe20000010000 */
[----:B------:R-:W-:Y:S02]  /*5bb0*/  F2FP.F16.F32.PACK_AB R168, R219, R220 ;  /* 0x000000dcdba8723e */ /* 0x000fe400000000ff */
[----:B------:R-:W-:Y:S01]  /*5bc0*/  FADD.FTZ R3, R179, R2 ;  /* 0x00000002b3037221 */ /* 0x000fe20000010000 */
[----:B------:R-:W-:Y:S01]  /*5bd0*/  FADD.FTZ R0, R176, R0 ;  /* 0x00000000b0007221 */ /* 0x000fe20000010000 */
[----:B------:R-:W-:Y:S01]  /*5be0*/  FADD.FTZ R2, R204, R4 ;  /* 0x00000004cc027221 */ /* 0x000fe20000010000 */
[----:B--2---:R-:W-:Y:S01]  /*5bf0*/  F2FP.F16.F32.PACK_AB R171, R240, R11 ;  /* 0x0000000bf0ab723e */ /* 0x004fe200000000ff */
[----:B------:R-:W-:Y:S01]  /*5c00*/  FADD.FTZ R3, R178, R3 ;  /* 0x00000003b2037221 */ /* 0x000fe20000010000 */
        /* <DEDUP_REMOVED lines=10> */
[C---:B------:R-:W-:Y:S01]  /*5cb0*/  HMMA.16816.F32 R144, R168.reuse, R152, R144 ;  /* 0x00000098a890723c */ /* 0x040fe20000001890 */
        /* <DEDUP_REMOVED lines=98> */
[----:B------:R-:W-:Y:S01]  /*62e0*/  HMMA.16816.F32 R156, R168, R16, R52 ;  /* 0x00000010a89c723c */ /* 0x000fe20000001834 */
[----:B------:R-:W-:-:S07]  /*62f0*/  FADD.FTZ R241, R241, R0 ;  /* 0x00000000f1f17221 */ /* 0x000fce0000010000 */
[----:B------:R-:W-:Y:S01]  /*6300*/  HMMA.16816.F32 R168, R168, R18, R32 ;  /* 0x00000012a8a8723c */ /* 0x000fe20000001820 */
[----:B------:R-:W-:-:S04]  /*6310*/  NOP ;  /* 0x0000000000007918 */ /* 0x000fc80000000000 */
[----:B------:R-:W-:-:S15]  /*6320*/  @!P6 BRA `(.L_x_39) ;  /* 0x0000004c006ce947 */ /* 0x000fde0003800000 */
[----:B------:R-:W-:Y:S01]  /*6330*/  VIADD R0, R232, 0xfffffffe ;  /* 0xfffffffee8007836 */ /* 0x000fe20000000000 */
[----:B------:R-:W-:-:S04]  /*6340*/  DEPBAR.LE SB0, 0x0 ;  /* 0x000080000000791a */ /* 0x000fc80000000000 */
[----:B------:R-:W-:Y:S01]  /*6350*/  IMAD.WIDE.U32 R2, R0, R118, RZ ;  /* 0x0000007600027225 */ /* 0x000fe200078e00ff */
[C---:B------:R-:W-:Y:S01]  /*6360*/  SHF.L.U64.HI R9, R118.reuse, 0x5, R119 ;  /* 0x0000000576097819 */ /* 0x040fe20000010277 */
[----:B------:R-:W1:Y:S02]  /*6370*/  S2R R234, SR_TID.X ;  /* 0x0000000000ea7919 */ /* 0x000e640000002100 */
[----:B------:R-:W-:Y:S01]  /*6380*/  IMAD.SHL.U32 R4, R118, 0x20, RZ ;  /* 0x0000002076047824 */ /* 0x000fe200078e00ff */
[----:B------:R-:W-:Y:S01]  /*6390*/  BAR.SYNC.DEFER_BLOCKING 0x0 ;  /* 0x0000000000007b1d */ /* 0x000fe20000010000 */
[----:B------:R-:W-:Y:S01]  /*63a0*/  IMAD R13, R0, R119, R3 ;  /* 0x00000077000d7224 */ /* 0x000fe200078e0203 */
[C---:B------:R-:W-:Y:S02]  /*63b0*/  LEA R16, P3, R2.reuse, R236, 0x8 ;  /* 0x000000ec02107211 */ /* 0x040fe400078640ff */
[C---:B------:R-:W-:Y:S02]  /*63c0*/  LEA R0, P0, R2.reuse, R4, 0x7 ;  /* 0x0000000402007211 */ /* 0x040fe400078038ff */
[----:B------:R-:W-:-:S02]  /*63d0*/  LEA.HI.X R17, R2, R235, R13, 0x8, P3 ;  /* 0x000000eb02117211 */ /* 0x000fc400018f440d */
[----:B------:R-:W-:Y:S02]  /*63e0*/  IADD3 R4, P1, PT, R0, R4, RZ ;  /* 0x0000000400047210 */ /* 0x000fe40007f3e0ff */
[----:B------:R-:W-:Y:S02]  /*63f0*/  LEA.HI.X R3, R2, R9, R13, 0x7, P0 ;  /* 0x0000000902037211 */ /* 0x000fe400000f3c0d */
[----:B------:R-:W-:Y:S02]  /*6400*/  LEA R11, P0, R118, R0, 0x6 ;  /* 0x00000000760b7211 */ /* 0x000fe400078030ff */
[-C--:B------:R-:W-:Y:S01]  /*6410*/  LEA R14, P2, R0, R236.reuse, 0x1 ;  /* 0x000000ec000e7211 */ /* 0x080fe200078408ff */
[----:B------:R-:W-:Y:S01]  /*6420*/  IMAD.X R9, R3, 0x1, R9, P1 ;  /* 0x0000000103097824 */ /* 0x000fe200008e0609 */
[----:B------:R-:W-:Y:S02]  /*6430*/  LEA R12, P1, R4, R236, 0x1 ;  /* 0x000000ec040c7211 */ /* 0x000fe400078208ff */
[----:B------:R-:W-:-:S02]  /*6440*/  LEA.HI.X R18, R118, R3, R119, 0x6, P0 ;  /* 0x0000000376127211 */ /* 0x000fc400000f3477 */
[C---:B------:R-:W-:Y:S02]  /*6450*/  LEA R10, P0, R11.reuse, R236, 0x1 ;  /* 0x000000ec0b0a7211 */ /* 0x040fe400078008ff */
[-C--:B------:R-:W-:Y:S02]  /*6460*/  LEA.HI.X R15, R0, R235.reuse, R3, 0x1, P2 ;  /* 0x000000eb000f7211 */ /* 0x080fe400010f0c03 */
[-C--:B------:R-:W-:Y:S01]  /*6470*/  LEA.HI.X R13, R4, R235.reuse, R9, 0x1, P1 ;  /* 0x000000eb040d7211 */ /* 0x080fe200008f0c09 */
[----:B------:R-:W-:Y:S01]  /*6480*/  @!PT LDS RZ, [RZ] ;  /* 0x00000000fffff984 */ /* 0x000fe20000000800 */
[----:B------:R-:W-:Y:S01]  /*6490*/  @!PT LDS RZ, [RZ] ;  /* 0x00000000fffff984 */ /* 0x000fe20000000800 */
[----:B------:R-:W-:Y:S01]  /*64a0*/  @!PT LDS RZ, [RZ] ;  /* 0x00000000fffff984 */ /* 0x000fe20000000800 */
[----:B------:R2:W-:Y:S01]  /*64b0*/  LDGSTS.E.BYPASS.LTC128B.128 [R215+0x4000], desc[UR12][R16.64] ;  /* 0x0400000010d77fae */ /* 0x0005e2000b981a0c */
[----:B------:R-:W-:Y:S01]  /*64c0*/  LEA.HI.X R11, R11, R235, R18, 0x1, P0 ;  /* 0x000000eb0b0b7211 */ /* 0x000fe200000f0c12 */
[----:B-1----:R-:W-:Y:S02]  /*64d0*/  IMAD.SHL.U32 R234, R234, 0x2, RZ ;  /* 0x00000002eaea7824 */ /* 0x002fe400078e00ff */
[----:B------:R-:W-:Y:S04]  /*64e0*/  LDGSTS.E.BYPASS.LTC128B.128 [R215+0x4800], desc[UR12][R14.64] ;  /* 0x048000000ed77fae */ /* 0x000fe8000b981a0c */
[----:B------:R1:W-:Y:S01]  /*64f0*/  LDGSTS.E.BYPASS.LTC128B.128 [R215+0x5000], desc[UR12][R12.64] ;  /* 0x050000000cd77fae */ /* 0x0003e2000b981a0c */
[----:B------:R-:W-:-:S03]  /*6500*/  LOP3.LUT R234, R234, 0x6, RZ, 0xc0, !PT ;  /* 0x00000006eaea7812 */ /* 0x000fc600078ec0ff */
[----:B------:R3:W-:Y:S02]  /*6510*/  LDGSTS.E.BYPASS.LTC128B.128 [R215+0x5800], desc[UR12][R10.64] ;  /* 0x058000000ad77fae */ /* 0x0007e4000b981a0c */
[----:B------:R-:W-:Y:S02]  /*6520*/  IMAD R0, R232, 0x80, R234 ;  /* 0x00000080e8007824 */ /* 0x000fe400078e02ea */
[----:B------:R-:W-:Y:S02]  /*6530*/  LDSM.16.M88.4 R68, [R209+0x3000] ;  /* 0x00300000d144783b */ /* 0x000fe40000000200 */
[C---:B------:R-:W-:Y:S02]  /*6540*/  VIADD R4, R0.reuse, 0xffffff39 ;  /* 0xffffff3900047836 */ /* 0x040fe40000000000 */
[----:B------:R-:W-:Y:S01]  /*6550*/  LDSM.16.M88.4 R64, [R209+0x3400] ;  /* 0x00340000d140783b */ /* 0x000fe20000000200 */
[C---:B------:R-:W-:Y:S02]  /*6560*/  VIADD R27, R0.reuse, 0xffffff61 ;  /* 0xffffff61001b7836 */ /* 0x040fe40000000000 */
[C---:B------:R-:W-:Y:S01]  /*6570*/  VIADD R26, R0.reuse, 0xffffff70 ;  /* 0xffffff70001a7836 */ /* 0x040fe20000000000 */
[----:B------:R-:W-:Y:S01]  /*6580*/  LDSM.16.M88.4 R60, [R209+0x3800] ;  /* 0x00380000d13c783b */ /* 0x000fe20000000200 */
[----:B------:R-:W-:-:S03]  /*6590*/  VIADD R25, R0, 0xffffff71 ;  /* 0xffffff7100197836 */ /* 0x000fc60000000000 */
[----:B------:R-:W-:Y:S04]  /*65a0*/  LDSM.16.M88.4 R56, [R209+0x3c00] ;  /* 0x003c0000d138783b */ /* 0x000fe80000000200 */
[----:B--2---:R-:W-:Y:S04]  /*65b0*/  LDSM.16.M88.4 R16, [R213+0x1000] ;  /* 0x00100000d510783b */ /* 0x004fe80000000200 */
[----:B-1----:R-:W1:Y:S01]  /*65c0*/  LDSM.16.M88.4 R12, [R212+0x1000] ;  /* 0x00100000d40c783b */ /* 0x002e620000000200 */
[----:B---3--:R-:W-:-:S03]  /*65d0*/  VIADD R11, R0, 0xffffff31 ;  /* 0xffffff31000b7836 */ /* 0x008fc60000000000 */
[----:B------:R-:W2:Y:S01]  /*65e0*/  LDSM.16.M88.4 R36, [R211+0x3000] ;  /* 0x00300000d324783b */ /* 0x000ea20000000200 */
[----:B------:R-:W-:-:S03]  /*65f0*/  VIADD R10, R0, 0xffffff38 ;  /* 0xffffff38000a7836 */ /* 0x000fc60000000000 */
[----:B------:R-:W3:Y:S04]  /*6600*/  LDSM.16.M88.4 R32, [R211+0x3400] ;  /* 0x00340000d320783b */ /* 0x000ee80000000200 */
[----:B------:R-:W4:Y:S04]  /*6610*/  LDSM.16.M88.4 R84, [R209+0x2000] ;  /* 0x00200000d154783b */ /* 0x000f280000000200 */
[----:B------:R-:W5:Y:S04]  /*6620*/  LDSM.16.M88.4 R80, [R209+0x2400] ;  /* 0x00240000d150783b */ /* 0x000f680000000200 */
[----:B------:R-:W5:Y:S04]  /*6630*/  LDSM.16.M88.4 R76, [R209+0x2800] ;  /* 0x00280000d14c783b */ /* 0x000f680000000200 */
[----:B------:R-:W5:Y:S04]  /*6640*/  LDSM.16.M88.4 R72, [R209+0x2c00] ;  /* 0x002c0000d148783b */ /* 0x000f680000000200 */
[----:B------:R-:W5:Y:S04]  /*6650*/  LDSM.16.M88.4 R28, [R211+0x3800] ;  /* 0x00380000d31c783b */ /* 0x000f680000000200 */
[----:B------:R-:W5:Y:S04]  /*6660*/  LDSM.16.M88.4 R88, [R211+0x3c00] ;  /* 0x003c0000d358783b */ /* 0x000f680000000200 */
[----:B------:R-:W5:Y:S01]  /*6670*/  LDSM.16.M88.4 R52, [R211+0x2000] ;  /* 0x00200000d334783b */ /* 0x000f620000000200 */
[C---:B-1----:R-:W-:Y:S03]  /*6680*/  HMMA.16816.F32 R108, R12.reuse, R68, RZ ;  /* 0x000000440c6c723c */ /* 0x042fe600000018ff */
[----:B------:R-:W1:Y:S04]  /*6690*/  LDSM.16.M88.4 R48, [R211+0x2400] ;  /* 0x00240000d330783b */ /* 0x000e680000000200 */
[----:B------:R-:W1:Y:S01]  /*66a0*/  LDSM.16.M88.4 R44, [R211+0x2800] ;  /* 0x00280000d32c783b */ /* 0x000e620000000200 */
[C---:B------:R-:W-:Y:S03]  /*66b0*/  HMMA.16816.F32 R104, R12.reuse, R64, RZ ;  /* 0x000000400c68723c */ /* 0x040fe600000018ff */
[----:B------:R-:W1:Y:S04]  /*66c0*/  LDSM.16.M88.4 R40, [R211+0x2c00] ;  /* 0x002c0000d328783b */ /* 0x000e680000000200 */
[----:B------:R-:W1:Y:S01]  /*66d0*/  LDSM.16.M88.4 R20, [R212] ;  /* 0x00000000d414783b */ /* 0x000e620000000200 */
[C---:B------:R-:W-:Y:S03]  /*66e0*/  HMMA.16816.F32 R100, R12.reuse, R60, RZ ;  /* 0x0000003c0c64723c */ /* 0x040fe600000018ff */
[----:B------:R-:W0:Y:S05]  /*66f0*/  LDGDEPBAR ;  /* 0x00000000000079af */ /* 0x000e2a0000000000 */
[----:B------:R-:W-:Y:S08]  /*6700*/  HMMA.16816.F32 R96, R12, R56, RZ ;  /* 0x000000380c60723c */ /* 0x000ff000000018ff */
[C---:B--2---:R-:W-:Y:S08]  /*6710*/  HMMA.16816.F32 R108, R16.reuse, R36, R108 ;  /* 0x00000024106c723c */ /* 0x044ff0000000186c */
[----:B---3--:R-:W-:Y:S08]  /*6720*/  HMMA.16816.F32 R104, R16, R32, R104 ;  /* 0x000000201068723c */ /* 0x008ff00000001868 */
[C---:B----4-:R-:W-:Y:S03]  /*6730*/  HMMA.16816.F32 R132, R12.reuse, R84, RZ ;  /* 0x000000540c84723c */ /* 0x050fe600000018ff */
[----:B------:R-:W-:Y:S04]  /*6740*/  STL.64 [R1+0x18], R108 ;  /* 0x0000186c01007387 */ /* 0x000fe80000100a00 */
[----:B------:R-:W-:Y:S01]  /*6750*/  STL.64 [R1+0x20], R110 ;  /* 0x0000206e01007387 */ /* 0x000fe20000100a00 */
[C---:B-----5:R-:W-:Y:S03]  /*6760*/  HMMA.16816.F32 R124, R12.reuse, R80, RZ ;  /* 0x000000500c7c723c */ /* 0x060fe600000018ff */
[----:B------:R-:W-:Y:S04]  /*6770*/  STL.64 [R1+0x28], R104 ;  /* 0x0000286801007387 */ /* 0x000fe80000100a00 */
[----:B------:R-:W-:Y:S01]  /*6780*/  STL.64 [R1+0x30], R106 ;  /* 0x0000306a01007387 */ /* 0x000fe20000100a00 */
        /* <DEDUP_REMOVED lines=10> */
[C---:B------:R-:W-:Y:S08]  /*6830*/  HMMA.16816.F32 R12, R16.reuse, R28, R100 ;  /* 0x0000001c100c723c */ /* 0x040ff00000001864 */
[C---:B------:R-:W-:Y:S08]  /*6840*/  HMMA.16816.F32 R96, R16.reuse, R88, R96 ;  /* 0x000000581060723c */ /* 0x040ff00000001860 */
[C---:B------:R-:W-:Y:S03]  /*6850*/  HMMA.16816.F32 R100, R16.reuse, R34, R176 ;  /* 0x000000221064723c */ /* 0x040fe600000018b0 */
[----:B------:R-:W-:Y:S04]  /*6860*/  STL.64 [R1+0x58], R12 ;  /* 0x0000580c01007387 */ /* 0x000fe80000100a00 */
[----:B------:R-:W-:Y:S01]  /*6870*/  STL.64 [R1+0x60], R14 ;  /* 0x0000600e01007387 */ /* 0x000fe20000100a00 */
[----:B------:R-:W-:Y:S03]  /*6880*/  HMMA.16816.F32 R196, R16, R52, R132 ;  /* 0x0000003410c4723c */ /* 0x000fe60000001884 */
[----:B------:R-:W2:Y:S01]  /*6890*/  LDSM.16.M88.4 R12, [R213] ;  /* 0x00000000d50c783b */ /* 0x000ea20000000200 */
[----:B------:R-:W-:-:S04]  /*68a0*/  DEPBAR.LE SB0, 0x0 ;  /* 0x000080000000791a */ /* 0x000fc80000000000 */
[----:B------:R-:W-:Y:S01]  /*68b0*/  STL.64 [R1+0x68], R96 ;  /* 0x0000686001007387 */ /* 0x000fe20000100a00 */
[C---:B-1----:R-:W-:Y:S03]  /*68c0*/  HMMA.16816.F32 R220, R16.reuse, R48, R124 ;  /* 0x0000003010dc723c */ /* 0x042fe6000000187c */
[----:B------:R1:W-:Y:S04]  /*68d0*/  STL.64 [R1+0x70], R98 ;  /* 0x0000706201007387 */ /* 0x0003e80000100a00 */
[----:B------:R-:W-:Y:S01]  /*68e0*/  STL.64 [R1+0x8], R100 ;  /* 0x0000086401007387 */ /* 0x000fe20000100a00 */
[C---:B------:R-:W-:Y:S03]  /*68f0*/  HMMA.16816.F32 R228, R16.reuse, R44, R120 ;  /* 0x0000002c10e4723c */ /* 0x040fe60000001878 */
[----:B------:R3:W-:Y:S05]  /*6900*/  STL.64 [R1+0x10], R102 ;  /* 0x0000106601007387 */ /* 0x0007ea0000100a00 */
[C---:B------:R-:W-:Y:S08]  /*6910*/  HMMA.16816.F32 R248, R16.reuse, R40, R112 ;  /* 0x0000002810f8723c */ /* 0x040ff00000001870 */
[C---:B------:R-:W-:Y:S08]  /*6920*/  HMMA.16816.F32 R200, R16.reuse, R54, R128 ;  /* 0x0000003610c8723c */ /* 0x040ff00000001880 */
[C---:B-1----:R-:W-:Y:S08]  /*6930*/  HMMA.16816.F32 R96, R16.reuse, R30, R172 ;  /* 0x0000001e1060723c */ /* 0x042ff000000018ac */
[C---:B------:R-:W-:Y:S08]  /*6940*/  HMMA.16816.F32 R192, R16.reuse, R50, R192 ;  /* 0x0000003210c0723c */ /* 0x040ff000000018c0 */
[C---:B------:R-:W-:Y:S03]  /*6950*/  HMMA.16816.F32 R188, R16.reuse, R46, R188 ;  /* 0x0000002e10bc723c */ /* 0x040fe600000018bc */
[----:B------:R-:W-:Y:S04]  /*6960*/  STL.64 [R1+0x38], R96 ;  /* 0x0000386001007387 */ /* 0x000fe80000100a00 */
[----:B------:R1:W-:Y:S01]  /*6970*/  STL.64 [R1+0x40], R98 ;  /* 0x0000406201007387 */ /* 0x0003e20000100a00 */
[C---:B------:R-:W-:Y:S08]  /*6980*/  HMMA.16816.F32 R204, R16.reuse, R42, R184 ;  /* 0x0000002a10cc723c */ /* 0x040ff000000018b8 */
[C---:B------:R-:W-:Y:S08]  /*6990*/  HMMA.16816.F32 R224, R16.reuse, R38, R180 ;  /* 0x0000002610e0723c */ /* 0x040ff000000018b4 */
[----:B------:R-:W-:Y:S08]  /*69a0*/  HMMA.16816.F32 R16, R16, R90, R92 ;  /* 0x0000005a1010723c */ /* 0x000ff0000000185c */
[C---:B------:R-:W-:Y:S08]  /*69b0*/  HMMA.16816.F32 R120, R20.reuse, R84, RZ ;  /* 0x000000541478723c */ /* 0x040ff000000018ff */
[C---:B------:R-:W-:Y:S03]  /*69c0*/  HMMA.16816.F32 R112, R20.reuse, R86, RZ ;  /* 0x000000561470723c */ /* 0x040fe600000018ff */
[----:B------:R-:W-:Y:S04]  /*69d0*/  STL.64 [R1+0x48], R16 ;  /* 0x0000481001007387 */ /* 0x000fe80000100a00 */
[----:B------:R4:W-:Y:S01]  /*69e0*/  STL.64 [R1+0x50], R18 ;  /* 0x0000501201007387 */ /* 0x0009e20000100a00 */
[C---:B------:R-:W-:Y:S08]  /*69f0*/  HMMA.16816.F32 R108, R20.reuse, R80, RZ ;  /* 0x00000050146c723c */ /* 0x040ff000000018ff */
[C---:B------:R-:W-:Y:S08]  /*6a00*/  HMMA.16816.F32 R104, R20.reuse, R82, RZ ;  /* 0x000000521468723c */ /* 0x040ff000000018ff */
[C---:B---3--:R-:W-:Y:S08]  /*6a10*/  HMMA.16816.F32 R100, R20.reuse, R76, RZ ;  /* 0x0000004c1464723c */ /* 0x048ff000000018ff */
[C---:B-1----:R-:W-:Y:S08]  /*6a20*/  HMMA.16816.F32 R96, R20.reuse, R78, RZ ;  /* 0x0000004e1460723c */ /* 0x042ff000000018ff */
[C---:B------:R-:W-:Y:S08]  /*6a30*/  HMMA.16816.F32 R92, R20.reuse, R72, RZ ;  /* 0x00000048145c723c */ /* 0x040ff000000018ff */
[C---:B------:R-:W-:Y:S08]  /*6a40*/  HMMA.16816.F32 R84, R20.reuse, R74, RZ ;  /* 0x0000004a1454723c */ /* 0x040ff000000018ff */
[C---:B------:R-:W-:Y:S08]  /*6a50*/  HMMA.16816.F32 R80, R20.reuse, R68, RZ ;  /* 0x000000441450723c */ /* 0x040ff000000018ff */
[C---:B------:R-:W-:Y:S08]  /*6a60*/  HMMA.16816.F32 R76, R20.reuse, R70, RZ ;  /* 0x00000046144c723c */ /* 0x040ff000000018ff */
[C---:B------:R-:W-:Y:S08]  /*6a70*/  HMMA.16816.F32 R72, R20.reuse, R64, RZ ;  /* 0x000000401448723c */ /* 0x040ff000000018ff */
[C---:B------:R-:W-:Y:S08]  /*6a80*/  HMMA.16816.F32 R68, R20.reuse, R66, RZ ;  /* 0x000000421444723c */ /* 0x040ff000000018ff */
[C---:B------:R-:W-:Y:S08]  /*6a90*/  HMMA.16816.F32 R64, R20.reuse, R60, RZ ;  /* 0x0000003c1440723c */ /* 0x040ff000000018ff */
[C---:B----4-:R-:W-:Y:S08]  /*6aa0*/  HMMA.16816.F32 R16, R20.reuse, R56, RZ ;  /* 0x000000381410723c */ /* 0x050ff000000018ff */
[C---:B------:R-:W-:Y:S08]  /*6ab0*/  HMMA.16816.F32 R60, R20.reuse, R62, RZ ;  /* 0x0000003e143c723c */ /* 0x040ff000000018ff */
[----:B------:R-:W-:Y:S08]  /*6ac0*/  HMMA.16816.F32 R20, R20, R58, RZ ;  /* 0x0000003a1414723c */ /* 0x000ff000000018ff */
[C---:B--2---:R-:W-:Y:S08]  /*6ad0*/  HMMA.16816.F32 R172, R12.reuse, R52, R120 ;  /* 0x000000340cac723c */ /* 0x044ff00000001878 */
[C---:B------:R-:W-:Y:S08]  /*6ae0*/  HMMA.16816.F32 R112, R12.reuse, R54, R112 ;  /* 0x000000360c70723c */ /* 0x040ff00000001870 */
[C---:B------:R-:W-:Y:S08]  /*6af0*/  HMMA.16816.F32 R132, R12.reuse, R48, R108 ;  /* 0x000000300c84723c */ /* 0x040ff0000000186c */
[----:B------:R-:W-:Y:S01]  /*6b00*/  HMMA.16816.F32 R120, R12, R40, R92 ;  /* 0x000000280c78723c */ /* 0x000fe2000000185c */
[----:B------:R-:W-:-:S02]  /*6b10*/  VIADD R40, R0, 0xffffff78 ;  /* 0xffffff7800287836 */ /* 0x000fc40000000000 */
[----:B------:R-:W-:-:S05]  /*6b20*/  VIADD R41, R0, 0xffffff79 ;  /* 0xffffff7900297836 */ /* 0x000fca0000000000 */
[----:B------:R-:W-:Y:S01]  /*6b30*/  HMMA.16816.F32 R92, R12, R38, R76 ;  /* 0x000000260c5c723c */ /* 0x000fe2000000184c */
[C---:B------:R-:W-:Y:S02]  /*6b40*/  VIADD R39, R0.reuse, 0xffffff00 ;  /* 0xffffff0000277836 */ /* 0x040fe40000000000 */
[----:B------:R-:W-:-:S03]  /*6b50*/  VIADD R38, R0, 0xffffff01 ;  /* 0xffffff0100267836 */ /* 0x000fc60000000000 */
[-C--:B------:R-:W-:Y:S02]  /*6b60*/  ISETP.GE.AND P2, PT, R39, R5.reuse, PT ;  /* 0x000000052700720c */ /* 0x080fe40003f46270 */
[C---:B------:R-:W-:Y:S01]  /*6b70*/  HMMA.16816.F32 R184, R12.reuse, R88, R16 ;  /* 0x000000580cb8723c */ /* 0x040fe20000001810 */
[-C--:B------:R-:W-:Y:S01]  /*6b80*/  ISETP.GE.AND P6, PT, R38, R5.reuse, PT ;  /* 0x000000052600720c */ /* 0x080fe20003fc6270 */
[----:B------:R-:W-:Y:S01]  /*6b90*/  VIADD R19, R0, 0xffffff11 ;  /* 0xffffff1100137836 */ /* 0x000fe20000000000 */
[----:B------:R-:W-:Y:S01]  /*6ba0*/  FSEL R48, R172, -INF , !P2 ;  /* 0xff800000ac307808 */ /* 0x000fe20005000000 */
[C---:B------:R-:W-:Y:S02]  /*6bb0*/  VIADD R18, R0.reuse, 0xffffff18 ;  /* 0xffffff1800127836 */ /* 0x040fe40000000000 */
[C---:B------:R-:W-:Y:S01]  /*6bc0*/  VIADD R17, R0.reuse, 0xffffff19 ;  /* 0xffffff1900117836 */ /* 0x040fe20000000000 */
[-C--:B------:R-:W-:Y:S01]  /*6bd0*/  ISETP.GE.AND P1, PT, R19, R5.reuse, PT ;  /* 0x000000051300720c */ /* 0x080fe20003f26270 */
[----:B------:R-:W-:Y:S01]  /*6be0*/  HMMA.16816.F32 R104, R12, R50, R104 ;  /* 0x000000320c68723c */ /* 0x000fe20000001868 */
[----:B------:R-:W-:Y:S01]  /*6bf0*/  VIADD R16, R0, 0xffffff20 ;  /* 0xffffff2000107836 */ /* 0x000fe20000000000 */
[----:B------:R-:W-:-:S02]  /*6c00*/  ISETP.GE.AND P0, PT, R18, R5, PT ;  /* 0x000000051200720c */ /* 0x000fc40003f06270 */
[----:B------:R-:W-:Y:S02]  /*6c10*/  ISETP.GE.AND P2, PT, R17, R5, PT ;  /* 0x000000051100720c */ /* 0x000fe40003f46270 */
[----:B------:R-:W-:Y:S02]  /*6c20*/  FSEL R51, R133, -INF , !P1 ;  /* 0xff80000085337808 */ /* 0x000fe40004800000 */
[----:B------:R-:W-:Y:S01]  /*6c30*/  HMMA.16816.F32 R128, R12, R36, R80 ;  /* 0x000000240c80723c */ /* 0x000fe20000001850 */
[C---:B------:R-:W-:Y:S02]  /*6c40*/  VIADD R37, R0.reuse, 0xffffff08 ;  /* 0xffffff0800257836 */ /* 0x040fe40000000000 */
[----:B------:R-:W-:-:S03]  /*6c50*/  VIADD R36, R0, 0xffffff40 ;  /* 0xffffff4000247836 */ /* 0x000fc60000000000 */
[-C--:B------:R-:W-:Y:S02]  /*6c60*/  ISETP.GE.AND P5, PT, R37, R5.reuse, PT ;  /* 0x000000052500720c */ /* 0x080fe40003fa6270 */
[C---:B------:R-:W-:Y:S01]  /*6c70*/  HMMA.16816.F32 R88, R12.reuse, R90, R20 ;  /* 0x0000005a0c58723c */ /* 0x040fe20000001814 */
[----:B------:R-:W-:Y:S01]  /*6c80*/  VIADD R21, R0, 0xffffff09 ;  /* 0xffffff0900157836 */ /* 0x000fe20000000000 */
[----:B------:R-:W-:Y:S01]  /*6c90*/  FSEL R54, R112, -INF , !P5 ;  /* 0xff80000070367808 */ /* 0x000fe20006800000 */
[----:B------:R-:W-:Y:S01]  /*6ca0*/  VIADD R20, R0, 0xffffff10 ;  /* 0xffffff1000147836 */ /* 0x000fe20000000000 */
[----:B------:R-:W-:Y:S01]  /*6cb0*/  FSEL R50, R104, -INF , !P0 ;  /* 0xff80000068327808 */ /* 0x000fe20004000000 */
[C---:B------:R-:W-:Y:S01]  /*6cc0*/  VIADD R23, R0.reuse, 0xffffff68 ;  /* 0xffffff6800177836 */ /* 0x040fe20000000000 */
[-C--:B------:R-:W-:Y:S01]  /*6cd0*/  ISETP.GE.AND P4, PT, R21, R5.reuse, PT ;  /* 0x000000051500720c */ /* 0x080fe20003f86270 */
[----:B------:R-:W-:Y:S01]  /*6ce0*/  VIADD R22, R0, 0xffffff69 ;  /* 0xffffff6900167836 */ /* 0x000fe20000000000 */
[----:B------:R-:W-:Y:S01]  /*6cf0*/  HMMA.16816.F32 R124, R12, R44, R100 ;  /* 0x0000002c0c7c723c */ /* 0x000fe20000001864 */
[----:B------:R-:W-:-:S02]  /*6d00*/  ISETP.GE.AND P3, PT, R20, R5, PT ;  /* 0x000000051400720c */ /* 0x000fc40003f66270 */
[----:B------:R-:W-:Y:S02]  /*6d10*/  FSEL R53, R113, -INF , !P4 ;  /* 0xff80000071357808 */ /* 0x000fe40006000000 */
[----:B------:R-:W-:Y:S02]  /*6d20*/  FSEL R52, R132, -INF , !P3 ;  /* 0xff80000084347808 */ /* 0x000fe40005800000 */
[----:B------:R-:W-:Y:S01]  /*6d30*/  FSEL R49, R105, -INF , !P2 ;  /* 0xff80000069317808 */ /* 0x000fe20005000000 */
[----:B------:R-:W-:Y:S01]  /*6d40*/  HMMA.16816.F32 R96, R12, R46, R96 ;  /* 0x0000002e0c60723c */ /* 0x000fe20000001860 */
[----:B------:R-:W-:Y:S02]  /*6d50*/  FSEL R47, R173, -INF , !P6 ;  /* 0xff800000ad2f7808 */ /* 0x000fe40007000000 */
[-C--:B------:R-:W-:Y:S02]  /*6d60*/  ISETP.GE.AND P6, PT, R16, R5.reuse, PT ;  /* 0x000000051000720c */ /* 0x080fe40003fc6270 */
[----:B------:R-:W-:-:S02]  /*6d70*/  ISETP.GE.AND P0, PT, R11, R5, PT ;  /* 0x000000050b00720c */ /* 0x000fc40003f06270 */
[-C--:B------:R-:W-:Y:S01]  /*6d80*/  ISETP.GE.AND P2, PT, R10, R5.reuse, PT ;  /* 0x000000050a00720c */ /* 0x080fe20003f46270 */
[C---:B------:R-:W-:Y:S01]  /*6d90*/  HMMA.16816.F32 R176, R12.reuse, R32, R72 ;  /* 0x000000200cb0723c */ /* 0x040fe20000001848 */
[C---:B------:R-:W-:Y:S01]  /*6da0*/  VIADD R33, R0.reuse, 0xffffff49 ;  /* 0xffffff4900217836 */ /* 0x040fe20000000000 */
[----:B------:R-:W-:Y:S01]  /*6db0*/  FSEL R59, R121, -INF , !P0 ;  /* 0xff800000793b7808 */ /* 0x000fe20004000000 */
[----:B------:R-:W-:Y:S01]  /*6dc0*/  VIADD R32, R0, 0xffffff50 ;  /* 0xffffff5000207836 */ /* 0x000fe20000000000 */
[----:B------:R-:W-:Y:S01]  /*6dd0*/  FSEL R55, R124, -INF , !P6 ;  /* 0xff8000007c377808 */ /* 0x000fe20007000000 */
[----:B------:R-:W-:Y:S01]  /*6de0*/  BAR.SYNC.DEFER_BLOCKING 0x0 ;  /* 0x0000000000007b1d */ /* 0x000fe20000010000 */
[-C--:B------:R-:W-:Y:S02]  /*6df0*/  ISETP.GE.AND P6, PT, R4, R5.reuse, PT ;  /* 0x000000050400720c */ /* 0x080fe40003fc6270 */
[----:B------:R-:W-:Y:S01]  /*6e00*/  HMMA.16816.F32 R180, R12, R28, R64 ;  /* 0x0000001c0cb4723c */ /* 0x000fe20000001840 */
[----:B------:R-:W-:Y:S01]  /*6e10*/  VIADD R29, R0, 0xffffff59 ;  /* 0xffffff59001d7836 */ /* 0x000fe20000000000 */
[----:B------:R-:W-:Y:S01]  /*6e20*/  ISETP.GE.AND P0, PT, R32, R5, PT ;  /* 0x000000052000720c */ /* 0x000fe20003f06270 */
[----:B------:R-:W-:-:S05]  /*6e30*/  VIADD R28, R0, 0xffffff60 ;  /* 0xffffff60001c7836 */ /* 0x000fca0000000000 */
[C---:B------:R-:W-:Y:S08]  /*6e40*/  HMMA.16816.F32 R84, R12.reuse, R42, R84 ;  /* 0x0000002a0c54723c */ /* 0x040ff00000001854 */
[----:B------:R-:W-:Y:S01]  /*6e50*/  HMMA.16816.F32 R100, R12, R34, R68 ;  /* 0x000000220c64723c */ /* 0x000fe20000001844 */
[----:B------:R-:W-:Y:S01]  /*6e60*/  VIADD R35, R0, 0xffffff41 ;  /* 0xffffff4100237836 */ /* 0x000fe20000000000 */
[----:B------:R-:W-:Y:S01]  /*6e70*/  FSEL R68, R176, -INF , !P0 ;  /* 0xff800000b0447808 */ /* 0x000fe20004000000 */
[----:B------:R-:W-:Y:S01]  /*6e80*/  VIADD R34, R0, 0xffffff48 ;  /* 0xffffff4800227836 */ /* 0x000fe20000000000 */
[----:B------:R-:W-:-:S04]  /*6e90*/  ISETP.GE.AND P0, PT, R25, R5, PT ;  /* 0x000000051900720c */ /* 0x000fc80003f06270 */
[----:B------:R-:W-:Y:S01]  /*6ea0*/  HMMA.16816.F32 R108, R12, R30, R60 ;  /* 0x0000001e0c6c723c */ /* 0x000fe2000000183c */
[C---:B------:R-:W-:Y:S01]  /*6eb0*/  VIADD R15, R0.reuse, 0xffffff21 ;  /* 0xffffff21000f7836 */ /* 0x040fe20000000000 */
[----:B------:R-:W-:Y:S01]  /*6ec0*/  FSEL R77, R185, -INF , !P0 ;  /* 0xff800000b94d7808 */ /* 0x000fe20004000000 */
[----:B------:R-:W-:Y:S01]  /*6ed0*/  VIADD R14, R0, 0xffffff28 ;  /* 0xffffff28000e7836 */ /* 0x000fe20000000000 */
[----:B------:R-:W-:Y:S01]  /*6ee0*/  FSEL R61, R84, -INF , !P2 ;  /* 0xff800000543d7808 */ /* 0x000fe20005000000 */
[C---:B------:R-:W-:Y:S01]  /*6ef0*/  VIADD R13, R0.reuse, 0xffffff29 ;  /* 0xffffff29000d7836 */ /* 0x040fe20000000000 */
[-C--:B------:R-:W-:Y:S01]  /*6f00*/  ISETP.GE.AND P5, PT, R15, R5.reuse, PT ;  /* 0x000000050f00720c */ /* 0x080fe20003fa6270 */
[----:B------:R-:W-:Y:S01]  /*6f10*/  VIADD R12, R0, 0xffffff30 ;  /* 0xffffff30000c7836 */ /* 0x000fe20000000000 */
[-C--:B------:R-:W-:Y:S01]  /*6f20*/  ISETP.GE.AND P4, PT, R14, R5.reuse, PT ;  /* 0x000000050e00720c */ /* 0x080fe20003f86270 */
[C---:B------:R-:W-:Y:S01]  /*6f30*/  VIADD R31, R0.reuse, 0xffffff51 ;  /* 0xffffff51001f7836 */ /* 0x040fe20000000000 */
[----:B------:R-:W-:Y:S01]  /*6f40*/  ISETP.GE.AND P3, PT, R13, R5, PT ;  /* 0x000000050d00720c */ /* 0x000fe20003f66270 */
[----:B------:R-:W-:Y:S01]  /*6f50*/  VIADD R30, R0, 0xffffff58 ;  /* 0xffffff58001e7836 */ /* 0x000fe20000000000 */
[----:B------:R-:W-:-:S02]  /*6f60*/  FMNMX3.FTZ R0, R138, R48, R47, !PT ;  /* 0x000000308a007276 */ /* 0x000fc4000781002f */
[----:B------:R-:W-:Y:S02]  /*6f70*/  FSEL R56, R125, -INF , !P5 ;  /* 0xff8000007d387808 */ /* 0x000fe40006800000 */
[----:B------:R-:W-:Y:S02]  /*6f80*/  FMNMX3.FTZ R0, R0, R54, R53, !PT ;  /* 0x0000003600007276 */ /* 0x000fe40007810035 */
[----:B------:R-:W-:Y:S02]  /*6f90*/  ISETP.GE.AND P1, PT, R12, R5, PT ;  /* 0x000000050c00720c */ /* 0x000fe40003f26270 */
[----:B------:R-:W-:Y:S02]  /*6fa0*/  FMNMX3.FTZ R0, R0, R52, R51, !PT ;  /* 0x0000003400007276 */ /* 0x000fe40007810033 */
[----:B------:R-:W-:Y:S02]  /*6fb0*/  FSEL R57, R96, -INF , !P4 ;  /* 0xff80000060397808 */ /* 0x000fe40006000000 */
[----:B------:R-:W-:-:S02]  /*6fc0*/  FMNMX3.FTZ R0, R0, R50, R49, !PT ;  /* 0x0000003200007276 */ /* 0x000fc40007810031 */
[----:B------:R-:W-:Y:S02]  /*6fd0*/  FSEL R58, R97, -INF , !P3 ;  /* 0xff800000613a7808 */ /* 0x000fe40005800000 */
[----:B------:R-:W-:Y:S02]  /*6fe0*/  FMNMX3.FTZ R0, R0, R55, R56, !PT ;  /* 0x0000003700007276 */ /* 0x000fe40007810038 */
[----:B------:R-:W-:Y:S02]  /*6ff0*/  FSEL R60, R120, -INF , !P1 ;  /* 0xff800000783c7808 */ /* 0x000fe40004800000 */
[----:B------:R-:W-:Y:S02]  /*7000*/  FMNMX3.FTZ R0, R0, R57, R58, !PT ;  /* 0x0000003900007276 */ /* 0x000fe4000781003a */
[-C--:B------:R-:W-:Y:S02]  /*7010*/  ISETP.GE.AND P5, PT, R36, R5.reuse, PT ;  /* 0x000000052400720c */ /* 0x080fe40003fa6270 */
[----:B------:R-:W-:-:S02]  /*7020*/  ISETP.GE.AND P4, PT, R35, R5, PT ;  /* 0x000000052300720c */ /* 0x000fc40003f86270 */
[----:B------:R-:W-:Y:S02]  /*7030*/  FSEL R62, R85, -INF , !P6 ;  /* 0xff800000553e7808 */ /* 0x000fe40007000000 */
[----:B------:R-:W-:Y:S02]  /*7040*/  FMNMX3.FTZ R0, R0, R60, R59, !PT ;  /* 0x0000003c00007276 */ /* 0x000fe4000781003b */
[-C--:B------:R-:W-:Y:S02]  /*7050*/  ISETP.GE.AND P3, PT, R34, R5.reuse, PT ;  /* 0x000000052200720c */ /* 0x080fe40003f66270 */
[----:B------:R-:W-:Y:S02]  /*7060*/  ISETP.GE.AND P1, PT, R33, R5, PT ;  /* 0x000000052100720c */ /* 0x000fe40003f26270 */
[----:B------:R-:W-:Y:S02]  /*7070*/  FSEL R63, R128, -INF , !P5 ;  /* 0xff800000803f7808 */ /* 0x000fe40006800000 */
[----:B------:R-:W-:-:S02]  /*7080*/  FSEL R64, R129, -INF , !P4 ;  /* 0xff80000081407808 */ /* 0x000fc40006000000 */
[----:B------:R-:W-:Y:S02]  /*7090*/  FMNMX3.FTZ R0, R0, R61, R62, !PT ;  /* 0x0000003d00007276 */ /* 0x000fe4000781003e */
[----:B------:R-:W-:Y:S02]  /*70a0*/  ISETP.GE.AND P2, PT, R31, R5, PT ;  /* 0x000000051f00720c */ /* 0x000fe40003f46270 */
[----:B------:R-:W-:Y:S02]  /*70b0*/  FSEL R65, R92, -INF , !P3 ;  /* 0xff8000005c417808 */ /* 0x000fe40005800000 */
[----:B------:R-:W-:Y:S02]  /*70c0*/  FSEL R67, R93, -INF , !P1 ;  /* 0xff8000005d437808 */ /* 0x000fe40004800000 */
[----:B------:R-:W-:Y:S02]  /*70d0*/  FMNMX3.FTZ R0, R0, R63, R64, !PT ;  /* 0x0000003f00007276 */ /* 0x000fe40007810040 */
[----:B------:R-:W-:-:S02]  /*70e0*/  ISETP.GE.AND P6, PT, R30, R5, PT ;  /* 0x000000051e00720c */ /* 0x000fc40003fc6270 */
[----:B------:R-:W-:Y:S02]  /*70f0*/  ISETP.GE.AND P5, PT, R29, R5, PT ;  /* 0x000000051d00720c */ /* 0x000fe40003fa6270 */
        /* <DEDUP_REMOVED lines=12> */
[----:B------:R-:W-:Y:S02]  /*71c0*/  ISETP.GE.AND P0, PT, R232, 0x3, PT ;  /* 0x00000003e800780c */ /* 0x000fe40003f06270 */
[----:B------:R-:W-:Y:S02]  /*71d0*/  ISETP.GE.AND P1, PT, R26, R5, PT ;  /* 0x000000051a00720c */ /* 0x000fe40003f26270 */
[----:B------:R-:W-:Y:S02]  /*71e0*/  FSEL R76, R108, -INF , !P2 ;  /* 0xff8000006c4c7808 */ /* 0x000fe40005000000 */
[----:B------:R-:W-:Y:S02]  /*71f0*/  FSEL R78, R109, -INF , !P5 ;  /* 0xff8000006d4e7808 */ /* 0x000fe40006800000 */
[----:B------:R-:W-:-:S02]  /*7200*/  FMNMX3.FTZ R0, R0, R72, R74, !PT ;  /* 0x0000004800007276 */ /* 0x000fc4000781004a */
[-C--:B------:R-:W-:Y:S02]  /*7210*/  ISETP.GE.AND P3, PT, R40, R5.reuse, PT ;  /* 0x000000052800720c */ /* 0x080fe40003f66270 */
[----:B------:R-:W-:Y:S02]  /*7220*/  ISETP.GE.AND P2, PT, R41, R5, PT ;  /* 0x000000052900720c */ /* 0x000fe40003f46270 */
[----:B------:R-:W-:Y:S02]  /*7230*/  FSEL R75, R184, -INF , !P1 ;  /* 0xff800000b84b7808 */ /* 0x000fe40004800000 */
[----:B------:R-:W-:Y:S02]  /*7240*/  FMNMX3.FTZ R0, R0, R76, R78, !PT ;  /* 0x0000004c00007276 */ /* 0x000fe4000781004e */
[----:B------:R-:W-:Y:S02]  /*7250*/  FSEL R79, R88, -INF , !P3 ;  /* 0xff800000584f7808 */ /* 0x000fe40005800000 */
[----:B------:R-:W-:-:S02]  /*7260*/  FSEL R243, R89, -INF , !P2 ;  /* 0xff80000059f37808 */ /* 0x000fc40005000000 */
[----:B------:R-:W-:-:S04]  /*7270*/  FMNMX3.FTZ R0, R0, R75, R77, !PT ;  /* 0x0000004b00007276 */ /* 0x000fc8000781004d */
[----:B------:R-:W-:Y:S01]  /*7280*/  FMNMX3.FTZ R46, R0, R79, R243, !PT ;  /* 0x0000004f002e7276 */ /* 0x000fe200078100f3 */
[----:B------:R-:W-:Y:S06]  /*7290*/  @!P0 BRA `(.L_x_40) ;  /* 0x00000000006c8947 */ /* 0x000fec0003800000 */
[----:B------:R-:W-:Y:S01]  /*72a0*/  VIADD R0, R232, 0xfffffffd ;  /* 0xfffffffde8007836 */ /* 0x000fe20000000000 */
[----:B------:R-:W-:-:S03]  /*72b0*/  SHF.L.U64.HI R9, R116, 0x5, R117 ;  /* 0x0000000574097819 */ /* 0x000fc60000010275 */
[----:B------:R-:W-:-:S04]  /*72c0*/  IMAD.WIDE.U32 R2, R0, R116, RZ ;  /* 0x0000007400027225 */ /* 0x000fc800078e00ff */
[----:B------:R-:W-:Y:S01]  /*72d0*/  IMAD R5, R0, R117, R3 ;  /* 0x0000007500057224 */ /* 0x000fe200078e0203 */
[----:B------:R-:W-:Y:S01]  /*72e0*/  LEA R42, P0, R2, R217, 0x8 ;  /* 0x000000d9022a7211 */ /* 0x000fe200078040ff */
[----:B------:R-:W-:-:S03]  /*72f0*/  IMAD.SHL.U32 R3, R116, 0x20, RZ ;  /* 0x0000002074037824 */ /* 0x000fc600078e00ff */
[C---:B------:R-:W-:Y:S02]  /*7300*/  LEA.HI.X R43, R2.reuse, R216, R5, 0x8, P0 ;  /* 0x000000d8022b7211 */ /* 0x040fe400000f4405 */
[----:B------:R-:W-:-:S03]  /*7310*/  LEA R0, P0, R2, R3, 0x7 ;  /* 0x0000000302007211 */ /* 0x000fc600078038ff */
[----:B------:R-:W-:Y:S01]  /*7320*/  @!PT LDS RZ, [RZ] ;  /* 0x00000000fffff984 */ /* 0x000fe20000000800 */
[----:B------:R-:W-:Y:S01]  /*7330*/  @!PT LDS RZ, [RZ] ;  /* 0x00000000fffff984 */ /* 0x000fe20000000800 */
[----:B------:R-:W-:Y:S01]  /*7340*/  @!PT LDS RZ, [RZ] ;  /* 0x00000000fffff984 */ /* 0x000fe20000000800 */
[----:B------:R1:W-:Y:S01]  /*7350*/  LDGSTS.E.BYPASS.LTC128B.128 [R215+0x2000], desc[UR12][R42.64] ;  /* 0x020000002ad77fae */ /* 0x0003e2000b981a0c */
[----:B------:R-:W-:Y:S02]  /*7360*/  LEA.HI.X R2, R2, R9, R5, 0x7, P0 ;  /* 0x0000000902027211 */ /* 0x000fe400000f3c05 */
[----:B------:R-:W-:Y:S02]  /*7370*/  LEA R5, P0, R116, R0, 0x6 ;  /* 0x0000000074057211 */ /* 0x000fe400078030ff */
[----:B------:R-:W-:Y:S02]  /*7380*/  LEA R44, P1, R0, R217, 0x1 ;  /* 0x000000d9002c7211 */ /* 0x000fe400078208ff */
[----:B------:R-:W-:Y:S02]  /*7390*/  LEA.HI.X R66, R116, R2, R117, 0x6, P0 ;  /* 0x0000000274427211 */ /* 0x000fe400000f3475 */
[C---:B------:R-:W-:Y:S02]  /*73a0*/  IADD3 R3, P0, PT, R0.reuse, R3, RZ ;  /* 0x0000000300037210 */ /* 0x040fe40007f1e0ff */
[----:B------:R-:W-:-:S03]  /*73b0*/  LEA.HI.X R45, R0, R216, R2, 0x1, P1 ;  /* 0x000000d8002d7211 */ /* 0x000fc600008f0c02 */
[----:B------:R-:W-:Y:S02]  /*73c0*/  IMAD.X R9, R2, 0x1, R9, P0 ;  /* 0x0000000102097824 */ /* 0x000fe400000e0609 */
[----:B------:R2:W-:Y:S01]  /*73d0*/  LDGSTS.E.BYPASS.LTC128B.128 [R215+0x2800], desc[UR12][R44.64] ;  /* 0x028000002cd77fae */ /* 0x0005e2000b981a0c */
[----:B-1----:R-:W-:-:S04]  /*73e0*/  LEA R42, P0, R3, R217, 0x1 ;  /* 0x000000d9032a7211 */ /* 0x002fc800078008ff */
[----:B------:R-:W-:Y:S02]  /*73f0*/  LEA.HI.X R43, R3, R216, R9, 0x1, P0 ;  /* 0x000000d8032b7211 */ /* 0x000fe400000f0c09 */
[----:B------:R-:W-:-:S03]  /*7400*/  LEA R2, P0, R5, R217, 0x1 ;  /* 0x000000d905027211 */ /* 0x000fc600078008ff */
[----:B------:R2:W-:Y:S01]  /*7410*/  LDGSTS.E.BYPASS.LTC128B.128 [R215+0x3000], desc[UR12][R42.64] ;  /* 0x030000002ad77fae */ /* 0x0005e2000b981a0c */
[----:B------:R-:W-:-:S05]  /*7420*/  LEA.HI.X R3, R5, R216, R66, 0x1, P0 ;  /* 0x000000d805037211 */ /* 0x000fca00000f0c42 */
[----:B------:R2:W-:Y:S04]  /*7430*/  LDGSTS.E.BYPASS.LTC128B.128 [R215+0x3800], desc[UR12][R2.64] ;  /* 0x0380000002d77fae */ /* 0x0005e8000b981a0c */
[----:B------:R-:W0:Y:S02]  /*7440*/  LDGDEPBAR ;  /* 0x00000000000079af */ /* 0x000e240000000000 */
.L_x_40:
[----:B------:R-:W3:Y:S04]  /*7450*/  LDL.LU R129, [R1+0x3c] ;  /* 0x00003c0001817983 */ /* 0x000ee80000300800 */
[----:B------:R-:W4:Y:S04]  /*7460*/  LDL.LU R132, [R1+0x40] ;  /* 0x0000400001847983 */ /* 0x000f280000300800 */
[----:B------:R-:W5:Y:S04]  /*7470*/  LDL.LU R125, [R1+0x44] ;  /* 0x00004400017d7983 */ /* 0x000f680000300800 */
[----:B------:R-:W3:Y:S04]  /*7480*/  LDL.LU R219, [R1+0x38] ;  /* 0x0000380001db7983 */ /* 0x000ee80000300800 */
        /* <DEDUP_REMOVED lines=8> */
[----:B--2---:R-:W2:Y:S04]  /*7510*/  LDL.LU R43, [R1+0x1c] ;  /* 0x00001c00012b7983 */ /* 0x004ea80000300800 */
[----:B------:R-:W4:Y:S04]  /*7520*/  LDL.LU R5, [R1+0x24] ;  /* 0x0000240001057983 */ /* 0x000f280000300800 */
[----:B------:R-:W3:Y:S04]  /*7530*/  LDL.LU R172, [R1+0x70] ;  /* 0x0000700001ac7983 */ /* 0x000ee80000300800 */
[----:B------:R-:W3:Y:S04]  /*7540*/  LDL.LU R173, [R1+0x74] ;  /* 0x0000740001ad7983 */ /* 0x000ee80000300800 */
[----:B------:R-:W3:Y:S04]  /*7550*/  LDL.LU R113, [R1+0x30] ;  /* 0x0000300001717983 */ /* 0x000ee80000300800 */
[----:B------:R-:W3:Y:S04]  /*7560*/  LDL.LU R104, [R1+0x2c] ;  /* 0x00002c0001687983 */ /* 0x000ee80000300800 */
[----:B------:R-:W3:Y:S04]  /*7570*/  LDL.LU R176, [R1+0x54] ;  /* 0x0000540001b07983 */ /* 0x000ee80000300800 */
[----:B------:R-:W3:Y:S04]  /*7580*/  LDL.LU R116, [R1+0x34] ;  /* 0x0000340001747983 */ /* 0x000ee80000300800 */
[----:B------:R-:W5:Y:S04]  /*7590*/  LDL.LU R45, [R1+0x28] ;  /* 0x00002800012d7983 */ /* 0x000f680000300800 */
[----:B------:R-:W3:Y:S04]  /*75a0*/  LDL.LU R3, [R1+0x18] ;  /* 0x0000180001037983 */ /* 0x000ee80000300800 */
[----:B------:R-:W3:Y:S04]  /*75b0*/  LDL.LU R44, [R1+0x20] ;  /* 0x00002000012c7983 */ /* 0x000ee80000300800 */
[----:B------:R-:W3:Y:S04]  /*75c0*/  LDL.LU R82, [R1+0x68] ;  /* 0x0000680001527983 */ /* 0x000ee80000300800 */
[----:B------:R-:W3:Y:S04]  /*75d0*/  LDL.LU R80, [R1+0x6c] ;  /* 0x00006c0001507983 */ /* 0x000ee80000300800 */
[----:B------:R-:W3:Y:S04]  /*75e0*/  LDL.LU R85, [R1+0x4c] ;  /* 0x00004c0001557983 */ /* 0x000ee80000300800 */
[----:B------:R-:W3:Y:S04]  /*75f0*/  LDL.LU R84, [R1+0x50] ;  /* 0x0000500001547983 */ /* 0x000ee80000300800 */
[----:B------:R-:W3:Y:S01]  /*7600*/  LDL.LU R73, [R1+0x48] ;  /* 0x0000480001497983 */ /* 0x000ee20000300800 */
[----:B------:R-:W-:-:S02]  /*7610*/  ISETP.GE.AND P5, PT, R38, R6, PT ;  /* 0x000000062600720c */ /* 0x000fc40003fa6270 */
[CC--:B------:R-:W-:Y:S01]  /*7620*/  ISETP.GE.AND P3, PT, R38.reuse, R7.reuse, PT ;  /* 0x000000072600720c */ /* 0x0c0fe20003f66270 */
[----:B------:R-:W1:Y:S01]  /*7630*/  SHFL.BFLY PT, R0, R46, 0x2, 0x1f ;  /* 0x0c401f002e007f89 */ /* 0x000e6200000e0000 */
[C---:B------:R-:W-:Y:S02]  /*7640*/  ISETP.GE.AND P6, PT, R39.reuse, R7, PT ;  /* 0x000000072700720c */ /* 0x040fe40003fc6270 */
[----:B------:R-:W-:Y:S02]  /*7650*/  ISETP.GE.AND P2, PT, R38, R8, PT ;  /* 0x000000082600720c */ /* 0x000fe40003f46270 */
[----:B------:R-:W-:Y:S02]  /*7660*/  FSEL R81, R196, -INF , !P6 ;  /* 0xff800000c4517808 */ /* 0x000fe40007000000 */
[C---:B------:R-:W-:Y:S02]  /*7670*/  ISETP.GE.AND P4, PT, R39.reuse, R6, PT ;  /* 0x000000062700720c */ /* 0x040fe40003f86270 */
[----:B------:R-:W-:-:S02]  /*7680*/  ISETP.GE.AND P0, PT, R39, R8, PT ;  /* 0x000000082700720c */ /* 0x000fc40003f06270 */
[----:B------:R-:W-:Y:S02]  /*7690*/  FSEL R38, R174, -INF , !P4 ;  /* 0xff800000ae267808 */ /* 0x000fe40006000000 */
[----:B------:R-:W-:Y:S02]  /*76a0*/  FSEL R83, R198, -INF , !P0 ;  /* 0xff800000c6537808 */ /* 0x000fe40004000000 */
[C---:B------:R-:W-:Y:S02]  /*76b0*/  ISETP.GE.AND P4, PT, R37.reuse, R6, PT ;  /* 0x000000062500720c */ /* 0x040fe40003f86270 */
[C---:B------:R-:W-:Y:S02]  /*76c0*/  ISETP.GE.AND P6, PT, R37.reuse, R7, PT ;  /* 0x000000072500720c */ /* 0x040fe40003fc6270 */
[----:B------:R-:W-:Y:S02]  /*76d0*/  ISETP.GE.AND P0, PT, R37, R8, PT ;  /* 0x000000082500720c */ /* 0x000fe40003f06270 */
[----:B------:R-:W-:-:S02]  /*76e0*/  FSEL R37, R114, -INF , !P4 ;  /* 0xff80000072257808 */ /* 0x000fc40006000000 */
[----:B------:R-:W-:Y:S02]  /*76f0*/  ISETP.GE.AND P4, PT, R17, R6, PT ;  /* 0x000000061100720c */ /* 0x000fe40003f86270 */
[----:B-1----:R-:W-:-:S05]  /*7700*/  FMNMX.FTZ R0, R46, R0, !PT ;  /* 0x000000002e007209 */ /* 0x002fca0007810000 */
[----:B------:R-:W1:Y:S02]  /*7710*/  SHFL.BFLY PT, R2, R0, 0x1, 0x1f ;  /* 0x0c201f0000027f89 */ /* 0x000e6400000e0000 */
[----:B-1----:R-:W-:Y:S02]  /*7720*/  FMNMX.FTZ R139, R0, R2, !PT ;  /* 0x00000002008b7209 */ /* 0x002fe40007810000 */
[----:B------:R-:W-:Y:S02]  /*7730*/  FSEL R2, R175, -INF , !P5 ;  /* 0xff800000af027808 */ /* 0x000fe40006800000 */
[C---:B------:R-:W-:Y:S01]  /*7740*/  FSETP.NEU.FTZ.AND P1, PT, R139.reuse, -INF , PT ;  /* 0xff8000008b00780b */ /* 0x040fe20003f3d000 */
[----:B------:R-:W-:Y:S01]  /*7750*/  FMUL.FTZ R0, R139, UR5 ;  /* 0x000000058b007c20 */ /* 0x000fe20008410000 */
[----:B------:R-:W-:-:S04]  /*7760*/  ISETP.GE.AND P5, PT, R19, R6, PT ;  /* 0x000000061300720c */ /* 0x000fc80003fa6270 */
[----:B------:R-:W-:-:S05]  /*7770*/  FSEL R9, R0, RZ, P1 ;  /* 0x000000ff00097208 */ /* 0x000fca0000800000 */
[----:B------:R-:W-:-:S04]  /*7780*/  FFMA.FTZ R0, R48, UR5, -R9 ;  /* 0x0000000530007c23 */ /* 0x000fc80008010809 */
[----:B------:R1:W-:Y:S02]  /*7790*/  MUFU.EX2 R244, R0 ;  /* 0x0000000000f47308 */ /* 0x0003e40000000800 */
[----:B-1----:R-:W-:-:S06]  /*77a0*/  FFMA.FTZ R0, R47, UR5, -R9 ;  /* 0x000000052f007c23 */ /* 0x002fcc0008010809 */
[----:B------:R1:W1:Y:S02]  /*77b0*/  MUFU.EX2 R42, R0 ;  /* 0x00000000002a7308 */ /* 0x0002640000000800 */
[----:B-1----:R-:W-:Y:S01]  /*77c0*/  FFMA.FTZ R0, R54, UR5, -R9 ;  /* 0x0000000536007c23 */ /* 0x002fe20008010809 */
[----:B------:R-:W-:Y:S01]  /*77d0*/  IMAD.MOV.U32 R198, RZ, RZ, R42 ;  /* 0x000000ffffc67224 */ /* 0x000fe200078e002a */
[----:B------:R-:W-:-:S04]  /*77e0*/  FSEL R42, R135, -INF , !P5 ;  /* 0xff800000872a7808 */ /* 0x000fc80006800000 */
[----:B------:R1:W-:Y:S01]  /*77f0*/  MUFU.EX2 R108, R0 ;  /* 0x00000000006c7308 */ /* 0x0003e20000000800 */
[----:B------:R-:W-:Y:S01]  /*7800*/  ISETP.GE.AND P5, PT, R21, R6, PT ;  /* 0x000000061500720c */ /* 0x000fe20003fa6270 */
[----:B-1----:R-:W-:-:S06]  /*7810*/  FFMA.FTZ R0, R53, UR5, -R9 ;  /* 0x0000000535007c23 */ /* 0x002fcc0008010809 */
[----:B------:R1:W-:Y:S02]  /*7820*/  MUFU.EX2 R184, R0 ;  /* 0x0000000000b87308 */ /* 0x0003e40000000800 */
[----:B-1----:R-:W-:-:S06]  /*7830*/  FFMA.FTZ R0, R52, UR5, -R9 ;  /* 0x0000000534007c23 */ /* 0x002fcc0008010809 */
[----:B------:R1:W-:Y:S02]  /*7840*/  MUFU.EX2 R181, R0 ;  /* 0x0000000000b57308 */ /* 0x0003e40000000800 */
[----:B-1----:R-:W-:-:S06]  /*7850*/  FFMA.FTZ R0, R51, UR5, -R9 ;  /* 0x0000000533007c23 */ /* 0x002fcc0008010809 */
[----:B------:R1:W-:Y:S02]  /*7860*/  MUFU.EX2 R180, R0 ;  /* 0x0000000000b47308 */ /* 0x0003e40000000800 */
[----:B-1----:R-:W-:Y:S01]  /*7870*/  FFMA.FTZ R0, R50, UR5, -R9 ;  /* 0x0000000532007c23 */ /* 0x002fe20008010809 */
[----:B------:R-:W-:Y:S02]  /*7880*/  FSEL R50, R202, -INF , !P0 ;  /* 0xff800000ca327808 */ /* 0x000fe40004000000 */
[----:B------:R-:W-:-:S03]  /*7890*/  ISETP.GE.AND P0, PT, R19, R8, PT ;  /* 0x000000081300720c */ /* 0x000fc60003f06270 */
[----:B------:R1:W1:Y:S02]  /*78a0*/  MUFU.EX2 R66, R0 ;  /* 0x0000000000427308 */ /* 0x0002640000000800 */
[----:B-1----:R-:W-:Y:S01]  /*78b0*/  FFMA.FTZ R0, R49, UR5, -R9 ;  /* 0x0000000531007c23 */ /* 0x002fe20008010809 */
[----:B------:R-:W-:Y:S01]  /*78c0*/  MOV R114, R66 ;  /* 0x0000004200727202 */ /* 0x000fe20000000f00 */
[----:B--2---:R-:W-:Y:S02]  /*78d0*/  IMAD.MOV.U32 R214, RZ, RZ, R43 ;  /* 0x000000ffffd67224 */ /* 0x004fe400078e002b */
[----:B----4-:R-:W-:Y:S01]  /*78e0*/  IMAD.MOV.U32 R96, RZ, RZ, R5 ;  /* 0x000000ffff607224 */ /* 0x010fe200078e0005 */
[----:B------:R-:W-:Y:S02]  /*78f0*/  FSEL R5, R115, -INF , !P5 ;  /* 0xff80000073057808 */ /* 0x000fe40006800000 */
[----:B------:R-:W-:-:S04]  /*7900*/  ISETP.GE.AND P5, PT, R4, R6, PT ;  /* 0x000000060400720c */ /* 0x000fc80003fa6270 */
[----:B------:R-:W-:Y:S02]  /*7910*/  FSEL R52, R87, -INF , !P5 ;  /* 0xff80000057347808 */ /* 0x000fe40006800000 */
[-C--:B------:R-:W-:Y:S02]  /*7920*/  ISETP.GE.AND P5, PT, R32, R6.reuse, PT ;  /* 0x000000062000720c */ /* 0x080fe40003fa6270 */
[----:B-----5:R-:W-:Y:S01]  /*7930*/  MOV R100, R45 ;  /* 0x0000002d00647202 */ /* 0x020fe20000000f00 */
[----:B---3--:R-:W-:Y:S02]  /*7940*/  IMAD.MOV.U32 R89, RZ, RZ, R3 ;  /* 0x000000ffff597224 */ /* 0x008fe400078e0003 */
[----:B------:R-:W-:Y:S01]  /*7950*/  FFMA.FTZ R3, R61, UR5, -R9 ;  /* 0x000000053d037c23 */ /* 0x000fe20008010809 */
[----:B------:R-:W-:Y:S02]  /*7960*/  FSEL R61, R178, -INF , !P5 ;  /* 0xff800000b23d7808 */ /* 0x000fe40006800000 */
[----:B------:R-:W-:Y:S01]  /*7970*/  ISETP.GE.AND P5, PT, R33, R6, PT ;  /* 0x000000062100720c */ /* 0x000fe20003fa6270 */
[----:B------:R-:W-:Y:S01]  /*7980*/  IMAD.MOV.U32 R175, RZ, RZ, R80 ;  /* 0x000000ffffaf7224 */ /* 0x000fe200078e0050 */
[----:B------:R-:W-:-:S02]  /*7990*/  FSEL R80, R197, -INF , !P3 ;  /* 0xff800000c5507808 */ /* 0x000fc40005800000 */
[----:B------:R-:W-:Y:S02]  /*79a0*/  MOV R197, R82 ;  /* 0x0000005200c57202 */ /* 0x000fe40000000f00 */
[----:B------:R-:W-:Y:S02]  /*79b0*/  FSEL R82, R199, -INF , !P2 ;  /* 0xff800000c7527808 */ /* 0x000fe40005000000 */
[-C--:B------:R-:W-:Y:S01]  /*79c0*/  ISETP.GE.AND P2, PT, R20, R6.reuse, PT ;  /* 0x000000061400720c */ /* 0x080fe20003f46270 */
[----:B------:R-:W-:Y:S01]  /*79d0*/  IMAD.MOV.U32 R177, RZ, RZ, R84 ;  /* 0x000000ffffb17224 */ /* 0x000fe200078e0054 */
[-C--:B------:R-:W-:Y:S02]  /*79e0*/  ISETP.GE.AND P3, PT, R16, R6.reuse, PT ;  /* 0x000000061000720c */ /* 0x080fe40003f66270 */
[----:B------:R-:W-:Y:S01]  /*79f0*/  FSEL R39, R134, -INF , !P2 ;  /* 0xff80000086277808 */ /* 0x000fe20005000000 */
[----:B------:R-:W-:Y:S01]  /*7a00*/  IMAD.MOV.U32 R196, RZ, RZ, R73 ;  /* 0x000000ffffc47224 */ /* 0x000fe200078e0049 */
[----:B------:R-:W-:Y:S01]  /*7a10*/  ISETP.GE.AND P2, PT, R15, R6, PT ;  /* 0x000000060f00720c */ /* 0x000fe20003f46270 */
[----:B------:R1:W2:Y:S01]  /*7a20*/  MUFU.EX2 R73, R0 ;  /* 0x0000000000497308 */ /* 0x0002a20000000800 */
[----:B------:R-:W-:Y:S01]  /*7a30*/  FSEL R45, R126, -INF , !P3 ;  /* 0xff8000007e2d7808 */ /* 0x000fe20005800000 */
[----:B------:R-:W-:Y:S01]  /*7a40*/  IMAD.MOV.U32 R134, RZ, RZ, R85 ;  /* 0x000000ffff867224 */ /* 0x000fe200078e0055 */
[----:B------:R-:W-:-:S02]  /*7a50*/  FSEL R47, R127, -INF , !P2 ;  /* 0xff8000007f2f7808 */ /* 0x000fc40005000000 */
[-C--:B------:R-:W-:Y:S02]  /*7a60*/  ISETP.GE.AND P2, PT, R11, R6.reuse, PT ;  /* 0x000000060b00720c */ /* 0x080fe40003f46270 */
[-C--:B------:R-:W-:Y:S01]  /*7a70*/  ISETP.GE.AND P3, PT, R12, R6.reuse, PT ;  /* 0x000000060c00720c */ /* 0x080fe20003f66270 */
[----:B------:R3:W-:Y:S03]  /*7a80*/  MUFU.EX2 R126, R3 ;  /* 0x00000003007e7308 */ /* 0x0007e60000000800 */
[----:B------:R-:W-:Y:S02]  /*7a90*/  FSEL R49, R122, -INF , !P3 ;  /* 0xff8000007a317808 */ /* 0x000fe40005800000 */
[-C--:B------:R-:W-:Y:S01]  /*7aa0*/  ISETP.GE.AND P3, PT, R14, R6.reuse, PT ;  /* 0x000000060e00720c */ /* 0x080fe20003f66270 */
[----:B-1----:R-:W-:Y:S01]  /*7ab0*/  FFMA.FTZ R0, R55, UR5, -R9 ;  /* 0x0000000537007c23 */ /* 0x002fe20008010809 */
[----:B------:R-:W-:Y:S01]  /*7ac0*/  FSEL R55, R123, -INF , !P2 ;  /* 0xff8000007b377808 */ /* 0x000fe20005000000 */
[----:B--2---:R-:W-:Y:S01]  /*7ad0*/  IMAD.MOV.U32 R122, RZ, RZ, R73 ;  /* 0x000000ffff7a7224 */ /* 0x004fe200078e0049 */
[----:B------:R-:W-:Y:S01]  /*7ae0*/  ISETP.GE.AND P2, PT, R18, R6, PT ;  /* 0x000000061200720c */ /* 0x000fe20003f46270 */
[----:B------:R1:W2:Y:S01]  /*7af0*/  MUFU.EX2 R174, R0 ;  /* 0x0000000000ae7308 */ /* 0x0002a20000000800 */
[----:B------:R-:W-:-:S02]  /*7b00*/  FSEL R46, R98, -INF , !P3 ;  /* 0xff800000622e7808 */ /* 0x000fc40005800000 */
[----:B------:R-:W-:Y:S01]  /*7b10*/  FSEL R43, R106, -INF , !P2 ;  /* 0xff8000006a2b7808 */ /* 0x000fe20005000000 */
[----:B---3--:R-:W-:Y:S01]  /*7b20*/  FFMA.FTZ R3, R62, UR5, -R9 ;  /* 0x000000053e037c23 */ /* 0x008fe20008010809 */
[----:B------:R-:W-:Y:S02]  /*7b30*/  MOV R106, R44 ;  /* 0x0000002c006a7202 */ /* 0x000fe40000000f00 */
[----:B------:R-:W-:Y:S01]  /*7b40*/  FSEL R44, R107, -INF , !P4 ;  /* 0xff8000006b2c7808 */ /* 0x000fe20006000000 */
[----:B------:R3:W-:Y:S01]  /*7b50*/  MUFU.EX2 R135, R3 ;  /* 0x0000000300877308 */ /* 0x0007e20000000800 */
[-C--:B------:R-:W-:Y:S01]  /*7b60*/  ISETP.GE.AND P2, PT, R13, R6.reuse, PT ;  /* 0x000000060d00720c */ /* 0x080fe20003f46270 */
[----:B------:R-:W-:Y:S01]  /*7b70*/  IMAD.MOV.U32 R107, RZ, RZ, R175 ;  /* 0x000000ffff6b7224 */ /* 0x000fe200078e00af */
[----:B------:R-:W-:Y:S01]  /*7b80*/  ISETP.GE.AND P3, PT, R10, R6, PT ;  /* 0x000000060a00720c */ /* 0x000fe20003f66270 */
[----:B------:R-:W-:Y:S01]  /*7b90*/  IMAD.MOV.U32 R175, RZ, RZ, R196 ;  /* 0x000000ffffaf7224 */ /* 0x000fe200078e00c4 */
[----:B------:R-:W-:-:S02]  /*7ba0*/  FSEL R48, R99, -INF , !P2 ;  /* 0xff80000063307808 */ /* 0x000fc40005000000 */
[----:B------:R-:W-:Y:S01]  /*7bb0*/  FSEL R53, R86, -INF , !P3 ;  /* 0xff80000056357808 */ /* 0x000fe20005800000 */
[--C-:B-1----:R-:W-:Y:S01]  /*7bc0*/  FFMA.FTZ R0, R56, UR5, -R9.reuse ;  /* 0x0000000538007c23 */ /* 0x102fe20008010809 */
[-C--:B------:R-:W-:Y:S02]  /*7bd0*/  ISETP.GE.AND P3, PT, R35, R6.reuse, PT ;  /* 0x000000062300720c */ /* 0x080fe40003f66270 */
[-C--:B------:R-:W-:Y:S01]  /*7be0*/  ISETP.GE.AND P4, PT, R36, R6.reuse, PT ;  /* 0x000000062400720c */ /* 0x080fe20003f86270 */
[----:B------:R1:W-:Y:S01]  /*7bf0*/  MUFU.EX2 R127, R0 ;  /* 0x00000000007f7308 */ /* 0x0003e20000000800 */
[----:B------:R-:W-:Y:S02]  /*7c00*/  FSEL R73, R131, -INF , !P3 ;  /* 0xff80000083497808 */ /* 0x000fe40005800000 */
[----:B------:R-:W-:Y:S01]  /*7c10*/  ISETP.GE.AND P3, PT, R34, R6, PT ;  /* 0x000000062200720c */ /* 0x000fe20003f66270 */
[----:B---3--:R-:W-:Y:S01]  /*7c20*/  FFMA.FTZ R3, R63, UR5, -R9 ;  /* 0x000000053f037c23 */ /* 0x008fe20008010809 */
[----:B------:R-:W-:-:S02]  /*7c30*/  ISETP.GE.AND P2, PT, R21, R7, PT ;  /* 0x000000071500720c */ /* 0x000fc40003f46270 */
[----:B------:R-:W-:Y:S01]  /*7c40*/  FSEL R66, R94, -INF , !P3 ;  /* 0xff8000005e427808 */ /* 0x000fe20005800000 */
[----:B------:R3:W-:Y:S01]  /*7c50*/  MUFU.EX2 R133, R3 ;  /* 0x0000000300857308 */ /* 0x0007e20000000800 */
[----:B------:R-:W-:Y:S02]  /*7c60*/  ISETP.GE.AND P3, PT, R31, R6, PT ;  /* 0x000000061f00720c */ /* 0x000fe40003f66270 */
[----:B------:R-:W-:Y:S02]  /*7c70*/  FSEL R63, R223, -INF , !P0 ;  /* 0xff800000df3f7808 */ /* 0x000fe40004000000 */
[----:B------:R-:W-:Y:S02]  /*7c80*/  ISETP.GE.AND P0, PT, R16, R7, PT ;  /* 0x000000071000720c */ /* 0x000fe40003f06270 */
[----:B------:R-:W-:Y:S01]  /*7c90*/  MOV R196, R132 ;  /* 0x0000008400c47202 */ /* 0x000fe20000000f00 */
[----:B------:R-:W-:Y:S02]  /*7ca0*/  IMAD.MOV.U32 R132, RZ, RZ, R125 ;  /* 0x000000ffff847224 */ /* 0x000fe400078e007d */
[----:B-1----:R-:W-:Y:S01]  /*7cb0*/  FFMA.FTZ R0, R57, UR5, -R9 ;  /* 0x0000000539007c23 */ /* 0x002fe20008010809 */
[----:B------:R-:W-:Y:S01]  /*7cc0*/  FSEL R57, R95, -INF , !P5 ;  /* 0xff8000005f397808 */ /* 0x000fe20006800000 */
[----:B------:R-:W-:Y:S01]  /*7cd0*/  IMAD.MOV.U32 R125, RZ, RZ, R124 ;  /* 0x000000ffff7d7224 */ /* 0x000fe200078e007c */
[----:B------:R-:W-:Y:S01]  /*7ce0*/  ISETP.GE.AND P5, PT, R28, R6, PT ;  /* 0x000000061c00720c */ /* 0x000fe20003fa6270 */
[----:B------:R1:W-:Y:S01]  /*7cf0*/  MUFU.EX2 R185, R0 ;  /* 0x0000000000b97308 */ /* 0x0003e20000000800 */
[----:B------:R-:W-:-:S02]  /*7d00*/  MOV R124, R117 ;  /* 0x00000075007c7202 */ /* 0x000fc40000000f00 */
[----:B------:R-:W-:Y:S01]  /*7d10*/  FSEL R84, R182, -INF , !P5 ;  /* 0xff800000b6547808 */ /* 0x000fe20006800000 */
[----:B---3--:R-:W-:Y:S01]  /*7d20*/  FFMA.FTZ R3, R64, UR5, -R9 ;  /* 0x0000000540037c23 */ /* 0x008fe20008010809 */
[-C--:B------:R-:W-:Y:S02]  /*7d30*/  ISETP.GE.AND P5, PT, R30, R6.reuse, PT ;  /* 0x000000061e00720c */ /* 0x080fe40003fa6270 */
[----:B------:R-:W-:Y:S01]  /*7d40*/  MOV R117, R93 ;  /* 0x0000005d00757202 */ /* 0x000fe20000000f00 */
[----:B------:R3:W-:Y:S01]  /*7d50*/  MUFU.EX2 R128, R3 ;  /* 0x0000000300807308 */ /* 0x0007e20000000800 */
[----:B------:R-:W-:Y:S02]  /*7d60*/  FSEL R54, R102, -INF , !P5 ;  /* 0xff80000066367808 */ /* 0x000fe40006800000 */
[----:B------:R-:W-:-:S04]  /*7d70*/  ISETP.GE.AND P5, PT, R26, R6, PT ;  /* 0x000000061a00720c */ /* 0x000fc80003fa6270 */
[----:B------:R-:W-:Y:S01]  /*7d80*/  FSEL R238, R186, -INF , !P5 ;  /* 0xff800000baee7808 */ /* 0x000fe20006800000 */
[----:B-1----:R-:W-:Y:S01]  /*7d90*/  FFMA.FTZ R0, R58, UR5, -R9 ;  /* 0x000000053a007c23 */ /* 0x002fe20008010809 */
[----:B------:R-:W-:-:S03]  /*7da0*/  ISETP.GE.AND P5, PT, R29, R6, PT ;  /* 0x000000061d00720c */ /* 0x000fc60003fa6270 */
[----:B------:R1:W-:Y:S01]  /*7db0*/  MUFU.EX2 R115, R0 ;  /* 0x0000000000737308 */ /* 0x0003e20000000800 */
[----:B------:R-:W-:Y:S02]  /*7dc0*/  FSEL R51, R103, -INF , !P5 ;  /* 0xff80000067337808 */ /* 0x000fe40006800000 */
[----:B------:R-:W-:Y:S01]  /*7dd0*/  ISETP.GE.AND P5, PT, R23, R6, PT ;  /* 0x000000061700720c */ /* 0x000fe20003fa6270 */
[----:B---3--:R-:W-:-:S03]  /*7de0*/  FFMA.FTZ R3, R65, UR5, -R9 ;  /* 0x0000000541037c23 */ /* 0x008fc60008010809 */
[----:B------:R-:W-:Y:S01]  /*7df0*/  FSEL R99, R110, -INF , !P5 ;  /* 0xff8000006e637808 */ /* 0x000fe20006800000 */
[----:B------:R3:W-:Y:S01]  /*7e00*/  MUFU.EX2 R121, R3 ;  /* 0x0000000300797308 */ /* 0x0007e20000000800 */
[----:B------:R-:W-:-:S04]  /*7e10*/  ISETP.GE.AND P5, PT, R40, R6, PT ;  /* 0x000000062800720c */ /* 0x000fc80003fa6270 */
[----:B------:R-:W-:Y:S02]  /*7e20*/  FSEL R233, R90, -INF , !P5 ;  /* 0xff8000005ae97808 */ /* 0x000fe40006800000 */
[-C--:B------:R-:W-:Y:S01]  /*7e30*/  ISETP.GE.AND P5, PT, R20, R7.reuse, PT ;  /* 0x000000071400720c */ /* 0x080fe20003fa6270 */
[--C-:B-1----:R-:W-:Y:S01]  /*7e40*/  FFMA.FTZ R0, R60, UR5, -R9.reuse ;  /* 0x000000053c007c23 */ /* 0x102fe20008010809 */
[----:B------:R-:W-:Y:S02]  /*7e50*/  FSEL R60, R130, -INF , !P4 ;  /* 0xff800000823c7808 */ /* 0x000fe40006000000 */
[----:B------:R-:W-:Y:S01]  /*7e60*/  ISETP.GE.AND P4, PT, R21, R8, PT ;  /* 0x000000081500720c */ /* 0x000fe20003f86270 */
[----:B------:R1:W-:Y:S01]  /*7e70*/  MUFU.EX2 R112, R0 ;  /* 0x0000000000707308 */ /* 0x0003e20000000800 */
[----:B------:R-:W-:Y:S02]  /*7e80*/  FSEL R21, R200, -INF , !P6 ;  /* 0xff800000c8157808 */ /* 0x000fe40007000000 */
[----:B------:R-:W-:Y:S01]  /*7e90*/  ISETP.GE.AND P6, PT, R19, R7, PT ;  /* 0x000000071300720c */ /* 0x000fe20003fc6270 */
[----:B---3--:R-:W-:Y:S01]  /*7ea0*/  FFMA.FTZ R3, R67, UR5, -R9 ;  /* 0x0000000543037c23 */ /* 0x008fe20008010809 */
[----:B------:R-:W-:-:S02]  /*7eb0*/  FSEL R19, R201, -INF , !P2 ;  /* 0xff800000c9137808 */ /* 0x000fc40005000000 */
[-C--:B------:R-:W-:Y:S01]  /*7ec0*/  ISETP.GE.AND P2, PT, R18, R7.reuse, PT ;  /* 0x000000071200720c */ /* 0x080fe20003f46270 */
[----:B------:R3:W-:Y:S01]  /*7ed0*/  MUFU.EX2 R101, R3 ;  /* 0x0000000300657308 */ /* 0x0007e20000000800 */
[----:B------:R-:W-:Y:S02]  /*7ee0*/  FSEL R67, R228, -INF , !P0 ;  /* 0xff800000e4437808 */ /* 0x000fe40004000000 */
[----:B------:R-:W-:Y:S02]  /*7ef0*/  ISETP.GE.AND P0, PT, R14, R8, PT ;  /* 0x000000080e00720c */ /* 0x000fe40003f06270 */
[----:B------:R-:W-:Y:S02]  /*7f00*/  FSEL R58, R192, -INF , !P2 ;  /* 0xff800000c03a7808 */ /* 0x000fe40005000000 */
[----:B------:R-:W-:Y:S01]  /*7f10*/  ISETP.GE.AND P2, PT, R15, R7, PT ;  /* 0x000000070f00720c */ /* 0x000fe20003f46270 */
[----:B-1----:R-:W-:Y:S01]  /*7f20*/  FFMA.FTZ R0, R59, UR5, -R9 ;  /* 0x000000053b007c23 */ /* 0x002fe20008010809 */
[----:B------:R-:W-:-:S02]  /*7f30*/  FSEL R59, R179, -INF , !P3 ;  /* 0xff800000b33b7808 */ /* 0x000fc40005800000 */
[-C--:B------:R-:W-:Y:S01]  /*7f40*/  ISETP.GE.AND P3, PT, R27, R6.reuse, PT ;  /* 0x000000061b00720c */ /* 0x080fe20003f66270 */
[----:B------:R1:W-:Y:S03]  /*7f50*/  MUFU.EX2 R123, R0 ;  /* 0x00000000007b7308 */ /* 0x0003e60000000800 */
[----:B------:R-:W-:Y:S01]  /*7f60*/  FSEL R92, R183, -INF , !P3 ;  /* 0xff800000b75c7808 */ /* 0x000fe20005800000 */
[----:B---3--:R-:W-:Y:S01]  /*7f70*/  FFMA.FTZ R3, R68, UR5, -R9 ;  /* 0x0000000544037c23 */ /* 0x008fe20008010809 */
[----:B------:R-:W-:Y:S02]  /*7f80*/  ISETP.GE.AND P3, PT, R25, R6, PT ;  /* 0x000000061900720c */ /* 0x000fe40003f66270 */
[----:B------:R-:W-:Y:S01]  /*7f90*/  FSEL R68, R229, -INF , !P2 ;  /* 0xff800000e5447808 */ /* 0x000fe20005000000 */
[----:B------:R3:W-:Y:S01]  /*7fa0*/  MUFU.EX2 R199, R3 ;  /* 0x0000000300c77308 */ /* 0x0007e20000000800 */
[----:B------:R-:W-:-:S02]  /*7fb0*/  FSEL R237, R187, -INF , !P3 ;  /* 0xff800000bbed7808 */ /* 0x000fc40005800000 */
[----:B------:R-:W-:Y:S02]  /*7fc0*/  ISETP.GE.AND P3, PT, R22, R6, PT ;  /* 0x000000061600720c */ /* 0x000fe40003f66270 */
[----:B------:R-:W-:Y:S02]  /*7fd0*/  ISETP.GE.AND P2, PT, R13, R8, PT ;  /* 0x000000080d00720c */ /* 0x000fe40003f46270 */
[----:B------:R-:W-:Y:S02]  /*7fe0*/  FSEL R131, R111, -INF , !P3 ;  /* 0xff8000006f837808 */ /* 0x000fe40005800000 */
[----:B-1----:R-:W-:Y:S02]  /*7ff0*/  FMNMX3.FTZ R0, R137, R38, R2, !PT ;  /* 0x0000002689007276 */ /* 0x002fe40007810002 */
[----:B------:R-:W-:Y:S02]  /*8000*/  ISETP.GE.AND P3, PT, R41, R6, PT ;  /* 0x000000062900720c */ /* 0x000fe40003f66270 */
[----:B------:R-:W-:-:S02]  /*8010*/  FMNMX3.FTZ R0, R0, R37, R5, !PT ;  /* 0x0000002500007276 */ /* 0x000fc40007810005 */
[----:B------:R-:W-:Y:S02]  /*8020*/  FSEL R234, R91, -INF , !P3 ;  /* 0xff8000005bea7808 */ /* 0x000fe40005800000 */
[----:B------:R-:W-:Y:S01]  /*8030*/  FMNMX3.FTZ R0, R0, R39, R42, !PT ;  /* 0x0000002700007276 */ /* 0x000fe2000781002a */
[----:B---3--:R-:W-:Y:S01]  /*8040*/  FFMA.FTZ R3, R69, UR5, -R9 ;  /* 0x0000000545037c23 */ /* 0x008fe20008010809 */
        /* <DEDUP_REMOVED lines=15> */
[----:B------:R-:W-:Y:S02]  /*8140*/  FSEL R18, R221, -INF , !P6 ;  /* 0xff800000dd127808 */ /* 0x000fe40007000000 */
[----:B------:R-:W-:Y:S02]  /*8150*/  FMNMX3.FTZ R0, R0, R66, R57, !PT ;  /* 0x0000004200007276 */ /* 0x000fe40007810039 */
[C---:B------:R-:W-:Y:S02]  /*8160*/  ISETP.GE.AND P3, PT, R17.reuse, R7, PT ;  /* 0x000000071100720c */ /* 0x040fe40003f66270 */
[----:B------:R-:W-:Y:S02]  /*8170*/  FMNMX3.FTZ R0, R0, R61, R59, !PT ;  /* 0x0000003d00007276 */ /* 0x000fe4000781003b */
[----:B------:R-:W-:-:S02]  /*8180*/  ISETP.GE.AND P6, PT, R17, R8, PT ;  /* 0x000000081100720c */ /* 0x000fc40003fc6270 */
[----:B------:R-:W-:Y:S02]  /*8190*/  FMNMX3.FTZ R0, R0, R54, R51, !PT ;  /* 0x0000003600007276 */ /* 0x000fe40007810033 */
[----:B------:R-:W-:Y:S02]  /*81a0*/  FSEL R17, R203, -INF , !P4 ;  /* 0xff800000cb117808 */ /* 0x000fe40006000000 */
[----:B------:R-:W-:Y:S01]  /*81b0*/  FMNMX3.FTZ R0, R0, R84, R92, !PT ;  /* 0x0000005400007276 */ /* 0x000fe2000781005c */
[----:B-1----:R-:W-:Y:S01]  /*81c0*/  FFMA.FTZ R3, R71, UR5, -R9 ;  /* 0x0000000547037c23 */ /* 0x002fe20008010809 */
[----:B------:R-:W-:Y:S02]  /*81d0*/  ISETP.GE.AND P4, PT, R16, R8, PT ;  /* 0x000000081000720c */ /* 0x000fe40003f86270 */
[----:B------:R-:W-:Y:S01]  /*81e0*/  FMNMX3.FTZ R0, R0, R99, R131, !PT ;  /* 0x0000006300007276 */ /* 0x000fe20007810083 */
[----:B------:R1:W-:Y:S01]  /*81f0*/  MUFU.EX2 R102, R3 ;  /* 0x0000000300667308 */ /* 0x0003e20000000800 */
[----:B------:R-:W-:-:S02]  /*8200*/  FSEL R71, R230, -INF , !P4 ;  /* 0xff800000e6477808 */ /* 0x000fc40006000000 */
[----:B------:R-:W-:Y:S02]  /*8210*/  FMNMX3.FTZ R0, R0, R238, R237, !PT ;  /* 0x000000ee00007276 */ /* 0x000fe400078100ed */
[----:B------:R-:W-:Y:S02]  /*8220*/  FSEL R56, R193, -INF , !P3 ;  /* 0xff800000c1387808 */ /* 0x000fe40005800000 */
[----:B------:R-:W-:Y:S02]  /*8230*/  FMNMX3.FTZ R0, R0, R233, R234, !PT ;  /* 0x000000e900007276 */ /* 0x000fe400078100ea */
[-C--:B------:R-:W-:Y:S02]  /*8240*/  ISETP.GE.AND P3, PT, R14, R7.reuse, PT ;  /* 0x000000070e00720c */ /* 0x080fe40003f66270 */
[----:B------:R-:W-:Y:S01]  /*8250*/  ISETP.GE.AND P4, PT, R13, R7, PT ;  /* 0x000000070d00720c */ /* 0x000fe20003f86270 */
[----:B------:R-:W3:Y:S01]  /*8260*/  SHFL.BFLY PT, R6, R0, 0x2, 0x1f ;  /* 0x0c401f0000067f89 */ /* 0x000ee200000e0000 */
[----:B------:R-:W-:-:S02]  /*8270*/  FSEL R69, R188, -INF , !P3 ;  /* 0xff800000bc457808 */ /* 0x000fc40005800000 */
[-C--:B------:R-:W-:Y:S01]  /*8280*/  ISETP.GE.AND P3, PT, R11, R7.reuse, PT ;  /* 0x000000070b00720c */ /* 0x080fe20003f66270 */
[----:B-1----:R-:W-:Y:S01]  /*8290*/  FFMA.FTZ R3, R72, UR5, -R9 ;  /* 0x0000000548037c23 */ /* 0x002fe20008010809 */
[----:B------:R-:W-:Y:S02]  /*82a0*/  FSEL R72, R231, -INF , !P5 ;  /* 0xff800000e7487808 */ /* 0x000fe40006800000 */
[C---:B------:R-:W-:Y:S01]  /*82b0*/  ISETP.GE.AND P5, PT, R12.reuse, R8, PT ;  /* 0x000000080c00720c */ /* 0x040fe20003fa6270 */
[----:B------:R1:W-:Y:S01]  /*82c0*/  MUFU.EX2 R186, R3 ;  /* 0x0000000300ba7308 */ /* 0x0003e20000000800 */
[----:B------:R-:W-:Y:S02]  /*82d0*/  FSEL R65, R195, -INF , !P6 ;  /* 0xff800000c3417808 */ /* 0x000fe40007000000 */
[----:B------:R-:W-:Y:S02]  /*82e0*/  FSEL R70, R189, -INF , !P4 ;  /* 0xff800000bd467808 */ /* 0x000fe40006000000 */
[----:B------:R-:W-:-:S02]  /*82f0*/  ISETP.GE.AND P6, PT, R12, R7, PT ;  /* 0x000000070c00720c */ /* 0x000fc40003fc6270 */
[-C--:B------:R-:W-:Y:S01]  /*8300*/  ISETP.GE.AND P4, PT, R10, R7.reuse, PT ;  /* 0x000000070a00720c */ /* 0x080fe20003f86270 */
[----:B------:R-:W-:Y:S01]  /*8310*/  LDSM.16.MT88.4 R12, [R208+0x4000] ;  /* 0x00400000d00c783b */ /* 0x000fe20000004200 */
[----:B------:R-:W-:Y:S02]  /*8320*/  FSEL R85, R250, -INF , !P5 ;  /* 0xff800000fa557808 */ /* 0x000fe40006800000 */
[----:B------:R-:W-:Y:S02]  /*8330*/  ISETP.GE.AND P5, PT, R4, R7, PT ;  /* 0x000000070400720c */ /* 0x000fe40003fa6270 */
[----:B--2---:R-:W-:Y:S02]  /*8340*/  MOV R111, R174 ;  /* 0x000000ae006f7202 */ /* 0x004fe40000000f00 */
[----:B---3--:R-:W-:Y:S01]  /*8350*/  FMNMX.FTZ R0, R0, R6, !PT ;  /* 0x0000000600007209 */ /* 0x008fe20007810000 */
[----:B-1----:R-:W-:Y:S01]  /*8360*/  FFMA.FTZ R3, R74, UR5, -R9 ;  /* 0x000000054a037c23 */ /* 0x002fe20008010809 */
[----:B------:R-:W-:-:S03]  /*8370*/  FSEL R74, R191, -INF , !P2 ;  /* 0xff800000bf4a7808 */ /* 0x000fc60005000000 */
[----:B------:R-:W1:Y:S01]  /*8380*/  SHFL.BFLY PT, R6, R0, 0x1, 0x1f ;  /* 0x0c201f0000067f89 */ /* 0x000e6200000e0000 */
[----:B------:R2:W3:Y:S01]  /*8390*/  MUFU.EX2 R187, R3 ;  /* 0x0000000300bb7308 */ /* 0x0004e20000000800 */
[----:B------:R-:W-:-:S04]  /*83a0*/  ISETP.GE.AND P2, PT, R36, R7, PT ;  /* 0x000000072400720c */ /* 0x000fc80003f46270 */
[----:B------:R-:W-:Y:S02]  /*83b0*/  FSEL R89, R89, -INF , !P2 ;  /* 0xff80000059597808 */ /* 0x000fe40005000000 */
[-C--:B------:R-:W-:Y:S01]  /*83c0*/  ISETP.GE.AND P2, PT, R34, R8.reuse, PT ;  /* 0x000000082200720c */ /* 0x080fe20003f46270 */
[----:B--2---:R-:W-:Y:S01]  /*83d0*/  FFMA.FTZ R3, R76, UR5, -R9 ;  /* 0x000000054c037c23 */ /* 0x004fe20008010809 */
[----:B------:R-:W-:Y:S01]  /*83e0*/  FSEL R76, R190, -INF , !P0 ;  /* 0xff800000be4c7808 */ /* 0x000fe20004000000 */
[----:B---3--:R-:W-:Y:S01]  /*83f0*/  IMAD.MOV.U32 R250, RZ, RZ, R187 ;  /* 0x000000fffffa7224 */ /* 0x008fe200078e00bb */
[----:B------:R-:W-:Y:S01]  /*8400*/  ISETP.GE.AND P0, PT, R11, R8, PT ;  /* 0x000000080b00720c */ /* 0x000fe20003f06270 */
[----:B------:R2:W3:Y:S01]  /*8410*/  MUFU.EX2 R103, R3 ;  /* 0x0000000300677308 */ /* 0x0004e20000000800 */
[----:B------:R-:W-:Y:S01]  /*8420*/  IMAD.MOV.U32 R190, RZ, RZ, R108 ;  /* 0x000000ffffbe7224 */ /* 0x000fe200078e006c */
[----:B-1----:R-:W-:Y:S01]  /*8430*/  FMNMX.FTZ R110, R0, R6, !PT ;  /* 0x00000006006e7209 */ /* 0x002fe20007810000 */
[----:B------:R-:W-:Y:S01]  /*8440*/  FFMA.FTZ R0, R77, UR5, -R9 ;  /* 0x000000054d007c23 */ /* 0x000fe20008010809 */
[----:B------:R-:W-:Y:S01]  /*8450*/  FSEL R86, R251, -INF , !P0 ;  /* 0xff800000fb567808 */ /* 0x000fe20004000000 */
[----:B------:R-:W-:Y:S01]  /*8460*/  IMAD.MOV.U32 R251, RZ, RZ, R102 ;  /* 0x000000fffffb7224 */ /* 0x000fe200078e0066 */
[----:B------:R-:W-:Y:S01]  /*8470*/  FSETP.NEU.FTZ.AND P0, PT, R110, -INF , PT ;  /* 0xff8000006e00780b */ /* 0x000fe20003f1d000 */
[----:B------:R-:W-:Y:S01]  /*8480*/  IMAD.MOV.U32 R102, RZ, RZ, R181 ;  /* 0x000000ffff667224 */ /* 0x000fe200078e00b5 */
[----:B------:R1:W-:Y:S01]  /*8490*/  MUFU.EX2 R229, R0 ;  /* 0x0000000000e57308 */ /* 0x0003e20000000800 */
[----:B------:R-:W-:-:S02]  /*84a0*/  FSEL R77, R249, -INF , !P3 ;  /* 0xff800000f94d7808 */ /* 0x000fc40005800000 */
[----:B------:R-:W-:Y:S02]  /*84b0*/  ISETP.GE.AND P3, PT, R4, R8, PT ;  /* 0x000000080400720c */ /* 0x000fe40003f66270 */
[----:B------:R-:W-:Y:S02]  /*84c0*/  MOV R249, R186 ;  /* 0x000000ba00f97202 */ /* 0x000fe40000000f00 */
[----:B------:R-:W-:Y:S01]  /*84d0*/  FSEL R88, R207, -INF , !P3 ;  /* 0xff800000cf587808 */ /* 0x000fe20005800000 */
[----:B--2---:R-:W-:Y:S01]  /*84e0*/  FFMA.FTZ R3, R78, UR5, -R9 ;  /* 0x000000054e037c23 */ /* 0x004fe20008010809 */
[----:B------:R-:W-:Y:S02]  /*84f0*/  ISETP.GE.AND P3, PT, R34, R7, PT ;  /* 0x000000072200720c */ /* 0x000fe40003f66270 */
[----:B------:R-:W-:Y:S01]  /*8500*/  FSEL R78, R204, -INF , !P4 ;  /* 0xff800000cc4e7808 */ /* 0x000fe20006000000 */
[----:B------:R2:W-:Y:S01]  /*8510*/  MUFU.EX2 R231, R3 ;  /* 0x0000000300e77308 */ /* 0x0005e20000000800 */
[----:B------:R-:W-:-:S02]  /*8520*/  FSEL R91, R224, -INF , !P3 ;  /* 0xff800000e05b7808 */ /* 0x000fc40005800000 */
[-C--:B------:R-:W-:Y:S01]  /*8530*/  ISETP.GE.AND P4, PT, R36, R8.reuse, PT ;  /* 0x000000082400720c */ /* 0x080fe20003f86270 */
[--C-:B-1----:R-:W-:Y:S01]  /*8540*/  FFMA.FTZ R0, R79, UR5, -R9.reuse ;  /* 0x000000054f007c23 */ /* 0x102fe20008010809 */
[----:B------:R-:W-:Y:S02]  /*8550*/  FSEL R79, R205, -INF , !P5 ;  /* 0xff800000cd4f7808 */ /* 0x000fe40006800000 */
[-C--:B------:R-:W-:Y:S01]  /*8560*/  ISETP.GE.AND P5, PT, R35, R8.reuse, PT ;  /* 0x000000082300720c */ /* 0x080fe20003fa6270 */
[----:B------:R-:W-:Y:S01]  /*8570*/  MUFU.EX2 R228, R0 ;  /* 0x0000000000e47308 */ /* 0x000fe20000000800 */
[----:B------:R-:W-:Y:S01]  /*8580*/  FSEL R95, R106, -INF , !P4 ;  /* 0xff8000006a5f7808 */ /* 0x000fe20006000000 */
[----:B------:R-:W-:Y:S01]  /*8590*/  IMAD.MOV.U32 R106, RZ, RZ, R114 ;  /* 0x000000ffff6a7224 */ /* 0x000fe200078e0072 */
[-C--:B------:R-:W-:Y:S02]  /*85a0*/  ISETP.GE.AND P4, PT, R33, R7.reuse, PT ;  /* 0x000000072100720c */ /* 0x080fe40003f86270 */
[----:B------:R-:W-:Y:S01]  /*85b0*/  FSEL R96, R96, -INF , !P5 ;  /* 0xff80000060607808 */ /* 0x000fe20006800000 */
[----:B------:R-:W-:Y:S01]  /*85c0*/  IMAD.MOV.U32 R94, RZ, RZ, R106 ;  /* 0x000000ffff5e7224 */ /* 0x000fe200078e006a */
[-C--:B------:R-:W-:Y:S01]  /*85d0*/  ISETP.GE.AND P5, PT, R32, R7.reuse, PT ;  /* 0x000000072000720c */ /* 0x080fe20003fa6270 */
[----:B--2---:R-:W-:Y:S01]  /*85e0*/  FFMA.FTZ R3, R75, UR5, -R9 ;  /* 0x000000054b037c23 */ /* 0x004fe20008010809 */
[----:B------:R-:W-:Y:S01]  /*85f0*/  FSEL R75, R248, -INF , !P6 ;  /* 0xff800000f84b7808 */ /* 0x000fe20007000000 */
[----:B---3--:R-:W-:Y:S01]  /*8600*/  IMAD.MOV.U32 R248, RZ, RZ, R103 ;  /* 0x000000fffff87224 */ /* 0x008fe200078e0067 */
[----:B------:R-:W-:Y:S01]  /*8610*/  ISETP.GE.AND P6, PT, R10, R8, PT ;  /* 0x000000080a00720c */ /* 0x000fe20003fc6270 */
[----:B------:R1:W-:Y:S01]  /*8620*/  MUFU.EX2 R230, R3 ;  /* 0x0000000300e67308 */ /* 0x0003e20000000800 */
[----:B------:R-:W-:Y:S01]  /*8630*/  FSEL R93, R225, -INF , !P4 ;  /* 0xff800000e15d7808 */ /* 0x000fe20006000000 */
[----:B------:R-:W-:Y:S01]  /*8640*/  IMAD.MOV.U32 R103, RZ, RZ, R185 ;  /* 0x000000ffff677224 */ /* 0x000fe200078e00b9 */
[----:B------:R-:W-:Y:S01]  /*8650*/  FSEL R87, R206, -INF , !P6 ;  /* 0xff800000ce577808 */ /* 0x000fe20007000000 */
[----:B------:R-:W-:Y:S01]  /*8660*/  FFMA.FTZ R9, R243, UR5, -R9 ;  /* 0x00000005f3097c23 */ /* 0x000fe20008010809 */
[----:B------:R-:W-:-:S02]  /*8670*/  ISETP.GE.AND P6, PT, R35, R7, PT ;  /* 0x000000072300720c */ /* 0x000fc40003fc6270 */
[-C--:B------:R-:W-:Y:S02]  /*8680*/  ISETP.GE.AND P4, PT, R31, R8.reuse, PT ;  /* 0x000000081f00720c */ /* 0x080fe40003f86270 */
[----:B------:R-:W-:Y:S01]  /*8690*/  FSEL R90, R214, -INF , !P6 ;  /* 0xff800000d65a7808 */ /* 0x000fe20007000000 */
[----:B------:R-:W-:Y:S01]  /*86a0*/  MUFU.EX2 R9, R9 ;  /* 0x0000000900097308 */ /* 0x000fe20000000800 */
[----:B------:R-:W-:Y:S02]  /*86b0*/  FSEL R100, R100, -INF , !P5 ;  /* 0xff80000064647808 */ /* 0x000fe40006800000 */
[----:B------:R-:W-:Y:S02]  /*86c0*/  ISETP.GE.AND P5, PT, R30, R8, PT ;  /* 0x000000081e00720c */ /* 0x000fe40003fa6270 */
[----:B------:R-:W-:Y:S01]  /*86d0*/  FSEL R116, R116, -INF , !P4 ;  /* 0xff80000074747808 */ /* 0x000fe20006000000 */
[----:B-1----:R-:W-:Y:S01]  /*86e0*/  FMUL.FTZ R3, R110, UR5 ;  /* 0x000000056e037c20 */ /* 0x002fe20008410000 */
[----:B------:R-:W-:-:S02]  /*86f0*/  ISETP.GE.AND P4, PT, R28, R7, PT ;  /* 0x000000071c00720c */ /* 0x000fc40003f86270 */
[----:B------:R-:W-:Y:S01]  /*8700*/  MOV R114, R122 ;  /* 0x0000007a00727202 */ /* 0x000fe20000000f00 */
[----:B------:R-:W-:Y:S01]  /*8710*/  IMAD.MOV.U32 R122, RZ, RZ, R127 ;  /* 0x000000ffff7a7224 */ /* 0x000fe200078e007f */
[----:B------:R-:W-:Y:S01]  /*8720*/  FSEL R3, R3, RZ, P0 ;  /* 0x000000ff03037208 */ /* 0x000fe20000000000 */
[----:B------:R-:W-:Y:S01]  /*8730*/  IMAD.MOV.U32 R127, RZ, RZ, R134 ;  /* 0x000000ffff7f7224 */ /* 0x000fe200078e0086 */
[----:B------:R-:W-:Y:S01]  /*8740*/  FSEL R117, R117, -INF , !P5 ;  /* 0xff80000075757808 */ /* 0x000fe20006800000 */
[----:B------:R-:W-:Y:S01]  /*8750*/  IMAD.MOV.U32 R106, RZ, RZ, R114 ;  /* 0x000000ffff6a7224 */ /* 0x000fe200078e0072 */
[----:B------:R-:W-:Y:S01]  /*8760*/  ISETP.GE.AND P5, PT, R27, R7, PT ;  /* 0x000000071b00720c */ /* 0x000fe20003fa6270 */
[--C-:B------:R-:W-:Y:S01]  /*8770*/  FFMA.FTZ R0, R38, UR5, -R3.reuse ;  /* 0x0000000526007c23 */ /* 0x100fe20008010803 */
[--C-:B------:R-:W-:Y:S01]  /*8780*/  FFMA.FTZ R2, R2, UR5, -R3.reuse ;  /* 0x0000000502027c23 */ /* 0x100fe20008010803 */
[----:B------:R-:W-:Y:S01]  /*8790*/  FSEL R125, R125, -INF , !P4 ;  /* 0xff8000007d7d7808 */ /* 0x000fe20006000000 */
[----:B------:R-:W-:Y:S01]  /*87a0*/  FFMA.FTZ R4, R47, UR5, -R3 ;  /* 0x000000052f047c23 */ /* 0x000fe20008010803 */
[----:B------:R1:W-:Y:S01]  /*87b0*/  MUFU.EX2 R192, R0 ;  /* 0x0000000000c07308 */ /* 0x0003e20000000800 */
[----:B------:R-:W-:Y:S01]  /*87c0*/  MOV R134, R197 ;  /* 0x000000c500867202 */ /* 0x000fe20000000f00 */
[----:B------:R-:W-:Y:S01]  /*87d0*/  IMAD.MOV.U32 R197, RZ, RZ, R105 ;  /* 0x000000ffffc57224 */ /* 0x000fe200078e0069 */
[-C--:B------:R-:W-:Y:S01]  /*87e0*/  ISETP.GE.AND P4, PT, R26, R7.reuse, PT ;  /* 0x000000071a00720c */ /* 0x080fe20003f86270 */
[----:B------:R-:W-:Y:S01]  /*87f0*/  IMAD.MOV.U32 R105, RZ, RZ, R97 ;  /* 0x000000ffff697224 */ /* 0x000fe200078e0061 */
[----:B------:R-:W-:Y:S01]  /*8800*/  FSEL R124, R124, -INF , !P5 ;  /* 0xff8000007c7c7808 */ /* 0x000fe20006800000 */
[----:B------:R-:W-:Y:S01]  /*8810*/  IMAD.MOV.U32 R36, RZ, RZ, R106 ;  /* 0x000000ffff247224 */ /* 0x000fe200078e006a */
[----:B------:R-:W-:Y:S01]  /*8820*/  ISETP.GE.AND P5, PT, R25, R7, PT ;  /* 0x000000071900720c */ /* 0x000fe20003fa6270 */
[----:B------:R2:W-:Y:S01]  /*8830*/  MUFU.EX2 R214, R2 ;  /* 0x0000000200d67308 */ /* 0x0005e20000000800 */
[----:B------:R-:W-:-:S02]  /*8840*/  FSEL R134, R134, -INF , !P4 ;  /* 0xff80000086867808 */ /* 0x000fc40006000000 */
[-C--:B------:R-:W-:Y:S02]  /*8850*/  ISETP.GE.AND P4, PT, R23, R7.reuse, PT ;  /* 0x000000071700720c */ /* 0x080fe40003f86270 */
[----:B------:R-:W-:Y:S01]  /*8860*/  FSEL R182, R107, -INF , !P5 ;  /* 0xff8000006bb67808 */ /* 0x000fe20006800000 */
[----:B------:R-:W-:Y:S01]  /*8870*/  IMAD.MOV.U32 R107, RZ, RZ, R127 ;  /* 0x000000ffff6b7224 */ /* 0x000fe200078e007f */
[----:B------:R-:W-:Y:S01]  /*8880*/  FSEL R127, R219, -INF , !P4 ;  /* 0xff800000db7f7808 */ /* 0x000fe20006000000 */
[----:B-1----:R-:W-:Y:S01]  /*8890*/  FFMA.FTZ R0, R37, UR5, -R3 ;  /* 0x0000000525007c23 */ /* 0x002fe20008010803 */
[-C--:B------:R-:W-:Y:S02]  /*88a0*/  ISETP.GE.AND P6, PT, R33, R8.reuse, PT ;  /* 0x000000082100720c */ /* 0x080fe40003fc6270 */
[----:B------:R-:W-:Y:S01]  /*88b0*/  ISETP.GE.AND P3, PT, R32, R8, PT ;  /* 0x000000082000720c */ /* 0x000fe20003f66270 */
[----:B------:R1:W-:Y:S01]  /*88c0*/  MUFU.EX2 R207, R0 ;  /* 0x0000000000cf7308 */ /* 0x0003e20000000800 */
[----:B------:R-:W-:Y:S01]  /*88d0*/  FSEL R97, R226, -INF , !P2 ;  /* 0xff800000e2617808 */ /* 0x000fe20005000000 */
[----:B------:R-:W-:Y:S01]  /*88e0*/  IMAD.MOV.U32 R226, RZ, RZ, R183 ;  /* 0x000000ffffe27224 */ /* 0x000fe200078e00b7 */
[-C--:B------:R-:W-:Y:S01]  /*88f0*/  ISETP.GE.AND P2, PT, R31, R7.reuse, PT ;  /* 0x000000071f00720c */ /* 0x080fe20003f46270 */
[----:B--2---:R-:W-:Y:S01]  /*8900*/  FFMA.FTZ R2, R42, UR5, -R3 ;  /* 0x000000052a027c23 */ /* 0x004fe20008010803 */
[----:B------:R-:W-:Y:S01]  /*8910*/  FSEL R98, R227, -INF , !P6 ;  /* 0xff800000e3627808 */ /* 0x000fe20007000000 */
[----:B------:R-:W-:Y:S01]  /*8920*/  IMAD.MOV.U32 R227, RZ, RZ, R199 ;  /* 0x000000ffffe37224 */ /* 0x000fe200078e00c7 */
[----:B------:R-:W-:Y:S01]  /*8930*/  FSEL R113, R113, -INF , !P3 ;  /* 0xff80000071717808 */ /* 0x000fe20005800000 */
[----:B------:R2:W-:Y:S01]  /*8940*/  MUFU.EX2 R222, R2 ;  /* 0x0000000200de7308 */ /* 0x0005e20000000800 */
[----:B------:R-:W-:-:S02]  /*8950*/  ISETP.GE.AND P6, PT, R30, R7, PT ;  /* 0x000000071e00720c */ /* 0x000fc40003fc6270 */
[-C--:B------:R-:W-:Y:S02]  /*8960*/  ISETP.GE.AND P3, PT, R29, R7.reuse, PT ;  /* 0x000000071d00720c */ /* 0x080fe40003f66270 */
[----:B------:R-:W-:Y:S02]  /*8970*/  FSEL R104, R104, -INF , !P2 ;  /* 0xff80000068687808 */ /* 0x000fe40005000000 */
[----:B------:R-:W-:Y:S01]  /*8980*/  FSEL R105, R105, -INF , !P6 ;  /* 0xff80000069697808 */ /* 0x000fe20007000000 */
[--C-:B-1----:R-:W-:Y:S01]  /*8990*/  FFMA.FTZ R0, R5, UR5, -R3.reuse ;  /* 0x0000000505007c23 */ /* 0x102fe20008010803 */
[----:B------:R-:W-:Y:S02]  /*89a0*/  FSEL R109, R109, -INF , !P3 ;  /* 0xff8000006d6d7808 */ /* 0x000fe40005800000 */
[----:B------:R-:W-:Y:S01]  /*89b0*/  MOV R114, R122 ;  /* 0x0000007a00727202 */ /* 0x000fe20000000f00 */
[----:B------:R1:W-:Y:S01]  /*89c0*/  MUFU.EX2 R224, R0 ;  /* 0x0000000000e07308 */ /* 0x0003e20000000800 */
[----:B------:R-:W-:Y:S01]  /*89d0*/  IMAD.MOV.U32 R122, RZ, RZ, R218 ;  /* 0x000000ffff7a7224 */ /* 0x000fe200078e00da */
[----:B------:R-:W-:Y:S01]  /*89e0*/  ISETP.GE.AND P4, PT, R22, R7, PT ;  /* 0x000000071600720c */ /* 0x000fe20003f86270 */
[----:B--2---:R-:W-:Y:S01]  /*89f0*/  FFMA.FTZ R2, R43, UR5, -R3 ;  /* 0x000000052b027c23 */ /* 0x004fe20008010803 */
[----:B------:R-:W-:Y:S01]  /*8a00*/  ISETP.GE.AND P2, PT, R29, R8, PT ;  /* 0x000000081d00720c */ /* 0x000fe20003f46270 */
[----:B------:R-:W-:Y:S01]  /*8a10*/  IMAD.MOV.U32 R38, RZ, RZ, R114 ;  /* 0x000000ffff267224 */ /* 0x000fe200078e0072 */
[----:B------:R-:W-:-:S02]  /*8a20*/  FSEL R129, R129, -INF , !P4 ;  /* 0xff80000081817808 */ /* 0x000fc40006000000 */
[----:B------:R2:W-:Y:S01]  /*8a30*/  MUFU.EX2 R221, R2 ;  /* 0x0000000200dd7308 */ /* 0x0005e20000000800 */
[-C--:B------:R-:W-:Y:S02]  /*8a40*/  ISETP.GE.AND P4, PT, R40, R7.reuse, PT ;  /* 0x000000072800720c */ /* 0x080fe40003f86270 */
[-C--:B------:R-:W-:Y:S02]  /*8a50*/  ISETP.GE.AND P6, PT, R28, R8.reuse, PT ;  /* 0x000000081c00720c */ /* 0x080fe40003fc6270 */
[----:B------:R-:W-:Y:S02]  /*8a60*/  FSEL R175, R175, -INF , !P4 ;  /* 0xff800000afaf7808 */ /* 0x000fe40006000000 */
[----:B------:R-:W-:Y:S01]  /*8a70*/  ISETP.GE.AND P4, PT, R41, R7, PT ;  /* 0x000000072900720c */ /* 0x000fe20003f86270 */
[----:B------:R3:W-:Y:S01]  /*8a80*/  MUFU.EX2 R218, R4 ;  /* 0x0000000400da7308 */ /* 0x0007e20000000800 */
[----:B-1----:R-:W-:Y:S01]  /*8a90*/  FFMA.FTZ R0, R39, UR5, -R3 ;  /* 0x0000000527007c23 */ /* 0x002fe20008010803 */
[----:B------:R-:W-:-:S02]  /*8aa0*/  ISETP.GE.AND P3, PT, R27, R8, PT ;  /* 0x000000081b00720c */ /* 0x000fc40003f66270 */
[----:B------:R-:W-:Y:S02]  /*8ab0*/  FSEL R178, R107, -INF , !P4 ;  /* 0xff8000006bb27808 */ /* 0x000fe40006000000 */
[----:B------:R-:W-:Y:S02]  /*8ac0*/  FSEL R107, R197, -INF , !P2 ;  /* 0xff800000c56b7808 */ /* 0x000fe40005000000 */
[----:B------:R1:W-:Y:S01]  /*8ad0*/  MUFU.EX2 R223, R0 ;  /* 0x0000000000df7308 */ /* 0x0003e20000000800 */
[----:B--2---:R-:W-:Y:S01]  /*8ae0*/  FFMA.FTZ R2, R44, UR5, -R3 ;  /* 0x000000052c027c23 */ /* 0x004fe20008010803 */
[----:B------:R-:W-:Y:S02]  /*8af0*/  MOV R197, R198 ;  /* 0x000000c600c57202 */ /* 0x000fe40000000f00 */
[----:B------:R-:W-:Y:S02]  /*8b00*/  ISETP.GE.AND P2, PT, R23, R8, PT ;  /* 0x000000081700720c */ /* 0x000fe40003f46270 */
[----:B------:R-:W-:-:S02]  /*8b10*/  FSEL R120, R120, -INF , !P6 ;  /* 0xff80000078787808 */ /* 0x000fc40007000000 */
[----:B------:R2:W-:Y:S01]  /*8b20*/  MUFU.EX2 R220, R2 ;  /* 0x0000000200dc7308 */ /* 0x0005e20000000800 */
[----:B---3--:R-:W-:Y:S01]  /*8b30*/  FFMA.FTZ R4, R46, UR5, -R3 ;  /* 0x000000052e047c23 */ /* 0x008fe20008010803 */
[-C--:B------:R-:W-:Y:S02]  /*8b40*/  ISETP.GE.AND P6, PT, R22, R8.reuse, PT ;  /* 0x000000081600720c */ /* 0x080fe40003fc6270 */
[----:B------:R-:W-:Y:S02]  /*8b50*/  FSEL R122, R122, -INF , !P3 ;  /* 0xff8000007a7a7808 */ /* 0x000fe40005800000 */
[----:B------:R-:W-:Y:S02]  /*8b60*/  FSEL R130, R196, -INF , !P2 ;  /* 0xff800000c4827808 */ /* 0x000fe40005000000 */
[----:B------:R-:W-:Y:S01]  /*8b70*/  MUFU.EX2 R206, R4 ;  /* 0x0000000400ce7308 */ /* 0x000fe20000000800 */
[----:B-1----:R-:W-:Y:S02]  /*8b80*/  FMNMX3.FTZ R0, R136, R81, R80, !PT ;  /* 0x0000005188007276 */ /* 0x002fe40007810050 */
[----:B------:R-:W-:-:S02]  /*8b90*/  ISETP.GE.AND P5, PT, R26, R8, PT ;  /* 0x000000081a00720c */ /* 0x000fc40003fa6270 */
[----:B------:R-:W-:Y:S02]  /*8ba0*/  FMNMX3.FTZ R0, R0, R21, R19, !PT ;  /* 0x0000001500007276 */ /* 0x000fe40007810013 */
[----:B------:R-:W-:Y:S02]  /*8bb0*/  ISETP.GE.AND P4, PT, R25, R8, PT ;  /* 0x000000081900720c */ /* 0x000fe40003f86270 */
[----:B------:R-:W-:Y:S01]  /*8bc0*/  FMNMX3.FTZ R0, R0, R20, R18, !PT ;  /* 0x0000001400007276 */ /* 0x000fe20007810012 */
[----:B--2---:R-:W-:Y:S01]  /*8bd0*/  FFMA.FTZ R2, R45, UR5, -R3 ;  /* 0x000000052d027c23 */ /* 0x004fe20008010803 */
[----:B------:R-:W-:Y:S02]  /*8be0*/  FSEL R132, R132, -INF , !P6 ;  /* 0xff80000084847808 */ /* 0x000fe40007000000 */
[----:B------:R-:W-:Y:S01]  /*8bf0*/  FMNMX3.FTZ R0, R0, R58, R56, !PT ;  /* 0x0000003a00007276 */ /* 0x000fe20007810038 */
[----:B------:R1:W-:Y:S01]  /*8c00*/  MUFU.EX2 R219, R2 ;  /* 0x0000000200db7308 */ /* 0x0003e20000000800 */
[----:B------:R-:W-:-:S02]  /*8c10*/  ISETP.GE.AND P3, PT, R40, R8, PT ;  /* 0x000000082800720c */ /* 0x000fc40003f66270 */
[----:B------:R-:W-:Y:S02]  /*8c20*/  FMNMX3.FTZ R0, R0, R67, R68, !PT ;  /* 0x0000004300007276 */ /* 0x000fe40007810044 */
[----:B------:R-:W-:Y:S02]  /*8c30*/  ISETP.GE.AND P2, PT, R41, R8, PT ;  /* 0x000000082900720c */ /* 0x000fe40003f46270 */
[----:B------:R-:W-:Y:S02]  /*8c40*/  FMNMX3.FTZ R0, R0, R69, R70, !PT ;  /* 0x0000004500007276 */ /* 0x000fe40007810046 */
[----:B------:R-:W-:Y:S02]  /*8c50*/  FSEL R172, R172, -INF , !P5 ;  /* 0xff800000acac7808 */ /* 0x000fe40006800000 */
[----:B------:R-:W-:Y:S02]  /*8c60*/  FMNMX3.FTZ R0, R0, R75, R77, !PT ;  /* 0x0000004b00007276 */ /* 0x000fe4000781004d */
[----:B------:R-:W-:-:S02]  /*8c70*/  FSEL R173, R173, -INF , !P4 ;  /* 0xff800000adad7808 */ /* 0x000fc40006000000 */
[----:B------:R-:W-:Y:S02]  /*8c80*/  FMNMX3.FTZ R0, R0, R78, R79, !PT ;  /* 0x0000004e00007276 */ /* 0x000fe4000781004f */
[----:B-1----:R-:W-:Y:S02]  /*8c90*/  FMNMX3.FTZ R2, R24, R83, R82, !PT ;  /* 0x0000005318027276 */ /* 0x002fe40007810052 */
[----:B------:R-:W-:Y:S02]  /*8ca0*/  FMNMX3.FTZ R0, R0, R89, R90, !PT ;  /* 0x0000005900007276 */ /* 0x000fe4000781005a */
[----:B------:R-:W-:Y:S02]  /*8cb0*/  FMNMX3.FTZ R2, R2, R50, R17, !PT ;  /* 0x0000003202027276 */ /* 0x000fe40007810011 */
[----:B------:R-:W-:Y:S02]  /*8cc0*/  FMNMX3.FTZ R0, R0, R91, R93, !PT ;  /* 0x0000005b00007276 */ /* 0x000fe4000781005d */
[----:B------:R-:W-:-:S02]  /*8cd0*/  FMNMX3.FTZ R2, R2, R62, R63, !PT ;  /* 0x0000003e02027276 */ /* 0x000fc4000781003f */
[----:B------:R-:W-:Y:S02]  /*8ce0*/  FMNMX3.FTZ R0, R0, R100, R104, !PT ;  /* 0x0000006400007276 */ /* 0x000fe40007810068 */
[----:B------:R-:W-:Y:S02]  /*8cf0*/  FMNMX3.FTZ R2, R2, R64, R65, !PT ;  /* 0x0000004002027276 */ /* 0x000fe40007810041 */
[----:B------:R-:W-:Y:S02]  /*8d00*/  FMNMX3.FTZ R0, R0, R105, R109, !PT ;  /* 0x0000006900007276 */ /* 0x000fe4000781006d */
[----:B------:R-:W-:Y:S02]  /*8d10*/  FMNMX3.FTZ R2, R2, R71, R72, !PT ;  /* 0x0000004702027276 */ /* 0x000fe40007810048 */
[----:B------:R-:W-:Y:S01]  /*8d20*/  FMNMX3.FTZ R4, R0, R125, R124, !PT ;  /* 0x0000007d00047276 */ /* 0x000fe2000781007c */
[----:B------:R-:W-:Y:S01]  /*8d30*/  FFMA.FTZ R0, R48, UR5, -R3 ;  /* 0x0000000530007c23 */ /* 0x000fe20008010803 */
[----:B------:R-:W-:-:S02]  /*8d40*/  FMNMX3.FTZ R2, R2, R76, R74, !PT ;  /* 0x0000004c02027276 */ /* 0x000fc4000781004a */
[----:B------:R-:W-:Y:S01]  /*8d50*/  FMNMX3.FTZ R4, R4, R127, R129, !PT ;  /* 0x0000007f04047276 */ /* 0x000fe20007810081 */
[----:B------:R1:W-:Y:S01]  /*8d60*/  MUFU.EX2 R205, R0 ;  /* 0x0000000000cd7308 */ /* 0x0003e20000000800 */
[----:B------:R-:W-:Y:S02]  /*8d70*/  FMNMX3.FTZ R2, R2, R85, R86, !PT ;  /* 0x0000005502027276 */ /* 0x000fe40007810056 */
[----:B------:R-:W-:Y:S02]  /*8d80*/  FSEL R177, R177, -INF , !P3 ;  /* 0xff800000b1b17808 */ /* 0x000fe40005800000 */
[----:B------:R-:W-:Y:S02]  /*8d90*/  FMNMX3.FTZ R2, R2, R87, R88, !PT ;  /* 0x0000005702027276 */ /* 0x000fe40007810058 */
[----:B------:R-:W-:Y:S02]  /*8da0*/  FSEL R176, R176, -INF , !P2 ;  /* 0xff800000b0b07808 */ /* 0x000fe40005000000 */
[----:B------:R-:W-:-:S02]  /*8db0*/  FMNMX3.FTZ R2, R2, R95, R96, !PT ;  /* 0x0000005f02027276 */ /* 0x000fc40007810060 */
[----:B------:R-:W-:Y:S02]  /*8dc0*/  MOV R114, R180 ;  /* 0x000000b400727202 */ /* 0x000fe40000000f00 */
[----:B------:R-:W-:Y:S02]  /*8dd0*/  FMNMX3.FTZ R2, R2, R97, R98, !PT ;  /* 0x0000006102027276 */ /* 0x000fe40007810062 */
[----:B------:R-:W-:Y:S02]  /*8de0*/  MOV R225, R179 ;  /* 0x000000b300e17202 */ /* 0x000fe40000000f00 */
[----:B-1----:R-:W-:Y:S01]  /*8df0*/  FMNMX3.FTZ R0, R4, R134, R182, !PT ;  /* 0x0000008604007276 */ /* 0x002fe200078100b6 */
[----:B------:R-:W-:Y:S01]  /*8e00*/  FFMA.FTZ R4, R49, UR5, -R3 ;  /* 0x0000000531047c23 */ /* 0x000fe20008010803 */
[----:B------:R-:W-:Y:S02]  /*8e10*/  FMNMX3.FTZ R2, R2, R113, R116, !PT ;  /* 0x0000007102027276 */ /* 0x000fe40007810074 */
[----:B------:R-:W-:Y:S01]  /*8e20*/  FMNMX3.FTZ R0, R0, R175, R178, !PT ;  /* 0x000000af00007276 */ /* 0x000fe200078100b2 */
[----:B------:R1:W-:Y:S01]  /*8e30*/  MUFU.EX2 R200, R4 ;  /* 0x0000000400c87308 */ /* 0x0003e20000000800 */
[----:B------:R-:W-:-:S02]  /*8e40*/  FMNMX3.FTZ R2, R2, R117, R107, !PT ;  /* 0x0000007502027276 */ /* 0x000fc4000781006b */
[----:B------:R-:W-:Y:S01]  /*8e50*/  FSEL R8, R110, RZ, P0 ;  /* 0x000000ff6e087208 */ /* 0x000fe20000000000 */
[----:B------:R-:W2:Y:S04]  /*8e60*/  SHFL.BFLY PT, R5, R0, 0x2, 0x1f ;  /* 0x0c401f0000057f89 */ /* 0x000ea800000e0000 */
[----:B------:R-:W-:-:S04]  /*8e70*/  FADD.FTZ R8, R137, -R8 ;  /* 0x8000000889087221 */ /* 0x000fc80000010000 */
[----:B------:R-:W-:Y:S01]  /*8e80*/  FMUL.FTZ R8, R8, UR5 ;  /* 0x0000000508087c20 */ /* 0x000fe20008410000 */
[----:B-1----:R-:W-:-:S04]  /*8e90*/  FFMA.FTZ R4, R55, UR5, -R3 ;  /* 0x0000000537047c23 */ /* 0x002fc80008010803 */
[----:B------:R1:W-:Y:S01]  /*8ea0*/  MUFU.EX2 R198, R4 ;  /* 0x0000000400c67308 */ /* 0x0003e20000000800 */
[----:B--2---:R-:W-:-:S05]  /*8eb0*/  FMNMX.FTZ R0, R0, R5, !PT ;  /* 0x0000000500007209 */ /* 0x004fca0007810000 */
[----:B------:R-:W2:Y:S01]  /*8ec0*/  SHFL.BFLY PT, R6, R0, 0x1, 0x1f ;  /* 0x0c201f0000067f89 */ /* 0x000ea200000e0000 */
[----:B-1----:R-:W-:-:S04]  /*8ed0*/  FFMA.FTZ R4, R53, UR5, -R3 ;  /* 0x0000000535047c23 */ /* 0x002fc80008010803 */
[----:B------:R1:W-:Y:S02]  /*8ee0*/  MUFU.EX2 R196, R4 ;  /* 0x0000000400c47308 */ /* 0x0003e40000000800 */
[----:B-1----:R-:W-:Y:S01]  /*8ef0*/  FMNMX3.FTZ R4, R2, R120, R122, !PT ;  /* 0x0000007802047276 */ /* 0x002fe2000781007a */
[----:B------:R-:W-:-:S03]  /*8f00*/  FFMA.FTZ R2, R52, UR5, -R3 ;  /* 0x0000000534027c23 */ /* 0x000fc60008010803 */
[----:B------:R-:W-:Y:S02]  /*8f10*/  FMNMX3.FTZ R4, R4, R130, R132, !PT ;  /* 0x0000008204047276 */ /* 0x000fe40007810084 */
[----:B------:R1:W-:Y:S02]  /*8f20*/  MUFU.EX2 R195, R2 ;  /* 0x0000000200c37308 */ /* 0x0003e40000000800 */
[----:B-1----:R-:W-:Y:S01]  /*8f30*/  FMNMX3.FTZ R2, R4, R172, R173, !PT ;  /* 0x000000ac04027276 */ /* 0x002fe200078100ad */
[----:B------:R-:W-:Y:S01]  /*8f40*/  FFMA.FTZ R4, R60, UR5, -R3 ;  /* 0x000000053c047c23 */ /* 0x000fe20008010803 */
[----:B------:R-:W-:Y:S02]  /*8f50*/  IMAD.MOV.U32 R60, RZ, RZ, R197 ;  /* 0x000000ffff3c7224 */ /* 0x000fe400078e00c5 */
[----:B------:R-:W-:Y:S02]  /*8f60*/  FMNMX3.FTZ R2, R2, R177, R176, !PT ;  /* 0x000000b102027276 */ /* 0x000fe400078100b0 */
[----:B------:R1:W-:Y:S03]  /*8f70*/  MUFU.EX2 R193, R4 ;  /* 0x0000000400c17308 */ /* 0x0003e60000000800 */
[----:B------:R-:W3:Y:S01]  /*8f80*/  SHFL.BFLY PT, R5, R2, 0x2, 0x1f ;  /* 0x0c401f0002057f89 */ /* 0x000ee200000e0000 */
[----:B-1----:R-:W-:Y:S01]  /*8f90*/  FFMA.FTZ R4, R73, UR5, -R3 ;  /* 0x0000000549047c23 */ /* 0x002fe20008010803 */
[----:B------:R-:W-:-:S03]  /*8fa0*/  MOV R73, R112 ;  /* 0x0000007000497202 */ /* 0x000fc60000000f00 */
[----:B------:R1:W-:Y:S02]  /*8fb0*/  MUFU.EX2 R194, R4 ;  /* 0x0000000400c27308 */ /* 0x0003e40000000800 */
[----:B-1----:R-:W-:Y:S01]  /*8fc0*/  FFMA.FTZ R4, R66, UR5, -R3 ;  /* 0x0000000542047c23 */ /* 0x002fe20008010803 */
[----:B------:R-:W-:-:S05]  /*8fd0*/  IMAD.MOV.U32 R66, RZ, RZ, R103 ;  /* 0x000000ffff427224 */ /* 0x000fca00078e0067 */
[----:B------:R1:W-:Y:S02]  /*8fe0*/  MUFU.EX2 R197, R4 ;  /* 0x0000000400c57308 */ /* 0x0003e40000000800 */
[----:B-1----:R-:W-:-:S06]  /*8ff0*/  FFMA.FTZ R4, R57, UR5, -R3 ;  /* 0x0000000539047c23 */ /* 0x002fcc0008010803 */
[----:B------:R1:W-:Y:S02]  /*9000*/  MUFU.EX2 R199, R4 ;  /* 0x0000000400c77308 */ /* 0x0003e40000000800 */
[----:B-1----:R-:W-:Y:S01]  /*9010*/  FFMA.FTZ R4, R61, UR5, -R3 ;  /* 0x000000053d047c23 */ /* 0x002fe20008010803 */
[----:B------:R-:W-:Y:S02]  /*9020*/  MOV R61, R94 ;  /* 0x0000005e003d7202 */ /* 0x000fe40000000f00 */
[----:B--2---:R-:W-:-:S03]  /*9030*/  FMNMX.FTZ R94, R0, R6, !PT ;  /* 0x00000006005e7209 */ /* 0x004fc60007810000 */
[----:B------:R1:W-:Y:S01]  /*9040*/  MUFU.EX2 R203, R4 ;  /* 0x0000000400cb7308 */ /* 0x0003e20000000800 */
[----:B---3--:R-:W-:Y:S02]  /*9050*/  FMNMX.FTZ R0, R2, R5, !PT ;  /* 0x0000000502007209 */ /* 0x008fe40007810000 */
[C---:B------:R-:W-:Y:S01]  /*9060*/  FSETP.NEU.FTZ.AND P3, PT, R94.reuse, -INF , PT ;  /* 0xff8000005e00780b */ /* 0x040fe20003f7d000 */
[C---:B------:R-:W-:Y:S02]  /*9070*/  FMUL.FTZ R2, R94.reuse, UR5 ;  /* 0x000000055e027c20 */ /* 0x040fe40008410000 */
[----:B------:R-:W2:Y:S01]  /*9080*/  SHFL.BFLY PT, R5, R0, 0x1, 0x1f ;  /* 0x0c201f0000057f89 */ /* 0x000ea200000e0000 */
[----:B------:R-:W-:Y:S02]  /*9090*/  FSEL R6, R94, RZ, P3 ;  /* 0x000000ff5e067208 */ /* 0x000fe40001800000 */
[----:B------:R-:W-:-:S03]  /*90a0*/  FSEL R2, R2, RZ, P3 ;  /* 0x000000ff02027208 */ /* 0x000fc60001800000 */
[----:B------:R-:W-:-:S04]  /*90b0*/  FADD.FTZ R6, R136, -R6 ;  /* 0x8000000688067221 */ /* 0x000fc80000010000 */
[----:B------:R-:W-:Y:S01]  /*90c0*/  FMUL.FTZ R6, R6, UR5 ;  /* 0x0000000506067c20 */ /* 0x000fe20008410000 */
[----:B-1----:R-:W-:-:S03]  /*90d0*/  FFMA.FTZ R4, R59, UR5, -R3 ;  /* 0x000000053b047c23 */ /* 0x002fc60008010803 */
[----:B------:R-:W1:Y:S08]  /*90e0*/  MUFU.EX2 R108, R6 ;  /* 0x00000006006c7308 */ /* 0x000e700000000800 */
[----:B------:R3:W-:Y:S01]  /*90f0*/  MUFU.EX2 R202, R4 ;  /* 0x0000000400ca7308 */ /* 0x0007e20000000800 */
[-C--:B-1----:R-:W-:Y:S01]  /*9100*/  FMUL.FTZ R140, R140, R108.reuse ;  /* 0x0000006c8c8c7220 */ /* 0x082fe20000410000 */
[-C--:B------:R-:W-:Y:S01]  /*9110*/  FMUL.FTZ R141, R141, R108.reuse ;  /* 0x0000006c8d8d7220 */ /* 0x080fe20000410000 */
[-C--:B------:R-:W-:Y:S01]  /*9120*/  FMUL.FTZ R160, R160, R108.reuse ;  /* 0x0000006ca0a07220 */ /* 0x080fe20000410000 */
[-C--:B------:R-:W-:Y:S01]  /*9130*/  FMUL.FTZ R161, R161, R108.reuse ;  /* 0x0000006ca1a17220 */ /* 0x080fe20000410000 */
[-C--:B------:R-:W-:Y:S01]  /*9140*/  FMUL.FTZ R148, R148, R108.reuse ;  /* 0x0000006c94947220 */ /* 0x080fe20000410000 */
[-C--:B------:R-:W-:Y:S01]  /*9150*/  FMUL.FTZ R149, R149, R108.reuse ;  /* 0x0000006c95957220 */ /* 0x080fe20000410000 */
[-C--:B------:R-:W-:Y:S01]  /*9160*/  FMUL.FTZ R164, R164, R108.reuse ;  /* 0x0000006ca4a47220 */ /* 0x080fe20000410000 */
[----:B------:R-:W-:Y:S01]  /*9170*/  FMUL.FTZ R165, R165, R108 ;  /* 0x0000006ca5a57220 */ /* 0x000fe20000410000 */
[----:B---3--:R-:W-:-:S04]  /*9180*/  FFMA.FTZ R4, R54, UR5, -R3 ;  /* 0x0000000536047c23 */ /* 0x008fc80008010803 */
[----:B------:R1:W-:Y:S02]  /*9190*/  MUFU.EX2 R201, R4 ;  /* 0x0000000400c97308 */ /* 0x0003e40000000800 */
[----:B-1----:R-:W-:-:S06]  /*91a0*/  FFMA.FTZ R4, R51, UR5, -R3 ;  /* 0x0000000533047c23 */ /* 0x002fcc0008010803 */
[----:B------:R1:W-:Y:S02]  /*91b0*/  MUFU.EX2 R204, R4 ;  /* 0x0000000400cc7308 */ /* 0x0003e40000000800 */
[----:B-1----:R-:W-:-:S06]  /*91c0*/  FFMA.FTZ R4, R81, UR5, -R2 ;  /* 0x0000000551047c23 */ /* 0x002fcc0008010802 */
        /* <DEDUP_REMOVED lines=10> */
[--C-:B---3--:R-:W-:Y:S01]  /*9270*/  FFMA.FTZ R4, R80, UR5, -R2.reuse ;  /* 0x0000000550047c23 */ /* 0x108fe20008010802 */
[----:B--2---:R-:W-:Y:S01]  /*9280*/  FMNMX.FTZ R80, R0, R5, !PT ;  /* 0x0000000500507209 */ /* 0x004fe20007810000 */
[----:B------:R-:W-:-:S02]  /*9290*/  FFMA.FTZ R0, R19, UR5, -R2 ;  /* 0x0000000513007c23 */ /* 0x000fc40008010802 */
[----:B------:R1:W-:Y:S01]  /*92a0*/  MUFU.EX2 R186, R4 ;  /* 0x0000000400ba7308 */ /* 0x0003e20000000800 */
[----:B------:R-:W-:-:S04]  /*92b0*/  FSETP.NEU.FTZ.AND P2, PT, R80, -INF , PT ;  /* 0xff8000005000780b */ /* 0x000fc80003f5d000 */
[----:B------:R-:W-:-:S03]  /*92c0*/  FSEL R5, R80, RZ, P2 ;  /* 0x000000ff50057208 */ /* 0x000fc60001000000 */
[----:B------:R2:W-:Y:S01]  /*92d0*/  MUFU.EX2 R188, R0 ;  /* 0x0000000000bc7308 */ /* 0x0005e20000000800 */
[----:B-1----:R-:W-:-:S07]  /*92e0*/  FFMA.FTZ R4, R21, UR5, -R2 ;  /* 0x0000000515047c23 */ /* 0x002fce0008010802 */
[----:B------:R1:W3:Y:S01]  /*92f0*/  MUFU.EX2 R187, R4 ;  /* 0x0000000400bb7308 */ /* 0x0002e20000000800 */
[----:B--2---:R-:W-:-:S05]  /*9300*/  FMUL.FTZ R0, R80, UR5 ;  /* 0x0000000550007c20 */ /* 0x004fca0008410000 */
[----:B------:R-:W-:-:S05]  /*9310*/  FSEL R0, R0, RZ, P2 ;  /* 0x000000ff00007208 */ /* 0x000fca0001000000 */
[--C-:B------:R-:W-:Y:S01]  /*9320*/  FFMA.FTZ R8, R63, UR5, -R0.reuse ;  /* 0x000000053f087c23 */ /* 0x100fe20008010800 */
[----:B------:R-:W-:Y:S01]  /*9330*/  FFMA.FTZ R10, R62, UR5, -R0 ;  /* 0x000000053e0a7c23 */ /* 0x000fe20008010800 */
[----:B------:R-:W-:Y:S02]  /*9340*/  IMAD.MOV.U32 R62, RZ, RZ, R190 ;  /* 0x000000ffff3e7224 */ /* 0x000fe400078e00be */
[----:B-1----:R-:W-:Y:S01]  /*9350*/  FFMA.FTZ R4, R20, UR5, -R2 ;  /* 0x0000000514047c23 */ /* 0x002fe20008010802 */
[----:B------:R-:W-:Y:S01]  /*9360*/  MOV R190, R184 ;  /* 0x000000b800be7202 */ /* 0x000fe20000000f00 */
[----:B------:R1:W-:Y:S01]  /*9370*/  MUFU.EX2 R137, R8 ;  /* 0x0000000800897308 */ /* 0x0003e20000000800 */
[----:B---3--:R-:W-:Y:S01]  /*9380*/  F2FP.F16.F32.PACK_AB R6, R188, R187 ;  /* 0x000000bbbc06723e */ /* 0x008fe200000000ff */
[----:B------:R-:W-:Y:S06]  /*9390*/  LDSM.16.MT88.4 R20, [R210+0x4400] ;  /* 0x00440000d214783b */ /* 0x000fec0000004200 */
[----:B------:R2:W-:Y:S01]  /*93a0*/  MUFU.EX2 R189, R4 ;  /* 0x0000000400bd7308 */ /* 0x0005e20000000800 */
[----:B-1----:R-:W-:-:S07]  /*93b0*/  FFMA.FTZ R8, R64, UR5, -R0 ;  /* 0x0000000540087c23 */ /* 0x002fce0008010800 */
[----:B------:R1:W-:Y:S01]  /*93c0*/  MUFU.EX2 R136, R8 ;  /* 0x0000000800887308 */ /* 0x0003e20000000800 */
[----:B--2---:R-:W-:-:S07]  /*93d0*/  FFMA.FTZ R4, R18, UR5, -R2 ;  /* 0x0000000512047c23 */ /* 0x004fce0008010802 */
[----:B------:R2:W-:Y:S01]  /*93e0*/  MUFU.EX2 R191, R4 ;  /* 0x0000000400bf7308 */ /* 0x0005e20000000800 */
[--C-:B-1----:R-:W-:Y:S01]  /*93f0*/  FFMA.FTZ R8, R65, UR5, -R0.reuse ;  /* 0x0000000541087c23 */ /* 0x102fe20008010800 */
[----:B--2---:R-:W-:Y:S01]  /*9400*/  FFMA.FTZ R4, R83, UR5, -R0 ;  /* 0x0000000553047c23 */ /* 0x004fe20008010800 */
[----:B------:R-:W-:-:S05]  /*9410*/  IMAD.MOV.U32 R83, RZ, RZ, R101 ;  /* 0x000000ffff537224 */ /* 0x000fca00078e0065 */
[----:B------:R1:W-:Y:S02]  /*9420*/  MUFU.EX2 R174, R4 ;  /* 0x0000000400ae7308 */ /* 0x0003e40000000800 */
[----:B-1----:R-:W-:-:S06]  /*9430*/  FFMA.FTZ R4, R82, UR5, -R0 ;  /* 0x0000000552047c23 */ /* 0x002fcc0008010800 */
[----:B------:R1:W-:Y:S02]  /*9440*/  MUFU.EX2 R179, R4 ;  /* 0x0000000400b37308 */ /* 0x0003e40000000800 */
[----:B-1----:R-:W-:-:S06]  /*9450*/  FFMA.FTZ R4, R50, UR5, -R0 ;  /* 0x0000000532047c23 */ /* 0x002fcc0008010800 */
[----:B------:R1:W-:Y:S02]  /*9460*/  MUFU.EX2 R181, R4 ;  /* 0x0000000400b57308 */ /* 0x0003e40000000800 */
[----:B-1----:R-:W-:Y:S02]  /*9470*/  FFMA.FTZ R4, R17, UR5, -R0 ;  /* 0x0000000511047c23 */ /* 0x002fe40008010800 */
[----:B------:R-:W1:Y:S04]  /*9480*/  LDSM.16.MT88.4 R16, [R210+0x4000] ;  /* 0x00400000d210783b */ /* 0x000e680000004200 */
[----:B------:R2:W3:Y:S02]  /*9490*/  MUFU.EX2 R183, R4 ;  /* 0x0000000400b77308 */ /* 0x0004e40000000800 */
[----:B--2---:R-:W-:Y:S01]  /*94a0*/  FADD.FTZ R4, R24, -R5 ;  /* 0x8000000518047221 */ /* 0x004fe20000010000 */
[----:B------:R-:W-:Y:S01]  /*94b0*/  FSEL R5, R139, RZ, P1 ;  /* 0x000000ff8b057208 */ /* 0x000fe20000800000 */
[----:B------:R-:W2:Y:S01]  /*94c0*/  LDSM.16.MT88.4 R24, [R208+0x4400] ;  /* 0x00440000d018783b */ /* 0x000ea20000004200 */
[----:B---3--:R-:W-:Y:S01]  /*94d0*/  F2FP.F16.F32.PACK_AB R7, R183, R181 ;  /* 0x000000b5b707723e */ /* 0x008fe200000000ff */
[----:B------:R-:W-:-:S02]  /*94e0*/  FMUL.FTZ R4, R4, UR5 ;  /* 0x0000000504047c20 */ /* 0x000fc40008410000 */
[----:B------:R-:W-:Y:S01]  /*94f0*/  FADD.FTZ R11, R138, -R5 ;  /* 0x800000058a0b7221 */ /* 0x000fe20000010000 */
[----:B------:R-:W-:Y:S01]  /*9500*/  F2FP.F16.F32.PACK_AB R5, R179, R174 ;  /* 0x000000aeb305723e */ /* 0x000fe200000000ff */
[----:B------:R3:W4:Y:S02]  /*9510*/  MUFU.EX2 R106, R4 ;  /* 0x00000004006a7308 */ /* 0x0007240000000800 */
[----:B------:R-:W-:-:S06]  /*9520*/  FMUL.FTZ R11, R11, UR5 ;  /* 0x000000050b0b7c20 */ /* 0x000fcc0008410000 */
[----:B------:R-:W5:Y:S08]  /*9530*/  MUFU.EX2 R82, R11 ;  /* 0x0000000b00527308 */ /* 0x000f700000000800 */
[----:B------:R1:W2:Y:S01]  /*9540*/  MUFU.EX2 R138, R10 ;  /* 0x0000000a008a7308 */ /* 0x0002a20000000800 */
[----:B---3--:R-:W-:Y:S01]  /*9550*/  FFMA.FTZ R4, R58, UR5, -R2 ;  /* 0x000000053a047c23 */ /* 0x008fe20008010802 */
[-C--:B----4-:R-:W-:Y:S01]  /*9560*/  FMUL.FTZ R142, R142, R106.reuse ;  /* 0x0000006a8e8e7220 */ /* 0x090fe20000410000 */
[-C--:B------:R-:W-:Y:S01]  /*9570*/  FMUL.FTZ R143, R143, R106.reuse ;  /* 0x0000006a8f8f7220 */ /* 0x080fe20000410000 */
[-C--:B------:R-:W-:Y:S01]  /*9580*/  FMUL.FTZ R162, R162, R106.reuse ;  /* 0x0000006aa2a27220 */ /* 0x080fe20000410000 */
[-C--:B------:R-:W-:Y:S01]  /*9590*/  FMUL.FTZ R163, R163, R106.reuse ;  /* 0x0000006aa3a37220 */ /* 0x080fe20000410000 */
[-C--:B------:R-:W-:Y:S01]  /*95a0*/  FMUL.FTZ R150, R150, R106.reuse ;  /* 0x0000006a96967220 */ /* 0x080fe20000410000 */
[-C--:B------:R-:W-:Y:S01]  /*95b0*/  FMUL.FTZ R151, R151, R106.reuse ;  /* 0x0000006a97977220 */ /* 0x080fe20000410000 */
[----:B------:R3:W-:Y:S01]  /*95c0*/  MUFU.EX2 R185, R4 ;  /* 0x0000000400b97308 */ /* 0x0007e20000000800 */
[-C--:B------:R-:W-:Y:S01]  /*95d0*/  FMUL.FTZ R166, R166, R106.reuse ;  /* 0x0000006aa6a67220 */ /* 0x080fe20000410000 */
[----:B------:R-:W-:Y:S01]  /*95e0*/  FMUL.FTZ R167, R167, R106 ;  /* 0x0000006aa7a77220 */ /* 0x000fe20000410000 */
[-C--:B-----5:R-:W-:Y:S01]  /*95f0*/  FMUL.FTZ R144, R144, R82.reuse ;  /* 0x0000005290907220 */ /* 0x0a0fe20000410000 */
[-C--:B------:R-:W-:Y:S01]  /*9600*/  FMUL.FTZ R145, R145, R82.reuse ;  /* 0x0000005291917220 */ /* 0x080fe20000410000 */
[-C--:B------:R-:W-:Y:S01]  /*9610*/  FMUL.FTZ R152, R152, R82.reuse ;  /* 0x0000005298987220 */ /* 0x080fe20000410000 */
[-C--:B------:R-:W-:Y:S01]  /*9620*/  FMUL.FTZ R153, R153, R82.reuse ;  /* 0x0000005299997220 */ /* 0x080fe20000410000 */
[-C--:B------:R-:W-:Y:S01]  /*9630*/  FMUL.FTZ R156, R156, R82.reuse ;  /* 0x000000529c9c7220 */ /* 0x080fe20000410000 */
[-C--:B------:R-:W-:Y:S01]  /*9640*/  FMUL.FTZ R157, R157, R82.reuse ;  /* 0x000000529d9d7220 */ /* 0x080fe20000410000 */
[-C--:B------:R-:W-:Y:S01]  /*9650*/  FMUL.FTZ R168, R168, R82.reuse ;  /* 0x00000052a8a87220 */ /* 0x080fe20000410000 */
[----:B------:R-:W-:Y:S01]  /*9660*/  FMUL.FTZ R169, R169, R82 ;  /* 0x00000052a9a97220 */ /* 0x000fe20000410000 */
[----:B------:R-:W-:-:S02]  /*9670*/  IMAD.MOV.U32 R11, RZ, RZ, R36 ;  /* 0x000000ffff0b7224 */ /* 0x000fc400078e0024 */
[----:B-1----:R-:W-:Y:S02]  /*9680*/  IMAD.MOV.U32 R10, RZ, RZ, R38 ;  /* 0x000000ffff0a7224 */ /* 0x002fe400078e0026 */
[----:B---3--:R-:W-:-:S04]  /*9690*/  FFMA.FTZ R4, R56, UR5, -R2 ;  /* 0x0000000538047c23 */ /* 0x008fc80008010802 */
[----:B------:R1:W3:Y:S02]  /*96a0*/  MUFU.EX2 R184, R4 ;  /* 0x0000000400b87308 */ /* 0x0002e40000000800 */
[----:B-1----:R-:W-:-:S07]  /*96b0*/  F2FP.F16.F32.PACK_AB R4, R186, R180 ;  /* 0x000000b4ba04723e */ /* 0x002fce00000000ff */
[----:B------:R-:W-:Y:S01]  /*96c0*/  HMMA.16816.F32 R32, R4, R12, R140 ;  /* 0x0000000c0420723c */ /* 0x000fe2000000188c */
[----:B------:R-:W-:Y:S01]  /*96d0*/  IMAD.MOV.U32 R141, RZ, RZ, R135 ;  /* 0x000000ffff8d7224 */ /* 0x000fe200078e0087 */
[----:B------:R-:W-:Y:S01]  /*96e0*/  MOV R143, R123 ;  /* 0x0000007b008f7202 */ /* 0x000fe20000000f00 */
[----:B------:R1:W4:Y:S01]  /*96f0*/  MUFU.EX2 R135, R8 ;  /* 0x0000000800877308 */ /* 0x0003220000000800 */
[----:B------:R-:W-:Y:S01]  /*9700*/  IMAD.MOV.U32 R142, RZ, RZ, R126 ;  /* 0x000000ffff8e7224 */ /* 0x000fe200078e007e */
[----:B------:R-:W-:-:S03]  /*9710*/  MOV R140, R133 ;  /* 0x00000085008c7202 */ /* 0x000fc60000000f00 */
[----:B------:R-:W-:Y:S01]  /*9720*/  HMMA.16816.F32 R48, R4, R16, R160 ;  /* 0x000000100430723c */ /* 0x000fe200000018a0 */
[----:B------:R-:W-:Y:S01]  /*9730*/  MOV R162, R190 ;  /* 0x000000be00a27202 */ /* 0x000fe20000000f00 */
[----:B------:R-:W-:Y:S01]  /*9740*/  IMAD.MOV.U32 R163, RZ, RZ, R111 ;  /* 0x000000ffffa37224 */ /* 0x000fe200078e006f */
[----:B------:R-:W-:-:S05]  /*9750*/  MOV R161, R102 ;  /* 0x0000006600a17202 */ /* 0x000fca0000000f00 */
[C---:B------:R-:W-:Y:S01]  /*9760*/  HMMA.16816.F32 R28, R4.reuse, R14, R148 ;  /* 0x0000000e041c723c */ /* 0x040fe20000001894 */
[----:B------:R-:W-:Y:S02]  /*9770*/  IMAD.MOV.U32 R149, RZ, RZ, R128 ;  /* 0x000000ffff957224 */ /* 0x000fe400078e0080 */
[----:B------:R-:W-:Y:S02]  /*9780*/  IMAD.MOV.U32 R148, RZ, RZ, R121 ;  /* 0x000000ffff947224 */ /* 0x000fe400078e0079 */
[----:B-1----:R-:W-:Y:S01]  /*9790*/  FFMA.FTZ R8, R84, UR5, -R3 ;  /* 0x0000000554087c23 */ /* 0x002fe20008010803 */
[----:B------:R-:W-:Y:S02]  /*97a0*/  IMAD.MOV.U32 R150, RZ, RZ, R114 ;  /* 0x000000ffff967224 */ /* 0x000fe400078e0072 */
[----:B------:R-:W-:Y:S01]  /*97b0*/  IMAD.MOV.U32 R151, RZ, RZ, R115 ;  /* 0x000000ffff977224 */ /* 0x000fe200078e0073 */
[----:B------:R1:W-:Y:S01]  /*97c0*/  MUFU.EX2 R190, R8 ;  /* 0x0000000800be7308 */ /* 0x0003e20000000800 */
[----:B------:R-:W-:Y:S01]  /*97d0*/  HMMA.16816.F32 R44, R4, R18, R164 ;  /* 0x00000012042c723c */ /* 0x000fe200000018a4 */
[----:B------:R-:W-:-:S02]  /*97e0*/  F2FP.F16.F32.PACK_AB R4, R60, R244 ;  /* 0x000000f43c04723e */ /* 0x000fc400000000ff */
[----:B------:R-:W-:Y:S02]  /*97f0*/  F2FP.F16.F32.PACK_AB R5, R214, R192 ;  /* 0x000000c0d605723e */ /* 0x000fe400000000ff */
[----:B------:R-:W-:Y:S02]  /*9800*/  F2FP.F16.F32.PACK_AB R6, R162, R62 ;  /* 0x0000003ea206723e */ /* 0x000fe400000000ff */
[----:B------:R-:W-:-:S07]  /*9810*/  F2FP.F16.F32.PACK_AB R7, R224, R207 ;  /* 0x000000cfe007723e */ /* 0x000fce00000000ff */
[----:B------:R-:W-:Y:S01]  /*9820*/  HMMA.16816.F32 R52, R4, R12, R144 ;  /* 0x0000000c0434723c */ /* 0x000fe20000001890 */
[----:B-1----:R-:W-:-:S04]  /*9830*/  FFMA.FTZ R8, R67, UR5, -R2 ;  /* 0x0000000543087c23 */ /* 0x002fc80008010802 */
[----:B------:R1:W-:Y:S03]  /*9840*/  MUFU.EX2 R128, R8 ;  /* 0x0000000800807308 */ /* 0x0003e60000000800 */
[C---:B------:R-:W-:Y:S01]  /*9850*/  HMMA.16816.F32 R152, R4.reuse, R14, R152 ;  /* 0x0000000e0498723c */ /* 0x040fe20000001898 */
[----:B------:R-:W5:Y:S07]  /*9860*/  LDSM.16.MT88.4 R12, [R208+0x4800] ;  /* 0x00480000d00c783b */ /* 0x000f6e0000004200 */
[----:B------:R-:W-:Y:S01]  /*9870*/  HMMA.16816.F32 R156, R4, R16, R156 ;  /* 0x00000010049c723c */ /* 0x000fe2000000189c */
[----:B-1----:R-:W-:-:S07]  /*9880*/  FFMA.FTZ R8, R68, UR5, -R2 ;  /* 0x0000000544087c23 */ /* 0x002fce0008010802 */
[----:B------:R-:W-:Y:S01]  /*9890*/  HMMA.16816.F32 R168, R4, R18, R168 ;  /* 0x0000001204a8723c */ /* 0x000fe200000018a8 */
[----:B------:R-:W1:Y:S01]  /*98a0*/  LDSM.16.MT88.4 R16, [R210+0x4800] ;  /* 0x00480000d210783b */ /* 0x000e620000004200 */
[----:B------:R-:W-:Y:S01]  /*98b0*/  F2FP.F16.F32.PACK_AB R4, R191, R189 ;  /* 0x000000bdbf04723e */ /* 0x000fe200000000ff */
[----:B------:R5:W1:Y:S01]  /*98c0*/  MUFU.EX2 R126, R8 ;  /* 0x00000008007e7308 */ /* 0x000a620000000800 */
[----:B--2---:R-:W-:Y:S02]  /*98d0*/  F2FP.F16.F32.PACK_AB R5, R137, R138 ;  /* 0x0000008a8905723e */ /* 0x004fe400000000ff */
[----:B---3--:R-:W-:Y:S02]  /*98e0*/  F2FP.F16.F32.PACK_AB R6, R184, R185 ;  /* 0x000000b9b806723e */ /* 0x008fe400000000ff */
[----:B----4-:R-:W-:-:S07]  /*98f0*/  F2FP.F16.F32.PACK_AB R7, R135, R136 ;  /* 0x000000888707723e */ /* 0x010fce00000000ff */
[----:B------:R-:W-:Y:S01]  /*9900*/  HMMA.16816.F32 R32, R4, R24, R32 ;  /* 0x000000180420723c */ /* 0x000fe20000001820 */
[----:B-----5:R-:W-:-:S07]  /*9910*/  FFMA.FTZ R8, R69, UR5, -R2 ;  /* 0x0000000545087c23 */ /* 0x020fce0008010802 */
[C---:B------:R-:W-:Y:S01]  /*9920*/  HMMA.16816.F32 R28, R4.reuse, R26, R28 ;  /* 0x0000001a041c723c */ /* 0x040fe2000000181c */
[----:B------:R2:W-:Y:S07]  /*9930*/  MUFU.EX2 R123, R8 ;  /* 0x00000008007b7308 */ /* 0x0005ee0000000800 */
[C---:B------:R-:W-:Y:S08]  /*9940*/  HMMA.16816.F32 R48, R4.reuse, R20, R48 ;  /* 0x000000140430723c */ /* 0x040ff00000001830 */
[----:B------:R-:W-:Y:S01]  /*9950*/  HMMA.16816.F32 R44, R4, R22, R44 ;  /* 0x00000016042c723c */ /* 0x000fe2000000182c */
[----:B------:R-:W-:Y:S01]  /*9960*/  F2FP.F16.F32.PACK_AB R4, R150, R161 ;  /* 0x000000a19604723e */ /* 0x000fe200000000ff */
[----:B--2---:R-:W-:Y:S01]  /*9970*/  FFMA.FTZ R8, R70, UR5, -R2 ;  /* 0x0000000546087c23 */ /* 0x004fe20008010802 */
[----:B------:R-:W-:-:S02]  /*9980*/  F2FP.F16.F32.PACK_AB R5, R222, R223 ;  /* 0x000000dfde05723e */ /* 0x000fc400000000ff */
[----:B------:R-:W-:Y:S01]  /*9990*/  F2FP.F16.F32.PACK_AB R6, R11, R61 ;  /* 0x0000003d0b06723e */ /* 0x000fe200000000ff */
[----:B------:R2:W3:Y:S01]  /*99a0*/  MUFU.EX2 R121, R8 ;  /* 0x0000000800797308 */ /* 0x0004e20000000800 */
[----:B------:R-:W-:-:S07]  /*99b0*/  F2FP.F16.F32.PACK_AB R7, R220, R221 ;  /* 0x000000dddc07723e */ /* 0x000fce00000000ff */
[C---:B------:R-:W-:Y:S08]  /*99c0*/  HMMA.16816.F32 R156, R4.reuse, R20, R156 ;  /* 0x00000014049c723c */ /* 0x040ff0000000189c */
[C---:B------:R-:W-:Y:S01]  /*99d0*/  HMMA.16816.F32 R168, R4.reuse, R22, R168 ;  /* 0x0000001604a8723c */ /* 0x040fe200000018a8 */
[----:B--2---:R-:W-:Y:S01]  /*99e0*/  FFMA.FTZ R8, R71, UR5, -R0 ;  /* 0x0000000547087c23 */ /* 0x004fe20008010800 */
[----:B------:R-:W2:Y:S03]  /*99f0*/  LDSM.16.MT88.4 R20, [R208+0x4c00] ;  /* 0x004c0000d014783b */ /* 0x000ea60000004200 */
[----:B------:R4:W-:Y:S03]  /*9a00*/  MUFU.EX2 R114, R8 ;  /* 0x0000000800727308 */ /* 0x0009e60000000800 */
[C---:B------:R-:W-:Y:S08]  /*9a10*/  HMMA.16816.F32 R52, R4.reuse, R24, R52 ;  /* 0x000000180434723c */ /* 0x040ff00000001834 */
[----:B------:R-:W-:Y:S01]  /*9a20*/  HMMA.16816.F32 R56, R4, R26, R152 ;  /* 0x0000001a0438723c */ /* 0x000fe20000001898 */
[----:B------:R-:W5:Y:S01]  /*9a30*/  LDSM.16.MT88.4 R24, [R210+0x4c00] ;  /* 0x004c0000d218783b */ /* 0x000f620000004200 */
[----:B-1----:R-:W-:-:S02]  /*9a40*/  F2FP.F16.F32.PACK_AB R4, R126, R128 ;  /* 0x000000807e04723e */ /* 0x002fc400000000ff */
[----:B---3--:R-:W-:Y:S01]  /*9a50*/  F2FP.F16.F32.PACK_AB R6, R121, R123 ;  /* 0x0000007b7906723e */ /* 0x008fe200000000ff */
[----:B------:R-:W-:Y:S01]  /*9a60*/  LDSM.16.MT88.4 R152, [R208+0x5c00] ;  /* 0x005c0000d098783b */ /* 0x000fe20000004200 */
[----:B----4-:R-:W-:-:S04]  /*9a70*/  FFMA.FTZ R8, R72, UR5, -R0 ;  /* 0x0000000548087c23 */ /* 0x010fc80008010800 */
[----:B------:R1:W3:Y:S02]  /*9a80*/  MUFU.EX2 R115, R8 ;  /* 0x0000000800737308 */ /* 0x0002e40000000800 */
[----:B-1----:R-:W-:Y:S01]  /*9a90*/  FFMA.FTZ R8, R76, UR5, -R0 ;  /* 0x000000054c087c23 */ /* 0x002fe20008010800 */
[----:B---3--:R-:W-:-:S05]  /*9aa0*/  F2FP.F16.F32.PACK_AB R5, R115, R114 ;  /* 0x000000727305723e */ /* 0x008fca00000000ff */
[----:B------:R1:W-:Y:S02]  /*9ab0*/  MUFU.EX2 R112, R8 ;  /* 0x0000000800707308 */ /* 0x0003e40000000800 */
[----:B-1----:R-:W-:-:S06]  /*9ac0*/  FFMA.FTZ R8, R74, UR5, -R0 ;  /* 0x000000054a087c23 */ /* 0x002fcc0008010800 */
[----:B------:R1:W3:Y:S02]  /*9ad0*/  MUFU.EX2 R111, R8 ;  /* 0x00000008006f7308 */ /* 0x0002e40000000800 */
[----:B-1----:R-:W-:Y:S01]  /*9ae0*/  FFMA.FTZ R8, R92, UR5, -R3 ;  /* 0x000000055c087c23 */ /* 0x002fe20008010803 */
[----:B---3--:R-:W-:-:S05]  /*9af0*/  F2FP.F16.F32.PACK_AB R7, R111, R112 ;  /* 0x000000706f07723e */ /* 0x008fca00000000ff */
[----:B------:R1:W-:Y:S02]  /*9b00*/  MUFU.EX2 R133, R8 ;  /* 0x0000000800857308 */ /* 0x0003e40000000800 */
[C---:B------:R-:W-:Y:S08]  /*9b10*/  HMMA.16816.F32 R40, R4.reuse, R12, R32 ;  /* 0x0000000c0428723c */ /* 0x040ff00000001820 */
        /* <DEDUP_REMOVED lines=10> */
[----:B------:R1:W3:Y:S02]  /*9bc0*/  MUFU.EX2 R102, R8 ;  /* 0x0000000800667308 */ /* 0x0002e40000000800 */
[C---:B------:R-:W-:Y:S08]  /*9bd0*/  HMMA.16816.F32 R52, R4.reuse, R12, R52 ;  /* 0x0000000c0434723c */ /* 0x040ff00000001834 */
[----:B------:R-:W-:Y:S01]  /*9be0*/  HMMA.16816.F32 R56, R4, R14, R56 ;  /* 0x0000000e0438723c */ /* 0x000fe20000001838 */
[----:B------:R-:W4:Y:S01]  /*9bf0*/  LDSM.16.MT88.4 R12, [R208+0x5000] ;  /* 0x00500000d00c783b */ /* 0x000f220000004200 */
[----:B-1----:R-:W-:-:S06]  /*9c00*/  FFMA.FTZ R8, R78, UR5, -R2 ;  /* 0x000000054e087c23 */ /* 0x002fcc0008010802 */
[C---:B------:R-:W-:Y:S01]  /*9c10*/  HMMA.16816.F32 R156, R4.reuse, R16, R156 ;  /* 0x00000010049c723c */ /* 0x040fe2000000189c */
[----:B------:R1:W-:Y:S07]  /*9c20*/  MUFU.EX2 R101, R8 ;  /* 0x0000000800657308 */ /* 0x0003ee0000000800 */
[----:B------:R-:W-:Y:S01]  /*9c30*/  HMMA.16816.F32 R44, R4, R18, R168 ;  /* 0x00000012042c723c */ /* 0x000fe200000018a8 */
[----:B------:R-:W4:Y:S01]  /*9c40*/  LDSM.16.MT88.4 R16, [R210+0x5000] ;  /* 0x00500000d210783b */ /* 0x000f220000004200 */
[----:B---3--:R-:W-:Y:S01]  /*9c50*/  F2FP.F16.F32.PACK_AB R4, R102, R103 ;  /* 0x000000676604723e */ /* 0x008fe200000000ff */
[----:B------:R-:W-:Y:S01]  /*9c60*/  IMAD.MOV.U32 R168, RZ, RZ, R62 ;  /* 0x000000ffffa87224 */ /* 0x000fe200078e003e */
[----:B------:R-:W-:Y:S01]  /*9c70*/  MOV R171, R163 ;  /* 0x000000a300ab7202 */ /* 0x000fe20000000f00 */
[----:B------:R-:W-:Y:S01]  /*9c80*/  IMAD.MOV.U32 R170, RZ, RZ, R11 ;  /* 0x000000ffffaa7224 */ /* 0x000fe200078e000b */
[----:B------:R-:W-:Y:S01]  /*9c90*/  MOV R169, R10 ;  /* 0x0000000a00a97202 */ /* 0x000fe20000000f00 */
[--C-:B------:R-:W-:Y:S01]  /*9ca0*/  FFMA.FTZ R10, R237, UR5, -R3.reuse ;  /* 0x00000005ed0a7c23 */ /* 0x100fe20008010803 */
[----:B------:R-:W-:Y:S01]  /*9cb0*/  FFMA.FTZ R11, R233, UR5, -R3 ;  /* 0x00000005e90b7c23 */ /* 0x000fe20008010803 */
[----:B-1----:R-:W-:-:S04]  /*9cc0*/  FFMA.FTZ R8, R79, UR5, -R2 ;  /* 0x000000054f087c23 */ /* 0x002fc80008010802 */
[----:B------:R-:W-:Y:S08]  /*9cd0*/  MUFU.EX2 R10, R10 ;  /* 0x0000000a000a7308 */ /* 0x000ff00000000800 */
[----:B------:R1:W3:Y:S08]  /*9ce0*/  MUFU.EX2 R92, R8 ;  /* 0x00000008005c7308 */ /* 0x0002f00000000800 */
[----:B------:R-:W-:Y:S01]  /*9cf0*/  MUFU.EX2 R11, R11 ;  /* 0x0000000b000b7308 */ /* 0x000fe20000000800 */
[----:B-1----:R-:W-:Y:S01]  /*9d00*/  FFMA.FTZ R8, R85, UR5, -R0 ;  /* 0x0000000555087c23 */ /* 0x002fe20008010800 */
[----:B---3--:R-:W-:-:S06]  /*9d10*/  F2FP.F16.F32.PACK_AB R6, R92, R101 ;  /* 0x000000655c06723e */ /* 0x008fcc00000000ff */
[----:B------:R1:W-:Y:S02]  /*9d20*/  MUFU.EX2 R84, R8 ;  /* 0x0000000800547308 */ /* 0x0003e40000000800 */
[----:B-1----:R-:W-:-:S06]  /*9d30*/  FFMA.FTZ R8, R86, UR5, -R0 ;  /* 0x0000000556087c23 */ /* 0x002fcc0008010800 */
[----:B------:R1:W3:Y:S02]  /*9d40*/  MUFU.EX2 R85, R8 ;  /* 0x0000000800557308 */ /* 0x0002e40000000800 */
[----:B-1----:R-:W-:Y:S01]  /*9d50*/  FFMA.FTZ R8, R87, UR5, -R0 ;  /* 0x0000000557087c23 */ /* 0x002fe20008010800 */
[----:B------:R-:W-:Y:S01]  /*9d60*/  IMAD.MOV.U32 R87, RZ, RZ, R83 ;  /* 0x000000ffff577224 */ /* 0x000fe200078e0053 */
[----:B---3--:R-:W-:-:S04]  /*9d70*/  F2FP.F16.F32.PACK_AB R5, R85, R84 ;  /* 0x000000545505723e */ /* 0x008fc800000000ff */
[----:B------:R1:W-:Y:S02]  /*9d80*/  MUFU.EX2 R83, R8 ;  /* 0x0000000800537308 */ /* 0x0003e40000000800 */
[----:B-1----:R-:W-:Y:S01]  /*9d90*/  FFMA.FTZ R8, R88, UR5, -R0 ;  /* 0x0000000558087c23 */ /* 0x002fe20008010800 */
[----:B------:R-:W-:-:S05]  /*9da0*/  MOV R88, R148 ;  /* 0x0000009400587202 */ /* 0x000fca0000000f00 */
[----:B------:R1:W3:Y:S02]  /*9db0*/  MUFU.EX2 R79, R8 ;  /* 0x00000008004f7308 */ /* 0x0002e40000000800 */
[----:B-1----:R-:W-:Y:S01]  /*9dc0*/  FFMA.FTZ R8, R99, UR5, -R3 ;  /* 0x0000000563087c23 */ /* 0x002fe20008010803 */
[----:B---3--:R-:W-:Y:S01]  /*9dd0*/  F2FP.F16.F32.PACK_AB R7, R79, R83 ;  /* 0x000000534f07723e */ /* 0x008fe200000000ff */
[----:B------:R-:W-:-:S04]  /*9de0*/  IMAD.MOV.U32 R99, RZ, RZ, R149 ;  /* 0x000000ffff637224 */ /* 0x000fc800078e0095 */
[----:B------:R1:W-:Y:S02]  /*9df0*/  MUFU.EX2 R86, R8 ;  /* 0x0000000800567308 */ /* 0x0003e40000000800 */
[C---:B--2---:R-:W-:Y:S08]  /*9e00*/  HMMA.16816.F32 R48, R4.reuse, R20, R40 ;  /* 0x000000140430723c */ /* 0x044ff00000001828 */
[----:B------:R-:W-:Y:S01]  /*9e10*/  HMMA.16816.F32 R40, R4, R22, R36 ;  /* 0x000000160428723c */ /* 0x000fe20000001824 */
[----:B-1----:R-:W-:Y:S01]  /*9e20*/  FFMA.FTZ R8, R89, UR5, -R2 ;  /* 0x0000000559087c23 */ /* 0x002fe20008010802 */
[----:B------:R-:W-:-:S06]  /*9e30*/  MOV R89, R140 ;  /* 0x0000008c00597202 */ /* 0x000fcc0000000f00 */
[C---:B-----5:R-:W-:Y:S01]  /*9e40*/  HMMA.16816.F32 R32, R4.reuse, R24, R32 ;  /* 0x000000180420723c */ /* 0x060fe20000001820 */
[----:B------:R1:W-:Y:S07]  /*9e50*/  MUFU.EX2 R78, R8 ;  /* 0x00000008004e7308 */ /* 0x0003ee0000000800 */
[----:B------:R-:W-:Y:S01]  /*9e60*/  HMMA.16816.F32 R28, R4, R26, R28 ;  /* 0x0000001a041c723c */ /* 0x000fe2000000181c */
[----:B------:R-:W-:Y:S02]  /*9e70*/  F2FP.F16.F32.PACK_AB R5, R198, R200 ;  /* 0x000000c8c605723e */ /* 0x000fe400000000ff */
[----:B------:R-:W-:Y:S01]  /*9e80*/  F2FP.F16.F32.PACK_AB R7, R195, R196 ;  /* 0x000000c4c307723e */ /* 0x000fe200000000ff */
[----:B-1----:R-:W-:Y:S01]  /*9e90*/  FFMA.FTZ R8, R90, UR5, -R2 ;  /* 0x000000055a087c23 */ /* 0x002fe20008010802 */
[----:B------:R-:W-:-:S03]  /*9ea0*/  IMAD.MOV.U32 R90, RZ, RZ, R141 ;  /* 0x000000ffff5a7224 */ /* 0x000fc600078e008d */
[----:B------:R1:W2:Y:S02]  /*9eb0*/  MUFU.EX2 R77, R8 ;  /* 0x00000008004d7308 */ /* 0x0002a40000000800 */
[----:B-1----:R-:W-:Y:S01]  /*9ec0*/  FFMA.FTZ R8, R91, UR5, -R2 ;  /* 0x000000055b087c23 */ /* 0x002fe20008010802 */
[----:B------:R-:W-:-:S05]  /*9ed0*/  MOV R91, R142 ;  /* 0x0000008e005b7202 */ /* 0x000fca0000000f00 */
[----:B------:R1:W-:Y:S01]  /*9ee0*/  MUFU.EX2 R76, R8 ;  /* 0x00000008004c7308 */ /* 0x0003e20000000800 */
[----:B------:R-:W-:Y:S01]  /*9ef0*/  F2FP.F16.F32.PACK_AB R6, R90, R91 ;  /* 0x0000005b5a06723e */ /* 0x000fe200000000ff */
[----:B-1----:R-:W-:Y:S01]  /*9f00*/  FFMA.FTZ R8, R93, UR5, -R2 ;  /* 0x000000055d087c23 */ /* 0x002fe20008010802 */
[----:B------:R-:W-:-:S05]  /*9f10*/  IMAD.MOV.U32 R93, RZ, RZ, R143 ;  /* 0x000000ffff5d7224 */ /* 0x000fca00078e008f */
[----:B------:R1:W3:Y:S02]  /*9f20*/  MUFU.EX2 R74, R8 ;  /* 0x00000008004a7308 */ /* 0x0002e40000000800 */
[----:B-1----:R-:W-:Y:S01]  /*9f30*/  FFMA.FTZ R8, R95, UR5, -R0 ;  /* 0x000000055f087c23 */ /* 0x002fe20008010800 */
[----:B------:R-:W-:-:S05]  /*9f40*/  MOV R95, R73 ;  /* 0x00000049005f7202 */ /* 0x000fca0000000f00 */
[----:B------:R1:W-:Y:S01]  /*9f50*/  MUFU.EX2 R72, R8 ;  /* 0x0000000800487308 */ /* 0x0003e20000000800 */
[----:B------:R-:W-:-:S07]  /*9f60*/  F2FP.F16.F32.PACK_AB R4, R93, R95 ;  /* 0x0000005f5d04723e */ /* 0x000fce00000000ff */
[C---:B------:R-:W-:Y:S08]  /*9f70*/  HMMA.16816.F32 R36, R4.reuse, R20, R52 ;  /* 0x000000140424723c */ /* 0x040ff00000001834 */
[----:B------:R-:W-:Y:S01]  /*9f80*/  HMMA.16816.F32 R52, R4, R22, R56 ;  /* 0x000000160434723c */ /* 0x000fe20000001838 */
[----:B-1----:R-:W-:Y:S01]  /*9f90*/  FFMA.FTZ R8, R96, UR5, -R0 ;  /* 0x0000000560087c23 */ /* 0x002fe20008010800 */
[----:B------:R-:W1:Y:S01]  /*9fa0*/  LDSM.16.MT88.4 R20, [R208+0x5400] ;  /* 0x00540000d014783b */ /* 0x000e620000004200 */
[----:B------:R-:W-:-:S02]  /*9fb0*/  MOV R96, R151 ;  /* 0x0000009700607202 */ /* 0x000fc40000000f00 */
[----:B------:R5:W4:Y:S03]  /*9fc0*/  MUFU.EX2 R73, R8 ;  /* 0x0000000800497308 */ /* 0x000b260000000800 */
[C---:B------:R-:W-:Y:S08]  /*9fd0*/  HMMA.16816.F32 R156, R4.reuse, R24, R156 ;  /* 0x00000018049c723c */ /* 0x040ff0000000189c */
[----:B------:R-:W-:Y:S01]  /*9fe0*/  HMMA.16816.F32 R44, R4, R26, R44 ;  /* 0x0000001a042c723c */ /* 0x000fe2000000182c */
[----:B------:R-:W1:Y:S01]  /*9ff0*/  LDSM.16.MT88.4 R24, [R210+0x5400] ;  /* 0x00540000d218783b */ /* 0x000e620000004200 */
[----:B--2---:R-:W-:-:S02]  /*a000*/  F2FP.F16.F32.PACK_AB R4, R77, R78 ;  /* 0x0000004e4d04723e */ /* 0x004fc400000000ff */
[----:B---3--:R-:W-:Y:S01]  /*a010*/  F2FP.F16.F32.PACK_AB R6, R74, R76 ;  /* 0x0000004c4a06723e */ /* 0x008fe200000000ff */
[--C-:B-----5:R-:W-:Y:S01]  /*a020*/  FFMA.FTZ R8, R97, UR5, -R0.reuse ;  /* 0x0000000561087c23 */ /* 0x120fe20008010800 */
[----:B------:R-:W-:Y:S02]  /*a030*/  MOV R97, R66 ;  /* 0x0000004200617202 */ /* 0x000fe40000000f00 */
[----:B----4-:R-:W-:Y:S01]  /*a040*/  F2FP.F16.F32.PACK_AB R5, R73, R72 ;  /* 0x000000484905723e */ /* 0x010fe200000000ff */
[----:B------:R2:W-:Y:S02]  /*a050*/  MUFU.EX2 R71, R8 ;  /* 0x0000000800477308 */ /* 0x0005e40000000800 */
[----:B--2---:R-:W-:Y:S01]  /*a060*/  FFMA.FTZ R8, R98, UR5, -R0 ;  /* 0x0000000562087c23 */ /* 0x004fe20008010800 */
[----:B------:R-:W-:-:S05]  /*a070*/  MOV R98, R61 ;  /* 0x0000003d00627202 */ /* 0x000fca0000000f00 */
        /* <DEDUP_REMOVED lines=8> */
[----:B------:R-:W-:-:S06]  /*a100*/  MOV R100, R170 ;  /* 0x000000aa00647202 */ /* 0x000fcc0000000f00 */
[----:B------:R-:W-:Y:S01]  /*a110*/  HMMA.16816.F32 R32, R4, R18, R28 ;  /* 0x000000120420723c */ /* 0x000fe2000000181c */
[----:B------:R2:W-:Y:S01]  /*a120*/  MUFU.EX2 R69, R8 ;  /* 0x0000000800457308 */ /* 0x0005e20000000800 */
[----:B------:R-:W-:Y:S01]  /*a130*/  F2FP.F16.F32.PACK_AB R170, R9, R228 ;  /* 0x000000e409aa723e */ /* 0x000fe200000000ff */
[----:B--2---:R-:W-:Y:S01]  /*a140*/  FFMA.FTZ R8, R104, UR5, -R2 ;  /* 0x0000000568087c23 */ /* 0x004fe20008010802 */
[----:B------:R-:W-:Y:S01]  /*a150*/  MOV R104, R98 ;  /* 0x0000006200687202 */ /* 0x000fe20000000f00 */
[----:B------:R-:W-:-:S04]  /*a160*/  IMAD.MOV.U32 R98, RZ, RZ, R169 ;  /* 0x000000ffff627224 */ /* 0x000fc800078e00a9 */
[----:B------:R2:W3:Y:S02]  /*a170*/  MUFU.EX2 R68, R8 ;  /* 0x0000000800447308 */ /* 0x0004e40000000800 */
[----:B--2---:R-:W-:Y:S01]  /*a180*/  FFMA.FTZ R8, R105, UR5, -R2 ;  /* 0x0000000569087c23 */ /* 0x004fe20008010802 */
[----:B------:R-:W-:Y:S02]  /*a190*/  IMAD.MOV.U32 R105, RZ, RZ, R150 ;  /* 0x000000ffff697224 */ /* 0x000fe400078e0096 */
[----:B------:R-:W-:Y:S03]  /*a1a0*/  HMMA.16816.F32 R148, R4, R14, R40 ;  /* 0x0000000e0494723c */ /* 0x000fe60000001828 */
[----:B------:R2:W-:Y:S01]  /*a1b0*/  MUFU.EX2 R67, R8 ;  /* 0x0000000800437308 */ /* 0x0005e20000000800 */
[----:B------:R-:W-:Y:S02]  /*a1c0*/  F2FP.F16.F32.PACK_AB R4, R99, R89 ;  /* 0x000000596304723e */ /* 0x000fe400000000ff */
[----:B------:R-:W-:-:S02]  /*a1d0*/  F2FP.F16.F32.PACK_AB R5, R194, R193 ;  /* 0x000000c1c205723e */ /* 0x000fc400000000ff */
[----:B------:R-:W-:Y:S02]  /*a1e0*/  F2FP.F16.F32.PACK_AB R6, R87, R88 ;  /* 0x000000585706723e */ /* 0x000fe400000000ff */
[----:B------:R-:W-:-:S07]  /*a1f0*/  F2FP.F16.F32.PACK_AB R7, R199, R197 ;  /* 0x000000c5c707723e */ /* 0x000fce00000000ff */
[----:B------:R-:W-:Y:S01]  /*a200*/  HMMA.16816.F32 R40, R4, R12, R36 ;  /* 0x0000000c0428723c */ /* 0x000fe20000001824 */
[----:B--2---:R-:W-:Y:S01]  /*a210*/  FFMA.FTZ R8, R109, UR5, -R2 ;  /* 0x000000056d087c23 */ /* 0x004fe20008010802 */
[----:B------:R-:W-:-:S03]  /*a220*/  IMAD.MOV.U32 R109, RZ, RZ, R161 ;  /* 0x000000ffff6d7224 */ /* 0x000fc600078e00a1 */
[----:B------:R2:W4:Y:S03]  /*a230*/  MUFU.EX2 R66, R8 ;  /* 0x0000000800427308 */ /* 0x0005260000000800 */
[C---:B------:R-:W-:Y:S08]  /*a240*/  HMMA.16816.F32 R12, R4.reuse, R14, R52 ;  /* 0x0000000e040c723c */ /* 0x040ff00000001834 */
[----:B------:R-:W-:Y:S01]  /*a250*/  HMMA.16816.F32 R36, R4, R16, R156 ;  /* 0x000000100424723c */ /* 0x000fe2000000189c */
[----:B--2---:R-:W-:-:S07]  /*a260*/  FFMA.FTZ R8, R113, UR5, -R0 ;  /* 0x0000000571087c23 */ /* 0x004fce0008010800 */
[----:B------:R-:W-:Y:S01]  /*a270*/  HMMA.16816.F32 R28, R4, R18, R44 ;  /* 0x00000012041c723c */ /* 0x000fe2000000182c */
[----:B---3--:R-:W-:Y:S01]  /*a280*/  F2FP.F16.F32.PACK_AB R4, R68, R69 ;  /* 0x000000454404723e */ /* 0x008fe200000000ff */
[----:B------:R-:W2:Y:S01]  /*a290*/  LDSM.16.MT88.4 R16, [R208+0x5800] ;  /* 0x00580000d010783b */ /* 0x000ea20000004200 */
[----:B------:R3:W-:Y:S01]  /*a2a0*/  MUFU.EX2 R64, R8 ;  /* 0x0000000800407308 */ /* 0x0007e20000000800 */
[----:B----4-:R-:W-:Y:S01]  /*a2b0*/  F2FP.F16.F32.PACK_AB R6, R66, R67 ;  /* 0x000000434206723e */ /* 0x010fe200000000ff */
[----:B------:R-:W-:Y:S02]  /*a2c0*/  IMAD.MOV.U32 R113, RZ, RZ, R162 ;  /* 0x000000ffff717224 */ /* 0x000fe400078e00a2 */
[----:B---3--:R-:W-:-:S04]  /*a2d0*/  FFMA.FTZ R8, R116, UR5, -R0 ;  /* 0x0000000574087c23 */ /* 0x008fc80008010800 */
[----:B------:R3:W4:Y:S02]  /*a2e0*/  MUFU.EX2 R65, R8 ;  /* 0x0000000800417308 */ /* 0x0007240000000800 */
[----:B---3--:R-:W-:Y:S01]  /*a2f0*/  FFMA.FTZ R8, R117, UR5, -R0 ;  /* 0x0000000575087c23 */ /* 0x008fe20008010800 */
[----:B----4-:R-:W-:-:S05]  /*a300*/  F2FP.F16.F32.PACK_AB R5, R65, R64 ;  /* 0x000000404105723e */ /* 0x010fca00000000ff */
[----:B------:R3:W-:Y:S02]  /*a310*/  MUFU.EX2 R63, R8 ;  /* 0x00000008003f7308 */ /* 0x0007e40000000800 */
[----:B---3--:R-:W-:-:S06]  /*a320*/  FFMA.FTZ R8, R107, UR5, -R0 ;  /* 0x000000056b087c23 */ /* 0x008fcc0008010800 */
[----:B------:R3:W4:Y:S02]  /*a330*/  MUFU.EX2 R62, R8 ;  /* 0x00000008003e7308 */ /* 0x0007240000000800 */
[----:B---3--:R-:W-:Y:S01]  /*a340*/  FFMA.FTZ R8, R125, UR5, -R2 ;  /* 0x000000057d087c23 */ /* 0x008fe20008010802 */
[----:B----4-:R-:W-:-:S05]  /*a350*/  F2FP.F16.F32.PACK_AB R7, R62, R63 ;  /* 0x0000003f3e07723e */ /* 0x010fca00000000ff */
[----:B------:R3:W-:Y:S02]  /*a360*/  MUFU.EX2 R61, R8 ;  /* 0x00000008003d7308 */ /* 0x0007e40000000800 */
[C---:B-1----:R-:W-:Y:S08]  /*a370*/  HMMA.16816.F32 R140, R4.reuse, R20, R140 ;  /* 0x00000014048c723c */ /* 0x042ff0000000188c */
[----:B------:R-:W-:Y:S01]  /*a380*/  HMMA.16816.F32 R148, R4, R22, R148 ;  /* 0x000000160494723c */ /* 0x000fe20000001894 */
[----:B---3--:R-:W-:-:S07]  /*a390*/  FFMA.FTZ R8, R124, UR5, -R2 ;  /* 0x000000057c087c23 */ /* 0x008fce0008010802 */
[C---:B------:R-:W-:Y:S01]  /*a3a0*/  HMMA.16816.F32 R48, R4.reuse, R24, R48 ;  /* 0x000000180430723c */ /* 0x040fe20000001830 */
[----:B------:R1:W3:Y:S07]  /*a3b0*/  MUFU.EX2 R60, R8 ;  /* 0x00000008003c7308 */ /* 0x0002ee0000000800 */
[----:B------:R-:W-:Y:S01]  /*a3c0*/  HMMA.16816.F32 R32, R4, R26, R32 ;  /* 0x0000001a0420723c */ /* 0x000fe20000001820 */
[----:B------:R-:W-:Y:S02]  /*a3d0*/  F2FP.F16.F32.PACK_AB R4, R225, R227 ;  /* 0x000000e3e104723e */ /* 0x000fe400000000ff */
[----:B------:R-:W-:-:S02]  /*a3e0*/  F2FP.F16.F32.PACK_AB R5, R202, R203 ;  /* 0x000000cbca05723e */ /* 0x000fc400000000ff */
[----:B------:R-:W-:Y:S02]  /*a3f0*/  F2FP.F16.F32.PACK_AB R6, R251, R226 ;  /* 0x000000e2fb06723e */ /* 0x000fe400000000ff */
[----:B------:R-:W-:Y:S01]  /*a400*/  F2FP.F16.F32.PACK_AB R7, R204, R201 ;  /* 0x000000c9cc07723e */ /* 0x000fe200000000ff */
[----:B-1----:R-:W-:-:S04]  /*a410*/  FFMA.FTZ R8, R127, UR5, -R2 ;  /* 0x000000057f087c23 */ /* 0x002fc80008010802 */
[----:B------:R1:W-:Y:S02]  /*a420*/  MUFU.EX2 R59, R8 ;  /* 0x00000008003b7308 */ /* 0x0003e40000000800 */
[----:B------:R-:W-:Y:S01]  /*a430*/  HMMA.16816.F32 R144, R4, R20, R40 ;  /* 0x000000140490723c */ /* 0x000fe20000001828 */
[----:B------:R-:W-:Y:S01]  /*a440*/  FFMA.FTZ R20, R234, UR5, -R3 ;  /* 0x00000005ea147c23 */ /* 0x000fe20008010803 */
[----:B------:R-:W-:-:S05]  /*a450*/  FFMA.FTZ R21, R240, R81, R192 ;  /* 0x00000051f0157223 */ /* 0x000fca00000100c0 */
[----:B------:R-:W-:Y:S01]  /*a460*/  MUFU.EX2 R20, R20 ;  /* 0x0000001400147308 */ /* 0x000fe20000000800 */
[----:B------:R-:W-:Y:S01]  /*a470*/  HMMA.16816.F32 R40, R4, R22, R12 ;  /* 0x000000160428723c */ /* 0x000fe2000000180c */
[----:B------:R-:W4:Y:S01]  /*a480*/  LDSM.16.MT88.4 R12, [R210+0x5800] ;  /* 0x00580000d20c783b */ /* 0x000f220000004200 */
[----:B-1----:R-:W-:-:S06]  /*a490*/  FFMA.FTZ R8, R129, UR5, -R2 ;  /* 0x0000000581087c23 */ /* 0x002fcc0008010802 */
[C---:B------:R-:W-:Y:S01]  /*a4a0*/  HMMA.16816.F32 R36, R4.reuse, R24, R36 ;  /* 0x000000180424723c */ /* 0x040fe20000001824 */
[----:B------:R1:W5:Y:S07]  /*a4b0*/  MUFU.EX2 R58, R8 ;  /* 0x00000008003a7308 */ /* 0x00036e0000000800 */
[----:B------:R-:W-:Y:S01]  /*a4c0*/  HMMA.16816.F32 R24, R4, R26, R28 ;  /* 0x0000001a0418723c */ /* 0x000fe2000000181c */
[----:B---3--:R-:W-:Y:S01]  /*a4d0*/  F2FP.F16.F32.PACK_AB R4, R60, R61 ;  /* 0x0000003d3c04723e */ /* 0x008fe200000000ff */
[----:B------:R-:W3:Y:S01]  /*a4e0*/  LDSM.16.MT88.4 R28, [R210+0x5c00] ;  /* 0x005c0000d21c783b */ /* 0x000ee20000004200 */
[----:B-1----:R-:W-:Y:S01]  /*a4f0*/  FFMA.FTZ R8, R134, UR5, -R2 ;  /* 0x0000000586087c23 */ /* 0x002fe20008010802 */
[----:B-----5:R-:W-:-:S03]  /*a500*/  F2FP.F16.F32.PACK_AB R6, R58, R59 ;  /* 0x0000003b3a06723e */ /* 0x020fc600000000ff */
[----:B------:R1:W-:Y:S02]  /*a510*/  MUFU.EX2 R57, R8 ;  /* 0x0000000800397308 */ /* 0x0003e40000000800 */
[----:B-1----:R-:W-:-:S06]  /*a520*/  FFMA.FTZ R8, R120, UR5, -R0 ;  /* 0x0000000578087c23 */ /* 0x002fcc0008010800 */
[----:B------:R1:W-:Y:S02]  /*a530*/  MUFU.EX2 R55, R8 ;  /* 0x0000000800377308 */ /* 0x0003e40000000800 */
[----:B-1----:R-:W-:-:S06]  /*a540*/  FFMA.FTZ R8, R122, UR5, -R0 ;  /* 0x000000057a087c23 */ /* 0x002fcc0008010800 */
[----:B------:R1:W5:Y:S02]  /*a550*/  MUFU.EX2 R56, R8 ;  /* 0x0000000800387308 */ /* 0x0003640000000800 */
[----:B-1----:R-:W-:Y:S01]  /*a560*/  FFMA.FTZ R8, R130, UR5, -R0 ;  /* 0x0000000582087c23 */ /* 0x002fe20008010800 */
[----:B-----5:R-:W-:-:S05]  /*a570*/  F2FP.F16.F32.PACK_AB R5, R56, R55 ;  /* 0x000000373805723e */ /* 0x020fca00000000ff */
[----:B------:R1:W-:Y:S02]  /*a580*/  MUFU.EX2 R54, R8 ;  /* 0x0000000800367308 */ /* 0x0003e40000000800 */
[----:B-1----:R-:W-:-:S06]  /*a590*/  FFMA.FTZ R8, R132, UR5, -R0 ;  /* 0x0000000584087c23 */ /* 0x002fcc0008010800 */
[----:B------:R1:W5:Y:S02]  /*a5a0*/  MUFU.EX2 R52, R8 ;  /* 0x0000000800347308 */ /* 0x0003640000000800 */
[----:B-1----:R-:W-:Y:S01]  /*a5b0*/  FFMA.FTZ R8, R182, UR5, -R2 ;  /* 0x00000005b6087c23 */ /* 0x002fe20008010802 */
[----:B-----5:R-:W-:-:S05]  /*a5c0*/  F2FP.F16.F32.PACK_AB R7, R52, R54 ;  /* 0x000000363407723e */ /* 0x020fca00000000ff */
[----:B------:R1:W5:Y:S02]  /*a5d0*/  MUFU.EX2 R53, R8 ;  /* 0x0000000800357308 */ /* 0x0003640000000800 */
[C---:B--2---:R-:W-:Y:S08]  /*a5e0*/  HMMA.16816.F32 R140, R4.reuse, R16, R140 ;  /* 0x00000010048c723c */ /* 0x044ff0000000188c */
[----:B------:R-:W-:Y:S01]  /*a5f0*/  HMMA.16816.F32 R148, R4, R18, R148 ;  /* 0x000000120494723c */ /* 0x000fe20000001894 */
[--C-:B-1----:R-:W-:Y:S01]  /*a600*/  FFMA.FTZ R8, R175, UR5, -R2.reuse ;  /* 0x00000005af087c23 */ /* 0x102fe20008010802 */
[----:B------:R-:W-:Y:S01]  /*a610*/  FFMA.FTZ R2, R178, UR5, -R2 ;  /* 0x00000005b2027c23 */ /* 0x000fe20008010802 */
[----:B-----5:R-:W-:-:S05]  /*a620*/  F2FP.F16.F32.PACK_AB R164, R53, R57 ;  /* 0x0000003935a4723e */ /* 0x020fca00000000ff */
[C---:B----4-:R-:W-:Y:S01]  /*a630*/  HMMA.16816.F32 R160, R4.reuse, R12, R48 ;  /* 0x0000000c04a0723c */ /* 0x050fe20000001830 */
[----:B------:R1:W-:Y:S07]  /*a640*/  MUFU.EX2 R47, R8 ;  /* 0x00000008002f7308 */ /* 0x0003ee0000000800 */
[----:B------:R-:W-:Y:S01]  /*a650*/  HMMA.16816.F32 R32, R4, R14, R32 ;  /* 0x0000000e0420723c */ /* 0x000fe20000001820 */
[----:B------:R2:W4:Y:S01]  /*a660*/  MUFU.EX2 R46, R2 ;  /* 0x00000002002e7308 */ /* 0x0005220000000800 */
[----:B------:R-:W-:-:S02]  /*a670*/  F2FP.F16.F32.PACK_AB R4, R250, R249 ;  /* 0x000000f9fa04723e */ /* 0x000fc400000000ff */
[----:B------:R-:W-:Y:S02]  /*a680*/  F2FP.F16.F32.PACK_AB R5, R133, R190 ;  /* 0x000000be8505723e */ /* 0x000fe400000000ff */
[----:B------:R-:W-:Y:S02]  /*a690*/  F2FP.F16.F32.PACK_AB R6, R231, R248 ;  /* 0x000000f8e706723e */ /* 0x000fe400000000ff */
[----:B------:R-:W-:Y:S01]  /*a6a0*/  F2FP.F16.F32.PACK_AB R7, R75, R86 ;  /* 0x000000564b07723e */ /* 0x000fe200000000ff */
[----:B-1----:R-:W-:Y:S01]  /*a6b0*/  FFMA.FTZ R8, R238, UR5, -R3 ;  /* 0x00000005ee087c23 */ /* 0x002fe20008010803 */
[----:B------:R-:W-:-:S05]  /*a6c0*/  FFMA.FTZ R3, R239, R82, R244 ;  /* 0x00000052ef037223 */ /* 0x000fca00000100f4 */
[----:B------:R-:W-:Y:S01]  /*a6d0*/  HMMA.16816.F32 R144, R4, R16, R144 ;  /* 0x000000100490723c */ /* 0x000fe20000001890 */
[----:B------:R-:W1:Y:S01]  /*a6e0*/  MUFU.EX2 R8, R8 ;  /* 0x0000000800087308 */ /* 0x000e620000000800 */
[----:B--2---:R-:W-:Y:S01]  /*a6f0*/  FFMA.FTZ R2, R172, UR5, -R0 ;  /* 0x00000005ac027c23 */ /* 0x004fe20008010800 */
[----:B----4-:R-:W-:-:S05]  /*a700*/  F2FP.F16.F32.PACK_AB R166, R46, R47 ;  /* 0x0000002f2ea6723e */ /* 0x010fca00000000ff */
[C---:B------:R-:W-:Y:S01]  /*a710*/  HMMA.16816.F32 R16, R4.reuse, R18, R40 ;  /* 0x000000120410723c */ /* 0x040fe20000001828 */
[----:B------:R2:W-:Y:S07]  /*a720*/  MUFU.EX2 R45, R2 ;  /* 0x00000002002d7308 */ /* 0x0005ee0000000800 */
[----:B------:R-:W-:Y:S01]  /*a730*/  HMMA.16816.F32 R36, R4, R12, R36 ;  /* 0x0000000c0424723c */ /* 0x000fe20000001824 */
[----:B-1----:R-:W-:-:S07]  /*a740*/  F2FP.F16.F32.PACK_AB R169, R10, R8 ;  /* 0x000000080aa9723e */ /* 0x002fce00000000ff */
[----:B------:R-:W-:Y:S01]  /*a750*/  HMMA.16816.F32 R24, R4, R14, R24 ;  /* 0x0000000e0418723c */ /* 0x000fe20000001818 */
[----:B------:R-:W-:Y:S01]  /*a760*/  FADD.FTZ R4, R131, R3 ;  /* 0x0000000383047221 */ /* 0x000fe20000010000 */
[----:B--2---:R-:W-:Y:S01]  /*a770*/  FFMA.FTZ R2, R173, UR5, -R0 ;  /* 0x00000005ad027c23 */ /* 0x004fe20008010800 */
[----:B------:R-:W-:Y:S01]  /*a780*/  FADD.FTZ R3, R214, R21 ;  /* 0x00000015d6037221 */ /* 0x000fe20000010000 */
[----:B------:R-:W-:Y:S02]  /*a790*/  IMAD.MOV.U32 R131, RZ, RZ, R171 ;  /* 0x000000ffff837224 */ /* 0x000fe400078e00ab */
[----:B------:R-:W-:Y:S01]  /*a7a0*/  FADD.FTZ R5, R168, R4 ;  /* 0x00000004a8057221 */ /* 0x000fe20000010000 */
[----:B------:R1:W2:Y:S01]  /*a7b0*/  MUFU.EX2 R44, R2 ;  /* 0x00000002002c7308 */ /* 0x0002a20000000800 */
[----:B------:R-:W-:Y:S01]  /*a7c0*/  FADD.FTZ R4, R207, R3 ;  /* 0x00000003cf047221 */ /* 0x000fe20000010000 */
[----:B------:R-:W-:Y:S01]  /*a7d0*/  F2FP.F16.F32.PACK_AB R168, R229, R230 ;  /* 0x000000e6e5a8723e */ /* 0x000fe200000000ff */
[----:B------:R-:W-:Y:S01]  /*a7e0*/  FADD.FTZ R5, R113, R5 ;  /* 0x0000000571057221 */ /* 0x000fe20000010000 */
[----:B------:R-:W-:-:S02]  /*a7f0*/  F2FP.F16.F32.PACK_AB R171, R20, R11 ;  /* 0x0000000b14ab723e */ /* 0x000fc400000000ff */
[----:B------:R-:W-:Y:S01]  /*a800*/  VIMNMX R214, PT, PT, R232, 0x2, !PT ;  /* 0x00000002e8d67848 */ /* 0x000fe20007fe0100 */
[----:B------:R-:W-:-:S03]  /*a810*/  FADD.FTZ R5, R109, R5 ;  /* 0x000000056d057221 */ /* 0x000fc60000010000 */
[----:B------:R-:W-:Y:S01]  /*a820*/  IADD3 R214, PT, PT, R214, -0x3, RZ ;  /* 0xfffffffdd6d67810 */ /* 0x000fe20007ffe0ff */
[----:B------:R-:W-:Y:S01]  /*a830*/  HMMA.16816.F32 R144, R168, R152, R144 ;  /* 0x00000098a890723c */ /* 0x000fe20000001890 */
[--C-:B-1----:R-:W-:Y:S01]  /*a840*/  FFMA.FTZ R2, R177, UR5, -R0.reuse ;  /* 0x00000005b1027c23 */ /* 0x102fe20008010800 */
[----:B------:R-:W-:Y:S01]  /*a850*/  FFMA.FTZ R0, R176, UR5, -R0 ;  /* 0x00000005b0007c23 */ /* 0x000fe20008010800 */
[----:B--2---:R-:W-:-:S05]  /*a860*/  F2FP.F16.F32.PACK_AB R165, R44, R45 ;  /* 0x0000002d2ca5723e */ /* 0x004fca00000000ff */
[----:B---3--:R-:W-:Y:S01]  /*a870*/  HMMA.16816.F32 R156, R168, R28, R36 ;  /* 0x0000001ca89c723c */ /* 0x008fe20000001824 */
[----:B------:R1:W-:Y:S08]  /*a880*/  MUFU.EX2 R23, R2 ;  /* 0x0000000200177308 */ /* 0x0003f00000000800 */
[----:B------:R2:W3:Y:S01]  /*a890*/  MUFU.EX2 R22, R0 ;  /* 0x0000000000167308 */ /* 0x0004e20000000800 */
[----:B-1----:R-:W-:-:S04]  /*a8a0*/  FFMA.FTZ R2, R242, R108, R180 ;  /* 0x0000006cf2027223 */ /* 0x002fc800000100b4 */
[----:B------:R-:W-:Y:S01]  /*a8b0*/  FADD.FTZ R2, R186, R2 ;  /* 0x00000002ba027221 */ /* 0x000fe20000010000 */
[----:B--2---:R-:W-:-:S03]  /*a8c0*/  FFMA.FTZ R0, R241, R106, R174 ;  /* 0x0000006af1007223 */ /* 0x004fc600000100ae */
[----:B------:R-:W-:Y:S01]  /*a8d0*/  FADD.FTZ R3, R187, R2 ;  /* 0x00000002bb037221 */ /* 0x000fe20000010000 */
[----:B---3--:R-:W-:Y:S01]  /*a8e0*/  F2FP.F16.F32.PACK_AB R167, R22, R23 ;  /* 0x0000001716a7723e */ /* 0x008fe200000000ff */
[----:B------:R-:W-:Y:S02]  /*a8f0*/  FADD.FTZ R0, R179, R0 ;  /* 0x00000000b3007221 */ /* 0x000fe40000010000 */
[----:B------:R-:W-:Y:S02]  /*a900*/  FADD.FTZ R3, R188, R3 ;  /* 0x00000003bc037221 */ /* 0x000fe40000010000 */
[----:B------:R-:W-:Y:S01]  /*a910*/  FADD.FTZ R2, R181, R0 ;  /* 0x00000000b5027221 */ /* 0x000fe20000010000 */
[----:B------:R-:W-:Y:S01]  /*a920*/  FADD.FTZ R0, R224, R4 ;  /* 0x00000004e0007221 */ /* 0x000fe20000010000 */
[----:B------:R-:W-:Y:S01]  /*a930*/  FADD.FTZ R3, R189, R3 ;  /* 0x00000003bd037221 */ /* 0x000fe20000010000 */
[----:B------:R-:W-:Y:S01]  /*a940*/  HMMA.16816.F32 R140, R164, R152, R140 ;  /* 0x00000098a48c723c */ /* 0x000fe2000000188c */
[----:B------:R-:W-:Y:S01]  /*a950*/  FADD.FTZ R2, R183, R2 ;  /* 0x00000002b7027221 */ /* 0x000fe20000010000 */
[----:B------:R-:W-:Y:S01]  /*a960*/  FADD.FTZ R4, R223, R0 ;  /* 0x00000000df047221 */ /* 0x000fe20000010000 */
[----:B------:R-:W-:-:S02]  /*a970*/  FADD.FTZ R3, R191, R3 ;  /* 0x00000003bf037221 */ /* 0x000fc40000010000 */
        /* <DEDUP_REMOVED lines=112> */
[----:B------:R-:W-:Y:S01]  /*b080*/  MOV R136, R94 ;  /* 0x0000005e00887202 */ /* 0x000fe20000000f00 */
[----:B------:R-:W-:Y:S01]  /*b090*/  IMAD.MOV.U32 R137, RZ, RZ, R110 ;  /* 0x000000ffff897224 */ /* 0x000fe200078e006e */
[----:B------:R-:W-:Y:S01]  /*b0a0*/  MOV R138, R139 ;  /* 0x0000008b008a7202 */ /* 0x000fe20000000f00 */
[----:B------:R-:W-:Y:S01]  /*b0b0*/  HMMA.16816.F32 R168, R168, R30, R24 ;  /* 0x0000001ea8a8723c */ /* 0x000fe20000001818 */
[----:B------:R-:W-:-:S15]  /*b0c0*/  IMAD.MOV.U32 R24, RZ, RZ, R80 ;  /* 0x000000ffff187224 */ /* 0x000fde00078e0050 */
[----:B------:R-:W-:-:S04]  /*b0d0*/  NOP ;  /* 0x0000000000007918 */ /* 0x000fc80000000000 */
.L_x_39:
[----:B------:R-:W-:-:S13]  /*b0e0*/  ISETP.GE.AND P0, PT, R214, RZ, PT ;  /* 0x000000ffd600720c */ /* 0x000fda0003f06270 */
[----:B------:R-:W-:Y:S05]  /*b0f0*/  @!P0 BRA `(.L_x_41) ;  /* 0x0000003000ec8947 */ /* 0x000fea0003800000 */
[C-C-:B------:R-:W-:Y:S01]  /*b100*/  SHF.L.U64.HI R238, R118.reuse, 0x5, R119.reuse ;  /* 0x0000000576ee7819 */ /* 0x140fe20000010277 */
[C---:B------:R-:W-:Y:S01]  /*b110*/  IMAD.SHL.U32 R237, R118.reuse, 0x20, RZ ;  /* 0x0000002076ed7824 */ /* 0x040fe200078e00ff */
[C---:B------:R-:W-:Y:S01]  /*b120*/  SHF.L.U64.HI R243, R118.reuse, 0x6, R119 ;  /* 0x0000000676f37819 */ /* 0x040fe20000010277 */
[----:B------:R-:W-:Y:S01]  /*b130*/  IMAD.SHL.U32 R244, R118, 0x40, RZ ;  /* 0x0000004076f47824 */ /* 0x000fe200078e00ff */
[----:B------:R-:W-:Y:S01]  /*b140*/  MOV R135, R24 ;  /* 0x0000001800877202 */ /* 0x000fe20000000f00 */
[----:B------:R-:W-:Y:S01]  /*b150*/  IMAD.MOV.U32 R134, RZ, RZ, R136 ;  /* 0x000000ffff867224 */ /* 0x000fe200078e0088 */
[----:B------:R-:W-:Y:S01]  /*b160*/  MOV R133, R137 ;  /* 0x0000008900857202 */ /* 0x000fe20000000f00 */
[----:B------:R-:W-:Y:S01]  /*b170*/  IMAD.MOV.U32 R3, RZ, RZ, R138 ;  /* 0x000000ffff037224 */ /* 0x000fe200078e008a */
[----:B------:R-:W1:Y:S01]  /*b180*/  LDCU UR4, c[0x0][0x45c] ;  /* 0x00008b80ff0477ac */ /* 0x000e620008000800 */
[----:B------:R-:W2:Y:S01]  /*b190*/  LDCU.64 UR6, c[0x0][0x3c0] ;  /* 0x00007800ff0677ac */ /* 0x000ea20008000a00 */
[----:B------:R-:W-:Y:S05]  /*b1a0*/  BRA `(.L_x_42) ;  /* 0x0000000000747947 */ /* 0x000fea0003800000 */
.L_x_44:
[----:B------:R-:W1:Y:S01]  /*b1b0*/  LDC.64 R138, c[0x0][0x3b8] ;  /* 0x0000ee00ff8a7b82 */ /* 0x000e620000000a00 */
[----:B------:R-:W-:Y:S01]  /*b1c0*/  VIADD R0, R214, 0xffffffff ;  /* 0xffffffffd6007836 */ /* 0x000fe20000000000 */
[----:B-1----:R-:W-:Y:S03]  /*b1d0*/  SHF.L.U64.HI R173, R138, 0x5, R139 ;  /* 0x000000058aad7819 */ /* 0x002fe6000001028b */
[----:B------:R-:W-:Y:S04]  /*b1e0*/  IMAD.WIDE.U32 R136, R0, R138, RZ ;  /* 0x0000008a00887225 */ /* 0x000fe800078e00ff */
[----:B------:R-:W-:Y:S01]  /*b1f0*/  IMAD.SHL.U32 R132, R138, 0x20, RZ ;  /* 0x000000208a847824 */ /* 0x000fe200078e00ff */
[----:B------:R-:W-:Y:S01]  /*b200*/  LEA R174, P2, R136, R217, 0x8 ;  /* 0x000000d988ae7211 */ /* 0x000fe200078440ff */
[----:B------:R-:W-:Y:S03]  /*b210*/  IMAD R137, R0, R139, R137 ;  /* 0x0000008b00897224 */ /* 0x000fe600078e0289 */
[C---:B------:R-:W-:Y:S02]  /*b220*/  LEA R0, P0, R136.reuse, R132, 0x7 ;  /* 0x0000008488007211 */ /* 0x040fe400078038ff */
[C-C-:B------:R-:W-:Y:S02]  /*b230*/  LEA.HI.X R175, R136.reuse, R216, R137.reuse, 0x8, P2 ;  /* 0x000000d888af7211 */ /* 0x140fe400010f4489 */
[----:B------:R-:W-:Y:S02]  /*b240*/  LEA.HI.X R2, R136, R173, R137, 0x7, P0 ;  /* 0x000000ad88027211 */ /* 0x000fe400000f3c89 */
[----:B------:R-:W-:Y:S01]  /*b250*/  IADD3 R132, P0, PT, R0, R132, RZ ;  /* 0x0000008400847210 */ /* 0x000fe20007f1e0ff */
[----:B------:R-:W-:Y:S01]  /*b260*/  @!PT LDS RZ, [RZ] ;  /* 0x00000000fffff984 */ /* 0x000fe20000000800 */
[----:B------:R-:W-:Y:S01]  /*b270*/  @!PT LDS RZ, [RZ] ;  /* 0x00000000fffff984 */ /* 0x000fe20000000800 */
[----:B------:R-:W-:Y:S01]  /*b280*/  @!PT LDS RZ, [RZ] ;  /* 0x00000000fffff984 */ /* 0x000fe20000000800 */
[----:B------:R1:W-:Y:S01]  /*b290*/  LDGSTS.E.BYPASS.LTC128B.128 [R215+0x2000], desc[UR12][R174.64] ;  /* 0x02000000aed77fae */ /* 0x0003e2000b981a0c */
[----:B------:R-:W-:Y:S02]  /*b2a0*/  LEA R176, P1, R138, R0, 0x6 ;  /* 0x000000008ab07211 */ /* 0x000fe400078230ff */
[-C--:B------:R-:W-:Y:S01]  /*b2b0*/  LEA R172, P2, R0, R217.reuse, 0x1 ;  /* 0x000000d900ac7211 */ /* 0x080fe200078408ff */
[----:B------:R-:W-:Y:S01]  /*b2c0*/  IMAD.X R137, R2, 0x1, R173, P0 ;  /* 0x0000000102897824 */ /* 0x000fe200000e06ad */
[----:B------:R-:W-:Y:S02]  /*b2d0*/  LEA.HI.X R178, R138, R2, R139, 0x6, P1 ;  /* 0x000000028ab27211 */ /* 0x000fe400008f348b */
[-C--:B------:R-:W-:Y:S02]  /*b2e0*/  LEA R138, P1, R132, R217.reuse, 0x1 ;  /* 0x000000d9848a7211 */ /* 0x080fe400078208ff */
[-C--:B------:R-:W-:Y:S02]  /*b2f0*/  LEA.HI.X R173, R0, R216.reuse, R2, 0x1, P2 ;  /* 0x000000d800ad7211 */ /* 0x080fe400010f0c02 */
[----:B------:R-:W-:Y:S02]  /*b300*/  LEA R136, P0, R176, R217, 0x1 ;  /* 0x000000d9b0887211 */ /* 0x000fe400078008ff */
[-C--:B------:R-:W-:Y:S01]  /*b310*/  LEA.HI.X R139, R132, R216.reuse, R137, 0x1, P1 ;  /* 0x000000d8848b7211 */ /* 0x080fe200008f0c89 */
[----:B------:R1:W-:Y:S01]  /*b320*/  LDGSTS.E.BYPASS.LTC128B.128 [R215+0x2800], desc[UR12][R172.64] ;  /* 0x02800000acd77fae */ /* 0x0003e2000b981a0c */
[----:B------:R-:W-:Y:S03]  /*b330*/  LEA.HI.X R137, R176, R216, R178, 0x1, P0 ;  /* 0x000000d8b0897211 */ /* 0x000fe600000f0cb2 */
[----:B------:R1:W-:Y:S04]  /*b340*/  LDGSTS.E.BYPASS.LTC128B.128 [R215+0x3000], desc[UR12][R138.64] ;  /* 0x030000008ad77fae */ /* 0x0003e8000b981a0c */
[----:B------:R1:W-:Y:S04]  /*b350*/  LDGSTS.E.BYPASS.LTC128B.128 [R215+0x3800], desc[UR12][R136.64] ;  /* 0x0380000088d77fae */ /* 0x0003e8000b981a0c */
[----:B------:R-:W0:Y:S01]  /*b360*/  LDGDEPBAR ;  /* 0x00000000000079af */ /* 0x000e220000000000 */
[----:B------:R-:W-:Y:S05]  /*b370*/  BRA `(.L_x_43) ;  /* 0x0000000800a87947 */ /* 0x000fea0003800000 */
.L_x_42:
[----:B------:R-:W-:Y:S04]  /*b380*/  DEPBAR.LE SB0, 0x0 ;  /* 0x000080000000791a */ /* 0x000fe80000000000 */
[----:B------:R-:W-:Y:S01]  /*b390*/  BAR.SYNC.DEFER_BLOCKING 0x0 ;  /* 0x0000000000007b1d */ /* 0x000fe20000010000 */
[C---:B--2---:R-:W-:Y:S04]  /*b3a0*/  IMAD.WIDE.U32 R14, R214.reuse, UR6, RZ ;  /* 0x00000006d60e7c25 */ /* 0x044fe8000f8e00ff */
[----:B------:R-:W-:Y:S01]  /*b3b0*/  IMAD R5, R214, UR7, R15 ;  /* 0x00000007d6057c24 */ /* 0x000fe2000f8e020f */
[CC--:B------:R-:W-:Y:S02]  /*b3c0*/  LEA R10, P3, R14.reuse, R236.reuse, 0x8 ;  /* 0x000000ec0e0a7211 */ /* 0x0c0fe400078640ff */
[C---:B------:R-:W-:Y:S02]  /*b3d0*/  LEA R0, P0, R14.reuse, R237, 0x7 ;  /* 0x000000ed0e007211 */ /* 0x040fe400078038ff */
[--C-:B------:R-:W-:Y:S02]  /*b3e0*/  LEA.HI.X R11, R14, R235, R5.reuse, 0x8, P3 ;  /* 0x000000eb0e0b7211 */ /* 0x100fe400018f4405 */
[----:B------:R-:W-:Y:S02]  /*b3f0*/  LEA R8, P2, R0, R236, 0x1 ;  /* 0x000000ec00087211 */ /* 0x000fe400078408ff */
[----:B------:R-:W-:Y:S02]  /*b400*/  LEA.HI.X R2, R14, R238, R5, 0x7, P0 ;  /* 0x000000ee0e027211 */ /* 0x000fe400000f3c05 */
[C---:B------:R-:W-:Y:S02]  /*b410*/  IADD3 R7, P1, PT, R0.reuse, R237, RZ ;  /* 0x000000ed00077210 */ /* 0x040fe40007f3e0ff */
[CC--:B------:R-:W-:Y:S02]  /*b420*/  LEA.HI.X R9, R0.reuse, R235.reuse, R2, 0x1, P2 ;  /* 0x000000eb00097211 */ /* 0x0c0fe400010f0c02 */
[----:B------:R-:W-:Y:S01]  /*b430*/  IADD3 R12, P0, PT, R0, R244, RZ ;  /* 0x000000f4000c7210 */ /* 0x000fe20007f1e0ff */
[C---:B------:R-:W-:Y:S01]  /*b440*/  IMAD.X R13, R2.reuse, 0x1, R238, P1 ;  /* 0x00000001020d7824 */ /* 0x040fe200008e06ee */
[CC--:B------:R-:W-:Y:S01]  /*b450*/  LEA R6, P1, R7.reuse, R236.reuse, 0x1 ;  /* 0x000000ec07067211 */ /* 0x0c0fe200078208ff */
[----:B------:R-:W-:Y:S01]  /*b460*/  @!PT LDS RZ, [RZ] ;  /* 0x00000000fffff984 */ /* 0x000fe20000000800 */
[----:B------:R-:W-:Y:S01]  /*b470*/  @!PT LDS RZ, [RZ] ;  /* 0x00000000fffff984 */ /* 0x000fe20000000800 */
[----:B------:R-:W-:Y:S01]  /*b480*/  @!PT LDS RZ, [RZ] ;  /* 0x00000000fffff984 */ /* 0x000fe20000000800 */
[----:B------:R-:W-:Y:S02]  /*b490*/  LDGSTS.E.BYPASS.LTC128B.128 [R215+0x4000], desc[UR12][R10.64] ;  /* 0x040000000ad77fae */ /* 0x000fe4000b981a0c */
[----:B------:R-:W-:Y:S01]  /*b4a0*/  IMAD.X R15, R2, 0x1, R243, P0 ;  /* 0x00000001020f7824 */ /* 0x000fe200000e06f3 */
[-C--:B------:R-:W-:Y:S02]  /*b4b0*/  LEA.HI.X R7, R7, R235.reuse, R13, 0x1, P1 ;  /* 0x000000eb07077211 */ /* 0x080fe400008f0c0d */
[C---:B------:R-:W-:Y:S03]  /*b4c0*/  LEA R4, P0, R12.reuse, R236, 0x1 ;  /* 0x000000ec0c047211 */ /* 0x040fe600078008ff */
[----:B------:R-:W-:Y:S01]  /*b4d0*/  LDGSTS.E.BYPASS.LTC128B.128 [R215+0x4800], desc[UR12][R8.64] ;  /* 0x0480000008d77fae */ /* 0x000fe2000b981a0c */
[----:B------:R-:W-:Y:S02]  /*b4e0*/  LEA.HI.X R5, R12, R235, R15, 0x1, P0 ;  /* 0x000000eb0c057211 */ /* 0x000fe400000f0c0f */
[----:B------:R-:W-:Y:S05]  /*b4f0*/  ISETP.NE.AND P0, PT, R214, RZ, PT ;  /* 0x000000ffd600720c */ /* 0x000fea0003f05270 */
[----:B------:R-:W-:Y:S08]  /*b500*/  LDGSTS.E.BYPASS.LTC128B.128 [R215+0x5000], desc[UR12][R6.64] ;  /* 0x0500000006d77fae */ /* 0x000ff0000b981a0c */
[----:B------:R2:W-:Y:S08]  /*b510*/  LDGSTS.E.BYPASS.LTC128B.128 [R215+0x5800], desc[UR12][R4.64] ;  /* 0x0580000004d77fae */ /* 0x0005f0000b981a0c */
[----:B------:R-:W-:Y:S08]  /*b520*/  LDSM.16.M88.4 R128, [R212] ;  /* 0x00000000d480783b */ /* 0x000ff00000000200 */
[----:B------:R-:W2:Y:S08]  /*b530*/  LDSM.16.M88.4 R16, [R209+0x2000] ;  /* 0x00200000d110783b */ /* 0x000eb00000000200 */
[----:B------:R-:W3:Y:S08]  /*b540*/  LDSM.16.M88.4 R124, [R212+0x1000] ;  /* 0x00100000d47c783b */ /* 0x000ef00000000200 */
[----:B------:R-:W4:Y:S08]  /*b550*/  LDSM.16.M88.4 R32, [R209+0x2400] ;  /* 0x00240000d120783b */ /* 0x000f300000000200 */
[----:B------:R-:W0:Y:S08]  /*b560*/  LDGDEPBAR ;  /* 0x00000000000079af */ /* 0x000e300000000000 */
[----:B------:R-:W5:Y:S08]  /*b570*/  LDSM.16.M88.4 R48, [R209+0x2800] ;  /* 0x00280000d130783b */ /* 0x000f700000000200 */
[----:B------:R-:W1:Y:S01]  /*b580*/  LDSM.16.M88.4 R64, [R209+0x2c00] ;  /* 0x002c0000d140783b */ /* 0x000e620000000200 */
[-C--:B--2---:R-:W-:Y:S07]  /*b590*/  HMMA.16816.F32 R4, R128, R16.reuse, RZ ;  /* 0x000000108004723c */ /* 0x084fee00000018ff */
[----:B------:R-:W2:Y:S01]  /*b5a0*/  LDSM.16.M88.4 R80, [R209+0x3000] ;  /* 0x00300000d150783b */ /* 0x000ea20000000200 */
[C---:B---3--:R-:W-:Y:S07]  /*b5b0*/  HMMA.16816.F32 R8, R124.reuse, R16, RZ ;  /* 0x000000107c08723c */ /* 0x048fee00000018ff */
[----:B------:R-:W3:Y:S01]  /*b5c0*/  LDSM.16.M88.4 R96, [R209+0x3400] ;  /* 0x00340000d160783b */ /* 0x000ee20000000200 */
[-C--:B------:R-:W-:Y:S07]  /*b5d0*/  HMMA.16816.F32 R12, R124, R18.reuse, RZ ;  /* 0x000000127c0c723c */ /* 0x080fee00000018ff */
[----:B------:R-:W3:Y:S01]  /*b5e0*/  LDSM.16.M88.4 R112, [R209+0x3800] ;  /* 0x00380000d170783b */ /* 0x000ee20000000200 */
[C---:B------:R-:W-:Y:S07]  /*b5f0*/  HMMA.16816.F32 R16, R128.reuse, R18, RZ ;  /* 0x000000128010723c */ /* 0x040fee00000018ff */
[----:B------:R-:W3:Y:S01]  /*b600*/  LDSM.16.M88.4 R136, [R209+0x3c00] ;  /* 0x003c0000d188783b */ /* 0x000ee20000000200 */
[-C--:B----4-:R-:W-:Y:S07]  /*b610*/  HMMA.16816.F32 R20, R128, R32.reuse, RZ ;  /* 0x000000208014723c */ /* 0x090fee00000018ff */
[----:B------:R-:W-:Y:S01]  /*b620*/  LDSM.16.M88.4 R172, [R213] ;  /* 0x00000000d5ac783b */ /* 0x000fe20000000200 */
[C---:B------:R-:W-:Y:S07]  /*b630*/  HMMA.16816.F32 R24, R124.reuse, R32, RZ ;  /* 0x000000207c18723c */ /* 0x040fee00000018ff */
[----:B------:R-:W4:Y:S01]  /*b640*/  LDSM.16.M88.4 R176, [R211+0x2000] ;  /* 0x00200000d3b0783b */ /* 0x000f220000000200 */
[-C--:B------:R-:W-:Y:S07]  /*b650*/  HMMA.16816.F32 R28, R124, R34.reuse, RZ ;  /* 0x000000227c1c723c */ /* 0x080fee00000018ff */
[----:B------:R-:W4:Y:S01]  /*b660*/  LDSM.16.M88.4 R180, [R213+0x1000] ;  /* 0x00100000d5b4783b */ /* 0x000f220000000200 */
[C---:B------:R-:W-:Y:S07]  /*b670*/  HMMA.16816.F32 R32, R128.reuse, R34, RZ ;  /* 0x000000228020723c */ /* 0x040fee00000018ff */
[----:B------:R-:W4:Y:S01]  /*b680*/  LDSM.16.M88.4 R184, [R211+0x2400] ;  /* 0x00240000d3b8783b */ /* 0x000f220000000200 */
[-C--:B-----5:R-:W-:Y:S07]  /*b690*/  HMMA.16816.F32 R36, R128, R48.reuse, RZ ;  /* 0x000000308024723c */ /* 0x0a0fee00000018ff */
[----:B------:R-:W5:Y:S01]  /*b6a0*/  LDSM.16.M88.4 R188, [R211+0x2800] ;  /* 0x00280000d3bc783b */ /* 0x000f620000000200 */
[C---:B------:R-:W-:Y:S07]  /*b6b0*/  HMMA.16816.F32 R40, R124.reuse, R48, RZ ;  /* 0x000000307c28723c */ /* 0x040fee00000018ff */
[----:B------:R-:W5:Y:S01]  /*b6c0*/  LDSM.16.M88.4 R192, [R211+0x2c00] ;  /* 0x002c0000d3c0783b */ /* 0x000f620000000200 */
[-C--:B------:R-:W-:Y:S07]  /*b6d0*/  HMMA.16816.F32 R44, R124, R50.reuse, RZ ;  /* 0x000000327c2c723c */ /* 0x080fee00000018ff */
[----:B------:R-:W5:Y:S01]  /*b6e0*/  LDSM.16.M88.4 R196, [R211+0x3000] ;  /* 0x00300000d3c4783b */ /* 0x000f620000000200 */
[C---:B------:R-:W-:Y:S07]  /*b6f0*/  HMMA.16816.F32 R48, R128.reuse, R50, RZ ;  /* 0x000000328030723c */ /* 0x040fee00000018ff */
[----:B------:R-:W5:Y:S01]  /*b700*/  LDSM.16.M88.4 R200, [R211+0x3400] ;  /* 0x00340000d3c8783b */ /* 0x000f620000000200 */
[-C--:B-1----:R-:W-:Y:S07]  /*b710*/  HMMA.16816.F32 R52, R128, R64.reuse, RZ ;  /* 0x000000408034723c */ /* 0x082fee00000018ff */
[----:B------:R-:W1:Y:S01]  /*b720*/  LDSM.16.M88.4 R204, [R211+0x3800] ;  /* 0x00380000d3cc783b */ /* 0x000e620000000200 */
[C---:B------:R-:W-:Y:S08]  /*b730*/  HMMA.16816.F32 R56, R124.reuse, R64, RZ ;  /* 0x000000407c38723c */ /* 0x040ff000000018ff */
[-C--:B------:R-:W-:Y:S08]  /*b740*/  HMMA.16816.F32 R60, R124, R66.reuse, RZ ;  /* 0x000000427c3c723c */ /* 0x080ff000000018ff */
[C---:B------:R-:W-:Y:S08]  /*b750*/  HMMA.16816.F32 R64, R128.reuse, R66, RZ ;  /* 0x000000428040723c */ /* 0x040ff000000018ff */
[-C--:B--2---:R-:W-:Y:S08]  /*b760*/  HMMA.16816.F32 R68, R128, R80.reuse, RZ ;  /* 0x000000508044723c */ /* 0x084ff000000018ff */
[C---:B------:R-:W-:Y:S08]  /*b770*/  HMMA.16816.F32 R72, R124.reuse, R80, RZ ;  /* 0x000000507c48723c */ /* 0x040ff000000018ff */
[-C--:B------:R-:W-:Y:S08]  /*b780*/  HMMA.16816.F32 R76, R124, R82.reuse, RZ ;  /* 0x000000527c4c723c */ /* 0x080ff000000018ff */
[C---:B------:R-:W-:Y:S08]  /*b790*/  HMMA.16816.F32 R80, R128.reuse, R82, RZ ;  /* 0x000000528050723c */ /* 0x040ff000000018ff */
[-C--:B---3--:R-:W-:Y:S08]  /*b7a0*/  HMMA.16816.F32 R84, R128, R96.reuse, RZ ;  /* 0x000000608054723c */ /* 0x088ff000000018ff */
[C---:B------:R-:W-:Y:S08]  /*b7b0*/  HMMA.16816.F32 R88, R124.reuse, R96, RZ ;  /* 0x000000607c58723c */ /* 0x040ff000000018ff */
[-C--:B------:R-:W-:Y:S08]  /*b7c0*/  HMMA.16816.F32 R92, R124, R98.reuse, RZ ;  /* 0x000000627c5c723c */ /* 0x080ff000000018ff */
        /* <DEDUP_REMOVED lines=8> */
[----:B------:R-:W-:Y:S01]  /*b850*/  HMMA.16816.F32 R128, R128, R138, RZ ;  /* 0x0000008a8080723c */ /* 0x000fe200000018ff */
[----:B------:R-:W2:Y:S01]  /*b860*/  LDSM.16.M88.4 R136, [R211+0x3c00] ;  /* 0x003c0000d388783b */ /* 0x000ea20000000200 */
[----:B------:R-:W-:Y:S06]  /*b870*/  DEPBAR.LE SB0, 0x0 ;  /* 0x000080000000791a */ /* 0x000fec0000000000 */
[-C--:B----4-:R-:W-:Y:S01]  /*b880*/  HMMA.16816.F32 R4, R172, R176.reuse, R4 ;  /* 0x000000b0ac04723c */ /* 0x090fe20000001804 */
[----:B------:R-:W-:Y:S07]  /*b890*/  BAR.SYNC.DEFER_BLOCKING 0x0 ;  /* 0x0000000000007b1d */ /* 0x000fee0000010000 */
[C---:B------:R-:W-:Y:S08]  /*b8a0*/  HMMA.16816.F32 R8, R180.reuse, R176, R8 ;  /* 0x000000b0b408723c */ /* 0x040ff00000001808 */
[-C--:B------:R-:W-:Y:S03]  /*b8b0*/  HMMA.16816.F32 R12, R180, R178.reuse, R12 ;  /* 0x000000b2b40c723c */ /* 0x080fe6000000180c */
[----:B------:R-:W-:Y:S02]  /*b8c0*/  FMNMX3.FTZ R0, R3, R4, R5, !PT ;  /* 0x0000000403007276 */ /* 0x000fe40007810005 */
[----:B------:R-:W-:Y:S03]  /*b8d0*/  FMNMX3.FTZ R2, R133, R6, R7, !PT ;  /* 0x0000000685027276 */ /* 0x000fe60007810007 */
[C---:B------:R-:W-:Y:S08]  /*b8e0*/  HMMA.16816.F32 R16, R172.reuse, R178, R16 ;  /* 0x000000b2ac10723c */ /* 0x040ff00000001810 */
[-C--:B------:R-:W-:Y:S08]  /*b8f0*/  HMMA.16816.F32 R20, R172, R184.reuse, R20 ;  /* 0x000000b8ac14723c */ /* 0x080ff00000001814 */
[C---:B------:R-:W-:Y:S04]  /*b900*/  HMMA.16816.F32 R24, R180.reuse, R184, R24 ;  /* 0x000000b8b418723c */ /* 0x040fe80000001818 */
[----:B------:R-:W-:Y:S02]  /*b910*/  FMNMX3.FTZ R132, R0, R16, R17, !PT ;  /* 0x0000001000847276 */ /* 0x000fe40007810011 */
[----:B------:R-:W-:Y:S02]  /*b920*/  FMNMX3.FTZ R0, R2, R18, R19, !PT ;  /* 0x0000001202007276 */ /* 0x000fe40007810013 */
[-C--:B------:R-:W-:Y:S03]  /*b930*/  HMMA.16816.F32 R28, R180, R186.reuse, R28 ;  /* 0x000000bab41c723c */ /* 0x080fe6000000181c */
[----:B------:R-:W-:Y:S02]  /*b940*/  FMNMX3.FTZ R2, R132, R20, R21, !PT ;  /* 0x0000001484027276 */ /* 0x000fe40007810015 */
[----:B------:R-:W-:Y:S03]  /*b950*/  FMNMX3.FTZ R132, R134, R8, R9, !PT ;  /* 0x0000000886847276 */ /* 0x000fe60007810009 */
[C---:B------:R-:W-:Y:S08]  /*b960*/  HMMA.16816.F32 R32, R172.reuse, R186, R32 ;  /* 0x000000baac20723c */ /* 0x040ff00000001820 */
[-C--:B-----5:R-:W-:Y:S08]  /*b970*/  HMMA.16816.F32 R36, R172, R188.reuse, R36 ;  /* 0x000000bcac24723c */ /* 0x0a0ff00000001824 */
[C---:B------:R-:W-:Y:S08]  /*b980*/  HMMA.16816.F32 R40, R180.reuse, R188, R40 ;  /* 0x000000bcb428723c */ /* 0x040ff00000001828 */
[-C--:B------:R-:W-:Y:S08]  /*b990*/  HMMA.16816.F32 R44, R180, R190.reuse, R44 ;  /* 0x000000beb42c723c */ /* 0x080ff0000000182c */
        /* <DEDUP_REMOVED lines=13> */
[-C--:B-1----:R-:W-:Y:S08]  /*ba70*/  HMMA.16816.F32 R100, R172, R204.reuse, R100 ;  /* 0x000000ccac64723c */ /* 0x082ff00000001864 */
[C---:B------:R-:W-:Y:S08]  /*ba80*/  HMMA.16816.F32 R104, R180.reuse, R204, R104 ;  /* 0x000000ccb468723c */ /* 0x040ff00000001868 */
[-C--:B------:R-:W-:Y:S08]  /*ba90*/  HMMA.16816.F32 R108, R180, R206.reuse, R108 ;  /* 0x000000ceb46c723c */ /* 0x080ff0000000186c */
[C---:B------:R-:W-:Y:S08]  /*baa0*/  HMMA.16816.F32 R112, R172.reuse, R206, R112 ;  /* 0x000000ceac70723c */ /* 0x040ff00000001870 */
[-C--:B--2---:R-:W-:Y:S08]  /*bab0*/  HMMA.16816.F32 R116, R172, R136.reuse, R116 ;  /* 0x00000088ac74723c */ /* 0x084ff00000001874 */
[C---:B------:R-:W-:Y:S04]  /*bac0*/  HMMA.16816.F32 R120, R180.reuse, R136, R120 ;  /* 0x00000088b478723c */ /* 0x040fe80000001878 */
[----:B------:R-:W-:Y:S02]  /*bad0*/  FMNMX3.FTZ R136, R0, R22, R23, !PT ;  /* 0x0000001600887276 */ /* 0x000fe40007810017 */
[----:B------:R-:W-:Y:S02]  /*bae0*/  FMNMX3.FTZ R137, R2, R32, R33, !PT ;  /* 0x0000002002897276 */ /* 0x000fe40007810021 */
[----:B------:R-:W-:Y:S01]  /*baf0*/  FMNMX3.FTZ R0, R135, R10, R11, !PT ;  /* 0x0000000a87007276 */ /* 0x000fe2000781000b */
[-C--:B------:R-:W-:Y:S03]  /*bb00*/  HMMA.16816.F32 R124, R180, R138.reuse, R124 ;  /* 0x0000008ab47c723c */ /* 0x080fe6000000187c */
[----:B------:R-:W-:Y:S02]  /*bb10*/  FMNMX3.FTZ R2, R132, R12, R13, !PT ;  /* 0x0000000c84027276 */ /* 0x000fe4000781000d */
[----:B------:R-:W-:Y:S02]  /*bb20*/  FMNMX3.FTZ R132, R136, R34, R35, !PT ;  /* 0x0000002288847276 */ /* 0x000fe40007810023 */
[----:B------:R-:W-:Y:S01]  /*bb30*/  FMNMX3.FTZ R137, R137, R36, R37, !PT ;  /* 0x0000002489897276 */ /* 0x000fe20007810025 */
[----:B------:R-:W-:Y:S04]  /*bb40*/  HMMA.16816.F32 R128, R172, R138, R128 ;  /* 0x0000008aac80723c */ /* 0x000fe80000001880 */
[----:B------:R-:W-:Y:S02]  /*bb50*/  FMNMX3.FTZ R0, R0, R14, R15, !PT ;  /* 0x0000000e00007276 */ /* 0x000fe4000781000f */
        /* <DEDUP_REMOVED lines=42> */
[----:B------:R-:W-:Y:S01]  /*be00*/  FMNMX3.FTZ R177, R177, R128, R129, !PT ;  /* 0x00000080b1b17276 */ /* 0x000fe20007810081 */
[----:B------:R-:W-:Y:S06]  /*be10*/  @P0 BRA `(.L_x_44) ;  /* 0xfffffff000e40947 */ /* 0x000fec000383ffff */
.L_x_43:
[----:B-1----:R-:W-:Y:S01]  /*be20*/  FMNMX3.FTZ R136, R180, R130, R131, !PT ;  /* 0x00000082b4887276 */ /* 0x002fe20007810083 */
[----:B------:R-:W-:Y:S01]  /*be30*/  SHFL.BFLY PT, R138, R177, 0x2, 0x1f ;  /* 0x0c401f00b18a7f89 */ /* 0x000fe200000e0000 */
[----:B------:R-:W-:Y:S02]  /*be40*/  FMNMX3.FTZ R2, R179, R108, R109, !PT ;  /* 0x0000006cb3027276 */ /* 0x000fe4000781006d */
[----:B------:R-:W-:Y:S05]  /*be50*/  FMNMX3.FTZ R0, R181, R106, R107, !PT ;  /* 0x0000006ab5007276 */ /* 0x000fea000781006b */
[----:B------:R-:W-:Y:S01]  /*be60*/  SHFL.BFLY PT, R172, R136, 0x2, 0x1f ;  /* 0x0c401f0088ac7f89 */ /* 0x000fe200000e0000 */
[----:B------:R-:W-:Y:S02]  /*be70*/  FMNMX3.FTZ R2, R2, R120, R121, !PT ;  /* 0x0000007802027276 */ /* 0x000fe40007810079 */
        /* <DEDUP_REMOVED lines=9> */
[----:B------:R-:W-:Y:S01]  /*bf10*/  FMNMX.FTZ R136, R132, R137, !PT ;  /* 0x0000008984887209 */ /* 0x000fe20007810000 */
[----:B------:R-:W1:Y:S08]  /*bf20*/  SHFL.BFLY PT, R172, R174, 0x1, 0x1f ;  /* 0x0c201f00aeac7f89 */ /* 0x000e7000000e0000 */
[----:B------:R-:W2:Y:S08]  /*bf30*/  SHFL.BFLY PT, R139, R138, 0x1, 0x1f ;  /* 0x0c201f008a8b7f89 */ /* 0x000eb000000e0000 */
[----:B------:R-:W-:Y:S08]  /*bf40*/  SHFL.BFLY PT, R132, R2, 0x1, 0x1f ;  /* 0x0c201f0002847f89 */ /* 0x000ff000000e0000 */
[----:B------:R-:W3:Y:S01]  /*bf50*/  SHFL.BFLY PT, R173, R136, 0x1, 0x1f ;  /* 0x0c201f0088ad7f89 */ /* 0x000ee200000e0000 */
[----:B-1----:R-:W-:Y:S02]  /*bf60*/  FMNMX.FTZ R137, R174, R172, !PT ;  /* 0x000000acae897209 */ /* 0x002fe40007810000 */
[----:B--2---:R-:W-:Y:S04]  /*bf70*/  FMNMX.FTZ R138, R138, R139, !PT ;  /* 0x0000008b8a8a7209 */ /* 0x004fe80007810000 */
[C---:B------:R-:W-:Y:S01]  /*bf80*/  FSETP.NEU.FTZ.AND P0, PT, R138.reuse, -INF , PT ;  /* 0xff8000008a00780b */ /* 0x040fe20003f1d000 */
[----:B------:R-:W-:Y:S01]  /*bf90*/  FADD.FTZ R0, -R138, R3 ;  /* 0x000000038a007221 */ /* 0x000fe20000010100 */
[----:B---3--:R-:W-:Y:S03]  /*bfa0*/  FMNMX.FTZ R136, R136, R173, !PT ;  /* 0x000000ad88887209 */ /* 0x008fe60007810000 */
[----:B------:R-:W-:Y:S01]  /*bfb0*/  FMUL.FTZ R3, R0, UR4 ;  /* 0x0000000400037c20 */ /* 0x000fe20008410000 */
[C---:B------:R-:W-:Y:S03]  /*bfc0*/  FADD.FTZ R0, -R137.reuse, R133 ;  /* 0x0000008589007221 */ /* 0x040fe60000010100 */
[----:B------:R1:W2:Y:S01]  /*bfd0*/  MUFU.EX2 R139, R3 ;  /* 0x00000003008b7308 */ /* 0x0002a20000000800 */
[----:B------:R-:W-:Y:S01]  /*bfe0*/  FMUL.FTZ R172, R136, UR4 ;  /* 0x0000000488ac7c20 */ /* 0x000fe20008410000 */
[----:B-1----:R-:W-:Y:S01]  /*bff0*/  FMUL.FTZ R3, R0, UR4 ;  /* 0x0000000400037c20 */ /* 0x002fe20008410000 */
[----:B------:R-:W-:Y:S01]  /*c000*/  FADD.FTZ R0, -R136, R134 ;  /* 0x0000008688007221 */ /* 0x000fe20000010100 */
[----:B------:R-:W-:Y:S06]  /*c010*/  FMUL.FTZ R134, R137, UR4 ;  /* 0x0000000489867c20 */ /* 0x000fec0008410000 */
[----:B------:R1:W3:Y:S02]  /*c020*/  MUFU.EX2 R133, R3 ;  /* 0x0000000300857308 */ /* 0x0002e40000000800 */
[----:B-1----:R-:W-:Y:S01]  /*c030*/  FMNMX.FTZ R3, R2, R132, !PT ;  /* 0x0000008402037209 */ /* 0x002fe20007810000 */
[----:B------:R-:W-:Y:S01]  /*c040*/  FMUL.FTZ R132, R138, UR4 ;  /* 0x000000048a847c20 */ /* 0x000fe20008410000 */
[----:B------:R-:W-:Y:S03]  /*c050*/  FMUL.FTZ R2, R0, UR4 ;  /* 0x0000000400027c20 */ /* 0x000fe60008410000 */
[C---:B------:R-:W-:Y:S01]  /*c060*/  FADD.FTZ R0, -R3.reuse, R135 ;  /* 0x0000008703007221 */ /* 0x040fe20000010100 */
[----:B------:R-:W-:Y:S01]  /*c070*/  FSEL R132, R132, RZ, P0 ;  /* 0x000000ff84847208 */ /* 0x000fe20000000000 */
[----:B------:R-:W-:Y:S01]  /*c080*/  FMUL.FTZ R135, R3, UR4 ;  /* 0x0000000403877c20 */ /* 0x000fe20008410000 */
[----:B------:R-:W-:Y:S01]  /*c090*/  MUFU.EX2 R2, R2 ;  /* 0x0000000200027308 */ /* 0x000fe20000000800 */
[----:B------:R-:W-:Y:S01]  /*c0a0*/  FSETP.NEU.FTZ.AND P0, PT, R137, -INF , PT ;  /* 0xff8000008900780b */ /* 0x000fe20003f1d000 */
[----:B------:R-:W-:Y:S01]  /*c0b0*/  FMUL.FTZ R0, R0, UR4 ;  /* 0x0000000400007c20 */ /* 0x000fe20008410000 */
[--C-:B------:R-:W-:Y:S01]  /*c0c0*/  FFMA.FTZ R20, R20, UR4, -R132.reuse ;  /* 0x0000000414147c23 */ /* 0x100fe20008010884 */
[--C-:B------:R-:W-:Y:S01]  /*c0d0*/  FFMA.FTZ R21, R21, UR4, -R132.reuse ;  /* 0x0000000415157c23 */ /* 0x100fe20008010884 */
[--C-:B------:R-:W-:Y:S01]  /*c0e0*/  FFMA.FTZ R48, R48, UR4, -R132.reuse ;  /* 0x0000000430307c23 */ /* 0x100fe20008010884 */
[--C-:B------:R-:W-:Y:S01]  /*c0f0*/  FFMA.FTZ R49, R49, UR4, -R132.reuse ;  /* 0x0000000431317c23 */ /* 0x100fe20008010884 */
[--C-:B------:R-:W-:Y:S03]  /*c100*/  FFMA.FTZ R52, R52, UR4, -R132.reuse ;  /* 0x0000000434347c23 */ /* 0x100fe60008010884 */
[----:B------:R-:W-:Y:S01]  /*c110*/  MUFU.EX2 R186, R20 ;  /* 0x0000001400ba7308 */ /* 0x000fe20000000800 */
[--C-:B------:R-:W-:Y:S01]  /*c120*/  FFMA.FTZ R53, R53, UR4, -R132.reuse ;  /* 0x0000000435357c23 */ /* 0x100fe20008010884 */
[----:B------:R-:W-:Y:S01]  /*c130*/  FSEL R134, R134, RZ, P0 ;  /* 0x000000ff86867208 */ /* 0x000fe20000000000 */
[--C-:B------:R-:W-:Y:S01]  /*c140*/  FFMA.FTZ R16, R16, UR4, -R132.reuse ;  /* 0x0000000410107c23 */ /* 0x100fe20008010884 */
[--C-:B------:R-:W-:Y:S01]  /*c150*/  FFMA.FTZ R17, R17, UR4, -R132.reuse ;  /* 0x0000000411117c23 */ /* 0x100fe20008010884 */
[----:B------:R-:W-:Y:S01]  /*c160*/  FSETP.NEU.FTZ.AND P0, PT, R136, -INF , PT ;  /* 0xff8000008800780b */ /* 0x000fe20003f1d000 */
[----:B------:R-:W-:Y:S01]  /*c170*/  FFMA.FTZ R100, R100, UR4, -R132 ;  /* 0x0000000464647c23 */ /* 0x000fe20008010884 */
[--C-:B------:R-:W-:Y:S03]  /*c180*/  FFMA.FTZ R22, R22, UR4, -R134.reuse ;  /* 0x0000000416167c23 */ /* 0x100fe60008010886 */
[----:B------:R-:W-:Y:S01]  /*c190*/  MUFU.EX2 R198, R21 ;  /* 0x0000001500c67308 */ /* 0x000fe20000000800 */
[--C-:B------:R-:W-:Y:S01]  /*c1a0*/  FFMA.FTZ R23, R23, UR4, -R134.reuse ;  /* 0x0000000417177c23 */ /* 0x100fe20008010886 */
[--C-:B------:R-:W-:Y:S01]  /*c1b0*/  FFMA.FTZ R50, R50, UR4, -R134.reuse ;  /* 0x0000000432327c23 */ /* 0x100fe20008010886 */
[--C-:B------:R-:W-:Y:S01]  /*c1c0*/  FFMA.FTZ R51, R51, UR4, -R134.reuse ;  /* 0x0000000433337c23 */ /* 0x100fe20008010886 */
[--C-:B------:R-:W-:Y:S01]  /*c1d0*/  FFMA.FTZ R54, R54, UR4, -R134.reuse ;  /* 0x0000000436367c23 */ /* 0x100fe20008010886 */
[--C-:B------:R-:W-:Y:S01]  /*c1e0*/  FFMA.FTZ R55, R55, UR4, -R134.reuse ;  /* 0x0000000437377c23 */ /* 0x100fe20008010886 */
[----:B------:R-:W-:Y:S01]  /*c1f0*/  FSEL R172, R172, RZ, P0 ;  /* 0x000000ffacac7208 */ /* 0x000fe20000000000 */
[--C-:B------:R-:W-:Y:S03]  /*c200*/  FFMA.FTZ R18, R18, UR4, -R134.reuse ;  /* 0x0000000412127c23 */ /* 0x100fe60008010886 */
[----:B------:R-:W-:Y:S01]  /*c210*/  MUFU.EX2 R189, R22 ;  /* 0x0000001600bd7308 */ /* 0x000fe20000000800 */
[----:B------:R-:W-:Y:S01]  /*c220*/  FFMA.FTZ R19, R19, UR4, -R134 ;  /* 0x0000000413137c23 */ /* 0x000fe20008010886 */
[----:B------:R-:W-:Y:S01]  /*c230*/  FSETP.NEU.FTZ.AND P0, PT, R3, -INF , PT ;  /* 0xff8000000300780b */ /* 0x000fe20003f1d000 */
[--C-:B------:R-:W-:Y:S01]  /*c240*/  FFMA.FTZ R40, R40, UR4, -R172.reuse ;  /* 0x0000000428287c23 */ /* 0x100fe200080108ac */
[--C-:B------:R-:W-:Y:S01]  /*c250*/  FFMA.FTZ R41, R41, UR4, -R172.reuse ;  /* 0x0000000429297c23 */ /* 0x100fe200080108ac */
[--C-:B------:R-:W-:Y:S01]  /*c260*/  FFMA.FTZ R44, R44, UR4, -R172.reuse ;  /* 0x000000042c2c7c23 */ /* 0x100fe200080108ac */
[--C-:B------:R-:W-:Y:S01]  /*c270*/  FFMA.FTZ R45, R45, UR4, -R172.reuse ;  /* 0x000000042d2d7c23 */ /* 0x100fe200080108ac */
[----:B------:R-:W-:Y:S03]  /*c280*/  FSEL R135, R135, RZ, P0 ;  /* 0x000000ff87877208 */ /* 0x000fe60000000000 */
[----:B------:R1:W-:Y:S01]  /*c290*/  MUFU.EX2 R193, R23 ;  /* 0x0000001700c17308 */ /* 0x0003e20000000800 */
[--C-:B------:R-:W-:Y:S01]  /*c2a0*/  FFMA.FTZ R25, R25, UR4, -R172.reuse ;  /* 0x0000000419197c23 */ /* 0x100fe200080108ac */
[----:B------:R-:W-:Y:S01]  /*c2b0*/  FFMA.FTZ R28, R28, UR4, -R172 ;  /* 0x000000041c1c7c23 */ /* 0x000fe200080108ac */
[----:B------:R-:W-:Y:S01]  /*c2c0*/  FFMA.FTZ R101, R101, UR4, -R132 ;  /* 0x0000000465657c23 */ /* 0x000fe20008010884 */
[--C-:B------:R-:W-:Y:S01]  /*c2d0*/  FFMA.FTZ R42, R42, UR4, -R135.reuse ;  /* 0x000000042a2a7c23 */ /* 0x100fe20008010887 */
[--C-:B------:R-:W-:Y:S01]  /*c2e0*/  FFMA.FTZ R43, R43, UR4, -R135.reuse ;  /* 0x000000042b2b7c23 */ /* 0x100fe20008010887 */
[--C-:B------:R-:W-:Y:S01]  /*c2f0*/  FFMA.FTZ R46, R46, UR4, -R135.reuse ;  /* 0x000000042e2e7c23 */ /* 0x100fe20008010887 */
[--C-:B------:R-:W-:Y:S03]  /*c300*/  FFMA.FTZ R47, R47, UR4, -R135.reuse ;  /* 0x000000042f2f7c23 */ /* 0x100fe60008010887 */
        /* <DEDUP_REMOVED lines=8> */
[----:B------:R-:W-:Y:S01]  /*c390*/  MUFU.EX2 R200, R41 ;  /* 0x0000002900c87308 */ /* 0x000fe20000000800 */
[----:B-1----:R-:W1:Y:S01]  /*c3a0*/  LDSM.16.MT88.4 R20, [R208+0x4000] ;  /* 0x00400000d014783b */ /* 0x002e620000004200 */
[----:B------:R-:W-:Y:S01]  /*c3b0*/  FFMA.FTZ R115, R115, UR4, -R134 ;  /* 0x0000000473737c23 */ /* 0x000fe20008010886 */
[--C-:B------:R-:W-:Y:S01]  /*c3c0*/  FFMA.FTZ R4, R4, UR4, -R132.reuse ;  /* 0x0000000404047c23 */ /* 0x100fe20008010884 */
[----:B------:R-:W-:Y:S01]  /*c3d0*/  FFMA.FTZ R5, R5, UR4, -R132 ;  /* 0x0000000405057c23 */ /* 0x000fe20008010884 */
[--C-:B------:R-:W-:Y:S01]  /*c3e0*/  FFMA.FTZ R6, R6, UR4, -R134.reuse ;  /* 0x0000000406067c23 */ /* 0x100fe20008010886 */
[----:B------:R-:W-:Y:S01]  /*c3f0*/  FFMA.FTZ R7, R7, UR4, -R134 ;  /* 0x0000000407077c23 */ /* 0x000fe20008010886 */
[--C-:B------:R-:W-:Y:S03]  /*c400*/  FFMA.FTZ R36, R36, UR4, -R132.reuse ;  /* 0x0000000424247c23 */ /* 0x100fe60008010884 */
[----:B------:R-:W-:Y:S01]  /*c410*/  MUFU.EX2 R185, R42 ;  /* 0x0000002a00b97308 */ /* 0x000fe20000000800 */
[----:B------:R-:W-:Y:S01]  /*c420*/  FFMA.FTZ R37, R37, UR4, -R132 ;  /* 0x0000000425257c23 */ /* 0x000fe20008010884 */
[--C-:B------:R-:W-:Y:S01]  /*c430*/  FFMA.FTZ R38, R38, UR4, -R134.reuse ;  /* 0x0000000426267c23 */ /* 0x100fe20008010886 */
[----:B------:R-:W-:Y:S01]  /*c440*/  FFMA.FTZ R39, R39, UR4, -R134 ;  /* 0x0000000427277c23 */ /* 0x000fe20008010886 */
[--C-:B------:R-:W-:Y:S01]  /*c450*/  FFMA.FTZ R8, R8, UR4, -R172.reuse ;  /* 0x0000000408087c23 */ /* 0x100fe200080108ac */
[--C-:B------:R-:W-:Y:S01]  /*c460*/  FFMA.FTZ R9, R9, UR4, -R172.reuse ;  /* 0x0000000409097c23 */ /* 0x100fe200080108ac */
[--C-:B------:R-:W-:Y:S01]  /*c470*/  FFMA.FTZ R10, R10, UR4, -R135.reuse ;  /* 0x000000040a0a7c23 */ /* 0x100fe20008010887 */
[--C-:B------:R-:W-:Y:S03]  /*c480*/  FFMA.FTZ R11, R11, UR4, -R135.reuse ;  /* 0x000000040b0b7c23 */ /* 0x100fe60008010887 */
[----:B------:R4:W-:Y:S01]  /*c490*/  MUFU.EX2 R196, R43 ;  /* 0x0000002b00c47308 */ /* 0x0009e20000000800 */
[--C-:B------:R-:W-:Y:S01]  /*c4a0*/  FFMA.FTZ R12, R12, UR4, -R172.reuse ;  /* 0x000000040c0c7c23 */ /* 0x100fe200080108ac */
[----:B------:R-:W-:Y:S01]  /*c4b0*/  FFMA.FTZ R13, R13, UR4, -R172 ;  /* 0x000000040d0d7c23 */ /* 0x000fe200080108ac */
[--C-:B------:R-:W-:Y:S01]  /*c4c0*/  FFMA.FTZ R14, R14, UR4, -R135.reuse ;  /* 0x000000040e0e7c23 */ /* 0x100fe20008010887 */
[--C-:B------:R-:W-:Y:S01]  /*c4d0*/  FFMA.FTZ R15, R15, UR4, -R135.reuse ;  /* 0x000000040f0f7c23 */ /* 0x100fe20008010887 */
[--C-:B------:R-:W-:Y:S01]  /*c4e0*/  FFMA.FTZ R32, R32, UR4, -R132.reuse ;  /* 0x0000000420207c23 */ /* 0x100fe20008010884 */
[----:B------:R-:W-:Y:S01]  /*c4f0*/  FFMA.FTZ R33, R33, UR4, -R132 ;  /* 0x0000000421217c23 */ /* 0x000fe20008010884 */
[--C-:B------:R-:W-:Y:S03]  /*c500*/  FFMA.FTZ R34, R34, UR4, -R134.reuse ;  /* 0x0000000422227c23 */ /* 0x100fe60008010886 */
[----:B------:R2:W-:Y:S01]  /*c510*/  MUFU.EX2 R194, R4 ;  /* 0x0000000400c27308 */ /* 0x0005e20000000800 */
[----:B------:R-:W-:Y:S01]  /*c520*/  FFMA.FTZ R35, R35, UR4, -R134 ;  /* 0x0000000423237c23 */ /* 0x000fe20008010886 */
[--C-:B------:R-:W-:Y:S01]  /*c530*/  FFMA.FTZ R24, R24, UR4, -R172.reuse ;  /* 0x0000000418187c23 */ /* 0x100fe200080108ac */
[----:B------:R-:W-:Y:S01]  /*c540*/  FFMA.FTZ R29, R29, UR4, -R172 ;  /* 0x000000041d1d7c23 */ /* 0x000fe200080108ac */
[--C-:B------:R-:W-:Y:S01]  /*c550*/  FFMA.FTZ R30, R30, UR4, -R135.reuse ;  /* 0x000000041e1e7c23 */ /* 0x100fe20008010887 */
[--C-:B------:R-:W-:Y:S01]  /*c560*/  FFMA.FTZ R31, R31, UR4, -R135.reuse ;  /* 0x000000041f1f7c23 */ /* 0x100fe20008010887 */
[--C-:B------:R-:W-:Y:S01]  /*c570*/  FFMA.FTZ R64, R64, UR4, -R132.reuse ;  /* 0x0000000440407c23 */ /* 0x100fe20008010884 */
[----:B------:R-:W-:Y:S03]  /*c580*/  FFMA.FTZ R65, R65, UR4, -R132 ;  /* 0x0000000441417c23 */ /* 0x000fe60008010884 */
[----:B------:R5:W1:Y:S01]  /*c590*/  MUFU.EX2 R195, R5 ;  /* 0x0000000500c37308 */ /* 0x000a620000000800 */
[----:B----4-:R-:W4:Y:S01]  /*c5a0*/  LDSM.16.MT88.4 R40, [R210+0x4000] ;  /* 0x00400000d228783b */ /* 0x010f220000004200 */
[--C-:B------:R-:W-:Y:S01]  /*c5b0*/  FFMA.FTZ R66, R66, UR4, -R134.reuse ;  /* 0x0000000442427c23 */ /* 0x100fe20008010886 */
[----:B------:R-:W-:Y:S01]  /*c5c0*/  FFMA.FTZ R67, R67, UR4, -R134 ;  /* 0x0000000443437c23 */ /* 0x000fe20008010886 */
[--C-:B------:R-:W-:Y:S01]  /*c5d0*/  FFMA.FTZ R56, R56, UR4, -R172.reuse ;  /* 0x0000000438387c23 */ /* 0x100fe200080108ac */
[--C-:B------:R-:W-:Y:S01]  /*c5e0*/  FFMA.FTZ R57, R57, UR4, -R172.reuse ;  /* 0x0000000439397c23 */ /* 0x100fe200080108ac */
[--C-:B------:R-:W-:Y:S01]  /*c5f0*/  FFMA.FTZ R58, R58, UR4, -R135.reuse ;  /* 0x000000043a3a7c23 */ /* 0x100fe20008010887 */
[--C-:B------:R-:W-:Y:S03]  /*c600*/  FFMA.FTZ R59, R59, UR4, -R135.reuse ;  /* 0x000000043b3b7c23 */ /* 0x100fe60008010887 */
[----:B------:R3:W-:Y:S01]  /*c610*/  MUFU.EX2 R188, R6 ;  /* 0x0000000600bc7308 */ /* 0x0007e20000000800 */
[----:B--2---:R-:W-:Y:S01]  /*c620*/  FMUL.FTZ R4, R139, R144 ;  /* 0x000000908b047220 */ /* 0x004fe20000410000 */
[--C-:B------:R-:W-:Y:S01]  /*c630*/  FFMA.FTZ R60, R60, UR4, -R172.reuse ;  /* 0x000000043c3c7c23 */ /* 0x100fe200080108ac */
[----:B------:R-:W-:Y:S01]  /*c640*/  FFMA.FTZ R61, R61, UR4, -R172 ;  /* 0x000000043d3d7c23 */ /* 0x000fe200080108ac */
[--C-:B------:R-:W-:Y:S01]  /*c650*/  FFMA.FTZ R62, R62, UR4, -R135.reuse ;  /* 0x000000043e3e7c23 */ /* 0x100fe20008010887 */
[--C-:B------:R-:W-:Y:S01]  /*c660*/  FFMA.FTZ R63, R63, UR4, -R135.reuse ;  /* 0x000000043f3f7c23 */ /* 0x100fe20008010887 */
[--C-:B------:R-:W-:Y:S01]  /*c670*/  FFMA.FTZ R68, R68, UR4, -R132.reuse ;  /* 0x0000000444447c23 */ /* 0x100fe20008010884 */
[----:B------:R-:W-:Y:S03]  /*c680*/  FFMA.FTZ R69, R69, UR4, -R132 ;  /* 0x0000000445457c23 */ /* 0x000fe60008010884 */
[----:B------:R2:W4:Y:S01]  /*c690*/  MUFU.EX2 R191, R7 ;  /* 0x0000000700bf7308 */ /* 0x0005220000000800 */
[----:B-----5:R-:W-:Y:S01]  /*c6a0*/  FMUL.FTZ R5, R139, R145 ;  /* 0x000000918b057220 */ /* 0x020fe20000410000 */
[--C-:B------:R-:W-:Y:S01]  /*c6b0*/  FFMA.FTZ R70, R70, UR4, -R134.reuse ;  /* 0x0000000446467c23 */ /* 0x100fe20008010886 */
[----:B------:R-:W-:Y:S01]  /*c6c0*/  FFMA.FTZ R71, R71, UR4, -R134 ;  /* 0x0000000447477c23 */ /* 0x000fe20008010886 */
[--C-:B------:R-:W-:Y:S01]  /*c6d0*/  FFMA.FTZ R80, R80, UR4, -R132.reuse ;  /* 0x0000000450507c23 */ /* 0x100fe20008010884 */
[----:B------:R-:W-:Y:S01]  /*c6e0*/  FFMA.FTZ R81, R81, UR4, -R132 ;  /* 0x0000000451517c23 */ /* 0x000fe20008010884 */
[--C-:B------:R-:W-:Y:S01]  /*c6f0*/  FFMA.FTZ R82, R82, UR4, -R134.reuse ;  /* 0x0000000452527c23 */ /* 0x100fe20008010886 */
[----:B------:R-:W-:Y:S03]  /*c700*/  FFMA.FTZ R83, R83, UR4, -R134 ;  /* 0x0000000453537c23 */ /* 0x000fe60008010886 */
[----:B------:R5:W-:Y:S01]  /*c710*/  MUFU.EX2 R201, R16 ;  /* 0x0000001000c97308 */ /* 0x000be20000000800 */
[----:B---3--:R-:W-:Y:S01]  /*c720*/  FMUL.FTZ R6, R133, R146 ;  /* 0x0000009285067220 */ /* 0x008fe20000410000 */
[--C-:B------:R-:W-:Y:S01]  /*c730*/  FFMA.FTZ R72, R72, UR4, -R172.reuse ;  /* 0x0000000448487c23 */ /* 0x100fe200080108ac */
[--C-:B------:R-:W-:Y:S01]  /*c740*/  FFMA.FTZ R73, R73, UR4, -R172.reuse ;  /* 0x0000000449497c23 */ /* 0x100fe200080108ac */
[--C-:B------:R-:W-:Y:S01]  /*c750*/  FFMA.FTZ R74, R74, UR4, -R135.reuse ;  /* 0x000000044a4a7c23 */ /* 0x100fe20008010887 */
[--C-:B------:R-:W-:Y:S01]  /*c760*/  FFMA.FTZ R75, R75, UR4, -R135.reuse ;  /* 0x000000044b4b7c23 */ /* 0x100fe20008010887 */
[--C-:B------:R-:W-:Y:S01]  /*c770*/  FFMA.FTZ R76, R76, UR4, -R172.reuse ;  /* 0x000000044c4c7c23 */ /* 0x100fe200080108ac */
[----:B------:R-:W-:Y:S03]  /*c780*/  FFMA.FTZ R77, R77, UR4, -R172 ;  /* 0x000000044d4d7c23 */ /* 0x000fe600080108ac */
[----:B------:R3:W4:Y:S01]  /*c790*/  MUFU.EX2 R227, R17 ;  /* 0x0000001100e37308 */ /* 0x0007220000000800 */
[----:B--2---:R-:W-:Y:S01]  /*c7a0*/  FMUL.FTZ R7, R133, R147 ;  /* 0x0000009385077220 */ /* 0x004fe20000410000 */
[--C-:B------:R-:W-:Y:S01]  /*c7b0*/  FFMA.FTZ R78, R78, UR4, -R135.reuse ;  /* 0x000000044e4e7c23 */ /* 0x100fe20008010887 */
[--C-:B------:R-:W-:Y:S01]  /*c7c0*/  FFMA.FTZ R79, R79, UR4, -R135.reuse ;  /* 0x000000044f4f7c23 */ /* 0x100fe20008010887 */
[--C-:B------:R-:W-:Y:S01]  /*c7d0*/  FFMA.FTZ R84, R84, UR4, -R132.reuse ;  /* 0x0000000454547c23 */ /* 0x100fe20008010884 */
[----:B------:R-:W-:Y:S01]  /*c7e0*/  FFMA.FTZ R85, R85, UR4, -R132 ;  /* 0x0000000455557c23 */ /* 0x000fe20008010884 */
[--C-:B------:R-:W-:Y:S01]  /*c7f0*/  FFMA.FTZ R86, R86, UR4, -R134.reuse ;  /* 0x0000000456567c23 */ /* 0x100fe20008010886 */
[----:B------:R-:W-:Y:S03]  /*c800*/  FFMA.FTZ R87, R87, UR4, -R134 ;  /* 0x0000000457577c23 */ /* 0x000fe60008010886 */
[----:B------:R2:W-:Y:S01]  /*c810*/  MUFU.EX2 R202, R18 ;  /* 0x0000001200ca7308 */ /* 0x0005e20000000800 */
[----:B-----5:R-:W-:Y:S01]  /*c820*/  FMUL.FTZ R16, R139, R152 ;  /* 0x000000988b107220 */ /* 0x020fe20000410000 */
[--C-:B------:R-:W-:Y:S01]  /*c830*/  FFMA.FTZ R96, R96, UR4, -R132.reuse ;  /* 0x0000000460607c23 */ /* 0x100fe20008010884 */
[----:B------:R-:W-:Y:S01]  /*c840*/  FFMA.FTZ R97, R97, UR4, -R132 ;  /* 0x0000000461617c23 */ /* 0x000fe20008010884 */
[--C-:B------:R-:W-:Y:S01]  /*c850*/  FFMA.FTZ R98, R98, UR4, -R134.reuse ;  /* 0x0000000462627c23 */ /* 0x100fe20008010886 */
[----:B------:R-:W-:Y:S01]  /*c860*/  FFMA.FTZ R99, R99, UR4, -R134 ;  /* 0x0000000463637c23 */ /* 0x000fe20008010886 */
[--C-:B------:R-:W-:Y:S01]  /*c870*/  FFMA.FTZ R88, R88, UR4, -R172.reuse ;  /* 0x0000000458587c23 */ /* 0x100fe200080108ac */
[--C-:B------:R-:W-:Y:S03]  /*c880*/  FFMA.FTZ R89, R89, UR4, -R172.reuse ;  /* 0x0000000459597c23 */ /* 0x100fe600080108ac */
[----:B------:R5:W4:Y:S01]  /*c890*/  MUFU.EX2 R222, R19 ;  /* 0x0000001300de7308 */ /* 0x000b220000000800 */
[----:B---3--:R-:W-:Y:S01]  /*c8a0*/  FMUL.FTZ R17, R139, R153 ;  /* 0x000000998b117220 */ /* 0x008fe20000410000 */
[--C-:B------:R-:W-:Y:S01]  /*c8b0*/  FFMA.FTZ R90, R90, UR4, -R135.reuse ;  /* 0x000000045a5a7c23 */ /* 0x100fe20008010887 */
[--C-:B------:R-:W-:Y:S01]  /*c8c0*/  FFMA.FTZ R91, R91, UR4, -R135.reuse ;  /* 0x000000045b5b7c23 */ /* 0x100fe20008010887 */
[--C-:B------:R-:W-:Y:S01]  /*c8d0*/  FFMA.FTZ R92, R92, UR4, -R172.reuse ;  /* 0x000000045c5c7c23 */ /* 0x100fe200080108ac */
[--C-:B------:R-:W-:Y:S01]  /*c8e0*/  FFMA.FTZ R93, R93, UR4, -R172.reuse ;  /* 0x000000045d5d7c23 */ /* 0x100fe200080108ac */
[--C-:B------:R-:W-:Y:S01]  /*c8f0*/  FFMA.FTZ R94, R94, UR4, -R135.reuse ;  /* 0x000000045e5e7c23 */ /* 0x100fe20008010887 */
[--C-:B------:R-:W-:Y:S03]  /*c900*/  FFMA.FTZ R95, R95, UR4, -R135.reuse ;  /* 0x000000045f5f7c23 */ /* 0x100fe60008010887 */
[----:B------:R1:W-:Y:S01]  /*c910*/  MUFU.EX2 R223, R36 ;  /* 0x0000002400df7308 */ /* 0x0003e20000000800 */
[----:B--2---:R-:W-:Y:S01]  /*c920*/  FMUL.FTZ R18, R133, R154 ;  /* 0x0000009a85127220 */ /* 0x004fe20000410000 */
[--C-:B------:R-:W-:Y:S01]  /*c930*/  FFMA.FTZ R104, R104, UR4, -R172.reuse ;  /* 0x0000000468687c23 */ /* 0x100fe200080108ac */
[--C-:B------:R-:W-:Y:S01]  /*c940*/  FFMA.FTZ R105, R105, UR4, -R172.reuse ;  /* 0x0000000469697c23 */ /* 0x100fe200080108ac */
[--C-:B------:R-:W-:Y:S01]  /*c950*/  FFMA.FTZ R106, R106, UR4, -R135.reuse ;  /* 0x000000046a6a7c23 */ /* 0x100fe20008010887 */
[--C-:B------:R-:W-:Y:S01]  /*c960*/  FFMA.FTZ R107, R107, UR4, -R135.reuse ;  /* 0x000000046b6b7c23 */ /* 0x100fe20008010887 */
[--C-:B------:R-:W-:Y:S01]  /*c970*/  FFMA.FTZ R108, R108, UR4, -R172.reuse ;  /* 0x000000046c6c7c23 */ /* 0x100fe200080108ac */
[----:B------:R-:W-:Y:S03]  /*c980*/  FFMA.FTZ R109, R109, UR4, -R172 ;  /* 0x000000046d6d7c23 */ /* 0x000fe600080108ac */
[----:B------:R4:W-:Y:S01]  /*c990*/  MUFU.EX2 R232, R37 ;  /* 0x0000002500e87308 */ /* 0x0009e20000000800 */
[----:B-----5:R-:W-:Y:S01]  /*c9a0*/  FMUL.FTZ R19, R133, R155 ;  /* 0x0000009b85137220 */ /* 0x020fe20000410000 */
[--C-:B------:R-:W-:Y:S01]  /*c9b0*/  FFMA.FTZ R110, R110, UR4, -R135.reuse ;  /* 0x000000046e6e7c23 */ /* 0x100fe20008010887 */
[----:B------:R-:W-:Y:S01]  /*c9c0*/  LDSM.16.MT88.4 R152, [R208+0x5c00] ;  /* 0x005c0000d098783b */ /* 0x000fe20000004200 */
[--C-:B------:R-:W-:Y:S01]  /*c9d0*/  FFMA.FTZ R111, R111, UR4, -R135.reuse ;  /* 0x000000046f6f7c23 */ /* 0x100fe20008010887 */
[--C-:B------:R-:W-:Y:S01]  /*c9e0*/  FFMA.FTZ R116, R116, UR4, -R132.reuse ;  /* 0x0000000474747c23 */ /* 0x100fe20008010884 */
[----:B------:R-:W-:Y:S01]  /*c9f0*/  ISETP.NE.AND P0, PT, R214, RZ, PT ;  /* 0x000000ffd600720c */ /* 0x000fe20003f05270 */
[--C-:B------:R-:W-:Y:S03]  /*ca00*/  FFMA.FTZ R117, R117, UR4, -R132.reuse ;  /* 0x0000000475757c23 */ /* 0x100fe60008010884 */
[----:B------:R2:W-:Y:S01]  /*ca10*/  MUFU.EX2 R219, R38 ;  /* 0x0000002600db7308 */ /* 0x0005e20000000800 */
[----:B-1----:R-:W-:Y:S01]  /*ca20*/  F2FP.F16.F32.PACK_AB R36, R195, R194 ;  /* 0x000000c2c324723e */ /* 0x002fe200000000ff */
[----:B------:R-:W-:Y:S01]  /*ca30*/  FFMA.FTZ R128, R128, UR4, -R132 ;  /* 0x0000000480807c23 */ /* 0x000fe20008010884 */
[----:B------:R-:W-:Y:S01]  /*ca40*/  IADD3 R214, PT, PT, R214, -0x1, RZ ;  /* 0xffffffffd6d67810 */ /* 0x000fe20007ffe0ff */
[--C-:B------:R-:W-:Y:S01]  /*ca50*/  FFMA.FTZ R118, R118, UR4, -R134.reuse ;  /* 0x0000000476767c23 */ /* 0x100fe20008010886 */
[--C-:B------:R-:W-:Y:S01]  /*ca60*/  FFMA.FTZ R119, R119, UR4, -R134.reuse ;  /* 0x0000000477777c23 */ /* 0x100fe20008010886 */
[----:B------:R-:W-:Y:S01]  /*ca70*/  FFMA.FTZ R130, R130, UR4, -R134 ;  /* 0x0000000482827c23 */ /* 0x000fe20008010886 */
[----:B------:R-:W-:Y:S03]  /*ca80*/  FFMA.FTZ R132, R129, UR4, -R132 ;  /* 0x0000000481847c23 */ /* 0x000fe60008010884 */
[----:B------:R1:W-:Y:S01]  /*ca90*/  MUFU.EX2 R226, R39 ;  /* 0x0000002700e27308 */ /* 0x0003e20000000800 */
[----:B----4-:R-:W-:Y:S01]  /*caa0*/  F2FP.F16.F32.PACK_AB R37, R191, R188 ;  /* 0x000000bcbf25723e */ /* 0x010fe200000000ff */
[----:B------:R-:W-:Y:S01]  /*cab0*/  FFMA.FTZ R134, R131, UR4, -R134 ;  /* 0x0000000483867c23 */ /* 0x000fe20008010886 */
[--C-:B------:R-:W-:Y:S01]  /*cac0*/  FFMA.FTZ R120, R120, UR4, -R172.reuse ;  /* 0x0000000478787c23 */ /* 0x100fe200080108ac */
[--C-:B------:R-:W-:Y:S01]  /*cad0*/  FFMA.FTZ R121, R121, UR4, -R172.reuse ;  /* 0x0000000479797c23 */ /* 0x100fe200080108ac */
[--C-:B------:R-:W-:Y:S01]  /*cae0*/  FFMA.FTZ R124, R124, UR4, -R172.reuse ;  /* 0x000000047c7c7c23 */ /* 0x100fe200080108ac */
[--C-:B------:R-:W-:Y:S01]  /*caf0*/  FFMA.FTZ R122, R122, UR4, -R135.reuse ;  /* 0x000000047a7a7c23 */ /* 0x100fe20008010887 */
[--C-:B------:R-:W-:Y:S03]  /*cb00*/  FFMA.FTZ R123, R123, UR4, -R135.reuse ;  /* 0x000000047b7b7c23 */ /* 0x100fe60008010887 */
[----:B------:R-:W3:Y:S01]  /*cb10*/  MUFU.EX2 R0, R0 ;  /* 0x0000000000007308 */ /* 0x000ee20000000800 */
[----:B--2---:R-:W-:Y:S01]  /*cb20*/  F2FP.F16.F32.PACK_AB R38, R227, R201 ;  /* 0x000000c9e326723e */ /* 0x004fe200000000ff */
[--C-:B------:R-:W-:Y:S01]  /*cb30*/  FFMA.FTZ R126, R126, UR4, -R135.reuse ;  /* 0x000000047e7e7c23 */ /* 0x100fe20008010887 */
[----:B------:R-:W-:Y:S01]  /*cb40*/  FFMA.FTZ R172, R125, UR4, -R172 ;  /* 0x000000047dac7c23 */ /* 0x000fe200080108ac */
[----:B------:R-:W-:Y:S06]  /*cb50*/  FFMA.FTZ R135, R127, UR4, -R135 ;  /* 0x000000047f877c23 */ /* 0x000fec0008010887 */
[----:B------:R2:W-:Y:S01]  /*cb60*/  MUFU.EX2 R175, R8 ;  /* 0x0000000800af7308 */ /* 0x0005e20000000800 */
[----:B-1----:R-:W-:Y:S09]  /*cb70*/  F2FP.F16.F32.PACK_AB R39, R222, R202 ;  /* 0x000000cade27723e */ /* 0x002ff200000000ff */
[----:B------:R1:W4:Y:S01]  /*cb80*/  MUFU.EX2 R181, R9 ;  /* 0x0000000900b57308 */ /* 0x0003220000000800 */
[-C--:B------:R-:W-:Y:S09]  /*cb90*/  HMMA.16816.F32 R4, R36, R20.reuse, R4 ;  /* 0x000000142404723c */ /* 0x080ff20000001804 */
[----:B------:R3:W-:Y:S01]  /*cba0*/  MUFU.EX2 R173, R10 ;  /* 0x0000000a00ad7308 */ /* 0x0007e20000000800 */
[C---:B--2---:R-:W-:Y:S09]  /*cbb0*/  FMUL.FTZ R8, R2.reuse, R140 ;  /* 0x0000008c02087220 */ /* 0x044ff20000410000 */
[----:B------:R2:W5:Y:S01]  /*cbc0*/  MUFU.EX2 R177, R11 ;  /* 0x0000000b00b17308 */ /* 0x0005620000000800 */
[----:B-1----:R-:W-:Y:S09]  /*cbd0*/  FMUL.FTZ R9, R2, R141 ;  /* 0x0000008d02097220 */ /* 0x002ff20000410000 */
[----:B------:R1:W-:Y:S01]  /*cbe0*/  MUFU.EX2 R183, R12 ;  /* 0x0000000c00b77308 */ /* 0x0003e20000000800 */
[C---:B---3--:R-:W-:Y:S09]  /*cbf0*/  FMUL.FTZ R10, R0.reuse, R142 ;  /* 0x0000008e000a7220 */ /* 0x048ff20000410000 */
[----:B------:R3:W5:Y:S01]  /*cc00*/  MUFU.EX2 R192, R13 ;  /* 0x0000000d00c07308 */ /* 0x0007620000000800 */
[----:B--2---:R-:W-:Y:S09]  /*cc10*/  FMUL.FTZ R11, R0, R143 ;  /* 0x0000008f000b7220 */ /* 0x004ff20000410000 */
[----:B------:R2:W-:Y:S01]  /*cc20*/  MUFU.EX2 R184, R14 ;  /* 0x0000000e00b87308 */ /* 0x0005e20000000800 */
[C---:B-1----:R-:W-:Y:S09]  /*cc30*/  FMUL.FTZ R12, R2.reuse, R148 ;  /* 0x00000094020c7220 */ /* 0x042ff20000410000 */
[----:B------:R1:W5:Y:S01]  /*cc40*/  MUFU.EX2 R187, R15 ;  /* 0x0000000f00bb7308 */ /* 0x0003620000000800 */
[----:B---3--:R-:W-:Y:S09]  /*cc50*/  FMUL.FTZ R13, R2, R149 ;  /* 0x00000095020d7220 */ /* 0x008ff20000410000 */
[----:B------:R4:W-:Y:S01]  /*cc60*/  MUFU.EX2 R203, R32 ;  /* 0x0000002000cb7308 */ /* 0x0009e20000000800 */
[C---:B--2---:R-:W-:Y:S09]  /*cc70*/  FMUL.FTZ R14, R0.reuse, R150 ;  /* 0x00000096000e7220 */ /* 0x044ff20000410000 */
[----:B------:R5:W-:Y:S01]  /*cc80*/  MUFU.EX2 R218, R33 ;  /* 0x0000002100da7308 */ /* 0x000be20000000800 */
[----:B-1----:R-:W-:Y:S09]  /*cc90*/  FMUL.FTZ R15, R0, R151 ;  /* 0x00000097000f7220 */ /* 0x002ff20000410000 */
[----:B------:R1:W-:Y:S01]  /*cca0*/  MUFU.EX2 R197, R34 ;  /* 0x0000002200c57308 */ /* 0x0003e20000000800 */
[----:B----4-:R-:W-:Y:S09]  /*ccb0*/  F2FP.F16.F32.PACK_AB R32, R181, R175 ;  /* 0x000000afb520723e */ /* 0x010ff200000000ff */
[----:B------:R2:W-:Y:S01]  /*ccc0*/  MUFU.EX2 R228, R35 ;  /* 0x0000002300e47308 */ /* 0x0005e20000000800 */
[----:B-----5:R-:W-:Y:S09]  /*ccd0*/  F2FP.F16.F32.PACK_AB R33, R177, R173 ;  /* 0x000000adb121723e */ /* 0x020ff200000000ff */
[----:B------:R-:W-:Y:S01]  /*cce0*/  MUFU.EX2 R206, R44 ;  /* 0x0000002c00ce7308 */ /* 0x000fe20000000800 */
[----:B-1----:R-:W-:Y:S09]  /*ccf0*/  F2FP.F16.F32.PACK_AB R34, R192, R183 ;  /* 0x000000b7c022723e */ /* 0x002ff200000000ff */
[----:B------:R-:W-:Y:S01]  /*cd00*/  MUFU.EX2 R220, R45 ;  /* 0x0000002d00dc7308 */ /* 0x000fe20000000800 */
[----:B--2---:R-:W-:Y:S09]  /*cd10*/  F2FP.F16.F32.PACK_AB R35, R187, R184 ;  /* 0x000000b8bb23723e */ /* 0x004ff200000000ff */
[----:B------:R-:W-:Y:S01]  /*cd20*/  MUFU.EX2 R199, R46 ;  /* 0x0000002e00c77308 */ /* 0x000fe20000000800 */
[C---:B------:R-:W-:Y:S04]  /*cd30*/  HMMA.16816.F32 R8, R32.reuse, R20, R8 ;  /* 0x000000142008723c */ /* 0x040fe80000001808 */
[C---:B------:R-:W-:Y:S01]  /*cd40*/  FMUL.FTZ R20, R139.reuse, R156 ;  /* 0x0000009c8b147220 */ /* 0x040fe20000410000 */
[----:B------:R-:W-:Y:S04]  /*cd50*/  FMUL.FTZ R21, R139, R157 ;  /* 0x0000009d8b157220 */ /* 0x000fe80000410000 */
[----:B------:R1:W-:Y:S01]  /*cd60*/  MUFU.EX2 R205, R47 ;  /* 0x0000002f00cd7308 */ /* 0x0003e20000000800 */
[-C--:B------:R-:W-:Y:S09]  /*cd70*/  HMMA.16816.F32 R12, R32, R22.reuse, R12 ;  /* 0x00000016200c723c */ /* 0x080ff2000000180c */
[----:B------:R2:W-:Y:S01]  /*cd80*/  MUFU.EX2 R176, R24 ;  /* 0x0000001800b07308 */ /* 0x0005e20000000800 */
[C---:B------:R-:W-:Y:S04]  /*cd90*/  HMMA.16816.F32 R16, R36.reuse, R22, R16 ;  /* 0x000000162410723c */ /* 0x040fe80000001810 */
[C---:B------:R-:W-:Y:S01]  /*cda0*/  FMUL.FTZ R22, R133.reuse, R158 ;  /* 0x0000009e85167220 */ /* 0x040fe20000410000 */
[----:B------:R-:W-:Y:S04]  /*cdb0*/  FMUL.FTZ R23, R133, R159 ;  /* 0x0000009f85177220 */ /* 0x000fe80000410000 */
[----:B------:R3:W4:Y:S01]  /*cdc0*/  MUFU.EX2 R179, R25 ;  /* 0x0000001900b37308 */ /* 0x0007220000000800 */
[----:B-1----:R-:W1:Y:S02]  /*cdd0*/  LDSM.16.MT88.4 R44, [R208+0x4400] ;  /* 0x00440000d02c783b */ /* 0x002e640000004200 */
[-C--:B------:R-:W-:Y:S07]  /*cde0*/  HMMA.16816.F32 R20, R36, R40.reuse, R20 ;  /* 0x000000282414723c */ /* 0x080fee0000001814 */
[----:B------:R5:W-:Y:S01]  /*cdf0*/  MUFU.EX2 R174, R26 ;  /* 0x0000001a00ae7308 */ /* 0x000be20000000800 */
[C---:B--2---:R-:W-:Y:S09]  /*ce00*/  FMUL.FTZ R24, R2.reuse, R160 ;  /* 0x000000a002187220 */ /* 0x044ff20000410000 */
[----:B------:R2:W4:Y:S01]  /*ce10*/  MUFU.EX2 R180, R27 ;  /* 0x0000001b00b47308 */ /* 0x0005220000000800 */
[----:B---3--:R-:W-:Y:S09]  /*ce20*/  FMUL.FTZ R25, R2, R161 ;  /* 0x000000a102197220 */ /* 0x008ff20000410000 */
[----:B------:R3:W-:Y:S01]  /*ce30*/  MUFU.EX2 R182, R28 ;  /* 0x0000001c00b67308 */ /* 0x0007e20000000800 */
[C---:B-----5:R-:W-:Y:S09]  /*ce40*/  FMUL.FTZ R26, R0.reuse, R162 ;  /* 0x000000a2001a7220 */ /* 0x060ff20000410000 */
[----:B------:R5:W1:Y:S01]  /*ce50*/  MUFU.EX2 R204, R29 ;  /* 0x0000001d00cc7308 */ /* 0x000a620000000800 */
[----:B--2---:R-:W-:Y:S09]  /*ce60*/  FMUL.FTZ R27, R0, R163 ;  /* 0x000000a3001b7220 */ /* 0x004ff20000410000 */
[----:B------:R2:W-:Y:S01]  /*ce70*/  MUFU.EX2 R178, R30 ;  /* 0x0000001e00b27308 */ /* 0x0005e20000000800 */
[C---:B------:R-:W-:Y:S04]  /*ce80*/  HMMA.16816.F32 R24, R32.reuse, R40, R24 ;  /* 0x000000282018723c */ /* 0x040fe80000001818 */
[----:B----4-:R-:W-:Y:S01]  /*ce90*/  F2FP.F16.F32.PACK_AB R40, R179, R176 ;  /* 0x000000b0b328723e */ /* 0x010fe200000000ff */
[----:B---3--:R-:W-:Y:S01]  /*cea0*/  FMUL.FTZ R28, R2, R164 ;  /* 0x000000a4021c7220 */ /* 0x008fe20000410000 */
[----:B------:R-:W-:Y:S03]  /*ceb0*/  F2FP.F16.F32.PACK_AB R41, R180, R174 ;  /* 0x000000aeb429723e */ /* 0x000fe600000000ff */
[----:B------:R3:W4:Y:S01]  /*cec0*/  MUFU.EX2 R224, R31 ;  /* 0x0000001f00e07308 */ /* 0x0007220000000800 */
[C---:B-----5:R-:W-:Y:S01]  /*ced0*/  FMUL.FTZ R29, R2.reuse, R165 ;  /* 0x000000a5021d7220 */ /* 0x060fe20000410000 */
[----:B------:R-:W-:Y:S08]  /*cee0*/  FFMA.FTZ R2, R2, R242, R175 ;  /* 0x000000f202027223 */ /* 0x000ff000000100af */
[----:B------:R-:W-:Y:S01]  /*cef0*/  MUFU.EX2 R230, R48 ;  /* 0x0000003000e67308 */ /* 0x000fe20000000800 */
[C---:B--2---:R-:W-:Y:S09]  /*cf00*/  FMUL.FTZ R30, R0.reuse, R166 ;  /* 0x000000a6001e7220 */ /* 0x044ff20000410000 */
[----:B------:R-:W2:Y:S01]  /*cf10*/  MUFU.EX2 R234, R49 ;  /* 0x0000003100ea7308 */ /* 0x000ea20000000800 */
[C---:B---3--:R-:W-:Y:S01]  /*cf20*/  FMUL.FTZ R31, R0.reuse, R167 ;  /* 0x000000a7001f7220 */ /* 0x048fe20000410000 */
[----:B------:R-:W-:Y:S04]  /*cf30*/  FFMA.FTZ R0, R0, R241, R173 ;  /* 0x000000f100007223 */ /* 0x000fe800000100ad */
[----:B------:R-:W-:Y:S04]  /*cf40*/  FADD.FTZ R0, R177, R0 ;  /* 0x00000000b1007221 */ /* 0x000fe80000010000 */
[----:B------:R-:W-:Y:S01]  /*cf50*/  MUFU.EX2 R225, R50 ;  /* 0x0000003200e17308 */ /* 0x000fe20000000800 */
[-C--:B------:R-:W-:Y:S03]  /*cf60*/  HMMA.16816.F32 R28, R32, R42.reuse, R28 ;  /* 0x0000002a201c723c */ /* 0x080fe6000000181c */
[C---:B------:R-:W-:Y:S01]  /*cf70*/  FMUL.FTZ R32, R139.reuse, R168 ;  /* 0x000000a88b207220 */ /* 0x040fe20000410000 */
[----:B------:R-:W-:Y:S01]  /*cf80*/  FMUL.FTZ R33, R139, R169 ;  /* 0x000000a98b217220 */ /* 0x000fe20000410000 */
[C---:B------:R-:W-:Y:S01]  /*cf90*/  FMUL.FTZ R34, R133.reuse, R170 ;  /* 0x000000aa85227220 */ /* 0x040fe20000410000 */
[----:B------:R-:W-:Y:S03]  /*cfa0*/  FMUL.FTZ R35, R133, R171 ;  /* 0x000000ab85237220 */ /* 0x000fe60000410000 */
[----:B------:R3:W5:Y:S01]  /*cfb0*/  MUFU.EX2 R233, R51 ;  /* 0x0000003300e97308 */ /* 0x0007620000000800 */
[----:B------:R-:W-:Y:S01]  /*cfc0*/  FADD.FTZ R0, R184, R0 ;  /* 0x00000000b8007221 */ /* 0x000fe20000010000 */
[----:B------:R-:W-:Y:S01]  /*cfd0*/  FFMA.FTZ R139, R139, R239, R194 ;  /* 0x000000ef8b8b7223 */ /* 0x000fe200000100c2 */
[----:B------:R-:W-:Y:S01]  /*cfe0*/  FFMA.FTZ R133, R133, R240, R188 ;  /* 0x000000f085857223 */ /* 0x000fe200000100bc */
[----:B------:R-:W-:Y:S06]  /*cff0*/  HMMA.16816.F32 R32, R36, R42, R32 ;  /* 0x0000002a2420723c */ /* 0x000fec0000001820 */
[----:B------:R-:W-:Y:S01]  /*d000*/  MUFU.EX2 R221, R52 ;  /* 0x0000003400dd7308 */ /* 0x000fe20000000800 */
[----:B------:R-:W-:Y:S01]  /*d010*/  F2FP.F16.F32.PACK_AB R36, R198, R186 ;  /* 0x000000bac624723e */ /* 0x000fe200000000ff */
[----:B------:R-:W-:Y:S01]  /*d020*/  FADD.FTZ R139, R195, R139 ;  /* 0x0000008bc38b7221 */ /* 0x000fe20000010000 */
[----:B------:R-:W-:Y:S02]  /*d030*/  F2FP.F16.F32.PACK_AB R37, R193, R189 ;  /* 0x000000bdc125723e */ /* 0x000fe400000000ff */
[----:B------:R-:W-:Y:S05]  /*d040*/  F2FP.F16.F32.PACK_AB R38, R218, R203 ;  /* 0x000000cbda26723e */ /* 0x000fea00000000ff */
[----:B------:R-:W-:Y:S01]  /*d050*/  MUFU.EX2 R229, R53 ;  /* 0x0000003500e57308 */ /* 0x000fe20000000800 */
[----:B---3--:R-:W3:Y:S01]  /*d060*/  LDSM.16.MT88.4 R48, [R210+0x4400] ;  /* 0x00440000d230783b */ /* 0x008ee20000004200 */
[----:B------:R-:W-:Y:S02]  /*d070*/  F2FP.F16.F32.PACK_AB R39, R228, R197 ;  /* 0x000000c5e427723e */ /* 0x000fe400000000ff */
[----:B-1----:R-:W-:Y:S02]  /*d080*/  F2FP.F16.F32.PACK_AB R42, R204, R182 ;  /* 0x000000b6cc2a723e */ /* 0x002fe400000000ff */
[----:B----4-:R-:W-:Y:S04]  /*d090*/  F2FP.F16.F32.PACK_AB R43, R224, R178 ;  /* 0x000000b2e02b723e */ /* 0x010fe800000000ff */
[----:B------:R-:W-:Y:S01]  /*d0a0*/  MUFU.EX2 R207, R54 ;  /* 0x0000003600cf7308 */ /* 0x000fe20000000800 */
[-C--:B------:R-:W-:Y:S09]  /*d0b0*/  HMMA.16816.F32 R4, R36, R44.reuse, R4 ;  /* 0x0000002c2404723c */ /* 0x080ff20000001804 */
[----:B------:R1:W-:Y:S01]  /*d0c0*/  MUFU.EX2 R231, R55 ;  /* 0x0000003700e77308 */ /* 0x0003e20000000800 */
[C---:B------:R-:W-:Y:S09]  /*d0d0*/  HMMA.16816.F32 R8, R40.reuse, R44, R8 ;  /* 0x0000002c2808723c */ /* 0x040ff20000001808 */
[----:B------:R-:W-:Y:S01]  /*d0e0*/  MUFU.EX2 R64, R64 ;  /* 0x0000004000407308 */ /* 0x000fe20000000800 */
[-C--:B------:R-:W-:Y:S09]  /*d0f0*/  HMMA.16816.F32 R12, R40, R46.reuse, R12 ;  /* 0x0000002e280c723c */ /* 0x080ff2000000180c */
[----:B------:R-:W-:Y:S01]  /*d100*/  MUFU.EX2 R65, R65 ;  /* 0x0000004100417308 */ /* 0x000fe20000000800 */
[----:B-1----:R-:W-:Y:S01]  /*d110*/  LDSM.16.MT88.4 R52, [R210+0x5000] ;  /* 0x00500000d234783b */ /* 0x002fe20000004200 */
[C---:B------:R-:W-:Y:S08]  /*d120*/  HMMA.16816.F32 R16, R36.reuse, R46, R16 ;  /* 0x0000002e2410723c */ /* 0x040ff00000001810 */
[----:B------:R-:W-:Y:S01]  /*d130*/  MUFU.EX2 R66, R66 ;  /* 0x0000004200427308 */ /* 0x000fe20000000800 */
[----:B------:R-:W1:Y:S01]  /*d140*/  LDSM.16.MT88.4 R44, [R208+0x4800] ;  /* 0x00480000d02c783b */ /* 0x000e620000004200 */
[-C--:B---3--:R-:W-:Y:S08]  /*d150*/  HMMA.16816.F32 R20, R36, R48.reuse, R20 ;  /* 0x000000302414723c */ /* 0x088ff00000001814 */
[----:B------:R-:W-:Y:S01]  /*d160*/  MUFU.EX2 R67, R67 ;  /* 0x0000004300437308 */ /* 0x000fe20000000800 */
[C---:B------:R-:W-:Y:S09]  /*d170*/  HMMA.16816.F32 R24, R40.reuse, R48, R24 ;  /* 0x000000302818723c */ /* 0x040ff20000001818 */
[----:B------:R-:W-:Y:S01]  /*d180*/  MUFU.EX2 R56, R56 ;  /* 0x0000003800387308 */ /* 0x000fe20000000800 */
[-C--:B------:R-:W-:Y:S03]  /*d190*/  HMMA.16816.F32 R28, R40, R50.reuse, R28 ;  /* 0x00000032281c723c */ /* 0x080fe6000000181c */
[----:B------:R-:W-:Y:S02]  /*d1a0*/  F2FP.F16.F32.PACK_AB R40, R200, R190 ;  /* 0x000000bec828723e */ /* 0x000fe400000000ff */
[----:B------:R-:W-:Y:S04]  /*d1b0*/  F2FP.F16.F32.PACK_AB R41, R196, R185 ;  /* 0x000000b9c429723e */ /* 0x000fe800000000ff */
[----:B------:R-:W3:Y:S01]  /*d1c0*/  MUFU.EX2 R57, R57 ;  /* 0x0000003900397308 */ /* 0x000ee20000000800 */
[----:B------:R-:W-:Y:S01]  /*d1d0*/  F2FP.F16.F32.PACK_AB R42, R220, R206 ;  /* 0x000000cedc2a723e */ /* 0x000fe200000000ff */
[----:B------:R-:W-:Y:S01]  /*d1e0*/  HMMA.16816.F32 R32, R36, R50, R32 ;  /* 0x000000322420723c */ /* 0x000fe20000001820 */
[----:B------:R-:W4:Y:S03]  /*d1f0*/  LDSM.16.MT88.4 R48, [R210+0x4800] ;  /* 0x00480000d230783b */ /* 0x000f260000004200 */
[----:B------:R-:W-:Y:S04]  /*d200*/  F2FP.F16.F32.PACK_AB R36, R232, R223 ;  /* 0x000000dfe824723e */ /* 0x000fe800000000ff */
[----:B------:R-:W-:Y:S01]  /*d210*/  MUFU.EX2 R58, R58 ;  /* 0x0000003a003a7308 */ /* 0x000fe20000000800 */
[----:B------:R-:W-:Y:S02]  /*d220*/  F2FP.F16.F32.PACK_AB R37, R226, R219 ;  /* 0x000000dbe225723e */ /* 0x000fe400000000ff */
[----:B--2---:R-:W-:Y:S02]  /*d230*/  F2FP.F16.F32.PACK_AB R38, R234, R230 ;  /* 0x000000e6ea26723e */ /* 0x004fe400000000ff */
[----:B-----5:R-:W-:Y:S02]  /*d240*/  F2FP.F16.F32.PACK_AB R39, R233, R225 ;  /* 0x000000e1e927723e */ /* 0x020fe400000000ff */
[----:B------:R-:W-:Y:S03]  /*d250*/  F2FP.F16.F32.PACK_AB R43, R205, R199 ;  /* 0x000000c7cd2b723e */ /* 0x000fe600000000ff */
[----:B------:R-:W2:Y:S02]  /*d260*/  MUFU.EX2 R59, R59 ;  /* 0x0000003b003b7308 */ /* 0x000ea40000000800 */
[-C--:B-1----:R-:W-:Y:S08]  /*d270*/  HMMA.16816.F32 R4, R36, R44.reuse, R4 ;  /* 0x0000002c2404723c */ /* 0x082ff00000001804 */
[----:B------:R-:W-:Y:S01]  /*d280*/  MUFU.EX2 R60, R60 ;  /* 0x0000003c003c7308 */ /* 0x000fe20000000800 */
[C---:B------:R-:W-:Y:S09]  /*d290*/  HMMA.16816.F32 R8, R40.reuse, R44, R8 ;  /* 0x0000002c2808723c */ /* 0x040ff20000001808 */
[----:B------:R-:W1:Y:S01]  /*d2a0*/  MUFU.EX2 R61, R61 ;  /* 0x0000003d003d7308 */ /* 0x000e620000000800 */
[-C--:B------:R-:W-:Y:S09]  /*d2b0*/  HMMA.16816.F32 R12, R40, R46.reuse, R12 ;  /* 0x0000002e280c723c */ /* 0x080ff2000000180c */
[----:B------:R-:W-:Y:S01]  /*d2c0*/  MUFU.EX2 R62, R62 ;  /* 0x0000003e003e7308 */ /* 0x000fe20000000800 */
[C---:B------:R-:W-:Y:S01]  /*d2d0*/  HMMA.16816.F32 R16, R36.reuse, R46, R16 ;  /* 0x0000002e2410723c */ /* 0x040fe20000001810 */
[----:B------:R-:W5:Y:S08]  /*d2e0*/  LDSM.16.MT88.4 R44, [R208+0x4c00] ;  /* 0x004c0000d02c783b */ /* 0x000f700000004200 */
[----:B------:R-:W5:Y:S01]  /*d2f0*/  MUFU.EX2 R63, R63 ;  /* 0x0000003f003f7308 */ /* 0x000f620000000800 */
[-C--:B----4-:R-:W-:Y:S09]  /*d300*/  HMMA.16816.F32 R20, R36, R48.reuse, R20 ;  /* 0x000000302414723c */ /* 0x090ff20000001814 */
[----:B------:R-:W-:Y:S01]  /*d310*/  MUFU.EX2 R68, R68 ;  /* 0x0000004400447308 */ /* 0x000fe20000000800 */
[C---:B------:R-:W-:Y:S09]  /*d320*/  HMMA.16816.F32 R24, R40.reuse, R48, R24 ;  /* 0x000000302818723c */ /* 0x040ff20000001818 */
[----:B------:R-:W-:Y:S01]  /*d330*/  MUFU.EX2 R69, R69 ;  /* 0x0000004500457308 */ /* 0x000fe20000000800 */
[-C--:B------:R-:W-:Y:S03]  /*d340*/  HMMA.16816.F32 R28, R40, R50.reuse, R28 ;  /* 0x00000032281c723c */ /* 0x080fe6000000181c */
[----:B---3--:R-:W-:Y:S06]  /*d350*/  F2FP.F16.F32.PACK_AB R40, R57, R56 ;  /* 0x000000383928723e */ /* 0x008fec00000000ff */
[----:B------:R-:W-:Y:S01]  /*d360*/  MUFU.EX2 R70, R70 ;  /* 0x0000004600467308 */ /* 0x000fe20000000800 */
[----:B--2---:R-:W-:Y:S02]  /*d370*/  F2FP.F16.F32.PACK_AB R41, R59, R58 ;  /* 0x0000003a3b29723e */ /* 0x004fe400000000ff */
[----:B-1----:R-:W-:Y:S01]  /*d380*/  F2FP.F16.F32.PACK_AB R42, R61, R60 ;  /* 0x0000003c3d2a723e */ /* 0x002fe200000000ff */
[----:B------:R-:W-:Y:S01]  /*d390*/  HMMA.16816.F32 R32, R36, R50, R32 ;  /* 0x000000322420723c */ /* 0x000fe20000001820 */
[----:B------:R-:W1:Y:S05]  /*d3a0*/  LDSM.16.MT88.4 R48, [R210+0x4c00] ;  /* 0x004c0000d230783b */ /* 0x000e6a0000004200 */
[----:B------:R-:W-:Y:S01]  /*d3b0*/  MUFU.EX2 R71, R71 ;  /* 0x0000004700477308 */ /* 0x000fe20000000800 */
[----:B------:R-:W-:Y:S02]  /*d3c0*/  F2FP.F16.F32.PACK_AB R36, R229, R221 ;  /* 0x000000dde524723e */ /* 0x000fe400000000ff */
[----:B------:R-:W-:Y:S02]  /*d3d0*/  F2FP.F16.F32.PACK_AB R37, R231, R207 ;  /* 0x000000cfe725723e */ /* 0x000fe400000000ff */
[----:B------:R-:W-:Y:S02]  /*d3e0*/  F2FP.F16.F32.PACK_AB R38, R65, R64 ;  /* 0x000000404126723e */ /* 0x000fe400000000ff */
[----:B------:R-:W-:Y:S03]  /*d3f0*/  F2FP.F16.F32.PACK_AB R39, R67, R66 ;  /* 0x000000424327723e */ /* 0x000fe600000000ff */
[----:B------:R-:W-:Y:S01]  /*d400*/  MUFU.EX2 R80, R80 ;  /* 0x0000005000507308 */ /* 0x000fe20000000800 */
[----:B-----5:R-:W-:Y:S03]  /*d410*/  F2FP.F16.F32.PACK_AB R43, R63, R62 ;  /* 0x0000003e3f2b723e */ /* 0x020fe600000000ff */
[-C--:B------:R-:W-:Y:S06]  /*d420*/  HMMA.16816.F32 R4, R36, R44.reuse, R4 ;  /* 0x0000002c2404723c */ /* 0x080fec0000001804 */
[----:B------:R-:W-:Y:S02]  /*d430*/  MUFU.EX2 R81, R81 ;  /* 0x0000005100517308 */ /* 0x000fe40000000800 */
[C---:B------:R-:W-:Y:S08]  /*d440*/  HMMA.16816.F32 R8, R40.reuse, R44, R8 ;  /* 0x0000002c2808723c */ /* 0x040ff00000001808 */
[----:B------:R-:W-:Y:S01]  /*d450*/  MUFU.EX2 R82, R82 ;  /* 0x0000005200527308 */ /* 0x000fe20000000800 */
[-C--:B------:R-:W-:Y:S09]  /*d460*/  HMMA.16816.F32 R12, R40, R46.reuse, R12 ;  /* 0x0000002e280c723c */ /* 0x080ff2000000180c */
[----:B------:R-:W-:Y:S01]  /*d470*/  MUFU.EX2 R83, R83 ;  /* 0x0000005300537308 */ /* 0x000fe20000000800 */
[C---:B------:R-:W-:Y:S01]  /*d480*/  HMMA.16816.F32 R16, R36.reuse, R46, R16 ;  /* 0x0000002e2410723c */ /* 0x040fe20000001810 */
[----:B------:R-:W2:Y:S08]  /*d490*/  LDSM.16.MT88.4 R44, [R208+0x5000] ;  /* 0x00500000d02c783b */ /* 0x000eb00000004200 */
[----:B------:R-:W-:Y:S01]  /*d4a0*/  MUFU.EX2 R72, R72 ;  /* 0x0000004800487308 */ /* 0x000fe20000000800 */
[-C--:B-1----:R-:W-:Y:S09]  /*d4b0*/  HMMA.16816.F32 R20, R36, R48.reuse, R20 ;  /* 0x000000302414723c */ /* 0x082ff20000001814 */
[----:B------:R-:W1:Y:S01]  /*d4c0*/  MUFU.EX2 R73, R73 ;  /* 0x0000004900497308 */ /* 0x000e620000000800 */
[C---:B------:R-:W-:Y:S09]  /*d4d0*/  HMMA.16816.F32 R24, R40.reuse, R48, R24 ;  /* 0x000000302818723c */ /* 0x040ff20000001818 */
[----:B------:R-:W-:Y:S01]  /*d4e0*/  MUFU.EX2 R74, R74 ;  /* 0x0000004a004a7308 */ /* 0x000fe20000000800 */
[-C--:B------:R-:W-:Y:S09]  /*d4f0*/  HMMA.16816.F32 R28, R40, R50.reuse, R28 ;  /* 0x00000032281c723c */ /* 0x080ff2000000181c */
[----:B------:R-:W3:Y:S01]  /*d500*/  MUFU.EX2 R75, R75 ;  /* 0x0000004b004b7308 */ /* 0x000ee20000000800 */
[----:B-1----:R-:W-:Y:S01]  /*d510*/  F2FP.F16.F32.PACK_AB R40, R73, R72 ;  /* 0x000000484928723e */ /* 0x002fe200000000ff */
[----:B------:R-:W-:Y:S01]  /*d520*/  HMMA.16816.F32 R32, R36, R50, R32 ;  /* 0x000000322420723c */ /* 0x000fe20000001820 */
[----:B------:R-:W-:Y:S07]  /*d530*/  LDSM.16.MT88.4 R48, [R210+0x5400] ;  /* 0x00540000d230783b */ /* 0x000fee0000004200 */
[----:B------:R-:W-:Y:S01]  /*d540*/  MUFU.EX2 R76, R76 ;  /* 0x0000004c004c7308 */ /* 0x000fe20000000800 */
[----:B------:R-:W-:Y:S02]  /*d550*/  F2FP.F16.F32.PACK_AB R36, R69, R68 ;  /* 0x000000444524723e */ /* 0x000fe400000000ff */
[----:B------:R-:W-:Y:S02]  /*d560*/  F2FP.F16.F32.PACK_AB R37, R71, R70 ;  /* 0x000000464725723e */ /* 0x000fe400000000ff */
[----:B------:R-:W-:Y:S05]  /*d570*/  F2FP.F16.F32.PACK_AB R38, R81, R80 ;  /* 0x000000505126723e */ /* 0x000fea00000000ff */
[----:B------:R-:W1:Y:S01]  /*d580*/  MUFU.EX2 R77, R77 ;  /* 0x0000004d004d7308 */ /* 0x000e620000000800 */
[----:B------:R-:W-:Y:S02]  /*d590*/  F2FP.F16.F32.PACK_AB R39, R83, R82 ;  /* 0x000000525327723e */ /* 0x000fe400000000ff */
[----:B---3--:R-:W-:Y:S07]  /*d5a0*/  F2FP.F16.F32.PACK_AB R41, R75, R74 ;  /* 0x0000004a4b29723e */ /* 0x008fee00000000ff */
[----:B------:R-:W-:Y:S01]  /*d5b0*/  MUFU.EX2 R78, R78 ;  /* 0x0000004e004e7308 */ /* 0x000fe20000000800 */
[-C--:B--2---:R-:W-:Y:S09]  /*d5c0*/  HMMA.16816.F32 R4, R36, R44.reuse, R4 ;  /* 0x0000002c2404723c */ /* 0x084ff20000001804 */
[----:B------:R-:W2:Y:S01]  /*d5d0*/  MUFU.EX2 R79, R79 ;  /* 0x0000004f004f7308 */ /* 0x000ea20000000800 */
[----:B-1----:R-:W-:Y:S09]  /*d5e0*/  F2FP.F16.F32.PACK_AB R42, R77, R76 ;  /* 0x0000004c4d2a723e */ /* 0x002ff200000000ff */
        /* <DEDUP_REMOVED lines=13> */
[C---:B------:R-:W-:Y:S04]  /*d6c0*/  HMMA.16816.F32 R24, R40.reuse, R52, R24 ;  /* 0x000000342818723c */ /* 0x040fe80000001818 */
[----:B------:R-:W-:Y:S05]  /*d6d0*/  FADD.FTZ R52, R187, R0 ;  /* 0x00000000bb347221 */ /* 0x000fea0000010000 */
[----:B------:R-:W5:Y:S01]  /*d6e0*/  MUFU.EX2 R99, R99 ;  /* 0x0000006300637308 */ /* 0x000f620000000800 */
[-C--:B------:R-:W-:Y:S09]  /*d6f0*/  HMMA.16816.F32 R28, R40, R54.reuse, R28 ;  /* 0x00000036281c723c */ /* 0x080ff2000000181c */
[----:B------:R-:W-:Y:S01]  /*d700*/  MUFU.EX2 R88, R88 ;  /* 0x0000005800587308 */ /* 0x000fe20000000800 */
[----:B------:R-:W-:Y:S04]  /*d710*/  HMMA.16816.F32 R32, R36, R54, R32 ;  /* 0x000000362420723c */ /* 0x000fe80000001820 */
[----:B-1----:R-:W-:Y:S01]  /*d720*/  F2FP.F16.F32.PACK_AB R36, R85, R84 ;  /* 0x000000545524723e */ /* 0x002fe200000000ff */
[----:B------:R-:W-:Y:S01]  /*d730*/  FADD.FTZ R55, R181, R2 ;  /* 0x00000002b5377221 */ /* 0x000fe20000010000 */
[----:B--2---:R-:W-:Y:S03]  /*d740*/  F2FP.F16.F32.PACK_AB R37, R87, R86 ;  /* 0x000000565725723e */ /* 0x004fe600000000ff */
[----:B------:R-:W1:Y:S01]  /*d750*/  MUFU.EX2 R89, R89 ;  /* 0x0000005900597308 */ /* 0x000e620000000800 */
[----:B----4-:R-:W-:Y:S01]  /*d760*/  F2FP.F16.F32.PACK_AB R38, R97, R96 ;  /* 0x000000606126723e */ /* 0x010fe200000000ff */
[----:B------:R-:W-:Y:S01]  /*d770*/  FADD.FTZ R55, R183, R55 ;  /* 0x00000037b7377221 */ /* 0x000fe20000010000 */
[----:B-----5:R-:W-:Y:S01]  /*d780*/  F2FP.F16.F32.PACK_AB R39, R99, R98 ;  /* 0x000000626327723e */ /* 0x020fe200000000ff */
[----:B------:R-:W-:Y:S01]  /*d790*/  FADD.FTZ R2, R201, R139 ;  /* 0x0000008bc9027221 */ /* 0x000fe20000010000 */
[----:B------:R-:W-:Y:S01]  /*d7a0*/  FADD.FTZ R54, R191, R133 ;  /* 0x00000085bf367221 */ /* 0x000fe20000010000 */
[----:B------:R-:W-:Y:S01]  /*d7b0*/  FADD.FTZ R55, R192, R55 ;  /* 0x00000037c0377221 */ /* 0x000fe20000010000 */
[----:B------:R-:W-:Y:S03]  /*d7c0*/  MOV R133, R137 ;  /* 0x0000008900857202 */ /* 0x000fe60000000f00 */
[----:B------:R-:W-:Y:S01]  /*d7d0*/  MUFU.EX2 R90, R90 ;  /* 0x0000005a005a7308 */ /* 0x000fe20000000800 */
[----:B------:R-:W-:Y:S01]  /*d7e0*/  FADD.FTZ R2, R227, R2 ;  /* 0x00000002e3027221 */ /* 0x000fe20000010000 */
[-C--:B---3--:R-:W-:Y:S03]  /*d7f0*/  HMMA.16816.F32 R4, R36, R44.reuse, R4 ;  /* 0x0000002c2404723c */ /* 0x088fe60000001804 */
[----:B------:R-:W-:Y:S01]  /*d800*/  FADD.FTZ R0, R176, R55 ;  /* 0x00000037b0007221 */ /* 0x000fe20000010000 */
[----:B------:R-:W-:Y:S01]  /*d810*/  FADD.FTZ R53, R186, R2 ;  /* 0x00000002ba357221 */ /* 0x000fe20000010000 */
[----:B------:R-:W-:Y:S03]  /*d820*/  FADD.FTZ R54, R202, R54 ;  /* 0x00000036ca367221 */ /* 0x000fe60000010000 */
[----:B------:R-:W2:Y:S01]  /*d830*/  MUFU.EX2 R91, R91 ;  /* 0x0000005b005b7308 */ /* 0x000ea20000000800 */
[----:B-1----:R-:W-:Y:S01]  /*d840*/  F2FP.F16.F32.PACK_AB R40, R89, R88 ;  /* 0x000000585928723e */ /* 0x002fe200000000ff */
[----:B------:R-:W-:Y:S01]  /*d850*/  FADD.FTZ R53, R198, R53 ;  /* 0x00000035c6357221 */ /* 0x000fe20000010000 */
[----:B------:R-:W-:Y:S04]  /*d860*/  FADD.FTZ R54, R222, R54 ;  /* 0x00000036de367221 */ /* 0x000fe80000010000 */
[----:B------:R-:W-:Y:S03]  /*d870*/  FADD.FTZ R2, R189, R54 ;  /* 0x00000036bd027221 */ /* 0x000fe60000010000 */
[----:B------:R-:W-:Y:S10]  /*d880*/  MUFU.EX2 R92, R92 ;  /* 0x0000005c005c7308 */ /* 0x000ff40000000800 */
[----:B------:R-:W1:Y:S01]  /*d890*/  MUFU.EX2 R93, R93 ;  /* 0x0000005d005d7308 */ /* 0x000e620000000800 */
[----:B--2---:R-:W-:Y:S09]  /*d8a0*/  F2FP.F16.F32.PACK_AB R41, R91, R90 ;  /* 0x0000005a5b29723e */ /* 0x004ff200000000ff */
[----:B------:R-:W-:Y:S10]  /*d8b0*/  MUFU.EX2 R94, R94 ;  /* 0x0000005e005e7308 */ /* 0x000ff40000000800 */
        /* <DEDUP_REMOVED lines=16> */
[----:B------:R-:W-:Y:S01]  /*d9c0*/  FADD.FTZ R48, R174, R52 ;  /* 0x00000034ae307221 */ /* 0x000fe20000010000 */
[----:B------:R-:W-:Y:S01]  /*d9d0*/  FADD.FTZ R49, R179, R0 ;  /* 0x00000000b3317221 */ /* 0x000fe20000010000 */
[----:B------:R-:W-:Y:S03]  /*d9e0*/  FADD.FTZ R52, R193, R2 ;  /* 0x00000002c1347221 */ /* 0x000fe60000010000 */
[----:B------:R-:W5:Y:S01]  /*d9f0*/  MUFU.EX2 R115, R115 ;  /* 0x0000007300737308 */ /* 0x000f620000000800 */
[-C--:B------:R-:W-:Y:S03]  /*da00*/  HMMA.16816.F32 R28, R40, R50.reuse, R28 ;  /* 0x00000032281c723c */ /* 0x080fe6000000181c */
[----:B------:R-:W-:Y:S01]  /*da10*/  FADD.FTZ R0, R180, R48 ;  /* 0x00000030b4007221 */ /* 0x000fe20000010000 */
[----:B------:R-:W-:Y:S01]  /*da20*/  FADD.FTZ R40, R182, R49 ;  /* 0x00000031b6287221 */ /* 0x000fe20000010000 */
[----:B------:R-:W-:Y:S01]  /*da30*/  FADD.FTZ R2, R203, R53 ;  /* 0x00000035cb027221 */ /* 0x000fe20000010000 */
[----:B------:R-:W-:Y:S03]  /*da40*/  FADD.FTZ R52, R197, R52 ;  /* 0x00000034c5347221 */ /* 0x000fe60000010000 */
        /* <DEDUP_REMOVED lines=13> */
[----:B------:R-:W-:Y:S03]  /*db20*/  FADD.FTZ R53, R190, R2 ;  /* 0x00000002be357221 */ /* 0x000fe60000010000 */
        /* <DEDUP_REMOVED lines=8> */
[----:B------:R-:W-:Y:S08]  /*dbb0*/  FADD.FTZ R0, R226, R54 ;  /* 0x00000036e2007221 */ /* 0x000ff00000010000 */
        /* <DEDUP_REMOVED lines=8> */
[----:B--2---:R-:W-:Y:S07]  /*dc40*/  F2FP.F16.F32.PACK_AB R43, R111, R110 ;  /* 0x0000006e6f2b723e */ /* 0x004fee00000000ff */
[C---:B------:R-:W-:Y:S02]  /*dc50*/  HMMA.16816.F32 R8, R40.reuse, R44, R8 ;  /* 0x0000002c2808723c */ /* 0x040fe40000001808 */
[----:B------:R-:W-:Y:S02]  /*dc60*/  MUFU.EX2 R118, R118 ;  /* 0x0000007600767308 */ /* 0x000fe40000000800 */
[----:B------:R-:W-:Y:S01]  /*dc70*/  FADD.FTZ R44, R200, R53 ;  /* 0x00000035c82c7221 */ /* 0x000fe20000010000 */
[----:B------:R-:W-:Y:S01]  /*dc80*/  FADD.FTZ R45, R196, R52 ;  /* 0x00000034c42d7221 */ /* 0x000fe20000010000 */
[----:B------:R-:W-:Y:S01]  /*dc90*/  FADD.FTZ R53, R230, R2 ;  /* 0x00000002e6357221 */ /* 0x000fe20000010000 */
[----:B------:R-:W-:Y:S01]  /*dca0*/  FADD.FTZ R52, R225, R0 ;  /* 0x00000000e1347221 */ /* 0x000fe20000010000 */
[-C--:B------:R-:W-:Y:S04]  /*dcb0*/  HMMA.16816.F32 R12, R40, R46.reuse, R12 ;  /* 0x0000002e280c723c */ /* 0x080fe8000000180c */
[----:B------:R-:W2:Y:S01]  /*dcc0*/  MUFU.EX2 R119, R119 ;  /* 0x0000007700777308 */ /* 0x000ea20000000800 */
[----:B-1----:R-:W-:Y:S01]  /*dcd0*/  F2FP.F16.F32.PACK_AB R168, R117, R116 ;  /* 0x0000007475a8723e */ /* 0x002fe200000000ff */
[----:B------:R-:W-:Y:S01]  /*dce0*/  FADD.FTZ R2, R206, R44 ;  /* 0x0000002cce027221 */ /* 0x000fe20000010000 */
[----:B------:R-:W-:Y:S01]  /*dcf0*/  FADD.FTZ R0, R199, R45 ;  /* 0x0000002dc7007221 */ /* 0x000fe20000010000 */
[----:B------:R-:W-:Y:S01]  /*dd00*/  FADD.FTZ R44, R234, R53 ;  /* 0x00000035ea2c7221 */ /* 0x000fe20000010000 */
[----:B------:R-:W-:Y:S01]  /*dd10*/  FADD.FTZ R45, R233, R52 ;  /* 0x00000034e92d7221 */ /* 0x000fe20000010000 */
[C---:B------:R-:W-:Y:S04]  /*dd20*/  HMMA.16816.F32 R16, R36.reuse, R46, R16 ;  /* 0x0000002e2410723c */ /* 0x040fe80000001810 */
[----:B------:R-:W-:Y:S01]  /*dd30*/  MUFU.EX2 R128, R128 ;  /* 0x0000008000807308 */ /* 0x000fe20000000800 */
[----:B------:R-:W-:Y:S01]  /*dd40*/  FADD.FTZ R53, R220, R2 ;  /* 0x00000002dc357221 */ /* 0x000fe20000010000 */
[----:B------:R-:W-:Y:S01]  /*dd50*/  FADD.FTZ R52, R205, R0 ;  /* 0x00000000cd347221 */ /* 0x000fe20000010000 */
[----:B------:R-:W-:Y:S01]  /*dd60*/  FADD.FTZ R0, R221, R44 ;  /* 0x0000002cdd007221 */ /* 0x000fe20000010000 */
[----:B------:R-:W-:Y:S01]  /*dd70*/  FADD.FTZ R2, R207, R45 ;  /* 0x0000002dcf027221 */ /* 0x000fe20000010000 */
[-C--:B------:R-:W-:Y:S05]  /*dd80*/  HMMA.16816.F32 R20, R36, R48.reuse, R20 ;  /* 0x000000302414723c */ /* 0x080fea0000001814 */
[----:B------:R-:W1:Y:S01]  /*dd90*/  MUFU.EX2 R132, R132 ;  /* 0x0000008400847308 */ /* 0x000e620000000800 */
[----:B--2---:R-:W-:Y:S01]  /*dda0*/  F2FP.F16.F32.PACK_AB R169, R119, R118 ;  /* 0x0000007677a9723e */ /* 0x004fe200000000ff */
        /* <DEDUP_REMOVED lines=11> */
[----:B------:R-:W2:Y:S01]  /*de60*/  MUFU.EX2 R134, R134 ;  /* 0x0000008600867308 */ /* 0x000ea20000000800 */
[----:B-1----:R-:W-:Y:S01]  /*de70*/  F2FP.F16.F32.PACK_AB R170, R132, R128 ;  /* 0x0000008084aa723e */ /* 0x002fe200000000ff */
[----:B------:R-:W-:Y:S01]  /*de80*/  FADD.FTZ R46, R60, R0 ;  /* 0x000000003c2e7221 */ /* 0x000fe20000010000 */
[----:B------:R-:W-:Y:S01]  /*de90*/  FADD.FTZ R0, R62, R44 ;  /* 0x0000002c3e007221 */ /* 0x000fe20000010000 */
[----:B------:R-:W-:Y:S01]  /*dea0*/  FADD.FTZ R2, R65, R45 ;  /* 0x0000002d41027221 */ /* 0x000fe20000010000 */
[----:B------:R-:W-:Y:S01]  /*deb0*/  FADD.FTZ R47, R67, R47 ;  /* 0x0000002f432f7221 */ /* 0x000fe20000010000 */
[----:B------:R-:W-:Y:S04]  /*dec0*/  HMMA.16816.F32 R32, R36, R50, R32 ;  /* 0x000000322420723c */ /* 0x000fe80000001820 */
[----:B------:R-:W-:Y:S01]  /*ded0*/  MUFU.EX2 R120, R120 ;  /* 0x0000007800787308 */ /* 0x000fe20000000800 */
[----:B------:R-:W1:Y:S01]  /*dee0*/  LDSM.16.MT88.4 R36, [R210+0x5c00] ;  /* 0x005c0000d224783b */ /* 0x000e620000004200 */
[----:B------:R-:W-:Y:S01]  /*def0*/  FADD.FTZ R46, R61, R46 ;  /* 0x0000002e3d2e7221 */ /* 0x000fe20000010000 */
[----:B------:R-:W-:Y:S01]  /*df00*/  FADD.FTZ R45, R63, R0 ;  /* 0x000000003f2d7221 */ /* 0x000fe20000010000 */
[----:B------:R-:W-:Y:S01]  /*df10*/  FADD.FTZ R44, R68, R2 ;  /* 0x00000002442c7221 */ /* 0x000fe20000010000 */
[----:B------:R-:W-:Y:S01]  /*df20*/  FADD.FTZ R2, R70, R47 ;  /* 0x0000002f46027221 */ /* 0x000fe20000010000 */
[----:B------:R-:W-:Y:S04]  /*df30*/  FADD.FTZ R0, R72, R46 ;  /* 0x0000002e48007221 */ /* 0x000fe80000010000 */
[----:B------:R-:W3:Y:S01]  /*df40*/  MUFU.EX2 R121, R121 ;  /* 0x0000007900797308 */ /* 0x000ee20000000800 */
[----:B--2---:R-:W-:Y:S01]  /*df50*/  F2FP.F16.F32.PACK_AB R171, R134, R130 ;  /* 0x0000008286ab723e */ /* 0x004fe200000000ff */
[----:B------:R-:W-:Y:S01]  /*df60*/  FADD.FTZ R45, R74, R45 ;  /* 0x0000002d4a2d7221 */ /* 0x000fe20000010000 */
[----:B------:R-:W-:Y:S01]  /*df70*/  FADD.FTZ R2, R71, R2 ;  /* 0x0000000247027221 */ /* 0x000fe20000010000 */
[----:B------:R-:W-:Y:S01]  /*df80*/  FADD.FTZ R42, R73, R0 ;  /* 0x00000000492a7221 */ /* 0x000fe20000010000 */
[----:B------:R-:W-:Y:S01]  /*df90*/  FADD.FTZ R41, R69, R44 ;  /* 0x0000002c45297221 */ /* 0x000fe20000010000 */
[----:B------:R-:W-:Y:S01]  /*dfa0*/  FADD.FTZ R0, R75, R45 ;  /* 0x0000002d4b007221 */ /* 0x000fe20000010000 */
[----:B------:R-:W-:Y:S01]  /*dfb0*/  FADD.FTZ R40, R82, R2 ;  /* 0x0000000252287221 */ /* 0x000fe20000010000 */
[-C--:B------:R-:W-:Y:S02]  /*dfc0*/  HMMA.16816.F32 R144, R168, R152.reuse, R4 ;  /* 0x00000098a890723c */ /* 0x080fe40000001804 */
[----:B------:R-:W-:Y:S03]  /*dfd0*/  MUFU.EX2 R122, R122 ;  /* 0x0000007a007a7308 */ /* 0x000fe60000000800 */
[----:B------:R-:W-:Y:S01]  /*dfe0*/  FADD.FTZ R2, R76, R42 ;  /* 0x0000002a4c027221 */ /* 0x000fe20000010000 */
[----:B------:R-:W-:Y:S01]  /*dff0*/  FADD.FTZ R41, R80, R41 ;  /* 0x0000002950297221 */ /* 0x000fe20000010000 */
[----:B------:R-:W-:Y:S01]  /*e000*/  FADD.FTZ R0, R78, R0 ;  /* 0x000000004e007221 */ /* 0x000fe20000010000 */
[----:B------:R-:W-:Y:S04]  /*e010*/  FADD.FTZ R40, R83, R40 ;  /* 0x0000002853287221 */ /* 0x000fe80000010000 */
[----:B------:R-:W2:Y:S01]  /*e020*/  MUFU.EX2 R123, R123 ;  /* 0x0000007b007b7308 */ /* 0x000ea20000000800 */
[----:B---3--:R-:W-:Y:S01]  /*e030*/  F2FP.F16.F32.PACK_AB R164, R121, R120 ;  /* 0x0000007879a4723e */ /* 0x008fe200000000ff */
[----:B------:R-:W-:Y:S01]  /*e040*/  FADD.FTZ R6, R77, R2 ;  /* 0x000000024d067221 */ /* 0x000fe20000010000 */
[----:B------:R-:W-:Y:S01]  /*e050*/  FADD.FTZ R4, R81, R41 ;  /* 0x0000002951047221 */ /* 0x000fe20000010000 */
[----:B------:R-:W-:Y:S01]  /*e060*/  FADD.FTZ R5, R79, R0 ;  /* 0x000000004f057221 */ /* 0x000fe20000010000 */
[----:B------:R-:W-:Y:S01]  /*e070*/  FADD.FTZ R2, R86, R40 ;  /* 0x0000002856027221 */ /* 0x000fe20000010000 */
[----:B------:R-:W-:Y:S01]  /*e080*/  FADD.FTZ R0, R88, R6 ;  /* 0x0000000658007221 */ /* 0x000fe20000010000 */
[----:B------:R-:W-:Y:S03]  /*e090*/  FADD.FTZ R4, R84, R4 ;  /* 0x0000000454047221 */ /* 0x000fe60000010000 */
[----:B------:R-:W-:Y:S01]  /*e0a0*/  MUFU.EX2 R124, R124 ;  /* 0x0000007c007c7308 */ /* 0x000fe20000000800 */
[----:B------:R-:W-:Y:S01]  /*e0b0*/  FADD.FTZ R5, R90, R5 ;  /* 0x000000055a057221 */ /* 0x000fe20000010000 */
[----:B------:R-:W-:Y:S01]  /*e0c0*/  FADD.FTZ R2, R87, R2 ;  /* 0x0000000257027221 */ /* 0x000fe20000010000 */
[----:B------:R-:W-:Y:S01]  /*e0d0*/  FADD.FTZ R6, R89, R0 ;  /* 0x0000000059067221 */ /* 0x000fe20000010000 */
[----:B------:R-:W-:Y:S01]  /*e0e0*/  FADD.FTZ R4, R85, R4 ;  /* 0x0000000455047221 */ /* 0x000fe20000010000 */
[----:B------:R-:W-:Y:S01]  /*e0f0*/  FADD.FTZ R0, R91, R5 ;  /* 0x000000055b007221 */ /* 0x000fe20000010000 */
[----:B------:R-:W-:Y:S01]  /*e100*/  FADD.FTZ R2, R98, R2 ;  /* 0x0000000262027221 */ /* 0x000fe20000010000 */
[----:B------:R-:W-:Y:S03]  /*e110*/  FADD.FTZ R5, R92, R6 ;  /* 0x000000065c057221 */ /* 0x000fe60000010000 */
[----:B------:R-:W3:Y:S01]  /*e120*/  MUFU.EX2 R172, R172 ;  /* 0x000000ac00ac7308 */ /* 0x000ee20000000800 */
[----:B--2---:R-:W-:Y:S01]  /*e130*/  F2FP.F16.F32.PACK_AB R165, R123, R122 ;  /* 0x0000007a7ba5723e */ /* 0x004fe200000000ff */
        /* <DEDUP_REMOVED lines=11> */
[----:B------:R-:W-:Y:S02]  /*e1f0*/  FADD.FTZ R2, R105, R2 ;  /* 0x0000000269027221 */ /* 0x000fe40000010000 */
[----:B------:R-:W-:Y:S03]  /*e200*/  FADD.FTZ R0, R107, R0 ;  /* 0x000000006b007221 */ /* 0x000fe60000010000 */
[----:B------:R-:W2:Y:S01]  /*e210*/  MUFU.EX2 R135, R135 ;  /* 0x0000008700877308 */ /* 0x000ea20000000800 */
[----:B---3--:R-:W-:Y:S01]  /*e220*/  F2FP.F16.F32.PACK_AB R166, R172, R124 ;  /* 0x0000007caca6723e */ /* 0x008fe200000000ff */
[----:B------:R-:W-:Y:S01]  /*e230*/  FADD.FTZ R6, R108, R2 ;  /* 0x000000026c067221 */ /* 0x000fe20000010000 */
[----:B--2---:R-:W-:Y:S07]  /*e240*/  F2FP.F16.F32.PACK_AB R167, R135, R126 ;  /* 0x0000007e87a7723e */ /* 0x004fee00000000ff */
[C---:B------:R-:W-:Y:S04]  /*e250*/  HMMA.16816.F32 R140, R164.reuse, R152, R8 ;  /* 0x00000098a48c723c */ /* 0x040fe80000001808 */
[----:B------:R-:W-:Y:S01]  /*e260*/  FADD.FTZ R8, R101, R4 ;  /* 0x0000000465087221 */ /* 0x000fe20000010000 */
[----:B------:R-:W-:Y:S01]  /*e270*/  FADD.FTZ R4, R103, R5 ;  /* 0x0000000567047221 */ /* 0x000fe20000010000 */
[----:B------:R-:W-:Y:S01]  /*e280*/  FADD.FTZ R5, R110, R0 ;  /* 0x000000006e057221 */ /* 0x000fe20000010000 */
[----:B------:R-:W-:Y:S01]  /*e290*/  FADD.FTZ R0, R109, R6 ;  /* 0x000000066d007221 */ /* 0x000fe20000010000 */
[-C--:B------:R-:W-:Y:S03]  /*e2a0*/  HMMA.16816.F32 R148, R164, R154.reuse, R12 ;  /* 0x0000009aa494723c */ /* 0x080fe6000000180c */
[----:B------:R-:W-:Y:S01]  /*e2b0*/  FADD.FTZ R8, R112, R8 ;  /* 0x0000000870087221 */ /* 0x000fe20000010000 */
[----:B------:R-:W-:Y:S01]  /*e2c0*/  FADD.FTZ R7, R114, R4 ;  /* 0x0000000472077221 */ /* 0x000fe20000010000 */
[----:B------:R-:W-:Y:S01]  /*e2d0*/  FADD.FTZ R5, R111, R5 ;  /* 0x000000056f057221 */ /* 0x000fe20000010000 */
[----:B------:R-:W-:Y:S01]  /*e2e0*/  FADD.FTZ R6, R120, R0 ;  /* 0x0000000078067221 */ /* 0x000fe20000010000 */
[----:B------:R-:W-:Y:S01]  /*e2f0*/  FADD.FTZ R4, R113, R8 ;  /* 0x0000000871047221 */ /* 0x000fe20000010000 */
[C---:B------:R-:W-:Y:S04]  /*e300*/  HMMA.16816.F32 R152, R168.reuse, R154, R16 ;  /* 0x0000009aa898723c */ /* 0x040fe80000001810 */
[----:B------:R-:W-:Y:S01]  /*e310*/  FADD.FTZ R2, R115, R7 ;  /* 0x0000000773027221 */ /* 0x000fe20000010000 */
[----:B------:R-:W-:Y:S01]  /*e320*/  FADD.FTZ R4, R116, R4 ;  /* 0x0000000474047221 */ /* 0x000fe20000010000 */
[----:B------:R-:W-:Y:S01]  /*e330*/  FADD.FTZ R0, R122, R5 ;  /* 0x000000057a007221 */ /* 0x000fe20000010000 */
[----:B------:R-:W-:Y:S01]  /*e340*/  FADD.FTZ R5, R121, R6 ;  /* 0x0000000679057221 */ /* 0x000fe20000010000 */
[-C--:B-1----:R-:W-:Y:S03]  /*e350*/  HMMA.16816.F32 R156, R168, R36.reuse, R20 ;  /* 0x00000024a89c723c */ /* 0x082fe60000001814 */
[----:B------:R-:W-:Y:S01]  /*e360*/  FADD.FTZ R2, R118, R2 ;  /* 0x0000000276027221 */ /* 0x000fe20000010000 */
[----:B------:R-:W-:Y:S01]  /*e370*/  FADD.FTZ R4, R117, R4 ;  /* 0x0000000475047221 */ /* 0x000fe20000010000 */
[----:B------:R-:W-:Y:S02]  /*e380*/  FADD.FTZ R0, R123, R0 ;  /* 0x000000007b007221 */ /* 0x000fe40000010000 */
[----:B------:R-:W-:Y:S01]  /*e390*/  FADD.FTZ R2, R119, R2 ;  /* 0x0000000277027221 */ /* 0x000fe20000010000 */
        /* <DEDUP_REMOVED lines=8> */
[-C--:B------:R-:W-:Y:S01]  /*e420*/  MOV R24, R3.reuse ;  /* 0x0000000300187202 */ /* 0x080fe20000000f00 */
[----:B------:R-:W-:Y:S01]  /*e430*/  FADD.FTZ R239, R132, R6 ;  /* 0x0000000684ef7221 */ /* 0x000fe20000010000 */
[----:B------:R-:W-:Y:S01]  /*e440*/  MOV R135, R3 ;  /* 0x0000000300877202 */ /* 0x000fe20000000f00 */
[----:B------:R-:W-:Y:S04]  /*e450*/  HMMA.16816.F32 R168, R168, R38, R32 ;  /* 0x00000026a8a8723c */ /* 0x000fe80000001820 */
[----:B------:R-:W-:Y:S01]  /*e460*/  MOV R134, R136 ;  /* 0x0000008800867202 */ /* 0x000fe20000000f00 */
[----:B------:R-:W-:Y:S01]  /*e470*/  FADD.FTZ R242, R172, R2 ;  /* 0x00000002acf27221 */ /* 0x000fe20000010000 */
[----:B------:R-:W-:Y:S02]  /*e480*/  MOV R3, R138 ;  /* 0x0000008a00037202 */ /* 0x000fe40000000f00 */
[----:B------:R-:W-:Y:S01]  /*e490*/  @!UPT UIADD3 URZ, UPT, UPT, URZ, URZ, URZ ;  /* 0x000000fffffff290 */ /* 0x000fe2000fffe0ff */
[----:B------:R-:W-:Y:S11]  /*e4a0*/  @P0 BRA `(.L_x_42) ;  /* 0xffffffcc00b40947 */ /* 0x000ff6000383ffff */
.L_x_41:
[----:B------:R-:W2:Y:S01]  /*e4b0*/  LDL.64 R36, [R1] ;  /* 0x0000000001247983 */ /* 0x000ea20000100a00 */
[----:B------:R-:W1:Y:S01]  /*e4c0*/  S2UR UR4, SR_CgaCtaId ;  /* 0x00000000000479c3 */ /* 0x000e620000008800 */
[----:B------:R-:W-:Y:S01]  /*e4d0*/  UMOV UR5, 0x400 ;  /* 0x0000040000057882 */ /* 0x000fe20000000000 */
[----:B------:R-:W-:Y:S01]  /*e4e0*/  ISETP.NE.AND P2, PT, R245, -0x1, PT ;  /* 0xfffffffff500780c */ /* 0x000fe20003f45270 */
[----:B------:R-:W3:Y:S04]  /*e4f0*/  SHFL.BFLY PT, R4, R239, 0x2, 0x1f ;  /* 0x0c401f00ef047f89 */ /* 0x000ee800000e0000 */
[----:B------:R-:W4:Y:S01]  /*e500*/  SHFL.BFLY PT, R3, R240, 0x2, 0x1f ;  /* 0x0c401f00f0037f89 */ /* 0x000f2200000e0000 */
[----:B------:R-:W5:Y:S03]  /*e510*/  LDC.U8 R27, c[0x0][0x549] ;  /* 0x00015240ff1b7b82 */ /* 0x000f660000000000 */
[----:B------:R-:W5:Y:S04]  /*e520*/  SHFL.BFLY PT, R2, R242, 0x2, 0x1f ;  /* 0x0c401f00f2027f89 */ /* 0x000f6800000e0000 */
[----:B------:R-:W5:Y:S01]  /*e530*/  SHFL.BFLY PT, R0, R241, 0x2, 0x1f ;  /* 0x0c401f00f1007f89 */ /* 0x000f6200000e0000 */
[----:B------:R-:W2:Y:S01]  /*e540*/  LDC R32, c[0x0][0x434] ;  /* 0x00010d00ff207b82 */ /* 0x000ea20000000800 */
[----:B------:R-:W5:Y:S01]  /*e550*/  S2R R33, SR_TID.X ;  /* 0x0000000000217919 */ /* 0x000f620000002100 */
[----:B------:R-:W2:Y:S01]  /*e560*/  S2R R35, SR_CTAID.Y ;  /* 0x0000000000237919 */ /* 0x000ea20000002600 */
[----:B-1----:R-:W-:Y:S01]  /*e570*/  ULEA UR4, UR4, UR5, 0x18 ;  /* 0x0000000504047291 */ /* 0x002fe2000f8ec0ff */
[----:B---3--:R-:W-:Y:S01]  /*e580*/  FADD.FTZ R4, R4, R239 ;  /* 0x000000ef04047221 */ /* 0x008fe20000010000 */
[----:B------:R-:W1:Y:S01]  /*e590*/  S2R R34, SR_CTAID.Z ;  /* 0x0000000000227919 */ /* 0x000e620000002700 */
[----:B----4-:R-:W-:-:S03]  /*e5a0*/  FADD.FTZ R3, R3, R240 ;  /* 0x000000f003037221 */ /* 0x010fc60000010000 */
[----:B------:R-:W3:Y:S01]  /*e5b0*/  SHFL.BFLY PT, R19, R4, 0x1, 0x1f ;  /* 0x0c201f0004137f89 */ /* 0x000ee200000e0000 */
[----:B-----5:R-:W-:Y:S01]  /*e5c0*/  ISETP.NE.AND P1, PT, R27, RZ, PT ;  /* 0x000000ff1b00720c */ /* 0x020fe20003f25270 */
[----:B------:R-:W-:Y:S02]  /*e5d0*/  FADD.FTZ R2, R2, R242 ;  /* 0x000000f202027221 */ /* 0x000fe40000010000 */
[----:B------:R-:W4:Y:S01]  /*e5e0*/  SHFL.BFLY PT, R20, R3, 0x1, 0x1f ;  /* 0x0c201f0003147f89 */ /* 0x000f2200000e0000 */
[----:B------:R-:W-:-:S03]  /*e5f0*/  FADD.FTZ R0, R0, R241 ;  /* 0x000000f100007221 */ /* 0x000fc60000010000 */
[----:B------:R-:W5:Y:S04]  /*e600*/  SHFL.BFLY PT, R6, R2, 0x1, 0x1f ;  /* 0x0c201f0002067f89 */ /* 0x000f6800000e0000 */
[----:B------:R-:W1:Y:S01]  /*e610*/  SHFL.BFLY PT, R5, R0, 0x1, 0x1f ;  /* 0x0c201f0000057f89 */ /* 0x000e6200000e0000 */
[C---:B------:R-:W-:Y:S02]  /*e620*/  SHF.L.U32 R8, R33.reuse, 0x4, RZ ;  /* 0x0000000421087819 */ /* 0x040fe400000006ff */
[----:B------:R-:W-:Y:S01]  /*e630*/  SHF.L.U32 R26, R33, 0x2, RZ ;  /* 0x00000002211a7819 */ /* 0x000fe200000006ff */
[----:B---3--:R-:W-:-:S03]  /*e640*/  FADD.FTZ R19, R4, R19 ;  /* 0x0000001304137221 */ /* 0x008fc60000010000 */
[----:B------:R-:W-:Y:S01]  /*e650*/  LOP3.LUT R25, R26, 0x20, RZ, 0xc0, !PT ;  /* 0x000000201a197812 */ /* 0x000fe200078ec0ff */
[----:B------:R-:W3:Y:S01]  /*e660*/  MUFU.RCP R4, R19 ;  /* 0x0000001300047308 */ /* 0x000ee20000001000 */
[----:B----4-:R-:W-:Y:S01]  /*e670*/  FADD.FTZ R20, R3, R20 ;  /* 0x0000001403147221 */ /* 0x010fe20000010000 */
[----:B------:R-:W-:Y:S01]  /*e680*/  SHF.L.U32 R3, R33, 0x1, RZ ;  /* 0x0000000121037819 */ /* 0x000fe200000006ff */
[----:B-----5:R-:W-:Y:S01]  /*e690*/  FADD.FTZ R21, R2, R6 ;  /* 0x0000000602157221 */ /* 0x020fe20000010000 */
[----:B------:R-:W-:Y:S02]  /*e6a0*/  FSETP.NE.FTZ.AND P6, PT, R19, RZ, PT ;  /* 0x000000ff1300720b */ /* 0x000fe40003fd5000 */
[----:B------:R-:W-:Y:S01]  /*e6b0*/  LOP3.LUT R3, R3, 0x6, RZ, 0xc0, !PT ;  /* 0x0000000603037812 */ /* 0x000fe200078ec0ff */
[----:B-1----:R-:W-:Y:S01]  /*e6c0*/  FADD.FTZ R22, R0, R5 ;  /* 0x0000000500167221 */ /* 0x002fe20000010000 */
[----:B------:R-:W1:Y:S01]  /*e6d0*/  MUFU.RCP R7, R20 ;  /* 0x0000001400077308 */ /* 0x000e620000001000 */
[----:B------:R-:W-:-:S02]  /*e6e0*/  SHF.L.U32 R6, R33, 0x3, RZ ;  /* 0x0000000321067819 */ /* 0x000fc400000006ff */
[----:B------:R-:W-:Y:S02]  /*e6f0*/  LOP3.LUT R2, R3, 0x3e00, R8, 0xf8, !PT ;  /* 0x00003e0003027812 */ /* 0x000fe400078ef808 */
[----:B------:R-:W-:Y:S02]  /*e700*/  LOP3.LUT R3, R6, 0xc0, RZ, 0xc0, !PT ;  /* 0x000000c006037812 */ /* 0x000fe400078ec0ff */
[----:B------:R-:W-:Y:S01]  /*e710*/  FSETP.NE.FTZ.AND P5, PT, R20, RZ, PT ;  /* 0x000000ff1400720b */ /* 0x000fe20003fb5000 */
[----:B------:R-:W4:Y:S01]  /*e720*/  MUFU.RCP R5, R21 ;  /* 0x0000001500057308 */ /* 0x000f220000001000 */
[----:B------:R-:W-:Y:S02]  /*e730*/  LOP3.LUT R3, R3, 0x18, R33, 0xf8, !PT ;  /* 0x0000001803037812 */ /* 0x000fe400078ef821 */
[----:B------:R-:W-:Y:S02]  /*e740*/  FSETP.NE.FTZ.AND P3, PT, R22, RZ, PT ;  /* 0x000000ff1600720b */ /* 0x000fe40003f75000 */
[----:B------:R-:W-:-:S02]  /*e750*/  FSETP.NE.FTZ.AND P4, PT, R21, RZ, PT ;  /* 0x000000ff1500720b */ /* 0x000fc40003f95000 */
[----:B--2---:R-:W-:-:S04]  /*e760*/  SHF.L.U32 R0, R36, 0x5, RZ ;  /* 0x0000000524007819 */ /* 0x004fc800000006ff */
[----:B------:R-:W-:Y:S02]  /*e770*/  LOP3.LUT R2, R2, 0x20, R0, 0xf8, !PT ;  /* 0x0000002002027812 */ /* 0x000fe400078ef800 */
[----:B---3--:R-:W-:Y:S02]  /*e780*/  FSEL R0, R4, 1, P6 ;  /* 0x3f80000004007808 */ /* 0x008fe40003000000 */
[----:B------:R-:W2:Y:S01]  /*e790*/  MUFU.RCP R4, R22 ;  /* 0x0000001600047308 */ /* 0x000ea20000001000 */
[----:B------:R-:W-:Y:S02]  /*e7a0*/  LOP3.LUT R23, R2, R3, RZ, 0xfc, !PT ;  /* 0x0000000302177212 */ /* 0x000fe400078efcff */
[----:B-1----:R-:W-:Y:S01]  /*e7b0*/  FSEL R3, R7, 1, P5 ;  /* 0x3f80000007037808 */ /* 0x002fe20002800000 */
[C---:B------:R-:W-:Y:S01]  /*e7c0*/  FMUL.FTZ R144, R0.reuse, R144 ;  /* 0x0000009000907220 */ /* 0x040fe20000410000 */
[C---:B------:R-:W-:Y:S01]  /*e7d0*/  FMUL.FTZ R7, R0.reuse, R145 ;  /* 0x0000009100077220 */ /* 0x040fe20000410000 */
[C---:B------:R-:W-:Y:S01]  /*e7e0*/  FMUL.FTZ R152, R0.reuse, R152 ;  /* 0x0000009800987220 */ /* 0x040fe20000410000 */
[C---:B------:R-:W-:Y:S01]  /*e7f0*/  FMUL.FTZ R153, R0.reuse, R153 ;  /* 0x0000009900997220 */ /* 0x040fe20000410000 */
[C---:B------:R-:W-:Y:S01]  /*e800*/  FMUL.FTZ R156, R0.reuse, R156 ;  /* 0x0000009c009c7220 */ /* 0x040fe20000410000 */
[C---:B------:R-:W-:Y:S01]  /*e810*/  FMUL.FTZ R12, R0.reuse, R157 ;  /* 0x0000009d000c7220 */ /* 0x040fe20000410000 */
[C---:B------:R-:W-:Y:S01]  /*e820*/  FMUL.FTZ R168, R0.reuse, R168 ;  /* 0x000000a800a87220 */ /* 0x040fe20000410000 */
[----:B------:R-:W-:Y:S01]  /*e830*/  FMUL.FTZ R10, R0, R169 ;  /* 0x000000a9000a7220 */ /* 0x000fe20000410000 */
[----:B----4-:R-:W-:Y:S01]  /*e840*/  FSEL R2, R5, 1, P4 ;  /* 0x3f80000005027808 */ /* 0x010fe20002000000 */
[C---:B------:R-:W-:Y:S01]  /*e850*/  FMUL.FTZ R146, R3.reuse, R146 ;  /* 0x0000009203927220 */ /* 0x040fe20000410000 */
[C---:B------:R-:W-:Y:S01]  /*e860*/  FMUL.FTZ R6, R3.reuse, R147 ;  /* 0x0000009303067220 */ /* 0x040fe20000410000 */
[C---:B------:R-:W-:Y:S01]  /*e870*/  FMUL.FTZ R154, R3.reuse, R154 ;  /* 0x0000009a039a7220 */ /* 0x040fe20000410000 */
[----:B------:R-:W-:Y:S01]  /*e880*/  FMUL.FTZ R155, R3, R155 ;  /* 0x0000009b039b7220 */ /* 0x000fe20000410000 */
[----:B--2---:R-:W-:Y:S01]  /*e890*/  FSEL R0, R4, 1, P3 ;  /* 0x3f80000004007808 */ /* 0x004fe20001800000 */
[C---:B------:R-:W-:Y:S01]  /*e8a0*/  FMUL.FTZ R140, R2.reuse, R140 ;  /* 0x0000008c028c7220 */ /* 0x040fe20000410000 */
[C---:B------:R-:W-:Y:S01]  /*e8b0*/  FMUL.FTZ R5, R2.reuse, R141 ;  /* 0x0000008d02057220 */ /* 0x040fe20000410000 */
[C---:B------:R-:W-:Y:S01]  /*e8c0*/  FMUL.FTZ R148, R2.reuse, R148 ;  /* 0x0000009402947220 */ /* 0x040fe20000410000 */
[----:B------:R-:W-:Y:S01]  /*e8d0*/  FMUL.FTZ R14, R2, R149 ;  /* 0x00000095020e7220 */ /* 0x000fe20000410000 */
        /* <DEDUP_REMOVED lines=10> */
[C---:B------:R-:W-:Y:S01]  /*e980*/  FMUL.FTZ R11, R3.reuse, R159 ;  /* 0x0000009f030b7220 */ /* 0x040fe20000410000 */
[C---:B------:R-:W-:Y:S01]  /*e990*/  FMUL.FTZ R170, R3.reuse, R170 ;  /* 0x000000aa03aa7220 */ /* 0x040fe20000410000 */
[----:B------:R-:W-:Y:S01]  /*e9a0*/  FMUL.FTZ R9, R3, R171 ;  /* 0x000000ab03097220 */ /* 0x000fe20000410000 */
[C---:B------:R-:W-:Y:S01]  /*e9b0*/  FMUL.FTZ R160, R2.reuse, R160 ;  /* 0x000000a002a07220 */ /* 0x040fe20000410000 */
[C---:B------:R-:W-:Y:S01]  /*e9c0*/  FMUL.FTZ R18, R2.reuse, R161 ;  /* 0x000000a102127220 */ /* 0x040fe20000410000 */
[C---:B------:R-:W-:Y:S01]  /*e9d0*/  FMUL.FTZ R164, R2.reuse, R164 ;  /* 0x000000a402a47220 */ /* 0x040fe20000410000 */
[----:B------:R-:W-:Y:S01]  /*e9e0*/  FMUL.FTZ R16, R2, R165 ;  /* 0x000000a502107220 */ /* 0x000fe20000410000 */
[----:B------:R-:W-:-:S02]  /*e9f0*/  F2FP.F16.F32.PACK_AB R7, R7, R144 ;  /* 0x000000900707723e */ /* 0x000fc400000000ff */
[----:B------:R-:W-:Y:S02]  /*ea00*/  F2FP.F16.F32.PACK_AB R6, R6, R146 ;  /* 0x000000920606723e */ /* 0x000fe400000000ff */
[----:B------:R-:W-:Y:S01]  /*ea10*/  F2FP.F16.F32.PACK_AB R4, R153, R152 ;  /* 0x000000989904723e */ /* 0x000fe200000000ff */
[----:B------:R1:W-:Y:S01]  /*ea20*/  STS [R0], R7 ;  /* 0x0000000700007388 */ /* 0x0003e20000000800 */
[----:B------:R-:W-:Y:S02]  /*ea30*/  F2FP.F16.F32.PACK_AB R2, R155, R154 ;  /* 0x0000009a9b02723e */ /* 0x000fe400000000ff */
[----:B------:R-:W-:Y:S01]  /*ea40*/  IADD3 R3, PT, PT, R0, -R25, RZ ;  /* 0x8000001900037210 */ /* 0x000fe20007ffe0ff */
[----:B------:R2:W-:Y:S01]  /*ea50*/  STS [R0+0x200], R6 ;  /* 0x0002000600007388 */ /* 0x0005e20000000800 */
[----:B------:R-:W-:Y:S02]  /*ea60*/  F2FP.F16.F32.PACK_AB R5, R5, R140 ;  /* 0x0000008c0505723e */ /* 0x000fe400000000ff */
[----:B------:R-:W-:Y:S01]  /*ea70*/  F2FP.F16.F32.PACK_AB R8, R8, R142 ;  /* 0x0000008e0808723e */ /* 0x000fe200000000ff */
[----:B------:R3:W-:Y:S01]  /*ea80*/  STS [R3+0x10], R4 ;  /* 0x0000100403007388 */ /* 0x0007e20000000800 */
[----:B------:R-:W-:-:S02]  /*ea90*/  F2FP.F16.F32.PACK_AB R14, R14, R148 ;  /* 0x000000940e0e723e */ /* 0x000fc400000000ff */
[----:B------:R-:W-:Y:S01]  /*eaa0*/  F2FP.F16.F32.PACK_AB R13, R13, R150 ;  /* 0x000000960d0d723e */ /* 0x000fe200000000ff */
[----:B------:R4:W-:Y:S01]  /*eab0*/  STS [R3+0x210], R2 ;  /* 0x0002100203007388 */ /* 0x0009e20000000800 */
[----:B------:R-:W-:Y:S02]  /*eac0*/  F2FP.F16.F32.PACK_AB R12, R12, R156 ;  /* 0x0000009c0c0c723e */ /* 0x000fe400000000ff */
[----:B------:R-:W-:Y:S01]  /*ead0*/  F2FP.F16.F32.PACK_AB R11, R11, R158 ;  /* 0x0000009e0b0b723e */ /* 0x000fe200000000ff */
[----:B------:R-:W-:Y:S01]  /*eae0*/  STS [R0+0x1000], R5 ;  /* 0x0010000500007388 */ /* 0x000fe20000000800 */
[----:B------:R-:W-:Y:S02]  /*eaf0*/  F2FP.F16.F32.PACK_AB R10, R10, R168 ;  /* 0x000000a80a0a723e */ /* 0x000fe400000000ff */
[----:B------:R-:W-:Y:S01]  /*eb00*/  F2FP.F16.F32.PACK_AB R9, R9, R170 ;  /* 0x000000aa0909723e */ /* 0x000fe200000000ff */
[----:B------:R5:W-:Y:S01]  /*eb10*/  STS [R0+0x1200], R8 ;  /* 0x0012000800007388 */ /* 0x000be20000000800 */
[----:B------:R-:W-:-:S02]  /*eb20*/  F2FP.F16.F32.PACK_AB R18, R18, R160 ;  /* 0x000000a01212723e */ /* 0x000fc400000000ff */
[----:B------:R-:W-:Y:S01]  /*eb30*/  F2FP.F16.F32.PACK_AB R17, R17, R162 ;  /* 0x000000a21111723e */ /* 0x000fe200000000ff */
[----:B------:R-:W-:Y:S01]  /*eb40*/  STS [R3+0x1010], R14 ;  /* 0x0010100e03007388 */ /* 0x000fe20000000800 */
[----:B------:R-:W-:Y:S01]  /*eb50*/  F2FP.F16.F32.PACK_AB R16, R16, R164 ;  /* 0x000000a41010723e */ /* 0x000fe200000000ff */
[----:B-1----:R-:W1:Y:S01]  /*eb60*/  @P5 LDC R7, c[0x0][0x458] ;  /* 0x00011600ff075b82 */ /* 0x002e620000000800 */
[----:B------:R-:W-:Y:S01]  /*eb70*/  F2FP.F16.F32.PACK_AB R15, R15, R166 ;  /* 0x000000a60f0f723e */ /* 0x000fe200000000ff */
[----:B------:R5:W-:Y:S01]  /*eb80*/  STS [R3+0x1210], R13 ;  /* 0x0012100d03007388 */ /* 0x000be20000000800 */
[----:B--2---:R-:W-:-:S05]  /*eb90*/  LOP3.LUT R6, R26, 0x40, RZ, 0xc0, !PT ;  /* 0x000000401a067812 */ /* 0x004fca00078ec0ff */
[----:B---3--:R-:W2:Y:S01]  /*eba0*/  @P1 LDC R4, c[0x0][0x430] ;  /* 0x00010c00ff041b82 */ /* 0x008ea20000000800 */
[----:B----4-:R-:W-:Y:S02]  /*ebb0*/  IADD3 R2, PT, PT, R0, -R6, RZ ;  /* 0x8000000600027210 */ /* 0x010fe40007ffe0ff */
[----:B------:R3:W4:Y:S03]  /*ebc0*/  @P6 MUFU.LG2 R6, R19 ;  /* 0x0000001300066308 */ /* 0x0007260000000c00 */
[----:B------:R3:W-:Y:S01]  /*ebd0*/  STS [R2+0x20], R12 ;  /* 0x0000200c02007388 */ /* 0x0007e20000000800 */
[----:B-----5:R-:W-:-:S03]  /*ebe0*/  IADD3 R0, PT, PT, -R25, R2, RZ ;  /* 0x0000000219007210 */ /* 0x020fc60007ffe1ff */
[----:B------:R-:W-:Y:S01]  /*ebf0*/  STS [R2+0x220], R11 ;  /* 0x0002200b02007388 */ /* 0x000fe20000000800 */
[----:B------:R1:W1:Y:S03]  /*ec00*/  @P5 MUFU.LG2 R5, R20 ;  /* 0x0000001400055308 */ /* 0x0002660000000c00 */
[----:B------:R-:W-:Y:S01]  /*ec10*/  STS [R0+0x30], R10 ;  /* 0x0000300a00007388 */ /* 0x000fe20000000800 */
[----:B------:R-:W2:Y:S03]  /*ec20*/  LDC R3, c[0x0][0x434] ;  /* 0x00010d00ff037b82 */ /* 0x000ea60000000800 */
[----:B------:R5:W-:Y:S01]  /*ec30*/  STS [R0+0x230], R9 ;  /* 0x0002300900007388 */ /* 0x000be20000000800 */
[----:B------:R1:W1:Y:S03]  /*ec40*/  @P4 MUFU.LG2 R14, R21 ;  /* 0x00000015000e4308 */ /* 0x0002660000000c00 */
[----:B------:R-:W-:Y:S04]  /*ec50*/  STS [R2+0x1020], R18 ;  /* 0x0010201202007388 */ /* 0x000fe80000000800 */
[----:B------:R4:W-:Y:S04]  /*ec60*/  STS [R2+0x1220], R17 ;  /* 0x0012201102007388 */ /* 0x0009e80000000800 */
[----:B------:R-:W-:Y:S01]  /*ec70*/  STS [R0+0x1030], R16 ;  /* 0x0010301000007388 */ /* 0x000fe20000000800 */
[----:B---3--:R-:W3:Y:S03]  /*ec80*/  @!P2 LDC.64 R12, c[0x0][0x400] ;  /* 0x00010000ff0cab82 */ /* 0x008ee60000000a00 */
[----:B------:R1:W-:Y:S01]  /*ec90*/  STS [R0+0x1230], R15 ;  /* 0x0012300f00007388 */ /* 0x0003e20000000800 */
[----:B--2---:R-:W-:-:S04]  /*eca0*/  @P1 IMAD R3, R4, R32, RZ ;  /* 0x0000002004031224 */ /* 0x004fc800078e02ff */
[----:B-----5:R-:W2:Y:S08]  /*ecb0*/  @P2 LDC.64 R8, c[0x0][0x408] ;  /* 0x00010200ff082b82 */ /* 0x020eb00000000a00 */
[----:B------:R-:W2:Y:S01]  /*ecc0*/  @P1 LDC R4, c[0x0][0x430] ;  /* 0x00010c00ff041b82 */ /* 0x000ea20000000800 */
[----:B----4-:R-:W-:Y:S01]  /*ecd0*/  @P1 MOV R2, 0x1 ;  /* 0x0000000100021802 */ /* 0x010fe20000000f00 */
[----:B---3--:R-:W-:-:S06]  /*ece0*/  @!P2 IMAD.WIDE.U32 R10, R35, R12, RZ ;  /* 0x0000000c230aa225 */ /* 0x008fcc00078e00ff */
[----:B-1----:R-:W1:Y:S08]  /*ecf0*/  @P6 LDC R0, c[0x0][0x458] ;  /* 0x00011600ff006b82 */ /* 0x002e700000000800 */
[----:B------:R-:W3:Y:S01]  /*ed00*/  LDC.U8 R15, c[0x0][0x548] ;  /* 0x00015200ff0f7b82 */ /* 0x000ee20000000000 */
[----:B------:R-:W-:Y:S05]  /*ed10*/  @P1 BRA `(.L_x_45) ;  /* 0x0000000000201947 */ /* 0x000fea0003800000 */
[----:B---3--:R-:W-:Y:S01]  /*ed20*/  ISETP.NE.AND P0, PT, R15, RZ, PT ;  /* 0x000000ff0f00720c */ /* 0x008fe20003f05270 */
[----:B------:R-:W3:-:S12]  /*ed30*/  LDC R12, c[0x0][0x3e0] ;  /* 0x0000f800ff0c7b82 */ /* 0x000ed80000000800 */
[----:B------:R-:W3:Y:S01]  /*ed40*/  @P0 LDC R2, c[0x0][0x454] ;  /* 0x00011500ff020b82 */ /* 0x000ee20000000800 */
[----:B--2---:R-:W-:Y:S02]  /*ed50*/  @P0 MOV R4, 0x1 ;  /* 0x0000000100040802 */ /* 0x004fe40000000f00 */
[----:B------:R-:W-:-:S05]  /*ed60*/  @!P0 MOV R4, 0x1 ;  /* 0x0000000100048802 */ /* 0x000fca0000000f00 */
[----:B------:R-:W4:Y:S01]  /*ed70*/  @P0 LDC R3, c[0x0][0x454] ;  /* 0x00011500ff030b82 */ /* 0x000f220000000800 */
[-C--:B---3--:R-:W-:Y:S02]  /*ed80*/  @P0 IMAD R2, R2, R12.reuse, RZ ;  /* 0x0000000c02020224 */ /* 0x088fe400078e02ff */
[----:B------:R-:W-:-:S07]  /*ed90*/  @!P0 IMAD R2, R32, R12, RZ ;  /* 0x0000000c20028224 */ /* 0x000fce00078e02ff */
.L_x_45:
[----:B------:R-:W-:Y:S01]  /*eda0*/  BAR.SYNC.DEFER_BLOCKING 0x0 ;  /* 0x0000000000007b1d */ /* 0x000fe20000010000 */
[----:B------:R-:W-:Y:S01]  /*edb0*/  ISETP.NE.AND P0, PT, R245, -0x1, PT ;  /* 0xfffffffff500780c */ /* 0x000fe20003f05270 */
[----:B------:R-:W-:Y:S01]  /*edc0*/  @!P2 IMAD R27, R35, R13, R11 ;  /* 0x0000000d231ba224 */ /* 0x000fe200078e020b */
[----:B---3--:R-:W-:Y:S01]  /*edd0*/  ISETP.NE.AND P1, PT, R15, RZ, !P1 ;  /* 0x000000ff0f00720c */ /* 0x008fe20004f25270 */
[----:B------:R-:W-:Y:S01]  /*ede0*/  @P6 FMUL.FTZ R6, R6, 0.69314718246459960938 ;  /* 0x3f31721806066820 */ /* 0x000fe20000410000 */
[----:B------:R-:W-:-:S03]  /*edf0*/  MOV R26, 0x7f800000 ;  /* 0x7f800000001a7802 */ /* 0x000fc60000000f00 */
[----:B------:R-:W3:Y:S01]  /*ee00*/  @P4 LDC R13, c[0x0][0x458] ;  /* 0x00011600ff0d4b82 */ /* 0x000ee20000000800 */
[----:B------:R2:W5:Y:S01]  /*ee10*/  @P3 MUFU.LG2 R11, R22 ;  /* 0x00000016000b3308 */ /* 0x0005620000000c00 */
[----:B------:R-:W3:Y:S01]  /*ee20*/  S2R R16, SR_CTAID.X ;  /* 0x0000000000107919 */ /* 0x000ee20000002500 */
[----:B-1----:R-:W-:Y:S01]  /*ee30*/  @P6 FFMA.FTZ R26, R138, R0, R6 ;  /* 0x000000008a1a6223 */ /* 0x002fe20000010006 */
[----:B----4-:R-:W-:Y:S02]  /*ee40*/  IMAD R0, R34, R3, RZ ;  /* 0x0000000322007224 */ /* 0x010fe400078e02ff */
[----:B------:R-:W-:Y:S01]  /*ee50*/  @P5 FMUL.FTZ R5, R5, 0.69314718246459960938 ;  /* 0x3f31721805055820 */ /* 0x000fe20000410000 */
[----:B------:R-:W-:Y:S01]  /*ee60*/  MOV R25, 0x7f800000 ;  /* 0x7f80000000197802 */ /* 0x000fe20000000f00 */
[----:B------:R-:W-:Y:S01]  /*ee70*/  BSSY.RECONVERGENT B0, `(.L_x_46) ;  /* 0x0000040000007945 */ /* 0x000fe20003800200 */
[----:B------:R-:W1:Y:S01]  /*ee80*/  @P3 LDC R12, c[0x0][0x458] ;  /* 0x00011600ff0c3b82 */ /* 0x000e620000000800 */
[----:B------:R-:W-:Y:S01]  /*ee90*/  @P5 FFMA.FTZ R25, R137, R7, R5 ;  /* 0x0000000789195223 */ /* 0x000fe20000010005 */
[----:B------:R-:W-:-:S02]  /*eea0*/  @!P1 IMAD R0, R35, R2, R0 ;  /* 0x0000000223009224 */ /* 0x000fc400078e0200 */
[----:B------:R-:W-:Y:S01]  /*eeb0*/  @P4 FMUL.FTZ R7, R14, 0.69314718246459960938 ;  /* 0x3f3172180e074820 */ /* 0x000fe20000410000 */
[----:B------:R-:W-:Y:S02]  /*eec0*/  MOV R21, 0x7f800000 ;  /* 0x7f80000000157802 */ /* 0x000fe40000000f00 */
[----:B------:R-:W-:Y:S01]  /*eed0*/  MOV R20, 0x7f800000 ;  /* 0x7f80000000147802 */ /* 0x000fe20000000f00 */
[----:B------:R4:W1:Y:S01]  /*eee0*/  LDS.128 R28, [R215+0x1800] ;  /* 0x00180000d71c7984 */ /* 0x0008620000000c00 */
[----:B--2---:R-:W-:-:S04]  /*eef0*/  @P2 IMAD.WIDE.U32 R22, R245, R8, RZ ;  /* 0x00000008f5162225 */ /* 0x004fc800078e00ff */
[----:B-----5:R-:W-:Y:S01]  /*ef00*/  @P3 FMUL.FTZ R6, R11, 0.69314718246459960938 ;  /* 0x3f3172180b063820 */ /* 0x020fe20000410000 */
[----:B------:R-:W-:Y:S02]  /*ef10*/  @P2 IMAD R27, R245, R9, R23 ;  /* 0x00000009f51b2224 */ /* 0x000fe400078e0217 */
[----:B---3--:R-:W-:Y:S01]  /*ef20*/  @P4 FFMA.FTZ R21, R136, R13, R7 ;  /* 0x0000000d88154223 */ /* 0x008fe20000010007 */
[----:B------:R-:W-:Y:S01]  /*ef30*/  @!P0 IMAD R245, R35, R32, RZ ;  /* 0x0000002023f58224 */ /* 0x000fe200078e02ff */
[----:B------:R-:W-:Y:S02]  /*ef40*/  LOP3.LUT P0, RZ, R33, 0x3, RZ, 0xc0, !PT ;  /* 0x0000000321ff7812 */ /* 0x000fe4000780c0ff */
[----:B------:R-:W-:Y:S02]  /*ef50*/  @!P2 MOV R13, R10 ;  /* 0x0000000a000da202 */ /* 0x000fe40000000f00 */
[----:B------:R-:W-:Y:S02]  /*ef60*/  SHF.R.S32.HI R3, RZ, 0x1f, R245 ;  /* 0x0000001fff037819 */ /* 0x000fe400000114f5 */
[----:B------:R-:W-:Y:S01]  /*ef70*/  SEL R5, R245, RZ, P1 ;  /* 0x000000fff5057207 */ /* 0x000fe20000800000 */
[----:B-1----:R-:W-:Y:S01]  /*ef80*/  @P3 FFMA.FTZ R20, R24, R12, R6 ;  /* 0x0000000c18143223 */ /* 0x002fe20000010006 */
[----:B------:R-:W-:-:S02]  /*ef90*/  SHF.L.U32 R16, R16, 0x7, RZ ;  /* 0x0000000710107819 */ /* 0x000fc400000006ff */
[----:B------:R-:W-:-:S03]  /*efa0*/  SEL R3, R3, RZ, P1 ;  /* 0x000000ff03037207 */ /* 0x000fc60000800000 */
[----:B------:R-:W-:-:S05]  /*efb0*/  IMAD R2, R16, R4, RZ ;  /* 0x0000000410027224 */ /* 0x000fca00078e02ff */
[----:B------:R-:W-:Y:S02]  /*efc0*/  IADD3 R8, P5, P1, R2, R5, R0 ;  /* 0x0000000502087210 */ /* 0x000fe400079be000 */
[----:B------:R-:W-:Y:S02]  /*efd0*/  SHF.R.S32.HI R2, RZ, 0x1f, R2 ;  /* 0x0000001fff027819 */ /* 0x000fe40000011402 */
[----:B------:R-:W-:-:S04]  /*efe0*/  SHF.R.S32.HI R0, RZ, 0x1f, R0 ;  /* 0x0000001fff007819 */ /* 0x000fc80000011400 */
[----:B------:R-:W-:Y:S01]  /*eff0*/  IADD3.X R5, PT, PT, R2, R3, R0, P5, P1 ;  /* 0x0000000302057210 */ /* 0x000fe20002fe2400 */
[----:B----4-:R-:W-:Y:S06]  /*f000*/  @P0 BRA `(.L_x_47) ;  /* 0x0000000000980947 */ /* 0x010fec0003800000 */
[----:B------:R-:W-:-:S04]  /*f010*/  SHF.R.U32.HI R0, RZ, 0x1, R33 ;  /* 0x00000001ff007819 */ /* 0x000fc80000011621 */
[----:B------:R-:W-:-:S04]  /*f020*/  LOP3.LUT R0, R0, 0x30, RZ, 0xc0, !PT ;  /* 0x0000003000007812 */ /* 0x000fc800078ec0ff */
[----:B------:R-:W-:-:S04]  /*f030*/  LOP3.LUT R0, R0, 0x7, R36, 0xf8, !PT ;  /* 0x0000000700007812 */ /* 0x000fc800078ef824 */
[C---:B------:R-:W-:Y:S01]  /*f040*/  ISETP.GE.AND P6, PT, R0.reuse, R252, PT ;  /* 0x000000fc0000720c */ /* 0x040fe20003fc6270 */
[C---:B------:R-:W-:Y:S01]  /*f050*/  VIADD R2, R0.reuse, 0x8 ;  /* 0x0000000800027836 */ /* 0x040fe20000000000 */
[C---:B------:R-:W-:Y:S01]  /*f060*/  LOP3.LUT R6, R0.reuse, 0x40, RZ, 0xfc, !PT ;  /* 0x0000004000067812 */ /* 0x040fe200078efcff */
[----:B------:R-:W-:-:S03]  /*f070*/  VIADD R12, R0, 0x48 ;  /* 0x00000048000c7836 */ /* 0x000fc60000000000 */
[-C--:B------:R-:W-:Y:S02]  /*f080*/  ISETP.GE.AND P5, PT, R2, R252.reuse, PT ;  /* 0x000000fc0200720c */ /* 0x080fe40003fa6270 */
[-C--:B------:R-:W-:Y:S02]  /*f090*/  ISETP.GE.AND P4, PT, R6, R252.reuse, PT ;  /* 0x000000fc0600720c */ /* 0x080fe40003f86270 */
[----:B------:R-:W-:-:S03]  /*f0a0*/  ISETP.GE.AND P3, PT, R12, R252, PT ;  /* 0x000000fc0c00720c */ /* 0x000fc60003f66270 */
[----:B------:R-:W1:Y:S01]  /*f0b0*/  @!P6 LDC.64 R10, c[0x0][0x420] ;  /* 0x00010800ff0aeb82 */ /* 0x000e620000000a00 */
[----:B------:R-:W-:-:S05]  /*f0c0*/  @!P6 IMAD R3, R0, R4, RZ ;  /* 0x000000040003e224 */ /* 0x000fca00078e02ff */
[C---:B------:R-:W-:Y:S01]  /*f0d0*/  @!P6 IADD3 R0, P0, PT, R3.reuse, R8, RZ ;  /* 0x000000080300e210 */ /* 0x040fe20007f1e0ff */
[-C--:B------:R-:W-:Y:S01]  /*f0e0*/  @!P5 IMAD R2, R2, R4.reuse, RZ ;  /* 0x000000040202d224 */ /* 0x080fe200078e02ff */
[----:B------:R-:W2:Y:S01]  /*f0f0*/  @!P5 LDC.64 R14, c[0x0][0x420] ;  /* 0x00010800ff0edb82 */ /* 0x000ea20000000a00 */
[-C--:B------:R-:W-:Y:S01]  /*f100*/  @!P4 IMAD R9, R6, R4.reuse, RZ ;  /* 0x000000040609c224 */ /* 0x080fe200078e02ff */
[----:B------:R-:W-:Y:S01]  /*f110*/  @!P6 LEA.HI.X.SX32 R3, R3, R5, 0x1, P0 ;  /* 0x000000050303e211 */ /* 0x000fe200000f0eff */
[----:B------:R-:W-:Y:S01]  /*f120*/  @!P3 IMAD R12, R12, R4, RZ ;  /* 0x000000040c0cb224 */ /* 0x000fe200078e02ff */
[----:B------:R-:W-:-:S04]  /*f130*/  @!P5 IADD3 R7, P0, PT, R2, R8, RZ ;  /* 0x000000080207d210 */ /* 0x000fc80007f1e0ff */
[----:B------:R-:W3:Y:S01]  /*f140*/  @!P4 LDC.64 R16, c[0x0][0x420] ;  /* 0x00010800ff10cb82 */ /* 0x000ee20000000a00 */
[----:B------:R-:W-:-:S07]  /*f150*/  @!P5 LEA.HI.X.SX32 R2, R2, R5, 0x1, P0 ;  /* 0x000000050202d211 */ /* 0x000fce00000f0eff */
[----:B------:R-:W4:Y:S01]  /*f160*/  @!P3 LDC.64 R18, c[0x0][0x420] ;  /* 0x00010800ff12bb82 */ /* 0x000f220000000a00 */
[----:B-1----:R-:W-:-:S04]  /*f170*/  @!P6 LEA R10, P1, R0, R10, 0x2 ;  /* 0x0000000a000ae211 */ /* 0x002fc800078210ff */
[----:B------:R-:W-:Y:S02]  /*f180*/  @!P6 LEA.HI.X R11, R0, R11, R3, 0x2, P1 ;  /* 0x0000000b000be211 */ /* 0x000fe400008f1403 */
[----:B------:R-:W-:Y:S02]  /*f190*/  @!P4 IADD3 R0, P1, PT, R9, R8, RZ ;  /* 0x000000080900c210 */ /* 0x000fe40007f3e0ff */
[C---:B--2---:R-:W-:Y:S01]  /*f1a0*/  @!P5 LEA R6, P0, R7.reuse, R14, 0x2 ;  /* 0x0000000e0706d211 */ /* 0x044fe200078010ff */
[----:B------:R1:W-:Y:S03]  /*f1b0*/  @!P6 STG.E desc[UR12][R10.64], R26 ;  /* 0x0000001a0a00e986 */ /* 0x0003e6000c10190c */
[----:B------:R-:W-:Y:S02]  /*f1c0*/  @!P5 LEA.HI.X R7, R7, R15, R2, 0x2, P0 ;  /* 0x0000000f0707d211 */ /* 0x000fe400000f1402 */
[----:B------:R-:W-:-:S02]  /*f1d0*/  @!P3 IADD3 R3, P0, PT, R12, R8, RZ ;  /* 0x000000080c03b210 */ /* 0x000fc40007f1e0ff */
[-C--:B------:R-:W-:Y:S01]  /*f1e0*/  @!P4 LEA.HI.X.SX32 R2, R9, R5.reuse, 0x1, P1 ;  /* 0x000000050902c211 */ /* 0x080fe200008f0eff */
[----:B------:R1:W-:Y:S01]  /*f1f0*/  @!P5 STG.E desc[UR12][R6.64], R25 ;  /* 0x000000190600d986 */ /* 0x0003e2000c10190c */
[----:B---3--:R-:W-:Y:S02]  /*f200*/  @!P4 LEA R4, P1, R0, R16, 0x2 ;  /* 0x000000100004c211 */ /* 0x008fe400078210ff */
[----:B------:R-:W-:Y:S02]  /*f210*/  @!P3 LEA.HI.X.SX32 R8, R12, R5, 0x1, P0 ;  /* 0x000000050c08b211 */ /* 0x000fe400000f0eff */
[----:B------:R-:W-:Y:S02]  /*f220*/  @!P4 LEA.HI.X R5, R0, R17, R2, 0x2, P1 ;  /* 0x000000110005c211 */ /* 0x000fe400008f1402 */
[----:B----4-:R-:W-:-:S03]  /*f230*/  @!P3 LEA R2, P0, R3, R18, 0x2 ;  /* 0x000000120302b211 */ /* 0x010fc600078010ff */
[----:B------:R1:W-:Y:S01]  /*f240*/  @!P4 STG.E desc[UR12][R4.64], R21 ;  /* 0x000000150400c986 */ /* 0x0003e2000c10190c */
[----:B------:R-:W-:-:S05]  /*f250*/  @!P3 LEA.HI.X R3, R3, R19, R8, 0x2, P0 ;  /* 0x000000130303b211 */ /* 0x000fca00000f1408 */
[----:B------:R1:W-:Y:S04]  /*f260*/  @!P3 STG.E desc[UR12][R2.64], R20 ;  /* 0x000000140200b986 */ /* 0x0003e8000c10190c */
.L_x_47:
[----:B------:R-:W-:Y:S05]  /*f270*/  BSYNC.RECONVERGENT B0 ;  /* 0x0000000000007941 */ /* 0x000fea0003800200 */
.L_x_46:
[----:B-1----:R-:W2:Y:S01]  /*f280*/  LDL.LU R5, [R1+0x78] ;  /* 0x0000780001057983 */ /* 0x002ea20000300800 */
[----:B------:R-:W1:Y:S03]  /*f290*/  LDCU.64 UR4, c[0x0][0x410] ;  /* 0x00008200ff0477ac */ /* 0x000e660008000a00 */
[----:B------:R-:W3:Y:S04]  /*f2a0*/  LDL.LU R4, [R1+0x80] ;  /* 0x0000800001047983 */ /* 0x000ee80000300800 */
[----:B------:R-:W4:Y:S01]  /*f2b0*/  LDL.LU R0, [R1+0x7c] ;  /* 0x00007c0001007983 */ /* 0x000f220000300800 */
[----:B------:R-:W5:Y:S01]  /*f2c0*/  S2R R2, SR_TID.X ;  /* 0x0000000000027919 */ /* 0x000f620000002100 */
[----:B------:R-:W-:-:S02]  /*f2d0*/  @P2 IMAD.MOV.U32 R13, RZ, RZ, R22 ;  /* 0x000000ffff0d2224 */ /* 0x000fc400078e0016 */
[----:B-----5:R-:W-:-:S05]  /*f2e0*/  IMAD.SHL.U32 R2, R2, 0x8, RZ ;  /* 0x0000000802027824 */ /* 0x020fca00078e00ff */
[----:B------:R-:W-:-:S04]  /*f2f0*/  LOP3.LUT R2, R2, 0x18, RZ, 0xc0, !PT ;  /* 0x0000001802027812 */ /* 0x000fc800078ec0ff */
[----:B------:R-:W-:Y:S02]  /*f300*/  IADD3 R2, P0, PT, R2, R13, RZ ;  /* 0x0000000d02027210 */ /* 0x000fe40007f1e0ff */
[----:B------:R2:W2:Y:S01]  /*f310*/  LDS.128 R12, [R215] ;  /* 0x00000000d70c7984 */ /* 0x0004a20000000c00 */
[-C--:B------:R-:W-:Y:S02]  /*f320*/  ISETP.GE.AND P3, PT, R36, R252.reuse, PT ;  /* 0x000000fc2400720c */ /* 0x080fe40003f66270 */
[----:B------:R-:W-:Y:S02]  /*f330*/  IMAD.X R3, RZ, RZ, R27, P0 ;  /* 0x000000ffff037224 */ /* 0x000fe400000e061b */
[C---:B-1----:R-:W-:Y:S01]  /*f340*/  IMAD.WIDE.U32 R8, R34.reuse, UR4, R2 ;  /* 0x0000000422087c25 */ /* 0x042fe2000f8e0002 */
[----:B------:R-:W-:Y:S03]  /*f350*/  BSSY.RECONVERGENT B0, `(.L_x_48) ;  /* 0x0000010000007945 */ /* 0x000fe60003800200 */
[----:B------:R-:W-:Y:S01]  /*f360*/  IMAD R7, R34, UR5, R9 ;  /* 0x0000000522077c24 */ /* 0x000fe2000f8e0209 */
[----:B--2---:R-:W-:-:S02]  /*f370*/  ISETP.GE.AND P2, PT, R5, R252, PT ;  /* 0x000000fc0500720c */ /* 0x004fc40003f46270 */
[-C--:B---3--:R-:W-:Y:S02]  /*f380*/  ISETP.GE.AND P1, PT, R4, R252.reuse, PT ;  /* 0x000000fc0400720c */ /* 0x088fe40003f26270 */
[----:B----4-:R-:W-:Y:S01]  /*f390*/  ISETP.GE.AND P0, PT, R0, R252, PT ;  /* 0x000000fc0000720c */ /* 0x010fe20003f06270 */
        /* <DEDUP_REMOVED lines=10> */
[----:B------:R1:W-:Y:S02]  /*f440*/  STG.E.128 desc[UR12][R4.64], R12 ;  /* 0x0000000c04007986 */ /* 0x0003e4000c101d0c */
.L_x_49:
[----:B------:R-:W-:Y:S05]  /*f450*/  BSYNC.RECONVERGENT B0 ;  /* 0x0000000000007941 */ /* 0x000fea0003800200 */
.L_x_48:
[----:B-1----:R1:W2:Y:S01]  /*f460*/  LDS.128 R12, [R215+0x800] ;  /* 0x00080000d70c7984 */ /* 0x0022a20000000c00 */
[----:B------:R-:W-:Y:S04]  /*f470*/  BSSY.RECONVERGENT B0, `(.L_x_50) ;  /* 0x000000f000007945 */ /* 0x000fe80003800200 */
[----:B------:R-:W-:Y:S05]  /*f480*/  @P2 BRA `(.L_x_51) ;  /* 0x0000000000342947 */ /* 0x000fea0003800000 */
[----:B------:R-:W3:Y:S01]  /*f490*/  LDCU.64 UR6, c[0x0][0x408] ;  /* 0x00008100ff0677ac */ /* 0x000ee20008000a00 */
[----:B------:R-:W-:Y:S02]  /*f4a0*/  IADD3 R0, P2, PT, R246, 0x20, RZ ;  /* 0x00000020f6007810 */ /* 0x000fe40007f5e0ff */
[----:B------:R-:W-:Y:S01]  /*f4b0*/  MOV R3, R7 ;  /* 0x0000000700037202 */ /* 0x000fe20000000f00 */
[----:B------:R-:W4:Y:S02]  /*f4c0*/  LDCU.64 UR4, c[0x0][0x3f0] ;  /* 0x00007e00ff0477ac */ /* 0x000f240008000a00 */
[----:B------:R-:W-:-:S04]  /*f4d0*/  IMAD.X R2, RZ, RZ, R247, P2 ;  /* 0x000000ffff027224 */ /* 0x000fc800010e06f7 */
[----:B---3--:R-:W-:Y:S02]  /*f4e0*/  IMAD R4, R2, UR6, RZ ;  /* 0x0000000602047c24 */ /* 0x008fe4000f8e02ff */
[----:B------:R-:W-:-:S04]  /*f4f0*/  IMAD.MOV.U32 R2, RZ, RZ, R8 ;  /* 0x000000ffff027224 */ /* 0x000fc800078e0008 */
[----:B------:R-:W-:-:S04]  /*f500*/  IMAD.WIDE.U32 R2, R0, UR6, R2 ;  /* 0x0000000600027c25 */ /* 0x000fc8000f8e0002 */
[----:B------:R-:W-:Y:S01]  /*f510*/  IMAD R0, R0, UR7, R4 ;  /* 0x0000000700007c24 */ /* 0x000fe2000f8e0204 */
[----:B----4-:R-:W-:-:S04]  /*f520*/  LEA R4, P2, R2, UR4, 0x1 ;  /* 0x0000000402047c11 */ /* 0x010fc8000f8408ff */
[----:B------:R-:W-:-:S04]  /*f530*/  IADD3 R0, PT, PT, R0, R3, RZ ;  /* 0x0000000300007210 */ /* 0x000fc80007ffe0ff */
[----:B------:R-:W-:-:S05]  /*f540*/  LEA.HI.X R5, R2, UR5, R0, 0x1, P2 ;  /* 0x0000000502057c11 */ /* 0x000fca00090f0c00 */
[----:B--2---:R3:W-:Y:S02]  /*f550*/  STG.E.128 desc[UR12][R4.64], R12 ;  /* 0x0000000c04007986 */ /* 0x0047e4000c101d0c */
.L_x_51:
[----:B------:R-:W-:Y:S05]  /*f560*/  BSYNC.RECONVERGENT B0 ;  /* 0x0000000000007941 */ /* 0x000fea0003800200 */
.L_x_50:
[----:B--23--:R2:W3:Y:S01]  /*f570*/  LDS.128 R12, [R215+0x1000] ;  /* 0x00100000d70c7984 */ /* 0x00c4e20000000c00 */
[----:B------:R-:W-:Y:S04]  /*f580*/  BSSY.RECONVERGENT B0, `(.L_x_52) ;  /* 0x000000f000007945 */ /* 0x000fe80003800200 */
[----:B------:R-:W-:Y:S05]  /*f590*/  @P1 BRA `(.L_x_53) ;  /* 0x0000000000341947 */ /* 0x000fea0003800000 */
[----:B------:R-:W4:Y:S01]  /*f5a0*/  LDCU.64 UR6, c[0x0][0x408] ;  /* 0x00008100ff0677ac */ /* 0x000f220008000a00 */
[----:B------:R-:W-:Y:S02]  /*f5b0*/  IADD3 R0, P1, PT, R246, 0x40, RZ ;  /* 0x00000040f6007810 */ /* 0x000fe40007f3e0ff */
[----:B------:R-:W-:Y:S01]  /*f5c0*/  MOV R3, R7 ;  /* 0x0000000700037202 */ /* 0x000fe20000000f00 */
[----:B------:R-:W5:Y:S02]  /*f5d0*/  LDCU.64 UR4, c[0x0][0x3f0] ;  /* 0x00007e00ff0477ac */ /* 0x000f640008000a00 */
[----:B------:R-:W-:-:S04]  /*f5e0*/  IMAD.X R2, RZ, RZ, R247, P1 ;  /* 0x000000ffff027224 */ /* 0x000fc800008e06f7 */
[----:B----4-:R-:W-:Y:S02]  /*f5f0*/  IMAD R4, R2, UR6, RZ ;  /* 0x0000000602047c24 */ /* 0x010fe4000f8e02ff */
[----:B------:R-:W-:-:S04]  /*f600*/  IMAD.MOV.U32 R2, RZ, RZ, R8 ;  /* 0x000000ffff027224 */ /* 0x000fc800078e0008 */
[----:B------:R-:W-:-:S04]  /*f610*/  IMAD.WIDE.U32 R2, R0, UR6, R2 ;  /* 0x0000000600027c25 */ /* 0x000fc8000f8e0002 */
[----:B------:R-:W-:Y:S01]  /*f620*/  IMAD R0, R0, UR7, R4 ;  /* 0x0000000700007c24 */ /* 0x000fe2000f8e0204 */
[----:B-----5:R-:W-:-:S04]  /*f630*/  LEA R4, P1, R2, UR4, 0x1 ;  /* 0x0000000402047c11 */ /* 0x020fc8000f8208ff */
[----:B------:R-:W-:-:S04]  /*f640*/  IADD3 R0, PT, PT, R0, R3, RZ ;  /* 0x0000000300007210 */ /* 0x000fc80007ffe0ff */
[----:B------:R-:W-:-:S05]  /*f650*/  LEA.HI.X R5, R2, UR5, R0, 0x1, P1 ;  /* 0x0000000502057c11 */ /* 0x000fca00088f0c00 */
[----:B---3--:R4:W-:Y:S02]  /*f660*/  STG.E.128 desc[UR12][R4.64], R12 ;  /* 0x0000000c04007986 */ /* 0x0089e4000c101d0c */
.L_x_53:
[----:B------:R-:W-:Y:S05]  /*f670*/  BSYNC.RECONVERGENT B0 ;  /* 0x0000000000007941 */ /* 0x000fea0003800200 */
.L_x_52:
[----:B------:R-:W-:Y:S05]  /*f680*/  @P0 EXIT ;  /* 0x000000000000094d */ /* 0x000fea0003800000 */
[----:B------:R-:W5:Y:S01]  /*f690*/  LDCU.64 UR6, c[0x0][0x408] ;  /* 0x00008100ff0677ac */ /* 0x000f620008000a00 */
[----:B------:R-:W-:Y:S01]  /*f6a0*/  IADD3 R6, P0, PT, R246, 0x60, RZ ;  /* 0x00000060f6067810 */ /* 0x000fe20007f1e0ff */
[----:B------:R-:W-:Y:S01]  /*f6b0*/  IMAD.MOV.U32 R2, RZ, RZ, R8 ;  /* 0x000000ffff027224 */ /* 0x000fe200078e0008 */
[----:B------:R-:W-:Y:S01]  /*f6c0*/  MOV R3, R7 ;  /* 0x0000000700037202 */ /* 0x000fe20000000f00 */
[----:B------:R-:W1:Y:S02]  /*f6d0*/  LDCU.64 UR4, c[0x0][0x3f0] ;  /* 0x00007e00ff0477ac */ /* 0x000e640008000a00 */
[----:B------:R-:W-:-:S04]  /*f6e0*/  IMAD.X R0, RZ, RZ, R247, P0 ;  /* 0x000000ffff007224 */ /* 0x000fc800000e06f7 */
[----:B-----5:R-:W-:Y:S02]  /*f6f0*/  IMAD R0, R0, UR6, RZ ;  /* 0x0000000600007c24 */ /* 0x020fe4000f8e02ff */
[----:B----4-:R-:W-:-:S04]  /*f700*/  IMAD.WIDE.U32 R4, R6, UR6, R2 ;  /* 0x0000000606047c25 */ /* 0x010fc8000f8e0002 */
[----:B------:R-:W-:Y:S01]  /*f710*/  IMAD R0, R6, UR7, R0 ;  /* 0x0000000706007c24 */ /* 0x000fe2000f8e0200 */
[----:B-1----:R-:W-:-:S04]  /*f720*/  LEA R2, P0, R4, UR4, 0x1 ;  /* 0x0000000404027c11 */ /* 0x002fc8000f8008ff */
[----:B------:R-:W-:-:S04]  /*f730*/  IADD3 R0, PT, PT, R0, R5, RZ ;  /* 0x0000000500007210 */ /* 0x000fc80007ffe0ff */
[----:B------:R-:W-:-:S05]  /*f740*/  LEA.HI.X R3, R4, UR5, R0, 0x1, P0 ;  /* 0x0000000504037c11 */ /* 0x000fca00080f0c00 */
[----:B------:R-:W-:Y:S01]  /*f750*/  STG.E.128 desc[UR12][R2.64], R28 ;  /* 0x0000001c02007986 */ /* 0x000fe2000c101d0c */
[----:B------:R-:W-:Y:S05]  /*f760*/  EXIT ;  /* 0x000000000000794d */ /* 0x000fea0003800000 */
.L_x_54:
        /* <DEDUP_REMOVED lines=9> */
.L_x_726:


//--------------------- .text._ZN5flash16flash_fwd_kernelI23Flash_fwd_kernel_traitsILi32ELi128ELi128ELi4ELb0ELb0EN7cutlass6half_tE19Flash_kernel_traitsILi32ELi128ELi128ELi4ES3_EELb0ELb1ELb0ELb0ELb0ELb0ELb0ELb0EEEvNS_16Flash_fwd_paramsE --------------------------
	.section	.text._ZN5flash16flash_fwd_kernelI23Flash_fwd_kernel_traitsILi32ELi128ELi128ELi4ELb0ELb0EN7cutlass6half_tE19Flash_kernel_traitsILi32ELi128ELi128ELi4ES3_EELb0ELb1ELb0ELb0ELb0ELb0ELb0ELb0EEEvNS_16Flash_fwd_paramsE,"ax",@progbits
	.align	128
        .global         _ZN5flash16flash_fwd_kernelI23Flash_fwd_kernel_traitsILi32ELi128ELi128ELi4ELb0ELb0EN7cutlass6half_tE19Flash_kernel_traitsILi32ELi128ELi128ELi4ES3_EELb0ELb1ELb0ELb0ELb0ELb0ELb0ELb0EEEvNS_16Flash_fwd_paramsE
        .type           _ZN5flash16flash_fwd_kernelI23Flash_fwd_kernel_traitsILi32ELi128ELi128ELi4ELb0ELb0EN7cutlass6half_tE19Flash_kernel_traitsILi32ELi128ELi128ELi4ES3_EELb0ELb1ELb0ELb0ELb0ELb0ELb0ELb0EEEvNS_16Flash_fwd_paramsE,@function
        .size           _ZN5flash16flash_fwd_kernelI23Flash_fwd_kernel_traitsILi32ELi128ELi128ELi4ELb0ELb0EN7cutlass6half_tE19Flash_kernel_traitsILi32ELi128ELi128ELi4ES3_EELb0ELb1ELb0ELb0ELb0ELb0ELb0ELb0EEEvNS_16Flash_fwd_paramsE,(.L_x_727 - _ZN5flash16flash_fwd_kernelI23Flash_fwd_kernel_traitsILi32ELi128ELi128ELi4ELb0ELb0EN7cutlass6half_tE19Flash_kernel_traitsILi32ELi128ELi128ELi4ES3_EELb0ELb1ELb0ELb0ELb0ELb0ELb0ELb0EEEvNS_16Flash_fwd_paramsE)
        .other          _ZN5flash16flash_fwd_kernelI23Flash_fwd_kernel_traitsILi32ELi128ELi128ELi4ELb0ELb0EN7cutlass6half_tE19Flash_kernel_traitsILi32ELi128ELi128ELi4ES3_EELb0ELb1ELb0ELb0ELb0ELb0ELb0ELb0EEEvNS_16Flash_fwd_paramsE,@"STO_CUDA_ENTRY STV_DEFAULT"
_ZN5flash16flash_fwd_kernelI23Flash_fwd_kernel_traitsILi32ELi128ELi128ELi4ELb0ELb0EN7cutlass6half_tE19Flash_kernel_traitsILi32ELi128ELi128ELi4ES3_EELb0ELb1ELb0ELb0ELb0ELb0ELb0ELb0EEEvNS_16Flash_fwd_paramsE:
.text._ZN5flash16flash_fwd_kernelI23Flash_fwd_kernel_traitsILi32ELi128ELi128ELi4ELb0ELb0EN7cutlass6half_tE19Flash_kernel_traitsILi32ELi128ELi128ELi4ES3_EELb0ELb1ELb0ELb0ELb0ELb0ELb0ELb0EEEvNS_16Flash_fwd_paramsE:
        /* <DEDUP_REMOVED lines=52> */
.L_x_55:
        /* <DEDUP_REMOVED lines=25> */
[----:B------:R-:W3:Y:S01]  /*04d0*/  LDC R7, c[0x0][0x434] ;  /* 0x00010d00ff077b82 */ /* 0x000ee20000000800 */
[----:B-1----:R-:W-:-:S07]  /*04e0*/  ISETP.NE.AND P0, PT, R0, RZ, PT ;  /* 0x000000ff0000720c */ /* 0x002fce0003f05270 */
[----:B------:R-:W1:Y:S01]  /*04f0*/  @!P1 LDC.64 R8, c[0x0][0x400] ;  /* 0x00010000ff089b82 */ /* 0x000e620000000a00 */
[----:B--2---:R-:W-:-:S07]  /*0500*/  ISETP.NE.AND P2, PT, R4, RZ, !P0 ;  /* 0x000000ff0400720c */ /* 0x004fce0004745270 */
[----:B------:R-:W2:Y:S01]  /*0510*/  @P1 LDC.64 R10, c[0x0][0x408] ;  /* 0x00010200ff0a1b82 */ /* 0x000ea20000000a00 */
[----:B------:R-:W-:-:S07]  /*0520*/  @P0 IMAD.MOV.U32 R0, RZ, RZ, 0x1 ;  /* 0x00000001ff000424 */ /* 0x000fce00078e00ff */
[----:B------:R-:W4:Y:S08]  /*0530*/  @P0 LDC.64 R2, c[0x0][0x430] ;  /* 0x00010c00ff020b82 */ /* 0x000f300000000a00 */
[----:B------:R-:W1:Y:S01]  /*0540*/  @P0 LDC R16, c[0x0][0x430] ;  /* 0x00010c00ff100b82 */ /* 0x000e620000000800 */
[----:B----4-:R-:W-:Y:S01]  /*0550*/  @P0 IMAD R6, R2, R3, RZ ;  /* 0x0000000302060224 */ /* 0x010fe200078e02ff */
[----:B--23--:R-:W-:Y:S06]  /*0560*/  @P0 BRA `(.L_x_57) ;  /* 0x0000000000280947 */ /* 0x00cfec0003800000 */
[----:B------:R-:W-:Y:S01]  /*0570*/  ISETP.NE.AND P0, PT, R4, RZ, PT ;  /* 0x000000ff0400720c */ /* 0x000fe20003f05270 */
[----:B------:R-:W2:-:S12]  /*0580*/  LDC R3, c[0x0][0x3e0] ;  /* 0x0000f800ff037b82 */ /* 0x000e980000000800 */
[----:B------:R-:W3:Y:S01]  /*0590*/  @P0 LDC R6, c[0x0][0x454] ;  /* 0x00011500ff060b82 */ /* 0x000ee20000000800 */
[----:B-1----:R-:W-:Y:S02]  /*05a0*/  @P0 MOV R16, 0x1 ;  /* 0x0000000100100802 */ /* 0x002fe40000000f00 */
[----:B------:R-:W-:-:S05]  /*05b0*/  @!P0 MOV R16, 0x1 ;  /* 0x0000000100108802 */ /* 0x000fca0000000f00 */
[----:B------:R-:W2:Y:S08]  /*05c0*/  @P0 LDC R0, c[0x0][0x454] ;  /* 0x00011500ff000b82 */ /* 0x000eb00000000800 */
[----:B------:R-:W1:Y:S08]  /*05d0*/  @!P0 LDC R2, c[0x0][0x434] ;  /* 0x00010d00ff028b82 */ /* 0x000e700000000800 */
[----:B------:R-:W4:Y:S01]  /*05e0*/  @!P0 LDC R6, c[0x0][0x434] ;  /* 0x00010d00ff068b82 */ /* 0x000f220000000800 */
[----:B--2---:R-:W-:-:S02]  /*05f0*/  @P0 IMAD R0, R0, R3, RZ ;  /* 0x0000000300000224 */ /* 0x004fc400078e02ff */
[----:B-1-3--:R-:W-:-:S07]  /*0600*/  @!P0 IMAD R0, R2, R3, RZ ;  /* 0x0000000302008224 */ /* 0x00afce00078e02ff */
.L_x_57:
[----:B------:R-:W2:Y:S01]  /*0610*/  LDCU UR4, c[0x0][0x440] ;  /* 0x00008800ff0477ac */ /* 0x000ea20008000800 */
[C---:B-1----:R-:W-:Y:S01]  /*0620*/  @!P1 IMAD.WIDE.U32 R4, R25.reuse, R8, RZ ;  /* 0x0000000819049225 */ /* 0x042fe200078e00ff */
[C---:B------:R-:W-:Y:S01]  /*0630*/  ISETP.NE.AND P4, PT, R252.reuse, -0x1, PT ;  /* 0xfffffffffc00780c */ /* 0x040fe20003f85270 */
[----:B------:R-:W-:Y:S02]  /*0640*/  BSSY.RECONVERGENT B0, `(.L_x_58) ;  /* 0x000002d000007945 */ /* 0x000fe40003800200 */
[----:B------:R-:W-:Y:S02]  /*0650*/  @!P1 IMAD R9, R25, R9, R5 ;  /* 0x0000000919099224 */ /* 0x000fe400078e0205 */
[----:B------:R-:W-:-:S04]  /*0660*/  @P1 IMAD.WIDE.U32 R2, R252, R10, RZ ;  /* 0x0000000afc021225 */ /* 0x000fc800078e00ff */
[----:B------:R-:W-:Y:S02]  /*0670*/  IMAD.SHL.U32 R5, R51, 0x8, RZ ;  /* 0x0000000833057824 */ /* 0x000fe400078e00ff */
[----:B------:R-:W-:Y:S02]  /*0680*/  @P1 IMAD R9, R252, R11, R3 ;  /* 0x0000000bfc091224 */ /* 0x000fe400078e0203 */
[----:B------:R-:W-:Y:S01]  /*0690*/  @P1 IMAD.MOV.U32 R4, RZ, RZ, R2 ;  /* 0x000000ffff041224 */ /* 0x000fe200078e0002 */
[----:B------:R-:W-:Y:S01]  /*06a0*/  LOP3.LUT R3, R5, 0x18, RZ, 0xc0, !PT ;  /* 0x0000001805037812 */ /* 0x000fe200078ec0ff */
[----:B------:R-:W-:Y:S01]  /*06b0*/  IMAD R2, R25, R7, RZ ;  /* 0x0000000719027224 */ /* 0x000fe200078e02ff */
[----:B------:R-:W-:Y:S01]  /*06c0*/  MOV R5, RZ ;  /* 0x000000ff00057202 */ /* 0x000fe20000000f00 */
[----:B----4-:R-:W-:Y:S01]  /*06d0*/  IMAD R14, R22, R6, RZ ;  /* 0x00000006160e7224 */ /* 0x010fe200078e02ff */
[----:B--2---:R-:W-:Y:S01]  /*06e0*/  ISETP.GE.AND P0, PT, R3, UR4, PT ;  /* 0x0000000403007c0c */ /* 0x004fe2000bf06270 */
[----:B------:R-:W1:Y:S01]  /*06f0*/  LDCU.64 UR4, c[0x0][0x410] ;  /* 0x00008200ff0477ac */ /* 0x000e620008000a00 */
[----:B------:R-:W-:Y:S01]  /*0700*/  SEL R2, R2, R252, !P4 ;  /* 0x000000fc02027207 */ /* 0x000fe20006000000 */
[----:B------:R-:W-:Y:S01]  /*0710*/  @!P2 IMAD R14, R25, R0, R14 ;  /* 0x00000000190ea224 */ /* 0x000fe200078e020e */
[----:B------:R-:W-:Y:S01]  /*0720*/  ISETP.NE.AND P3, PT, R3, RZ, PT ;  /* 0x000000ff0300720c */ /* 0x000fe20003f65270 */
[----:B------:R-:W-:Y:S01]  /*0730*/  IMAD.IADD R0, R15, 0x1, -R24 ;  /* 0x000000010f007824 */ /* 0x000fe200078e0a18 */
[----:B------:R-:W-:-:S02]  /*0740*/  IADD3 R8, P1, PT, R3, R4, RZ ;  /* 0x0000000403087210 */ /* 0x000fc40007f3e0ff */
[----:B------:R-:W-:Y:S02]  /*0750*/  SHF.R.S32.HI R3, RZ, 0x1f, R2 ;  /* 0x0000001fff037819 */ /* 0x000fe40000011402 */
[----:B------:R-:W-:Y:S01]  /*0760*/  SHF.R.U32.HI R4, RZ, 0x2, R51 ;  /* 0x00000002ff047819 */ /* 0x000fe20000011633 */
[----:B------:R-:W-:Y:S01]  /*0770*/  IMAD.X R9, RZ, RZ, R9, P1 ;  /* 0x000000ffff097224 */ /* 0x000fe200008e0609 */
[----:B------:R-:W-:Y:S02]  /*0780*/  SEL R20, R2, RZ, P2 ;  /* 0x000000ff02147207 */ /* 0x000fe40001000000 */
[----:B------:R-:W-:Y:S01]  /*0790*/  SEL R21, R3, RZ, P2 ;  /* 0x000000ff03157207 */ /* 0x000fe20001000000 */
[C---:B------:R-:W-:Y:S01]  /*07a0*/  VIADD R17, R4.reuse, 0x20 ;  /* 0x0000002004117836 */ /* 0x040fe20000000000 */
[CC--:B------:R-:W-:Y:S01]  /*07b0*/  ISETP.GE.OR P2, PT, R4.reuse, R0.reuse, P0 ;  /* 0x000000000400720c */ /* 0x0c0fe20000746670 */
[C---:B------:R-:W-:Y:S01]  /*07c0*/  VIADD R19, R4.reuse, 0x60 ;  /* 0x0000006004137836 */ /* 0x040fe20000000000 */
[----:B------:R-:W-:Y:S01]  /*07d0*/  IADD3 R18, PT, PT, R4, 0x40, RZ ;  /* 0x0000004004127810 */ /* 0x000fe20007ffe0ff */
[----:B-1----:R-:W-:Y:S01]  /*07e0*/  IMAD.WIDE.U32 R8, R22, UR4, R8 ;  /* 0x0000000416087c25 */ /* 0x002fe2000f8e0008 */
[----:B------:R-:W-:-:S02]  /*07f0*/  ISETP.GE.OR P6, PT, R4, R0, P3 ;  /* 0x000000000400720c */ /* 0x000fc40001fc6670 */
[-C--:B------:R-:W-:Y:S01]  /*0800*/  ISETP.GE.OR P5, PT, R17, R0.reuse, P3 ;  /* 0x000000001100720c */ /* 0x080fe20001fa6670 */
[----:B------:R-:W-:Y:S01]  /*0810*/  IMAD R7, R22, UR5, R9 ;  /* 0x0000000516077c24 */ /* 0x000fe2000f8e0209 */
[-C--:B------:R-:W-:Y:S01]  /*0820*/  ISETP.GE.OR P4, PT, R18, R0.reuse, P3 ;  /* 0x000000001200720c */ /* 0x080fe20001f86670 */
[----:B------:R-:W-:Y:S01]  /*0830*/  IMAD.WIDE.U32 R2, R23, 0x80, R4 ;  /* 0x0000008017027825 */ /* 0x000fe200078e0004 */
[-C--:B------:R-:W-:Y:S02]  /*0840*/  ISETP.GE.OR P3, PT, R19, R0.reuse, P3 ;  /* 0x000000001300720c */ /* 0x080fe40001f66670 */
[----:B------:R-:W-:Y:S01]  /*0850*/  ISETP.GE.OR P1, PT, R17, R0, P0 ;  /* 0x000000001100720c */ /* 0x000fe20000726670 */
        /* <DEDUP_REMOVED lines=11> */
.L_x_59:
[----:B------:R-:W-:Y:S05]  /*0910*/  BSYNC.RECONVERGENT B0 ;  /* 0x0000000000007941 */ /* 0x000fea0003800200 */
.L_x_58:
[----:B------:R-:W-:Y:S01]  /*0920*/  BSSY.RECONVERGENT B0, `(.L_x_60) ;  /* 0x0000012000007945 */ /* 0x000fe20003800200 */
[----:B------:R-:W-:Y:S01]  /*0930*/  ISETP.GE.OR P2, PT, R18, R0, P0 ;  /* 0x000000001200720c */ /* 0x000fe20000746670 */
[----:B------:R-:W-:Y:S01]  /*0940*/  IMAD R15, R24, R16, RZ ;  /* 0x00000010180f7224 */ /* 0x000fe200078e02ff */
[----:B------:R-:W-:Y:S01]  /*0950*/  ISETP.GE.OR P0, PT, R19, R0, P0 ;  /* 0x000000001300720c */ /* 0x000fe20000706670 */
[----:B------:R-:W-:-:S12]  /*0960*/  @P1 BRA `(.L_x_61) ;  /* 0x0000000000341947 */ /* 0x000fd80003800000 */
        /* <DEDUP_REMOVED lines=13> */
.L_x_61:
[----:B------:R-:W-:Y:S05]  /*0a40*/  BSYNC.RECONVERGENT B0 ;  /* 0x0000000000007941 */ /* 0x000fea0003800200 */
.L_x_60:
        /* <DEDUP_REMOVED lines=15> */
.L_x_63:
[----:B------:R-:W-:Y:S05]  /*0b40*/  BSYNC.RECONVERGENT B0 ;  /* 0x0000000000007941 */ /* 0x000fea0003800200 */
.L_x_62:
        /* <DEDUP_REMOVED lines=17> */
.L_x_65:
[----:B------:R-:W-:Y:S05]  /*0c60*/  BSYNC.RECONVERGENT B0 ;  /* 0x0000000000007941 */ /* 0x000fea0003800200 */
.L_x_64:
        /* <DEDUP_REMOVED lines=11> */
.L_x_67:
[----:B------:R-:W-:Y:S05]  /*0d20*/  BSYNC.RECONVERGENT B0 ;  /* 0x0000000000007941 */ /* 0x000fea0003800200 */
.L_x_66:
        /* <DEDUP_REMOVED lines=10> */
.L_x_69:
[----:B------:R-:W-:Y:S05]  /*0dd0*/  BSYNC.RECONVERGENT B0 ;  /* 0x0000000000007941 */ /* 0x000fea0003800200 */
.L_x_68:
        /* <DEDUP_REMOVED lines=10> */
.L_x_71:
[----:B------:R-:W-:Y:S05]  /*0e80*/  BSYNC.RECONVERGENT B0 ;  /* 0x0000000000007941 */ /* 0x000fea0003800200 */
.L_x_70:
        /* <DEDUP_REMOVED lines=10> */
.L_x_56:
[----:B------:R-:W-:Y:S02]  /*0f30*/  ISETP.NE.AND P0, PT, R252, -0x1, PT ;  /* 0xfffffffffc00780c */ /* 0x000fe40003f05270 */
[----:B------:R-:W-:-:S11]  /*0f40*/  ISETP.NE.AND P2, PT, R11, -0x1, PT ;  /* 0xffffffff0b00780c */ /* 0x000fd60003f45270 */
[----:B------:R-:W1:Y:S08]  /*0f50*/  @!P0 LDC.64 R6, c[0x0][0x398] ;  /* 0x0000e600ff068b82 */ /* 0x000e700000000a00 */
[----:B------:R-:W2:Y:S01]  /*0f60*/  @P0 LDC.64 R8, c[0x0][0x3b0] ;  /* 0x0000ec00ff080b82 */ /* 0x000ea20000000a00 */
[----:B-1----:R-:W-:-:S04]  /*0f70*/  @!P0 IMAD.WIDE.U32 R4, R25, R6, RZ ;  /* 0x0000000619048225 */ /* 0x002fc800078e00ff */
[----:B------:R-:W-:Y:S01]  /*0f80*/  @!P0 IMAD R13, R25, R7, R5 ;  /* 0x00000007190d8224 */ /* 0x000fe200078e0205 */
[----:B------:R-:W-:Y:S01]  /*0f90*/  @!P0 MOV R12, R4 ;  /* 0x00000004000c8202 */ /* 0x000fe20000000f00 */
[----:B--2---:R-:W-:-:S04]  /*0fa0*/  @P0 IMAD.WIDE.U32 R2, R252, R8, RZ ;  /* 0x00000008fc020225 */ /* 0x004fc800078e00ff */
        /* <DEDUP_REMOVED lines=16> */
.L_x_72:
[----:B------:R-:W1:Y:S01]  /*10b0*/  LDC.64 R92, c[0x0][0x3b8] ;  /* 0x0000ee00ff5c7b82 */ /* 0x000e620000000a00 */
[----:B------:R-:W-:-:S05]  /*10c0*/  IADD3 R2, PT, PT, R10, R11, RZ ;  /* 0x0000000b0a027210 */ /* 0x000fca0007ffe0ff */
[C---:B-1----:R-:W-:Y:S02]  /*10d0*/  IMAD R0, R2.reuse, R93, RZ ;  /* 0x0000005d02007224 */ /* 0x042fe400078e02ff */
[----:B------:R-:W-:-:S05]  /*10e0*/  IMAD.WIDE.U32 R2, R2, R92, RZ ;  /* 0x0000005c02027225 */ /* 0x000fca00078e00ff */
[----:B------:R-:W-:Y:S02]  /*10f0*/  IADD3 R6, PT, PT, R3, R0, RZ ;  /* 0x0000000003067210 */ /* 0x000fe40007ffe0ff */
[----:B------:R-:W-:-:S07]  /*1100*/  MOV R5, R2 ;  /* 0x0000000200057202 */ /* 0x000fce0000000f00 */
.L_x_73:
        /* <DEDUP_REMOVED lines=39> */
.L_x_74:
[----:B------:R-:W1:Y:S01]  /*1380*/  LDC.64 R94, c[0x0][0x3c0] ;  /* 0x0000f000ff5e7b82 */ /* 0x000e620000000a00 */
[----:B------:R-:W-:-:S05]  /*1390*/  IADD3 R0, PT, PT, R10, R11, RZ ;  /* 0x0000000b0a007210 */ /* 0x000fca0007ffe0ff */
[C---:B-1----:R-:W-:Y:S02]  /*13a0*/  IMAD R4, R0.reuse, R95, RZ ;  /* 0x0000005f00047224 */ /* 0x042fe400078e02ff */
[----:B------:R-:W-:-:S05]  /*13b0*/  IMAD.WIDE.U32 R2, R0, R94, RZ ;  /* 0x0000005e00027225 */ /* 0x000fca00078e00ff */
[----:B------:R-:W-:-:S07]  /*13c0*/  IADD3 R0, PT, PT, R3, R4, RZ ;  /* 0x0000000403007210 */ /* 0x000fce0007ffe0ff */
.L_x_75:
[C---:B------:R-:W-:Y:S01]  /*13d0*/  IMAD.SHL.U32 R214, R51.reuse, 0x8, RZ ;  /* 0x0000000833d67824 */ /* 0x040fe200078e00ff */
[----:B------:R-:W1:Y:S01]  /*13e0*/  LDCU.128 UR4, c[0x0][0x3d0] ;  /* 0x00007a00ff0477ac */ /* 0x000e620008000c00 */
[C---:B------:R-:W-:Y:S01]  /*13f0*/  IMAD.SHL.U32 R16, R51.reuse, 0x20, RZ ;  /* 0x0000002033107824 */ /* 0x040fe200078e00ff */
[----:B------:R-:W-:Y:S01]  /*1400*/  SHF.R.U32.HI R26, RZ, 0x2, R51 ;  /* 0x00000002ff1a7819 */ /* 0x000fe20000011633 */
[----:B------:R-:W-:Y:S01]  /*1410*/  IMAD.SHL.U32 R3, R51, 0x4, RZ ;  /* 0x0000000433037824 */ /* 0x000fe200078e00ff */
[----:B------:R-:W-:Y:S01]  /*1420*/  LOP3.LUT R216, R214, 0x18, RZ, 0xc0, !PT ;  /* 0x00000018d6d87812 */ /* 0x000fe200078ec0ff */
[----:B------:R-:W2:Y:S01]  /*1430*/  S2UR UR16, SR_CgaCtaId ;  /* 0x00000000001079c3 */ /* 0x000ea20000008800 */
[----:B------:R-:W-:Y:S01]  /*1440*/  LOP3.LUT R14, R16, 0xc0, RZ, 0xc0, !PT ;  /* 0x000000c0100e7812 */ /* 0x000fe200078ec0ff */
[----:B------:R-:W3:Y:S01]  /*1450*/  LDCU.64 UR12, c[0x0][0x388] ;  /* 0x00007100ff0c77ac */ /* 0x000ee20008000a00 */
[----:B------:R-:W-:Y:S01]  /*1460*/  IADD3 R2, P0, PT, R216, R2, RZ ;  /* 0x00000002d8027210 */ /* 0x000fe20007f1e0ff */
[----:B------:R-:W-:Y:S01]  /*1470*/  BSSY.RECONVERGENT B0, `(.L_x_76) ;  /* 0x000003e000007945 */ /* 0x000fe20003800200 */
[----:B------:R-:W-:Y:S01]  /*1480*/  LOP3.LUT R14, R14, 0x18, R3, 0xf8, !PT ;  /* 0x000000180e0e7812 */ /* 0x000fe200078ef803 */
[----:B------:R-:W4:Y:S01]  /*1490*/  LDCU.64 UR10, c[0x0][0x390] ;  /* 0x00007200ff0a77ac */ /* 0x000f220008000a00 */
[----:B------:R-:W-:Y:S01]  /*14a0*/  MOV R27, RZ ;  /* 0x000000ff001b7202 */ /* 0x000fe20000000f00 */
[----:B------:R-:W-:Y:S01]  /*14b0*/  IMAD.X R3, RZ, RZ, R0, P0 ;  /* 0x000000ffff037224 */ /* 0x000fe200000e0600 */
[----:B------:R-:W-:Y:S01]  /*14c0*/  LOP3.LUT R0, R214, 0xd8, RZ, 0xc0, !PT ;  /* 0x000000d8d6007812 */ /* 0x000fe200078ec0ff */
[----:B------:R-:W5:Y:S01]  /*14d0*/  LDCU.64 UR8, c[0x0][0x3c8] ;  /* 0x00007900ff0877ac */ /* 0x000f620008000a00 */
[----:B------:R-:W-:Y:S01]  /*14e0*/  IADD3 R4, P1, PT, R216, R5, RZ ;  /* 0x00000005d8047210 */ /* 0x000fe20007f3e0ff */
[----:B------:R-:W-:Y:S01]  /*14f0*/  IMAD.WIDE.U32 R28, R23, 0x80, R26 ;  /* 0x00000080171c7825 */ /* 0x000fe200078e001a */
[----:B------:R-:W-:Y:S01]  /*1500*/  LOP3.LUT R0, R0, 0x18, R51, 0x78, !PT ;  /* 0x0000001800007812 */ /* 0x000fe200078e7833 */
[----:B------:R2:W-:Y:S01]  /*1510*/  STL.64 [R1+0x8], R26 ;  /* 0x0000081a01007387 */ /* 0x0005e20000100a00 */
[----:B------:R-:W-:Y:S01]  /*1520*/  IADD3 R11, PT, PT, -R24, R15, RZ ;  /* 0x0000000f180b7210 */ /* 0x000fe20007ffe1ff */
[----:B------:R-:W-:Y:S01]  /*1530*/  IMAD.X R5, RZ, RZ, R6, P1 ;  /* 0x000000ffff057224 */ /* 0x000fe200008e0606 */
[----:B------:R-:W-:Y:S01]  /*1540*/  LOP3.LUT R214, R0, 0x1f20, R214, 0xf8, !PT ;  /* 0x00001f2000d67812 */ /* 0x000fe200078ef8d6 */
[----:B------:R2:W-:Y:S01]  /*1550*/  STL.64 [R1], R28 ;  /* 0x0000001c01007387 */ /* 0x0005e20000100a00 */
[----:B------:R-:W-:Y:S01]  /*1560*/  SHF.R.S32.HI R0, RZ, 0x1f, R8 ;  /* 0x0000001fff007819 */ /* 0x000fe20000011408 */
[----:B------:R-:W-:Y:S01]  /*1570*/  IMAD.WIDE.U32 R2, R26, R94, R2 ;  /* 0x0000005e1a027225 */ /* 0x000fe200078e0002 */
[----:B------:R-:W-:Y:S01]  /*1580*/  IADD3 R6, P0, PT, R216, R12, RZ ;  /* 0x0000000cd8067210 */ /* 0x000fe20007f1e0ff */
[----:B------:R3:W-:Y:S01]  /*1590*/  STL [R1+0x10], R11 ;  /* 0x0000100b01007387 */ /* 0x0007e20000100800 */
[C---:B------:R-:W-:Y:S01]  /*15a0*/  ISETP.GE.AND P2, PT, R26.reuse, R11, PT ;  /* 0x0000000b1a00720c */ /* 0x040fe20003f46270 */
[----:B------:R-:W-:Y:S01]  /*15b0*/  IMAD.WIDE.U32 R4, R26, R92, R4 ;  /* 0x0000005c1a047225 */ /* 0x000fe200078e0004 */
[----:B------:R-:W-:Y:S01]  /*15c0*/  UMOV UR17, 0x400 ;  /* 0x0000040000117882 */ /* 0x000fe20000000000 */
[----:B------:R-:W-:-:S02]  /*15d0*/  SHF.R.U32.HI R17, RZ, 0x1, R51 ;  /* 0x00000001ff117819 */ /* 0x000fc40000011633 */
[----:B-1----:R-:W-:Y:S02]  /*15e0*/  IMAD R7, R0, UR4, RZ ;  /* 0x0000000400077c24 */ /* 0x002fe4000f8e02ff */
[----:B------:R-:W-:Y:S01]  /*15f0*/  IMAD R3, R26, R95, R3 ;  /* 0x0000005f1a037224 */ /* 0x000fe200078e0203 */
[----:B------:R-:W-:Y:S01]  /*1600*/  LOP3.LUT R208, R14, 0x8, R17, 0x78, !PT ;  /* 0x000000080ed07812 */ /* 0x000fe200078e7811 */
[----:B------:R-:W-:Y:S02]  /*1610*/  IMAD R0, R0, UR6, RZ ;  /* 0x0000000600007c24 */ /* 0x000fe4000f8e02ff */
[----:B------:R-:W-:Y:S02]  /*1620*/  IMAD R5, R26, R93, R5 ;  /* 0x0000005d1a057224 */ /* 0x000fe400078e0205 */
[C---:B------:R-:W-:Y:S02]  /*1630*/  IMAD R9, R8.reuse, UR7, R0 ;  /* 0x0000000708097c24 */ /* 0x040fe4000f8e0200 */
[----:B------:R-:W-:-:S04]  /*1640*/  IMAD.WIDE.U32 R2, R8, UR6, R2 ;  /* 0x0000000608027c25 */ /* 0x000fc8000f8e0002 */
[C---:B------:R-:W-:Y:S01]  /*1650*/  IMAD R10, R8.reuse, UR5, R7 ;  /* 0x00000005080a7c24 */ /* 0x040fe2000f8e0207 */
[----:B------:R-:W-:Y:S01]  /*1660*/  IADD3 R3, PT, PT, R3, R9, RZ ;  /* 0x0000000903037210 */ /* 0x000fe20007ffe0ff */
[----:B------:R-:W-:Y:S01]  /*1670*/  IMAD.WIDE.U32 R4, R8, UR4, R4 ;  /* 0x0000000408047c25 */ /* 0x000fe2000f8e0004 */
[----:B--2---:R-:W-:-:S03]  /*1680*/  ULEA UR4, UR16, UR17, 0x18 ;  /* 0x0000001110047291 */ /* 0x004fc6000f8ec0ff */
[----:B------:R-:W-:Y:S01]  /*1690*/  IMAD.X R7, RZ, RZ, R13, P0 ;  /* 0x000000ffff077224 */ /* 0x000fe200000e060d */
[----:B---3--:R-:W-:Y:S01]  /*16a0*/  LEA R237, P1, R4, UR12, 0x1 ;  /* 0x0000000c04ed7c11 */ /* 0x008fe2000f8208ff */
[----:B------:R-:W-:Y:S01]  /*16b0*/  IMAD.IADD R0, R5, 0x1, R10 ;  /* 0x0000000105007824 */ /* 0x000fe200078e020a */
[----:B----4-:R-:W-:Y:S01]  /*16c0*/  LEA R239, P0, R2, UR10, 0x1 ;  /* 0x0000000a02ef7c11 */ /* 0x010fe2000f8008ff */
[----:B-----5:R-:W-:Y:S01]  /*16d0*/  IMAD.WIDE.U32 R8, R22, UR8, R6 ;  /* 0x0000000816087c25 */ /* 0x020fe2000f8e0006 */
[----:B------:R-:W-:Y:S02]  /*16e0*/  LEA R214, R214, UR4, 0x1 ;  /* 0x00000004d6d67c11 */ /* 0x000fe4000f8e08ff */
[----:B------:R-:W-:Y:S01]  /*16f0*/  LEA.HI.X R236, R4, UR13, R0, 0x1, P1 ;  /* 0x0000000d04ec7c11 */ /* 0x000fe200088f0c00 */
[----:B------:R-:W-:Y:S01]  /*1700*/  IMAD R7, R22, UR9, R9 ;  /* 0x0000000916077c24 */ /* 0x000fe2000f8e0209 */
[----:B------:R-:W-:Y:S01]  /*1710*/  LEA.HI.X R238, R2, UR11, R3, 0x1, P0 ;  /* 0x0000000b02ee7c11 */ /* 0x000fe200080f0c03 */
[----:B------:R-:W-:Y:S06]  /*1720*/  @P2 BRA `(.L_x_77) ;  /* 0x0000000000482947 */ /* 0x000fec0003800000 */
[----:B------:R-:W1:Y:S02]  /*1730*/  LDCU UR5, c[0x0][0x440] ;  /* 0x00008800ff0577ac */ /* 0x000e640008000800 */
[----:B-1----:R-:W-:-:S13]  /*1740*/  ISETP.GE.AND P0, PT, R216, UR5, PT ;  /* 0x00000005d8007c0c */ /* 0x002fda000bf06270 */
[----:B------:R-:W-:Y:S05]  /*1750*/  @P0 BRA `(.L_x_78) ;  /* 0x0000000000380947 */ /* 0x000fea0003800000 */
        /* <DEDUP_REMOVED lines=9> */
[----:B------:R-:W-:Y:S01]  /*17f0*/  @!PT LDS RZ, [RZ] ;  /* 0x00000000fffff984 */ /* 0x000fe20000000800 */
[----:B------:R-:W-:Y:S01]  /*1800*/  @!PT LDS RZ, [RZ] ;  /* 0x00000000fffff984 */ /* 0x000fe20000000800 */
[----:B------:R-:W-:Y:S01]  /*1810*/  @!PT LDS RZ, [RZ] ;  /* 0x00000000fffff984 */ /* 0x000fe20000000800 */
[----:B------:R2:W-:Y:S01]  /*1820*/  LDGSTS.E.BYPASS.LTC128B.128 [R214], desc[UR14][R4.64] ;  /* 0x0000000004d67fae */ /* 0x0005e2000b981a0e */
[----:B------:R-:W-:Y:S05]  /*1830*/  BRA `(.L_x_77) ;  /* 0x0000000000047947 */ /* 0x000fea0003800000 */
.L_x_78:
[----:B------:R1:W-:Y:S02]  /*1840*/  STS.128 [R214], RZ ;  /* 0x000000ffd6007388 */ /* 0x0003e40000000c00 */
.L_x_77:
[----:B------:R-:W-:Y:S05]  /*1850*/  BSYNC.RECONVERGENT B0 ;  /* 0x0000000000007941 */ /* 0x000fea0003800200 */
.L_x_76:
[C---:B------:R-:W-:Y:S01]  /*1860*/  IADD3 R20, PT, PT, R26.reuse, 0x20, RZ ;  /* 0x000000201a147810 */ /* 0x040fe20007ffe0ff */
[C---:B------:R-:W-:Y:S01]  /*1870*/  VIADD R19, R26.reuse, 0x40 ;  /* 0x000000401a137836 */ /* 0x040fe20000000000 */
[----:B------:R-:W-:Y:S01]  /*1880*/  IADD3 R18, PT, PT, R26, 0x60, RZ ;  /* 0x000000601a127810 */ /* 0x000fe20007ffe0ff */
[----:B------:R-:W-:Y:S01]  /*1890*/  VIADD R49, R217, 0xffffffff ;  /* 0xffffffffd9317836 */ /* 0x000fe20000000000 */
[-C--:B------:R-:W-:Y:S01]  /*18a0*/  ISETP.GE.AND P0, PT, R20, R11.reuse, PT ;  /* 0x0000000b1400720c */ /* 0x080fe20003f06270 */
[----:B------:R3:W-:Y:S01]  /*18b0*/  STL [R1+0x14], R20 ;  /* 0x0000141401007387 */ /* 0x0007e20000100800 */
[C---:B------:R-:W-:Y:S01]  /*18c0*/  SHF.L.U64.HI R0, R92.reuse, 0x7, R93 ;  /* 0x000000075c007819 */ /* 0x040fe2000001025d */
[----:B------:R-:W-:Y:S01]  /*18d0*/  IMAD R12, R49, -0x80, R50 ;  /* 0xffffff80310c7824 */ /* 0x000fe200078e0232 */
[----:B------:R-:W-:Y:S01]  /*18e0*/  BSSY.RECONVERGENT B0, `(.L_x_79) ;  /* 0x000001e000007945 */ /* 0x000fe20003800200 */
[----:B------:R3:W-:Y:S01]  /*18f0*/  STL [R1+0x1c], R19 ;  /* 0x00001c1301007387 */ /* 0x0007e20000100800 */
[----:B------:R-:W-:Y:S01]  /*1900*/  IMAD.SHL.U32 R10, R92, 0x80, RZ ;  /* 0x000000805c0a7824 */ /* 0x000fe200078e00ff */
[----:B------:R-:W-:Y:S01]  /*1910*/  ISETP.GE.AND P2, PT, R19, R11, PT ;  /* 0x0000000b1300720c */ /* 0x000fe20003f46270 */
[----:B------:R-:W-:Y:S01]  /*1920*/  IMAD R13, R0, R49, RZ ;  /* 0x00000031000d7224 */ /* 0x000fe200078e02ff */
[----:B------:R3:W-:Y:S01]  /*1930*/  STL [R1+0x18], R18 ;  /* 0x0000181201007387 */ /* 0x0007e20000100800 */
[----:B------:R-:W-:Y:S01]  /*1940*/  ISETP.GE.AND P1, PT, R18, R11, PT ;  /* 0x0000000b1200720c */ /* 0x000fe20003f26270 */
[----:B------:R-:W-:Y:S01]  /*1950*/  IMAD.WIDE.U32 R10, R10, R49, RZ ;  /* 0x000000310a0a7225 */ /* 0x000fe200078e00ff */
[----:B------:R-:W-:Y:S01]  /*1960*/  ISETP.GE.AND P3, PT, R26, R12, PT ;  /* 0x0000000c1a00720c */ /* 0x000fe20003f66270 */
[----:B------:R-:W-:-:S12]  /*1970*/  @P0 BRA `(.L_x_80) ;  /* 0x0000000000500947 */ /* 0x000fd80003800000 */
[----:B------:R-:W4:Y:S02]  /*1980*/  LDCU UR5, c[0x0][0x440] ;  /* 0x00008800ff0577ac */ /* 0x000f240008000800 */
[----:B----4-:R-:W-:-:S13]  /*1990*/  ISETP.GE.AND P0, PT, R216, UR5, PT ;  /* 0x00000005d8007c0c */ /* 0x010fda000bf06270 */
[----:B------:R4:W-:Y:S01]  /*19a0*/  @P0 STS.128 [R214+0x800], RZ ;  /* 0x000800ffd6000388 */ /* 0x0009e20000000c00 */
[----:B------:R-:W-:Y:S05]  /*19b0*/  @P0 BRA `(.L_x_80) ;  /* 0x0000000000400947 */ /* 0x000fea0003800000 */
[----:B------:R-:W2:Y:S01]  /*19c0*/  LDCU.64 UR8, c[0x0][0x3b0] ;  /* 0x00007600ff0877ac */ /* 0x000ea20008000a00 */
[----:B------:R-:W-:Y:S02]  /*19d0*/  IADD3 R0, P0, PT, R28, 0x20, RZ ;  /* 0x000000201c007810 */ /* 0x000fe40007f1e0ff */
[----:B------:R-:W-:Y:S01]  /*19e0*/  MOV R3, R7 ;  /* 0x0000000700037202 */ /* 0x000fe20000000f00 */
[----:B------:R-:W5:Y:S02]  /*19f0*/  LDCU.64 UR6, c[0x0][0x380] ;  /* 0x00007000ff0677ac */ /* 0x000f640008000a00 */
[----:B------:R-:W-:-:S04]  /*1a00*/  IMAD.X R2, RZ, RZ, R29, P0 ;  /* 0x000000ffff027224 */ /* 0x000fc800000e061d */
[----:B--2---:R-:W-:Y:S02]  /*1a10*/  IMAD R4, R2, UR8, RZ ;  /* 0x0000000802047c24 */ /* 0x004fe4000f8e02ff */
[----:B------:R-:W-:-:S04]  /*1a20*/  IMAD.MOV.U32 R2, RZ, RZ, R8 ;  /* 0x000000ffff027224 */ /* 0x000fc800078e0008 */
[----:B------:R-:W-:-:S04]  /*1a30*/  IMAD.WIDE.U32 R2, R0, UR8, R2 ;  /* 0x0000000800027c25 */ /* 0x000fc8000f8e0002 */
[----:B------:R-:W-:Y:S01]  /*1a40*/  IMAD R0, R0, UR9, R4 ;  /* 0x0000000900007c24 */ /* 0x000fe2000f8e0204 */
[----:B-----5:R-:W-:-:S04]  /*1a50*/  LEA R4, P0, R2, UR6, 0x1 ;  /* 0x0000000602047c11 */ /* 0x020fc8000f8008ff */
[----:B------:R-:W-:-:S04]  /*1a60*/  IADD3 R0, PT, PT, R3, R0, RZ ;  /* 0x0000000003007210 */ /* 0x000fc80007ffe0ff */
[----:B------:R-:W-:-:S05]  /*1a70*/  LEA.HI.X R5, R2, UR7, R0, 0x1, P0 ;  /* 0x0000000702057c11 */ /* 0x000fca00080f0c00 */
[----:B------:R-:W-:Y:S01]  /*1a80*/  @!PT LDS RZ, [RZ] ;  /* 0x00000000fffff984 */ /* 0x000fe20000000800 */
[----:B------:R-:W-:Y:S01]  /*1a90*/  @!PT LDS RZ, [RZ] ;  /* 0x00000000fffff984 */ /* 0x000fe20000000800 */
[----:B------:R-:W-:Y:S01]  /*1aa0*/  @!PT LDS RZ, [RZ] ;  /* 0x00000000fffff984 */ /* 0x000fe20000000800 */
[----:B------:R2:W-:Y:S02]  /*1ab0*/  LDGSTS.E.BYPASS.LTC128B.128 [R214+0x800], desc[UR14][R4.64] ;  /* 0x0080000004d67fae */ /* 0x0005e4000b981a0e */
.L_x_80:
[----:B------:R-:W-:Y:S05]  /*1ac0*/  BSYNC.RECONVERGENT B0 ;  /* 0x0000000000007941 */ /* 0x000fea0003800200 */
.L_x_79:
[----:B------:R-:W-:Y:S04]  /*1ad0*/  BSSY.RECONVERGENT B0, `(.L_x_81) ;  /* 0x0000016000007945 */ /* 0x000fe80003800200 */
[----:B------:R-:W-:Y:S05]  /*1ae0*/  @P2 BRA `(.L_x_82) ;  /* 0x0000000000502947 */ /* 0x000fea0003800000 */
[----:B------:R-:W5:Y:S02]  /*1af0*/  LDCU UR5, c[0x0][0x440] ;  /* 0x00008800ff0577ac */ /* 0x000f640008000800 */
[----:B-----5:R-:W-:-:S13]  /*1b00*/  ISETP.GE.AND P0, PT, R216, UR5, PT ;  /* 0x00000005d8007c0c */ /* 0x020fda000bf06270 */
        /* <DEDUP_REMOVED lines=18> */
.L_x_82:
[----:B------:R-:W-:Y:S05]  /*1c30*/  BSYNC.RECONVERGENT B0 ;  /* 0x0000000000007941 */ /* 0x000fea0003800200 */
.L_x_81:
[----:B------:R-:W-:Y:S04]  /*1c40*/  BSSY.RECONVERGENT B0, `(.L_x_83) ;  /* 0x0000016000007945 */ /* 0x000fe80003800200 */
[----:B------:R-:W-:Y:S05]  /*1c50*/  @P1 BRA `(.L_x_84) ;  /* 0x0000000000501947 */ /* 0x000fea0003800000 */
[----:B------:R-:W5:Y:S02]  /*1c60*/  LDCU UR5, c[0x0][0x440] ;  /* 0x00008800ff0577ac */ /* 0x000f640008000800 */
[----:B-----5:R-:W-:-:S13]  /*1c70*/  ISETP.GE.AND P0, PT, R216, UR5, PT ;  /* 0x00000005d8007c0c */ /* 0x020fda000bf06270 */
[----:B------:R1:W-:Y:S01]  /*1c80*/  @P0 STS.128 [R214+0x1800], RZ ;  /* 0x001800ffd6000388 */ /* 0x0003e20000000c00 */
[----:B------:R-:W-:Y:S05]  /*1c90*/  @P0 BRA `(.L_x_84) ;  /* 0x0000000000400947 */ /* 0x000fea0003800000 */
[----:B------:R-:W5:Y:S01]  /*1ca0*/  LDCU.64 UR8, c[0x0][0x3b0] ;  /* 0x00007600ff0877ac */ /* 0x000f620008000a00 */
[----:B------:R-:W-:Y:S02]  /*1cb0*/  IADD3 R0, P0, PT, R28, 0x60, RZ ;  /* 0x000000601c007810 */ /* 0x000fe40007f1e0ff */
[----:B------:R-:W-:Y:S01]  /*1cc0*/  MOV R3, R7 ;  /* 0x0000000700037202 */ /* 0x000fe20000000f00 */
[----:B------:R-:W3:Y:S02]  /*1cd0*/  LDCU.64 UR6, c[0x0][0x380] ;  /* 0x00007000ff0677ac */ /* 0x000ee40008000a00 */
[----:B------:R-:W-:-:S04]  /*1ce0*/  IMAD.X R2, RZ, RZ, R29, P0 ;  /* 0x000000ffff027224 */ /* 0x000fc800000e061d */
[----:B-----5:R-:W-:Y:S02]  /*1cf0*/  IMAD R6, R2, UR8, RZ ;  /* 0x0000000802067c24 */ /* 0x020fe4000f8e02ff */
[----:B------:R-:W-:-:S04]  /*1d00*/  IMAD.MOV.U32 R2, RZ, RZ, R8 ;  /* 0x000000ffff027224 */ /* 0x000fc800078e0008 */
[----:B--2---:R-:W-:-:S04]  /*1d10*/  IMAD.WIDE.U32 R4, R0, UR8, R2 ;  /* 0x0000000800047c25 */ /* 0x004fc8000f8e0002 */
[----:B------:R-:W-:Y:S01]  /*1d20*/  IMAD R0, R0, UR9, R6 ;  /* 0x0000000900007c24 */ /* 0x000fe2000f8e0206 */
[----:B---3--:R-:W-:-:S04]  /*1d30*/  LEA R2, P0, R4, UR6, 0x1 ;  /* 0x0000000604027c11 */ /* 0x008fc8000f8008ff */
[----:B------:R-:W-:-:S04]  /*1d40*/  IADD3 R0, PT, PT, R5, R0, RZ ;  /* 0x0000000005007210 */ /* 0x000fc80007ffe0ff */
[----:B------:R-:W-:-:S05]  /*1d50*/  LEA.HI.X R3, R4, UR7, R0, 0x1, P0 ;  /* 0x0000000704037c11 */ /* 0x000fca00080f0c00 */
[----:B------:R-:W-:Y:S01]  /*1d60*/  @!PT LDS RZ, [RZ] ;  /* 0x00000000fffff984 */ /* 0x000fe20000000800 */
[----:B------:R-:W-:Y:S01]  /*1d70*/  @!PT LDS RZ, [RZ] ;  /* 0x00000000fffff984 */ /* 0x000fe20000000800 */
[----:B------:R-:W-:Y:S01]  /*1d80*/  @!PT LDS RZ, [RZ] ;  /* 0x00000000fffff984 */ /* 0x000fe20000000800 */
[----:B------:R2:W-:Y:S02]  /*1d90*/  LDGSTS.E.BYPASS.LTC128B.128 [R214+0x1800], desc[UR14][R2.64] ;  /* 0x0180000002d67fae */ /* 0x0005e4000b981a0e */
.L_x_84:
[----:B------:R-:W-:Y:S05]  /*1da0*/  BSYNC.RECONVERGENT B0 ;  /* 0x0000000000007941 */ /* 0x000fea0003800200 */
.L_x_83:
[----:B------:R-:W-:Y:S01]  /*1db0*/  BSSY.RECONVERGENT B0, `(.L_x_85) ;  /* 0x000000e000007945 */ /* 0x000fe20003800200 */
[----:B--2---:R-:W-:-:S03]  /*1dc0*/  IADD3 R5, PT, PT, R11, R13, RZ ;  /* 0x0000000d0b057210 */ /* 0x004fc60007ffe0ff */
[----:B------:R-:W-:Y:S05]  /*1dd0*/  @P3 BRA `(.L_x_86) ;  /* 0x00000000002c3947 */ /* 0x000fea0003800000 */
[----:B------:R-:W2:Y:S02]  /*1de0*/  LDCU UR5, c[0x0][0x440] ;  /* 0x00008800ff0577ac */ /* 0x000ea40008000800 */
[----:B--2---:R-:W-:-:S13]  /*1df0*/  ISETP.GE.AND P0, PT, R216, UR5, PT ;  /* 0x00000005d8007c0c */ /* 0x004fda000bf06270 */
[----:B------:R-:W-:Y:S05]  /*1e00*/  @P0 BRA `(.L_x_87) ;  /* 0x00000000001c0947 */ /* 0x000fea0003800000 */
[----:B------:R-:W-:-:S04]  /*1e10*/  LEA R2, P0, R10, R237, 0x1 ;  /* 0x000000ed0a027211 */ /* 0x000fc800078008ff */
[----:B------:R-:W-:-:S05]  /*1e20*/  LEA.HI.X R3, R10, R236, R5, 0x1, P0 ;  /* 0x000000ec0a037211 */ /* 0x000fca00000f0c05 */
[----:B------:R-:W-:Y:S01]  /*1e30*/  @!PT LDS RZ, [RZ] ;  /* 0x00000000fffff984 */ /* 0x000fe20000000800 */
[----:B------:R-:W-:Y:S01]  /*1e40*/  @!PT LDS RZ, [RZ] ;  /* 0x00000000fffff984 */ /* 0x000fe20000000800 */
[----:B------:R-:W-:Y:S01]  /*1e50*/  @!PT LDS RZ, [RZ] ;  /* 0x00000000fffff984 */ /* 0x000fe20000000800 */
[----:B------:R2:W-:Y:S01]  /*1e60*/  LDGSTS.E.BYPASS.LTC128B.128 [R214+0x2000], desc[UR14][R2.64] ;  /* 0x0200000002d67fae */ /* 0x0005e2000b981a0e */
[----:B------:R-:W-:Y:S05]  /*1e70*/  BRA `(.L_x_86) ;  /* 0x0000000000047947 */ /* 0x000fea0003800000 */
.L_x_87:
[----:B------:R2:W-:Y:S02]  /*1e80*/  STS.128 [R214+0x2000], RZ ;  /* 0x002000ffd6007388 */ /* 0x0005e40000000c00 */
.L_x_86:
[----:B------:R-:W-:Y:S05]  /*1e90*/  BSYNC.RECONVERGENT B0 ;  /* 0x0000000000007941 */ /* 0x000fea0003800200 */
.L_x_85:
[-C--:B------:R-:W-:Y:S01]  /*1ea0*/  ISETP.GE.AND P0, PT, R20, R12.reuse, PT ;  /* 0x0000000c1400720c */ /* 0x080fe20003f06270 */
[----:B------:R-:W-:Y:S01]  /*1eb0*/  BSSY.RECONVERGENT B0, `(.L_x_88) ;  /* 0x0000012000007945 */ /* 0x000fe20003800200 */
[-C--:B------:R-:W-:Y:S02]  /*1ec0*/  ISETP.GE.AND P2, PT, R19, R12.reuse, PT ;  /* 0x0000000c1300720c */ /* 0x080fe40003f46270 */
[----:B------:R-:W-:-:S09]  /*1ed0*/  ISETP.GE.AND P1, PT, R18, R12, PT ;  /* 0x0000000c1200720c */ /* 0x000fd20003f26270 */
[----:B------:R-:W-:Y:S05]  /*1ee0*/  @P0 BRA `(.L_x_89) ;  /* 0x0000000000380947 */ /* 0x000fea0003800000 */
[----:B------:R-:W5:Y:S02]  /*1ef0*/  LDCU UR5, c[0x0][0x440] ;  /* 0x00008800ff0577ac */ /* 0x000f640008000800 */
[----:B-----5:R-:W-:-:S13]  /*1f00*/  ISETP.GE.AND P0, PT, R216, UR5, PT ;  /* 0x00000005d8007c0c */ /* 0x020fda000bf06270 */
[----:B------:R1:W-:Y:S01]  /*1f10*/  @P0 STS.128 [R214+0x2800], RZ ;  /* 0x002800ffd6000388 */ /* 0x0003e20000000c00 */
[----:B------:R-:W-:Y:S05]  /*1f20*/  @P0 BRA `(.L_x_89) ;  /* 0x0000000000280947 */ /* 0x000fea0003800000 */
[----:B--2---:R-:W-:-:S04]  /*1f30*/  IMAD.WIDE.U32 R2, R92, 0x20, RZ ;  /* 0x000000205c027825 */ /* 0x004fc800078e00ff */
[----:B------:R-:W-:Y:S01]  /*1f40*/  IMAD.SHL.U32 R6, R93, 0x20, RZ ;  /* 0x000000205d067824 */ /* 0x000fe200078e00ff */
[----:B------:R-:W-:-:S04]  /*1f50*/  IADD3 R0, P0, PT, R10, R2, RZ ;  /* 0x000000020a007210 */ /* 0x000fc80007f1e0ff */
[----:B------:R-:W-:Y:S02]  /*1f60*/  IADD3.X R6, PT, PT, R5, R3, R6, P0, !PT ;  /* 0x0000000305067210 */ /* 0x000fe400007fe406 */
[----:B------:R-:W-:-:S04]  /*1f70*/  LEA R2, P0, R0, R237, 0x1 ;  /* 0x000000ed00027211 */ /* 0x000fc800078008ff */
[----:B------:R-:W-:-:S05]  /*1f80*/  LEA.HI.X R3, R0, R236, R6, 0x1, P0 ;  /* 0x000000ec00037211 */ /* 0x000fca00000f0c06 */
[----:B------:R-:W-:Y:S01]  /*1f90*/  @!PT LDS RZ, [RZ] ;  /* 0x00000000fffff984 */ /* 0x000fe20000000800 */
[----:B------:R-:W-:Y:S01]  /*1fa0*/  @!PT LDS RZ, [RZ] ;  /* 0x00000000fffff984 */ /* 0x000fe20000000800 */
[----:B------:R-:W-:Y:S01]  /*1fb0*/  @!PT LDS RZ, [RZ] ;  /* 0x00000000fffff984 */ /* 0x000fe20000000800 */
[----:B------:R2:W-:Y:S04]  /*1fc0*/  LDGSTS.E.BYPASS.LTC128B.128 [R214+0x2800], desc[UR14][R2.64] ;  /* 0x0280000002d67fae */ /* 0x0005e8000b981a0e */
.L_x_89:
[----:B------:R-:W-:Y:S05]  /*1fd0*/  BSYNC.RECONVERGENT B0 ;  /* 0x0000000000007941 */ /* 0x000fea0003800200 */
.L_x_88:
[----:B------:R-:W-:Y:S04]  /*1fe0*/  BSSY.RECONVERGENT B0, `(.L_x_90) ;  /* 0x000000e000007945 */ /* 0x000fe80003800200 */
[----:B------:R-:W-:Y:S05]  /*1ff0*/  @P2 BRA `(.L_x_91) ;  /* 0x0000000000302947 */ /* 0x000fea0003800000 */
[----:B------:R-:W5:Y:S02]  /*2000*/  LDCU UR5, c[0x0][0x440] ;  /* 0x00008800ff0577ac */ /* 0x000f640008000800 */
[----:B-----5:R-:W-:-:S13]  /*2010*/  ISETP.GE.AND P0, PT, R216, UR5, PT ;  /* 0x00000005d8007c0c */ /* 0x020fda000bf06270 */
[----:B------:R1:W-:Y:S01]  /*2020*/  @P0 STS.128 [R214+0x3000], RZ ;  /* 0x003000ffd6000388 */ /* 0x0003e20000000c00 */
[----:B------:R-:W-:Y:S05]  /*2030*/  @P0 BRA `(.L_x_91) ;  /* 0x0000000000200947 */ /* 0x000fea0003800000 */
[----:B------:R-:W-:-:S04]  /*2040*/  LEA R0, P0, R92, R10, 0x6 ;  /* 0x0000000a5c007211 */ /* 0x000fc800078030ff */
[----:B--2---:R-:W-:Y:S02]  /*2050*/  LEA.HI.X R3, R92, R5, R93, 0x6, P0 ;  /* 0x000000055c037211 */ /* 0x004fe400000f345d */
[----:B------:R-:W-:-:S04]  /*2060*/  LEA R2, P0, R0, R237, 0x1 ;  /* 0x000000ed00027211 */ /* 0x000fc800078008ff */
[----:B------:R-:W-:-:S05]  /*2070*/  LEA.HI.X R3, R0, R236, R3, 0x1, P0 ;  /* 0x000000ec00037211 */ /* 0x000fca00000f0c03 */
[----:B------:R-:W-:Y:S01]  /*2080*/  @!PT LDS RZ, [RZ] ;  /* 0x00000000fffff984 */ /* 0x000fe20000000800 */
[----:B------:R-:W-:Y:S01]  /*2090*/  @!PT LDS RZ, [RZ] ;  /* 0x00000000fffff984 */ /* 0x000fe20000000800 */
[----:B------:R-:W-:Y:S01]  /*20a0*/  @!PT LDS RZ, [RZ] ;  /* 0x00000000fffff984 */ /* 0x000fe20000000800 */
[----:B------:R2:W-:Y:S04]  /*20b0*/  LDGSTS.E.BYPASS.LTC128B.128 [R214+0x3000], desc[UR14][R2.64] ;  /* 0x0300000002d67fae */ /* 0x0005e8000b981a0e */
.L_x_91:
[----:B------:R-:W-:Y:S05]  /*20c0*/  BSYNC.RECONVERGENT B0 ;  /* 0x0000000000007941 */ /* 0x000fea0003800200 */
.L_x_90:
[----:B------:R-:W-:Y:S04]  /*20d0*/  BSSY.RECONVERGENT B0, `(.L_x_92) ;  /* 0x0000010000007945 */ /* 0x000fe80003800200 */
[----:B------:R-:W-:Y:S05]  /*20e0*/  @P1 BRA `(.L_x_93) ;  /* 0x0000000000381947 */ /* 0x000fea0003800000 */
[----:B------:R-:W5:Y:S02]  /*20f0*/  LDCU UR5, c[0x0][0x440] ;  /* 0x00008800ff0577ac */ /* 0x000f640008000800 */
[----:B-----5:R-:W-:-:S13]  /*2100*/  ISETP.GE.AND P0, PT, R216, UR5, PT ;  /* 0x00000005d8007c0c */ /* 0x020fda000bf06270 */
[----:B------:R1:W-:Y:S01]  /*2110*/  @P0 STS.128 [R214+0x3800], RZ ;  /* 0x003800ffd6000388 */ /* 0x0003e20000000c00 */
[----:B------:R-:W-:Y:S05]  /*2120*/  @P0 BRA `(.L_x_93) ;  /* 0x0000000000280947 */ /* 0x000fea0003800000 */
[----:B------:R-:W-:Y:S01]  /*2130*/  MOV R4, R10 ;  /* 0x0000000a00047202 */ /* 0x000fe20000000f00 */
[----:B------:R-:W-:-:S04]  /*2140*/  IMAD R0, R93, 0x60, RZ ;  /* 0x000000605d007824 */ /* 0x000fc800078e02ff */
[----:B--2---:R-:W-:-:S05]  /*2150*/  IMAD.WIDE.U32 R2, R92, 0x60, R4 ;  /* 0x000000605c027825 */ /* 0x004fca00078e0004 */
[----:B------:R-:W-:Y:S02]  /*2160*/  IADD3 R0, PT, PT, R3, R0, RZ ;  /* 0x0000000003007210 */ /* 0x000fe40007ffe0ff */
[----:B------:R-:W-:-:S04]  /*2170*/  LEA R4, P0, R2, R237, 0x1 ;  /* 0x000000ed02047211 */ /* 0x000fc800078008ff */
[----:B------:R-:W-:-:S05]  /*2180*/  LEA.HI.X R5, R2, R236, R0, 0x1, P0 ;  /* 0x000000ec02057211 */ /* 0x000fca00000f0c00 */
[----:B------:R-:W-:Y:S01]  /*2190*/  @!PT LDS RZ, [RZ] ;  /* 0x00000000fffff984 */ /* 0x000fe20000000800 */
[----:B------:R-:W-:Y:S01]  /*21a0*/  @!PT LDS RZ, [RZ] ;  /* 0x00000000fffff984 */ /* 0x000fe20000000800 */
[----:B------:R-:W-:Y:S01]  /*21b0*/  @!PT LDS RZ, [RZ] ;  /* 0x00000000fffff984 */ /* 0x000fe20000000800 */
[----:B------:R2:W-:Y:S04]  /*21c0*/  LDGSTS.E.BYPASS.LTC128B.128 [R214+0x3800], desc[UR14][R4.64] ;  /* 0x0380000004d67fae */ /* 0x0005e8000b981a0e */
.L_x_93:
[----:B------:R-:W-:Y:S05]  /*21d0*/  BSYNC.RECONVERGENT B0 ;  /* 0x0000000000007941 */ /* 0x000fea0003800200 */
.L_x_92:
[----:B------:R-:W0:Y:S01]  /*21e0*/  LDGDEPBAR ;  /* 0x00000000000079af */ /* 0x000e220000000000 */
[----:B--2---:R-:W-:Y:S01]  /*21f0*/  LOP3.LUT R2, R17, 0x1f0, RZ, 0xc0, !PT ;  /* 0x000001f011027812 */ /* 0x004fe200078ec0ff */
[C---:B------:R-:W-:Y:S01]  /*2200*/  IMAD.SHL.U32 R4, R94.reuse, 0x80, RZ ;  /* 0x000000805e047824 */ /* 0x040fe200078e00ff */
[----:B------:R-:W-:Y:S01]  /*2210*/  SHF.L.U64.HI R0, R94, 0x7, R95 ;  /* 0x000000075e007819 */ /* 0x000fe2000001025f */
[----:B------:R-:W-:Y:S01]  /*2220*/  BSSY.RECONVERGENT B0, `(.L_x_94) ;  /* 0x0000018000007945 */ /* 0x000fe20003800200 */
[----:B------:R-:W-:Y:S01]  /*2230*/  LOP3.LUT R3, R26, 0x7, RZ, 0xc0, !PT ;  /* 0x000000071a037812 */ /* 0x000fe200078ec0ff */
[----:B------:R-:W-:Y:S01]  /*2240*/  IMAD.WIDE.U32 R4, R4, R49, RZ ;  /* 0x0000003104047225 */ /* 0x000fe200078e00ff */
[----:B------:R-:W-:-:S03]  /*2250*/  IADD3 R2, PT, PT, R2, 0x1, R24 ;  /* 0x0000000102027810 */ /* 0x000fc60007ffe018 */
[----:B------:R-:W-:Y:S01]  /*2260*/  IMAD R0, R0, R49, RZ ;  /* 0x0000003100007224 */ /* 0x000fe200078e02ff */
[----:B------:R-:W-:-:S03]  /*2270*/  IADD3 R2, PT, PT, -R15, R2, R3 ;  /* 0x000000020f027210 */ /* 0x000fc60007ffe103 */
[----:B------:R-:W-:Y:S01]  /*2280*/  IMAD.IADD R7, R5, 0x1, R0 ;  /* 0x0000000105077824 */ /* 0x000fe200078e0200 */
[----:B------:R-:W-:Y:S01]  /*2290*/  IADD3 R48, PT, PT, R2, R48, R50 ;  /* 0x0000003002307210 */ /* 0x000fe20007ffe032 */
[----:B------:R-:W-:-:S04]  /*22a0*/  DEPBAR.LE SB0, 0x0 ;  /* 0x000080000000791a */ /* 0x000fc80000000000 */
[----:B------:R-:W-:Y:S06]  /*22b0*/  BAR.SYNC.DEFER_BLOCKING 0x0 ;  /* 0x0000000000007b1d */ /* 0x000fec0000010000 */
        /* <DEDUP_REMOVED lines=11> */
.L_x_96:
[----:B------:R2:W-:Y:S01]  /*2370*/  STS.128 [R214+0x4000], RZ ;  /* 0x004000ffd6007388 */ /* 0x0005e20000000c00 */
[----:B------:R-:W-:Y:S05]  /*2380*/  BRA `(.L_x_97) ;  /* 0x0000000000047947 */ /* 0x000fea0003800000 */
.L_x_95:
[----:B------:R2:W-:Y:S02]  /*2390*/  STS.128 [R214+0x4000], RZ ;  /* 0x004000ffd6007388 */ /* 0x0005e40000000c00 */
.L_x_97:
[----:B------:R-:W-:Y:S05]  /*23a0*/  BSYNC.RECONVERGENT B0 ;  /* 0x0000000000007941 */ /* 0x000fea0003800200 */
.L_x_94:
[----:B------:R-:W-:Y:S01]  /*23b0*/  ISETP.GE.AND P0, PT, R20, R12, PT ;  /* 0x0000000c1400720c */ /* 0x000fe20003f06270 */
[----:B--2---:R-:W-:Y:S01]  /*23c0*/  IMAD.SHL.U32 R2, R51, 0x10, RZ ;  /* 0x0000001033027824 */ /* 0x004fe200078e00ff */
[----:B------:R-:W-:Y:S01]  /*23d0*/  LOP3.LUT R210, R16, 0x120, RZ, 0xc0, !PT ;  /* 0x0000012010d27812 */ /* 0x000fe200078ec0ff */
[----:B------:R-:W-:Y:S01]  /*23e0*/  BSSY.RECONVERGENT B0, `(.L_x_98) ;  /* 0x0000019000007945 */ /* 0x000fe20003800200 */
[----:B------:R-:W-:Y:S02]  /*23f0*/  LOP3.LUT R3, R14, 0x8, R51, 0x78, !PT ;  /* 0x000000080e037812 */ /* 0x000fe400078e7833 */
[----:B------:R-:W-:Y:S02]  /*2400*/  LOP3.LUT R0, R2, 0x100, RZ, 0xc0, !PT ;  /* 0x0000010002007812 */ /* 0x000fe400078ec0ff */
[----:B------:R-:W-:Y:S02]  /*2410*/  LOP3.LUT R2, R210, 0x3e00, R2, 0xf8, !PT ;  /* 0x00003e00d2027812 */ /* 0x000fe400078ef802 */
[----:B------:R-:W-:-:S02]  /*2420*/  LOP3.LUT R0, R0, 0x20, R16, 0xf8, !PT ;  /* 0x0000002000007812 */ /* 0x000fc400078ef810 */
[-C--:B------:R-:W-:Y:S01]  /*2430*/  ISETP.GE.AND P2, PT, R19, R12.reuse, PT ;  /* 0x0000000c1300720c */ /* 0x080fe20003f46270 */
[----:B------:R2:W-:Y:S01]  /*2440*/  @P0 STS.128 [R214+0x4800], RZ ;  /* 0x004800ffd6000388 */ /* 0x0005e20000000c00 */
[----:B------:R-:W-:Y:S01]  /*2450*/  ISETP.GE.AND P1, PT, R18, R12, PT ;  /* 0x0000000c1200720c */ /* 0x000fe20003f26270 */
[----:B------:R-:W-:Y:S02]  /*2460*/  IMAD.IADD R0, R3, 0x1, R0 ;  /* 0x0000000103007824 */ /* 0x000fe400078e0200 */
[----:B------:R-:W-:Y:S01]  /*2470*/  IMAD.IADD R2, R208, 0x1, R2 ;  /* 0x00000001d0027824 */ /* 0x000fe200078e0202 */
[----:B------:R-:W-:Y:S09]  /*2480*/  @P0 BRA `(.L_x_99) ;  /* 0x0000000000380947 */ /* 0x000ff20003800000 */
[----:B------:R-:W5:Y:S02]  /*2490*/  LDCU UR5, c[0x0][0x440] ;  /* 0x00008800ff0577ac */ /* 0x000f640008000800 */
[----:B-----5:R-:W-:-:S13]  /*24a0*/  ISETP.GE.AND P0, PT, R216, UR5, PT ;  /* 0x00000005d8007c0c */ /* 0x020fda000bf06270 */
[----:B------:R1:W-:Y:S01]  /*24b0*/  @P0 STS.128 [R214+0x4800], RZ ;  /* 0x004800ffd6000388 */ /* 0x0003e20000000c00 */
[----:B------:R-:W-:Y:S05]  /*24c0*/  @P0 BRA `(.L_x_99) ;  /* 0x0000000000280947 */ /* 0x000fea0003800000 */
[----:B------:R-:W-:-:S04]  /*24d0*/  IMAD.WIDE.U32 R8, R94, 0x20, RZ ;  /* 0x000000205e087825 */ /* 0x000fc800078e00ff */
        /* <DEDUP_REMOVED lines=9> */
.L_x_99:
[----:B------:R-:W-:Y:S05]  /*2570*/  BSYNC.RECONVERGENT B0 ;  /* 0x0000000000007941 */ /* 0x000fea0003800200 */
.L_x_98:
[----:B------:R1:W-:Y:S01]  /*2580*/  @P2 STS.128 [R214+0x5000], RZ ;  /* 0x005000ffd6002388 */ /* 0x0003e20000000c00 */
[----:B------:R-:W-:Y:S01]  /*2590*/  BSSY.RECONVERGENT B0, `(.L_x_100) ;  /* 0x0000010000007945 */ /* 0x000fe20003800200 */
[----:B------:R-:W-:Y:S02]  /*25a0*/  LEA R212, R2, UR4, 0x1 ;  /* 0x0000000402d47c11 */ /* 0x000fe4000f8e08ff */
[----:B------:R-:W-:Y:S01]  /*25b0*/  LEA R209, R0, UR4, 0x1 ;  /* 0x0000000400d17c11 */ /* 0x000fe2000f8e08ff */
[----:B------:R-:W-:Y:S05]  /*25c0*/  @P2 BRA `(.L_x_101) ;  /* 0x0000000000302947 */ /* 0x000fea0003800000 */
[----:B------:R-:W5:Y:S02]  /*25d0*/  LDCU UR5, c[0x0][0x440] ;  /* 0x00008800ff0577ac */ /* 0x000f640008000800 */
[----:B-----5:R-:W-:-:S13]  /*25e0*/  ISETP.GE.AND P0, PT, R216, UR5, PT ;  /* 0x00000005d8007c0c */ /* 0x020fda000bf06270 */
[----:B------:R1:W-:Y:S01]  /*25f0*/  @P0 STS.128 [R214+0x5000], RZ ;  /* 0x005000ffd6000388 */ /* 0x0003e20000000c00 */
[----:B------:R-:W-:Y:S05]  /*2600*/  @P0 BRA `(.L_x_101) ;  /* 0x0000000000200947 */ /* 0x000fea0003800000 */
[----:B------:R-:W-:-:S04]  /*2610*/  LEA R0, P0, R94, R4, 0x6 ;  /* 0x000000045e007211 */ /* 0x000fc800078030ff */
[----:B------:R-:W-:Y:S02]  /*2620*/  LEA.HI.X R3, R94, R7, R95, 0x6, P0 ;  /* 0x000000075e037211 */ /* 0x000fe400000f345f */
[----:B------:R-:W-:-:S04]  /*2630*/  LEA R2, P0, R0, R239, 0x1 ;  /* 0x000000ef00027211 */ /* 0x000fc800078008ff */
[----:B------:R-:W-:-:S05]  /*2640*/  LEA.HI.X R3, R0, R238, R3, 0x1, P0 ;  /* 0x000000ee00037211 */ /* 0x000fca00000f0c03 */
[----:B------:R-:W-:Y:S01]  /*2650*/  @!PT LDS RZ, [RZ] ;  /* 0x00000000fffff984 */ /* 0x000fe20000000800 */
[----:B------:R-:W-:Y:S01]  /*2660*/  @!PT LDS RZ, [RZ] ;  /* 0x00000000fffff984 */ /* 0x000fe20000000800 */
[----:B------:R-:W-:Y:S01]  /*2670*/  @!PT LDS RZ, [RZ] ;  /* 0x00000000fffff984 */ /* 0x000fe20000000800 */
[----:B------:R1:W-:Y:S04]  /*2680*/  LDGSTS.E.BYPASS.LTC128B.128 [R214+0x5000], desc[UR14][R2.64] ;  /* 0x0500000002d67fae */ /* 0x0003e8000b981a0e */
.L_x_101:
[----:B------:R-:W-:Y:S05]  /*2690*/  BSYNC.RECONVERGENT B0 ;  /* 0x0000000000007941 */ /* 0x000fea0003800200 */
.L_x_100:
[----:B------:R1:W-:Y:S01]  /*26a0*/  @P1 STS.128 [R214+0x5800], RZ ;  /* 0x005800ffd6001388 */ /* 0x0003e20000000c00 */
        /* <DEDUP_REMOVED lines=8> */
[----:B-1----:R-:W-:-:S05]  /*2730*/  IMAD.WIDE.U32 R2, R94, 0x60, R6 ;  /* 0x000000605e027825 */ /* 0x002fca00078e0006 */
[----:B------:R-:W-:Y:S02]  /*2740*/  IADD3 R0, PT, PT, R3, R0, RZ ;  /* 0x0000000003007210 */ /* 0x000fe40007ffe0ff */
[----:B------:R-:W-:-:S04]  /*2750*/  LEA R4, P0, R2, R239, 0x1 ;  /* 0x000000ef02047211 */ /* 0x000fc800078008ff */
[----:B------:R-:W-:-:S05]  /*2760*/  LEA.HI.X R5, R2, R238, R0, 0x1, P0 ;  /* 0x000000ee02057211 */ /* 0x000fca00000f0c00 */
[----:B------:R-:W-:Y:S01]  /*2770*/  @!PT LDS RZ, [RZ] ;  /* 0x00000000fffff984 */ /* 0x000fe20000000800 */
[----:B------:R-:W-:Y:S01]  /*2780*/  @!PT LDS RZ, [RZ] ;  /* 0x00000000fffff984 */ /* 0x000fe20000000800 */
[----:B------:R-:W-:Y:S01]  /*2790*/  @!PT LDS RZ, [RZ] ;  /* 0x00000000fffff984 */ /* 0x000fe20000000800 */
[----:B------:R1:W-:Y:S04]  /*27a0*/  LDGSTS.E.BYPASS.LTC128B.128 [R214+0x5800], desc[UR14][R4.64] ;  /* 0x0580000004d67fae */ /* 0x0003e8000b981a0e */
.L_x_103:
[----:B------:R-:W-:Y:S05]  /*27b0*/  BSYNC.RECONVERGENT B0 ;  /* 0x0000000000007941 */ /* 0x000fea0003800200 */
.L_x_102:
[----:B---3--:R-:W-:Y:S01]  /*27c0*/  LDSM.16.M88.4 R16, [R212] ;  /* 0x00000000d410783b */ /* 0x008fe20000000200 */
[----:B------:R-:W-:Y:S01]  /*27d0*/  IMAD.MOV.U32 R0, RZ, RZ, 0x20 ;  /* 0x00000020ff007424 */ /* 0x000fe200078e00ff */
[C---:B------:R-:W-:Y:S01]  /*27e0*/  LOP3.LUT P0, RZ, R51.reuse, 0x4, RZ, 0xc0, !PT ;  /* 0x0000000433ff7812 */ /* 0x040fe2000780c0ff */
[----:B-1----:R-:W-:Y:S01]  /*27f0*/  IMAD.SHL.U32 R2, R51, 0x2, RZ ;  /* 0x0000000233027824 */ /* 0x002fe200078e00ff */
[----:B------:R-:W1:Y:S01]  /*2800*/  LDSM.16.M88.4 R4, [R209+0x2000] ;  /* 0x00200000d104783b */ /* 0x000e620000000200 */
[----:B------:R-:W-:Y:S02]  /*2810*/  ISETP.NE.AND P6, PT, R217, 0x1, PT ;  /* 0x00000001d900780c */ /* 0x000fe40003fc5270 */
[----:B------:R-:W-:Y:S01]  /*2820*/  SEL R0, R0, 0xffffffe0, !P0 ;  /* 0xffffffe000007807 */ /* 0x000fe20004000000 */
[----:B------:R-:W3:Y:S01]  /*2830*/  LDSM.16.M88.4 R12, [R212+0x1000] ;  /* 0x00100000d40c783b */ /* 0x000ee20000000200 */
[----:B------:R-:W-:-:S03]  /*2840*/  LOP3.LUT R3, R2, 0x6, RZ, 0xc0, !PT ;  /* 0x0000000602037812 */ /* 0x000fc600078ec0ff */
[----:B------:R-:W5:Y:S01]  /*2850*/  LDSM.16.M88.4 R80, [R209+0x2400] ;  /* 0x00240000d150783b */ /* 0x000f620000000200 */
[--C-:B------:R-:W-:Y:S02]  /*2860*/  IMAD.IADD R211, R209, 0x1, R0.reuse ;  /* 0x00000001d1d37824 */ /* 0x100fe400078e0200 */
[----:B------:R-:W-:Y:S01]  /*2870*/  IMAD.IADD R213, R212, 0x1, R0 ;  /* 0x00000001d4d57824 */ /* 0x000fe200078e0200 */
[----:B------:R-:W2:Y:S01]  /*2880*/  LDSM.16.M88.4 R76, [R209+0x2800] ;  /* 0x00280000d14c783b */ /* 0x000ea20000000200 */
[----:B------:R-:W-:-:S03]  /*2890*/  IMAD R2, R49, 0x80, R3 ;  /* 0x0000008031027824 */ /* 0x000fc600078e0203 */
[----:B------:R-:W4:Y:S04]  /*28a0*/  LDSM.16.M88.4 R72, [R209+0x2c00] ;  /* 0x002c0000d148783b */ /* 0x000f280000000200 */
[----:B------:R-:W4:Y:S04]  /*28b0*/  LDSM.16.M88.4 R68, [R209+0x3000] ;  /* 0x00300000d144783b */ /* 0x000f280000000200 */
[----:B------:R-:W4:Y:S04]  /*28c0*/  LDSM.16.M88.4 R60, [R209+0x3800] ;  /* 0x00380000d13c783b */ /* 0x000f280000000200 */
[----:B------:R-:W4:Y:S04]  /*28d0*/  LDSM.16.M88.4 R64, [R209+0x3400] ;  /* 0x00340000d140783b */ /* 0x000f280000000200 */
[----:B------:R-:W4:Y:S04]  /*28e0*/  LDSM.16.M88.4 R56, [R209+0x3c00] ;  /* 0x003c0000d138783b */ /* 0x000f280000000200 */
[----:B------:R-:W-:Y:S01]  /*28f0*/  LDSM.16.M88.4 R24, [R211+0x3800] ;  /* 0x00380000d318783b */ /* 0x000fe20000000200 */
[-C--:B-1----:R-:W-:Y:S03]  /*2900*/  HMMA.16816.F32 R180, R16, R4.reuse, RZ ;  /* 0x0000000410b4723c */ /* 0x082fe600000018ff */
[----:B------:R-:W-:Y:S04]  /*2910*/  LDSM.16.M88.4 R36, [R211+0x2c00] ;  /* 0x002c0000d324783b */ /* 0x000fe80000000200 */
[----:B------:R-:W-:Y:S01]  /*2920*/  LDSM.16.M88.4 R8, [R213] ;  /* 0x00000000d508783b */ /* 0x000fe20000000200 */
[C---:B---3--:R-:W-:Y:S03]  /*2930*/  HMMA.16816.F32 R176, R12.reuse, R4, RZ ;  /* 0x000000040cb0723c */ /* 0x048fe600000018ff */
[----:B------:R-:W-:Y:S04]  /*2940*/  LDSM.16.M88.4 R40, [R211+0x2800] ;  /* 0x00280000d328783b */ /* 0x000fe80000000200 */
[----:B------:R-:W-:Y:S01]  /*2950*/  LDSM.16.M88.4 R28, [R211+0x3400] ;  /* 0x00340000d31c783b */ /* 0x000fe20000000200 */
[-C--:B------:R-:W-:Y:S03]  /*2960*/  HMMA.16816.F32 R172, R12, R6.reuse, RZ ;  /* 0x000000060cac723c */ /* 0x080fe600000018ff */
[----:B------:R-:W-:Y:S04]  /*2970*/  LDSM.16.M88.4 R20, [R211+0x3c00] ;  /* 0x003c0000d314783b */ /* 0x000fe80000000200 */
[----:B------:R-:W-:Y:S01]  /*2980*/  LDSM.16.M88.4 R52, [R211+0x2000] ;  /* 0x00200000d334783b */ /* 0x000fe20000000200 */
[----:B------:R-:W-:Y:S03]  /*2990*/  HMMA.16816.F32 R168, R16, R6, RZ ;  /* 0x0000000610a8723c */ /* 0x000fe600000018ff */
[----:B------:R-:W1:Y:S04]  /*29a0*/  LDSM.16.M88.4 R4, [R213+0x1000] ;  /* 0x00100000d504783b */ /* 0x000e680000000200 */
[----:B------:R-:W-:Y:S01]  /*29b0*/  LDSM.16.M88.4 R44, [R211+0x2400] ;  /* 0x00240000d32c783b */ /* 0x000fe20000000200 */
[C---:B-----5:R-:W-:Y:S03]  /*29c0*/  HMMA.16816.F32 R164, R12.reuse, R80, RZ ;  /* 0x000000500ca4723c */ /* 0x060fe600000018ff */
[----:B------:R-:W3:Y:S04]  /*29d0*/  LDSM.16.M88.4 R32, [R211+0x3000] ;  /* 0x00300000d320783b */ /* 0x000ee80000000200 */
[----:B------:R-:W0:Y:S01]  /*29e0*/  LDGDEPBAR ;  /* 0x00000000000079af */ /* 0x000e220000000000 */
[C---:B--2---:R-:W-:Y:S08]  /*29f0*/  HMMA.16816.F32 R156, R12.reuse, R76, RZ ;  /* 0x0000004c0c9c723c */ /* 0x044ff000000018ff */
[C---:B------:R-:W-:Y:S08]  /*2a00*/  HMMA.16816.F32 R160, R12.reuse, R82, RZ ;  /* 0x000000520ca0723c */ /* 0x040ff000000018ff */
[----:B------:R-:W-:Y:S01]  /*2a10*/  HMMA.16816.F32 R152, R12, R78, RZ ;  /* 0x0000004e0c98723c */ /* 0x000fe200000018ff */
[----:B------:R-:W-:-:S07]  /*2a20*/  DEPBAR.LE SB0, 0x0 ;  /* 0x000080000000791a */ /* 0x000fce0000000000 */
[C---:B------:R-:W-:Y:S08]  /*2a30*/  HMMA.16816.F32 R108, R16.reuse, R80, RZ ;  /* 0x00000050106c723c */ /* 0x040ff000000018ff */
[C---:B------:R-:W-:Y:S08]  /*2a40*/  HMMA.16816.F32 R104, R16.reuse, R82, RZ ;  /* 0x000000521068723c */ /* 0x040ff000000018ff */
[C---:B------:R-:W-:Y:S08]  /*2a50*/  HMMA.16816.F32 R100, R16.reuse, R76, RZ ;  /* 0x0000004c1064723c */ /* 0x040ff000000018ff */
[----:B------:R-:W-:Y:S08]  /*2a60*/  HMMA.16816.F32 R96, R16, R78, RZ ;  /* 0x0000004e1060723c */ /* 0x000ff000000018ff */
[C---:B----4-:R-:W-:Y:S08]  /*2a70*/  HMMA.16816.F32 R148, R12.reuse, R72, RZ ;  /* 0x000000480c94723c */ /* 0x050ff000000018ff */
[C---:B------:R-:W-:Y:S08]  /*2a80*/  HMMA.16816.F32 R140, R12.reuse, R68, RZ ;  /* 0x000000440c8c723c */ /* 0x040ff000000018ff */
[C---:B------:R-:W-:Y:S08]  /*2a90*/  HMMA.16816.F32 R124, R12.reuse, R60, RZ ;  /* 0x0000003c0c7c723c */ /* 0x040ff000000018ff */
[C---:B------:R-:W-:Y:S08]  /*2aa0*/  HMMA.16816.F32 R144, R12.reuse, R74, RZ ;  /* 0x0000004a0c90723c */ /* 0x040ff000000018ff */
[----:B------:R-:W-:Y:S08]  /*2ab0*/  HMMA.16816.F32 R136, R12, R70, RZ ;  /* 0x000000460c88723c */ /* 0x000ff000000018ff */
[C---:B------:R-:W-:Y:S08]  /*2ac0*/  HMMA.16816.F32 R88, R16.reuse, R72, RZ ;  /* 0x000000481058723c */ /* 0x040ff000000018ff */
[C---:B------:R-:W-:Y:S08]  /*2ad0*/  HMMA.16816.F32 R84, R16.reuse, R74, RZ ;  /* 0x0000004a1054723c */ /* 0x040ff000000018ff */
[C---:B------:R-:W-:Y:S08]  /*2ae0*/  HMMA.16816.F32 R80, R16.reuse, R68, RZ ;  /* 0x000000441050723c */ /* 0x040ff000000018ff */
[----:B------:R-:W-:Y:S08]  /*2af0*/  HMMA.16816.F32 R76, R16, R70, RZ ;  /* 0x00000046104c723c */ /* 0x000ff000000018ff */
[C---:B------:R-:W-:Y:S08]  /*2b00*/  HMMA.16816.F32 R132, R12.reuse, R64, RZ ;  /* 0x000000400c84723c */ /* 0x040ff000000018ff */
[----:B------:R-:W-:Y:S08]  /*2b10*/  HMMA.16816.F32 R128, R12, R66, RZ ;  /* 0x000000420c80723c */ /* 0x000ff000000018ff */
[C---:B------:R-:W-:Y:S08]  /*2b20*/  HMMA.16816.F32 R72, R16.reuse, R64, RZ ;  /* 0x000000401048723c */ /* 0x040ff000000018ff */
[----:B------:R-:W-:Y:S08]  /*2b30*/  HMMA.16816.F32 R68, R16, R66, RZ ;  /* 0x000000421044723c */ /* 0x000ff000000018ff */
[C---:B------:R-:W-:Y:S08]  /*2b40*/  HMMA.16816.F32 R116, R12.reuse, R56, RZ ;  /* 0x000000380c74723c */ /* 0x040ff000000018ff */
[C---:B------:R-:W-:Y:S08]  /*2b50*/  HMMA.16816.F32 R120, R12.reuse, R62, RZ ;  /* 0x0000003e0c78723c */ /* 0x040ff000000018ff */
[----:B------:R-:W-:Y:S08]  /*2b60*/  HMMA.16816.F32 R112, R12, R58, RZ ;  /* 0x0000003a0c70723c */ /* 0x000ff000000018ff */
[C---:B------:R-:W-:Y:S08]  /*2b70*/  HMMA.16816.F32 R64, R16.reuse, R60, RZ ;  /* 0x0000003c1040723c */ /* 0x040ff000000018ff */
[C---:B------:R-:W-:Y:S08]  /*2b80*/  HMMA.16816.F32 R60, R16.reuse, R62, RZ ;  /* 0x0000003e103c723c */ /* 0x040ff000000018ff */
[C---:B------:R-:W-:Y:S08]  /*2b90*/  HMMA.16816.F32 R12, R16.reuse, R56, RZ ;  /* 0x00000038100c723c */ /* 0x040ff000000018ff */
[----:B------:R-:W-:Y:S08]  /*2ba0*/  HMMA.16816.F32 R16, R16, R58, RZ ;  /* 0x0000003a1010723c */ /* 0x000ff000000018ff */
[----:B-1----:R-:W-:Y:S08]  /*2bb0*/  HMMA.16816.F32 R224, R4, R24, R124 ;  /* 0x0000001804e0723c */ /* 0x002ff0000000187c */
[----:B------:R-:W-:Y:S08]  /*2bc0*/  HMMA.16816.F32 R124, R8, R36, R88 ;  /* 0x00000024087c723c */ /* 0x000ff00000001858 */
[C---:B------:R-:W-:Y:S08]  /*2bd0*/  HMMA.16816.F32 R184, R4.reuse, R40, R156 ;  /* 0x0000002804b8723c */ /* 0x040ff0000000189c */
[C---:B------:R-:W-:Y:S08]  /*2be0*/  HMMA.16816.F32 R200, R4.reuse, R28, R132 ;  /* 0x0000001c04c8723c */ /* 0x040ff00000001884 */
[C---:B------:R-:W-:Y:S08]  /*2bf0*/  HMMA.16816.F32 R232, R4.reuse, R20, R116 ;  /* 0x0000001404e8723c */ /* 0x040ff00000001874 */
[----:B------:R-:W-:Y:S08]  /*2c00*/  HMMA.16816.F32 R188, R4, R30, R128 ;  /* 0x0000001e04bc723c */ /* 0x000ff00000001880 */
[----:B------:R-:W-:Y:S08]  /*2c10*/  HMMA.16816.F32 R88, R8, R38, R84 ;  /* 0x000000260858723c */ /* 0x000ff00000001854 */
[C---:B------:R-:W-:Y:S08]  /*2c20*/  HMMA.16816.F32 R228, R4.reuse, R52, R176 ;  /* 0x0000003404e4723c */ /* 0x040ff000000018b0 */
[C---:B------:R-:W-:Y:S08]  /*2c30*/  HMMA.16816.F32 R192, R4.reuse, R36, R148 ;  /* 0x0000002404c0723c */ /* 0x040ff00000001894 */
[C---:B---3--:R-:W-:Y:S08]  /*2c40*/  HMMA.16816.F32 R196, R4.reuse, R32, R140 ;  /* 0x0000002004c4723c */ /* 0x048ff0000000188c */
[C---:B------:R-:W-:Y:S08]  /*2c50*/  HMMA.16816.F32 R156, R4.reuse, R38, R144 ;  /* 0x00000026049c723c */ /* 0x040ff00000001890 */
[----:B------:R-:W-:Y:S08]  /*2c60*/  HMMA.16816.F32 R204, R4, R26, R120 ;  /* 0x0000001a04cc723c */ /* 0x000ff00000001878 */
[C---:B------:R-:W-:Y:S08]  /*2c70*/  HMMA.16816.F32 R116, R8.reuse, R44, R108 ;  /* 0x0000002c0874723c */ /* 0x040ff0000000186c */
[C---:B------:R-:W-:Y:S08]  /*2c80*/  HMMA.16816.F32 R128, R8.reuse, R40, R100 ;  /* 0x000000280880723c */ /* 0x040ff00000001864 */
[C---:B------:R-:W-:Y:S08]  /*2c90*/  HMMA.16816.F32 R132, R8.reuse, R28, R72 ;  /* 0x0000001c0884723c */ /* 0x040ff00000001848 */
[----:B------:R-:W-:Y:S08]  /*2ca0*/  HMMA.16816.F32 R84, R8, R34, R76 ;  /* 0x000000220854723c */ /* 0x000ff0000000184c */
[C---:B------:R-:W-:Y:S08]  /*2cb0*/  HMMA.16816.F32 R164, R4.reuse, R44, R164 ;  /* 0x0000002c04a4723c */ /* 0x040ff000000018a4 */
[C---:B------:R-:W-:Y:S08]  /*2cc0*/  HMMA.16816.F32 R172, R4.reuse, R54, R172 ;  /* 0x0000003604ac723c */ /* 0x040ff000000018ac */
[C---:B------:R-:W-:Y:S08]  /*2cd0*/  HMMA.16816.F32 R160, R4.reuse, R46, R160 ;  /* 0x0000002e04a0723c */ /* 0x040ff000000018a0 */
[C---:B------:R-:W-:Y:S08]  /*2ce0*/  HMMA.16816.F32 R148, R4.reuse, R42, R152 ;  /* 0x0000002a0494723c */ /* 0x040ff00000001898 */
[C---:B------:R-:W-:Y:S08]  /*2cf0*/  HMMA.16816.F32 R176, R4.reuse, R34, R136 ;  /* 0x0000002204b0723c */ /* 0x040ff00000001888 */
[----:B------:R-:W-:Y:S01]  /*2d00*/  HMMA.16816.F32 R220, R4, R22, R112 ;  /* 0x0000001604dc723c */ /* 0x000fe20000001870 */
[----:B------:R-:W-:-:S02]  /*2d10*/  VIMNMX R5, PT, PT, R48, R50, PT ;  /* 0x0000003230057248 */ /* 0x000fc40003fe0100 */
[C-C-:B------:R-:W-:Y:S02]  /*2d20*/  VIADDMNMX R6, R48.reuse, 0x8, R50.reuse, PT ;  /* 0x0000000830067846 */ /* 0x140fe40003800132 */
[----:B------:R-:W-:-:S03]  /*2d30*/  VIADDMNMX R7, R48, 0x40, R50, PT ;  /* 0x0000004030077846 */ /* 0x000fc60003800132 */
        /* <DEDUP_REMOVED lines=9> */
[----:B------:R-:W-:Y:S01]  /*2dd0*/  HMMA.16816.F32 R76, R8, R22, R16 ;  /* 0x00000016084c723c */ /* 0x000fe20000001810 */
[----:B------:R-:W-:Y:S01]  /*2de0*/  VIADDMNMX R8, R48, 0x48, R50, PT ;  /* 0x0000004830087846 */ /* 0x000fe20003800132 */
[----:B------:R-:W-:Y:S06]  /*2df0*/  BAR.SYNC.DEFER_BLOCKING 0x0 ;  /* 0x0000000000007b1d */ /* 0x000fec0000010000 */
[----:B------:R-:W-:-:S12]  /*2e00*/  @!P6 BRA `(.L_x_104) ;  /* 0x0000000000bce947 */ /* 0x000fd80003800000 */
[----:B------:R-:W1:Y:S01]  /*2e10*/  LDCU UR5, c[0x0][0x440] ;  /* 0x00008800ff0577ac */ /* 0x000e620008000800 */
[----:B------:R-:W-:Y:S01]  /*2e20*/  VIADD R3, R217, 0xfffffffe ;  /* 0xfffffffed9037836 */ /* 0x000fe20000000000 */
[----:B------:R-:W-:Y:S03]  /*2e30*/  BSSY.RECONVERGENT B0, `(.L_x_105) ;  /* 0x000002b000007945 */ /* 0x000fe60003800200 */
[----:B------:R-:W-:-:S04]  /*2e40*/  IMAD.WIDE.U32 R12, R3, R92, RZ ;  /* 0x0000005c030c7225 */ /* 0x000fc800078e00ff */
[----:B------:R-:W-:Y:S02]  /*2e50*/  IMAD R3, R3, R93, R13 ;  /* 0x0000005d03037224 */ /* 0x000fe400078e020d */
[----:B------:R-:W-:-:S03]  /*2e60*/  IMAD.SHL.U32 R10, R12, 0x80, RZ ;  /* 0x000000800c0a7824 */ /* 0x000fc600078e00ff */
[----:B------:R-:W-:Y:S02]  /*2e70*/  SHF.L.U64.HI R11, R12, 0x7, R3 ;  /* 0x000000070c0b7819 */ /* 0x000fe40000010203 */
[C---:B-1----:R-:W-:Y:S02]  /*2e80*/  ISETP.GE.AND P0, PT, R216.reuse, UR5, PT ;  /* 0x00000005d8007c0c */ /* 0x042fe4000bf06270 */
[----:B------:R-:W-:-:S11]  /*2e90*/  ISETP.GE.AND P1, PT, R216, UR5, PT ;  /* 0x00000005d8007c0c */ /* 0x000fd6000bf26270 */
[CC--:B------:R-:W-:Y:S02]  /*2ea0*/  @!P0 LEA R3, P3, R92.reuse, R10.reuse, 0x5 ;  /* 0x0000000a5c038211 */ /* 0x0c0fe400078628ff */
[----:B------:R-:W-:Y:S02]  /*2eb0*/  @!P0 LEA R4, P2, R92, R10, 0x6 ;  /* 0x0000000a5c048211 */ /* 0x000fe400078430ff */
[----:B------:R-:W-:Y:S02]  /*2ec0*/  @!P1 LEA R16, P4, R10, R237, 0x1 ;  /* 0x000000ed0a109211 */ /* 0x000fe400078808ff */
[C-C-:B------:R-:W-:Y:S02]  /*2ed0*/  @!P0 LEA.HI.X R9, R92.reuse, R11, R93.reuse, 0x5, P3 ;  /* 0x0000000b5c098211 */ /* 0x140fe400018f2c5d */
[----:B------:R-:W-:Y:S02]  /*2ee0*/  @!P0 LEA R14, P3, R3, R237, 0x1 ;  /* 0x000000ed030e8211 */ /* 0x000fe400078608ff */
[----:B------:R-:W-:-:S02]  /*2ef0*/  @!P0 LEA.HI.X R13, R92, R11, R93, 0x6, P2 ;  /* 0x0000000b5c0d8211 */ /* 0x000fc400010f345d */
[----:B------:R-:W-:Y:S02]  /*2f00*/  @!P0 LEA R12, P2, R4, R237, 0x1 ;  /* 0x000000ed040c8211 */ /* 0x000fe400078408ff */
[-C--:B------:R-:W-:Y:S02]  /*2f10*/  @!P1 LEA.HI.X R17, R10, R236.reuse, R11, 0x1, P4 ;  /* 0x000000ec0a119211 */ /* 0x080fe400020f0c0b */
[-C--:B------:R-:W-:Y:S02]  /*2f20*/  @!P0 LEA.HI.X R15, R3, R236.reuse, R9, 0x1, P3 ;  /* 0x000000ec030f8211 */ /* 0x080fe400018f0c09 */
[----:B------:R-:W-:Y:S01]  /*2f30*/  @!P0 LEA.HI.X R13, R4, R236, R13, 0x1, P2 ;  /* 0x000000ec040d8211 */ /* 0x000fe200010f0c0d */
[----:B------:R-:W-:Y:S01]  /*2f40*/  @!PT LDS RZ, [RZ] ;  /* 0x00000000fffff984 */ /* 0x000fe20000000800 */
[----:B------:R-:W-:Y:S01]  /*2f50*/  @!PT LDS RZ, [RZ] ;  /* 0x00000000fffff984 */ /* 0x000fe20000000800 */
[----:B------:R-:W-:Y:S01]  /*2f60*/  @!PT LDS RZ, [RZ] ;  /* 0x00000000fffff984 */ /* 0x000fe20000000800 */
[----:B------:R1:W-:Y:S04]  /*2f70*/  @!P1 LDGSTS.E.BYPASS.LTC128B.128 [R214+0x2000], desc[UR14][R16.64] ;  /* 0x0200000010d69fae */ /* 0x0003e8000b981a0e */
[----:B------:R1:W-:Y:S04]  /*2f80*/  @P1 STS.128 [R214+0x2000], RZ ;  /* 0x002000ffd6001388 */ /* 0x0003e80000000c00 */
[----:B------:R1:W-:Y:S04]  /*2f90*/  @P0 STS.128 [R214+0x2800], RZ ;  /* 0x002800ffd6000388 */ /* 0x0003e80000000c00 */
[----:B------:R-:W-:Y:S01]  /*2fa0*/  @!PT LDS RZ, [RZ] ;  /* 0x00000000fffff984 */ /* 0x000fe20000000800 */
[----:B------:R-:W-:Y:S01]  /*2fb0*/  @!PT LDS RZ, [RZ] ;  /* 0x00000000fffff984 */ /* 0x000fe20000000800 */
[----:B------:R-:W-:Y:S01]  /*2fc0*/  @!PT LDS RZ, [RZ] ;  /* 0x00000000fffff984 */ /* 0x000fe20000000800 */
[----:B------:R1:W-:Y:S04]  /*2fd0*/  @!P0 LDGSTS.E.BYPASS.LTC128B.128 [R214+0x2800], desc[UR14][R14.64] ;  /* 0x028000000ed68fae */ /* 0x0003e8000b981a0e */
[----:B------:R1:W-:Y:S04]  /*2fe0*/  @P0 STS.128 [R214+0x3000], RZ ;  /* 0x003000ffd6000388 */ /* 0x0003e80000000c00 */
[----:B------:R-:W-:Y:S01]  /*2ff0*/  @!PT LDS RZ, [RZ] ;  /* 0x00000000fffff984 */ /* 0x000fe20000000800 */
[----:B------:R-:W-:Y:S01]  /*3000*/  @!PT LDS RZ, [RZ] ;  /* 0x00000000fffff984 */ /* 0x000fe20000000800 */
[----:B------:R-:W-:Y:S01]  /*3010*/  @!PT LDS RZ, [RZ] ;  /* 0x00000000fffff984 */ /* 0x000fe20000000800 */
[----:B------:R1:W-:Y:S04]  /*3020*/  @!P0 LDGSTS.E.BYPASS.LTC128B.128 [R214+0x3000], desc[UR14][R12.64] ;  /* 0x030000000cd68fae */ /* 0x0003e8000b981a0e */
[----:B------:R1:W-:Y:S01]  /*3030*/  @P0 STS.128 [R214+0x3800], RZ ;  /* 0x003800ffd6000388 */ /* 0x0003e20000000c00 */
[----:B------:R-:W-:Y:S05]  /*3040*/  @P0 BRA `(.L_x_106) ;  /* 0x0000000000240947 */ /* 0x000fea0003800000 */
[----:B------:R-:W-:Y:S02]  /*3050*/  IMAD R3, R93, 0x60, RZ ;  /* 0x000000605d037824 */ /* 0x000fe400078e02ff */
[----:B------:R-:W-:-:S05]  /*3060*/  IMAD.WIDE.U32 R10, R92, 0x60, R10 ;  /* 0x000000605c0a7825 */ /* 0x000fca00078e000a */
[----:B------:R-:W-:Y:S02]  /*3070*/  IADD3 R3, PT, PT, R3, R11, RZ ;  /* 0x0000000b03037210 */ /* 0x000fe40007ffe0ff */
[----:B-1----:R-:W-:-:S04]  /*3080*/  LEA R12, P0, R10, R237, 0x1 ;  /* 0x000000ed0a0c7211 */ /* 0x002fc800078008ff */
[----:B------:R-:W-:-:S05]  /*3090*/  LEA.HI.X R13, R10, R236, R3, 0x1, P0 ;  /* 0x000000ec0a0d7211 */ /* 0x000fca00000f0c03 */
[----:B------:R-:W-:Y:S01]  /*30a0*/  @!PT LDS RZ, [RZ] ;  /* 0x00000000fffff984 */ /* 0x000fe20000000800 */
[----:B------:R-:W-:Y:S01]  /*30b0*/  @!PT LDS RZ, [RZ] ;  /* 0x00000000fffff984 */ /* 0x000fe20000000800 */
[----:B------:R-:W-:Y:S01]  /*30c0*/  @!PT LDS RZ, [RZ] ;  /* 0x00000000fffff984 */ /* 0x000fe20000000800 */
[----:B------:R2:W-:Y:S04]  /*30d0*/  LDGSTS.E.BYPASS.LTC128B.128 [R214+0x3800], desc[UR14][R12.64] ;  /* 0x038000000cd67fae */ /* 0x0005e8000b981a0e */
.L_x_106:
[----:B------:R-:W-:Y:S05]  /*30e0*/  BSYNC.RECONVERGENT B0 ;  /* 0x0000000000007941 */ /* 0x000fea0003800200 */
.L_x_105:
[----:B------:R-:W0:Y:S02]  /*30f0*/  LDGDEPBAR ;  /* 0x00000000000079af */ /* 0x000e240000000000 */
.L_x_104:
[C---:B------:R-:W-:Y:S01]  /*3100*/  VIADD R54, R2.reuse, 0x1 ;  /* 0x0000000102367836 */ /* 0x040fe20000000000 */
[CC--:B------:R-:W-:Y:S01]  /*3110*/  ISETP.GE.AND P0, PT, R2.reuse, R5.reuse, PT ;  /* 0x000000050200720c */ /* 0x0c0fe20003f06270 */
[C---:B------:R-:W-:Y:S01]  /*3120*/  VIADD R25, R2.reuse, 0x8 ;  /* 0x0000000802197836 */ /* 0x040fe20000000000 */
[----:B------:R-:W3:Y:S01]  /*3130*/  LDCU UR5, c[0x0][0x45c] ;  /* 0x00008b80ff0577ac */ /* 0x000ee20008000800 */
[----:B------:R-:W-:Y:S01]  /*3140*/  VIADD R26, R2, 0x9 ;  /* 0x00000009021a7836 */ /* 0x000fe20000000000 */
[-C--:B------:R-:W-:Y:S01]  /*3150*/  ISETP.GE.AND P4, PT, R54, R5.reuse, PT ;  /* 0x000000053600720c */ /* 0x080fe20003f86270 */
[C---:B------:R-:W-:Y:S01]  /*3160*/  VIADD R28, R2.reuse, 0x10 ;  /* 0x00000010021c7836 */ /* 0x040fe20000000000 */
[-C--:B------:R-:W-:Y:S01]  /*3170*/  ISETP.GE.AND P3, PT, R25, R5.reuse, PT ;  /* 0x000000051900720c */ /* 0x080fe20003f66270 */
[----:B------:R-:W-:Y:S01]  /*3180*/  VIADD R29, R2, 0x11 ;  /* 0x00000011021d7836 */ /* 0x000fe20000000000 */
[----:B------:R-:W-:Y:S01]  /*3190*/  FSEL R9, R180, -INF , !P0 ;  /* 0xff800000b4097808 */ /* 0x000fe20004000000 */
        /* <DEDUP_REMOVED lines=13> */
[----:B-12---:R-:W-:Y:S01]  /*3270*/  FSEL R12, R73, -INF , !P2 ;  /* 0xff800000490c7808 */ /* 0x006fe20005000000 */
[----:B------:R-:W-:Y:S01]  /*3280*/  VIADD R52, R2, 0x31 ;  /* 0x0000003102347836 */ /* 0x000fe20000000000 */
        /* <DEDUP_REMOVED lines=25> */
[C---:B------:R-:W-:Y:S01]  /*3420*/  VIADD R69, R2.reuse, 0x68 ;  /* 0x0000006802457836 */ /* 0x040fe20000000000 */
        /* <DEDUP_REMOVED lines=9> */
[----:B------:R-:W-:Y:S01]  /*34c0*/  VIADD R114, R2, 0x79 ;  /* 0x0000007902727836 */ /* 0x000fe20000000000 */
[----:B------:R-:W-:Y:S01]  /*34d0*/  ISETP.GE.AND P2, PT, R55, R5, PT ;  /* 0x000000053700720c */ /* 0x000fe20003f46270 */
[----:B------:R-:W-:Y:S01]  /*34e0*/  IMAD.IADD R208, R208, 0x1, R210 ;  /* 0x00000001d0d07824 */ /* 0x000fe200078e02d2 */
        /* <DEDUP_REMOVED lines=14> */
[-C--:B------:R-:W-:Y:S02]  /*35d0*/  ISETP.GE.AND P2, PT, R61, R5.reuse, PT ;  /* 0x000000053d00720c */ /* 0x080fe40003f46270 */
[----:B------:R-:W-:Y:S02]  /*35e0*/  FSEL R30, R121, -INF , !P5 ;  /* 0xff800000791e7808 */ /* 0x000fe40006800000 */
[----:B------:R-:W-:Y:S02]  /*35f0*/  FSEL R31, R84, -INF , !P4 ;  /* 0xff800000541f7808 */ /* 0x000fe40006000000 */
[----:B------:R-:W-:Y:S02]  /*3600*/  FMNMX3.FTZ R3, R3, R22, R27, !PT ;  /* 0x0000001603037276 */ /* 0x000fe4000781001b */
[----:B------:R-:W-:-:S02]  /*3610*/  ISETP.GE.AND P1, PT, R62, R5, PT ;  /* 0x000000053e00720c */ /* 0x000fc40003f26270 */
[-C--:B------:R-:W-:Y:S02]  /*3620*/  ISETP.GE.AND P0, PT, R63, R5.reuse, PT ;  /* 0x000000053f00720c */ /* 0x080fe40003f06270 */
[----:B------:R-:W-:Y:S02]  /*3630*/  FSEL R33, R85, -INF , !P3 ;  /* 0xff80000055217808 */ /* 0x000fe40005800000 */
[----:B------:R-:W-:Y:S02]  /*3640*/  FSEL R35, R132, -INF , !P2 ;  /* 0xff80000084237808 */ /* 0x000fe40005000000 */
[----:B------:R-:W-:Y:S02]  /*3650*/  FMNMX3.FTZ R3, R3, R30, R31, !PT ;  /* 0x0000001e03037276 */ /* 0x000fe4000781001f */
[-C--:B------:R-:W-:Y:S02]  /*3660*/  ISETP.GE.AND P5, PT, R65, R5.reuse, PT ;  /* 0x000000054100720c */ /* 0x080fe40003fa6270 */
        /* <DEDUP_REMOVED lines=19> */
[----:B------:R-:W-:Y:S02]  /*37a0*/  ISETP.GE.AND P0, PT, R114, R5, PT ;  /* 0x000000057200720c */ /* 0x000fe40003f06270 */
[----:B------:R-:W-:Y:S02]  /*37b0*/  FSEL R44, R141, -INF , !P4 ;  /* 0xff8000008d2c7808 */ /* 0x000fe40006000000 */
[----:B------:R-:W-:Y:S02]  /*37c0*/  FSEL R46, R76, -INF , !P2 ;  /* 0xff8000004c2e7808 */ /* 0x000fe40005000000 */
[----:B------:R-:W-:Y:S02]  /*37d0*/  FMNMX3.FTZ R3, R3, R43, R45, !PT ;  /* 0x0000002b03037276 */ /* 0x000fe4000781002d */
[----:B------:R-:W-:Y:S02]  /*37e0*/  FSEL R47, R77, -INF , !P0 ;  /* 0xff8000004d2f7808 */ /* 0x000fe40004000000 */
[----:B------:R-:W-:-:S02]  /*37f0*/  FMNMX3.FTZ R3, R3, R44, R46, !PT ;  /* 0x0000002c03037276 */ /* 0x000fc4000781002e */
[C---:B------:R-:W-:Y:S02]  /*3800*/  ISETP.GE.AND P5, PT, R2.reuse, R6, PT ;  /* 0x000000060200720c */ /* 0x040fe40003fa6270 */
[----:B------:R-:W-:Y:S02]  /*3810*/  FMNMX.FTZ R3, R47, R3, !PT ;  /* 0x000000032f037209 */ /* 0x000fe40007810000 */
[CC--:B------:R-:W-:Y:S02]  /*3820*/  ISETP.GE.AND P4, PT, R2.reuse, R7.reuse, PT ;  /* 0x000000070200720c */ /* 0x0c0fe40003f86270 */
[----:B------:R-:W-:Y:S01]  /*3830*/  ISETP.GE.AND P1, PT, R2, R8, PT ;  /* 0x000000080200720c */ /* 0x000fe20003f26270 */
[----:B------:R-:W1:Y:S01]  /*3840*/  SHFL.BFLY PT, R4, R3, 0x2, 0x1f ;  /* 0x0c401f0003047f89 */ /* 0x000e6200000e0000 */
[C---:B------:R-:W-:Y:S02]  /*3850*/  ISETP.GE.AND P3, PT, R25.reuse, R6, PT ;  /* 0x000000061900720c */ /* 0x040fe40003f66270 */
[----:B------:R-:W-:-:S02]  /*3860*/  ISETP.GE.AND P2, PT, R25, R7, PT ;  /* 0x000000071900720c */ /* 0x000fc40003f46270 */
[----:B------:R-:W-:Y:S02]  /*3870*/  LEA R208, R208, UR4, 0x1 ;  /* 0x00000004d0d07c11 */ /* 0x000fe4000f8e08ff */
[----:B------:R-:W-:Y:S02]  /*3880*/  FSEL R68, R172, -INF , !P2 ;  /* 0xff800000ac447808 */ /* 0x000fe40005000000 */
[----:B------:R-:W-:Y:S01]  /*3890*/  ISETP.GE.AND P2, PT, R26, R7, PT ;  /* 0x000000071a00720c */ /* 0x000fe20003f46270 */
[----:B------:R-:W-:-:S03]  /*38a0*/  IMAD.IADD R210, R0, 0x1, R208 ;  /* 0x0000000100d27824 */ /* 0x000fc600078e02d0 */
[----:B------:R-:W-:Y:S02]  /*38b0*/  FSEL R67, R173, -INF , !P2 ;  /* 0xff800000ad437808 */ /* 0x000fe40005000000 */
[----:B------:R-:W-:Y:S02]  /*38c0*/  ISETP.GE.AND P2, PT, R28, R6, PT ;  /* 0x000000061c00720c */ /* 0x000fe40003f46270 */
[----:B-1----:R-:W-:-:S05]  /*38d0*/  FMNMX.FTZ R3, R3, R4, !PT ;  /* 0x0000000403037209 */ /* 0x002fca0007810000 */
[----:B------:R-:W1:Y:S02]  /*38e0*/  SHFL.BFLY PT, R4, R3, 0x1, 0x1f ;  /* 0x0c201f0003047f89 */ /* 0x000e6400000e0000 */
[----:B-1----:R-:W-:-:S04]  /*38f0*/  FMNMX.FTZ R138, R3, R4, !PT ;  /* 0x00000004038a7209 */ /* 0x002fc80007810000 */
[C---:B------:R-:W-:Y:S01]  /*3900*/  FSETP.NEU.FTZ.AND P0, PT, R138.reuse, -INF , PT ;  /* 0xff8000008a00780b */ /* 0x040fe20003f1d000 */
[----:B---3--:R-:W-:-:S05]  /*3910*/  FMUL.FTZ R3, R138, UR5 ;  /* 0x000000058a037c20 */ /* 0x008fca0008410000 */
[----:B------:R-:W-:Y:S02]  /*3920*/  FSEL R3, R3, RZ, P0 ;  /* 0x000000ff03037208 */ /* 0x000fe40000000000 */
[----:B------:R-:W-:-:S03]  /*3930*/  ISETP.GE.AND P0, PT, R25, R8, PT ;  /* 0x000000081900720c */ /* 0x000fc60003f06270 */
[--C-:B------:R-:W-:Y:S01]  /*3940*/  FFMA.FTZ R2, R14, UR5, -R3.reuse ;  /* 0x000000050e027c23 */ /* 0x100fe20008010803 */
[----:B------:R-:W-:Y:S01]  /*3950*/  FFMA.FTZ R4, R9, UR5, -R3 ;  /* 0x0000000509047c23 */ /* 0x000fe20008010803 */
[----:B------:R-:W-:Y:S02]  /*3960*/  FSEL R76, R174, -INF , !P0 ;  /* 0xff800000ae4c7808 */ /* 0x000fe40004000000 */
[----:B------:R1:W-:Y:S01]  /*3970*/  MUFU.EX2 R169, R2 ;  /* 0x0000000200a97308 */ /* 0x0003e20000000800 */
[----:B------:R-:W-:Y:S02]  /*3980*/  ISETP.GE.AND P0, PT, R26, R8, PT ;  /* 0x000000081a00720c */ /* 0x000fe40003f06270 */
[----:B------:R-:W-:Y:S02]  /*3990*/  FSEL R14, R118, -INF , !P2 ;  /* 0xff800000760e7808 */ /* 0x000fe40005000000 */
[----:B------:R-:W-:-:S03]  /*39a0*/  ISETP.GE.AND P2, PT, R29, R6, PT ;  /* 0x000000061d00720c */ /* 0x000fc60003f46270 */
[----:B------:R2:W-:Y:S01]  /*39b0*/  MUFU.EX2 R251, R4 ;  /* 0x0000000400fb7308 */ /* 0x0005e20000000800 */
[----:B-1----:R-:W-:-:S07]  /*39c0*/  FFMA.FTZ R2, R15, UR5, -R3 ;  /* 0x000000050f027c23 */ /* 0x002fce0008010803 */
[----:B------:R1:W-:Y:S01]  /*39d0*/  MUFU.EX2 R139, R2 ;  /* 0x00000002008b7308 */ /* 0x0003e20000000800 */
[----:B--2---:R-:W-:Y:S01]  /*39e0*/  FFMA.FTZ R4, R10, UR5, -R3 ;  /* 0x000000050a047c23 */ /* 0x004fe20008010803 */
[----:B------:R-:W-:Y:S02]  /*39f0*/  FSEL R10, R182, -INF , !P5 ;  /* 0xff800000b60a7808 */ /* 0x000fe40006800000 */
[----:B------:R-:W-:-:S04]  /*3a00*/  ISETP.GE.AND P5, PT, R61, R6, PT ;  /* 0x000000063d00720c */ /* 0x000fc80003fa6270 */
[----:B------:R2:W-:Y:S01]  /*3a10*/  MUFU.EX2 R249, R4 ;  /* 0x0000000400f97308 */ /* 0x0005e20000000800 */
[----:B-1----:R-:W-:Y:S01]  /*3a20*/  FFMA.FTZ R2, R16, UR5, -R3 ;  /* 0x0000000510027c23 */ /* 0x002fe20008010803 */
[----:B------:R-:W-:Y:S02]  /*3a30*/  FSEL R16, R119, -INF , !P2 ;  /* 0xff80000077107808 */ /* 0x000fe40005000000 */
[----:B------:R-:W-:-:S04]  /*3a40*/  ISETP.GE.AND P2, PT, R54, R6, PT ;  /* 0x000000063600720c */ /* 0x000fc80003f46270 */
[----:B------:R1:W-:Y:S01]  /*3a50*/  MUFU.EX2 R170, R2 ;  /* 0x0000000200aa7308 */ /* 0x0003e20000000800 */
[----:B--2---:R-:W-:Y:S01]  /*3a60*/  FFMA.FTZ R4, R11, UR5, -R3 ;  /* 0x000000050b047c23 */ /* 0x004fe20008010803 */
[----:B------:R-:W-:Y:S02]  /*3a70*/  FSEL R11, R183, -INF , !P2 ;  /* 0xff800000b70b7808 */ /* 0x000fe40005000000 */
[----:B------:R-:W-:-:S04]  /*3a80*/  ISETP.GE.AND P2, PT, R32, R7, PT ;  /* 0x000000072000720c */ /* 0x000fc80003f46270 */
[----:B------:R2:W-:Y:S01]  /*3a90*/  MUFU.EX2 R154, R4 ;  /* 0x00000004009a7308 */ /* 0x0005e20000000800 */
[----:B------:R-:W-:Y:S02]  /*3aa0*/  FSEL R72, R160, -INF , !P2 ;  /* 0xff800000a0487808 */ /* 0x000fe40005000000 */
[----:B------:R-:W-:Y:S01]  /*3ab0*/  ISETP.GE.AND P2, PT, R34, R8, PT ;  /* 0x000000082200720c */ /* 0x000fe20003f46270 */
[----:B-1----:R-:W-:-:S03]  /*3ac0*/  FFMA.FTZ R2, R17, UR5, -R3 ;  /* 0x0000000511027c23 */ /* 0x002fc60008010803 */
[----:B------:R-:W-:Y:S02]  /*3ad0*/  FSEL R89, R163, -INF , !P2 ;  /* 0xff800000a3597808 */ /* 0x000fe40005000000 */
[-C--:B------:R-:W-:Y:S01]  /*3ae0*/  ISETP.GE.AND P2, PT, R53, R6.reuse, PT ;  /* 0x000000063500720c */ /* 0x080fe20003f46270 */
[----:B------:R1:W-:Y:S01]  /*3af0*/  MUFU.EX2 R240, R2 ;  /* 0x0000000200f07308 */ /* 0x0003e20000000800 */
[----:B--2---:R-:W-:Y:S01]  /*3b00*/  FFMA.FTZ R4, R12, UR5, -R3 ;  /* 0x000000050c047c23 */ /* 0x004fe20008010803 */
[----:B------:R-:W-:Y:S02]  /*3b10*/  FSEL R12, R74, -INF , !P3 ;  /* 0xff8000004a0c7808 */ /* 0x000fe40005800000 */
[----:B------:R-:W-:-:S04]  /*3b20*/  ISETP.GE.AND P3, PT, R26, R6, PT ;  /* 0x000000061a00720c */ /* 0x000fc80003f66270 */
[----:B------:R2:W-:Y:S01]  /*3b30*/  MUFU.EX2 R155, R4 ;  /* 0x00000004009b7308 */ /* 0x0005e20000000800 */
[----:B------:R-:W-:Y:S02]  /*3b40*/  FSEL R25, R75, -INF , !P3 ;  /* 0xff8000004b197808 */ /* 0x000fe40005800000 */
[----:B------:R-:W-:Y:S02]  /*3b50*/  FSEL R75, R175, -INF , !P0 ;  /* 0xff800000af4b7808 */ /* 0x000fe40004000000 */
[-C--:B------:R-:W-:Y:S01]  /*3b60*/  ISETP.GE.AND P0, PT, R28, R8.reuse, PT ;  /* 0x000000081c00720c */ /* 0x080fe20003f06270 */
[----:B-1----:R-:W-:Y:S01]  /*3b70*/  FFMA.FTZ R2, R18, UR5, -R3 ;  /* 0x0000000512027c23 */ /* 0x002fe20008010803 */
[----:B------:R-:W-:Y:S02]  /*3b80*/  ISETP.GE.AND P3, PT, R28, R7, PT ;  /* 0x000000071c00720c */ /* 0x000fe40003f66270 */
[----:B------:R-:W-:Y:S01]  /*3b90*/  FSEL R83, R166, -INF , !P0 ;  /* 0xff800000a6537808 */ /* 0x000fe20004000000 */
[----:B------:R1:W-:Y:S01]  /*3ba0*/  MUFU.EX2 R242, R2 ;  /* 0x0000000200f27308 */ /* 0x0003e20000000800 */
[----:B------:R-:W-:-:S02]  /*3bb0*/  ISETP.GE.AND P0, PT, R29, R8, PT ;  /* 0x000000081d00720c */ /* 0x000fc40003f06270 */
[----:B------:R-:W-:Y:S01]  /*3bc0*/  FSEL R73, R164, -INF , !P3 ;  /* 0xff800000a4497808 */ /* 0x000fe20005800000 */
[----:B--2---:R-:W-:Y:S01]  /*3bd0*/  FFMA.FTZ R4, R13, UR5, -R3 ;  /* 0x000000050d047c23 */ /* 0x004fe20008010803 */
[----:B------:R-:W-:Y:S02]  /*3be0*/  FSEL R82, R167, -INF , !P0 ;  /* 0xff800000a7527808 */ /* 0x000fe40004000000 */
[----:B------:R-:W-:Y:S01]  /*3bf0*/  ISETP.GE.AND P0, PT, R32, R6, PT ;  /* 0x000000062000720c */ /* 0x000fe20003f06270 */
[----:B------:R2:W-:Y:S01]  /*3c00*/  MUFU.EX2 R168, R4 ;  /* 0x0000000400a87308 */ /* 0x0005e20000000800 */
[----:B------:R-:W-:Y:S02]  /*3c10*/  ISETP.GE.AND P3, PT, R29, R7, PT ;  /* 0x000000071d00720c */ /* 0x000fe40003f66270 */
[----:B------:R-:W-:Y:S02]  /*3c20*/  FSEL R15, R106, -INF , !P0 ;  /* 0xff8000006a0f7808 */ /* 0x000fe40004000000 */
[----:B------:R-:W-:-:S02]  /*3c30*/  FSEL R71, R165, -INF , !P3 ;  /* 0xff800000a5477808 */ /* 0x000fc40005800000 */
[----:B------:R-:W-:Y:S01]  /*3c40*/  ISETP.GE.AND P0, PT, R32, R8, PT ;  /* 0x000000082000720c */ /* 0x000fe20003f06270 */
[----:B-1----:R-:W-:Y:S01]  /*3c50*/  FFMA.FTZ R2, R21, UR5, -R3 ;  /* 0x0000000515027c23 */ /* 0x002fe20008010803 */
[-C--:B------:R-:W-:Y:S02]  /*3c60*/  ISETP.GE.AND P3, PT, R34, R6.reuse, PT ;  /* 0x000000062200720c */ /* 0x080fe40003f66270 */
[----:B------:R-:W-:Y:S01]  /*3c70*/  FSEL R88, R162, -INF , !P0 ;  /* 0xff800000a2587808 */ /* 0x000fe20004000000 */
[----:B------:R1:W-:Y:S01]  /*3c80*/  MUFU.EX2 R243, R2 ;  /* 0x0000000200f37308 */ /* 0x0003e20000000800 */
[----:B------:R-:W-:Y:S02]  /*3c90*/  FSEL R18, R107, -INF , !P3 ;  /* 0xff8000006b127808 */ /* 0x000fe40005800000 */
[----:B------:R-:W-:Y:S02]  /*3ca0*/  ISETP.GE.AND P0, PT, R38, R6, PT ;  /* 0x000000062600720c */ /* 0x000fe40003f06270 */
[----:B--2---:R-:W-:-:S02]  /*3cb0*/  FMNMX3.FTZ R4, R10, R11, R12, !PT ;  /* 0x0000000b0a047276 */ /* 0x004fc4000781000c */
[----:B------:R-:W-:Y:S02]  /*3cc0*/  ISETP.GE.AND P3, PT, R34, R7, PT ;  /* 0x000000072200720c */ /* 0x000fe40003f66270 */
[----:B------:R-:W-:Y:S02]  /*3cd0*/  FSEL R28, R126, -INF , !P2 ;  /* 0xff8000007e1c7808 */ /* 0x000fe40005000000 */
[----:B------:R-:W-:Y:S02]  /*3ce0*/  FSEL R74, R161, -INF , !P3 ;  /* 0xff800000a14a7808 */ /* 0x000fe40005800000 */
[-C--:B------:R-:W-:Y:S02]  /*3cf0*/  ISETP.GE.AND P3, PT, R49, R6.reuse, PT ;  /* 0x000000063100720c */ /* 0x080fe40003f66270 */
[----:B------:R-:W-:Y:S01]  /*3d00*/  ISETP.GE.AND P2, PT, R56, R6, PT ;  /* 0x000000063800720c */ /* 0x000fe20003f46270 */
[----:B-1----:R-:W-:Y:S01]  /*3d10*/  FFMA.FTZ R2, R20, UR5, -R3 ;  /* 0x0000000514027c23 */ /* 0x002fe20008010803 */
[----:B------:R-:W-:-:S02]  /*3d20*/  FSEL R20, R130, -INF , !P0 ;  /* 0xff80000082147808 */ /* 0x000fc40004000000 */
[-C--:B------:R-:W-:Y:S01]  /*3d30*/  ISETP.GE.AND P0, PT, R50, R6.reuse, PT ;  /* 0x000000063200720c */ /* 0x080fe20003f06270 */
[----:B------:R1:W-:Y:S01]  /*3d40*/  MUFU.EX2 R180, R2 ;  /* 0x0000000200b47308 */ /* 0x0003e20000000800 */
[----:B------:R-:W-:Y:S02]  /*3d50*/  FSEL R21, R131, -INF , !P3 ;  /* 0xff80000083157808 */ /* 0x000fe40005800000 */
[-C--:B------:R-:W-:Y:S02]  /*3d60*/  ISETP.GE.AND P3, PT, R51, R6.reuse, PT ;  /* 0x000000063300720c */ /* 0x080fe40003f66270 */
[----:B------:R-:W-:Y:S02]  /*3d70*/  FSEL R48, R122, -INF , !P2 ;  /* 0xff8000007a307808 */ /* 0x000fe40005000000 */
[----:B------:R-:W-:Y:S02]  /*3d80*/  FSEL R26, R99, -INF , !P3 ;  /* 0xff800000631a7808 */ /* 0x000fe40005800000 */
[----:B------:R-:W-:-:S02]  /*3d90*/  ISETP.GE.AND P3, PT, R57, R6, PT ;  /* 0x000000063900720c */ /* 0x000fc40003f66270 */
[-C--:B------:R-:W-:Y:S02]  /*3da0*/  ISETP.GE.AND P2, PT, R60, R6.reuse, PT ;  /* 0x000000063c00720c */ /* 0x080fe40003f46270 */
[----:B------:R-:W-:Y:S02]  /*3db0*/  FSEL R32, R91, -INF , !P3 ;  /* 0xff8000005b207808 */ /* 0x000fe40005800000 */
[-C--:B------:R-:W-:Y:S01]  /*3dc0*/  ISETP.GE.AND P3, PT, R59, R6.reuse, PT ;  /* 0x000000063b00720c */ /* 0x080fe20003f66270 */
[----:B-1----:R-:W-:Y:S01]  /*3dd0*/  FFMA.FTZ R2, R19, UR5, -R3 ;  /* 0x0000000513027c23 */ /* 0x002fe20008010803 */
[----:B------:R-:W-:Y:S02]  /*3de0*/  FSEL R19, R98, -INF , !P0 ;  /* 0xff80000062137808 */ /* 0x000fe40004000000 */
[----:B------:R-:W-:Y:S01]  /*3df0*/  ISETP.GE.AND P0, PT, R52, R6, PT ;  /* 0x000000063400720c */ /* 0x000fe20003f06270 */
[----:B------:R1:W-:Y:S03]  /*3e00*/  MUFU.EX2 R136, R2 ;  /* 0x0000000200887308 */ /* 0x0003e60000000800 */
[----:B------:R-:W-:-:S02]  /*3e10*/  FSEL R29, R127, -INF , !P0 ;  /* 0xff8000007f1d7808 */ /* 0x000fc40004000000 */
[----:B------:R-:W-:Y:S01]  /*3e20*/  ISETP.GE.AND P0, PT, R55, R6, PT ;  /* 0x000000063700720c */ /* 0x000fe20003f06270 */
[----:B-1----:R-:W-:-:S03]  /*3e30*/  FFMA.FTZ R2, R24, UR5, -R3 ;  /* 0x0000000518027c23 */ /* 0x002fc60008010803 */
[----:B------:R-:W-:Y:S02]  /*3e40*/  FSEL R24, R90, -INF , !P0 ;  /* 0xff8000005a187808 */ /* 0x000fe40004000000 */
[----:B------:R-:W-:Y:S01]  /*3e50*/  ISETP.GE.AND P0, PT, R58, R6, PT ;  /* 0x000000063a00720c */ /* 0x000fe20003f06270 */
[----:B------:R1:W-:Y:S03]  /*3e60*/  MUFU.EX2 R181, R2 ;  /* 0x0000000200b57308 */ /* 0x0003e60000000800 */
[----:B------:R-:W-:Y:S02]  /*3e70*/  FSEL R34, R123, -INF , !P0 ;  /* 0xff8000007b227808 */ /* 0x000fe40004000000 */
[----:B------:R-:W-:-:S04]  /*3e80*/  ISETP.GE.AND P0, PT, R38, R7, PT ;  /* 0x000000072600720c */ /* 0x000fc80003f06270 */
[----:B------:R-:W-:Y:S02]  /*3e90*/  FSEL R81, R184, -INF , !P0 ;  /* 0xff800000b8517808 */ /* 0x000fe40004000000 */
[----:B------:R-:W-:-:S04]  /*3ea0*/  ISETP.GE.AND P0, PT, R113, R6, PT ;  /* 0x000000067100720c */ /* 0x000fc80003f06270 */
[----:B------:R-:W-:Y:S01]  /*3eb0*/  FSEL R165, R78, -INF , !P0 ;  /* 0xff8000004ea57808 */ /* 0x000fe20004000000 */
[----:B-1----:R-:W-:Y:S01]  /*3ec0*/  FFMA.FTZ R2, R23, UR5, -R3 ;  /* 0x0000000517027c23 */ /* 0x002fe20008010803 */
[----:B------:R-:W-:Y:S02]  /*3ed0*/  FSEL R23, R86, -INF , !P2 ;  /* 0xff80000056177808 */ /* 0x000fe40005000000 */
[----:B------:R-:W-:Y:S01]  /*3ee0*/  ISETP.GE.AND P2, PT, R38, R8, PT ;  /* 0x000000082600720c */ /* 0x000fe20003f46270 */
[----:B------:R1:W-:Y:S01]  /*3ef0*/  MUFU.EX2 R129, R2 ;  /* 0x0000000200817308 */ /* 0x0003e20000000800 */
[----:B------:R-:W-:Y:S02]  /*3f00*/  FSEL R38, R134, -INF , !P5 ;  /* 0xff80000086267808 */ /* 0x000fe40006800000 */
[----:B------:R-:W-:Y:S02]  /*3f10*/  ISETP.GE.AND P5, PT, R63, R6, PT ;  /* 0x000000063f00720c */ /* 0x000fe40003fa6270 */
[----:B------:R-:W-:-:S02]  /*3f20*/  ISETP.GE.AND P0, PT, R49, R8, PT ;  /* 0x000000083100720c */ /* 0x000fc40003f06270 */
[----:B------:R-:W-:Y:S02]  /*3f30*/  FSEL R84, R102, -INF , !P5 ;  /* 0xff80000066547808 */ /* 0x000fe40006800000 */
[-C--:B------:R-:W-:Y:S02]  /*3f40*/  ISETP.GE.AND P5, PT, R64, R6.reuse, PT ;  /* 0x000000064000720c */ /* 0x080fe40003fa6270 */
[----:B------:R-:W-:Y:S02]  /*3f50*/  FSEL R86, R187, -INF , !P0 ;  /* 0xff800000bb567808 */ /* 0x000fe40004000000 */
[----:B------:R-:W-:Y:S02]  /*3f60*/  FSEL R116, R146, -INF , !P5 ;  /* 0xff80000092747808 */ /* 0x000fe40006800000 */
[----:B------:R-:W-:Y:S01]  /*3f70*/  ISETP.GE.AND P5, PT, R69, R6, PT ;  /* 0x000000064500720c */ /* 0x000fe20003fa6270 */
[----:B-1----:R-:W-:Y:S01]  /*3f80*/  FFMA.FTZ R2, R22, UR5, -R3 ;  /* 0x0000000516027c23 */ /* 0x002fe20008010803 */
[----:B------:R-:W-:-:S02]  /*3f90*/  FSEL R22, R87, -INF , !P3 ;  /* 0xff80000057167808 */ /* 0x000fc40005800000 */
[-C--:B------:R-:W-:Y:S01]  /*3fa0*/  ISETP.GE.AND P3, PT, R62, R6.reuse, PT ;  /* 0x000000063e00720c */ /* 0x080fe20003f66270 */
[----:B------:R1:W-:Y:S01]  /*3fb0*/  MUFU.EX2 R125, R2 ;  /* 0x00000002007d7308 */ /* 0x0003e20000000800 */
[----:B------:R-:W-:Y:S02]  /*3fc0*/  FSEL R152, R110, -INF , !P5 ;  /* 0xff8000006e987808 */ /* 0x000fe40006800000 */
[----:B------:R-:W-:Y:S02]  /*3fd0*/  ISETP.GE.AND P5, PT, R80, R6, PT ;  /* 0x000000065000720c */ /* 0x000fe40003fa6270 */
[----:B------:R-:W-:Y:S02]  /*3fe0*/  ISETP.GE.AND P0, PT, R51, R8, PT ;  /* 0x000000083300720c */ /* 0x000fe40003f06270 */
[----:B------:R-:W-:Y:S02]  /*3ff0*/  FSEL R167, R142, -INF , !P5 ;  /* 0xff8000008ea77808 */ /* 0x000fe40006800000 */
[----:B------:R-:W-:-:S02]  /*4000*/  FSEL R90, R151, -INF , !P0 ;  /* 0xff800000975a7808 */ /* 0x000fc40004000000 */
[----:B------:R-:W-:Y:S02]  /*4010*/  ISETP.GE.AND P0, PT, R52, R8, PT ;  /* 0x000000083400720c */ /* 0x000fe40003f06270 */
[----:B------:R-:W-:Y:S02]  /*4020*/  ISETP.GE.AND P5, PT, R49, R7, PT ;  /* 0x000000073100720c */ /* 0x000fe40003fa6270 */
[----:B------:R-:W-:Y:S02]  /*4030*/  FSEL R100, R195, -INF , !P0 ;  /* 0xff800000c3647808 */ /* 0x000fe40004000000 */
[----:B-1----:R-:W-:Y:S01]  /*4040*/  FMNMX3.FTZ R2, R4, R25, R14, !PT ;  /* 0x0000001904027276 */ /* 0x002fe2000781000e */
[----:B------:R-:W-:Y:S01]  /*4050*/  FFMA.FTZ R4, R27, UR5, -R3 ;  /* 0x000000051b047c23 */ /* 0x000fe20008010803 */
[----:B------:R-:W-:Y:S02]  /*4060*/  FSEL R27, R135, -INF , !P3 ;  /* 0xff800000871b7808 */ /* 0x000fe40005800000 */
[----:B------:R-:W-:Y:S01]  /*4070*/  FMNMX3.FTZ R2, R2, R16, R15, !PT ;  /* 0x0000001002027276 */ /* 0x000fe2000781000f */
[----:B------:R1:W-:Y:S01]  /*4080*/  MUFU.EX2 R132, R4 ;  /* 0x0000000400847308 */ /* 0x0003e20000000800 */
[----:B------:R-:W-:-:S02]  /*4090*/  ISETP.GE.AND P3, PT, R65, R6, PT ;  /* 0x000000064100720c */ /* 0x000fc40003f66270 */
[----:B------:R-:W-:Y:S02]  /*40a0*/  FMNMX3.FTZ R2, R2, R18, R20, !PT ;  /* 0x0000001202027276 */ /* 0x000fe40007810014 */
[----:B------:R-:W-:Y:S02]  /*40b0*/  FSEL R103, R103, -INF , !P3 ;  /* 0xff80000067677808 */ /* 0x000fe40005800000 */
[----:B------:R-:W-:Y:S02]  /*40c0*/  FMNMX3.FTZ R2, R2, R21, R19, !PT ;  /* 0x0000001502027276 */ /* 0x000fe40007810013 */
[----:B------:R-:W-:Y:S02]  /*40d0*/  ISETP.GE.AND P3, PT, R66, R6, PT ;  /* 0x000000064200720c */ /* 0x000fe40003f66270 */
[----:B------:R-:W-:Y:S02]  /*40e0*/  FMNMX3.FTZ R2, R2, R26, R28, !PT ;  /* 0x0000001a02027276 */ /* 0x000fe4000781001c */
[----:B------:R-:W-:-:S02]  /*40f0*/  FSEL R126, R147, -INF , !P3 ;  /* 0xff800000937e7808 */ /* 0x000fc40005800000 */
[----:B------:R-:W-:Y:S02]  /*4100*/  FMNMX3.FTZ R2, R2, R29, R24, !PT ;  /* 0x0000001d02027276 */ /* 0x000fe40007810018 */
[----:B------:R-:W-:Y:S01]  /*4110*/  ISETP.GE.AND P3, PT, R70, R6, PT ;  /* 0x000000064600720c */ /* 0x000fe20003f66270 */
[----:B-1----:R-:W-:Y:S01]  /*4120*/  FFMA.FTZ R4, R30, UR5, -R3 ;  /* 0x000000051e047c23 */ /* 0x002fe20008010803 */
[----:B------:R-:W-:Y:S02]  /*4130*/  FMNMX3.FTZ R2, R2, R32, R48, !PT ;  /* 0x0000002002027276 */ /* 0x000fe40007810030 */
[----:B------:R-:W-:Y:S01]  /*4140*/  FSEL R153, R111, -INF , !P3 ;  /* 0xff8000006f997808 */ /* 0x000fe20005800000 */
[----:B------:R1:W-:Y:S01]  /*4150*/  MUFU.EX2 R124, R4 ;  /* 0x00000004007c7308 */ /* 0x0003e20000000800 */
[----:B------:R-:W-:Y:S02]  /*4160*/  FMNMX3.FTZ R2, R2, R34, R23, !PT ;  /* 0x0000002202027276 */ /* 0x000fe40007810017 */
[----:B------:R-:W-:-:S02]  /*4170*/  ISETP.GE.AND P3, PT, R112, R6, PT ;  /* 0x000000067000720c */ /* 0x000fc40003f66270 */
[----:B------:R-:W-:Y:S02]  /*4180*/  FMNMX3.FTZ R2, R2, R22, R38, !PT ;  /* 0x0000001602027276 */ /* 0x000fe40007810026 */
[----:B------:R-:W-:Y:S02]  /*4190*/  FSEL R166, R143, -INF , !P3 ;  /* 0xff8000008fa67808 */ /* 0x000fe40005800000 */
[----:B------:R-:W-:Y:S02]  /*41a0*/  FMNMX3.FTZ R2, R2, R27, R84, !PT ;  /* 0x0000001b02027276 */ /* 0x000fe40007810054 */
[----:B------:R-:W-:Y:S02]  /*41b0*/  ISETP.GE.AND P3, PT, R114, R6, PT ;  /* 0x000000067200720c */ /* 0x000fe40003f66270 */
[----:B------:R-:W-:Y:S02]  /*41c0*/  FMNMX3.FTZ R2, R2, R103, R116, !PT ;  /* 0x0000006702027276 */ /* 0x000fe40007810074 */
[----:B------:R-:W-:-:S02]  /*41d0*/  FSEL R164, R79, -INF , !P3 ;  /* 0xff8000004fa47808 */ /* 0x000fc40005800000 */
[----:B------:R-:W-:Y:S01]  /*41e0*/  FMNMX3.FTZ R2, R2, R126, R152, !PT ;  /* 0x0000007e02027276 */ /* 0x000fe20007810098 */
[----:B-1----:R-:W-:Y:S01]  /*41f0*/  FFMA.FTZ R4, R31, UR5, -R3 ;  /* 0x000000051f047c23 */ /* 0x002fe20008010803 */
[----:B------:R-:W-:Y:S02]  /*4200*/  ISETP.GE.AND P0, PT, R55, R8, PT ;  /* 0x000000083700720c */ /* 0x000fe40003f06270 */
[----:B------:R-:W-:Y:S01]  /*4210*/  FMNMX3.FTZ R2, R2, R153, R167, !PT ;  /* 0x0000009902027276 */ /* 0x000fe200078100a7 */
[----:B------:R1:W-:Y:S01]  /*4220*/  MUFU.EX2 R128, R4 ;  /* 0x0000000400807308 */ /* 0x0003e20000000800 */
[----:B------:R-:W-:Y:S02]  /*4230*/  FSEL R101, R158, -INF , !P0 ;  /* 0xff8000009e657808 */ /* 0x000fe40004000000 */
[----:B------:R-:W-:Y:S02]  /*4240*/  FMNMX3.FTZ R2, R2, R166, R165, !PT ;  /* 0x000000a602027276 */ /* 0x000fe400078100a5 */
[----:B------:R-:W-:-:S02]  /*4250*/  ISETP.GE.AND P0, PT, R57, R8, PT ;  /* 0x000000083900720c */ /* 0x000fc40003f06270 */
[----:B------:R-:W-:Y:S02]  /*4260*/  FMNMX.FTZ R2, R164, R2, !PT ;  /* 0x00000002a4027209 */ /* 0x000fe40007810000 */
[----:B------:R-:W-:Y:S02]  /*4270*/  FSEL R102, R159, -INF , !P0 ;  /* 0xff8000009f667808 */ /* 0x000fe40004000000 */
[-C--:B------:R-:W-:Y:S01]  /*4280*/  ISETP.GE.AND P0, PT, R56, R8.reuse, PT ;  /* 0x000000083800720c */ /* 0x080fe20003f06270 */
[----:B------:R-:W2:Y:S01]  /*4290*/  SHFL.BFLY PT, R9, R2, 0x2, 0x1f ;  /* 0x0c401f0002097f89 */ /* 0x000ea200000e0000 */
[-C--:B------:R-:W-:Y:S02]  /*42a0*/  ISETP.GE.AND P3, PT, R50, R8.reuse, PT ;  /* 0x000000083200720c */ /* 0x080fe40003f66270 */
[----:B------:R-:W-:Y:S01]  /*42b0*/  FSEL R108, R198, -INF , !P0 ;  /* 0xff800000c66c7808 */ /* 0x000fe20004000000 */
[----:B-1----:R-:W-:Y:S01]  /*42c0*/  FFMA.FTZ R4, R33, UR5, -R3 ;  /* 0x0000000521047c23 */ /* 0x002fe20008010803 */
[----:B------:R-:W-:-:S02]  /*42d0*/  ISETP.GE.AND P0, PT, R58, R8, PT ;  /* 0x000000083a00720c */ /* 0x000fc40003f06270 */
[----:B------:R-:W-:Y:S01]  /*42e0*/  FSEL R85, R186, -INF , !P2 ;  /* 0xff800000ba557808 */ /* 0x000fe20005000000 */
[----:B------:R1:W-:Y:S01]  /*42f0*/  MUFU.EX2 R133, R4 ;  /* 0x0000000400857308 */ /* 0x0003e20000000800 */
[----:B------:R-:W-:Y:S02]  /*4300*/  FSEL R109, R199, -INF , !P0 ;  /* 0xff800000c76d7808 */ /* 0x000fe40004000000 */
[-C--:B------:R-:W-:Y:S02]  /*4310*/  ISETP.GE.AND P0, PT, R60, R8.reuse, PT ;  /* 0x000000083c00720c */ /* 0x080fe40003f06270 */
[----:B------:R-:W-:Y:S02]  /*4320*/  ISETP.GE.AND P2, PT, R50, R7, PT ;  /* 0x000000073200720c */ /* 0x000fe40003f46270 */
[----:B------:R-:W-:Y:S02]  /*4330*/  FSEL R110, R178, -INF , !P0 ;  /* 0xff800000b26e7808 */ /* 0x000fe40004000000 */
[----:B------:R-:W-:-:S02]  /*4340*/  ISETP.GE.AND P0, PT, R59, R8, PT ;  /* 0x000000083b00720c */ /* 0x000fc40003f06270 */
[----:B------:R-:W-:Y:S02]  /*4350*/  FSEL R87, R150, -INF , !P3 ;  /* 0xff80000096577808 */ /* 0x000fe40005800000 */
[----:B------:R-:W-:Y:S02]  /*4360*/  FSEL R111, R179, -INF , !P0 ;  /* 0xff800000b36f7808 */ /* 0x000fe40004000000 */
[----:B--2---:R-:W-:Y:S01]  /*4370*/  FMNMX.FTZ R2, R2, R9, !PT ;  /* 0x0000000902027209 */ /* 0x004fe20007810000 */
[----:B-1----:R-:W-:Y:S01]  /*4380*/  FFMA.FTZ R4, R35, UR5, -R3 ;  /* 0x0000000523047c23 */ /* 0x002fe20008010803 */
[----:B------:R-:W-:-:S03]  /*4390*/  ISETP.GE.AND P3, PT, R53, R8, PT ;  /* 0x000000083500720c */ /* 0x000fc60003f66270 */
[----:B------:R-:W1:Y:S01]  /*43a0*/  SHFL.BFLY PT, R9, R2, 0x1, 0x1f ;  /* 0x0c201f0002097f89 */ /* 0x000e6200000e0000 */
[----:B------:R2:W3:Y:S01]  /*43b0*/  MUFU.EX2 R171, R4 ;  /* 0x0000000400ab7308 */ /* 0x0004e20000000800 */
[----:B------:R-:W-:Y:S02]  /*43c0*/  FSEL R77, R185, -INF , !P5 ;  /* 0xff800000b94d7808 */ /* 0x000fe40006800000 */
[-C--:B------:R-:W-:Y:S02]  /*43d0*/  ISETP.GE.AND P5, PT, R51, R7.reuse, PT ;  /* 0x000000073300720c */ /* 0x080fe40003fa6270 */
[----:B------:R-:W-:Y:S02]  /*43e0*/  FSEL R78, R148, -INF , !P2 ;  /* 0xff800000944e7808 */ /* 0x000fe40005000000 */
[----:B------:R-:W-:Y:S02]  /*43f0*/  ISETP.GE.AND P2, PT, R53, R7, PT ;  /* 0x000000073500720c */ /* 0x000fe40003f46270 */
[----:B------:R-:W-:-:S02]  /*4400*/  FSEL R99, R194, -INF , !P3 ;  /* 0xff800000c2637808 */ /* 0x000fc40005800000 */
[----:B------:R-:W-:Y:S02]  /*4410*/  ISETP.GE.AND P3, PT, R54, R8, PT ;  /* 0x000000083600720c */ /* 0x000fe40003f66270 */
[----:B------:R-:W-:Y:S02]  /*4420*/  FSEL R79, R149, -INF , !P5 ;  /* 0xff800000954f7808 */ /* 0x000fe40006800000 */
[-C--:B------:R-:W-:Y:S01]  /*4430*/  ISETP.GE.AND P5, PT, R52, R7.reuse, PT ;  /* 0x000000073400720c */ /* 0x080fe20003fa6270 */
[----:B--2---:R-:W-:Y:S01]  /*4440*/  FFMA.FTZ R4, R36, UR5, -R3 ;  /* 0x0000000524047c23 */ /* 0x004fe20008010803 */
[----:B------:R-:W-:Y:S02]  /*4450*/  FSEL R91, R192, -INF , !P2 ;  /* 0xff800000c05b7808 */ /* 0x000fe40005000000 */
[----:B------:R-:W-:Y:S01]  /*4460*/  ISETP.GE.AND P2, PT, R54, R7, PT ;  /* 0x000000073600720c */ /* 0x000fe20003f46270 */
[----:B------:R2:W4:Y:S01]  /*4470*/  MUFU.EX2 R115, R4 ;  /* 0x0000000400737308 */ /* 0x0005220000000800 */
[----:B------:R-:W-:Y:S01]  /*4480*/  FSEL R17, R231, -INF , !P3 ;  /* 0xff800000e7117808 */ /* 0x000fe20005800000 */
[----:B---3--:R-:W-:Y:S01]  /*4490*/  IMAD.MOV.U32 R231, RZ, RZ, R171 ;  /* 0x000000ffffe77224 */ /* 0x008fe200078e00ab */
[----:B-1----:R-:W-:-:S02]  /*44a0*/  FMNMX.FTZ R137, R2, R9, !PT ;  /* 0x0000000902897209 */ /* 0x002fc40007810000 */
[----:B------:R-:W-:Y:S02]  /*44b0*/  FSEL R97, R193, -INF , !P5 ;  /* 0xff800000c1617808 */ /* 0x000fe40006800000 */
[C---:B------:R-:W-:Y:S01]  /*44c0*/  FSETP.NEU.FTZ.AND P0, PT, R137.reuse, -INF , PT ;  /* 0xff8000008900780b */ /* 0x040fe20003f1d000 */
[----:B------:R-:W-:Y:S01]  /*44d0*/  FMUL.FTZ R2, R137, UR5 ;  /* 0x0000000589027c20 */ /* 0x000fe20008410000 */
[-C--:B------:R-:W-:Y:S02]  /*44e0*/  ISETP.GE.AND P5, PT, R55, R7.reuse, PT ;  /* 0x000000073700720c */ /* 0x080fe40003fa6270 */
[----:B------:R-:W-:Y:S02]  /*44f0*/  FSEL R13, R229, -INF , !P2 ;  /* 0xff800000e50d7808 */ /* 0x000fe40005000000 */
[----:B------:R-:W-:Y:S02]  /*4500*/  FSEL R96, R156, -INF , !P5 ;  /* 0xff8000009c607808 */ /* 0x000fe40006800000 */
[-C--:B------:R-:W-:Y:S01]  /*4510*/  ISETP.GE.AND P5, PT, R57, R7.reuse, PT ;  /* 0x000000073900720c */ /* 0x080fe20003fa6270 */
[----:B--2---:R-:W-:Y:S01]  /*4520*/  FFMA.FTZ R4, R37, UR5, -R3 ;  /* 0x0000000525047c23 */ /* 0x004fe20008010803 */
[-C--:B------:R-:W-:Y:S01]  /*4530*/  ISETP.GE.AND P2, PT, R61, R7.reuse, PT ;  /* 0x000000073d00720c */ /* 0x080fe20003f46270 */
[----:B----4-:R-:W-:Y:S01]  /*4540*/  IMAD.MOV.U32 R229, RZ, RZ, R115 ;  /* 0x000000ffffe57224 */ /* 0x010fe200078e0073 */
[----:B------:R-:W-:Y:S01]  /*4550*/  FSEL R98, R157, -INF , !P5 ;  /* 0xff8000009d627808 */ /* 0x000fe20006800000 */
[----:B------:R1:W-:Y:S01]  /*4560*/  MUFU.EX2 R250, R4 ;  /* 0x0000000400fa7308 */ /* 0x0003e20000000800 */
[----:B------:R-:W-:-:S02]  /*4570*/  ISETP.GE.AND P5, PT, R56, R7, PT ;  /* 0x000000073800720c */ /* 0x000fc40003fa6270 */
[----:B------:R-:W-:Y:S02]  /*4580*/  FSEL R115, R200, -INF , !P2 ;  /* 0xff800000c8737808 */ /* 0x000fe40005000000 */
[----:B------:R-:W-:Y:S02]  /*4590*/  FSEL R104, R196, -INF , !P5 ;  /* 0xff800000c4687808 */ /* 0x000fe40006800000 */
[-C--:B------:R-:W-:Y:S02]  /*45a0*/  ISETP.GE.AND P5, PT, R58, R7.reuse, PT ;  /* 0x000000073a00720c */ /* 0x080fe40003fa6270 */
[-C--:B------:R-:W-:Y:S02]  /*45b0*/  ISETP.GE.AND P2, PT, R62, R7.reuse, PT ;  /* 0x000000073e00720c */ /* 0x080fe40003f46270 */
[----:B------:R-:W-:Y:S02]  /*45c0*/  FSEL R105, R197, -INF , !P5 ;  /* 0xff800000c5697808 */ /* 0x000fe40006800000 */
[----:B------:R-:W-:-:S02]  /*45d0*/  ISETP.GE.AND P5, PT, R60, R7, PT ;  /* 0x000000073c00720c */ /* 0x000fc40003fa6270 */
[----:B------:R-:W-:Y:S01]  /*45e0*/  FSEL R117, R201, -INF , !P2 ;  /* 0xff800000c9757808 */ /* 0x000fe20005000000 */
[----:B-1----:R-:W-:Y:S01]  /*45f0*/  FFMA.FTZ R4, R39, UR5, -R3 ;  /* 0x0000000527047c23 */ /* 0x002fe20008010803 */
[----:B------:R-:W-:Y:S02]  /*4600*/  FSEL R107, R176, -INF , !P5 ;  /* 0xff800000b06b7808 */ /* 0x000fe40006800000 */
[----:B------:R-:W-:Y:S01]  /*4610*/  ISETP.GE.AND P5, PT, R59, R7, PT ;  /* 0x000000073b00720c */ /* 0x000fe20003fa6270 */
[----:B------:R1:W-:Y:S01]  /*4620*/  MUFU.EX2 R248, R4 ;  /* 0x0000000400f87308 */ /* 0x0003e20000000800 */
[-C--:B------:R-:W-:Y:S02]  /*4630*/  ISETP.GE.AND P2, PT, R63, R8.reuse, PT ;  /* 0x000000083f00720c */ /* 0x080fe40003f46270 */
[----:B------:R-:W-:Y:S02]  /*4640*/  FSEL R106, R177, -INF , !P5 ;  /* 0xff800000b16a7808 */ /* 0x000fe40006800000 */
[----:B------:R-:W-:-:S02]  /*4650*/  ISETP.GE.AND P5, PT, R61, R8, PT ;  /* 0x000000083d00720c */ /* 0x000fc40003fa6270 */
[-C--:B------:R-:W-:Y:S02]  /*4660*/  ISETP.GE.AND P3, PT, R65, R8.reuse, PT ;  /* 0x000000084100720c */ /* 0x080fe40003f66270 */
[----:B------:R-:W-:Y:S02]  /*4670*/  FSEL R119, R202, -INF , !P5 ;  /* 0xff800000ca777808 */ /* 0x000fe40006800000 */
[----:B------:R-:W-:Y:S02]  /*4680*/  ISETP.GE.AND P5, PT, R63, R7, PT ;  /* 0x000000073f00720c */ /* 0x000fe40003fa6270 */
[----:B------:R-:W-:Y:S02]  /*4690*/  FSEL R121, R190, -INF , !P2 ;  /* 0xff800000be797808 */ /* 0x000fe40005000000 */
[----:B------:R-:W-:Y:S01]  /*46a0*/  ISETP.GE.AND P2, PT, R64, R8, PT ;  /* 0x000000084000720c */ /* 0x000fe20003f46270 */
[----:B-1----:R-:W-:Y:S01]  /*46b0*/  FFMA.FTZ R4, R41, UR5, -R3 ;  /* 0x0000000529047c23 */ /* 0x002fe20008010803 */
[----:B------:R-:W-:-:S02]  /*46c0*/  FSEL R122, R191, -INF , !P3 ;  /* 0xff800000bf7a7808 */ /* 0x000fc40005800000 */
[----:B------:R-:W-:Y:S01]  /*46d0*/  ISETP.GE.AND P3, PT, R69, R7, PT ;  /* 0x000000074500720c */ /* 0x000fe20003f66270 */
[----:B------:R1:W-:Y:S02]  /*46e0*/  MUFU.EX2 R247, R4 ;  /* 0x0000000400f77308 */ /* 0x0003e40000000800 */
[----:B-1----:R-:W-:-:S06]  /*46f0*/  FFMA.FTZ R4, R40, UR5, -R3 ;  /* 0x0000000528047c23 */ /* 0x002fcc0008010803 */
        /* <DEDUP_REMOVED lines=9> */
[--C-:B-1----:R-:W-:Y:S01]  /*4790*/  FFMA.FTZ R4, R46, UR5, -R3.reuse ;  /* 0x000000052e047c23 */ /* 0x102fe20008010803 */
[----:B------:R-:W-:-:S05]  /*47a0*/  FFMA.FTZ R3, R47, UR5, -R3 ;  /* 0x000000052f037c23 */ /* 0x000fca0008010803 */
[----:B------:R1:W-:Y:S08]  /*47b0*/  MUFU.EX2 R215, R4 ;  /* 0x0000000400d77308 */ /* 0x0003f00000000800 */
[----:B------:R2:W-:Y:S01]  /*47c0*/  MUFU.EX2 R241, R3 ;  /* 0x0000000300f17308 */ /* 0x0005e20000000800 */
[----:B-1----:R-:W-:Y:S02]  /*47d0*/  FSEL R4, R2, RZ, P0 ;  /* 0x000000ff02047208 */ /* 0x002fe40000000000 */
[----:B------:R-:W-:-:S03]  /*47e0*/  ISETP.GE.AND P0, PT, R62, R8, PT ;  /* 0x000000083e00720c */ /* 0x000fc60003f06270 */
[--C-:B------:R-:W-:Y:S01]  /*47f0*/  FFMA.FTZ R2, R10, UR5, -R4.reuse ;  /* 0x000000050a027c23 */ /* 0x100fe20008010804 */
[----:B------:R-:W-:Y:S01]  /*4800*/  FSEL R120, R203, -INF , !P0 ;  /* 0xff800000cb787808 */ /* 0x000fe20004000000 */
[----:B--2---:R-:W-:Y:S02]  /*4810*/  FFMA.FTZ R3, R25, UR5, -R4 ;  /* 0x0000000519037c23 */ /* 0x004fe40008010804 */
[----:B------:R1:W-:Y:S01]  /*4820*/  MUFU.EX2 R186, R2 ;  /* 0x0000000200ba7308 */ /* 0x0003e20000000800 */
[-C--:B------:R-:W-:Y:S02]  /*4830*/  ISETP.GE.AND P0, PT, R65, R7.reuse, PT ;  /* 0x000000074100720c */ /* 0x080fe40003f06270 */
[----:B------:R-:W-:Y:S02]  /*4840*/  FSEL R65, R188, -INF , !P5 ;  /* 0xff800000bc417808 */ /* 0x000fe40006800000 */
[-C--:B------:R-:W-:Y:S02]  /*4850*/  ISETP.GE.AND P5, PT, R64, R7.reuse, PT ;  /* 0x000000074000720c */ /* 0x080fe40003fa6270 */
[----:B------:R-:W-:Y:S01]  /*4860*/  FSEL R118, R189, -INF , !P0 ;  /* 0xff800000bd767808 */ /* 0x000fe20004000000 */
[----:B------:R2:W-:Y:S01]  /*4870*/  MUFU.EX2 R187, R3 ;  /* 0x0000000300bb7308 */ /* 0x0005e20000000800 */
[----:B------:R-:W-:Y:S01]  /*4880*/  FSEL R123, R224, -INF , !P5 ;  /* 0xff800000e07b7808 */ /* 0x000fe20006800000 */
[----:B------:R-:W-:Y:S01]  /*4890*/  IMAD.MOV.U32 R224, RZ, RZ, R128 ;  /* 0x000000ffffe07224 */ /* 0x000fe200078e0080 */
[----:B------:R-:W-:Y:S01]  /*48a0*/  FSEL R128, R226, -INF , !P2 ;  /* 0xff800000e2807808 */ /* 0x000fe20005000000 */
[----:B------:R-:W-:Y:S01]  /*48b0*/  IMAD.MOV.U32 R226, RZ, RZ, R124 ;  /* 0x000000ffffe27224 */ /* 0x000fe200078e007c */
[----:B------:R-:W-:-:S02]  /*48c0*/  ISETP.GE.AND P2, PT, R70, R7, PT ;  /* 0x000000074600720c */ /* 0x000fc40003f46270 */
[----:B------:R-:W-:Y:S01]  /*48d0*/  ISETP.GE.AND P0, PT, R66, R8, PT ;  /* 0x000000084200720c */ /* 0x000fe20003f06270 */
[--C-:B-1----:R-:W-:Y:S01]  /*48e0*/  FFMA.FTZ R2, R11, UR5, -R4.reuse ;  /* 0x000000050b027c23 */ /* 0x102fe20008010804 */
[----:B------:R-:W-:Y:S01]  /*48f0*/  FSEL R11, R230, -INF , !P1 ;  /* 0xff800000e60b7808 */ /* 0x000fe20004800000 */
[----:B------:R-:W-:Y:S01]  /*4900*/  IMAD.MOV.U32 R230, RZ, RZ, R125 ;  /* 0x000000ffffe67224 */ /* 0x000fe200078e007d */
[-C--:B------:R-:W-:Y:S01]  /*4910*/  ISETP.GE.AND P1, PT, R80, R7.reuse, PT ;  /* 0x000000075000720c */ /* 0x080fe20003f26270 */
[----:B------:R1:W-:Y:S01]  /*4920*/  MUFU.EX2 R171, R2 ;  /* 0x0000000200ab7308 */ /* 0x0003e20000000800 */
[----:B------:R-:W-:Y:S02]  /*4930*/  FSEL R125, R204, -INF , !P3 ;  /* 0xff800000cc7d7808 */ /* 0x000fe40005800000 */
[----:B------:R-:W-:Y:S01]  /*4940*/  FSEL R130, R232, -INF , !P1 ;  /* 0xff800000e8827808 */ /* 0x000fe20004800000 */
[----:B--2---:R-:W-:Y:S01]  /*4950*/  FFMA.FTZ R3, R14, UR5, -R4 ;  /* 0x000000050e037c23 */ /* 0x004fe20008010804 */
[----:B------:R-:W-:Y:S01]  /*4960*/  FSEL R127, R205, -INF , !P2 ;  /* 0xff800000cd7f7808 */ /* 0x000fe20005000000 */
[----:B------:R-:W-:Y:S01]  /*4970*/  IMAD.MOV.U32 R232, RZ, RZ, R129 ;  /* 0x000000ffffe87224 */ /* 0x000fe200078e0081 */
[-C--:B------:R-:W-:Y:S01]  /*4980*/  ISETP.GE.AND P1, PT, R113, R7.reuse, PT ;  /* 0x000000077100720c */ /* 0x080fe20003f26270 */
[----:B------:R2:W-:Y:S01]  /*4990*/  MUFU.EX2 R195, R3 ;  /* 0x0000000300c37308 */ /* 0x0005e20000000800 */
[----:B------:R-:W-:-:S02]  /*49a0*/  ISETP.GE.AND P2, PT, R112, R7, PT ;  /* 0x000000077000720c */ /* 0x000fc40003f46270 */
[-C--:B------:R-:W-:Y:S02]  /*49b0*/  ISETP.GE.AND P5, PT, R69, R8.reuse, PT ;  /* 0x000000084500720c */ /* 0x080fe40003fa6270 */
[----:B------:R-:W-:Y:S02]  /*49c0*/  ISETP.GE.AND P3, PT, R80, R8, PT ;  /* 0x000000085000720c */ /* 0x000fe40003f66270 */
[----:B------:R-:W-:Y:S01]  /*49d0*/  FSEL R80, R227, -INF , !P0 ;  /* 0xff800000e3507808 */ /* 0x000fe20004000000 */
[----:B------:R-:W-:Y:S02]  /*49e0*/  IMAD.MOV.U32 R227, RZ, RZ, R243 ;  /* 0x000000ffffe37224 */ /* 0x000fe400078e00f3 */
[--C-:B-1----:R-:W-:Y:S01]  /*49f0*/  FFMA.FTZ R2, R12, UR5, -R4.reuse ;  /* 0x000000050c027c23 */ /* 0x102fe20008010804 */
[----:B------:R-:W-:Y:S01]  /*4a00*/  FSEL R12, R228, -INF , !P4 ;  /* 0xff800000e40c7808 */ /* 0x000fe20006000000 */
[----:B------:R-:W-:Y:S01]  /*4a10*/  IMAD.MOV.U32 R228, RZ, RZ, R133 ;  /* 0x000000ffffe47224 */ /* 0x000fe200078e0085 */
[-C--:B------:R-:W-:Y:S01]  /*4a20*/  ISETP.GE.AND P4, PT, R66, R7.reuse, PT ;  /* 0x000000074200720c */ /* 0x080fe20003f86270 */
[----:B------:R1:W3:Y:S01]  /*4a30*/  MUFU.EX2 R185, R2 ;  /* 0x0000000200b97308 */ /* 0x0002e20000000800 */
[----:B------:R-:W-:Y:S01]  /*4a40*/  FSEL R133, R233, -INF , !P2 ;  /* 0xff800000e9857808 */ /* 0x000fe20005000000 */
[----:B------:R-:W-:Y:S01]  /*4a50*/  IMAD.MOV.U32 R233, RZ, RZ, R181 ;  /* 0x000000ffffe97224 */ /* 0x000fe200078e00b5 */
[----:B------:R-:W-:Y:S01]  /*4a60*/  FSEL R124, R225, -INF , !P4 ;  /* 0xff800000e17c7808 */ /* 0x000fe20006000000 */
[----:B--2---:R-:W-:Y:S01]  /*4a70*/  FFMA.FTZ R3, R16, UR5, -R4 ;  /* 0x0000000510037c23 */ /* 0x004fe20008010804 */
[----:B------:R-:W-:Y:S01]  /*4a80*/  IMAD.MOV.U32 R225, RZ, RZ, R132 ;  /* 0x000000ffffe17224 */ /* 0x000fe200078e0084 */
[----:B------:R-:W-:Y:S01]  /*4a90*/  FSEL R132, R220, -INF , !P1 ;  /* 0xff800000dc847808 */ /* 0x000fe20004800000 */
[----:B------:R-:W-:Y:S01]  /*4aa0*/  IMAD.MOV.U32 R220, RZ, RZ, R136 ;  /* 0x000000ffffdc7224 */ /* 0x000fe200078e0088 */
[----:B------:R2:W-:Y:S01]  /*4ab0*/  MUFU.EX2 R192, R3 ;  /* 0x0000000300c07308 */ /* 0x0005e20000000800 */
[----:B------:R-:W-:-:S02]  /*4ac0*/  ISETP.GE.AND P2, PT, R114, R7, PT ;  /* 0x000000077200720c */ /* 0x000fc40003f46270 */
[-C--:B------:R-:W-:Y:S02]  /*4ad0*/  ISETP.GE.AND P4, PT, R70, R8.reuse, PT ;  /* 0x000000084600720c */ /* 0x080fe40003f86270 */
[----:B------:R-:W-:Y:S01]  /*4ae0*/  FSEL R134, R221, -INF , !P2 ;  /* 0xff800000dd867808 */ /* 0x000fe20005000000 */
[----:B------:R-:W-:Y:S01]  /*4af0*/  IMAD.MOV.U32 R221, RZ, RZ, R180 ;  /* 0x000000ffffdd7224 */ /* 0x000fe200078e00b4 */
[----:B------:R-:W-:Y:S02]  /*4b00*/  ISETP.GE.AND P2, PT, R112, R8, PT ;  /* 0x000000087000720c */ /* 0x000fe40003f46270 */
[----:B-1----:R-:W-:Y:S02]  /*4b10*/  FMNMX3.FTZ R2, R12, R13, R68, !PT ;  /* 0x0000000d0c027276 */ /* 0x002fe40007810044 */
[----:B------:R-:W-:Y:S01]  /*4b20*/  FSEL R112, R206, -INF , !P5 ;  /* 0xff800000ce707808 */ /* 0x000fe20006800000 */
[----:B------:R-:W-:Y:S01]  /*4b30*/  IMAD.MOV.U32 R206, RZ, RZ, R242 ;  /* 0x000000ffffce7224 */ /* 0x000fe200078e00f2 */
[----:B------:R-:W-:-:S02]  /*4b40*/  FMNMX3.FTZ R2, R2, R67, R73, !PT ;  /* 0x0000004302027276 */ /* 0x000fc40007810049 */
[----:B------:R-:W-:Y:S02]  /*4b50*/  ISETP.GE.AND P1, PT, R113, R8, PT ;  /* 0x000000087100720c */ /* 0x000fe40003f26270 */
[----:B------:R-:W-:Y:S02]  /*4b60*/  FMNMX3.FTZ R2, R2, R71, R72, !PT ;  /* 0x0000004702027276 */ /* 0x000fe40007810048 */
[----:B--2---:R-:W-:Y:S02]  /*4b70*/  FMNMX3.FTZ R3, R11, R17, R76, !PT ;  /* 0x000000110b037276 */ /* 0x004fe4000781004c */
[----:B------:R-:W-:Y:S02]  /*4b80*/  FMNMX3.FTZ R2, R2, R74, R81, !PT ;  /* 0x0000004a02027276 */ /* 0x000fe40007810051 */
[----:B------:R-:W-:Y:S02]  /*4b90*/  ISETP.GE.AND P0, PT, R114, R8, PT ;  /* 0x000000087200720c */ /* 0x000fe40003f06270 */
[----:B------:R-:W-:-:S02]  /*4ba0*/  FMNMX3.FTZ R2, R2, R77, R78, !PT ;  /* 0x0000004d02027276 */ /* 0x000fc4000781004e */
[----:B------:R-:W-:Y:S01]  /*4bb0*/  FSEL R113, R207, -INF , !P4 ;  /* 0xff800000cf717808 */ /* 0x000fe20006000000 */
[----:B------:R-:W-:Y:S01]  /*4bc0*/  IMAD.MOV.U32 R207, RZ, RZ, R240 ;  /* 0x000000ffffcf7224 */ /* 0x000fe200078e00f0 */
[----:B------:R-:W-:Y:S02]  /*4bd0*/  FMNMX3.FTZ R2, R2, R79, R91, !PT ;  /* 0x0000004f02027276 */ /* 0x000fe4000781005b */
[----:B------:R-:W-:Y:S01]  /*4be0*/  FSEL R114, R234, -INF , !P3 ;  /* 0xff800000ea727808 */ /* 0x000fe20005800000 */
[----:B------:R-:W-:Y:S01]  /*4bf0*/  IMAD.MOV.U32 R234, RZ, RZ, R170 ;  /* 0x000000ffffea7224 */ /* 0x000fe200078e00aa */
[----:B------:R-:W-:Y:S01]  /*4c00*/  FMNMX3.FTZ R9, R2, R97, R96, !PT ;  /* 0x0000006102097276 */ /* 0x000fe20007810060 */
[----:B------:R-:W-:Y:S01]  /*4c10*/  FFMA.FTZ R2, R15, UR5, -R4 ;  /* 0x000000050f027c23 */ /* 0x000fe20008010804 */
[----:B------:R-:W-:Y:S01]  /*4c20*/  FSEL R135, R235, -INF , !P2 ;  /* 0xff800000eb877808 */ /* 0x000fe20005000000 */
[----:B------:R-:W-:Y:S01]  /*4c30*/  IMAD.MOV.U32 R235, RZ, RZ, R139 ;  /* 0x000000ffffeb7224 */ /* 0x000fe200078e008b */
[----:B------:R-:W-:Y:S01]  /*4c40*/  FMNMX3.FTZ R9, R9, R98, R104, !PT ;  /* 0x0000006209097276 */ /* 0x000fe20007810068 */
[----:B------:R1:W-:Y:S01]  /*4c50*/  MUFU.EX2 R198, R2 ;  /* 0x0000000200c67308 */ /* 0x0003e20000000800 */
[----:B------:R-:W-:Y:S01]  /*4c60*/  FSEL R139, R222, -INF , !P1 ;  /* 0xff800000de8b7808 */ /* 0x000fe20004800000 */
[----:B------:R-:W-:Y:S01]  /*4c70*/  IMAD.MOV.U32 R222, RZ, RZ, R169 ;  /* 0x000000ffffde7224 */ /* 0x000fe200078e00a9 */
[----:B------:R-:W-:Y:S01]  /*4c80*/  FSEL R157, R223, -INF , !P0 ;  /* 0xff800000df9d7808 */ /* 0x000fe20004000000 */
[----:B------:R-:W-:Y:S01]  /*4c90*/  IMAD.MOV.U32 R223, RZ, RZ, R168 ;  /* 0x000000ffffdf7224 */ /* 0x000fe200078e00a8 */
[----:B------:R-:W-:-:S02]  /*4ca0*/  F2FP.F16.F32.PACK_AB R16, R249, R251 ;  /* 0x000000fbf910723e */ /* 0x000fc400000000ff */
[----:B-1----:R-:W-:Y:S02]  /*4cb0*/  FMNMX3.FTZ R2, R3, R75, R83, !PT ;  /* 0x0000004b03027276 */ /* 0x002fe40007810053 */
[----:B------:R-:W-:Y:S01]  /*4cc0*/  FMNMX3.FTZ R3, R9, R105, R107, !PT ;  /* 0x0000006909037276 */ /* 0x000fe2000781006b */
        /* <DEDUP_REMOVED lines=8> */
[----:B------:R-:W-:Y:S02]  /*4d50*/  FMNMX3.FTZ R2, R2, R90, R99, !PT ;  /* 0x0000005a02027276 */ /* 0x000fe40007810063 */
[----:B------:R-:W-:Y:S02]  /*4d60*/  FMNMX3.FTZ R3, R3, R124, R125, !PT ;  /* 0x0000007c03037276 */ /* 0x000fe4000781007d */
[----:B------:R-:W-:Y:S02]  /*4d70*/  FMNMX3.FTZ R2, R2, R100, R101, !PT ;  /* 0x0000006402027276 */ /* 0x000fe40007810065 */
[----:B------:R-:W-:Y:S01]  /*4d80*/  FMNMX3.FTZ R136, R3, R127, R130, !PT ;  /* 0x0000007f03887276 */ /* 0x000fe20007810082 */
[----:B------:R-:W-:Y:S01]  /*4d90*/  FFMA.FTZ R3, R19, UR5, -R4 ;  /* 0x0000000513037c23 */ /* 0x000fe20008010804 */
[----:B------:R-:W-:Y:S01]  /*4da0*/  FMNMX3.FTZ R2, R2, R102, R108, !PT ;  /* 0x0000006602027276 */ /* 0x000fe2000781006c */
[----:B-1----:R-:W-:Y:S01]  /*4db0*/  FFMA.FTZ R9, R20, UR5, -R4 ;  /* 0x0000000514097c23 */ /* 0x002fe20008010804 */
[----:B------:R-:W-:Y:S01]  /*4dc0*/  FMNMX3.FTZ R136, R136, R133, R132, !PT ;  /* 0x0000008588887276 */ /* 0x000fe20007810084 */
[----:B------:R1:W-:Y:S01]  /*4dd0*/  MUFU.EX2 R194, R3 ;  /* 0x0000000300c27308 */ /* 0x0003e20000000800 */
[----:B------:R-:W-:-:S02]  /*4de0*/  FMNMX3.FTZ R2, R2, R109, R110, !PT ;  /* 0x0000006d02027276 */ /* 0x000fc4000781006e */
[----:B------:R-:W-:Y:S02]  /*4df0*/  FMNMX.FTZ R136, R134, R136, !PT ;  /* 0x0000008886887209 */ /* 0x000fe40007810000 */
[----:B------:R-:W-:Y:S02]  /*4e00*/  FMNMX3.FTZ R2, R2, R111, R119, !PT ;  /* 0x0000006f02027276 */ /* 0x000fe40007810077 */
[----:B------:R-:W-:Y:S01]  /*4e10*/  F2FP.F16.F32.PACK_AB R18, R155, R154 ;  /* 0x0000009a9b12723e */ /* 0x000fe200000000ff */
[----:B------:R2:W-:Y:S01]  /*4e20*/  MUFU.EX2 R197, R9 ;  /* 0x0000000900c57308 */ /* 0x0005e20000000800 */
[----:B------:R-:W-:Y:S02]  /*4e30*/  FMNMX3.FTZ R2, R2, R120, R121, !PT ;  /* 0x0000007802027276 */ /* 0x000fe40007810079 */
[----:B---3--:R-:W-:Y:S02]  /*4e40*/  F2FP.F16.F32.PACK_AB R19, R187, R185 ;  /* 0x000000b9bb13723e */ /* 0x008fe400000000ff */
[----:B------:R-:W-:-:S04]  /*4e50*/  FMNMX3.FTZ R2, R2, R122, R128, !PT ;  /* 0x0000007a02027276 */ /* 0x000fc80007810080 */
[----:B------:R-:W-:Y:S01]  /*4e60*/  FMNMX3.FTZ R2, R2, R80, R112, !PT ;  /* 0x0000005002027276 */ /* 0x000fe20007810070 */
[----:B-1----:R-:W-:-:S03]  /*4e70*/  FFMA.FTZ R3, R26, UR5, -R4 ;  /* 0x000000051a037c23 */ /* 0x002fc60008010804 */
[----:B------:R-:W-:Y:S01]  /*4e80*/  FMNMX3.FTZ R2, R2, R113, R114, !PT ;  /* 0x0000007102027276 */ /* 0x000fe20007810072 */
[----:B------:R1:W-:Y:S01]  /*4e90*/  MUFU.EX2 R191, R3 ;  /* 0x0000000300bf7308 */ /* 0x0003e20000000800 */
[----:B--2---:R-:W-:Y:S02]  /*4ea0*/  FFMA.FTZ R9, R21, UR5, -R4 ;  /* 0x0000000515097c23 */ /* 0x004fe40008010804 */
[----:B------:R-:W-:-:S05]  /*4eb0*/  FMNMX3.FTZ R2, R2, R135, R139, !PT ;  /* 0x0000008702027276 */ /* 0x000fca000781008b */
[----:B------:R2:W-:Y:S01]  /*4ec0*/  MUFU.EX2 R201, R9 ;  /* 0x0000000900c97308 */ /* 0x0005e20000000800 */
[----:B------:R-:W-:Y:S01]  /*4ed0*/  FMNMX.FTZ R2, R157, R2, !PT ;  /* 0x000000029d027209 */ /* 0x000fe20007810000 */
[----:B-1----:R-:W-:-:S06]  /*4ee0*/  FFMA.FTZ R3, R28, UR5, -R4 ;  /* 0x000000051c037c23 */ /* 0x002fcc0008010804 */
[----:B------:R1:W-:Y:S01]  /*4ef0*/  MUFU.EX2 R190, R3 ;  /* 0x0000000300be7308 */ /* 0x0003e20000000800 */
[----:B--2---:R-:W2:Y:S01]  /*4f00*/  SHFL.BFLY PT, R9, R136, 0x2, 0x1f ;  /* 0x0c401f0088097f89 */ /* 0x004ea200000e0000 */
[----:B-1----:R-:W-:-:S03]  /*4f10*/  FFMA.FTZ R3, R29, UR5, -R4 ;  /* 0x000000051d037c23 */ /* 0x002fc60008010804 */
[----:B------:R-:W-:Y:S03]  /*4f20*/  LDSM.16.MT88.4 R28, [R210+0x4400] ;  /* 0x00440000d21c783b */ /* 0x000fe60000004200 */
[----:B------:R1:W-:Y:S01]  /*4f30*/  MUFU.EX2 R189, R3 ;  /* 0x0000000300bd7308 */ /* 0x0003e20000000800 */
[----:B--2---:R-:W-:Y:S02]  /*4f40*/  FMNMX.FTZ R136, R136, R9, !PT ;  /* 0x0000000988887209 */ /* 0x004fe40007810000 */
[----:B------:R-:W2:Y:S04]  /*4f50*/  SHFL.BFLY PT, R9, R2, 0x2, 0x1f ;  /* 0x0c401f0002097f89 */ /* 0x000ea800000e0000 */
[----:B------:R-:W3:Y:S01]  /*4f60*/  SHFL.BFLY PT, R10, R136, 0x1, 0x1f ;  /* 0x0c201f00880a7f89 */ /* 0x000ee200000e0000 */
[----:B-1----:R-:W-:-:S04]  /*4f70*/  FFMA.FTZ R3, R24, UR5, -R4 ;  /* 0x0000000518037c23 */ /* 0x002fc80008010804 */
[----:B------:R1:W-:Y:S01]  /*4f80*/  MUFU.EX2 R188, R3 ;  /* 0x0000000300bc7308 */ /* 0x0003e20000000800 */
[----:B--2---:R-:W-:Y:S01]  /*4f90*/  FMNMX.FTZ R2, R2, R9, !PT ;  /* 0x0000000902027209 */ /* 0x004fe20007810000 */
[--C-:B------:R-:W-:Y:S01]  /*4fa0*/  FFMA.FTZ R9, R38, UR5, -R4.reuse ;  /* 0x0000000526097c23 */ /* 0x100fe20008010804 */
[----:B---3--:R-:W-:Y:S01]  /*4fb0*/  FMNMX.FTZ R136, R136, R10, !PT ;  /* 0x0000000a88887209 */ /* 0x008fe20007810000 */
[----:B-1----:R-:W-:Y:S02]  /*4fc0*/  FFMA.FTZ R3, R32, UR5, -R4 ;  /* 0x0000000520037c23 */ /* 0x002fe40008010804 */
[----:B------:R-:W1:Y:S02]  /*4fd0*/  SHFL.BFLY PT, R10, R2, 0x1, 0x1f ;  /* 0x0c201f00020a7f89 */ /* 0x000e6400000e0000 */
[----:B------:R2:W-:Y:S01]  /*4fe0*/  MUFU.EX2 R203, R9 ;  /* 0x0000000900cb7308 */ /* 0x0005e20000000800 */
[----:B------:R-:W-:-:S07]  /*4ff0*/  FSETP.NEU.FTZ.AND P0, PT, R136, -INF , PT ;  /* 0xff8000008800780b */ /* 0x000fce0003f1d000 */
[----:B------:R3:W-:Y:S01]  /*5000*/  MUFU.EX2 R193, R3 ;  /* 0x0000000300c17308 */ /* 0x0007e20000000800 */
[--C-:B--2---:R-:W-:Y:S02]  /*5010*/  FFMA.FTZ R9, R27, UR5, -R4.reuse ;  /* 0x000000051b097c23 */ /* 0x104fe40008010804 */
[----:B------:R-:W-:Y:S05]  /*5020*/  LDSM.16.MT88.4 R24, [R208+0x4000] ;  /* 0x00400000d018783b */ /* 0x000fea0000004200 */
[----:B------:R-:W-:Y:S01]  /*5030*/  MUFU.EX2 R205, R9 ;  /* 0x0000000900cd7308 */ /* 0x000fe20000000800 */
[----:B-1----:R-:W-:Y:S01]  /*5040*/  FMNMX.FTZ R64, R2, R10, !PT ;  /* 0x0000000a02407209 */ /* 0x002fe20007810000 */
[----:B---3--:R-:W-:-:S06]  /*5050*/  FFMA.FTZ R3, R48, UR5, -R4 ;  /* 0x0000000530037c23 */ /* 0x008fcc0008010804 */
[----:B------:R1:W-:Y:S02]  /*5060*/  MUFU.EX2 R196, R3 ;  /* 0x0000000300c47308 */ /* 0x0003e40000000800 */
[--C-:B-1----:R-:W-:Y:S02]  /*5070*/  FFMA.FTZ R3, R34, UR5, -R4.reuse ;  /* 0x0000000522037c23 */ /* 0x102fe40008010804 */
[----:B------:R-:W-:Y:S04]  /*5080*/  LDSM.16.MT88.4 R32, [R208+0x4400] ;  /* 0x00440000d020783b */ /* 0x000fe80000004200 */
[----:B------:R1:W-:Y:S02]  /*5090*/  MUFU.EX2 R200, R3 ;  /* 0x0000000300c87308 */ /* 0x0003e40000000800 */
[----:B-1----:R-:W-:-:S06]  /*50a0*/  FFMA.FTZ R3, R23, UR5, -R4 ;  /* 0x0000000517037c23 */ /* 0x002fcc0008010804 */
[----:B------:R1:W-:Y:S02]  /*50b0*/  MUFU.EX2 R204, R3 ;  /* 0x0000000300cc7308 */ /* 0x0003e40000000800 */
[----:B-1----:R-:W-:Y:S02]  /*50c0*/  FFMA.FTZ R3, R22, UR5, -R4 ;  /* 0x0000000516037c23 */ /* 0x002fe40008010804 */
[----:B------:R-:W1:Y:S04]  /*50d0*/  LDSM.16.MT88.4 R20, [R210+0x4000] ;  /* 0x00400000d214783b */ /* 0x000e680000004200 */
[----:B------:R2:W-:Y:S02]  /*50e0*/  MUFU.EX2 R199, R3 ;  /* 0x0000000300c77308 */ /* 0x0005e40000000800 */
[----:B--2---:R-:W-:-:S05]  /*50f0*/  FMUL.FTZ R3, R136, UR5 ;  /* 0x0000000588037c20 */ /* 0x004fca0008410000 */
[----:B------:R-:W-:Y:S02]  /*5100*/  FSEL R3, R3, RZ, P0 ;  /* 0x000000ff03037208 */ /* 0x000fe40000000000 */
[----:B------:R-:W-:-:S03]  /*5110*/  FSETP.NEU.FTZ.AND P0, PT, R64, -INF , PT ;  /* 0xff8000004000780b */ /* 0x000fc60003f1d000 */
[--C-:B------:R-:W-:Y:S01]  /*5120*/  FFMA.FTZ R9, R12, UR5, -R3.reuse ;  /* 0x000000050c097c23 */ /* 0x100fe20008010803 */
[----:B------:R-:W-:-:S03]  /*5130*/  FFMA.FTZ R2, R68, UR5, -R3 ;  /* 0x0000000544027c23 */ /* 0x000fc60008010803 */
[----:B------:R2:W-:Y:S08]  /*5140*/  MUFU.EX2 R170, R9 ;  /* 0x0000000900aa7308 */ /* 0x0005f00000000800 */
[----:B------:R3:W-:Y:S01]  /*5150*/  MUFU.EX2 R168, R2 ;  /* 0x0000000200a87308 */ /* 0x0007e20000000800 */
[----:B--2---:R-:W-:-:S07]  /*5160*/  FFMA.FTZ R9, R13, UR5, -R3 ;  /* 0x000000050d097c23 */ /* 0x004fce0008010803 */
[----:B------:R2:W4:Y:S01]  /*5170*/  MUFU.EX2 R169, R9 ;  /* 0x0000000900a97308 */ /* 0x0005220000000800 */
[----:B---3--:R-:W-:-:S05]  /*5180*/  FMUL.FTZ R2, R64, UR5 ;  /* 0x0000000540027c20 */ /* 0x008fca0008410000 */
[----:B------:R-:W-:-:S05]  /*5190*/  FSEL R2, R2, RZ, P0 ;  /* 0x000000ff02027208 */ /* 0x000fca0000000000 */
[----:B------:R-:W-:Y:S01]  /*51a0*/  FFMA.FTZ R0, R17, UR5, -R2 ;  /* 0x0000000511007c23 */ /* 0x000fe20008010802 */
[----:B------:R-:W-:Y:S01]  /*51b0*/  F2FP.F16.F32.PACK_AB R17, R171, R186 ;  /* 0x000000baab11723e */ /* 0x000fe200000000ff */
[----:B--2---:R-:W-:Y:S01]  /*51c0*/  FFMA.FTZ R9, R67, UR5, -R3 ;  /* 0x0000000543097c23 */ /* 0x004fe20008010803 */
[----:B----4-:R-:W-:-:S03]  /*51d0*/  F2FP.F16.F32.PACK_AB R12, R169, R170 ;  /* 0x000000aaa90c723e */ /* 0x010fc600000000ff */
[----:B------:R2:W3:Y:S02]  /*51e0*/  MUFU.EX2 R180, R9 ;  /* 0x0000000900b47308 */ /* 0x0004e40000000800 */
[C---:B-1----:R-:W-:Y:S08]  /*51f0*/  HMMA.16816.F32 R60, R16.reuse, R20, RZ ;  /* 0x00000014103c723c */ /* 0x042ff000000018ff */
[----:B------:R-:W-:Y:S01]  /*5200*/  HMMA.16816.F32 R56, R16, R22, RZ ;  /* 0x000000161038723c */ /* 0x000fe200000018ff */
[----:B--2---:R-:W-:Y:S01]  /*5210*/  FFMA.FTZ R9, R11, UR5, -R2 ;  /* 0x000000050b097c23 */ /* 0x004fe20008010802 */
[----:B---3--:R-:W-:-:S06]  /*5220*/  F2FP.F16.F32.PACK_AB R14, R180, R168 ;  /* 0x000000a8b40e723e */ /* 0x008fcc00000000ff */
[----:B------:R-:W-:Y:S01]  /*5230*/  HMMA.16816.F32 R52, R16, R24, RZ ;  /* 0x000000181034723c */ /* 0x000fe200000018ff */
        /* <DEDUP_REMOVED lines=16> */
[----:B------:R-:W3:Y:S01]  /*5340*/  LDSM.16.MT88.4 R20, [R210+0x4800] ;  /* 0x00480000d214783b */ /* 0x000ee20000004200 */
[----:B-1----:R-:W-:Y:S01]  /*5350*/  FFMA.FTZ R0, R72, UR5, -R3 ;  /* 0x0000000548007c23 */ /* 0x002fe20008010803 */
[----:B--2---:R-:W-:-:S03]  /*5360*/  F2FP.F16.F32.PACK_AB R12, R181, R179 ;  /* 0x000000b3b50c723e */ /* 0x004fc600000000ff */
[----:B------:R1:W-:Y:S02]  /*5370*/  MUFU.EX2 R182, R0 ;  /* 0x0000000000b67308 */ /* 0x0003e40000000800 */
[----:B-1----:R-:W-:Y:S02]  /*5380*/  FFMA.FTZ R0, R74, UR5, -R3 ;  /* 0x000000054a007c23 */ /* 0x002fe40008010803 */
[----:B------:R-:W-:Y:S01]  /*5390*/  HMMA.16816.F32 R72, R16, R26, RZ ;  /* 0x0000001a1048723c */ /* 0x000fe200000018ff */
[----:B------:R-:W1:Y:S03]  /*53a0*/  LDSM.16.MT88.4 R16, [R208+0x4800] ;  /* 0x00480000d010783b */ /* 0x000e660000004200 */
[----:B------:R2:W4:Y:S02]  /*53b0*/  MUFU.EX2 R183, R0 ;  /* 0x0000000000b77308 */ /* 0x0005240000000800 */
[----:B--2---:R-:W-:Y:S01]  /*53c0*/  FFMA.FTZ R0, R83, UR5, -R2 ;  /* 0x0000000553007c23 */ /* 0x004fe20008010802 */
[----:B----4-:R-:W-:-:S05]  /*53d0*/  F2FP.F16.F32.PACK_AB R14, R183, R182 ;  /* 0x000000b6b70e723e */ /* 0x010fca00000000ff */
[----:B------:R2:W-:Y:S02]  /*53e0*/  MUFU.EX2 R158, R0 ;  /* 0x00000000009e7308 */ /* 0x0005e40000000800 */
[----:B--2---:R-:W-:-:S06]  /*53f0*/  FFMA.FTZ R0, R82, UR5, -R2 ;  /* 0x0000000552007c23 */ /* 0x004fcc0008010802 */
        /* <DEDUP_REMOVED lines=9> */
[C---:B------:R-:W-:Y:S08]  /*5490*/  HMMA.16816.F32 R140, R12.reuse, R32, R48 ;  /* 0x000000200c8c723c */ /* 0x040ff00000001830 */
        /* <DEDUP_REMOVED lines=10> */
[----:B------:R2:W4:Y:S02]  /*5540*/  MUFU.EX2 R175, R0 ;  /* 0x0000000000af7308 */ /* 0x0005240000000800 */
[C---:B------:R-:W-:Y:S08]  /*5550*/  HMMA.16816.F32 R60, R12.reuse, R28, R60 ;  /* 0x0000001c0c3c723c */ /* 0x040ff0000000183c */
[----:B------:R-:W-:Y:S01]  /*5560*/  HMMA.16816.F32 R40, R12, R30, R56 ;  /* 0x0000001e0c28723c */ /* 0x000fe20000001838 */
[----:B------:R-:W5:Y:S01]  /*5570*/  LDSM.16.MT88.4 R28, [R210+0x4c00] ;  /* 0x004c0000d21c783b */ /* 0x000f620000004200 */
[----:B--2---:R-:W-:-:S06]  /*5580*/  FFMA.FTZ R0, R78, UR5, -R3 ;  /* 0x000000054e007c23 */ /* 0x004fcc0008010803 */
[C---:B------:R-:W-:Y:S01]  /*5590*/  HMMA.16816.F32 R48, R12.reuse, R32, R52 ;  /* 0x000000200c30723c */ /* 0x040fe20000001834 */
[----:B------:R2:W-:Y:S07]  /*55a0*/  MUFU.EX2 R173, R0 ;  /* 0x0000000000ad7308 */ /* 0x0005ee0000000800 */
[----:B------:R-:W-:Y:S01]  /*55b0*/  HMMA.16816.F32 R44, R12, R34, R72 ;  /* 0x000000220c2c723c */ /* 0x000fe20000001848 */
[----:B----4-:R-:W-:Y:S01]  /*55c0*/  F2FP.F16.F32.PACK_AB R12, R175, R174 ;  /* 0x000000aeaf0c723e */ /* 0x010fe200000000ff */
[----:B--2---:R-:W-:-:S04]  /*55d0*/  FFMA.FTZ R0, R79, UR5, -R3 ;  /* 0x000000054f007c23 */ /* 0x004fc80008010803 */
        /* <DEDUP_REMOVED lines=12> */
[----:B----4-:R-:W-:Y:S01]  /*56a0*/  F2FP.F16.F32.PACK_AB R15, R88, R129 ;  /* 0x00000081580f723e */ /* 0x010fe200000000ff */
[----:B------:R-:W-:-:S04]  /*56b0*/  IMAD.MOV.U32 R103, RZ, RZ, R155 ;  /* 0x000000ffff677224 */ /* 0x000fc800078e009b */
[----:B------:R2:W-:Y:S02]  /*56c0*/  MUFU.EX2 R90, R0 ;  /* 0x00000000005a7308 */ /* 0x0005e40000000800 */
[C---:B---3--:R-:W-:Y:S08]  /*56d0*/  HMMA.16816.F32 R68, R12.reuse, R20, R68 ;  /* 0x000000140c44723c */ /* 0x048ff00000001844 */
[----:B-1----:R-:W-:Y:S01]  /*56e0*/  HMMA.16816.F32 R140, R12, R16, R140 ;  /* 0x000000100c8c723c */ /* 0x002fe2000000188c */
[----:B--2---:R-:W-:Y:S01]  /*56f0*/  FFMA.FTZ R0, R91, UR5, -R3 ;  /* 0x000000055b007c23 */ /* 0x004fe20008010803 */
[----:B------:R-:W-:-:S06]  /*5700*/  IMAD.MOV.U32 R91, RZ, RZ, R154 ;  /* 0x000000ffff5b7224 */ /* 0x000fcc00078e009a */
[C---:B------:R-:W-:Y:S01]  /*5710*/  HMMA.16816.F32 R148, R12.reuse, R18, R24 ;  /* 0x000000120c94723c */ /* 0x040fe20000001818 */
[----:B------:R1:W-:Y:S01]  /*5720*/  MUFU.EX2 R87, R0 ;  /* 0x0000000000577308 */ /* 0x0003e20000000800 */
[----:B------:R-:W2:Y:S06]  /*5730*/  LDSM.16.MT88.4 R24, [R208+0x4c00] ;  /* 0x004c0000d018783b */ /* 0x000eac0000004200 */
        /* <DEDUP_REMOVED lines=14> */
[----:B---3--:R-:W-:Y:S01]  /*5820*/  F2FP.F16.F32.PACK_AB R12, R86, R87 ;  /* 0x00000057560c723e */ /* 0x008fe200000000ff */
[----:B------:R-:W3:Y:S01]  /*5830*/  LDSM.16.MT88.4 R20, [R210+0x5000] ;  /* 0x00500000d214783b */ /* 0x000ee20000004200 */
[----:B-1----:R-:W-:-:S04]  /*5840*/  FFMA.FTZ R0, R98, UR5, -R3 ;  /* 0x0000000562007c23 */ /* 0x002fc80008010803 */
        /* <DEDUP_REMOVED lines=14> */
[C---:B------:R-:W-:Y:S08]  /*5930*/  HMMA.16816.F32 R160, R12.reuse, R28, R68 ;  /* 0x0000001c0ca0723c */ /* 0x040ff00000001844 */
[----:B--2---:R-:W-:Y:S01]  /*5940*/  HMMA.16816.F32 R140, R12, R24, R140 ;  /* 0x000000180c8c723c */ /* 0x004fe2000000188c */
        /* <DEDUP_REMOVED lines=12> */
[----:B------:R-:W5:Y:S01]  /*5a10*/  LDSM.16.MT88.4 R24, [R208+0x5400] ;  /* 0x00540000d018783b */ /* 0x000f620000004200 */
[----:B-1----:R-:W-:-:S06]  /*5a20*/  FFMA.FTZ R0, R107, UR5, -R3 ;  /* 0x000000056b007c23 */ /* 0x002fcc0008010803 */
[C---:B------:R-:W-:Y:S01]  /*5a30*/  HMMA.16816.F32 R44, R12.reuse, R28, R36 ;  /* 0x0000001c0c2c723c */ /* 0x040fe20000001824 */
[----:B------:R1:W-:Y:S07]  /*5a40*/  MUFU.EX2 R75, R0 ;  /* 0x00000000004b7308 */ /* 0x0003ee0000000800 */
        /* <DEDUP_REMOVED lines=32> */
[----:B------:R-:W3:Y:S01]  /*5c50*/  LDSM.16.MT88.4 R16, [R208+0x5800] ;  /* 0x00580000d010783b */ /* 0x000ee20000004200 */
[----:B-1----:R-:W-:-:S06]  /*5c60*/  FFMA.FTZ R0, R65, UR5, -R3 ;  /* 0x0000000541007c23 */ /* 0x002fcc0008010803 */
[C---:B------:R-:W-:Y:S01]  /*5c70*/  HMMA.16816.F32 R44, R12.reuse, R20, R44 ;  /* 0x000000140c2c723c */ /* 0x040fe2000000182c */
[----:B------:R1:W-:Y:S07]  /*5c80*/  MUFU.EX2 R66, R0 ;  /* 0x0000000000427308 */ /* 0x0003ee0000000800 */
[----:B------:R-:W-:Y:S01]  /*5c90*/  HMMA.16816.F32 R32, R12, R22, R40 ;  /* 0x000000160c20723c */ /* 0x000fe20000001828 */
[----:B--2---:R-:W-:Y:S01]  /*5ca0*/  F2FP.F16.F32.PACK_AB R12, R67, R68 ;  /* 0x00000044430c723e */ /* 0x004fe200000000ff */
[----:B------:R-:W2:Y:S01]  /*5cb0*/  LDSM.16.MT88.4 R20, [R210+0x5800] ;  /* 0x00580000d214783b */ /* 0x000ea20000004200 */
        /* <DEDUP_REMOVED lines=26> */
[----:B------:R1:W4:Y:S02]  /*5e60*/  MUFU.EX2 R57, R0 ;  /* 0x0000000000397308 */ /* 0x0003240000000800 */
[C---:B------:R-:W-:Y:S08]  /*5e70*/  HMMA.16816.F32 R40, R12.reuse, R26, R48 ;  /* 0x0000001a0c28723c */ /* 0x040ff00000001830 */
[----:B------:R-:W-:Y:S01]  /*5e80*/  HMMA.16816.F32 R44, R12, R28, R44 ;  /* 0x0000001c0c2c723c */ /* 0x000fe2000000182c */
[----:B-1----:R-:W-:-:S07]  /*5e90*/  FFMA.FTZ R0, R125, UR5, -R3 ;  /* 0x000000057d007c23 */ /* 0x002fce0008010803 */
[C---:B------:R-:W-:Y:S01]  /*5ea0*/  HMMA.16816.F32 R28, R12.reuse, R30, R32 ;  /* 0x0000001e0c1c723c */ /* 0x040fe20000001820 */
[----:B------:R1:W-:Y:S07]  /*5eb0*/  MUFU.EX2 R56, R0 ;  /* 0x0000000000387308 */ /* 0x0003ee0000000800 */
[----:B------:R-:W-:Y:S01]  /*5ec0*/  HMMA.16816.F32 R144, R12, R24, R144 ;  /* 0x000000180c90723c */ /* 0x000fe20000001890 */
[----:B----4-:R-:W-:Y:S01]  /*5ed0*/  F2FP.F16.F32.PACK_AB R12, R57, R58 ;  /* 0x0000003a390c723e */ /* 0x010fe200000000ff */
[----:B------:R-:W-:Y:S01]  /*5ee0*/  LDSM.16.MT88.4 R24, [R210+0x5c00] ;  /* 0x005c0000d218783b */ /* 0x000fe20000004200 */
        /* <DEDUP_REMOVED lines=13> */
[----:B----4-:R-:W-:Y:S01]  /*5fc0*/  F2FP.F16.F32.PACK_AB R15, R51, R52 ;  /* 0x00000034330f723e */ /* 0x010fe200000000ff */
[----:B------:R-:W1:Y:S04]  /*5fd0*/  LDSM.16.MT88.4 R152, [R208+0x5c00] ;  /* 0x005c0000d098783b */ /* 0x000e680000004200 */
[----:B------:R4:W5:Y:S02]  /*5fe0*/  MUFU.EX2 R50, R0 ;  /* 0x0000000000327308 */ /* 0x0009640000000800 */
[C---:B---3--:R-:W-:Y:S08]  /*5ff0*/  HMMA.16816.F32 R140, R12.reuse, R16, R140 ;  /* 0x000000100c8c723c */ /* 0x048ff0000000188c */
[----:B------:R-:W-:Y:S01]  /*6000*/  HMMA.16816.F32 R148, R12, R18, R148 ;  /* 0x000000120c94723c */ /* 0x000fe20000001894 */
[----:B----4-:R-:W-:-:S07]  /*6010*/  FFMA.FTZ R0, R130, UR5, -R3 ;  /* 0x0000000582007c23 */ /* 0x010fce0008010803 */
[C---:B--2---:R-:W-:Y:S01]  /*6020*/  HMMA.16816.F32 R160, R12.reuse, R20, R160 ;  /* 0x000000140ca0723c */ /* 0x044fe200000018a0 */
[----:B------:R2:W-:Y:S07]  /*6030*/  MUFU.EX2 R49, R0 ;  /* 0x0000000000317308 */ /* 0x0005ee0000000800 */
[----:B------:R-:W-:Y:S01]  /*6040*/  HMMA.16816.F32 R36, R12, R22, R36 ;  /* 0x000000160c24723c */ /* 0x000fe20000001824 */
[----:B------:R-:W-:Y:S02]  /*6050*/  F2FP.F16.F32.PACK_AB R12, R246, R247 ;  /* 0x000000f7f60c723e */ /* 0x000fe400000000ff */
[----:B------:R-:W-:-:S02]  /*6060*/  F2FP.F16.F32.PACK_AB R13, R73, R83 ;  /* 0x00000053490d723e */ /* 0x000fc400000000ff */
[----:B------:R-:W-:Y:S02]  /*6070*/  F2FP.F16.F32.PACK_AB R14, R244, R245 ;  /* 0x000000f5f40e723e */ /* 0x000fe400000000ff */
[----:B-----5:R-:W-:Y:S01]  /*6080*/  F2FP.F16.F32.PACK_AB R15, R50, R62 ;  /* 0x0000003e320f723e */ /* 0x020fe200000000ff */
[----:B--2---:R-:W-:-:S04]  /*6090*/  FFMA.FTZ R0, R133, UR5, -R3 ;  /* 0x0000000585007c23 */ /* 0x004fc80008010803 */
[----:B------:R2:W3:Y:S02]  /*60a0*/  MUFU.EX2 R48, R0 ;  /* 0x0000000000307308 */ /* 0x0004e40000000800 */
[C---:B------:R-:W-:Y:S08]  /*60b0*/  HMMA.16816.F32 R44, R12.reuse, R20, R44 ;  /* 0x000000140c2c723c */ /* 0x040ff0000000182c */
[----:B------:R-:W-:Y:S01]  /*60c0*/  HMMA.16816.F32 R144, R12, R16, R144 ;  /* 0x000000100c90723c */ /* 0x000fe20000001890 */
[--C-:B--2---:R-:W-:Y:S01]  /*60d0*/  FFMA.FTZ R0, R132, UR5, -R3.reuse ;  /* 0x0000000584007c23 */ /* 0x104fe20008010803 */
[----:B------:R-:W-:-:S06]  /*60e0*/  FFMA.FTZ R3, R134, UR5, -R3 ;  /* 0x0000000586037c23 */ /* 0x000fcc0008010803 */
[C---:B------:R-:W-:Y:S01]  /*60f0*/  HMMA.16816.F32 R16, R12.reuse, R18, R40 ;  /* 0x000000120c10723c */ /* 0x040fe20000001828 */
[----:B------:R2:W-:Y:S07]  /*6100*/  MUFU.EX2 R35, R0 ;  /* 0x0000000000237308 */ /* 0x0005ee0000000800 */
[----:B------:R-:W-:Y:S01]  /*6110*/  HMMA.16816.F32 R28, R12, R22, R28 ;  /* 0x000000160c1c723c */ /* 0x000fe2000000181c */
[----:B------:R4:W-:Y:S01]  /*6120*/  MUFU.EX2 R243, R3 ;  /* 0x0000000300f37308 */ /* 0x0009e20000000800 */
[----:B--2---:R-:W-:-:S07]  /*6130*/  FFMA.FTZ R0, R114, UR5, -R2 ;  /* 0x0000000572007c23 */ /* 0x004fce0008010802 */
[----:B------:R2:W-:Y:S01]  /*6140*/  MUFU.EX2 R33, R0 ;  /* 0x0000000000217308 */ /* 0x0005e20000000800 */
[----:B----4-:R-:W-:Y:S01]  /*6150*/  FFMA.FTZ R3, R164, UR5, -R4 ;  /* 0x00000005a4037c23 */ /* 0x010fe20008010804 */
[----:B---3--:R-:W-:-:S06]  /*6160*/  F2FP.F16.F32.PACK_AB R164, R48, R49 ;  /* 0x0000003130a4723e */ /* 0x008fcc00000000ff */
[----:B------:R3:W-:Y:S01]  /*6170*/  MUFU.EX2 R240, R3 ;  /* 0x0000000300f07308 */ /* 0x0007e20000000800 */
[----:B--2---:R-:W-:-:S07]  /*6180*/  FFMA.FTZ R0, R135, UR5, -R2 ;  /* 0x0000000587007c23 */ /* 0x004fce0008010802 */
[----:B------:R2:W4:Y:S01]  /*6190*/  MUFU.EX2 R34, R0 ;  /* 0x0000000000227308 */ /* 0x0005220000000800 */
[----:B---3--:R-:W-:-:S04]  /*61a0*/  FADD.FTZ R3, R186, R171 ;  /* 0x000000abba037221 */ /* 0x008fc80000010000 */
[----:B------:R-:W-:-:S04]  /*61b0*/  FADD.FTZ R3, R185, R3 ;  /* 0x00000003b9037221 */ /* 0x000fc80000010000 */
[----:B------:R-:W-:-:S04]  /*61c0*/  FADD.FTZ R3, R187, R3 ;  /* 0x00000003bb037221 */ /* 0x000fc80000010000 */
[----:B------:R-:W-:Y:S01]  /*61d0*/  FADD.FTZ R3, R195, R3 ;  /* 0x00000003c3037221 */ /* 0x000fe20000010000 */
[--C-:B--2---:R-:W-:Y:S01]  /*61e0*/  FFMA.FTZ R0, R139, UR5, -R2.reuse ;  /* 0x000000058b007c23 */ /* 0x104fe20008010802 */
[----:B------:R-:W-:-:S03]  /*61f0*/  FFMA.FTZ R2, R157, UR5, -R2 ;  /* 0x000000059d027c23 */ /* 0x000fc60008010802 */
[----:B------:R2:W-:Y:S08]  /*6200*/  MUFU.EX2 R32, R0 ;  /* 0x0000000000207308 */ /* 0x0005f00000000800 */
[----:B------:R3:W5:Y:S01]  /*6210*/  MUFU.EX2 R242, R2 ;  /* 0x0000000200f27308 */ /* 0x0007620000000800 */
[----:B--2---:R-:W-:-:S07]  /*6220*/  FFMA.FTZ R0, R167, UR5, -R4 ;  /* 0x00000005a7007c23 */ /* 0x004fce0008010804 */
[----:B------:R2:W-:Y:S01]  /*6230*/  MUFU.EX2 R20, R0 ;  /* 0x0000000000147308 */ /* 0x0005e20000000800 */
[----:B---3--:R-:W-:Y:S01]  /*6240*/  FFMA.FTZ R2, R165, UR5, -R4 ;  /* 0x00000005a5027c23 */ /* 0x008fe20008010804 */
[----:B----4-:R-:W-:Y:S02]  /*6250*/  F2FP.F16.F32.PACK_AB R165, R34, R33 ;  /* 0x0000002122a5723e */ /* 0x010fe400000000ff */
[----:B-----5:R-:W-:-:S04]  /*6260*/  F2FP.F16.F32.PACK_AB R167, R242, R32 ;  /* 0x00000020f2a7723e */ /* 0x020fc800000000ff */
[----:B------:R3:W4:Y:S01]  /*6270*/  MUFU.EX2 R11, R2 ;  /* 0x00000002000b7308 */ /* 0x0007220000000800 */
[----:B--2---:R-:W-:Y:S01]  /*6280*/  FFMA.FTZ R0, R166, UR5, -R4 ;  /* 0x00000005a6007c23 */ /* 0x004fe20008010804 */
[----:B------:R-:W-:Y:S01]  /*6290*/  FADD.FTZ R4, R251, R249 ;  /* 0x000000f9fb047221 */ /* 0x000fe20000010000 */
[----:B------:R-:W-:-:S05]  /*62a0*/  F2FP.F16.F32.PACK_AB R166, R243, R35 ;  /* 0x00000023f3a6723e */ /* 0x000fca00000000ff */
[----:B------:R2:W5:Y:S01]  /*62b0*/  MUFU.EX2 R12, R0 ;  /* 0x00000000000c7308 */ /* 0x0005620000000800 */
[----:B------:R-:W-:Y:S01]  /*62c0*/  FADD.FTZ R4, R91, R4 ;  /* 0x000000045b047221 */ /* 0x000fe20000010000 */
[----:B---3--:R-:W-:-:S03]  /*62d0*/  FADD.FTZ R2, R170, R169 ;  /* 0x000000a9aa027221 */ /* 0x008fc60000010000 */
[----:B------:R-:W-:Y:S01]  /*62e0*/  FADD.FTZ R4, R103, R4 ;  /* 0x0000000467047221 */ /* 0x000fe20000010000 */
[----:B------:R-:W-:Y:S01]  /*62f0*/  F2FP.F16.F32.PACK_AB R170, R241, R215 ;  /* 0x000000d7f1aa723e */ /* 0x000fe200000000ff */
[C---:B-1----:R-:W-:Y:S01]  /*6300*/  HMMA.16816.F32 R140, R164.reuse, R152, R140 ;  /* 0x00000098a48c723c */ /* 0x042fe2000000188c */
[----:B------:R-:W-:Y:S01]  /*6310*/  FADD.FTZ R2, R168, R2 ;  /* 0x00000002a8027221 */ /* 0x000fe20000010000 */
[----:B------:R-:W-:Y:S01]  /*6320*/  FADD.FTZ R4, R223, R4 ;  /* 0x00000004df047221 */ /* 0x000fe20000010000 */
[----:B------:R-:W-:Y:S02]  /*6330*/  F2FP.F16.F32.PACK_AB R168, R218, R219 ;  /* 0x000000dbdaa8723e */ /* 0x000fe400000000ff */
[----:B------:R-:W-:Y:S01]  /*6340*/  FADD.FTZ R2, R180, R2 ;  /* 0x00000002b4027221 */ /* 0x000fe20000010000 */
[----:B----4-:R-:W-:Y:S02]  /*6350*/  F2FP.F16.F32.PACK_AB R171, R240, R11 ;  /* 0x0000000bf0ab723e */ /* 0x010fe400000000ff */
[C---:B------:R-:W-:Y:S01]  /*6360*/  HMMA.16816.F32 R148, R164.reuse, R154, R148 ;  /* 0x0000009aa494723c */ /* 0x040fe20000001894 */
[----:B------:R-:W-:Y:S01]  /*6370*/  FADD.FTZ R2, R179, R2 ;  /* 0x00000002b3027221 */ /* 0x000fe20000010000 */
[----:B--2---:R-:W-:Y:S01]  /*6380*/  FADD.FTZ R0, R156, R9 ;  /* 0x000000099c007221 */ /* 0x004fe20000010000 */
        /* <DEDUP_REMOVED lines=18> */
[----:B-----5:R-:W-:Y:S01]  /*64b0*/  F2FP.F16.F32.PACK_AB R169, R12, R20 ;  /* 0x000000140ca9723e */ /* 0x020fe200000000ff */
[----:B------:R-:W-:Y:S01]  /*64c0*/  FADD.FTZ R0, R159, R0 ;  /* 0x000000009f007221 */ /* 0x000fe20000010000 */
[----:B------:R-:W-:Y:S03]  /*64d0*/  HMMA.16816.F32 R160, R164, R24, R160 ;  /* 0x00000018a4a0723c */ /* 0x000fe600000018a0 */
[----:B------:R-:W-:-:S04]  /*64e0*/  FADD.FTZ R0, R176, R0 ;  /* 0x00000000b0007221 */ /* 0x000fc80000010000 */
        /* <DEDUP_REMOVED lines=94> */
[----:B------:R-:W-:-:S05]  /*6ad0*/  IMAD.MOV.U32 R215, RZ, RZ, -0x1 ;  /* 0xffffffffffd77424 */ /* 0x000fca00078e00ff */
[-C--:B------:R-:W-:Y:S08]  /*6ae0*/  HMMA.16816.F32 R164, R164, R26.reuse, R36 ;  /* 0x0000001aa4a4723c */ /* 0x080ff00000001824 */
[----:B------:R-:W-:Y:S01]  /*6af0*/  HMMA.16816.F32 R168, R168, R26, R28 ;  /* 0x0000001aa8a8723c */ /* 0x000fe2000000181c */
[----:B------:R-:W-:-:S04]  /*6b00*/  NOP ;  /* 0x0000000000007918 */ /* 0x000fc80000000000 */
[----:B------:R-:W-:-:S15]  /*6b10*/  @!P6 BRA `(.L_x_107) ;  /* 0x000000480098e947 */ /* 0x000fde0003800000 */
[----:B------:R-:W1:Y:S01]  /*6b20*/  LDCU UR4, c[0x0][0x440] ;  /* 0x00008800ff0477ac */ /* 0x000e620008000800 */
[----:B------:R-:W-:Y:S01]  /*6b30*/  VIADD R0, R217, 0xfffffffe ;  /* 0xfffffffed9007836 */ /* 0x000fe20000000000 */
[----:B------:R-:W-:-:S04]  /*6b40*/  DEPBAR.LE SB0, 0x0 ;  /* 0x000080000000791a */ /* 0x000fc80000000000 */
[C---:B------:R-:W-:Y:S01]  /*6b50*/  IMAD.WIDE.U32 R10, R0.reuse, R94, RZ ;  /* 0x0000005e000a7225 */ /* 0x040fe200078e00ff */
[----:B------:R-:W2:Y:S03]  /*6b60*/  S2R R139, SR_TID.X ;  /* 0x00000000008b7919 */ /* 0x000ea60000002100 */
[----:B------:R-:W-:Y:S02]  /*6b70*/  IMAD R0, R0, R95, R11 ;  /* 0x0000005f00007224 */ /* 0x000fe400078e020b */
[----:B------:R-:W-:-:S03]  /*6b80*/  IMAD.SHL.U32 R2, R10, 0x80, RZ ;  /* 0x000000800a027824 */ /* 0x000fc600078e00ff */
[----:B------:R-:W-:Y:S01]  /*6b90*/  SHF.L.U64.HI R3, R10, 0x7, R0 ;  /* 0x000000070a037819 */ /* 0x000fe20000010200 */
[----:B------:R-:W-:Y:S01]  /*6ba0*/  BAR.SYNC.DEFER_BLOCKING 0x0 ;  /* 0x0000000000007b1d */ /* 0x000fe20000010000 */
[----:B-1----:R-:W-:-:S13]  /*6bb0*/  ISETP.GE.AND P0, PT, R216, UR4, PT ;  /* 0x00000004d8007c0c */ /* 0x002fda000bf06270 */
[CC--:B------:R-:W-:Y:S02]  /*6bc0*/  @!P0 LEA R0, P2, R94.reuse, R2.reuse, 0x5 ;  /* 0x000000025e008211 */ /* 0x0c0fe400078428ff */
[C---:B------:R-:W-:Y:S02]  /*6bd0*/  @!P0 LEA R4, P1, R94.reuse, R2, 0x6 ;  /* 0x000000025e048211 */ /* 0x040fe400078230ff */
[--C-:B------:R-:W-:Y:S02]  /*6be0*/  @!P0 LEA.HI.X R9, R94, R3, R95.reuse, 0x5, P2 ;  /* 0x000000035e098211 */ /* 0x100fe400010f2c5f */
[-C--:B------:R-:W-:Y:S02]  /*6bf0*/  @!P0 LEA R14, P2, R0, R239.reuse, 0x1 ;  /* 0x000000ef000e8211 */ /* 0x080fe400078408ff */
[----:B------:R-:W-:Y:S01]  /*6c00*/  @!P0 LEA R16, P3, R2, R239, 0x1 ;  /* 0x000000ef02108211 */ /* 0x000fe200078608ff */
[----:B------:R-:W-:Y:S01]  /*6c10*/  @P0 STS.128 [R214+0x4000], RZ ;  /* 0x004000ffd6000388 */ /* 0x000fe20000000c00 */
[----:B------:R-:W-:Y:S01]  /*6c20*/  @!P0 LEA.HI.X R10, R94, R3, R95, 0x6, P1 ;  /* 0x000000035e0a8211 */ /* 0x000fe200008f345f */
[----:B--2---:R-:W-:Y:S01]  /*6c30*/  IMAD.SHL.U32 R139, R139, 0x2, RZ ;  /* 0x000000028b8b7824 */ /* 0x004fe200078e00ff */
[-C--:B------:R-:W-:Y:S01]  /*6c40*/  @!P0 LEA.HI.X R15, R0, R238.reuse, R9, 0x1, P2 ;  /* 0x000000ee000f8211 */ /* 0x080fe200010f0c09 */
[----:B------:R-:W-:Y:S01]  /*6c50*/  @!P0 IMAD R0, R95, 0x60, RZ ;  /* 0x000000605f008824 */ /* 0x000fe200078e02ff */
[--C-:B------:R-:W-:Y:S01]  /*6c60*/  @!P0 LEA.HI.X R17, R2, R238, R3.reuse, 0x1, P3 ;  /* 0x000000ee02118211 */ /* 0x100fe200018f0c03 */
[----:B------:R-:W-:Y:S01]  /*6c70*/  @!P0 IMAD.WIDE.U32 R2, R94, 0x60, R2 ;  /* 0x000000605e028825 */ /* 0x000fe200078e0002 */
[----:B------:R-:W-:-:S02]  /*6c80*/  @!P0 LEA R12, P1, R4, R239, 0x1 ;  /* 0x000000ef040c8211 */ /* 0x000fc400078208ff */
[----:B------:R-:W-:Y:S01]  /*6c90*/  LOP3.LUT R139, R139, 0x6, RZ, 0xc0, !PT ;  /* 0x000000068b8b7812 */ /* 0x000fe200078ec0ff */
[----:B------:R-:W-:Y:S01]  /*6ca0*/  @!P0 IMAD.IADD R0, R0, 0x1, R3 ;  /* 0x0000000100008824 */ /* 0x000fe200078e0203 */
[----:B------:R-:W-:Y:S01]  /*6cb0*/  @!P0 LEA.HI.X R13, R4, R238, R10, 0x1, P1 ;  /* 0x000000ee040d8211 */ /* 0x000fe200008f0c0a */
[----:B------:R-:W-:Y:S01]  /*6cc0*/  @!PT LDS RZ, [RZ] ;  /* 0x00000000fffff984 */ /* 0x000fe20000000800 */
[----:B------:R-:W-:Y:S01]  /*6cd0*/  @!PT LDS RZ, [RZ] ;  /* 0x00000000fffff984 */ /* 0x000fe20000000800 */
[----:B------:R-:W-:Y:S01]  /*6ce0*/  @!PT LDS RZ, [RZ] ;  /* 0x00000000fffff984 */ /* 0x000fe20000000800 */
[----:B------:R1:W-:Y:S01]  /*6cf0*/  @!P0 LDGSTS.E.BYPASS.LTC128B.128 [R214+0x4000], desc[UR14][R16.64] ;  /* 0x0400000010d68fae */ /* 0x0003e2000b981a0e */
[----:B------:R-:W-:-:S03]  /*6d00*/  @!P0 LEA R10, P1, R2, R239, 0x1 ;  /* 0x000000ef020a8211 */ /* 0x000fc600078208ff */
[----:B------:R-:W-:Y:S01]  /*6d10*/  @P0 STS.128 [R214+0x4800], RZ ;  /* 0x004800ffd6000388 */ /* 0x000fe20000000c00 */
[----:B------:R-:W-:Y:S01]  /*6d20*/  @!P0 LEA.HI.X R11, R2, R238, R0, 0x1, P1 ;  /* 0x000000ee020b8211 */ /* 0x000fe200008f0c00 */
[----:B------:R-:W-:Y:S02]  /*6d30*/  IMAD R0, R217, 0x80, R139 ;  /* 0x00000080d9007824 */ /* 0x000fe400078e028b */
[----:B------:R-:W-:Y:S01]  /*6d40*/  @!PT LDS RZ, [RZ] ;  /* 0x00000000fffff984 */ /* 0x000fe20000000800 */
[----:B------:R-:W-:Y:S01]  /*6d50*/  @!PT LDS RZ, [RZ] ;  /* 0x00000000fffff984 */ /* 0x000fe20000000800 */
[----:B------:R-:W-:Y:S01]  /*6d60*/  @!PT LDS RZ, [RZ] ;  /* 0x00000000fffff984 */ /* 0x000fe20000000800 */
[----:B------:R-:W-:Y:S02]  /*6d70*/  @!P0 LDGSTS.E.BYPASS.LTC128B.128 [R214+0x4800], desc[UR14][R14.64] ;  /* 0x048000000ed68fae */ /* 0x000fe4000b981a0e */
[C---:B------:R-:W-:Y:S02]  /*6d80*/  VIADD R2, R0.reuse, 0xffffff00 ;  /* 0xffffff0000027836 */ /* 0x040fe40000000000 */
[----:B------:R-:W-:Y:S01]  /*6d90*/  @P0 STS.128 [R214+0x5000], RZ ;  /* 0x005000ffd6000388 */ /* 0x000fe20000000c00 */
[----:B------:R-:W-:Y:S02]  /*6da0*/  VIADD R3, R0, 0xffffff01 ;  /* 0xffffff0100037836 */ /* 0x000fe40000000000 */
[C---:B------:R-:W-:Y:S01]  /*6db0*/  ISETP.GE.AND P2, PT, R2.reuse, R5, PT ;  /* 0x000000050200720c */ /* 0x040fe20003f46270 */
[----:B------:R-:W-:Y:S01]  /*6dc0*/  @!PT LDS RZ, [RZ] ;  /* 0x00000000fffff984 */ /* 0x000fe20000000800 */
[----:B------:R-:W-:Y:S01]  /*6dd0*/  @!PT LDS RZ, [RZ] ;  /* 0x00000000fffff984 */ /* 0x000fe20000000800 */
[----:B------:R-:W-:Y:S01]  /*6de0*/  @!PT LDS RZ, [RZ] ;  /* 0x00000000fffff984 */ /* 0x000fe20000000800 */
[----:B------:R2:W-:Y:S01]  /*6df0*/  @!P0 LDGSTS.E.BYPASS.LTC128B.128 [R214+0x5000], desc[UR14][R12.64] ;  /* 0x050000000cd68fae */ /* 0x0005e2000b981a0e */
[----:B------:R-:W-:Y:S01]  /*6e00*/  ISETP.GE.AND P1, PT, R2, R6, PT ;  /* 0x000000060200720c */ /* 0x000fe20003f26270 */
[----:B------:R-:W-:Y:S01]  /*6e10*/  VIADD R4, R0, 0xffffff19 ;  /* 0xffffff1900047836 */ /* 0x000fe20000000000 */
[C---:B------:R-:W-:Y:S01]  /*6e20*/  ISETP.GE.AND P5, PT, R2.reuse, R7, PT ;  /* 0x000000070200720c */ /* 0x040fe20003fa6270 */
[----:B------:R-:W-:Y:S01]  /*6e30*/  @P0 STS.128 [R214+0x5800], RZ ;  /* 0x005800ffd6000388 */ /* 0x000fe20000000c00 */
[----:B------:R-:W-:Y:S01]  /*6e40*/  ISETP.GE.AND P4, PT, R2, R8, PT ;  /* 0x000000080200720c */ /* 0x000fe20003f86270 */
[----:B------:R-:W-:Y:S01]  /*6e50*/  VIADD R2, R0, 0xffffff08 ;  /* 0xffffff0800027836 */ /* 0x000fe20000000000 */
[C---:B------:R-:W-:Y:S01]  /*6e60*/  ISETP.GE.AND P6, PT, R3.reuse, R5, PT ;  /* 0x000000050300720c */ /* 0x040fe20003fc6270 */
[----:B------:R-:W-:Y:S01]  /*6e70*/  @!PT LDS RZ, [RZ] ;  /* 0x00000000fffff984 */ /* 0x000fe20000000800 */
[----:B------:R-:W-:Y:S01]  /*6e80*/  @!PT LDS RZ, [RZ] ;  /* 0x00000000fffff984 */ /* 0x000fe20000000800 */
[----:B------:R-:W-:Y:S01]  /*6e90*/  @!PT LDS RZ, [RZ] ;  /* 0x00000000fffff984 */ /* 0x000fe20000000800 */
[----:B------:R3:W-:Y:S01]  /*6ea0*/  @!P0 LDGSTS.E.BYPASS.LTC128B.128 [R214+0x5800], desc[UR14][R10.64] ;  /* 0x058000000ad68fae */ /* 0x0007e2000b981a0e */
[----:B------:R-:W-:-:S03]  /*6eb0*/  ISETP.GE.AND P3, PT, R3, R6, PT ;  /* 0x000000060300720c */ /* 0x000fc60003f66270 */
[----:B------:R-:W-:Y:S04]  /*6ec0*/  LDSM.16.M88.4 R24, [R212] ;  /* 0x00000000d418783b */ /* 0x000fe80000000200 */
[----:B------:R-:W4:Y:S04]  /*6ed0*/  LDSM.16.M88.4 R40, [R209+0x2000] ;  /* 0x00200000d128783b */ /* 0x000f280000000200 */
[----:B-1----:R-:W-:Y:S04]  /*6ee0*/  LDSM.16.M88.4 R16, [R213] ;  /* 0x00000000d510783b */ /* 0x002fe80000000200 */
[----:B------:R-:W-:Y:S04]  /*6ef0*/  LDSM.16.M88.4 R32, [R211+0x2000] ;  /* 0x00200000d320783b */ /* 0x000fe80000000200 */
[----:B------:R-:W1:Y:S04]  /*6f00*/  LDSM.16.M88.4 R20, [R212+0x1000] ;  /* 0x00100000d414783b */ /* 0x000e680000000200 */
[----:B------:R-:W5:Y:S04]  /*6f10*/  LDSM.16.M88.4 R52, [R209+0x2800] ;  /* 0x00280000d134783b */ /* 0x000f680000000200 */
[----:B--2---:R-:W-:Y:S04]  /*6f20*/  LDSM.16.M88.4 R12, [R213+0x1000] ;  /* 0x00100000d50c783b */ /* 0x004fe80000000200 */
[----:B------:R-:W-:Y:S04]  /*6f30*/  LDSM.16.M88.4 R124, [R209+0x3800] ;  /* 0x00380000d17c783b */ /* 0x000fe80000000200 */
[----:B------:R-:W2:Y:S04]  /*6f40*/  LDSM.16.M88.4 R44, [R209+0x2400] ;  /* 0x00240000d12c783b */ /* 0x000ea80000000200 */
[----:B------:R-:W-:Y:S04]  /*6f50*/  LDSM.16.M88.4 R172, [R211+0x3800] ;  /* 0x00380000d3ac783b */ /* 0x000fe80000000200 */
[----:B------:R-:W-:Y:S01]  /*6f60*/  LDSM.16.M88.4 R48, [R211+0x2400] ;  /* 0x00240000d330783b */ /* 0x000fe20000000200 */
[-C--:B----4-:R-:W-:Y:S03]  /*6f70*/  HMMA.16816.F32 R36, R24, R40.reuse, RZ ;  /* 0x000000281824723c */ /* 0x090fe600000018ff */
[----:B------:R-:W-:Y:S04]  /*6f80*/  LDSM.16.M88.4 R108, [R209+0x3400] ;  /* 0x00340000d16c783b */ /* 0x000fe80000000200 */
[----:B------:R-:W4:Y:S04]  /*6f90*/  LDSM.16.M88.4 R128, [R209+0x3c00] ;  /* 0x003c0000d180783b */ /* 0x000f280000000200 */
[----:B------:R-:W-:Y:S01]  /*6fa0*/  LDSM.16.M88.4 R60, [R209+0x3000] ;  /* 0x00300000d13c783b */ /* 0x000fe20000000200 */
[----:B-1----:R-:W-:Y:S03]  /*6fb0*/  HMMA.16816.F32 R28, R20, R40, RZ ;  /* 0x00000028141c723c */ /* 0x002fe600000018ff */
[----:B------:R-:W-:Y:S04]  /*6fc0*/  LDSM.16.M88.4 R116, [R211+0x3400] ;  /* 0x00340000d374783b */ /* 0x000fe80000000200 */
[----:B------:R-:W-:Y:S01]  /*6fd0*/  LDSM.16.M88.4 R132, [R211+0x3c00] ;  /* 0x003c0000d384783b */ /* 0x000fe20000000200 */
[----:B------:R-:W-:Y:S03]  /*6fe0*/  HMMA.16816.F32 R184, R16, R32, R36 ;  /* 0x0000002010b8723c */ /* 0x000fe60000001824 */
[----:B------:R-:W1:Y:S04]  /*6ff0*/  LDSM.16.M88.4 R36, [R211+0x2800] ;  /* 0x00280000d324783b */ /* 0x000e680000000200 */
[----:B------:R-:W3:Y:S01]  /*7000*/  LDSM.16.M88.4 R104, [R211+0x3000] ;  /* 0x00300000d368783b */ /* 0x000ee20000000200 */
[-C--:B-----5:R-:W-:Y:S03]  /*7010*/  HMMA.16816.F32 R68, R20, R52.reuse, RZ ;  /* 0x000000341444723c */ /* 0x0a0fe600000018ff */
[----:B------:R-:W5:Y:S04]  /*7020*/  LDSM.16.M88.4 R56, [R209+0x2c00] ;  /* 0x002c0000d138783b */ /* 0x000f680000000200 */
[----:B------:R-:W0:Y:S01]  /*7030*/  LDGDEPBAR ;  /* 0x00000000000079af */ /* 0x000e220000000000 */
[----:B------:R-:W-:Y:S03]  /*7040*/  HMMA.16816.F32 R72, R24, R52, RZ ;  /* 0x000000341848723c */ /* 0x000fe600000018ff */
[----:B------:R-:W-:-:S02]  /*7050*/  FSEL R95, R187, -INF , !P3 ;  /* 0xff800000bb5f7808 */ /* 0x000fc40005800000 */
[----:B------:R-:W-:-:S03]  /*7060*/  ISETP.GE.AND P3, PT, R2, R5, PT ;  /* 0x000000050200720c */ /* 0x000fc60003f66270 */
[-C--:B--2---:R-:W-:Y:S08]  /*7070*/  HMMA.16816.F32 R80, R24, R44.reuse, RZ ;  /* 0x0000002c1850723c */ /* 0x084ff000000018ff */
[----:B------:R-:W-:Y:S08]  /*7080*/  HMMA.16816.F32 R76, R20, R44, RZ ;  /* 0x0000002c144c723c */ /* 0x000ff000000018ff */
[----:B----4-:R-:W-:Y:S08]  /*7090*/  HMMA.16816.F32 R100, R24, R128, RZ ;  /* 0x000000801864723c */ /* 0x010ff000000018ff */
[----:B-1----:R-:W-:Y:S08]  /*70a0*/  HMMA.16816.F32 R192, R12, R36, R68 ;  /* 0x000000240cc0723c */ /* 0x002ff00000001844 */
[----:B------:R-:W-:Y:S08]  /*70b0*/  HMMA.16816.F32 R68, R20, R124, RZ ;  /* 0x0000007c1444723c */ /* 0x000ff000000018ff */
[----:B------:R-:W-:Y:S08]  /*70c0*/  HMMA.16816.F32 R196, R16, R36, R72 ;  /* 0x0000002410c4723c */ /* 0x000ff00000001848 */
[----:B------:R-:W-:Y:S08]  /*70d0*/  HMMA.16816.F32 R72, R24, R124, RZ ;  /* 0x0000007c1848723c */ /* 0x000ff000000018ff */
[----:B------:R-:W-:Y:S08]  /*70e0*/  HMMA.16816.F32 R228, R12, R172, R68 ;  /* 0x000000ac0ce4723c */ /* 0x000ff00000001844 */
[----:B------:R-:W-:Y:S08]  /*70f0*/  HMMA.16816.F32 R68, R20, R42, RZ ;  /* 0x0000002a1444723c */ /* 0x000ff000000018ff */
[----:B------:R-:W-:Y:S08]  /*7100*/  HMMA.16816.F32 R188, R16, R48, R80 ;  /* 0x0000003010bc723c */ /* 0x000ff00000001850 */
[----:B------:R-:W-:Y:S08]  /*7110*/  HMMA.16816.F32 R80, R24, R108, RZ ;  /* 0x0000006c1850723c */ /* 0x000ff000000018ff */
[----:B------:R-:W-:Y:S08]  /*7120*/  HMMA.16816.F32 R96, R20, R128, RZ ;  /* 0x000000801460723c */ /* 0x000ff000000018ff */
[----:B------:R-:W-:Y:S01]  /*7130*/  HMMA.16816.F32 R176, R12, R32, R28 ;  /* 0x000000200cb0723c */ /* 0x000fe2000000181c */
[----:B------:R-:W1:Y:S01]  /*7140*/  LDSM.16.M88.4 R28, [R211+0x2c00] ;  /* 0x002c0000d31c783b */ /* 0x000e620000000200 */
[----:B------:R-:W-:-:S06]  /*7150*/  DEPBAR.LE SB0, 0x0 ;  /* 0x000080000000791a */ /* 0x000fcc0000000000 */
[----:B------:R-:W-:Y:S08]  /*7160*/  HMMA.16816.F32 R180, R12, R48, R76 ;  /* 0x000000300cb4723c */ /* 0x000ff0000000184c */
[-C--:B------:R-:W-:Y:S08]  /*7170*/  HMMA.16816.F32 R88, R24, R60.reuse, RZ ;  /* 0x0000003c1858723c */ /* 0x080ff000000018ff */
[C---:B------:R-:W-:Y:S08]  /*7180*/  HMMA.16816.F32 R84, R20.reuse, R60, RZ ;  /* 0x0000003c1454723c */ /* 0x040ff000000018ff */
[----:B------:R-:W-:Y:S01]  /*7190*/  HMMA.16816.F32 R76, R20, R108, RZ ;  /* 0x0000006c144c723c */ /* 0x000fe200000018ff */
[----:B------:R-:W-:-:S02]  /*71a0*/  FSEL R109, R178, -INF , !P4 ;  /* 0xff800000b26d7808 */ /* 0x000fc40006000000 */
[----:B------:R-:W-:-:S05]  /*71b0*/  ISETP.GE.AND P4, PT, R2, R8, PT ;  /* 0x000000080200720c */ /* 0x000fca0003f86270 */
[----:B------:R-:W-:Y:S08]  /*71c0*/  HMMA.16816.F32 R232, R16, R172, R72 ;  /* 0x000000ac10e8723c */ /* 0x000ff00000001848 */
[----:B------:R-:W-:Y:S08]  /*71d0*/  HMMA.16816.F32 R68, R12, R34, R68 ;  /* 0x000000220c44723c */ /* 0x000ff00000001844 */
[----:B------:R-:W-:Y:S08]  /*71e0*/  HMMA.16816.F32 R72, R24, R42, RZ ;  /* 0x0000002a1848723c */ /* 0x000ff000000018ff */
[----:B------:R-:W-:Y:S08]  /*71f0*/  HMMA.16816.F32 R40, R20, R46, RZ ;  /* 0x0000002e1428723c */ /* 0x000ff000000018ff */
[----:B------:R-:W-:Y:S01]  /*7200*/  HMMA.16816.F32 R224, R16, R116, R80 ;  /* 0x0000007410e0723c */ /* 0x000fe20000001850 */
[----:B------:R-:W-:-:S02]  /*7210*/  FSEL R80, R185, -INF , !P6 ;  /* 0xff800000b9507808 */ /* 0x000fc40007000000 */
[----:B------:R-:W-:Y:S02]  /*7220*/  FSEL R83, R184, -INF , !P2 ;  /* 0xff800000b8537808 */ /* 0x000fe40005000000 */
[----:B------:R-:W-:Y:S02]  /*7230*/  ISETP.GE.AND P6, PT, R2, R6, PT ;  /* 0x000000060200720c */ /* 0x000fe40003fc6270 */
[-C--:B------:R-:W-:Y:S01]  /*7240*/  ISETP.GE.AND P2, PT, R3, R7.reuse, PT ;  /* 0x000000070300720c */ /* 0x080fe20003f46270 */
[----:B------:R-:W-:Y:S01]  /*7250*/  HMMA.16816.F32 R244, R16, R132, R100 ;  /* 0x0000008410f4723c */ /* 0x000fe20000001864 */
[----:B------:R-:W-:Y:S02]  /*7260*/  FSEL R102, R176, -INF , !P5 ;  /* 0xff800000b0667808 */ /* 0x000fe40006800000 */
[----:B------:R-:W-:Y:S01]  /*7270*/  ISETP.GE.AND P5, PT, R2, R7, PT ;  /* 0x000000070200720c */ /* 0x000fe20003fa6270 */
[----:B------:R-:W-:Y:S01]  /*7280*/  VIADD R2, R0, 0xffffff10 ;  /* 0xffffff1000027836 */ /* 0x000fe20000000000 */
[----:B------:R-:W-:-:S02]  /*7290*/  FSEL R100, R177, -INF , !P2 ;  /* 0xff800000b1647808 */ /* 0x000fc40005000000 */
[----:B------:R-:W-:Y:S01]  /*72a0*/  FSEL R108, R68, -INF , !P5 ;  /* 0xff800000446c7808 */ /* 0x000fe20006800000 */
[----:B------:R-:W-:Y:S01]  /*72b0*/  HMMA.16816.F32 R248, R12, R132, R96 ;  /* 0x000000840cf8723c */ /* 0x000fe20000001860 */
[----:B------:R-:W-:Y:S02]  /*72c0*/  FSEL R96, R186, -INF , !P1 ;  /* 0xff800000ba607808 */ /* 0x000fe40004800000 */
[----:B------:R-:W-:Y:S01]  /*72d0*/  ISETP.GE.AND P1, PT, R3, R8, PT ;  /* 0x000000080300720c */ /* 0x000fe20003f26270 */
[----:B------:R-:W-:Y:S01]  /*72e0*/  VIADD R3, R0, 0xffffff09 ;  /* 0xffffff0900037836 */ /* 0x000fe20000000000 */
[C---:B------:R-:W-:Y:S02]  /*72f0*/  ISETP.GE.AND P2, PT, R2.reuse, R6, PT ;  /* 0x000000060200720c */ /* 0x040fe40003f46270 */
[----:B------:R-:W-:Y:S01]  /*7300*/  ISETP.GE.AND P5, PT, R2, R7, PT ;  /* 0x000000070200720c */ /* 0x000fe20003fa6270 */
[----:B---3--:R-:W-:Y:S01]  /*7310*/  HMMA.16816.F32 R204, R16, R104, R88 ;  /* 0x0000006810cc723c */ /* 0x008fe20000001858 */
[----:B------:R-:W-:-:S02]  /*7320*/  FSEL R94, R190, -INF , !P2 ;  /* 0xff800000be5e7808 */ /* 0x000fc40005000000 */
[----:B------:R-:W-:-:S05]  /*7330*/  FSEL R101, R180, -INF , !P5 ;  /* 0xff800000b4657808 */ /* 0x000fca0006800000 */
[----:B------:R-:W-:Y:S01]  /*7340*/  HMMA.16816.F32 R200, R12, R104, R84 ;  /* 0x000000680cc8723c */ /* 0x000fe20000001854 */
[----:B------:R-:W-:Y:S01]  /*7350*/  FSEL R105, R179, -INF , !P1 ;  /* 0xff800000b3697808 */ /* 0x000fe20004800000 */
[----:B------:R-:W-:Y:S01]  /*7360*/  BAR.SYNC.DEFER_BLOCKING 0x0 ;  /* 0x0000000000007b1d */ /* 0x000fe20000010000 */
[----:B------:R-:W-:-:S05]  /*7370*/  ISETP.GE.AND P1, PT, R2, R5, PT ;  /* 0x000000050200720c */ /* 0x000fca0003f26270 */
[----:B------:R-:W-:Y:S01]  /*7380*/  HMMA.16816.F32 R220, R12, R116, R76 ;  /* 0x000000740cdc723c */ /* 0x000fe2000000184c */
[----:B------:R-:W-:Y:S02]  /*7390*/  FSEL R116, R70, -INF , !P4 ;  /* 0xff80000046747808 */ /* 0x000fe40006000000 */
[----:B------:R-:W-:Y:S01]  /*73a0*/  ISETP.GE.AND P4, PT, R2, R8, PT ;  /* 0x000000080200720c */ /* 0x000fe20003f86270 */
[----:B------:R-:W-:Y:S01]  /*73b0*/  VIADD R2, R0, 0xffffff11 ;  /* 0xffffff1100027836 */ /* 0x000fe20000000000 */
[----:B------:R-:W-:Y:S02]  /*73c0*/  FSEL R78, R188, -INF , !P1 ;  /* 0xff800000bc4e7808 */ /* 0x000fe40004800000 */
[----:B------:R-:W-:Y:S01]  /*73d0*/  FSEL R182, R182, -INF , !P4 ;  /* 0xff800000b6b67808 */ /* 0x000fe20006000000 */
[----:B------:R-:W-:Y:S01]  /*73e0*/  HMMA.16816.F32 R72, R16, R34, R72 ;  /* 0x000000221048723c */ /* 0x000fe20000001848 */
[C---:B------:R-:W-:Y:S02]  /*73f0*/  ISETP.GE.AND P2, PT, R2.reuse, R5, PT ;  /* 0x000000050200720c */ /* 0x040fe40003f46270 */
[----:B------:R-:W-:-:S02]  /*7400*/  ISETP.GE.AND P5, PT, R2, R6, PT ;  /* 0x000000060200720c */ /* 0x000fc40003fa6270 */
[----:B------:R-:W-:Y:S02]  /*7410*/  FSEL R77, R189, -INF , !P2 ;  /* 0xff800000bd4d7808 */ /* 0x000fe40005000000 */
[CC--:B------:R-:W-:Y:S01]  /*7420*/  ISETP.GE.AND P4, PT, R2.reuse, R7.reuse, PT ;  /* 0x000000070200720c */ /* 0x0c0fe20003f86270 */
[----:B------:R-:W-:Y:S01]  /*7430*/  HMMA.16816.F32 R32, R12, R50, R40 ;  /* 0x000000320c20723c */ /* 0x000fe20000001828 */
[-C--:B------:R-:W-:Y:S01]  /*7440*/  ISETP.GE.AND P2, PT, R2, R8.reuse, PT ;  /* 0x000000080200720c */ /* 0x080fe20003f46270 */
[----:B------:R-:W-:Y:S01]  /*7450*/  VIADD R2, R0, 0xffffff18 ;  /* 0xffffff1800027836 */ /* 0x000fe20000000000 */
[----:B------:R-:W-:Y:S02]  /*7460*/  ISETP.GE.AND P1, PT, R3, R7, PT ;  /* 0x000000070300720c */ /* 0x000fe40003f26270 */
[----:B------:R-:W-:Y:S02]  /*7470*/  FSEL R98, R181, -INF , !P4 ;  /* 0xff800000b5627808 */ /* 0x000fe40006000000 */
[----:B------:R-:W-:Y:S01]  /*7480*/  ISETP.GE.AND P4, PT, R3, R8, PT ;  /* 0x000000080300720c */ /* 0x000fe20003f86270 */
[----:B------:R-:W-:Y:S01]  /*7490*/  HMMA.16816.F32 R44, R24, R46, RZ ;  /* 0x0000002e182c723c */ /* 0x000fe200000018ff */
[----:B------:R-:W-:-:S02]  /*74a0*/  FSEL R183, R183, -INF , !P2 ;  /* 0xff800000b7b77808 */ /* 0x000fc40005000000 */
[----:B------:R-:W-:Y:S02]  /*74b0*/  ISETP.GE.AND P2, PT, R2, R7, PT ;  /* 0x000000070200720c */ /* 0x000fe40003f46270 */
[----:B------:R-:W-:Y:S02]  /*74c0*/  FSEL R91, R191, -INF , !P5 ;  /* 0xff800000bf5b7808 */ /* 0x000fe40006800000 */
[----:B------:R-:W-:Y:S01]  /*74d0*/  FSEL R97, R69, -INF , !P1 ;  /* 0xff80000045617808 */ /* 0x000fe20004800000 */
[----:B------:R-:W-:Y:S01]  /*74e0*/  HMMA.16816.F32 R40, R20, R54, RZ ;  /* 0x000000361428723c */ /* 0x000fe200000018ff */
[C---:B------:R-:W-:Y:S02]  /*74f0*/  ISETP.GE.AND P1, PT, R3.reuse, R5, PT ;  /* 0x000000050300720c */ /* 0x040fe40003f26270 */
[----:B------:R-:W-:Y:S01]  /*7500*/  ISETP.GE.AND P5, PT, R3, R6, PT ;  /* 0x000000060300720c */ /* 0x000fe20003fa6270 */
[----:B------:R-:W-:Y:S01]  /*7510*/  VIADD R3, R0, 0xffffff20 ;  /* 0xffffff2000037836 */ /* 0x000fe20000000000 */
[----:B------:R-:W-:-:S02]  /*7520*/  FSEL R99, R71, -INF , !P4 ;  /* 0xff80000047637808 */ /* 0x000fc40006000000 */
[----:B------:R-:W-:Y:S01]  /*7530*/  FSEL R76, R72, -INF , !P3 ;  /* 0xff800000484c7808 */ /* 0x000fe20005800000 */
[-C--:B-----5:R-:W-:Y:S01]  /*7540*/  HMMA.16816.F32 R120, R24, R56.reuse, RZ ;  /* 0x000000381878723c */ /* 0x0a0fe200000018ff */
[-C--:B------:R-:W-:Y:S02]  /*7550*/  ISETP.GE.AND P3, PT, R2, R8.reuse, PT ;  /* 0x000000080200720c */ /* 0x080fe40003f66270 */
[----:B------:R-:W-:Y:S02]  /*7560*/  ISETP.GE.AND P4, PT, R4, R7, PT ;  /* 0x000000070400720c */ /* 0x000fe40003f86270 */
[----:B------:R-:W-:Y:S02]  /*7570*/  FSEL R104, R32, -INF , !P2 ;  /* 0xff80000020687808 */ /* 0x000fe40005000000 */
[----:B------:R-:W-:Y:S01]  /*7580*/  ISETP.GE.AND P2, PT, R4, R8, PT ;  /* 0x000000080400720c */ /* 0x000fe20003f46270 */
[----:B------:R-:W-:Y:S01]  /*7590*/  HMMA.16816.F32 R112, R20, R56, RZ ;  /* 0x000000381470723c */ /* 0x000fe200000018ff */
[----:B------:R-:W-:-:S02]  /*75a0*/  FSEL R117, R34, -INF , !P3 ;  /* 0xff80000022757808 */ /* 0x000fc40005800000 */
[----:B------:R-:W-:Y:S02]  /*75b0*/  FSEL R103, R33, -INF , !P4 ;  /* 0xff80000021677808 */ /* 0x000fe40006000000 */
[----:B------:R-:W-:Y:S02]  /*75c0*/  FSEL R87, R74, -INF , !P6 ;  /* 0xff8000004a577808 */ /* 0x000fe40007000000 */
[CC--:B------:R-:W-:Y:S01]  /*75d0*/  ISETP.GE.AND P3, PT, R2.reuse, R5.reuse, PT ;  /* 0x000000050200720c */ /* 0x0c0fe20003f66270 */
[----:B------:R-:W-:Y:S01]  /*75e0*/  HMMA.16816.F32 R44, R16, R50, R44 ;  /* 0x00000032102c723c */ /* 0x000fe2000000182c */
[----:B------:R-:W-:Y:S01]  /*75f0*/  ISETP.GE.AND P4, PT, R2, R6, PT ;  /* 0x000000060200720c */ /* 0x000fe20003f86270 */
[----:B------:R-:W-:Y:S01]  /*7600*/  VIADD R2, R0, 0xffffff21 ;  /* 0xffffff2100027836 */ /* 0x000fe20000000000 */
[----:B------:R-:W-:Y:S02]  /*7610*/  FSEL R124, R35, -INF , !P2 ;  /* 0xff800000237c7808 */ /* 0x000fe40005000000 */
[----:B------:R-:W-:-:S02]  /*7620*/  ISETP.GE.AND P6, PT, R3, R5, PT ;  /* 0x000000050300720c */ /* 0x000fc40003fc6270 */
[----:B------:R-:W-:Y:S01]  /*7630*/  ISETP.GE.AND P2, PT, R3, R6, PT ;  /* 0x000000060300720c */ /* 0x000fe20003f46270 */
[----:B------:R-:W-:Y:S01]  /*7640*/  HMMA.16816.F32 R40, R12, R38, R40 ;  /* 0x000000260c28723c */ /* 0x000fe20000001828 */
[----:B------:R-:W-:Y:S02]  /*7650*/  FSEL R70, R73, -INF , !P1 ;  /* 0xff80000049467808 */ /* 0x000fe40004800000 */
[----:B------:R-:W-:Y:S02]  /*7660*/  FSEL R72, R196, -INF , !P6 ;  /* 0xff800000c4487808 */ /* 0x000fe40007000000 */
[C---:B------:R-:W-:Y:S02]  /*7670*/  ISETP.GE.AND P1, PT, R3.reuse, R7, PT ;  /* 0x000000070300720c */ /* 0x040fe40003f26270 */
[----:B------:R-:W-:Y:S01]  /*7680*/  ISETP.GE.AND P6, PT, R3, R8, PT ;  /* 0x000000080300720c */ /* 0x000fe20003fc6270 */
[----:B------:R-:W-:Y:S01]  /*7690*/  HMMA.16816.F32 R52, R24, R54, RZ ;  /* 0x000000361834723c */ /* 0x000fe200000018ff */
[----:B------:R-:W-:Y:S01]  /*76a0*/  FSEL R90, R198, -INF , !P2 ;  /* 0xff800000c65a7808 */ /* 0x000fe20005000000 */
[----:B------:R-:W-:Y:S01]  /*76b0*/  VIADD R3, R0, 0xffffff30 ;  /* 0xffffff3000037836 */ /* 0x000fe20000000000 */
[----:B------:R-:W-:-:S02]  /*76c0*/  ISETP.GE.AND P2, PT, R2, R5, PT ;  /* 0x000000050200720c */ /* 0x000fc40003f46270 */
[----:B------:R-:W-:Y:S02]  /*76d0*/  FSEL R192, R192, -INF , !P1 ;  /* 0xff800000c0c07808 */ /* 0x000fe40004800000 */
[----:B------:R-:W-:Y:S01]  /*76e0*/  FSEL R194, R194, -INF , !P6 ;  /* 0xff800000c2c27808 */ /* 0x000fe20007000000 */
[----:B------:R-:W-:Y:S01]  /*76f0*/  HMMA.16816.F32 R32, R20, R58, RZ ;  /* 0x0000003a1420723c */ /* 0x000fe200000018ff */
[C---:B------:R-:W-:Y:S02]  /*7700*/  ISETP.GE.AND P1, PT, R2.reuse, R6, PT ;  /* 0x000000060200720c */ /* 0x040fe40003f26270 */
[C---:B------:R-:W-:Y:S02]  /*7710*/  ISETP.GE.AND P6, PT, R2.reuse, R7, PT ;  /* 0x000000070200720c */ /* 0x040fe40003fc6270 */
[----:B------:R-:W-:Y:S02]  /*7720*/  FSEL R71, R197, -INF , !P2 ;  /* 0xff800000c5477808 */ /* 0x000fe40005000000 */
[----:B------:R-:W-:Y:S01]  /*7730*/  ISETP.GE.AND P2, PT, R2, R8, PT ;  /* 0x000000080200720c */ /* 0x000fe20003f46270 */
[----:B-1----:R-:W-:Y:S01]  /*7740*/  HMMA.16816.F32 R120, R16, R28, R120 ;  /* 0x0000001c1078723c */ /* 0x002fe20000001878 */
[----:B------:R-:W-:Y:S01]  /*7750*/  VIADD R2, R0, 0xffffff28 ;  /* 0xffffff2800027836 */ /* 0x000fe20000000000 */
[----:B------:R-:W-:-:S02]  /*7760*/  FSEL R89, R199, -INF , !P1 ;  /* 0xff800000c7597808 */ /* 0x000fc40004800000 */
[----:B------:R-:W-:Y:S02]  /*7770*/  FSEL R193, R193, -INF , !P6 ;  /* 0xff800000c1c17808 */ /* 0x000fe40007000000 */
[C---:B------:R-:W-:Y:S02]  /*7780*/  ISETP.GE.AND P1, PT, R4.reuse, R5, PT ;  /* 0x000000050400720c */ /* 0x040fe40003f26270 */
[----:B------:R-:W-:Y:S01]  /*7790*/  HMMA.16816.F32 R56, R24, R58, RZ ;  /* 0x0000003a1838723c */ /* 0x000fe200000018ff */
[----:B------:R-:W-:Y:S01]  /*77a0*/  ISETP.GE.AND P6, PT, R4, R6, PT ;  /* 0x000000060400720c */ /* 0x000fe20003fc6270 */
[----:B------:R-:W-:Y:S01]  /*77b0*/  VIADD R4, R0, 0xffffff29 ;  /* 0xffffff2900047836 */ /* 0x000fe20000000000 */
[----:B------:R-:W-:Y:S02]  /*77c0*/  FSEL R195, R195, -INF , !P2 ;  /* 0xff800000c3c37808 */ /* 0x000fe40005000000 */
[----:B------:R-:W-:Y:S02]  /*77d0*/  ISETP.GE.AND P2, PT, R2, R7, PT ;  /* 0x000000070200720c */ /* 0x000fe40003f46270 */
[----:B------:R-:W-:Y:S01]  /*77e0*/  FSEL R82, R75, -INF , !P5 ;  /* 0xff8000004b527808 */ /* 0x000fe20006800000 */
[----:B------:R-:W-:Y:S01]  /*77f0*/  HMMA.16816.F32 R112, R12, R28, R112 ;  /* 0x0000001c0c70723c */ /* 0x000fe20000001870 */
[----:B------:R-:W-:-:S02]  /*7800*/  FSEL R69, R44, -INF , !P3 ;  /* 0xff8000002c457808 */ /* 0x000fc40005800000 */
[-C--:B------:R-:W-:Y:S02]  /*7810*/  ISETP.GE.AND P3, PT, R2, R8.reuse, PT ;  /* 0x000000080200720c */ /* 0x080fe40003f66270 */
[----:B------:R-:W-:Y:S02]  /*7820*/  ISETP.GE.AND P5, PT, R4, R7, PT ;  /* 0x000000070400720c */ /* 0x000fe40003fa6270 */
[----:B------:R-:W-:Y:S01]  /*7830*/  FSEL R125, R40, -INF , !P2 ;  /* 0xff800000287d7808 */ /* 0x000fe20005000000 */
[----:B------:R-:W-:Y:S01]  /*7840*/  HMMA.16816.F32 R52, R16, R38, R52 ;  /* 0x000000261034723c */ /* 0x000fe20000001834 */
[----:B------:R-:W-:Y:S02]  /*7850*/  ISETP.GE.AND P2, PT, R4, R8, PT ;  /* 0x000000080400720c */ /* 0x000fe40003f46270 */
[----:B------:R-:W-:Y:S02]  /*7860*/  FSEL R129, R42, -INF , !P3 ;  /* 0xff8000002a817808 */ /* 0x000fe40005800000 */
[----:B------:R-:W-:-:S02]  /*7870*/  FSEL R128, R41, -INF , !P5 ;  /* 0xff80000029807808 */ /* 0x000fc40006800000 */
[----:B------:R-:W-:Y:S01]  /*7880*/  FSEL R81, R46, -INF , !P4 ;  /* 0xff8000002e517808 */ /* 0x000fe20006000000 */
[-C--:B------:R-:W-:Y:S01]  /*7890*/  HMMA.16816.F32 R32, R12, R30.reuse, R32 ;  /* 0x0000001e0c20723c */ /* 0x080fe20000001820 */
[CC--:B------:R-:W-:Y:S02]  /*78a0*/  ISETP.GE.AND P3, PT, R2.reuse, R5.reuse, PT ;  /* 0x000000050200720c */ /* 0x0c0fe40003f66270 */
[-C--:B------:R-:W-:Y:S01]  /*78b0*/  ISETP.GE.AND P5, PT, R2, R6.reuse, PT ;  /* 0x000000060200720c */ /* 0x080fe20003fa6270 */
[----:B------:R-:W-:Y:S01]  /*78c0*/  VIADD R2, R0, 0xffffff31 ;  /* 0xffffff3100027836 */ /* 0x000fe20000000000 */
[----:B------:R-:W-:Y:S02]  /*78d0*/  FSEL R132, R43, -INF , !P2 ;  /* 0xff8000002b847808 */ /* 0x000fe40005000000 */
[C---:B------:R-:W-:Y:S01]  /*78e0*/  ISETP.GE.AND P4, PT, R3.reuse, R5, PT ;  /* 0x000000050300720c */ /* 0x040fe20003f86270 */
[----:B------:R-:W-:Y:S01]  /*78f0*/  HMMA.16816.F32 R56, R16, R30, R56 ;  /* 0x0000001e1038723c */ /* 0x000fe20000001838 */
[----:B------:R-:W-:-:S02]  /*7900*/  ISETP.GE.AND P2, PT, R3, R6, PT ;  /* 0x000000060300720c */ /* 0x000fc40003f46270 */
[----:B------:R-:W-:Y:S02]  /*7910*/  FSEL R66, R45, -INF , !P1 ;  /* 0xff8000002d427808 */ /* 0x000fe40004800000 */
[----:B------:R-:W-:Y:S02]  /*7920*/  FSEL R68, R120, -INF , !P4 ;  /* 0xff80000078447808 */ /* 0x000fe40006000000 */
[C---:B------:R-:W-:Y:S01]  /*7930*/  ISETP.GE.AND P1, PT, R3.reuse, R7, PT ;  /* 0x000000070300720c */ /* 0x040fe20003f26270 */
[----:B------:R-:W-:Y:S01]  /*7940*/  HMMA.16816.F32 R28, R20, R62, RZ ;  /* 0x0000003e141c723c */ /* 0x000fe200000018ff */
[----:B------:R-:W-:Y:S01]  /*7950*/  ISETP.GE.AND P4, PT, R3, R8, PT ;  /* 0x000000080300720c */ /* 0x000fe20003f86270 */
[----:B------:R-:W-:Y:S01]  /*7960*/  VIADD R3, R0, 0xffffff40 ;  /* 0xffffff4000037836 */ /* 0x000fe20000000000 */
[----:B------:R-:W-:Y:S02]  /*7970*/  FSEL R88, R122, -INF , !P2 ;  /* 0xff8000007a587808 */ /* 0x000fe40005000000 */
[----:B------:R-:W-:-:S02]  /*7980*/  ISETP.GE.AND P2, PT, R2, R5, PT ;  /* 0x000000050200720c */ /* 0x000fc40003f46270 */
[----:B------:R-:W-:Y:S01]  /*7990*/  FSEL R120, R112, -INF , !P1 ;  /* 0xff80000070787808 */ /* 0x000fe20004800000 */
[C---:B------:R-:W-:Y:S01]  /*79a0*/  HMMA.16816.F32 R60, R24.reuse, R62, RZ ;  /* 0x0000003e183c723c */ /* 0x040fe200000018ff */
[----:B------:R-:W-:Y:S02]  /*79b0*/  FSEL R122, R114, -INF , !P4 ;  /* 0xff800000727a7808 */ /* 0x000fe40006000000 */
[C---:B------:R-:W-:Y:S02]  /*79c0*/  ISETP.GE.AND P1, PT, R2.reuse, R6, PT ;  /* 0x000000060200720c */ /* 0x040fe40003f26270 */
[C---:B------:R-:W-:Y:S02]  /*79d0*/  ISETP.GE.AND P4, PT, R2.reuse, R7, PT ;  /* 0x000000070200720c */ /* 0x040fe40003f86270 */
[----:B------:R-:W-:Y:S01]  /*79e0*/  FSEL R67, R121, -INF , !P2 ;  /* 0xff80000079437808 */ /* 0x000fe20005000000 */
[----:B------:R-:W-:Y:S01]  /*79f0*/  HMMA.16816.F32 R36, R24, R126, RZ ;  /* 0x0000007e1824723c */ /* 0x000fe200000018ff */
[----:B------:R-:W-:Y:S01]  /*7a00*/  ISETP.GE.AND P2, PT, R2, R8, PT ;  /* 0x000000080200720c */ /* 0x000fe20003f46270 */
[----:B------:R-:W-:Y:S01]  /*7a10*/  VIADD R2, R0, 0xffffff38 ;  /* 0xffffff3800027836 */ /* 0x000fe20000000000 */
[----:B------:R-:W-:-:S02]  /*7a20*/  FSEL R86, R123, -INF , !P1 ;  /* 0xff8000007b567808 */ /* 0x000fc40004800000 */
[----:B------:R-:W-:Y:S02]  /*7a30*/  FSEL R114, R113, -INF , !P4 ;  /* 0xff80000071727808 */ /* 0x000fe40006000000 */
[C---:B------:R-:W-:Y:S01]  /*7a40*/  ISETP.GE.AND P1, PT, R4.reuse, R5, PT ;  /* 0x000000050400720c */ /* 0x040fe20003f26270 */
[-C--:B------:R-:W-:Y:S01]  /*7a50*/  HMMA.16816.F32 R28, R12, R106.reuse, R28 ;  /* 0x0000006a0c1c723c */ /* 0x080fe2000000181c */
        /* <DEDUP_REMOVED lines=9> */
[----:B------:R-:W-:Y:S02]  /*7af0*/  FSEL R112, R32, -INF , !P2 ;  /* 0xff80000020707808 */ /* 0x000fe40005000000 */
[----:B------:R-:W-:Y:S02]  /*7b00*/  ISETP.GE.AND P2, PT, R4, R8, PT ;  /* 0x000000080400720c */ /* 0x000fe40003f46270 */
[----:B------:R-:W-:Y:S02]  /*7b10*/  FSEL R123, R34, -INF , !P3 ;  /* 0xff800000227b7808 */ /* 0x000fe40005800000 */
[----:B------:R-:W-:-:S02]  /*7b20*/  FSEL R113, R33, -INF , !P6 ;  /* 0xff80000021717808 */ /* 0x000fc40007000000 */
[CC--:B------:R-:W-:Y:S02]  /*7b30*/  ISETP.GE.AND P3, PT, R2.reuse, R5.reuse, PT ;  /* 0x000000050200720c */ /* 0x0c0fe40003f66270 */
[-C--:B------:R-:W-:Y:S01]  /*7b40*/  ISETP.GE.AND P6, PT, R2, R6.reuse, PT ;  /* 0x000000060200720c */ /* 0x080fe20003fc6270 */
[----:B------:R-:W-:Y:S01]  /*7b50*/  VIADD R2, R0, 0xffffff41 ;  /* 0xffffff4100027836 */ /* 0x000fe20000000000 */
[----:B------:R-:W-:Y:S02]  /*7b60*/  FSEL R139, R35, -INF , !P2 ;  /* 0xff800000238b7808 */ /* 0x000fe40005000000 */
[----:B------:R-:W-:Y:S01]  /*7b70*/  FSEL R75, R54, -INF , !P5 ;  /* 0xff800000364b7808 */ /* 0x000fe20006800000 */
[----:B------:R-:W-:Y:S01]  /*7b80*/  HMMA.16816.F32 R32, R20, R110, RZ ;  /* 0x0000006e1420723c */ /* 0x000fe200000018ff */
[C---:B------:R-:W-:Y:S02]  /*7b90*/  ISETP.GE.AND P5, PT, R3.reuse, R5, PT ;  /* 0x000000050300720c */ /* 0x040fe40003fa6270 */
[----:B------:R-:W-:-:S02]  /*7ba0*/  ISETP.GE.AND P2, PT, R3, R6, PT ;  /* 0x000000060300720c */ /* 0x000fc40003f46270 */
[----:B------:R-:W-:Y:S02]  /*7bb0*/  FSEL R51, R53, -INF , !P1 ;  /* 0xff80000035337808 */ /* 0x000fe40004800000 */
[----:B------:R-:W-:Y:S02]  /*7bc0*/  FSEL R54, R204, -INF , !P5 ;  /* 0xff800000cc367808 */ /* 0x000fe40006800000 */
[----:B------:R-:W-:Y:S02]  /*7bd0*/  FSEL R85, R206, -INF , !P2 ;  /* 0xff800000ce557808 */ /* 0x000fe40005000000 */
[C---:B------:R-:W-:Y:S02]  /*7be0*/  ISETP.GE.AND P1, PT, R3.reuse, R7, PT ;  /* 0x000000070300720c */ /* 0x040fe40003f26270 */
[----:B------:R-:W-:Y:S01]  /*7bf0*/  ISETP.GE.AND P5, PT, R3, R8, PT ;  /* 0x000000080300720c */ /* 0x000fe20003fa6270 */
[----:B------:R-:W-:Y:S01]  /*7c00*/  VIADD R3, R0, 0xffffff50 ;  /* 0xffffff5000037836 */ /* 0x000fe20000000000 */
[----:B------:R-:W-:-:S02]  /*7c10*/  ISETP.GE.AND P2, PT, R2, R5, PT ;  /* 0x000000050200720c */ /* 0x000fc40003f46270 */
[----:B------:R-:W-:Y:S02]  /*7c20*/  FSEL R200, R200, -INF , !P1 ;  /* 0xff800000c8c87808 */ /* 0x000fe40004800000 */
[----:B------:R-:W-:Y:S01]  /*7c30*/  FSEL R202, R202, -INF , !P5 ;  /* 0xff800000caca7808 */ /* 0x000fe20006800000 */
[----:B------:R-:W-:Y:S01]  /*7c40*/  HMMA.16816.F32 R32, R12, R118, R32 ;  /* 0x000000760c20723c */ /* 0x000fe20000001820 */
[----:B------:R-:W-:Y:S02]  /*7c50*/  FSEL R53, R205, -INF , !P2 ;  /* 0xff800000cd357808 */ /* 0x000fe40005000000 */
[C---:B------:R-:W-:Y:S02]  /*7c60*/  ISETP.GE.AND P1, PT, R2.reuse, R6, PT ;  /* 0x000000060200720c */ /* 0x040fe40003f26270 */
[C---:B------:R-:W-:Y:S02]  /*7c70*/  ISETP.GE.AND P5, PT, R2.reuse, R7, PT ;  /* 0x000000070200720c */ /* 0x040fe40003fa6270 */
[----:B------:R-:W-:Y:S01]  /*7c80*/  ISETP.GE.AND P2, PT, R2, R8, PT ;  /* 0x000000080200720c */ /* 0x000fe20003f46270 */
[----:B------:R-:W-:Y:S01]  /*7c90*/  VIADD R2, R0, 0xffffff48 ;  /* 0xffffff4800027836 */ /* 0x000fe20000000000 */
[----:B------:R-:W-:-:S02]  /*7ca0*/  FSEL R84, R207, -INF , !P1 ;  /* 0xff800000cf547808 */ /* 0x000fc40004800000 */
[----:B------:R-:W-:Y:S02]  /*7cb0*/  FSEL R201, R201, -INF , !P5 ;  /* 0xff800000c9c97808 */ /* 0x000fe40006800000 */
[C---:B------:R-:W-:Y:S02]  /*7cc0*/  ISETP.GE.AND P1, PT, R4.reuse, R5, PT ;  /* 0x000000050400720c */ /* 0x040fe40003f26270 */
[----:B------:R-:W-:Y:S01]  /*7cd0*/  ISETP.GE.AND P5, PT, R4, R6, PT ;  /* 0x000000060400720c */ /* 0x000fe20003fa6270 */
[----:B------:R-:W-:Y:S01]  /*7ce0*/  VIADD R4, R0, 0xffffff49 ;  /* 0xffffff4900047836 */ /* 0x000fe20000000000 */
[----:B------:R-:W-:Y:S02]  /*7cf0*/  FSEL R203, R203, -INF , !P2 ;  /* 0xff800000cbcb7808 */ /* 0x000fe40005000000 */
[----:B------:R-:W-:Y:S02]  /*7d00*/  ISETP.GE.AND P2, PT, R2, R7, PT ;  /* 0x000000070200720c */ /* 0x000fe40003f46270 */
[----:B------:R-:W-:-:S02]  /*7d10*/  FSEL R73, R55, -INF , !P4 ;  /* 0xff80000037497808 */ /* 0x000fc40006000000 */
[----:B------:R-:W-:Y:S02]  /*7d20*/  FSEL R49, R56, -INF , !P3 ;  /* 0xff80000038317808 */ /* 0x000fe40005800000 */
[----:B------:R-:W-:Y:S02]  /*7d30*/  FSEL R121, R28, -INF , !P2 ;  /* 0xff8000001c797808 */ /* 0x000fe40005000000 */
[-C--:B------:R-:W-:Y:S02]  /*7d40*/  ISETP.GE.AND P3, PT, R2, R8.reuse, PT ;  /* 0x000000080200720c */ /* 0x080fe40003f66270 */
[C---:B------:R-:W-:Y:S02]  /*7d50*/  ISETP.GE.AND P4, PT, R4.reuse, R7, PT ;  /* 0x000000070400720c */ /* 0x040fe40003f86270 */
[----:B------:R-:W-:Y:S02]  /*7d60*/  ISETP.GE.AND P2, PT, R4, R8, PT ;  /* 0x000000080400720c */ /* 0x000fe40003f46270 */
[----:B------:R-:W-:-:S02]  /*7d70*/  FSEL R172, R30, -INF , !P3 ;  /* 0xff8000001eac7808 */ /* 0x000fc40005800000 */
[----:B------:R-:W-:Y:S02]  /*7d80*/  FSEL R133, R29, -INF , !P4 ;  /* 0xff8000001d857808 */ /* 0x000fe40006000000 */
[----:B------:R-:W-:Y:S02]  /*7d90*/  FSEL R173, R31, -INF , !P2 ;  /* 0xff8000001fad7808 */ /* 0x000fe40005000000 */
[----:B------:R-:W-:Y:S01]  /*7da0*/  HMMA.16816.F32 R28, R24, R110, RZ ;  /* 0x0000006e181c723c */ /* 0x000fe200000018ff */
[----:B------:R-:W-:Y:S02]  /*7db0*/  FSEL R58, R58, -INF , !P6 ;  /* 0xff8000003a3a7808 */ /* 0x000fe40007000000 */
[CC--:B------:R-:W-:Y:S02]  /*7dc0*/  ISETP.GE.AND P3, PT, R2.reuse, R5.reuse, PT ;  /* 0x000000050200720c */ /* 0x0c0fe40003f66270 */
[----:B------:R-:W-:Y:S01]  /*7dd0*/  ISETP.GE.AND P4, PT, R2, R6, PT ;  /* 0x000000060200720c */ /* 0x000fe20003f86270 */
[----:B------:R-:W-:Y:S01]  /*7de0*/  VIADD R2, R0, 0xffffff51 ;  /* 0xffffff5100027836 */ /* 0x000fe20000000000 */
[----:B------:R-:W-:-:S02]  /*7df0*/  ISETP.GE.AND P6, PT, R3, R5, PT ;  /* 0x000000050300720c */ /* 0x000fc40003fc6270 */
[----:B------:R-:W-:Y:S02]  /*7e00*/  ISETP.GE.AND P2, PT, R3, R6, PT ;  /* 0x000000060300720c */ /* 0x000fe40003f46270 */
[----:B------:R-:W-:Y:S02]  /*7e10*/  FSEL R48, R57, -INF , !P1 ;  /* 0xff80000039307808 */ /* 0x000fe40004800000 */
[----:B------:R-:W-:Y:S02]  /*7e20*/  FSEL R52, R224, -INF , !P6 ;  /* 0xff800000e0347808 */ /* 0x000fe40007000000 */
[C---:B------:R-:W-:Y:S02]  /*7e30*/  ISETP.GE.AND P1, PT, R3.reuse, R7, PT ;  /* 0x000000070300720c */ /* 0x040fe40003f26270 */
[----:B------:R-:W-:Y:S01]  /*7e40*/  ISETP.GE.AND P6, PT, R3, R8, PT ;  /* 0x000000080300720c */ /* 0x000fe20003fc6270 */
[----:B------:R-:W-:Y:S01]  /*7e50*/  VIADD R3, R0, 0xffffff60 ;  /* 0xffffff6000037836 */ /* 0x000fe20000000000 */
[----:B------:R-:W-:Y:S01]  /*7e60*/  FSEL R79, R226, -INF , !P2 ;  /* 0xff800000e24f7808 */ /* 0x000fe20005000000 */
[----:B------:R-:W-:Y:S01]  /*7e70*/  HMMA.16816.F32 R40, R16, R118, R28 ;  /* 0x000000761028723c */ /* 0x000fe2000000181c */
[----:B------:R-:W-:-:S02]  /*7e80*/  ISETP.GE.AND P2, PT, R2, R5, PT ;  /* 0x000000050200720c */ /* 0x000fc40003f46270 */
[----:B------:R-:W-:Y:S02]  /*7e90*/  FSEL R220, R220, -INF , !P1 ;  /* 0xff800000dcdc7808 */ /* 0x000fe40004800000 */
[----:B------:R-:W-:Y:S02]  /*7ea0*/  FSEL R222, R222, -INF , !P6 ;  /* 0xff800000dede7808 */ /* 0x000fe40007000000 */
[C---:B------:R-:W-:Y:S01]  /*7eb0*/  ISETP.GE.AND P1, PT, R2.reuse, R6, PT ;  /* 0x000000060200720c */ /* 0x040fe20003f26270 */
[C---:B------:R-:W-:Y:S01]  /*7ec0*/  HMMA.16816.F32 R28, R20.reuse, R126, RZ ;  /* 0x0000007e141c723c */ /* 0x040fe200000018ff */
[C---:B------:R-:W-:Y:S02]  /*7ed0*/  ISETP.GE.AND P6, PT, R2.reuse, R7, PT ;  /* 0x000000070200720c */ /* 0x040fe40003fc6270 */
[----:B------:R-:W-:Y:S02]  /*7ee0*/  FSEL R50, R225, -INF , !P2 ;  /* 0xff800000e1327808 */ /* 0x000fe40005000000 */
[----:B------:R-:W-:Y:S01]  /*7ef0*/  ISETP.GE.AND P2, PT, R2, R8, PT ;  /* 0x000000080200720c */ /* 0x000fe20003f46270 */
[----:B------:R-:W-:Y:S01]  /*7f00*/  VIADD R2, R0, 0xffffff58 ;  /* 0xffffff5800027836 */ /* 0x000fe20000000000 */
[----:B------:R-:W-:Y:S01]  /*7f10*/  FSEL R57, R227, -INF , !P1 ;  /* 0xff800000e3397808 */ /* 0x000fe20004800000 */
[----:B------:R-:W-:Y:S01]  /*7f20*/  HMMA.16816.F32 R20, R20, R130, RZ ;  /* 0x000000821414723c */ /* 0x000fe200000018ff */
[----:B------:R-:W-:-:S02]  /*7f30*/  FSEL R221, R221, -INF , !P6 ;  /* 0xff800000dddd7808 */ /* 0x000fc40007000000 */
[C---:B------:R-:W-:Y:S02]  /*7f40*/  ISETP.GE.AND P1, PT, R4.reuse, R5, PT ;  /* 0x000000050400720c */ /* 0x040fe40003f26270 */
[----:B------:R-:W-:Y:S01]  /*7f50*/  ISETP.GE.AND P6, PT, R4, R6, PT ;  /* 0x000000060400720c */ /* 0x000fe20003fc6270 */
[----:B------:R-:W-:Y:S01]  /*7f60*/  VIADD R4, R0, 0xffffff59 ;  /* 0xffffff5900047836 */ /* 0x000fe20000000000 */
[----:B------:R-:W-:Y:S02]  /*7f70*/  FSEL R47, R60, -INF , !P3 ;  /* 0xff8000003c2f7808 */ /* 0x000fe40005800000 */
[----:B------:R-:W-:Y:S02]  /*7f80*/  ISETP.GE.AND P3, PT, R2, R8, PT ;  /* 0x000000080200720c */ /* 0x000fe40003f66270 */
[----:B------:R-:W-:Y:S02]  /*7f90*/  FSEL R223, R223, -INF , !P2 ;  /* 0xff800000dfdf7808 */ /* 0x000fe40005000000 */
        /* <DEDUP_REMOVED lines=8> */
[----:B------:R-:W-:Y:S02]  /*8020*/  FSEL R56, R62, -INF , !P4 ;  /* 0xff8000003e387808 */ /* 0x000fe40006000000 */
[CC--:B------:R-:W-:Y:S02]  /*8030*/  ISETP.GE.AND P2, PT, R2.reuse, R5.reuse, PT ;  /* 0x000000050200720c */ /* 0x0c0fe40003f46270 */
[-C--:B------:R-:W-:Y:S01]  /*8040*/  ISETP.GE.AND P5, PT, R2, R6.reuse, PT ;  /* 0x000000060200720c */ /* 0x080fe20003fa6270 */
[----:B------:R-:W-:Y:S01]  /*8050*/  VIADD R2, R0, 0xffffff61 ;  /* 0xffffff6100027836 */ /* 0x000fe20000000000 */
[----:B------:R-:W-:Y:S02]  /*8060*/  FSEL R177, R35, -INF , !P3 ;  /* 0xff80000023b17808 */ /* 0x000fe40005800000 */
[C---:B------:R-:W-:Y:S01]  /*8070*/  ISETP.GE.AND P4, PT, R3.reuse, R5, PT ;  /* 0x000000050300720c */ /* 0x040fe20003f86270 */
[----:B------:R-:W-:Y:S01]  /*8080*/  HMMA.16816.F32 R32, R24, R130, RZ ;  /* 0x000000821820723c */ /* 0x000fe200000018ff */
[----:B------:R-:W-:-:S02]  /*8090*/  ISETP.GE.AND P3, PT, R3, R6, PT ;  /* 0x000000060300720c */ /* 0x000fc40003f66270 */
[----:B------:R-:W-:Y:S02]  /*80a0*/  FSEL R44, R61, -INF , !P1 ;  /* 0xff8000003d2c7808 */ /* 0x000fe40004800000 */
[----:B------:R-:W-:Y:S02]  /*80b0*/  FSEL R45, R232, -INF , !P4 ;  /* 0xff800000e82d7808 */ /* 0x000fe40006000000 */
[C---:B------:R-:W-:Y:S01]  /*80c0*/  ISETP.GE.AND P1, PT, R3.reuse, R7, PT ;  /* 0x000000070300720c */ /* 0x040fe20003f26270 */
[----:B------:R-:W-:Y:S01]  /*80d0*/  HMMA.16816.F32 R24, R12, R174, R28 ;  /* 0x000000ae0c18723c */ /* 0x000fe2000000181c */
[----:B------:R-:W-:Y:S01]  /*80e0*/  ISETP.GE.AND P4, PT, R3, R8, PT ;  /* 0x000000080300720c */ /* 0x000fe20003f86270 */
[----:B------:R-:W-:Y:S01]  /*80f0*/  VIADD R3, R0, 0xffffff70 ;  /* 0xffffff7000037836 */ /* 0x000fe20000000000 */
[----:B------:R-:W-:Y:S02]  /*8100*/  FSEL R106, R234, -INF , !P3 ;  /* 0xff800000ea6a7808 */ /* 0x000fe40005800000 */
[----:B------:R-:W-:-:S02]  /*8110*/  ISETP.GE.AND P3, PT, R2, R5, PT ;  /* 0x000000050200720c */ /* 0x000fc40003f66270 */
[----:B------:R-:W-:Y:S01]  /*8120*/  FSEL R55, R63, -INF , !P6 ;  /* 0xff8000003f377808 */ /* 0x000fe20007000000 */
[C---:B------:R-:W-:Y:S01]  /*8130*/  HMMA.16816.F32 R12, R16.reuse, R174, R36 ;  /* 0x000000ae100c723c */ /* 0x040fe20000001824 */
[----:B------:R-:W-:Y:S02]  /*8140*/  FSEL R46, R233, -INF , !P3 ;  /* 0xff800000e92e7808 */ /* 0x000fe40005800000 */
[----:B------:R-:W-:Y:S02]  /*8150*/  FSEL R228, R228, -INF , !P1 ;  /* 0xff800000e4e47808 */ /* 0x000fe40004800000 */
[C---:B------:R-:W-:Y:S02]  /*8160*/  ISETP.GE.AND P3, PT, R2.reuse, R8, PT ;  /* 0x000000080200720c */ /* 0x040fe40003f66270 */
[----:B------:R-:W-:Y:S01]  /*8170*/  ISETP.GE.AND P6, PT, R3, R5, PT ;  /* 0x000000050300720c */ /* 0x000fe20003fc6270 */
[----:B------:R-:W-:Y:S01]  /*8180*/  HMMA.16816.F32 R16, R16, R134, R32 ;  /* 0x000000861010723c */ /* 0x000fe20000001820 */
[----:B------:R-:W-:-:S02]  /*8190*/  ISETP.GE.AND P1, PT, R2, R6, PT ;  /* 0x000000060200720c */ /* 0x000fc40003f26270 */
[----:B------:R-:W-:Y:S02]  /*81a0*/  FSEL R230, R230, -INF , !P4 ;  /* 0xff800000e6e67808 */ /* 0x000fe40006000000 */
[----:B------:R-:W-:Y:S02]  /*81b0*/  FSEL R11, R40, -INF , !P2 ;  /* 0xff800000280b7808 */ /* 0x000fe40005000000 */
[----:B------:R-:W-:Y:S01]  /*81c0*/  ISETP.GE.AND P4, PT, R2, R7, PT ;  /* 0x000000070200720c */ /* 0x000fe20003f86270 */
[----:B------:R-:W-:Y:S01]  /*81d0*/  VIADD R2, R0, 0xffffff71 ;  /* 0xffffff7100027836 */ /* 0x000fe20000000000 */
[----:B------:R-:W-:Y:S02]  /*81e0*/  FSEL R231, R231, -INF , !P3 ;  /* 0xff800000e7e77808 */ /* 0x000fe40005800000 */
[----:B------:R-:W-:Y:S02]  /*81f0*/  FSEL R40, R244, -INF , !P6 ;  /* 0xff800000f4287808 */ /* 0x000fe40007000000 */
[----:B------:R-:W-:-:S02]  /*8200*/  FSEL R235, R235, -INF , !P1 ;  /* 0xff800000ebeb7808 */ /* 0x000fc40004800000 */
[C---:B------:R-:W-:Y:S02]  /*8210*/  ISETP.GE.AND P3, PT, R3.reuse, R6, PT ;  /* 0x000000060300720c */ /* 0x040fe40003f66270 */
[C---:B------:R-:W-:Y:S02]  /*8220*/  ISETP.GE.AND P2, PT, R3.reuse, R7, PT ;  /* 0x000000070300720c */ /* 0x040fe40003f46270 */
[----:B------:R-:W-:Y:S01]  /*8230*/  ISETP.GE.AND P6, PT, R3, R8, PT ;  /* 0x000000080300720c */ /* 0x000fe20003fc6270 */
[----:B------:R-:W-:Y:S01]  /*8240*/  VIADD R3, R0, 0xffffff69 ;  /* 0xffffff6900037836 */ /* 0x000fe20000000000 */
[-C--:B------:R-:W-:Y:S02]  /*8250*/  ISETP.GE.AND P1, PT, R4, R5.reuse, PT ;  /* 0x000000050400720c */ /* 0x080fe40003f26270 */
[----:B------:R-:W-:Y:S02]  /*8260*/  FSEL R246, R246, -INF , !P3 ;  /* 0xff800000f6f67808 */ /* 0x000fe40005800000 */
[----:B------:R-:W-:-:S02]  /*8270*/  ISETP.GE.AND P3, PT, R2, R5, PT ;  /* 0x000000050200720c */ /* 0x000fc40003f66270 */
[----:B------:R-:W-:Y:S02]  /*8280*/  FSEL R41, R41, -INF , !P1 ;  /* 0xff80000029297808 */ /* 0x000fe40004800000 */
[----:B------:R-:W-:Y:S02]  /*8290*/  ISETP.GE.AND P1, PT, R3, R7, PT ;  /* 0x000000070300720c */ /* 0x000fe40003f26270 */
[----:B------:R-:W-:Y:S02]  /*82a0*/  FSEL R248, R248, -INF , !P2 ;  /* 0xff800000f8f87808 */ /* 0x000fe40005000000 */
[----:B------:R-:W-:Y:S02]  /*82b0*/  FSEL R250, R250, -INF , !P6 ;  /* 0xff800000fafa7808 */ /* 0x000fe40007000000 */
[----:B------:R-:W-:Y:S02]  /*82c0*/  FSEL R28, R245, -INF , !P3 ;  /* 0xff800000f51c7808 */ /* 0x000fe40005800000 */
[----:B------:R-:W-:-:S02]  /*82d0*/  FSEL R229, R229, -INF , !P4 ;  /* 0xff800000e5e57808 */ /* 0x000fc40006000000 */
[C---:B------:R-:W-:Y:S02]  /*82e0*/  ISETP.GE.AND P2, PT, R2.reuse, R6, PT ;  /* 0x000000060200720c */ /* 0x040fe40003f46270 */
[C---:B------:R-:W-:Y:S02]  /*82f0*/  ISETP.GE.AND P6, PT, R2.reuse, R7, PT ;  /* 0x000000070200720c */ /* 0x040fe40003fc6270 */
[----:B------:R-:W-:Y:S01]  /*8300*/  ISETP.GE.AND P3, PT, R2, R8, PT ;  /* 0x000000080200720c */ /* 0x000fe20003f66270 */
[----:B------:R-:W-:Y:S01]  /*8310*/  VIADD R2, R0, 0xffffff78 ;  /* 0xffffff7800027836 */ /* 0x000fe20000000000 */
[----:B------:R-:W-:Y:S02]  /*8320*/  FSEL R111, R25, -INF , !P1 ;  /* 0xff800000196f7808 */ /* 0x000fe40004800000 */
[----:B------:R-:W-:Y:S01]  /*8330*/  ISETP.GE.AND P4, PT, R4, R6, PT ;  /* 0x000000060400720c */ /* 0x000fe20003f86270 */
[C---:B------:R-:W-:Y:S01]  /*8340*/  VIADD R4, R0.reuse, 0xffffff68 ;  /* 0xffffff6800047836 */ /* 0x040fe20000000000 */
[----:B------:R-:W-:Y:S01]  /*8350*/  ISETP.GE.AND P1, PT, R3, R5, PT ;  /* 0x000000050300720c */ /* 0x000fe20003f26270 */
[----:B------:R-:W-:Y:S01]  /*8360*/  VIADD R0, R0, 0xffffff79 ;  /* 0xffffff7900007836 */ /* 0x000fe20000000000 */
[----:B------:R-:W-:-:S02]  /*8370*/  FSEL R247, R247, -INF , !P2 ;  /* 0xff800000f7f77808 */ /* 0x000fc40005000000 */
[----:B------:R-:W-:Y:S02]  /*8380*/  FSEL R13, R13, -INF , !P1 ;  /* 0xff8000000d0d7808 */ /* 0x000fe40004800000 */
[----:B------:R-:W-:Y:S02]  /*8390*/  ISETP.GE.AND P1, PT, R2, R8, PT ;  /* 0x000000080200720c */ /* 0x000fe40003f26270 */
[----:B------:R-:W-:Y:S02]  /*83a0*/  ISETP.GE.AND P2, PT, R4, R7, PT ;  /* 0x000000070400720c */ /* 0x000fe40003f46270 */
[----:B------:R-:W-:Y:S02]  /*83b0*/  FSEL R134, R22, -INF , !P1 ;  /* 0xff80000016867808 */ /* 0x000fe40004800000 */
[----:B------:R-:W-:Y:S02]  /*83c0*/  FSEL R42, R42, -INF , !P5 ;  /* 0xff8000002a2a7808 */ /* 0x000fe40006800000 */
[----:B------:R-:W-:-:S02]  /*83d0*/  FSEL R110, R24, -INF , !P2 ;  /* 0xff800000186e7808 */ /* 0x000fc40005000000 */
[----:B------:R-:W-:Y:S02]  /*83e0*/  ISETP.GE.AND P1, PT, R217, 0x3, PT ;  /* 0x00000003d900780c */ /* 0x000fe40003f26270 */
[----:B------:R-:W-:Y:S02]  /*83f0*/  ISETP.GE.AND P5, PT, R2, R7, PT ;  /* 0x000000070200720c */ /* 0x000fe40003fa6270 */
[----:B------:R-:W-:Y:S02]  /*8400*/  ISETP.GE.AND P2, PT, R4, R8, PT ;  /* 0x000000080400720c */ /* 0x000fe40003f46270 */
[----:B------:R-:W-:Y:S02]  /*8410*/  FSEL R249, R249, -INF , !P6 ;  /* 0xff800000f9f97808 */ /* 0x000fe40007000000 */
[----:B------:R-:W-:Y:S02]  /*8420*/  FSEL R251, R251, -INF , !P3 ;  /* 0xff800000fbfb7808 */ /* 0x000fe40005800000 */
[----:B------:R-:W-:-:S02]  /*8430*/  FSEL R60, R43, -INF , !P4 ;  /* 0xff8000002b3c7808 */ /* 0x000fc40006000000 */
[----:B------:R-:W-:Y:S02]  /*8440*/  FSEL R174, R20, -INF , !P5 ;  /* 0xff80000014ae7808 */ /* 0x000fe40006800000 */
[----:B------:R-:W-:Y:S02]  /*8450*/  FSEL R127, R26, -INF , !P2 ;  /* 0xff8000001a7f7808 */ /* 0x000fe40005000000 */
[----:B------:R-:W-:Y:S02]  /*8460*/  ISETP.GE.AND P6, PT, R0, R7, PT ;  /* 0x000000070000720c */ /* 0x000fe40003fc6270 */
[C---:B------:R-:W-:Y:S02]  /*8470*/  ISETP.GE.AND P4, PT, R4.reuse, R5, PT ;  /* 0x000000050400720c */ /* 0x040fe40003f86270 */
[----:B------:R-:W-:Y:S02]  /*8480*/  ISETP.GE.AND P3, PT, R4, R6, PT ;  /* 0x000000060400720c */ /* 0x000fe40003f66270 */
[----:B------:R-:W-:-:S02]  /*8490*/  ISETP.GE.AND P5, PT, R3, R8, PT ;  /* 0x000000080300720c */ /* 0x000fc40003fa6270 */
[----:B------:R-:W-:Y:S02]  /*84a0*/  ISETP.GE.AND P2, PT, R3, R6, PT ;  /* 0x000000060300720c */ /* 0x000fe40003f46270 */
[----:B------:R-:W-:Y:S02]  /*84b0*/  FSEL R126, R27, -INF , !P5 ;  /* 0xff8000001b7e7808 */ /* 0x000fe40006800000 */
[----:B------:R-:W-:Y:S02]  /*84c0*/  FSEL R130, R21, -INF , !P6 ;  /* 0xff80000015827808 */ /* 0x000fe40007000000 */
[----:B------:R-:W-:Y:S02]  /*84d0*/  FSEL R12, R12, -INF , !P4 ;  /* 0xff8000000c0c7808 */ /* 0x000fe40006000000 */
[----:B------:R-:W-:Y:S02]  /*84e0*/  FSEL R63, R14, -INF , !P3 ;  /* 0xff8000000e3f7808 */ /* 0x000fe40005800000 */
[----:B------:R-:W-:-:S02]  /*84f0*/  FSEL R107, R15, -INF , !P2 ;  /* 0xff8000000f6b7808 */ /* 0x000fc40005000000 */
[-C--:B------:R-:W-:Y:S02]  /*8500*/  ISETP.GE.AND P6, PT, R2, R5.reuse, PT ;  /* 0x000000050200720c */ /* 0x080fe40003fc6270 */
[----:B------:R-:W-:Y:S02]  /*8510*/  ISETP.GE.AND P5, PT, R0, R5, PT ;  /* 0x000000050000720c */ /* 0x000fe40003fa6270 */
[-C--:B------:R-:W-:Y:S02]  /*8520*/  ISETP.GE.AND P4, PT, R2, R6.reuse, PT ;  /* 0x000000060200720c */ /* 0x080fe40003f86270 */
[C---:B------:R-:W-:Y:S02]  /*8530*/  ISETP.GE.AND P3, PT, R0.reuse, R6, PT ;  /* 0x000000060000720c */ /* 0x040fe40003f66270 */
[----:B------:R-:W-:Y:S02]  /*8540*/  ISETP.GE.AND P2, PT, R0, R8, PT ;  /* 0x000000080000720c */ /* 0x000fe40003f46270 */
[----:B------:R-:W-:-:S02]  /*8550*/  FSEL R16, R16, -INF , !P6 ;  /* 0xff80000010107808 */ /* 0x000fc40007000000 */
[----:B------:R-:W-:Y:S02]  /*8560*/  FSEL R131, R23, -INF , !P2 ;  /* 0xff80000017837808 */ /* 0x000fe40005000000 */
[----:B------:R-:W-:Y:S02]  /*8570*/  FSEL R17, R17, -INF , !P5 ;  /* 0xff80000011117808 */ /* 0x000fe40006800000 */
[----:B------:R-:W-:Y:S02]  /*8580*/  FSEL R135, R18, -INF , !P4 ;  /* 0xff80000012877808 */ /* 0x000fe40006000000 */
[----:B------:R-:W-:Y:S01]  /*8590*/  FSEL R175, R19, -INF , !P3 ;  /* 0xff80000013af7808 */ /* 0x000fe20005800000 */
[----:B------:R-:W-:Y:S06]  /*85a0*/  @!P1 BRA `(.L_x_108) ;  /* 0x0000000000e09947 */ /* 0x000fec0003800000 */
[C---:B------:R-:W-:Y:S01]  /*85b0*/  @!P0 VIADD R6, R217.reuse, 0xfffffffd ;  /* 0xfffffffdd9068836 */ /* 0x040fe20000000000 */
[----:B------:R1:W-:Y:S01]  /*85c0*/  @P0 STS.128 [R214+0x2000], RZ ;  /* 0x002000ffd6000388 */ /* 0x0003e20000000c00 */
[----:B------:R-:W-:Y:S01]  /*85d0*/  @!P0 VIADD R0, R217, 0xfffffffd ;  /* 0xfffffffdd9008836 */ /* 0x000fe20000000000 */
[----:B------:R-:W-:Y:S01]  /*85e0*/  BSSY.RECONVERGENT B0, `(.L_x_109) ;  /* 0x0000033000007945 */ /* 0x000fe20003800200 */
[----:B------:R-:W-:-:S04]  /*85f0*/  @!P0 IMAD.WIDE.U32 R2, R6, R92, RZ ;  /* 0x0000005c06028225 */ /* 0x000fc800078e00ff */
[----:B------:R-:W-:-:S04]  /*8600*/  @!P0 IMAD.WIDE.U32 R4, R0, R92, RZ ;  /* 0x0000005c00048225 */ /* 0x000fc800078e00ff */
[-C--:B------:R-:W-:Y:S02]  /*8610*/  @!P0 IMAD R3, R6, R93.reuse, R3 ;  /* 0x0000005d06038224 */ /* 0x080fe400078e0203 */
[----:B------:R-:W-:Y:S02]  /*8620*/  @!P0 IMAD R0, R0, R93, R5 ;  /* 0x0000005d00008224 */ /* 0x000fe400078e0205 */
[C---:B------:R-:W-:Y:S01]  /*8630*/  @!P0 IMAD.SHL.U32 R7, R2.reuse, 0x80, RZ ;  /* 0x0000008002078824 */ /* 0x040fe200078e00ff */
[----:B------:R-:W-:Y:S01]  /*8640*/  @!P0 SHF.L.U64.HI R10, R2, 0x7, R3 ;  /* 0x00000007020a8819 */ /* 0x000fe20000010203 */
[C---:B------:R-:W-:Y:S01]  /*8650*/  @!P0 IMAD.SHL.U32 R5, R4.reuse, 0x80, RZ ;  /* 0x0000008004058824 */ /* 0x040fe200078e00ff */
[----:B------:R-:W-:Y:S01]  /*8660*/  @!P0 SHF.L.U64.HI R4, R4, 0x7, R0 ;  /* 0x0000000704048819 */ /* 0x000fe20000010200 */
[----:B------:R-:W-:Y:S01]  /*8670*/  @!P0 IMAD.WIDE.U32 R2, R6, R92, RZ ;  /* 0x0000005c06028225 */ /* 0x000fe200078e00ff */
[C---:B------:R-:W-:Y:S02]  /*8680*/  @!P0 LEA R0, P2, R92.reuse, R7, 0x5 ;  /* 0x000000075c008211 */ /* 0x040fe400078428ff */
[----:B------:R-:W-:Y:S01]  /*8690*/  @!P0 LEA R5, P1, R92, R5, 0x6 ;  /* 0x000000055c058211 */ /* 0x000fe200078230ff */
[----:B------:R-:W-:Y:S01]  /*86a0*/  @!P0 IMAD R7, R6, R93, R3 ;  /* 0x0000005d06078224 */ /* 0x000fe200078e0203 */
[----:B------:R-:W-:-:S02]  /*86b0*/  @!P0 LEA R8, P3, R2, R237, 0x8 ;  /* 0x000000ed02088211 */ /* 0x000fc400078640ff */
[--C-:B------:R-:W-:Y:S02]  /*86c0*/  @!P0 LEA.HI.X R10, R92, R10, R93.reuse, 0x5, P2 ;  /* 0x0000000a5c0a8211 */ /* 0x100fe400010f2c5d */
[-C--:B------:R-:W-:Y:S02]  /*86d0*/  @!P0 LEA R6, P2, R0, R237.reuse, 0x1 ;  /* 0x000000ed00068211 */ /* 0x080fe400078408ff */
[----:B------:R-:W-:Y:S02]  /*86e0*/  @!P0 LEA.HI.X R3, R92, R4, R93, 0x6, P1 ;  /* 0x000000045c038211 */ /* 0x000fe400008f345d */
[----:B------:R-:W-:Y:S02]  /*86f0*/  @!P0 LEA R4, P1, R5, R237, 0x1 ;  /* 0x000000ed05048211 */ /* 0x000fe400078208ff */
[-C--:B------:R-:W-:Y:S02]  /*8700*/  @!P0 LEA.HI.X R9, R2, R236.reuse, R7, 0x8, P3 ;  /* 0x000000ec02098211 */ /* 0x080fe400018f4407 */
[----:B------:R-:W-:-:S02]  /*8710*/  @!P0 LEA.HI.X R7, R0, R236, R10, 0x1, P2 ;  /* 0x000000ec00078211 */ /* 0x000fc400010f0c0a */
[----:B------:R-:W-:Y:S01]  /*8720*/  @!P0 LEA.HI.X R5, R5, R236, R3, 0x1, P1 ;  /* 0x000000ec05058211 */ /* 0x000fe200008f0c03 */
        /* <DEDUP_REMOVED lines=16> */
[----:B------:R-:W-:-:S05]  /*8830*/  IADD3 R0, PT, PT, R217, -0x3, RZ ;  /* 0xfffffffdd9007810 */ /* 0x000fca0007ffe0ff */
[----:B------:R-:W-:-:S04]  /*8840*/  IMAD.WIDE.U32 R2, R0, R92, RZ ;  /* 0x0000005c00027225 */ /* 0x000fc800078e00ff */
[----:B------:R-:W-:Y:S01]  /*8850*/  IMAD R0, R0, R93, R3 ;  /* 0x0000005d00007224 */ /* 0x000fe200078e0203 */
[----:B-1----:R-:W-:-:S04]  /*8860*/  SHF.L.U32 R4, R2, 0x7, RZ ;  /* 0x0000000702047819 */ /* 0x002fc800000006ff */
[----:B------:R-:W-:Y:S01]  /*8870*/  SHF.L.U64.HI R5, R2, 0x7, R0 ;  /* 0x0000000702057819 */ /* 0x000fe20000010200 */
[----:B------:R-:W-:Y:S02]  /*8880*/  IMAD R0, R93, 0x60, RZ ;  /* 0x000000605d007824 */ /* 0x000fe400078e02ff */
[----:B------:R-:W-:-:S05]  /*8890*/  IMAD.WIDE.U32 R2, R92, 0x60, R4 ;  /* 0x000000605c027825 */ /* 0x000fca00078e0004 */
[----:B------:R-:W-:Y:S02]  /*88a0*/  IADD3 R0, PT, PT, R0, R3, RZ ;  /* 0x0000000300007210 */ /* 0x000fe40007ffe0ff */
[----:B------:R-:W-:-:S04]  /*88b0*/  LEA R4, P0, R2, R237, 0x1 ;  /* 0x000000ed02047211 */ /* 0x000fc800078008ff */
[----:B------:R-:W-:-:S05]  /*88c0*/  LEA.HI.X R5, R2, R236, R0, 0x1, P0 ;  /* 0x000000ec02057211 */ /* 0x000fca00000f0c00 */
[----:B------:R-:W-:Y:S01]  /*88d0*/  @!PT LDS RZ, [RZ] ;  /* 0x00000000fffff984 */ /* 0x000fe20000000800 */
[----:B------:R-:W-:Y:S01]  /*88e0*/  @!PT LDS RZ, [RZ] ;  /* 0x00000000fffff984 */ /* 0x000fe20000000800 */
[----:B------:R-:W-:Y:S01]  /*88f0*/  @!PT LDS RZ, [RZ] ;  /* 0x00000000fffff984 */ /* 0x000fe20000000800 */
[----:B------:R2:W-:Y:S04]  /*8900*/  LDGSTS.E.BYPASS.LTC128B.128 [R214+0x3800], desc[UR14][R4.64] ;  /* 0x0380000004d67fae */ /* 0x0005e8000b981a0e */
.L_x_110:
[----:B------:R-:W-:Y:S05]  /*8910*/  BSYNC.RECONVERGENT B0 ;  /* 0x0000000000007941 */ /* 0x000fea0003800200 */
.L_x_109:
[----:B------:R-:W0:Y:S02]  /*8920*/  LDGDEPBAR ;  /* 0x00000000000079af */ /* 0x000e240000000000 */
.L_x_108:
[----:B------:R-:W-:Y:S01]  /*8930*/  FMNMX3.FTZ R0, R138, R83, R80, !PT ;  /* 0x000000538a007276 */ /* 0x000fe20007810050 */
[----:B------:R-:W-:Y:S03]  /*8940*/  LDSM.16.MT88.4 R24, [R208+0x4400] ;  /* 0x00440000d018783b */ /* 0x000fe60000004200 */
[----:B------:R-:W-:-:S04]  /*8950*/  FMNMX3.FTZ R0, R0, R76, R70, !PT ;  /* 0x0000004c00007276 */ /* 0x000fc80007810046 */
        /* <DEDUP_REMOVED lines=13> */
[----:B------:R-:W-:-:S05]  /*8a30*/  FMNMX3.FTZ R0, R0, R16, R17, !PT ;  /* 0x0000001000007276 */ /* 0x000fca0007810011 */
[----:B------:R-:W3:Y:S02]  /*8a40*/  SHFL.BFLY PT, R2, R0, 0x2, 0x1f ;  /* 0x0c401f0000027f89 */ /* 0x000ee400000e0000 */
[----:B---3--:R-:W-:-:S05]  /*8a50*/  FMNMX.FTZ R0, R0, R2, !PT ;  /* 0x0000000200007209 */ /* 0x008fca0007810000 */
[----:B------:R-:W3:Y:S02]  /*8a60*/  SHFL.BFLY PT, R2, R0, 0x1, 0x1f ;  /* 0x0c201f0000027f89 */ /* 0x000ee400000e0000 */
[----:B---3--:R-:W-:-:S04]  /*8a70*/  FMNMX.FTZ R62, R0, R2, !PT ;  /* 0x00000002003e7209 */ /* 0x008fc80007810000 */
[C---:B------:R-:W-:Y:S01]  /*8a80*/  FSETP.NEU.FTZ.AND P3, PT, R62.reuse, -INF , PT ;  /* 0xff8000003e00780b */ /* 0x040fe20003f7d000 */
[----:B------:R-:W-:-:S05]  /*8a90*/  FMUL.FTZ R0, R62, UR5 ;  /* 0x000000053e007c20 */ /* 0x000fca0008410000 */
[----:B------:R-:W-:-:S05]  /*8aa0*/  FSEL R0, R0, RZ, P3 ;  /* 0x000000ff00007208 */ /* 0x000fca0001800000 */
[--C-:B------:R-:W-:Y:S01]  /*8ab0*/  FFMA.FTZ R2, R83, UR5, -R0.reuse ;  /* 0x0000000553027c23 */ /* 0x100fe20008010800 */
[----:B------:R-:W-:-:S03]  /*8ac0*/  FFMA.FTZ R3, R51, UR5, -R0 ;  /* 0x0000000533037c23 */ /* 0x000fc60008010800 */
[----:B------:R3:W-:Y:S08]  /*8ad0*/  MUFU.EX2 R234, R2 ;  /* 0x0000000200ea7308 */ /* 0x0007f00000000800 */
[----:B------:R4:W5:Y:S01]  /*8ae0*/  MUFU.EX2 R21, R3 ;  /* 0x0000000300157308 */ /* 0x0009620000000800 */
[----:B---3--:R-:W-:-:S07]  /*8af0*/  FFMA.FTZ R2, R80, UR5, -R0 ;  /* 0x0000000550027c23 */ /* 0x008fce0008010800 */
[----:B------:R3:W-:Y:S01]  /*8b00*/  MUFU.EX2 R244, R2 ;  /* 0x0000000200f47308 */ /* 0x0007e20000000800 */
[----:B----4-:R-:W-:-:S07]  /*8b10*/  FFMA.FTZ R3, R68, UR5, -R0 ;  /* 0x0000000544037c23 */ /* 0x010fce0008010800 */
[----:B------:R4:W-:Y:S01]  /*8b20*/  MUFU.EX2 R83, R3 ;  /* 0x0000000300537308 */ /* 0x0009e20000000800 */
[----:B---3--:R-:W-:-:S07]  /*8b30*/  FFMA.FTZ R2, R76, UR5, -R0 ;  /* 0x000000054c027c23 */ /* 0x008fce0008010800 */
[----:B------:R3:W-:Y:S01]  /*8b40*/  MUFU.EX2 R245, R2 ;  /* 0x0000000200f57308 */ /* 0x0007e20000000800 */
[--C-:B----4-:R-:W-:Y:S01]  /*8b50*/  FFMA.FTZ R3, R67, UR5, -R0.reuse ;  /* 0x0000000543037c23 */ /* 0x110fe20008010800 */
[----:B---3--:R-:W-:-:S06]  /*8b60*/  FFMA.FTZ R2, R70, UR5, -R0 ;  /* 0x0000000546027c23 */ /* 0x008fcc0008010800 */
[----:B------:R3:W-:Y:S02]  /*8b70*/  MUFU.EX2 R80, R2 ;  /* 0x0000000200507308 */ /* 0x0007e40000000800 */
        /* <DEDUP_REMOVED lines=11> */
[----:B------:R3:W-:Y:S08]  /*8c30*/  MUFU.EX2 R71, R3 ;  /* 0x0000000300477308 */ /* 0x0007f00000000800 */
[----:B------:R4:W-:Y:S01]  /*8c40*/  MUFU.EX2 R72, R2 ;  /* 0x0000000200487308 */ /* 0x0009e20000000800 */
[--C-:B---3--:R-:W-:Y:S01]  /*8c50*/  FFMA.FTZ R3, R49, UR5, -R0.reuse ;  /* 0x0000000531037c23 */ /* 0x108fe20008010800 */
[----:B----4-:R-:W-:-:S06]  /*8c60*/  FFMA.FTZ R2, R65, UR5, -R0 ;  /* 0x0000000541027c23 */ /* 0x010fcc0008010800 */
[----:B------:R3:W-:Y:S08]  /*8c70*/  MUFU.EX2 R65, R3 ;  /* 0x0000000300417308 */ /* 0x0007f00000000800 */
[----:B------:R4:W-:Y:S01]  /*8c80*/  MUFU.EX2 R76, R2 ;  /* 0x00000002004c7308 */ /* 0x0009e20000000800 */
[----:B---3--:R-:W-:-:S07]  /*8c90*/  FFMA.FTZ R3, R48, UR5, -R0 ;  /* 0x0000000530037c23 */ /* 0x008fce0008010800 */
[----:B------:R3:W-:Y:S01]  /*8ca0*/  MUFU.EX2 R68, R3 ;  /* 0x0000000300447308 */ /* 0x0007e20000000800 */
[----:B----4-:R-:W-:-:S04]  /*8cb0*/  FMNMX3.FTZ R2, R137, R96, R95, !PT ;  /* 0x0000006089027276 */ /* 0x010fc8000781005f */
[----:B------:R-:W-:-:S04]  /*8cc0*/  FMNMX3.FTZ R2, R2, R87, R82, !PT ;  /* 0x0000005702027276 */ /* 0x000fc80007810052 */
[----:B------:R-:W-:-:S04]  /*8cd0*/  FMNMX3.FTZ R2, R2, R94, R91, !PT ;  /* 0x0000005e02027276 */ /* 0x000fc8000781005b */
[----:B------:R-:W-:Y:S01]  /*8ce0*/  FMNMX3.FTZ R2, R2, R81, R74, !PT ;  /* 0x0000005102027276 */ /* 0x000fe2000781004a */
[----:B---3--:R-:W-:-:S03]  /*8cf0*/  FFMA.FTZ R3, R54, UR5, -R0 ;  /* 0x0000000536037c23 */ /* 0x008fc60008010800 */
[----:B------:R-:W-:Y:S01]  /*8d00*/  FMNMX3.FTZ R2, R2, R90, R89, !PT ;  /* 0x0000005a02027276 */ /* 0x000fe20007810059 */
[----:B------:R3:W-:Y:S03]  /*8d10*/  MUFU.EX2 R67, R3 ;  /* 0x0000000300437308 */ /* 0x0007e60000000800 */
[----:B------:R-:W-:-:S04]  /*8d20*/  FMNMX3.FTZ R2, R2, R75, R73, !PT ;  /* 0x0000004b02027276 */ /* 0x000fc80007810049 */
[----:B------:R-:W-:-:S04]  /*8d30*/  FMNMX3.FTZ R2, R2, R88, R86, !PT ;  /* 0x0000005802027276 */ /* 0x000fc80007810056 */
[----:B------:R-:W-:-:S04]  /*8d40*/  FMNMX3.FTZ R2, R2, R58, R59, !PT ;  /* 0x0000003a02027276 */ /* 0x000fc8000781003b */
[----:B------:R-:W-:Y:S01]  /*8d50*/  FMNMX3.FTZ R2, R2, R85, R84, !PT ;  /* 0x0000005502027276 */ /* 0x000fe20007810054 */
[----:B---3--:R-:W-:-:S03]  /*8d60*/  FFMA.FTZ R3, R53, UR5, -R0 ;  /* 0x0000000535037c23 */ /* 0x008fc60008010800 */
[----:B------:R-:W-:Y:S01]  /*8d70*/  FMNMX3.FTZ R2, R2, R56, R55, !PT ;  /* 0x0000003802027276 */ /* 0x000fe20007810037 */
[----:B------:R3:W4:Y:S03]  /*8d80*/  MUFU.EX2 R53, R3 ;  /* 0x0000000300357308 */ /* 0x0007260000000800 */
[----:B------:R-:W-:-:S04]  /*8d90*/  FMNMX3.FTZ R2, R2, R79, R57, !PT ;  /* 0x0000004f02027276 */ /* 0x000fc80007810039 */
[----:B------:R-:W-:-:S04]  /*8da0*/  FMNMX3.FTZ R2, R2, R42, R60, !PT ;  /* 0x0000002a02027276 */ /* 0x000fc8000781003c */
[----:B------:R-:W-:-:S04]  /*8db0*/  FMNMX3.FTZ R2, R2, R106, R235, !PT ;  /* 0x0000006a02027276 */ /* 0x000fc800078100eb */
[----:B------:R-:W-:Y:S01]  /*8dc0*/  FMNMX3.FTZ R2, R2, R63, R107, !PT ;  /* 0x0000003f02027276 */ /* 0x000fe2000781006b */
[----:B---3--:R-:W-:-:S03]  /*8dd0*/  FFMA.FTZ R3, R47, UR5, -R0 ;  /* 0x000000052f037c23 */ /* 0x008fc60008010800 */
[----:B------:R-:W-:Y:S01]  /*8de0*/  FMNMX3.FTZ R2, R2, R246, R247, !PT ;  /* 0x000000f602027276 */ /* 0x000fe200078100f7 */
[----:B------:R3:W4:Y:S03]  /*8df0*/  MUFU.EX2 R54, R3 ;  /* 0x0000000300367308 */ /* 0x0007260000000800 */
[----:B------:R-:W-:-:S05]  /*8e00*/  FMNMX3.FTZ R2, R2, R135, R175, !PT ;  /* 0x0000008702027276 */ /* 0x000fca00078100af */
[----:B-12---:R-:W1:Y:S01]  /*8e10*/  SHFL.BFLY PT, R4, R2, 0x2, 0x1f ;  /* 0x0c401f0002047f89 */ /* 0x006e6200000e0000 */
[----:B---3--:R-:W-:Y:S01]  /*8e20*/  FFMA.FTZ R3, R44, UR5, -R0 ;  /* 0x000000052c037c23 */ /* 0x008fe20008010800 */
[----:B-----5:R-:W-:-:S03]  /*8e30*/  MOV R44, R21 ;  /* 0x00000015002c7202 */ /* 0x020fc60000000f00 */
[----:B------:R2:W-:Y:S01]  /*8e40*/  MUFU.EX2 R47, R3 ;  /* 0x00000003002f7308 */ /* 0x0005e20000000800 */
[----:B-1----:R-:W-:-:S05]  /*8e50*/  FMNMX.FTZ R2, R2, R4, !PT ;  /* 0x0000000402027209 */ /* 0x002fca0007810000 */
[----:B------:R-:W1:Y:S01]  /*8e60*/  SHFL.BFLY PT, R4, R2, 0x1, 0x1f ;  /* 0x0c201f0002047f89 */ /* 0x000e6200000e0000 */
[----:B--2---:R-:W-:-:S04]  /*8e70*/  FFMA.FTZ R3, R52, UR5, -R0 ;  /* 0x0000000534037c23 */ /* 0x004fc80008010800 */
[----:B------:R2:W-:Y:S02]  /*8e80*/  MUFU.EX2 R18, R3 ;  /* 0x0000000300127308 */ /* 0x0005e40000000800 */
[--C-:B--2---:R-:W-:Y:S01]  /*8e90*/  FFMA.FTZ R3, R50, UR5, -R0.reuse ;  /* 0x0000000532037c23 */ /* 0x104fe20008010800 */
[----:B-1----:R-:W-:Y:S01]  /*8ea0*/  FMNMX.FTZ R61, R2, R4, !PT ;  /* 0x00000004023d7209 */ /* 0x002fe20007810000 */
[----:B------:R-:W-:-:S04]  /*8eb0*/  FFMA.FTZ R2, R16, UR5, -R0 ;  /* 0x0000000510027c23 */ /* 0x000fc80008010800 */
[----:B------:R1:W-:Y:S01]  /*8ec0*/  MUFU.EX2 R19, R3 ;  /* 0x0000000300137308 */ /* 0x0003e20000000800 */
[----:B------:R-:W-:-:S07]  /*8ed0*/  FSETP.NEU.FTZ.AND P2, PT, R61, -INF , PT ;  /* 0xff8000003d00780b */ /* 0x000fce0003f5d000 */
[----:B------:R2:W-:Y:S01]  /*8ee0*/  MUFU.EX2 R7, R2 ;  /* 0x0000000200077308 */ /* 0x0005e20000000800 */
[----:B-1----:R-:W-:-:S07]  /*8ef0*/  FFMA.FTZ R3, R11, UR5, -R0 ;  /* 0x000000050b037c23 */ /* 0x002fce0008010800 */
[----:B------:R1:W-:Y:S01]  /*8f00*/  MUFU.EX2 R92, R3 ;  /* 0x00000003005c7308 */ /* 0x0003e20000000800 */
[----:B--2---:R-:W-:Y:S01]  /*8f10*/  FMNMX3.FTZ R2, R136, R102, R100, !PT ;  /* 0x0000006688027276 */ /* 0x004fe20007810064 */
        /* <DEDUP_REMOVED lines=8> */
[--C-:B-1----:R-:W-:Y:S02]  /*8fa0*/  FFMA.FTZ R3, R13, UR5, -R0.reuse ;  /* 0x000000050d037c23 */ /* 0x102fe40008010800 */
[----:B------:R-:W-:Y:S04]  /*8fb0*/  LDSM.16.MT88.4 R12, [R208+0x4000] ;  /* 0x00400000d00c783b */ /* 0x000fe80000004200 */
[----:B------:R1:W-:Y:S02]  /*8fc0*/  MUFU.EX2 R20, R3 ;  /* 0x0000000300147308 */ /* 0x0003e40000000800 */
[----:B-1----:R-:W-:-:S06]  /*8fd0*/  FFMA.FTZ R3, R40, UR5, -R0 ;  /* 0x0000000528037c23 */ /* 0x002fcc0008010800 */
[----:B------:R1:W-:Y:S02]  /*8fe0*/  MUFU.EX2 R22, R3 ;  /* 0x0000000300167308 */ /* 0x0003e40000000800 */
[--C-:B-1----:R-:W-:Y:S01]  /*8ff0*/  FFMA.FTZ R3, R28, UR5, -R0.reuse ;  /* 0x000000051c037c23 */ /* 0x102fe20008010800 */
[----:B------:R-:W-:Y:S01]  /*9000*/  FFMA.FTZ R0, R17, UR5, -R0 ;  /* 0x0000000511007c23 */ /* 0x000fe20008010800 */
[----:B------:R-:W-:Y:S04]  /*9010*/  LDSM.16.MT88.4 R28, [R210+0x4000] ;  /* 0x00400000d21c783b */ /* 0x000fe80000004200 */
[----:B------:R1:W-:Y:S08]  /*9020*/  MUFU.EX2 R23, R3 ;  /* 0x0000000300177308 */ /* 0x0003f00000000800 */
[----:B------:R2:W-:Y:S01]  /*9030*/  MUFU.EX2 R8, R0 ;  /* 0x0000000000087308 */ /* 0x0005e20000000800 */
[----:B-1----:R-:W-:-:S05]  /*9040*/  FMUL.FTZ R3, R61, UR5 ;  /* 0x000000053d037c20 */ /* 0x002fca0008410000 */
[----:B------:R-:W-:-:S05]  /*9050*/  FSEL R3, R3, RZ, P2 ;  /* 0x000000ff03037208 */ /* 0x000fca0001000000 */
[--C-:B--2---:R-:W-:Y:S01]  /*9060*/  FFMA.FTZ R0, R96, UR5, -R3.reuse ;  /* 0x0000000560007c23 */ /* 0x104fe20008010803 */
[----:B------:R-:W-:-:S03]  /*9070*/  FFMA.FTZ R4, R90, UR5, -R3 ;  /* 0x000000055a047c23 */ /* 0x000fc60008010803 */
[----:B------:R1:W-:Y:S08]  /*9080*/  MUFU.EX2 R186, R0 ;  /* 0x0000000000ba7308 */ /* 0x0003f00000000800 */
[----:B------:R2:W-:Y:S01]  /*9090*/  MUFU.EX2 R207, R4 ;  /* 0x0000000400cf7308 */ /* 0x0005e20000000800 */
[----:B-1----:R-:W-:-:S07]  /*90a0*/  FFMA.FTZ R0, R95, UR5, -R3 ;  /* 0x000000055f007c23 */ /* 0x002fce0008010803 */
[----:B------:R1:W-:Y:S01]  /*90b0*/  MUFU.EX2 R188, R0 ;  /* 0x0000000000bc7308 */ /* 0x0003e20000000800 */
[----:B--2---:R-:W-:-:S07]  /*90c0*/  FFMA.FTZ R4, R89, UR5, -R3 ;  /* 0x0000000559047c23 */ /* 0x004fce0008010803 */
[----:B------:R2:W-:Y:S01]  /*90d0*/  MUFU.EX2 R205, R4 ;  /* 0x0000000400cd7308 */ /* 0x0005e20000000800 */
[----:B-1----:R-:W-:Y:S01]  /*90e0*/  FFMA.FTZ R0, R87, UR5, -R3 ;  /* 0x0000000557007c23 */ /* 0x002fe20008010803 */
[----:B----4-:R-:W-:-:S06]  /*90f0*/  MOV R87, R53 ;  /* 0x0000003500577202 */ /* 0x010fcc0000000f00 */
[----:B------:R1:W-:Y:S01]  /*9100*/  MUFU.EX2 R198, R0 ;  /* 0x0000000000c67308 */ /* 0x0003e20000000800 */
[----:B--2---:R-:W-:-:S07]  /*9110*/  FFMA.FTZ R4, R75, UR5, -R3 ;  /* 0x000000054b047c23 */ /* 0x004fce0008010803 */
[----:B------:R-:W-:Y:S01]  /*9120*/  MUFU.EX2 R199, R4 ;  /* 0x0000000400c77308 */ /* 0x000fe20000000800 */
[----:B-1----:R-:W-:Y:S01]  /*9130*/  FFMA.FTZ R0, R82, UR5, -R3 ;  /* 0x0000000552007c23 */ /* 0x002fe20008010803 */
[----:B------:R-:W-:-:S06]  /*9140*/  MOV R82, R54 ;  /* 0x0000003600527202 */ /* 0x000fcc0000000f00 */
[----:B------:R1:W-:Y:S02]  /*9150*/  MUFU.EX2 R232, R0 ;  /* 0x0000000000e87308 */ /* 0x0003e40000000800 */
[----:B-1----:R-:W-:Y:S01]  /*9160*/  FMNMX3.FTZ R0, R2, R108, R97, !PT ;  /* 0x0000006c02007276 */ /* 0x002fe20007810061 */
[----:B------:R-:W-:-:S03]  /*9170*/  FFMA.FTZ R2, R94, UR5, -R3 ;  /* 0x000000055e027c23 */ /* 0x000fc60008010803 */
[----:B------:R-:W-:Y:S02]  /*9180*/  FMNMX3.FTZ R0, R0, R101, R98, !PT ;  /* 0x0000006500007276 */ /* 0x000fe40007810062 */
[----:B------:R1:W-:Y:S02]  /*9190*/  MUFU.EX2 R227, R2 ;  /* 0x0000000200e37308 */ /* 0x0003e40000000800 */
[----:B------:R-:W-:-:S04]  /*91a0*/  FMNMX3.FTZ R0, R0, R104, R103, !PT ;  /* 0x0000006800007276 */ /* 0x000fc80007810067 */
[----:B------:R-:W-:-:S04]  /*91b0*/  FMNMX3.FTZ R0, R0, R192, R193, !PT ;  /* 0x000000c000007276 */ /* 0x000fc800078100c1 */
[----:B------:R-:W-:-:S04]  /*91c0*/  FMNMX3.FTZ R0, R0, R125, R128, !PT ;  /* 0x0000007d00007276 */ /* 0x000fc80007810080 */
[----:B------:R-:W-:Y:S01]  /*91d0*/  FMNMX3.FTZ R0, R0, R120, R114, !PT ;  /* 0x0000007800007276 */ /* 0x000fe20007810072 */
[----:B-1----:R-:W-:-:S04]  /*91e0*/  FFMA.FTZ R2, R91, UR5, -R3 ;  /* 0x000000055b027c23 */ /* 0x002fc80008010803 */
[----:B------:R1:W-:Y:S02]  /*91f0*/  MUFU.EX2 R226, R2 ;  /* 0x0000000200e27308 */ /* 0x0003e40000000800 */
[----:B-1----:R-:W-:Y:S01]  /*9200*/  FFMA.FTZ R2, R81, UR5, -R3 ;  /* 0x0000000551027c23 */ /* 0x002fe20008010803 */
[----:B------:R-:W-:-:S05]  /*9210*/  MOV R81, R44 ;  /* 0x0000002c00517202 */ /* 0x000fca0000000f00 */
        /* <DEDUP_REMOVED lines=8> */
[----:B------:R-:W-:Y:S02]  /*92a0*/  FMNMX3.FTZ R2, R2, R228, R229, !PT ;  /* 0x000000e402027276 */ /* 0x000fe400078100e5 */
[----:B-1----:R-:W-:Y:S02]  /*92b0*/  FMNMX3.FTZ R0, R64, R109, R105, !PT ;  /* 0x0000006d40007276 */ /* 0x002fe40007810069 */
[----:B------:R-:W-:Y:S02]  /*92c0*/  FMNMX3.FTZ R2, R2, R110, R111, !PT ;  /* 0x0000006e02027276 */ /* 0x000fe4000781006f */
[----:B------:R-:W-:Y:S02]  /*92d0*/  FMNMX3.FTZ R0, R0, R116, R99, !PT ;  /* 0x0000007400007276 */ /* 0x000fe40007810063 */
[----:B------:R-:W-:Y:S02]  /*92e0*/  FMNMX3.FTZ R2, R2, R248, R249, !PT ;  /* 0x000000f802027276 */ /* 0x000fe400078100f9 */
[----:B------:R-:W-:-:S04]  /*92f0*/  FMNMX3.FTZ R0, R0, R182, R183, !PT ;  /* 0x000000b600007276 */ /* 0x000fc800078100b7 */
[----:B------:R-:W-:-:S04]  /*9300*/  FMNMX3.FTZ R0, R0, R117, R124, !PT ;  /* 0x0000007500007276 */ /* 0x000fc8000781007c */
[----:B------:R-:W-:-:S04]  /*9310*/  FMNMX3.FTZ R0, R0, R194, R195, !PT ;  /* 0x000000c200007276 */ /* 0x000fc800078100c3 */
[----:B------:R-:W-:-:S04]  /*9320*/  FMNMX3.FTZ R0, R0, R129, R132, !PT ;  /* 0x0000008100007276 */ /* 0x000fc80007810084 */
[----:B------:R-:W-:Y:S02]  /*9330*/  FMNMX3.FTZ R4, R0, R122, R115, !PT ;  /* 0x0000007a00047276 */ /* 0x000fe40007810073 */
[----:B------:R-:W-:Y:S01]  /*9340*/  FMNMX3.FTZ R0, R2, R174, R130, !PT ;  /* 0x000000ae02007276 */ /* 0x000fe20007810082 */
[----:B------:R-:W-:Y:S01]  /*9350*/  FFMA.FTZ R2, R73, UR5, -R3 ;  /* 0x0000000549027c23 */ /* 0x000fe20008010803 */
[----:B------:R-:W-:-:S03]  /*9360*/  FMNMX3.FTZ R4, R4, R123, R139, !PT ;  /* 0x0000007b04047276 */ /* 0x000fc6000781008b */
[----:B------:R1:W-:Y:S01]  /*9370*/  MUFU.EX2 R197, R2 ;  /* 0x0000000200c57308 */ /* 0x0003e20000000800 */
[----:B------:R-:W2:Y:S01]  /*9380*/  SHFL.BFLY PT, R5, R0, 0x2, 0x1f ;  /* 0x0c401f0000057f89 */ /* 0x000ea200000e0000 */
[----:B-1----:R-:W-:Y:S01]  /*9390*/  FMNMX3.FTZ R2, R4, R202, R203, !PT ;  /* 0x000000ca04027276 */ /* 0x002fe200078100cb */
[----:B------:R-:W-:-:S03]  /*93a0*/  FFMA.FTZ R4, R88, UR5, -R3 ;  /* 0x0000000558047c23 */ /* 0x000fc60008010803 */
[----:B------:R-:W-:Y:S02]  /*93b0*/  FMNMX3.FTZ R2, R2, R172, R173, !PT ;  /* 0x000000ac02027276 */ /* 0x000fe400078100ad */
[----:B------:R1:W-:Y:S02]  /*93c0*/  MUFU.EX2 R196, R4 ;  /* 0x0000000400c47308 */ /* 0x0003e40000000800 */
[----:B------:R-:W-:Y:S02]  /*93d0*/  FMNMX3.FTZ R2, R2, R222, R223, !PT ;  /* 0x000000de02027276 */ /* 0x000fe400078100df */
[----:B--2---:R-:W-:Y:S02]  /*93e0*/  FMNMX.FTZ R0, R0, R5, !PT ;  /* 0x0000000500007209 */ /* 0x004fe40007810000 */
[----:B------:R-:W-:-:S03]  /*93f0*/  FMNMX3.FTZ R2, R2, R176, R177, !PT ;  /* 0x000000b002027276 */ /* 0x000fc600078100b1 */
        /* <DEDUP_REMOVED lines=8> */
[----:B------:R-:W-:-:S03]  /*9480*/  FFMA.FTZ R4, R59, UR5, -R3 ;  /* 0x000000053b047c23 */ /* 0x000fc60008010803 */
[----:B------:R-:W-:Y:S02]  /*9490*/  FMNMX3.FTZ R2, R2, R134, R131, !PT ;  /* 0x0000008602027276 */ /* 0x000fe40007810083 */
[----:B------:R1:W-:Y:S03]  /*94a0*/  MUFU.EX2 R187, R4 ;  /* 0x0000000400bb7308 */ /* 0x0003e60000000800 */
[----:B------:R-:W3:Y:S01]  /*94b0*/  SHFL.BFLY PT, R5, R2, 0x2, 0x1f ;  /* 0x0c401f0002057f89 */ /* 0x000ee200000e0000 */
[----:B-1----:R-:W-:-:S04]  /*94c0*/  FFMA.FTZ R4, R85, UR5, -R3 ;  /* 0x0000000555047c23 */ /* 0x002fc80008010803 */
[----:B------:R1:W-:Y:S02]  /*94d0*/  MUFU.EX2 R189, R4 ;  /* 0x0000000400bd7308 */ /* 0x0003e40000000800 */
[----:B-1----:R-:W-:-:S06]  /*94e0*/  FFMA.FTZ R4, R84, UR5, -R3 ;  /* 0x0000000554047c23 */ /* 0x002fcc0008010803 */
[----:B------:R1:W-:Y:S02]  /*94f0*/  MUFU.EX2 R204, R4 ;  /* 0x0000000400cc7308 */ /* 0x0003e40000000800 */
[----:B-1----:R-:W-:Y:S01]  /*9500*/  FFMA.FTZ R4, R56, UR5, -R3 ;  /* 0x0000000538047c23 */ /* 0x002fe20008010803 */
[----:B--2---:R-:W-:Y:S02]  /*9510*/  FMNMX.FTZ R56, R0, R6, !PT ;  /* 0x0000000600387209 */ /* 0x004fe40007810000 */
[----:B---3--:R-:W-:-:S03]  /*9520*/  FMNMX.FTZ R0, R2, R5, !PT ;  /* 0x0000000502007209 */ /* 0x008fc60007810000 */
[----:B------:R1:W-:Y:S01]  /*9530*/  MUFU.EX2 R206, R4 ;  /* 0x0000000400ce7308 */ /* 0x0003e20000000800 */
[C---:B------:R-:W-:Y:S01]  /*9540*/  FSETP.NEU.FTZ.AND P1, PT, R56.reuse, -INF , PT ;  /* 0xff8000003800780b */ /* 0x040fe20003f3d000 */
[C---:B------:R-:W-:Y:S01]  /*9550*/  FMUL.FTZ R2, R56.reuse, UR5 ;  /* 0x0000000538027c20 */ /* 0x040fe20008410000 */
[----:B------:R-:W2:Y:S02]  /*9560*/  SHFL.BFLY PT, R5, R0, 0x1, 0x1f ;  /* 0x0c201f0000057f89 */ /* 0x000ea400000e0000 */
[----:B------:R-:W-:Y:S02]  /*9570*/  FSEL R6, R56, RZ, P1 ;  /* 0x000000ff38067208 */ /* 0x000fe40000800000 */
[----:B------:R-:W-:-:S03]  /*9580*/  FSEL R2, R2, RZ, P1 ;  /* 0x000000ff02027208 */ /* 0x000fc60000800000 */
[----:B------:R-:W-:-:S04]  /*9590*/  FADD.FTZ R6, R136, -R6 ;  /* 0x8000000688067221 */ /* 0x000fc80000010000 */
[----:B------:R-:W-:Y:S01]  /*95a0*/  FMUL.FTZ R6, R6, UR5 ;  /* 0x0000000506067c20 */ /* 0x000fe20008410000 */
[----:B-1----:R-:W-:-:S03]  /*95b0*/  FFMA.FTZ R4, R55, UR5, -R3 ;  /* 0x0000000537047c23 */ /* 0x002fc60008010803 */
[----:B------:R-:W1:Y:S08]  /*95c0*/  MUFU.EX2 R58, R6 ;  /* 0x00000006003a7308 */ /* 0x000e700000000800 */
[----:B------:R3:W-:Y:S01]  /*95d0*/  MUFU.EX2 R219, R4 ;  /* 0x0000000400db7308 */ /* 0x0007e20000000800 */
[----:B--2---:R-:W-:Y:S01]  /*95e0*/  FMNMX.FTZ R11, R0, R5, !PT ;  /* 0x00000005000b7209 */ /* 0x004fe20007810000 */
[----:B------:R-:W-:-:S03]  /*95f0*/  FFMA.FTZ R0, R97, UR5, -R2 ;  /* 0x0000000561007c23 */ /* 0x000fc60008010802 */
[----:B------:R-:W-:-:S03]  /*9600*/  FSETP.NEU.FTZ.AND P0, PT, R11, -INF , PT ;  /* 0xff8000000b00780b */ /* 0x000fc60003f1d000 */
[----:B------:R2:W-:Y:S01]  /*9610*/  MUFU.EX2 R181, R0 ;  /* 0x0000000000b57308 */ /* 0x0005e20000000800 */
[-C--:B-1----:R-:W-:Y:S01]  /*9620*/  FMUL.FTZ R140, R140, R58.reuse ;  /* 0x0000003a8c8c7220 */ /* 0x082fe20000410000 */
[----:B------:R-:W-:Y:S01]  /*9630*/  FSEL R5, R11, RZ, P0 ;  /* 0x000000ff0b057208 */ /* 0x000fe20000000000 */
[-C--:B------:R-:W-:Y:S01]  /*9640*/  FMUL.FTZ R141, R141, R58.reuse ;  /* 0x0000003a8d8d7220 */ /* 0x080fe20000410000 */
[-C--:B------:R-:W-:Y:S01]  /*9650*/  FMUL.FTZ R148, R148, R58.reuse ;  /* 0x0000003a94947220 */ /* 0x080fe20000410000 */
[-C--:B------:R-:W-:Y:S01]  /*9660*/  FMUL.FTZ R149, R149, R58.reuse ;  /* 0x0000003a95957220 */ /* 0x080fe20000410000 */
[-C--:B------:R-:W-:Y:S01]  /*9670*/  FMUL.FTZ R160, R160, R58.reuse ;  /* 0x0000003aa0a07220 */ /* 0x080fe20000410000 */
[-C--:B------:R-:W-:Y:S01]  /*9680*/  FMUL.FTZ R161, R161, R58.reuse ;  /* 0x0000003aa1a17220 */ /* 0x080fe20000410000 */
[-C--:B------:R-:W-:Y:S01]  /*9690*/  FMUL.FTZ R164, R164, R58.reuse ;  /* 0x0000003aa4a47220 */ /* 0x080fe20000410000 */
[----:B---3--:R-:W-:Y:S01]  /*96a0*/  FFMA.FTZ R4, R79, UR5, -R3 ;  /* 0x000000054f047c23 */ /* 0x008fe20008010803 */
[----:B------:R-:W-:-:S03]  /*96b0*/  FMUL.FTZ R165, R165, R58 ;  /* 0x0000003aa5a57220 */ /* 0x000fc60000410000 */
[----:B------:R1:W-:Y:S01]  /*96c0*/  MUFU.EX2 R218, R4 ;  /* 0x0000000400da7308 */ /* 0x0003e20000000800 */
[----:B--2---:R-:W-:-:S05]  /*96d0*/  FMUL.FTZ R0, R11, UR5 ;  /* 0x000000050b007c20 */ /* 0x004fca0008410000 */
[----:B------:R-:W-:-:S05]  /*96e0*/  FSEL R0, R0, RZ, P0 ;  /* 0x000000ff00007208 */ /* 0x000fca0000000000 */
[----:B------:R-:W-:Y:S01]  /*96f0*/  FFMA.FTZ R9, R182, UR5, -R0 ;  /* 0x00000005b6097c23 */ /* 0x000fe20008010800 */
[----:B------:R-:W-:Y:S01]  /*9700*/  MOV R182, R7 ;  /* 0x0000000700b67202 */ /* 0x000fe20000000f00 */
[----:B-1----:R-:W-:-:S04]  /*9710*/  FFMA.FTZ R4, R57, UR5, -R3 ;  /* 0x0000000539047c23 */ /* 0x002fc80008010803 */
        /* <DEDUP_REMOVED lines=8> */
[----:B------:R1:W2:Y:S02]  /*97a0*/  MUFU.EX2 R180, R4 ;  /* 0x0000000400b47308 */ /* 0x0002a40000000800 */
[----:B-1----:R-:W-:Y:S01]  /*97b0*/  FFMA.FTZ R4, R101, UR5, -R2 ;  /* 0x0000000565047c23 */ /* 0x002fe20008010802 */
[----:B--2---:R-:W-:-:S05]  /*97c0*/  F2FP.F16.F32.PACK_AB R6, R181, R180 ;  /* 0x000000b4b506723e */ /* 0x004fca00000000ff */
        /* <DEDUP_REMOVED lines=11> */
[----:B-1----:R-:W-:Y:S01]  /*9880*/  FADD.FTZ R4, R64, -R5 ;  /* 0x8000000540047221 */ /* 0x002fe20000010000 */
[----:B------:R-:W-:Y:S02]  /*9890*/  FSEL R5, R62, RZ, P3 ;  /* 0x000000ff3e057208 */ /* 0x000fe40001800000 */
[----:B--2---:R-:W-:Y:S01]  /*98a0*/  F2FP.F16.F32.PACK_AB R7, R109, R116 ;  /* 0x000000746d07723e */ /* 0x004fe200000000ff */
[----:B------:R-:W-:Y:S02]  /*98b0*/  FMUL.FTZ R4, R4, UR5 ;  /* 0x0000000504047c20 */ /* 0x000fe40008410000 */
[----:B------:R-:W-:Y:S01]  /*98c0*/  FADD.FTZ R10, R138, -R5 ;  /* 0x800000058a0a7221 */ /* 0x000fe20000010000 */
[----:B------:R-:W-:Y:S01]  /*98d0*/  MOV R138, R8 ;  /* 0x00000008008a7202 */ /* 0x000fe20000000f00 */
[----:B------:R1:W2:Y:S01]  /*98e0*/  MUFU.EX2 R57, R4 ;  /* 0x0000000400397308 */ /* 0x0002a20000000800 */
[----:B------:R-:W-:Y:S01]  /*98f0*/  FSEL R8, R61, RZ, P2 ;  /* 0x000000ff3d087208 */ /* 0x000fe20001000000 */
[----:B------:R-:W-:Y:S01]  /*9900*/  FMUL.FTZ R10, R10, UR5 ;  /* 0x000000050a0a7c20 */ /* 0x000fe20008410000 */
[----:B------:R-:W-:-:S03]  /*9910*/  F2FP.F16.F32.PACK_AB R5, R105, R108 ;  /* 0x0000006c6905723e */ /* 0x000fc600000000ff */
[----:B------:R-:W-:Y:S01]  /*9920*/  FADD.FTZ R8, R137, -R8 ;  /* 0x8000000889087221 */ /* 0x000fe20000010000 */
[----:B------:R-:W-:-:S03]  /*9930*/  MOV R137, R23 ;  /* 0x0000001700897202 */ /* 0x000fc60000000f00 */
[----:B------:R-:W-:Y:S01]  /*9940*/  FMUL.FTZ R8, R8, UR5 ;  /* 0x0000000508087c20 */ /* 0x000fe20008410000 */
[--C-:B-1----:R-:W-:Y:S01]  /*9950*/  FFMA.FTZ R4, R104, UR5, -R2.reuse ;  /* 0x0000000568047c23 */ /* 0x102fe20008010802 */
[-C--:B--2---:R-:W-:Y:S01]  /*9960*/  FMUL.FTZ R142, R142, R57.reuse ;  /* 0x000000398e8e7220 */ /* 0x084fe20000410000 */
[-C--:B------:R-:W-:Y:S01]  /*9970*/  FMUL.FTZ R143, R143, R57.reuse ;  /* 0x000000398f8f7220 */ /* 0x080fe20000410000 */
[-C--:B------:R-:W-:Y:S01]  /*9980*/  FMUL.FTZ R150, R150, R57.reuse ;  /* 0x0000003996967220 */ /* 0x080fe20000410000 */
[----:B------:R1:W-:Y:S01]  /*9990*/  MUFU.EX2 R136, R4 ;  /* 0x0000000400887308 */ /* 0x0003e20000000800 */
[-C--:B------:R-:W-:Y:S01]  /*99a0*/  FMUL.FTZ R151, R151, R57.reuse ;  /* 0x0000003997977220 */ /* 0x080fe20000410000 */
[-C--:B------:R-:W-:Y:S01]  /*99b0*/  FMUL.FTZ R162, R162, R57.reuse ;  /* 0x00000039a2a27220 */ /* 0x080fe20000410000 */
[-C--:B------:R-:W-:Y:S01]  /*99c0*/  FMUL.FTZ R163, R163, R57.reuse ;  /* 0x00000039a3a37220 */ /* 0x080fe20000410000 */
[-C--:B------:R-:W-:Y:S01]  /*99d0*/  FMUL.FTZ R166, R166, R57.reuse ;  /* 0x00000039a6a67220 */ /* 0x080fe20000410000 */
[----:B------:R-:W-:Y:S01]  /*99e0*/  FMUL.FTZ R167, R167, R57 ;  /* 0x00000039a7a77220 */ /* 0x000fe20000410000 */
[----:B-1----:R-:W-:-:S02]  /*99f0*/  FFMA.FTZ R4, R103, UR5, -R2 ;  /* 0x0000000567047c23 */ /* 0x002fc40008010802 */
[----:B------:R-:W-:Y:S08]  /*9a00*/  MUFU.EX2 R103, R9 ;  /* 0x0000000900677308 */ /* 0x000ff00000000800 */
[----:B------:R-:W1:Y:S08]  /*9a10*/  MUFU.EX2 R9, R10 ;  /* 0x0000000a00097308 */ /* 0x000e700000000800 */
[----:B------:R2:W3:Y:S08]  /*9a20*/  MUFU.EX2 R10, R8 ;  /* 0x00000008000a7308 */ /* 0x0004f00000000800 */
        /* <DEDUP_REMOVED lines=8> */
[-C--:B------:R-:W-:Y:S01]  /*9ab0*/  FMUL.FTZ R169, R169, R9.reuse ;  /* 0x00000009a9a97220 */ /* 0x080fe20000410000 */
[----:B--2---:R-:W-:Y:S01]  /*9ac0*/  FFMA.FTZ R8, R183, UR5, -R0 ;  /* 0x00000005b7087c23 */ /* 0x004fe20008010800 */
[----:B------:R-:W-:Y:S01]  /*9ad0*/  MOV R183, R22 ;  /* 0x0000001600b77202 */ /* 0x000fe20000000f00 */
[-C--:B---3--:R-:W-:Y:S01]  /*9ae0*/  FMUL.FTZ R158, R158, R10.reuse ;  /* 0x0000000a9e9e7220 */ /* 0x088fe20000410000 */
[-C--:B------:R-:W-:Y:S01]  /*9af0*/  FMUL.FTZ R159, R159, R10.reuse ;  /* 0x0000000a9f9f7220 */ /* 0x080fe20000410000 */
[----:B------:R1:W2:Y:S01]  /*9b00*/  MUFU.EX2 R102, R8 ;  /* 0x0000000800667308 */ /* 0x0002a20000000800 */
[-C--:B------:R-:W-:Y:S01]  /*9b10*/  FMUL.FTZ R146, R146, R10.reuse ;  /* 0x0000000a92927220 */ /* 0x080fe20000410000 */
[-C--:B------:R-:W-:Y:S01]  /*9b20*/  FMUL.FTZ R147, R147, R10.reuse ;  /* 0x0000000a93937220 */ /* 0x080fe20000410000 */
[----:B------:R-:W-:Y:S01]  /*9b30*/  FMUL.FTZ R154, R154, R10 ;  /* 0x0000000a9a9a7220 */ /* 0x000fe20000410000 */
[----:B----4-:R-:W-:Y:S01]  /*9b40*/  F2FP.F16.F32.PACK_AB R4, R179, R178 ;  /* 0x000000b2b304723e */ /* 0x010fe200000000ff */
[-C--:B------:R-:W-:Y:S01]  /*9b50*/  FMUL.FTZ R155, R155, R10.reuse ;  /* 0x0000000a9b9b7220 */ /* 0x080fe20000410000 */
[-C--:B------:R-:W-:Y:S01]  /*9b60*/  FMUL.FTZ R170, R170, R10.reuse ;  /* 0x0000000aaaaa7220 */ /* 0x080fe20000410000 */
[-C--:B------:R-:W-:Y:S01]  /*9b70*/  FMUL.FTZ R171, R171, R10.reuse ;  /* 0x0000000aabab7220 */ /* 0x080fe20000410000 */
[----:B------:R-:W-:Y:S01]  /*9b80*/  FFMA.FTZ R9, R241, R9, R234 ;  /* 0x00000009f1097223 */ /* 0x000fe200000100ea */
[----:B------:R-:W-:-:S02]  /*9b90*/  FFMA.FTZ R10, R240, R10, R186 ;  /* 0x0000000af00a7223 */ /* 0x000fc400000100ba */
[----:B------:R-:W-:Y:S01]  /*9ba0*/  HMMA.16816.F32 R40, R4, R12, R140 ;  /* 0x0000000c0428723c */ /* 0x000fe2000000188c */
[----:B-1----:R-:W-:-:S07]  /*9bb0*/  FFMA.FTZ R8, R117, UR5, -R0 ;  /* 0x0000000575087c23 */ /* 0x002fce0008010800 */
[C---:B------:R-:W-:Y:S01]  /*9bc0*/  HMMA.16816.F32 R36, R4.reuse, R14, R148 ;  /* 0x0000000e0424723c */ /* 0x040fe20000001894 */
[----:B------:R1:W-:Y:S07]  /*9bd0*/  MUFU.EX2 R101, R8 ;  /* 0x0000000800657308 */ /* 0x0003ee0000000800 */
[C---:B------:R-:W-:Y:S08]  /*9be0*/  HMMA.16816.F32 R160, R4.reuse, R28, R160 ;  /* 0x0000001c04a0723c */ /* 0x040ff000000018a0 */
[----:B------:R-:W-:Y:S01]  /*9bf0*/  HMMA.16816.F32 R32, R4, R30, R164 ;  /* 0x0000001e0420723c */ /* 0x000fe200000018a4 */
[----:B------:R-:W-:Y:S01]  /*9c00*/  F2FP.F16.F32.PACK_AB R4, R244, R234 ;  /* 0x000000eaf404723e */ /* 0x000fe200000000ff */
[----:B-1----:R-:W-:Y:S01]  /*9c10*/  FFMA.FTZ R8, R124, UR5, -R0 ;  /* 0x000000057c087c23 */ /* 0x002fe20008010800 */
[----:B------:R-:W-:-:S02]  /*9c20*/  MOV R124, R20 ;  /* 0x00000014007c7202 */ /* 0x000fc40000000f00 */
[----:B------:R-:W1:Y:S01]  /*9c30*/  LDSM.16.MT88.4 R20, [R210+0x4400] ;  /* 0x00440000d214783b */ /* 0x000e620000004200 */
[----:B------:R3:W4:Y:S01]  /*9c40*/  MUFU.EX2 R100, R8 ;  /* 0x0000000800647308 */ /* 0x0007220000000800 */
[----:B------:R-:W-:Y:S02]  /*9c50*/  F2FP.F16.F32.PACK_AB R5, R188, R186 ;  /* 0x000000babc05723e */ /* 0x000fe400000000ff */
[----:B------:R-:W-:Y:S02]  /*9c60*/  F2FP.F16.F32.PACK_AB R6, R80, R245 ;  /* 0x000000f55006723e */ /* 0x000fe400000000ff */
[----:B------:R-:W-:-:S07]  /*9c70*/  F2FP.F16.F32.PACK_AB R7, R232, R198 ;  /* 0x000000c6e807723e */ /* 0x000fce00000000ff */
[----:B------:R-:W-:Y:S01]  /*9c80*/  HMMA.16816.F32 R156, R4, R28, R156 ;  /* 0x0000001c049c723c */ /* 0x000fe2000000189c */
[----:B---3--:R-:W-:-:S07]  /*9c90*/  FFMA.FTZ R8, R60, UR5, -R3 ;  /* 0x000000053c087c23 */ /* 0x008fce0008010803 */
[C---:B------:R-:W-:Y:S01]  /*9ca0*/  HMMA.16816.F32 R48, R4.reuse, R12, R144 ;  /* 0x0000000c0430723c */ /* 0x040fe20000001890 */
[----:B------:R3:W-:Y:S07]  /*9cb0*/  MUFU.EX2 R117, R8 ;  /* 0x0000000800757308 */ /* 0x0007ee0000000800 */
[C---:B------:R-:W-:Y:S01]  /*9cc0*/  HMMA.16816.F32 R152, R4.reuse, R14, R152 ;  /* 0x0000000e0498723c */ /* 0x040fe20000001898 */
[----:B------:R-:W5:Y:S07]  /*9cd0*/  LDSM.16.MT88.4 R12, [R208+0x4800] ;  /* 0x00480000d00c783b */ /* 0x000f6e0000004200 */
[----:B------:R-:W-:Y:S01]  /*9ce0*/  HMMA.16816.F32 R28, R4, R30, R168 ;  /* 0x0000001e041c723c */ /* 0x000fe200000018a8 */
[----:B------:R-:W-:Y:S01]  /*9cf0*/  F2FP.F16.F32.PACK_AB R4, R185, R184 ;  /* 0x000000b8b904723e */ /* 0x000fe200000000ff */
[----:B---3--:R-:W-:Y:S01]  /*9d00*/  FFMA.FTZ R8, R192, UR5, -R2 ;  /* 0x00000005c0087c23 */ /* 0x008fe20008010802 */
[----:B--2---:R-:W-:-:S02]  /*9d10*/  F2FP.F16.F32.PACK_AB R5, R102, R103 ;  /* 0x000000676605723e */ /* 0x004fc400000000ff */
[----:B------:R-:W-:Y:S01]  /*9d20*/  F2FP.F16.F32.PACK_AB R6, R104, R136 ;  /* 0x000000886806723e */ /* 0x000fe200000000ff */
[----:B------:R2:W-:Y:S01]  /*9d30*/  MUFU.EX2 R98, R8 ;  /* 0x0000000800627308 */ /* 0x0005e20000000800 */
[----:B----4-:R-:W-:Y:S02]  /*9d40*/  F2FP.F16.F32.PACK_AB R7, R100, R101 ;  /* 0x000000656407723e */ /* 0x010fe400000000ff */
[----:B------:R-:W-:Y:S02]  /*9d50*/  MOV R192, R46 ;  /* 0x0000002e00c07202 */ /* 0x000fe40000000f00 */
[----:B------:R-:W-:Y:S02]  /*9d60*/  F2FP.F16.F32.PACK_AB R168, R137, R183 ;  /* 0x000000b789a8723e */ /* 0x000fe400000000ff */
[----:B------:R-:W-:Y:S01]  /*9d70*/  F2FP.F16.F32.PACK_AB R170, R138, R182 ;  /* 0x000000b68aaa723e */ /* 0x000fe200000000ff */
[C---:B------:R-:W-:Y:S08]  /*9d80*/  HMMA.16816.F32 R40, R4.reuse, R24, R40 ;  /* 0x000000180428723c */ /* 0x040ff00000001828 */
[----:B------:R-:W-:Y:S01]  /*9d90*/  HMMA.16816.F32 R36, R4, R26, R36 ;  /* 0x0000001a0424723c */ /* 0x000fe20000001824 */
[----:B--2---:R-:W-:Y:S01]  /*9da0*/  FFMA.FTZ R8, R193, UR5, -R2 ;  /* 0x00000005c1087c23 */ /* 0x004fe20008010802 */
[----:B------:R-:W-:-:S03]  /*9db0*/  MOV R193, R45 ;  /* 0x0000002d00c17202 */ /* 0x000fc60000000f00 */
[----:B------:R2:W3:Y:S03]  /*9dc0*/  MUFU.EX2 R97, R8 ;  /* 0x0000000800617308 */ /* 0x0004e60000000800 */
[C---:B-1----:R-:W-:Y:S08]  /*9dd0*/  HMMA.16816.F32 R160, R4.reuse, R20, R160 ;  /* 0x0000001404a0723c */ /* 0x042ff000000018a0 */
[----:B------:R-:W-:Y:S01]  /*9de0*/  HMMA.16816.F32 R32, R4, R22, R32 ;  /* 0x000000160420723c */ /* 0x000fe20000001820 */
[----:B------:R-:W-:-:S02]  /*9df0*/  F2FP.F16.F32.PACK_AB R4, R78, R70 ;  /* 0x000000464e04723e */ /* 0x000fc400000000ff */
[----:B------:R-:W-:Y:S02]  /*9e00*/  F2FP.F16.F32.PACK_AB R5, R226, R227 ;  /* 0x000000e3e205723e */ /* 0x000fe400000000ff */
[----:B------:R-:W-:Y:S01]  /*9e10*/  F2FP.F16.F32.PACK_AB R6, R69, R77 ;  /* 0x0000004d4506723e */ /* 0x000fe200000000ff */
[--C-:B--2---:R-:W-:Y:S01]  /*9e20*/  FFMA.FTZ R8, R125, UR5, -R2.reuse ;  /* 0x000000057d087c23 */ /* 0x104fe20008010802 */
[----:B------:R-:W-:Y:S02]  /*9e30*/  F2FP.F16.F32.PACK_AB R7, R224, R225 ;  /* 0x000000e1e007723e */ /* 0x000fe400000000ff */
[----:B------:R-:W-:Y:S01]  /*9e40*/  MOV R125, R52 ;  /* 0x00000034007d7202 */ /* 0x000fe20000000f00 */
[----:B------:R1:W-:Y:S04]  /*9e50*/  MUFU.EX2 R96, R8 ;  /* 0x0000000800607308 */ /* 0x0003e80000000800 */
[C---:B------:R-:W-:Y:S08]  /*9e60*/  HMMA.16816.F32 R48, R4.reuse, R24, R48 ;  /* 0x000000180430723c */ /* 0x040ff00000001830 */
[----:B------:R-:W-:Y:S01]  /*9e70*/  HMMA.16816.F32 R52, R4, R26, R152 ;  /* 0x0000001a0434723c */ /* 0x000fe20000001898 */
[----:B------:R-:W-:Y:S01]  /*9e80*/  LDSM.16.MT88.4 R24, [R210+0x4c00] ;  /* 0x004c0000d218783b */ /* 0x000fe20000004200 */
[----:B-1----:R-:W-:Y:S01]  /*9e90*/  FFMA.FTZ R8, R128, UR5, -R2 ;  /* 0x0000000580087c23 */ /* 0x002fe20008010802 */
[----:B------:R-:W-:-:S02]  /*9ea0*/  MOV R128, R93 ;  /* 0x0000005d00807202 */ /* 0x000fc40000000f00 */
[----:B------:R-:W-:Y:S03]  /*9eb0*/  LDSM.16.MT88.4 R152, [R208+0x5c00] ;  /* 0x005c0000d098783b */ /* 0x000fe60000004200 */
[----:B------:R-:W-:Y:S01]  /*9ec0*/  HMMA.16816.F32 R28, R4, R22, R28 ;  /* 0x00000016041c723c */ /* 0x000fe2000000181c */
[----:B------:R1:W-:Y:S02]  /*9ed0*/  MUFU.EX2 R95, R8 ;  /* 0x00000008005f7308 */ /* 0x0003e40000000800 */
[----:B-1----:R-:W-:Y:S01]  /*9ee0*/  FFMA.FTZ R8, R194, UR5, -R0 ;  /* 0x00000005c2087c23 */ /* 0x002fe20008010800 */
[----:B------:R-:W-:-:S05]  /*9ef0*/  MOV R194, R92 ;  /* 0x0000005c00c27202 */ /* 0x000fca0000000f00 */
[----:B------:R1:W-:Y:S02]  /*9f00*/  MUFU.EX2 R93, R8 ;  /* 0x00000008005d7308 */ /* 0x0003e40000000800 */
[----:B-1----:R-:W-:Y:S01]  /*9f10*/  FFMA.FTZ R8, R195, UR5, -R0 ;  /* 0x00000005c3087c23 */ /* 0x002fe20008010800 */
[----:B------:R-:W-:-:S05]  /*9f20*/  MOV R195, R19 ;  /* 0x0000001300c37202 */ /* 0x000fca0000000f00 */
[----:B------:R1:W2:Y:S02]  /*9f30*/  MUFU.EX2 R94, R8 ;  /* 0x00000008005e7308 */ /* 0x0002a40000000800 */
[--C-:B-1----:R-:W-:Y:S01]  /*9f40*/  FFMA.FTZ R8, R129, UR5, -R0.reuse ;  /* 0x0000000581087c23 */ /* 0x102fe20008010800 */
[----:B------:R-:W-:Y:S02]  /*9f50*/  MOV R129, R18 ;  /* 0x0000001200817202 */ /* 0x000fe40000000f00 */
[----:B------:R-:W1:Y:S03]  /*9f60*/  LDSM.16.MT88.4 R16, [R210+0x4800] ;  /* 0x00480000d210783b */ /* 0x000e660000004200 */
[----:B------:R4:W-:Y:S02]  /*9f70*/  MUFU.EX2 R92, R8 ;  /* 0x00000008005c7308 */ /* 0x0009e40000000800 */
[----:B----4-:R-:W-:Y:S01]  /*9f80*/  FFMA.FTZ R8, R132, UR5, -R0 ;  /* 0x0000000584087c23 */ /* 0x010fe20008010800 */
[----:B------:R-:W-:-:S02]  /*9f90*/  MOV R132, R47 ;  /* 0x0000002f00847202 */ /* 0x000fc40000000f00 */
[----:B------:R-:W-:Y:S03]  /*9fa0*/  HMMA.16816.F32 R44, R4, R20, R156 ;  /* 0x00000014042c723c */ /* 0x000fe6000000189c */
[----:B------:R4:W5:Y:S01]  /*9fb0*/  MUFU.EX2 R91, R8 ;  /* 0x00000008005b7308 */ /* 0x0009620000000800 */
[----:B------:R-:W-:Y:S01]  /*9fc0*/  MOV R157, R81 ;  /* 0x00000051009d7202 */ /* 0x000fe20000000f00 */
[----:B------:R-:W1:Y:S01]  /*9fd0*/  LDSM.16.MT88.4 R20, [R208+0x4c00] ;  /* 0x004c0000d014783b */ /* 0x000e620000004200 */
[----:B------:R-:W-:Y:S02]  /*9fe0*/  MOV R158, R78 ;  /* 0x0000004e009e7202 */ /* 0x000fe40000000f00 */
[----:B---3--:R-:W-:Y:S02]  /*9ff0*/  F2FP.F16.F32.PACK_AB R4, R97, R98 ;  /* 0x000000626104723e */ /* 0x008fe400000000ff */
[----:B--2---:R-:W-:-:S02]  /*a000*/  F2FP.F16.F32.PACK_AB R5, R94, R93 ;  /* 0x0000005d5e05723e */ /* 0x004fc400000000ff */
[----:B------:R-:W-:Y:S02]  /*a010*/  F2FP.F16.F32.PACK_AB R6, R95, R96 ;  /* 0x000000605f06723e */ /* 0x000fe400000000ff */
[----:B------:R-:W-:Y:S02]  /*a020*/  MOV R159, R77 ;  /* 0x0000004d009f7202 */ /* 0x000fe40000000f00 */
[----:B------:R-:W-:Y:S01]  /*a030*/  MOV R156, R70 ;  /* 0x00000046009c7202 */ /* 0x000fe20000000f00 */
[----:B----4-:R-:W-:Y:S01]  /*a040*/  FFMA.FTZ R8, R106, UR5, -R3 ;  /* 0x000000056a087c23 */ /* 0x010fe20008010803 */
[----:B------:R-:W-:Y:S02]  /*a050*/  MOV R106, R82 ;  /* 0x00000052006a7202 */ /* 0x000fe40000000f00 */
[----:B-----5:R-:W-:Y:S01]  /*a060*/  F2FP.F16.F32.PACK_AB R7, R91, R92 ;  /* 0x0000005c5b07723e */ /* 0x020fe200000000ff */
[----:B------:R2:W-:Y:S06]  /*a070*/  MUFU.EX2 R99, R8 ;  /* 0x0000000800637308 */ /* 0x0005ec0000000800 */
[C---:B------:R-:W-:Y:S08]  /*a080*/  HMMA.16816.F32 R40, R4.reuse, R12, R40 ;  /* 0x0000000c0428723c */ /* 0x040ff00000001828 */
[----:B------:R-:W-:Y:S01]  /*a090*/  HMMA.16816.F32 R36, R4, R14, R36 ;  /* 0x0000000e0424723c */ /* 0x000fe20000001824 */
[----:B--2---:R-:W-:Y:S01]  /*a0a0*/  FFMA.FTZ R8, R120, UR5, -R2 ;  /* 0x0000000578087c23 */ /* 0x004fe20008010802 */
[----:B------:R-:W-:-:S03]  /*a0b0*/  MOV R120, R87 ;  /* 0x0000005700787202 */ /* 0x000fc60000000f00 */
[----:B------:R2:W-:Y:S03]  /*a0c0*/  MUFU.EX2 R90, R8 ;  /* 0x00000008005a7308 */ /* 0x0005e60000000800 */
[C---:B-1----:R-:W-:Y:S08]  /*a0d0*/  HMMA.16816.F32 R160, R4.reuse, R16, R160 ;  /* 0x0000001004a0723c */ /* 0x042ff000000018a0 */
[----:B------:R-:W-:Y:S01]  /*a0e0*/  HMMA.16816.F32 R32, R4, R18, R32 ;  /* 0x000000120420723c */ /* 0x000fe20000001820 */
[----:B------:R-:W-:-:S02]  /*a0f0*/  F2FP.F16.F32.PACK_AB R6, R157, R76 ;  /* 0x0000004c9d06723e */ /* 0x000fc400000000ff */
[----:B------:R-:W-:Y:S02]  /*a100*/  F2FP.F16.F32.PACK_AB R4, R72, R66 ;  /* 0x000000424804723e */ /* 0x000fe400000000ff */
[----:B------:R-:W-:Y:S02]  /*a110*/  F2FP.F16.F32.PACK_AB R5, R205, R207 ;  /* 0x000000cfcd05723e */ /* 0x000fe400000000ff */
[----:B------:R-:W-:Y:S01]  /*a120*/  F2FP.F16.F32.PACK_AB R7, R197, R199 ;  /* 0x000000c7c507723e */ /* 0x000fe200000000ff */
[----:B--2---:R-:W-:Y:S01]  /*a130*/  FFMA.FTZ R8, R114, UR5, -R2 ;  /* 0x0000000572087c23 */ /* 0x004fe20008010802 */
[----:B------:R-:W-:-:S03]  /*a140*/  MOV R114, R67 ;  /* 0x0000004300727202 */ /* 0x000fc60000000f00 */
[----:B------:R1:W2:Y:S02]  /*a150*/  MUFU.EX2 R89, R8 ;  /* 0x0000000800597308 */ /* 0x0002a40000000800 */
[C---:B------:R-:W-:Y:S08]  /*a160*/  HMMA.16816.F32 R48, R4.reuse, R12, R48 ;  /* 0x0000000c0430723c */ /* 0x040ff00000001830 */
[----:B------:R-:W-:Y:S01]  /*a170*/  HMMA.16816.F32 R52, R4, R14, R52 ;  /* 0x0000000e0434723c */ /* 0x000fe20000001834 */
[----:B------:R-:W3:Y:S01]  /*a180*/  LDSM.16.MT88.4 R12, [R208+0x5000] ;  /* 0x00500000d00c783b */ /* 0x000ee20000004200 */
[----:B-1----:R-:W-:-:S06]  /*a190*/  FFMA.FTZ R8, R112, UR5, -R2 ;  /* 0x0000000570087c23 */ /* 0x002fcc0008010802 */
[C---:B------:R-:W-:Y:S01]  /*a1a0*/  HMMA.16816.F32 R44, R4.reuse, R16, R44 ;  /* 0x00000010042c723c */ /* 0x040fe2000000182c */
[----:B------:R-:W-:Y:S01]  /*a1b0*/  MOV R112, R68 ;  /* 0x0000004400707202 */ /* 0x000fe20000000f00 */
[----:B------:R1:W-:Y:S06]  /*a1c0*/  MUFU.EX2 R87, R8 ;  /* 0x0000000800577308 */ /* 0x0003ec0000000800 */
[----:B------:R-:W-:Y:S01]  /*a1d0*/  HMMA.16816.F32 R28, R4, R18, R28 ;  /* 0x00000012041c723c */ /* 0x000fe2000000181c */
[----:B------:R-:W4:Y:S01]  /*a1e0*/  LDSM.16.MT88.4 R16, [R210+0x5000] ;  /* 0x00500000d210783b */ /* 0x000f220000004200 */
[----:B--2---:R-:W-:Y:S01]  /*a1f0*/  F2FP.F16.F32.PACK_AB R4, R89, R90 ;  /* 0x0000005a5904723e */ /* 0x004fe200000000ff */
[----:B-1----:R-:W-:Y:S01]  /*a200*/  FFMA.FTZ R8, R113, UR5, -R2 ;  /* 0x0000000571087c23 */ /* 0x002fe20008010802 */
[----:B------:R-:W-:-:S03]  /*a210*/  MOV R113, R65 ;  /* 0x0000004100717202 */ /* 0x000fc60000000f00 */
[----:B------:R1:W2:Y:S02]  /*a220*/  MUFU.EX2 R86, R8 ;  /* 0x0000000800567308 */ /* 0x0002a40000000800 */
[----:B-1----:R-:W-:Y:S01]  /*a230*/  FFMA.FTZ R8, R122, UR5, -R0 ;  /* 0x000000057a087c23 */ /* 0x002fe20008010800 */
[----:B------:R-:W-:Y:S02]  /*a240*/  MOV R122, R71 ;  /* 0x00000047007a7202 */ /* 0x000fe40000000f00 */
[----:B--2---:R-:W-:-:S03]  /*a250*/  F2FP.F16.F32.PACK_AB R6, R86, R87 ;  /* 0x000000575606723e */ /* 0x004fc600000000ff */
[----:B------:R1:W-:Y:S02]  /*a260*/  MUFU.EX2 R84, R8 ;  /* 0x0000000800547308 */ /* 0x0003e40000000800 */
[----:B-1----:R-:W-:Y:S01]  /*a270*/  FFMA.FTZ R8, R115, UR5, -R0 ;  /* 0x0000000573087c23 */ /* 0x002fe20008010800 */
[----:B------:R-:W-:-:S05]  /*a280*/  MOV R115, R83 ;  /* 0x0000005300737202 */ /* 0x000fca0000000f00 */
        /* <DEDUP_REMOVED lines=11> */
[----:B------:R1:W-:Y:S04]  /*a340*/  MUFU.EX2 R88, R8 ;  /* 0x0000000800587308 */ /* 0x0003e80000000800 */
[C---:B------:R-:W-:Y:S08]  /*a350*/  HMMA.16816.F32 R140, R4.reuse, R20, R40 ;  /* 0x00000014048c723c */ /* 0x040ff00000001828 */
[----:B------:R-:W-:Y:S01]  /*a360*/  HMMA.16816.F32 R36, R4, R22, R36 ;  /* 0x000000160424723c */ /* 0x000fe20000001824 */
[----:B-1----:R-:W-:Y:S01]  /*a370*/  FFMA.FTZ R8, R200, UR5, -R2 ;  /* 0x00000005c8087c23 */ /* 0x002fe20008010802 */
[----:B------:R-:W-:-:S03]  /*a380*/  MOV R200, R66 ;  /* 0x0000004200c87202 */ /* 0x000fc60000000f00 */
[----:B------:R1:W-:Y:S03]  /*a390*/  MUFU.EX2 R81, R8 ;  /* 0x0000000800517308 */ /* 0x0003e60000000800 */
[C---:B------:R-:W-:Y:S08]  /*a3a0*/  HMMA.16816.F32 R160, R4.reuse, R24, R160 ;  /* 0x0000001804a0723c */ /* 0x040ff000000018a0 */
[----:B------:R-:W-:Y:S01]  /*a3b0*/  HMMA.16816.F32 R32, R4, R26, R32 ;  /* 0x0000001a0420723c */ /* 0x000fe20000001820 */
[----:B------:R-:W-:-:S02]  /*a3c0*/  F2FP.F16.F32.PACK_AB R4, R122, R115 ;  /* 0x000000737a04723e */ /* 0x000fc400000000ff */
[----:B------:R-:W-:Y:S02]  /*a3d0*/  F2FP.F16.F32.PACK_AB R5, R191, R196 ;  /* 0x000000c4bf05723e */ /* 0x000fe400000000ff */
[----:B------:R-:W-:Y:S02]  /*a3e0*/  F2FP.F16.F32.PACK_AB R6, R112, R113 ;  /* 0x000000717006723e */ /* 0x000fe400000000ff */
[----:B------:R-:W-:Y:S01]  /*a3f0*/  F2FP.F16.F32.PACK_AB R7, R187, R190 ;  /* 0x000000bebb07723e */ /* 0x000fe200000000ff */
[----:B-1----:R-:W-:Y:S01]  /*a400*/  FFMA.FTZ R8, R201, UR5, -R2 ;  /* 0x00000005c9087c23 */ /* 0x002fe20008010802 */
[----:B------:R-:W-:-:S03]  /*a410*/  MOV R201, R69 ;  /* 0x0000004500c97202 */ /* 0x000fc60000000f00 */
        /* <DEDUP_REMOVED lines=25> */
[C---:B---3--:R-:W-:Y:S08]  /*a5b0*/  HMMA.16816.F32 R140, R4.reuse, R12, R140 ;  /* 0x0000000c048c723c */ /* 0x048ff0000000188c */
[----:B------:R-:W-:Y:S01]  /*a5c0*/  HMMA.16816.F32 R36, R4, R14, R36 ;  /* 0x0000000e0424723c */ /* 0x000fe20000001824 */
[----:B-1----:R-:W-:-:S07]  /*a5d0*/  FFMA.FTZ R8, R220, UR5, -R2 ;  /* 0x00000005dc087c23 */ /* 0x002fce0008010802 */
[C---:B----4-:R-:W-:Y:S01]  /*a5e0*/  HMMA.16816.F32 R160, R4.reuse, R16, R160 ;  /* 0x0000001004a0723c */ /* 0x050fe200000018a0 */
        /* <DEDUP_REMOVED lines=10> */
[----:B------:R-:W-:Y:S01]  /*a690*/  LDSM.16.MT88.4 R12, [R210+0x5800] ;  /* 0x00580000d20c783b */ /* 0x000fe20000004200 */
[----:B-1----:R-:W-:-:S06]  /*a6a0*/  FFMA.FTZ R8, R118, UR5, -R2 ;  /* 0x0000000576087c23 */ /* 0x002fcc0008010802 */
[C---:B------:R-:W-:Y:S01]  /*a6b0*/  HMMA.16816.F32 R40, R4.reuse, R16, R40 ;  /* 0x000000100428723c */ /* 0x040fe20000001828 */
[----:B------:R1:W-:Y:S07]  /*a6c0*/  MUFU.EX2 R70, R8 ;  /* 0x0000000800467308 */ /* 0x0003ee0000000800 */
[----:B------:R-:W-:Y:S01]  /*a6d0*/  HMMA.16816.F32 R28, R4, R18, R28 ;  /* 0x00000012041c723c */ /* 0x000fe2000000181c */
[----:B--2---:R-:W-:Y:S01]  /*a6e0*/  F2FP.F16.F32.PACK_AB R4, R71, R72 ;  /* 0x000000484704723e */ /* 0x004fe200000000ff */
[----:B------:R-:W2:Y:S01]  /*a6f0*/  LDSM.16.MT88.4 R16, [R208+0x5800] ;  /* 0x00580000d010783b */ /* 0x000ea20000004200 */
[----:B-1----:R-:W-:-:S04]  /*a700*/  FFMA.FTZ R8, R119, UR5, -R2 ;  /* 0x0000000577087c23 */ /* 0x002fc80008010802 */
        /* <DEDUP_REMOVED lines=28> */
[----:B-1----:R-:W-:-:S07]  /*a8d0*/  FFMA.FTZ R8, R110, UR5, -R2 ;  /* 0x000000056e087c23 */ /* 0x002fce0008010802 */
[C---:B------:R-:W-:Y:S01]  /*a8e0*/  HMMA.16816.F32 R40, R4.reuse, R24, R40 ;  /* 0x000000180428723c */ /* 0x040fe20000001828 */
[----:B------:R1:W-:Y:S07]  /*a8f0*/  MUFU.EX2 R59, R8 ;  /* 0x00000008003b7308 */ /* 0x0003ee0000000800 */
[----:B------:R-:W-:Y:S01]  /*a900*/  HMMA.16816.F32 R24, R4, R26, R28 ;  /* 0x0000001a0418723c */ /* 0x000fe2000000181c */
[----:B---3--:R-:W-:Y:S01]  /*a910*/  F2FP.F16.F32.PACK_AB R4, R60, R63 ;  /* 0x0000003f3c04723e */ /* 0x008fe200000000ff */
        /* <DEDUP_REMOVED lines=15> */
[C---:B--2---:R-:W-:Y:S08]  /*aa10*/  HMMA.16816.F32 R148, R4.reuse, R18, R36 ;  /* 0x000000120494723c */ /* 0x044ff00000001824 */
[----:B------:R-:W-:Y:S01]  /*aa20*/  HMMA.16816.F32 R140, R4, R16, R140 ;  /* 0x00000010048c723c */ /* 0x000fe2000000188c */
[----:B-1----:R-:W-:-:S07]  /*aa30*/  FFMA.FTZ R8, R249, UR5, -R2 ;  /* 0x00000005f9087c23 */ /* 0x002fce0008010802 */
[C---:B------:R-:W-:Y:S01]  /*aa40*/  HMMA.16816.F32 R160, R4.reuse, R12, R160 ;  /* 0x0000000c04a0723c */ /* 0x040fe200000018a0 */
[----:B------:R1:W2:Y:S07]  /*aa50*/  MUFU.EX2 R49, R8 ;  /* 0x0000000800317308 */ /* 0x0002ae0000000800 */
[----:B------:R-:W-:Y:S01]  /*aa60*/  HMMA.16816.F32 R32, R4, R14, R32 ;  /* 0x0000000e0420723c */ /* 0x000fe20000001820 */
[----:B------:R-:W-:Y:S02]  /*aa70*/  F2FP.F16.F32.PACK_AB R4, R193, R125 ;  /* 0x0000007dc104723e */ /* 0x000fe400000000ff */
[----:B------:R-:W-:-:S02]  /*aa80*/  F2FP.F16.F32.PACK_AB R5, R88, R99 ;  /* 0x000000635805723e */ /* 0x000fc400000000ff */
[----:B------:R-:W-:Y:S02]  /*aa90*/  F2FP.F16.F32.PACK_AB R6, R124, R192 ;  /* 0x000000c07c06723e */ /* 0x000fe400000000ff */
[----:B------:R-:W-:Y:S01]  /*aaa0*/  F2FP.F16.F32.PACK_AB R7, R67, R77 ;  /* 0x0000004d4307723e */ /* 0x000fe200000000ff */
[--C-:B-1----:R-:W-:Y:S01]  /*aab0*/  FFMA.FTZ R8, R174, UR5, -R2.reuse ;  /* 0x00000005ae087c23 */ /* 0x102fe20008010802 */
[----:B------:R-:W-:Y:S01]  /*aac0*/  FFMA.FTZ R2, R130, UR5, -R2 ;  /* 0x0000000582027c23 */ /* 0x000fe20008010802 */
[----:B--2---:R-:W-:Y:S02]  /*aad0*/  F2FP.F16.F32.PACK_AB R164, R49, R50 ;  /* 0x0000003231a4723e */ /* 0x004fe400000000ff */
[----:B------:R1:W-:Y:S02]  /*aae0*/  MUFU.EX2 R48, R8 ;  /* 0x0000000800307308 */ /* 0x0003e40000000800 */
[C---:B------:R-:W-:Y:S06]  /*aaf0*/  HMMA.16816.F32 R40, R4.reuse, R12, R40 ;  /* 0x0000000c0428723c */ /* 0x040fec0000001828 */
[----:B------:R2:W3:Y:S02]  /*ab00*/  MUFU.EX2 R37, R2 ;  /* 0x0000000200257308 */ /* 0x0004e40000000800 */
[----:B------:R-:W-:Y:S01]  /*ab10*/  HMMA.16816.F32 R144, R4, R16, R44 ;  /* 0x000000100490723c */ /* 0x000fe2000000182c */
[----:B-1----:R-:W-:-:S07]  /*ab20*/  FFMA.FTZ R8, R134, UR5, -R0 ;  /* 0x0000000586087c23 */ /* 0x002fce0008010800 */
[----:B------:R-:W-:Y:S01]  /*ab30*/  HMMA.16816.F32 R20, R4, R18, R20 ;  /* 0x000000120414723c */ /* 0x000fe20000001814 */
[----:B------:R-:W1:Y:S01]  /*ab40*/  LDSM.16.MT88.4 R16, [R210+0x5c00] ;  /* 0x005c0000d210783b */ /* 0x000e620000004200 */
[----:B------:R4:W-:Y:S01]  /*ab50*/  MUFU.EX2 R30, R8 ;  /* 0x00000008001e7308 */ /* 0x0009e20000000800 */
[----:B--2---:R-:W-:-:S05]  /*ab60*/  FFMA.FTZ R2, R250, UR5, -R0 ;  /* 0x00000005fa027c23 */ /* 0x004fca0008010800 */
[----:B------:R-:W-:Y:S01]  /*ab70*/  HMMA.16816.F32 R24, R4, R14, R24 ;  /* 0x0000000e0418723c */ /* 0x000fe20000001818 */
[----:B------:R-:W-:Y:S01]  /*ab80*/  FADD.FTZ R4, R244, R9 ;  /* 0x00000009f4047221 */ /* 0x000fe20000010000 */
[----:B---3--:R-:W-:Y:S01]  /*ab90*/  F2FP.F16.F32.PACK_AB R166, R37, R48 ;  /* 0x0000003025a6723e */ /* 0x008fe200000000ff */
[----:B------:R2:W-:Y:S01]  /*aba0*/  MUFU.EX2 R36, R2 ;  /* 0x0000000200247308 */ /* 0x0005e20000000800 */
[----:B----4-:R-:W-:Y:S01]  /*abb0*/  FFMA.FTZ R8, R243, R58, R178 ;  /* 0x0000003af3087223 */ /* 0x010fe200000100b2 */
[--C-:B--2---:R-:W-:Y:S01]  /*abc0*/  FFMA.FTZ R2, R251, UR5, -R0.reuse ;  /* 0x00000005fb027c23 */ /* 0x104fe20008010800 */
[----:B------:R-:W-:-:S05]  /*abd0*/  FFMA.FTZ R0, R131, UR5, -R0 ;  /* 0x0000000583007c23 */ /* 0x000fca0008010800 */
[----:B------:R2:W3:Y:S08]  /*abe0*/  MUFU.EX2 R31, R2 ;  /* 0x00000002001f7308 */ /* 0x0004f00000000800 */
[----:B------:R4:W5:Y:S01]  /*abf0*/  MUFU.EX2 R29, R0 ;  /* 0x00000000001d7308 */ /* 0x0009620000000800 */
[----:B--2---:R-:W-:Y:S01]  /*ac00*/  FFMA.FTZ R2, R242, R57, R108 ;  /* 0x00000039f2027223 */ /* 0x004fe2000001006c */
[----:B---3--:R-:W-:-:S03]  /*ac10*/  F2FP.F16.F32.PACK_AB R165, R31, R36 ;  /* 0x000000241fa5723e */ /* 0x008fc600000000ff */
[----:B------:R-:W-:Y:S01]  /*ac20*/  FADD.FTZ R5, R105, R2 ;  /* 0x0000000269057221 */ /* 0x000fe20000010000 */
[----:B------:R-:W-:Y:S01]  /*ac30*/  FADD.FTZ R2, R245, R4 ;  /* 0x00000004f5027221 */ /* 0x000fe20000010000 */
[----:B----4-:R-:W-:-:S03]  /*ac40*/  FFMA.FTZ R0, R246, UR5, -R3 ;  /* 0x00000005f6007c23 */ /* 0x010fc60008010803 */
[----:B------:R-:W-:Y:S01]  /*ac50*/  FADD.FTZ R2, R139, R2 ;  /* 0x000000028b027221 */ /* 0x000fe20000010000 */
[----:B------:R-:W-:Y:S01]  /*ac60*/  MOV R139, R123 ;  /* 0x0000007b008b7202 */ /* 0x000fe20000000f00 */
[----:B------:R2:W-:Y:S01]  /*ac70*/  MUFU.EX2 R28, R0 ;  /* 0x00000000001c7308 */ /* 0x0005e20000000800 */
[----:B------:R-:W-:Y:S02]  /*ac80*/  MOV R123, R157 ;  /* 0x0000009d007b7202 */ /* 0x000fe40000000f00 */
[----:B-----5:R-:W-:-:S07]  /*ac90*/  F2FP.F16.F32.PACK_AB R167, R29, R30 ;  /* 0x0000001e1da7723e */ /* 0x020fce00000000ff */
[----:B------:R-:W-:Y:S01]  /*aca0*/  HMMA.16816.F32 R140, R164, R152, R140 ;  /* 0x00000098a48c723c */ /* 0x000fe2000000188c */
[----:B--2---:R-:W-:-:S07]  /*acb0*/  FFMA.FTZ R0, R247, UR5, -R3 ;  /* 0x00000005f7007c23 */ /* 0x004fce0008010803 */
[C---:B------:R-:W-:Y:S01]  /*acc0*/  HMMA.16816.F32 R148, R164.reuse, R154, R148 ;  /* 0x0000009aa494723c */ /* 0x040fe20000001894 */
[----:B------:R2:W3:Y:S07]  /*acd0*/  MUFU.EX2 R13, R0 ;  /* 0x00000000000d7308 */ /* 0x0004ee0000000800 */
[C---:B-1----:R-:W-:Y:S08]  /*ace0*/  HMMA.16816.F32 R160, R164.reuse, R16, R160 ;  /* 0x00000010a4a0723c */ /* 0x042ff000000018a0 */
[----:B------:R-:W-:Y:S01]  /*acf0*/  HMMA.16816.F32 R164, R164, R18, R32 ;  /* 0x00000012a4a4723c */ /* 0x000fe20000001820 */
[--C-:B--2---:R-:W-:Y:S01]  /*ad00*/  FFMA.FTZ R0, R135, UR5, -R3.reuse ;  /* 0x0000000587007c23 */ /* 0x104fe20008010803 */
[----:B------:R-:W-:Y:S01]  /*ad10*/  FFMA.FTZ R3, R175, UR5, -R3 ;  /* 0x00000005af037c23 */ /* 0x000fe20008010803 */
[----:B---3--:R-:W-:-:S02]  /*ad20*/  F2FP.F16.F32.PACK_AB R169, R13, R28 ;  /* 0x0000001c0da9723e */ /* 0x008fc400000000ff */
[----:B------:R1:W-:Y:S08]  /*ad30*/  MUFU.EX2 R12, R0 ;  /* 0x00000000000c7308 */ /* 0x0003f00000000800 */
[----:B------:R2:W3:Y:S01]  /*ad40*/  MUFU.EX2 R240, R3 ;  /* 0x0000000300f07308 */ /* 0x0004e20000000800 */
[----:B-1----:R-:W-:-:S04]  /*ad50*/  FADD.FTZ R0, R179, R8 ;  /* 0x00000008b3007221 */ /* 0x002fc80000010000 */
[----:B------:R-:W-:Y:S01]  /*ad60*/  FADD.FTZ R7, R180, R0 ;  /* 0x00000000b4077221 */ /* 0x000fe20000010000 */
[----:B--2---:R-:W-:-:S03]  /*ad70*/  FADD.FTZ R3, R188, R10 ;  /* 0x0000000abc037221 */ /* 0x004fc60000010000 */
[----:B------:R-:W-:Y:S01]  /*ad80*/  FADD.FTZ R7, R181, R7 ;  /* 0x00000007b5077221 */ /* 0x000fe20000010000 */
[----:B---3--:R-:W-:Y:S01]  /*ad90*/  F2FP.F16.F32.PACK_AB R171, R240, R12 ;  /* 0x0000000cf0ab723e */ /* 0x008fe200000000ff */
[----:B------:R-:W-:Y:S01]  /*ada0*/  FADD.FTZ R4, R198, R3 ;  /* 0x00000003c6047221 */ /* 0x000fe20000010000 */
[----:B------:R-:W-:Y:S01]  /*adb0*/  FADD.FTZ R3, R116, R5 ;  /* 0x0000000574037221 */ /* 0x000fe20000010000 */
[----:B------:R-:W-:Y:S02]  /*adc0*/  FADD.FTZ R5, R156, R2 ;  /* 0x000000029c057221 */ /* 0x000fe40000010000 */
        /* <DEDUP_REMOVED lines=113> */
[----:B------:R-:W-:Y:S01]  /*b4e0*/  VIMNMX R215, PT, PT, R217, 0x2, !PT ;  /* 0x00000002d9d77848 */ /* 0x000fe20007fe0100 */
[----:B------:R-:W-:Y:S01]  /*b4f0*/  FADD.FTZ R241, R138, R4 ;  /* 0x000000048af17221 */ /* 0x000fe20000010000 */
[----:B------:R-:W-:Y:S01]  /*b500*/  FADD.FTZ R240, R240, R3 ;  /* 0x00000003f0f07221 */ /* 0x000fe20000010000 */
[----:B------:R-:W-:Y:S01]  /*b510*/  FADD.FTZ R243, R37, R2 ;  /* 0x0000000225f37221 */ /* 0x000fe20000010000 */
[----:B------:R-:W-:Y:S01]  /*b520*/  FADD.FTZ R242, R29, R0 ;  /* 0x000000001df27221 */ /* 0x000fe20000010000 */
[----:B------:R-:W-:-:S02]  /*b530*/  IADD3 R215, PT, PT, R215, -0x3, RZ ;  /* 0xfffffffdd7d77810 */ /* 0x000fc40007ffe0ff */
[----:B------:R-:W-:Y:S02]  /*b540*/  MOV R64, R11 ;  /* 0x0000000b00407202 */ /* 0x000fe40000000f00 */
[----:B------:R-:W-:Y:S02]  /*b550*/  MOV R136, R56 ;  /* 0x0000003800887202 */ /* 0x000fe40000000f00 */
[----:B------:R-:W-:Y:S02]  /*b560*/  MOV R137, R61 ;  /* 0x0000003d00897202 */ /* 0x000fe40000000f00 */
[----:B------:R-:W-:-:S07]  /*b570*/  MOV R138, R62 ;  /* 0x0000003e008a7202 */ /* 0x000fce0000000f00 */
.L_x_107:
[----:B------:R-:W-:-:S13]  /*b580*/  ISETP.GE.AND P0, PT, R215, RZ, PT ;  /* 0x000000ffd700720c */ /* 0x000fda0003f06270 */
[----:B------:R-:W-:Y:S05]  /*b590*/  @!P0 BRA `(.L_x_111) ;  /* 0x0000003400ac8947 */ /* 0x000fea0003800000 */
[----:B------:R-:W1:Y:S01]  /*b5a0*/  LDC.64 R218, c[0x0][0x3c0] ;  /* 0x0000f000ffda7b82 */ /* 0x000e620000000a00 */
[----:B------:R-:W2:Y:S01]  /*b5b0*/  LDCU UR6, c[0x0][0x440] ;  /* 0x00008800ff0677ac */ /* 0x000ea20008000800 */
[----:B------:R-:W-:Y:S01]  /*b5c0*/  IMAD.MOV.U32 R135, RZ, RZ, R64 ;  /* 0x000000ffff877224 */ /* 0x000fe200078e0040 */
[----:B------:R-:W-:Y:S01]  /*b5d0*/  MOV R133, R137 ;  /* 0x0000008900857202 */ /* 0x000fe20000000f00 */
[----:B------:R-:W-:Y:S01]  /*b5e0*/  IMAD.MOV.U32 R134, RZ, RZ, R136 ;  /* 0x000000ffff867224 */ /* 0x000fe200078e0088 */
[----:B------:R-:W-:Y:S01]  /*b5f0*/  MOV R3, R138 ;  /* 0x0000008a00037202 */ /* 0x000fe20000000f00 */
[----:B------:R-:W3:Y:S01]  /*b600*/  LDCU UR5, c[0x0][0x440] ;  /* 0x00008800ff0577ac */ /* 0x000ee20008000800 */
[----:B------:R-:W4:Y:S01]  /*b610*/  LDCU UR4, c[0x0][0x45c] ;  /* 0x00008b80ff0477ac */ /* 0x000f220008000800 */
[----:B--2---:R-:W-:Y:S01]  /*b620*/  ISETP.GE.AND P1, PT, R216, UR6, PT ;  /* 0x00000006d8007c0c */ /* 0x004fe2000bf26270 */
[----:B------:R-:W-:-:S12]  /*b630*/  BRA `(.L_x_112) ;  /* 0x0000000000f47947 */ /* 0x000fd80003800000 */
.L_x_114:
[C---:B------:R-:W-:Y:S01]  /*b640*/  @!P0 VIADD R0, R215.reuse, 0xffffffff ;  /* 0xffffffffd7008836 */ /* 0x040fe20000000000 */
[----:B------:R-:W1:Y:S01]  /*b650*/  @!P0 LDC.64 R174, c[0x0][0x3b8] ;  /* 0x0000ee00ffae8b82 */ /* 0x000e620000000a00 */
[C---:B------:R-:W-:Y:S01]  /*b660*/  @!P0 VIADD R2, R215.reuse, 0xffffffff ;  /* 0xffffffffd7028836 */ /* 0x040fe20000000000 */
[----:B------:R-:W-:Y:S06]  /*b670*/  ISETP.GE.AND P1, PT, R216, UR5, PT ;  /* 0x00000005d8007c0c */ /* 0x000fec000bf26270 */
[----:B------:R-:W2:Y:S07]  /*b680*/  @!P0 LDC.64 R178, c[0x0][0x3b8] ;  /* 0x0000ee00ffb28b82 */ /* 0x000eae0000000a00 */
[----:B------:R-:W-:Y:S01]  /*b690*/  @!P1 VIADD R132, R215, 0xffffffff ;  /* 0xffffffffd7849836 */ /* 0x000fe20000000000 */
[----:B------:R-:W3:Y:S08]  /*b6a0*/  @!P0 LDC.64 R176, c[0x0][0x3b8] ;  /* 0x0000ee00ffb08b82 */ /* 0x000ef00000000a00 */
[----:B------:R-:W4:Y:S02]  /*b6b0*/  @!P1 LDC.64 R182, c[0x0][0x3b8] ;  /* 0x0000ee00ffb69b82 */ /* 0x000f240000000a00 */
[----:B----4-:R-:W-:Y:S04]  /*b6c0*/  @!P1 IMAD.WIDE.U32 R172, R132, R182, RZ ;  /* 0x000000b684ac9225 */ /* 0x010fe800078e00ff */
[C---:B-1----:R-:W-:Y:S04]  /*b6d0*/  @!P0 IMAD.WIDE.U32 R136, R0.reuse, R174, RZ ;  /* 0x000000ae00888225 */ /* 0x042fe800078e00ff */
[----:B------:R-:W-:Y:S01]  /*b6e0*/  @!P0 IMAD R137, R0, R175, R137 ;  /* 0x000000af00898224 */ /* 0x000fe200078e0289 */
[----:B------:R-:W-:Y:S01]  /*b6f0*/  @!P0 SHF.L.U32 R180, R136, 0x7, RZ ;  /* 0x0000000788b48819 */ /* 0x000fe200000006ff */
[----:B---3--:R-:W-:Y:S03]  /*b700*/  @!P0 IMAD.WIDE.U32 R138, R2, R176, RZ ;  /* 0x000000b0028a8225 */ /* 0x008fe600078e00ff */
[----:B------:R-:W-:Y:S01]  /*b710*/  @!P0 SHF.L.U64.HI R184, R136, 0x7, R137 ;  /* 0x0000000788b88819 */ /* 0x000fe20000010289 */
[----:B--2---:R-:W-:Y:S01]  /*b720*/  @!P0 IMAD.WIDE.U32 R136, R0, R178, RZ ;  /* 0x000000b200888225 */ /* 0x004fe200078e00ff */
[----:B------:R-:W-:Y:S03]  /*b730*/  @!P0 LEA R180, P2, R174, R180, 0x5 ;  /* 0x000000b4aeb48211 */ /* 0x000fe600078428ff */
[----:B------:R-:W-:Y:S01]  /*b740*/  @!P0 IMAD R137, R0, R179, R137 ;  /* 0x000000b300898224 */ /* 0x000fe200078e0289 */
[----:B------:R-:W-:Y:S01]  /*b750*/  @!P0 LEA.HI.X R184, R174, R184, R175, 0x5, P2 ;  /* 0x000000b8aeb88211 */ /* 0x000fe200010f2caf */
[----:B------:R-:W-:Y:S02]  /*b760*/  @!P0 IMAD R139, R2, R177, R139 ;  /* 0x000000b1028b8224 */ /* 0x000fe400078e028b */
[----:B------:R-:W-:Y:S01]  /*b770*/  @!P0 IMAD.SHL.U32 R0, R138, 0x80, RZ ;  /* 0x000000808a008824 */ /* 0x000fe200078e00ff */
[----:B------:R-:W-:Y:S01]  /*b780*/  @!P0 SHF.L.U64.HI R175, R136, 0x7, R137 ;  /* 0x0000000788af8819 */ /* 0x000fe20000010289 */
[----:B------:R-:W-:Y:S01]  /*b790*/  @!P1 IMAD R173, R132, R183, R173 ;  /* 0x000000b784ad9224 */ /* 0x000fe200078e02ad */
[----:B------:R-:W-:Y:S01]  /*b7a0*/  @!P0 SHF.L.U64.HI R139, R138, 0x7, R139 ;  /* 0x000000078a8b8819 */ /* 0x000fe2000001028b */
[----:B------:R-:W-:Y:S01]  /*b7b0*/  @!P0 IMAD R2, R179, 0x60, RZ ;  /* 0x00000060b3028824 */ /* 0x000fe200078e02ff */
[----:B------:R-:W-:Y:S01]  /*b7c0*/  @!P1 LEA R179, P4, R172, R237, 0x8 ;  /* 0x000000edacb39211 */ /* 0x000fe200078840ff */
[----:B------:R-:W-:Y:S01]  /*b7d0*/  @!P0 IMAD.SHL.U32 R174, R136, 0x80, RZ ;  /* 0x0000008088ae8824 */ /* 0x000fe200078e00ff */
[----:B------:R-:W-:Y:S02]  /*b7e0*/  @!P0 LEA R0, P2, R176, R0, 0x6 ;  /* 0x00000000b0008211 */ /* 0x000fe400078430ff */
[----:B------:R-:W-:Y:S01]  /*b7f0*/  @!P1 LEA.HI.X R132, R172, R236, R173, 0x8, P4 ;  /* 0x000000ecac849211 */ /* 0x000fe200020f44ad */
[----:B------:R-:W-:Y:S01]  /*b800*/  @!P0 IMAD.WIDE.U32 R136, R178, 0x60, R174 ;  /* 0x00000060b2888825 */ /* 0x000fe200078e00ae */
[----:B------:R-:W-:Y:S02]  /*b810*/  @!P0 LEA.HI.X R176, R176, R139, R177, 0x6, P2 ;  /* 0x0000008bb0b08211 */ /* 0x000fe400010f34b1 */
[CC--:B------:R-:W-:Y:S02]  /*b820*/  @!P0 LEA R172, P2, R0.reuse, R237.reuse, 0x1 ;  /* 0x000000ed00ac8211 */ /* 0x0c0fe400078408ff */
[----:B------:R-:W-:Y:S02]  /*b830*/  @!P1 MOV R177, R132 ;  /* 0x0000008400b19202 */ /* 0x000fe40000000f00 */
[-C--:B------:R-:W-:Y:S01]  /*b840*/  @!P0 LEA.HI.X R173, R0, R236.reuse, R176, 0x1, P2 ;  /* 0x000000ec00ad8211 */ /* 0x080fe200010f0cb0 */
[----:B------:R-:W-:Y:S01]  /*b850*/  @!P1 IMAD.MOV.U32 R176, RZ, RZ, R179 ;  /* 0x000000ffffb09224 */ /* 0x000fe200078e00b3 */
[----:B------:R-:W-:Y:S02]  /*b860*/  @!P0 LEA R174, P3, R180, R237, 0x1 ;  /* 0x000000edb4ae8211 */ /* 0x000fe400078608ff */
[----:B------:R-:W-:Y:S02]  /*b870*/  @!P0 IADD3 R2, PT, PT, R2, R137, RZ ;  /* 0x0000008902028210 */ /* 0x000fe40007ffe0ff */
[----:B------:R-:W-:Y:S01]  /*b880*/  @!PT LDS RZ, [RZ] ;  /* 0x00000000fffff984 */ /* 0x000fe20000000800 */
[----:B------:R-:W-:Y:S01]  /*b890*/  @!PT LDS RZ, [RZ] ;  /* 0x00000000fffff984 */ /* 0x000fe20000000800 */
[----:B------:R-:W-:Y:S01]  /*b8a0*/  @!PT LDS RZ, [RZ] ;  /* 0x00000000fffff984 */ /* 0x000fe20000000800 */
[----:B------:R1:W-:Y:S01]  /*b8b0*/  @!P1 LDGSTS.E.BYPASS.LTC128B.128 [R214+0x2000], desc[UR14][R176.64] ;  /* 0x02000000b0d69fae */ /* 0x0003e2000b981a0e */
[-C--:B------:R-:W-:Y:S02]  /*b8c0*/  @!P0 LEA.HI.X R175, R180, R236.reuse, R184, 0x1, P3 ;  /* 0x000000ecb4af8211 */ /* 0x080fe400018f0cb8 */
[C---:B------:R-:W-:Y:S02]  /*b8d0*/  @!P0 LEA R138, P3, R136.reuse, R237, 0x1 ;  /* 0x000000ed888a8211 */ /* 0x040fe400078608ff */
[----:B------:R1:W-:Y:S02]  /*b8e0*/  @P1 STS.128 [R214+0x2000], RZ ;  /* 0x002000ffd6001388 */ /* 0x0003e40000000c00 */
[----:B------:R-:W-:Y:S03]  /*b8f0*/  @!P0 LEA.HI.X R139, R136, R236, R2, 0x1, P3 ;  /* 0x000000ec888b8211 */ /* 0x000fe600018f0c02 */
[----:B------:R1:W-:Y:S05]  /*b900*/  @P0 STS.128 [R214+0x2800], RZ ;  /* 0x002800ffd6000388 */ /* 0x0003ea0000000c00 */
[----:B------:R-:W-:Y:S01]  /*b910*/  @!PT LDS RZ, [RZ] ;  /* 0x00000000fffff984 */ /* 0x000fe20000000800 */
[----:B------:R-:W-:Y:S01]  /*b920*/  @!PT LDS RZ, [RZ] ;  /* 0x00000000fffff984 */ /* 0x000fe20000000800 */
[----:B------:R-:W-:Y:S01]  /*b930*/  @!PT LDS RZ, [RZ] ;  /* 0x00000000fffff984 */ /* 0x000fe20000000800 */
[----:B------:R1:W-:Y:S05]  /*b940*/  @!P0 LDGSTS.E.BYPASS.LTC128B.128 [R214+0x2800], desc[UR14][R174.64] ;  /* 0x02800000aed68fae */ /* 0x0003ea000b981a0e */
        /* <DEDUP_REMOVED lines=10> */
[----:B------:R-:W0:Y:S01]  /*b9f0*/  LDGDEPBAR ;  /* 0x00000000000079af */ /* 0x000e220000000000 */
[----:B------:R-:W-:Y:S05]  /*ba00*/  BRA `(.L_x_113) ;  /* 0x0000000800ec7947 */ /* 0x000fea0003800000 */
.L_x_112:
[----:B------:R-:W-:Y:S04]  /*ba10*/  DEPBAR.LE SB0, 0x0 ;  /* 0x000080000000791a */ /* 0x000fe80000000000 */
[----:B------:R-:W-:Y:S01]  /*ba20*/  BAR.SYNC.DEFER_BLOCKING 0x0 ;  /* 0x0000000000007b1d */ /* 0x000fe20000010000 */
[C---:B-1----:R-:W-:Y:S01]  /*ba30*/  IMAD.WIDE.U32 R6, R215.reuse, R218, RZ ;  /* 0x000000dad7067225 */ /* 0x042fe200078e00ff */
[----:B---3--:R-:W-:Y:S03]  /*ba40*/  ISETP.GE.AND P0, PT, R216, UR5, PT ;  /* 0x00000005d8007c0c */ /* 0x008fe6000bf06270 */
[----:B------:R-:W-:Y:S02]  /*ba50*/  IMAD.SHL.U32 R4, R6, 0x80, RZ ;  /* 0x0000008006047824 */ /* 0x000fe400078e00ff */
[----:B------:R-:W-:Y:S03]  /*ba60*/  IMAD R7, R215, R219, R7 ;  /* 0x000000dbd7077224 */ /* 0x000fe600078e0207 */
[----:B------:R-:W-:Y:S02]  /*ba70*/  @!P1 LEA R12, P4, R4, R239, 0x1 ;  /* 0x000000ef040c9211 */ /* 0x000fe400078808ff */
[----:B------:R-:W-:Y:S03]  /*ba80*/  SHF.L.U64.HI R5, R6, 0x7, R7 ;  /* 0x0000000706057819 */ /* 0x000fe60000010207 */
[----:B------:R-:W-:Y:S02]  /*ba90*/  @!P0 LEA R0, P3, R218, R4, 0x5 ;  /* 0x00000004da008211 */ /* 0x000fe400078628ff */
[----:B------:R-:W-:Y:S02]  /*baa0*/  @!P1 LEA.HI.X R13, R4, R238, R5, 0x1, P4 ;  /* 0x000000ee040d9211 */ /* 0x000fe400020f0c05 */
[--C-:B------:R-:W-:Y:S02]  /*bab0*/  @!P0 LEA.HI.X R6, R218, R5, R219.reuse, 0x5, P3 ;  /* 0x00000005da068211 */ /* 0x100fe400018f2cdb */
[----:B------:R-:W-:Y:S02]  /*bac0*/  @!P0 LEA R10, P3, R0, R239, 0x1 ;  /* 0x000000ef000a8211 */ /* 0x000fe400078608ff */
[----:B------:R-:W-:Y:S01]  /*bad0*/  @!P0 LEA R2, P2, R218, R4, 0x6 ;  /* 0x00000004da028211 */ /* 0x000fe200078430ff */
[----:B------:R-:W-:Y:S01]  /*bae0*/  @!PT LDS RZ, [RZ] ;  /* 0x00000000fffff984 */ /* 0x000fe20000000800 */
[----:B------:R-:W-:Y:S01]  /*baf0*/  @!PT LDS RZ, [RZ] ;  /* 0x00000000fffff984 */ /* 0x000fe20000000800 */
[----:B------:R-:W-:Y:S01]  /*bb00*/  @!PT LDS RZ, [RZ] ;  /* 0x00000000fffff984 */ /* 0x000fe20000000800 */
[----:B------:R-:W-:Y:S01]  /*bb10*/  @!P1 LDGSTS.E.BYPASS.LTC128B.128 [R214+0x4000], desc[UR14][R12.64] ;  /* 0x040000000cd69fae */ /* 0x000fe2000b981a0e */
[-C--:B------:R-:W-:Y:S01]  /*bb20*/  @!P0 LEA.HI.X R11, R0, R238.reuse, R6, 0x1, P3 ;  /* 0x000000ee000b8211 */ /* 0x080fe200018f0c06 */
[----:B------:R-:W-:Y:S01]  /*bb30*/  @!P0 IMAD R0, R219, 0x60, RZ ;  /* 0x00000060db008824 */ /* 0x000fe200078e02ff */
[C---:B------:R-:W-:Y:S01]  /*bb40*/  @!P0 LEA.HI.X R7, R218.reuse, R5, R219, 0x6, P2 ;  /* 0x00000005da078211 */ /* 0x040fe200010f34db */
[----:B------:R-:W-:Y:S01]  /*bb50*/  @!P0 IMAD.WIDE.U32 R4, R218, 0x60, R4 ;  /* 0x00000060da048825 */ /* 0x000fe200078e0004 */
[CC--:B------:R-:W-:Y:S03]  /*bb60*/  @!P0 LEA R8, P2, R2.reuse, R239.reuse, 0x1 ;  /* 0x000000ef02088211 */ /* 0x0c0fe600078408ff */
[----:B------:R-:W-:Y:S01]  /*bb70*/  @P1 STS.128 [R214+0x4000], RZ ;  /* 0x004000ffd6001388 */ /* 0x000fe20000000c00 */
[-C--:B------:R-:W-:Y:S01]  /*bb80*/  @!P0 LEA.HI.X R9, R2, R238.reuse, R7, 0x1, P2 ;  /* 0x000000ee02098211 */ /* 0x080fe200010f0c07 */
[----:B------:R-:W-:Y:S01]  /*bb90*/  @!P0 IMAD.IADD R0, R0, 0x1, R5 ;  /* 0x0000000100008824 */ /* 0x000fe200078e0205 */
[C---:B------:R-:W-:Y:S04]  /*bba0*/  @!P0 LEA R6, P2, R4.reuse, R239, 0x1 ;  /* 0x000000ef04068211 */ /* 0x040fe800078408ff */
[----:B------:R-:W-:Y:S01]  /*bbb0*/  @!P0 LEA.HI.X R7, R4, R238, R0, 0x1, P2 ;  /* 0x000000ee04078211 */ /* 0x000fe200010f0c00 */
[----:B------:R-:W-:Y:S01]  /*bbc0*/  @P0 STS.128 [R214+0x4800], RZ ;  /* 0x004800ffd6000388 */ /* 0x000fe20000000c00 */
[----:B------:R-:W-:Y:S07]  /*bbd0*/  ISETP.NE.AND P2, PT, R215, RZ, PT ;  /* 0x000000ffd700720c */ /* 0x000fee0003f45270 */
[----:B------:R-:W-:Y:S01]  /*bbe0*/  @!PT LDS RZ, [RZ] ;  /* 0x00000000fffff984 */ /* 0x000fe20000000800 */
[----:B------:R-:W-:Y:S01]  /*bbf0*/  @!PT LDS RZ, [RZ] ;  /* 0x00000000fffff984 */ /* 0x000fe20000000800 */
[----:B------:R-:W-:Y:S01]  /*bc00*/  @!PT LDS RZ, [RZ] ;  /* 0x00000000fffff984 */ /* 0x000fe20000000800 */
[----:B------:R-:W-:Y:S08]  /*bc10*/  @!P0 LDGSTS.E.BYPASS.LTC128B.128 [R214+0x4800], desc[UR14][R10.64] ;  /* 0x048000000ad68fae */ /* 0x000ff0000b981a0e */
[----:B------:R-:W-:Y:S08]  /*bc20*/  @P0 STS.128 [R214+0x5000], RZ ;  /* 0x005000ffd6000388 */ /* 0x000ff00000000c00 */
        /* <DEDUP_REMOVED lines=8> */
[----:B------:R1:W-:Y:S08]  /*bcb0*/  @!P0 LDGSTS.E.BYPASS.LTC128B.128 [R214+0x5800], desc[UR14][R6.64] ;  /* 0x0580000006d68fae */ /* 0x0003f0000b981a0e */
[----:B------:R-:W-:Y:S08]  /*bcc0*/  LDSM.16.M88.4 R128, [R212] ;  /* 0x00000000d480783b */ /* 0x000ff00000000200 */
[----:B------:R-:W1:Y:S08]  /*bcd0*/  LDSM.16.M88.4 R16, [R209+0x2000] ;  /* 0x00200000d110783b */ /* 0x000e700000000200 */
[----:B------:R-:W2:Y:S08]  /*bce0*/  LDSM.16.M88.4 R124, [R212+0x1000] ;  /* 0x00100000d47c783b */ /* 0x000eb00000000200 */
[----:B------:R-:W3:Y:S08]  /*bcf0*/  LDSM.16.M88.4 R32, [R209+0x2400] ;  /* 0x00240000d120783b */ /* 0x000ef00000000200 */
[----:B------:R-:W0:Y:S08]  /*bd00*/  LDGDEPBAR ;  /* 0x00000000000079af */ /* 0x000e300000000000 */
[----:B------:R-:W5:Y:S08]  /*bd10*/  LDSM.16.M88.4 R48, [R209+0x2800] ;  /* 0x00280000d130783b */ /* 0x000f700000000200 */
[----:B------:R-:W4:Y:S01]  /*bd20*/  LDSM.16.M88.4 R64, [R209+0x2c00] ;  /* 0x002c0000d140783b */ /* 0x000f220000000200 */
[-C--:B-1----:R-:W-:Y:S07]  /*bd30*/  HMMA.16816.F32 R4, R128, R16.reuse, RZ ;  /* 0x000000108004723c */ /* 0x082fee00000018ff */
[----:B------:R-:W1:Y:S01]  /*bd40*/  LDSM.16.M88.4 R80, [R209+0x3000] ;  /* 0x00300000d150783b */ /* 0x000e620000000200 */
[C---:B--2---:R-:W-:Y:S07]  /*bd50*/  HMMA.16816.F32 R8, R124.reuse, R16, RZ ;  /* 0x000000107c08723c */ /* 0x044fee00000018ff */
[----:B------:R-:W2:Y:S01]  /*bd60*/  LDSM.16.M88.4 R96, [R209+0x3400] ;  /* 0x00340000d160783b */ /* 0x000ea20000000200 */
[-C--:B------:R-:W-:Y:S07]  /*bd70*/  HMMA.16816.F32 R12, R124, R18.reuse, RZ ;  /* 0x000000127c0c723c */ /* 0x080fee00000018ff */
[----:B------:R-:W2:Y:S01]  /*bd80*/  LDSM.16.M88.4 R112, [R209+0x3800] ;  /* 0x00380000d170783b */ /* 0x000ea20000000200 */
[C---:B------:R-:W-:Y:S07]  /*bd90*/  HMMA.16816.F32 R16, R128.reuse, R18, RZ ;  /* 0x000000128010723c */ /* 0x040fee00000018ff */
[----:B------:R-:W2:Y:S01]  /*bda0*/  LDSM.16.M88.4 R136, [R209+0x3c00] ;  /* 0x003c0000d188783b */ /* 0x000ea20000000200 */
[-C--:B---3--:R-:W-:Y:S07]  /*bdb0*/  HMMA.16816.F32 R20, R128, R32.reuse, RZ ;  /* 0x000000208014723c */ /* 0x088fee00000018ff */
[----:B------:R-:W-:Y:S01]  /*bdc0*/  LDSM.16.M88.4 R172, [R213] ;  /* 0x00000000d5ac783b */ /* 0x000fe20000000200 */
[C---:B------:R-:W-:Y:S07]  /*bdd0*/  HMMA.16816.F32 R24, R124.reuse, R32, RZ ;  /* 0x000000207c18723c */ /* 0x040fee00000018ff */
[----:B------:R-:W3:Y:S01]  /*bde0*/  LDSM.16.M88.4 R176, [R211+0x2000] ;  /* 0x00200000d3b0783b */ /* 0x000ee20000000200 */
[-C--:B------:R-:W-:Y:S07]  /*bdf0*/  HMMA.16816.F32 R28, R124, R34.reuse, RZ ;  /* 0x000000227c1c723c */ /* 0x080fee00000018ff */
[----:B------:R-:W3:Y:S01]  /*be00*/  LDSM.16.M88.4 R180, [R213+0x1000] ;  /* 0x00100000d5b4783b */ /* 0x000ee20000000200 */
[C---:B------:R-:W-:Y:S07]  /*be10*/  HMMA.16816.F32 R32, R128.reuse, R34, RZ ;  /* 0x000000228020723c */ /* 0x040fee00000018ff */
[----:B------:R-:W3:Y:S01]  /*be20*/  LDSM.16.M88.4 R184, [R211+0x2400] ;  /* 0x00240000d3b8783b */ /* 0x000ee20000000200 */
        /* <DEDUP_REMOVED lines=8> */
[-C--:B----4-:R-:W-:Y:S07]  /*beb0*/  HMMA.16816.F32 R52, R128, R64.reuse, RZ ;  /* 0x000000408034723c */ /* 0x090fee00000018ff */
[----:B------:R-:W4:Y:S01]  /*bec0*/  LDSM.16.M88.4 R204, [R211+0x3800] ;  /* 0x00380000d3cc783b */ /* 0x000f220000000200 */
[C---:B------:R-:W-:Y:S08]  /*bed0*/  HMMA.16816.F32 R56, R124.reuse, R64, RZ ;  /* 0x000000407c38723c */ /* 0x040ff000000018ff */
[-C--:B------:R-:W-:Y:S08]  /*bee0*/  HMMA.16816.F32 R60, R124, R66.reuse, RZ ;  /* 0x000000427c3c723c */ /* 0x080ff000000018ff */
[C---:B------:R-:W-:Y:S08]  /*bef0*/  HMMA.16816.F32 R64, R128.reuse, R66, RZ ;  /* 0x000000428040723c */ /* 0x040ff000000018ff */
[-C--:B-1----:R-:W-:Y:S08]  /*bf00*/  HMMA.16816.F32 R68, R128, R80.reuse, RZ ;  /* 0x000000508044723c */ /* 0x082ff000000018ff */
[C---:B------:R-:W-:Y:S08]  /*bf10*/  HMMA.16816.F32 R72, R124.reuse, R80, RZ ;  /* 0x000000507c48723c */ /* 0x040ff000000018ff */
[-C--:B------:R-:W-:Y:S08]  /*bf20*/  HMMA.16816.F32 R76, R124, R82.reuse, RZ ;  /* 0x000000527c4c723c */ /* 0x080ff000000018ff */
[C---:B------:R-:W-:Y:S08]  /*bf30*/  HMMA.16816.F32 R80, R128.reuse, R82, RZ ;  /* 0x000000528050723c */ /* 0x040ff000000018ff */
[-C--:B--2---:R-:W-:Y:S08]  /*bf40*/  HMMA.16816.F32 R84, R128, R96.reuse, RZ ;  /* 0x000000608054723c */ /* 0x084ff000000018ff */
        /* <DEDUP_REMOVED lines=11> */
[----:B------:R-:W1:Y:S01]  /*c000*/  LDSM.16.M88.4 R136, [R211+0x3c00] ;  /* 0x003c0000d388783b */ /* 0x000e620000000200 */
[----:B------:R-:W-:Y:S06]  /*c010*/  DEPBAR.LE SB0, 0x0 ;  /* 0x000080000000791a */ /* 0x000fec0000000000 */
[-C--:B---3--:R-:W-:Y:S01]  /*c020*/  HMMA.16816.F32 R4, R172, R176.reuse, R4 ;  /* 0x000000b0ac04723c */ /* 0x088fe20000001804 */
        /* <DEDUP_REMOVED lines=30> */
[-C--:B----4-:R-:W-:Y:S08]  /*c210*/  HMMA.16816.F32 R100, R172, R204.reuse, R100 ;  /* 0x000000ccac64723c */ /* 0x090ff00000001864 */
[C---:B------:R-:W-:Y:S08]  /*c220*/  HMMA.16816.F32 R104, R180.reuse, R204, R104 ;  /* 0x000000ccb468723c */ /* 0x040ff00000001868 */
[-C--:B------:R-:W-:Y:S08]  /*c230*/  HMMA.16816.F32 R108, R180, R206.reuse, R108 ;  /* 0x000000ceb46c723c */ /* 0x080ff0000000186c */
[C---:B------:R-:W-:Y:S08]  /*c240*/  HMMA.16816.F32 R112, R172.reuse, R206, R112 ;  /* 0x000000ceac70723c */ /* 0x040ff00000001870 */
[-C--:B-1----:R-:W-:Y:S08]  /*c250*/  HMMA.16816.F32 R116, R172, R136.reuse, R116 ;  /* 0x00000088ac74723c */ /* 0x082ff00000001874 */
        /* <DEDUP_REMOVED lines=54> */
.L_x_113:
[----:B------:R-:W-:Y:S01]  /*c5c0*/  FMNMX3.FTZ R136, R186, R130, R131, !PT ;  /* 0x00000082ba887276 */ /* 0x000fe20007810083 */
[----:B-1----:R-:W-:Y:S01]  /*c5d0*/  SHFL.BFLY PT, R138, R181, 0x2, 0x1f ;  /* 0x0c401f00b58a7f89 */ /* 0x002fe200000e0000 */
        /* <DEDUP_REMOVED lines=19> */
[----:B--2---:R-:W-:Y:S03]  /*c710*/  FMNMX.FTZ R138, R138, R139, !PT ;  /* 0x0000008b8a8a7209 */ /* 0x004fe60007810000 */
[C---:B------:R-:W-:Y:S01]  /*c720*/  FMUL.FTZ R172, R137.reuse, UR4 ;  /* 0x0000000489ac7c20 */ /* 0x040fe20008410000 */
[C---:B------:R-:W-:Y:S01]  /*c730*/  FSETP.NEU.FTZ.AND P0, PT, R138.reuse, -INF , PT ;  /* 0xff8000008a00780b */ /* 0x040fe20003f1d000 */
[----:B------:R-:W-:Y:S01]  /*c740*/  FADD.FTZ R0, -R138, R3 ;  /* 0x000000038a007221 */ /* 0x000fe20000010100 */
[----:B---3--:R-:W-:Y:S03]  /*c750*/  FMNMX.FTZ R136, R136, R173, !PT ;  /* 0x000000ad88887209 */ /* 0x008fe60007810000 */
[----:B------:R-:W-:Y:S01]  /*c760*/  FMUL.FTZ R3, R0, UR4 ;  /* 0x0000000400037c20 */ /* 0x000fe20008410000 */
[----:B------:R-:W-:Y:S03]  /*c770*/  FADD.FTZ R0, -R137, R133 ;  /* 0x0000008589007221 */ /* 0x000fe60000010100 */
[----:B------:R1:W2:Y:S02]  /*c780*/  MUFU.EX2 R139, R3 ;  /* 0x00000003008b7308 */ /* 0x0002a40000000800 */
[----:B-1----:R-:W-:Y:S01]  /*c790*/  FMUL.FTZ R3, R0, UR4 ;  /* 0x0000000400037c20 */ /* 0x002fe20008410000 */
[----:B------:R-:W-:Y:S07]  /*c7a0*/  FADD.FTZ R0, -R136, R134 ;  /* 0x0000008688007221 */ /* 0x000fee0000010100 */
[----:B------:R1:W3:Y:S02]  /*c7b0*/  MUFU.EX2 R133, R3 ;  /* 0x0000000300857308 */ /* 0x0002e40000000800 */
[----:B-1----:R-:W-:Y:S01]  /*c7c0*/  FMNMX.FTZ R3, R2, R132, !PT ;  /* 0x0000008402037209 */ /* 0x002fe20007810000 */
[----:B------:R-:W-:Y:S01]  /*c7d0*/  FMUL.FTZ R132, R138, UR4 ;  /* 0x000000048a847c20 */ /* 0x000fe20008410000 */
[----:B------:R-:W-:Y:S03]  /*c7e0*/  FMUL.FTZ R2, R0, UR4 ;  /* 0x0000000400027c20 */ /* 0x000fe60008410000 */
[C---:B------:R-:W-:Y:S01]  /*c7f0*/  FMUL.FTZ R134, R3.reuse, UR4 ;  /* 0x0000000403867c20 */ /* 0x040fe20008410000 */
[----:B------:R-:W-:Y:S01]  /*c800*/  FSEL R132, R132, RZ, P0 ;  /* 0x000000ff84847208 */ /* 0x000fe20000000000 */
[----:B------:R-:W-:Y:S01]  /*c810*/  FADD.FTZ R0, -R3, R135 ;  /* 0x0000008703007221 */ /* 0x000fe20000010100 */
[----:B------:R-:W-:Y:S01]  /*c820*/  MUFU.EX2 R2, R2 ;  /* 0x0000000200027308 */ /* 0x000fe20000000800 */
[----:B------:R-:W-:Y:S01]  /*c830*/  FSETP.NEU.FTZ.AND P0, PT, R137, -INF , PT ;  /* 0xff8000008900780b */ /* 0x000fe20003f1d000 */
[----:B------:R-:W-:Y:S01]  /*c840*/  FMUL.FTZ R135, R136, UR4 ;  /* 0x0000000488877c20 */ /* 0x000fe20008410000 */
[--C-:B------:R-:W-:Y:S01]  /*c850*/  FFMA.FTZ R20, R20, UR4, -R132.reuse ;  /* 0x0000000414147c23 */ /* 0x100fe20008010884 */
[--C-:B------:R-:W-:Y:S01]  /*c860*/  FFMA.FTZ R21, R21, UR4, -R132.reuse ;  /* 0x0000000415157c23 */ /* 0x100fe20008010884 */
[--C-:B------:R-:W-:Y:S01]  /*c870*/  FFMA.FTZ R48, R48, UR4, -R132.reuse ;  /* 0x0000000430307c23 */ /* 0x100fe20008010884 */
[--C-:B------:R-:W-:Y:S01]  /*c880*/  FFMA.FTZ R49, R49, UR4, -R132.reuse ;  /* 0x0000000431317c23 */ /* 0x100fe20008010884 */
[----:B------:R-:W-:Y:S03]  /*c890*/  FSEL R172, R172, RZ, P0 ;  /* 0x000000ffacac7208 */ /* 0x000fe60000000000 */
[----:B------:R-:W-:Y:S01]  /*c8a0*/  MUFU.EX2 R186, R20 ;  /* 0x0000001400ba7308 */ /* 0x000fe20000000800 */
[--C-:B------:R-:W-:Y:S01]  /*c8b0*/  FFMA.FTZ R16, R16, UR4, -R132.reuse ;  /* 0x0000000410107c23 */ /* 0x100fe20008010884 */
[----:B------:R-:W-:Y:S01]  /*c8c0*/  FFMA.FTZ R17, R17, UR4, -R132 ;  /* 0x0000000411117c23 */ /* 0x000fe20008010884 */
[----:B------:R-:W-:Y:S01]  /*c8d0*/  FSETP.NEU.FTZ.AND P0, PT, R136, -INF , PT ;  /* 0xff8000008800780b */ /* 0x000fe20003f1d000 */
[--C-:B------:R-:W-:Y:S01]  /*c8e0*/  FFMA.FTZ R22, R22, UR4, -R172.reuse ;  /* 0x0000000416167c23 */ /* 0x100fe200080108ac */
[--C-:B------:R-:W-:Y:S01]  /*c8f0*/  FFMA.FTZ R23, R23, UR4, -R172.reuse ;  /* 0x0000000417177c23 */ /* 0x100fe200080108ac */
[--C-:B------:R-:W-:Y:S01]  /*c900*/  FFMA.FTZ R50, R50, UR4, -R172.reuse ;  /* 0x0000000432327c23 */ /* 0x100fe200080108ac */
[--C-:B------:R-:W-:Y:S03]  /*c910*/  FFMA.FTZ R51, R51, UR4, -R172.reuse ;  /* 0x0000000433337c23 */ /* 0x100fe600080108ac */
[----:B------:R-:W-:Y:S01]  /*c920*/  MUFU.EX2 R198, R21 ;  /* 0x0000001500c67308 */ /* 0x000fe20000000800 */
[----:B------:R-:W-:Y:S01]  /*c930*/  FSEL R135, R135, RZ, P0 ;  /* 0x000000ff87877208 */ /* 0x000fe20000000000 */
[--C-:B------:R-:W-:Y:S01]  /*c940*/  FFMA.FTZ R18, R18, UR4, -R172.reuse ;  /* 0x0000000412127c23 */ /* 0x100fe200080108ac */
[----:B------:R-:W-:Y:S01]  /*c950*/  FFMA.FTZ R19, R19, UR4, -R172 ;  /* 0x0000000413137c23 */ /* 0x000fe200080108ac */
[----:B------:R-:W-:Y:S01]  /*c960*/  FSETP.NEU.FTZ.AND P0, PT, R3, -INF , PT ;  /* 0xff8000000300780b */ /* 0x000fe20003f1d000 */
[--C-:B------:R-:W-:Y:S01]  /*c970*/  FFMA.FTZ R52, R52, UR4, -R132.reuse ;  /* 0x0000000434347c23 */ /* 0x100fe20008010884 */
[--C-:B------:R-:W-:Y:S01]  /*c980*/  FFMA.FTZ R40, R40, UR4, -R135.reuse ;  /* 0x0000000428287c23 */ /* 0x100fe20008010887 */
[--C-:B------:R-:W-:Y:S03]  /*c990*/  FFMA.FTZ R41, R41, UR4, -R135.reuse ;  /* 0x0000000429297c23 */ /* 0x100fe60008010887 */
[----:B------:R-:W-:Y:S01]  /*c9a0*/  MUFU.EX2 R189, R22 ;  /* 0x0000001600bd7308 */ /* 0x000fe20000000800 */
[--C-:B------:R-:W-:Y:S01]  /*c9b0*/  FFMA.FTZ R44, R44, UR4, -R135.reuse ;  /* 0x000000042c2c7c23 */ /* 0x100fe20008010887 */
[--C-:B------:R-:W-:Y:S01]  /*c9c0*/  FFMA.FTZ R45, R45, UR4, -R135.reuse ;  /* 0x000000042d2d7c23 */ /* 0x100fe20008010887 */
[----:B------:R-:W-:Y:S01]  /*c9d0*/  FSEL R134, R134, RZ, P0 ;  /* 0x000000ff86867208 */ /* 0x000fe20000000000 */
[--C-:B------:R-:W-:Y:S01]  /*c9e0*/  FFMA.FTZ R25, R25, UR4, -R135.reuse ;  /* 0x0000000419197c23 */ /* 0x100fe20008010887 */
[--C-:B------:R-:W-:Y:S01]  /*c9f0*/  FFMA.FTZ R28, R28, UR4, -R135.reuse ;  /* 0x000000041c1c7c23 */ /* 0x100fe20008010887 */
[--C-:B------:R-:W-:Y:S01]  /*ca00*/  FFMA.FTZ R100, R100, UR4, -R132.reuse ;  /* 0x0000000464647c23 */ /* 0x100fe20008010884 */
[----:B------:R-:W-:Y:S03]  /*ca10*/  FFMA.FTZ R101, R101, UR4, -R132 ;  /* 0x0000000465657c23 */ /* 0x000fe60008010884 */
[----:B------:R1:W-:Y:S01]  /*ca20*/  MUFU.EX2 R193, R23 ;  /* 0x0000001700c17308 */ /* 0x0003e20000000800 */
[--C-:B------:R-:W-:Y:S01]  /*ca30*/  FFMA.FTZ R42, R42, UR4, -R134.reuse ;  /* 0x000000042a2a7c23 */ /* 0x100fe20008010886 */
[--C-:B------:R-:W-:Y:S01]  /*ca40*/  FFMA.FTZ R43, R43, UR4, -R134.reuse ;  /* 0x000000042b2b7c23 */ /* 0x100fe20008010886 */
[--C-:B------:R-:W-:Y:S01]  /*ca50*/  FFMA.FTZ R46, R46, UR4, -R134.reuse ;  /* 0x000000042e2e7c23 */ /* 0x100fe20008010886 */
[--C-:B------:R-:W-:Y:S01]  /*ca60*/  FFMA.FTZ R47, R47, UR4, -R134.reuse ;  /* 0x000000042f2f7c23 */ /* 0x100fe20008010886 */
        /* <DEDUP_REMOVED lines=8> */
[----:B------:R-:W-:Y:S01]  /*caf0*/  FFMA.FTZ R115, R115, UR4, -R172 ;  /* 0x0000000473737c23 */ /* 0x000fe200080108ac */
[--C-:B------:R-:W-:Y:S01]  /*cb00*/  FFMA.FTZ R4, R4, UR4, -R132.reuse ;  /* 0x0000000404047c23 */ /* 0x100fe20008010884 */
[----:B------:R-:W-:Y:S03]  /*cb10*/  FFMA.FTZ R5, R5, UR4, -R132 ;  /* 0x0000000405057c23 */ /* 0x000fe60008010884 */
[----:B------:R-:W-:Y:S01]  /*cb20*/  MUFU.EX2 R200, R41 ;  /* 0x0000002900c87308 */ /* 0x000fe20000000800 */
[----:B-1----:R-:W1:Y:S01]  /*cb30*/  LDSM.16.MT88.4 R20, [R208+0x4000] ;  /* 0x00400000d014783b */ /* 0x002e620000004200 */
[--C-:B------:R-:W-:Y:S01]  /*cb40*/  FFMA.FTZ R6, R6, UR4, -R172.reuse ;  /* 0x0000000406067c23 */ /* 0x100fe200080108ac */
[----:B------:R-:W-:Y:S01]  /*cb50*/  FFMA.FTZ R7, R7, UR4, -R172 ;  /* 0x0000000407077c23 */ /* 0x000fe200080108ac */
[--C-:B------:R-:W-:Y:S01]  /*cb60*/  FFMA.FTZ R36, R36, UR4, -R132.reuse ;  /* 0x0000000424247c23 */ /* 0x100fe20008010884 */
[----:B------:R-:W-:Y:S01]  /*cb70*/  FFMA.FTZ R37, R37, UR4, -R132 ;  /* 0x0000000425257c23 */ /* 0x000fe20008010884 */
[--C-:B------:R-:W-:Y:S01]  /*cb80*/  FFMA.FTZ R38, R38, UR4, -R172.reuse ;  /* 0x0000000426267c23 */ /* 0x100fe200080108ac */
[----:B------:R-:W-:Y:S03]  /*cb90*/  FFMA.FTZ R39, R39, UR4, -R172 ;  /* 0x0000000427277c23 */ /* 0x000fe600080108ac */
[----:B------:R-:W-:Y:S01]  /*cba0*/  MUFU.EX2 R185, R42 ;  /* 0x0000002a00b97308 */ /* 0x000fe20000000800 */
[--C-:B------:R-:W-:Y:S01]  /*cbb0*/  FFMA.FTZ R8, R8, UR4, -R135.reuse ;  /* 0x0000000408087c23 */ /* 0x100fe20008010887 */
[--C-:B------:R-:W-:Y:S01]  /*cbc0*/  FFMA.FTZ R9, R9, UR4, -R135.reuse ;  /* 0x0000000409097c23 */ /* 0x100fe20008010887 */
[--C-:B------:R-:W-:Y:S01]  /*cbd0*/  FFMA.FTZ R10, R10, UR4, -R134.reuse ;  /* 0x000000040a0a7c23 */ /* 0x100fe20008010886 */
[--C-:B------:R-:W-:Y:S01]  /*cbe0*/  FFMA.FTZ R11, R11, UR4, -R134.reuse ;  /* 0x000000040b0b7c23 */ /* 0x100fe20008010886 */
[--C-:B------:R-:W-:Y:S01]  /*cbf0*/  FFMA.FTZ R12, R12, UR4, -R135.reuse ;  /* 0x000000040c0c7c23 */ /* 0x100fe20008010887 */
[--C-:B------:R-:W-:Y:S01]  /*cc00*/  FFMA.FTZ R13, R13, UR4, -R135.reuse ;  /* 0x000000040d0d7c23 */ /* 0x100fe20008010887 */
[--C-:B------:R-:W-:Y:S03]  /*cc10*/  FFMA.FTZ R14, R14, UR4, -R134.reuse ;  /* 0x000000040e0e7c23 */ /* 0x100fe60008010886 */
[----:B------:R4:W-:Y:S01]  /*cc20*/  MUFU.EX2 R196, R43 ;  /* 0x0000002b00c47308 */ /* 0x0009e20000000800 */
[----:B------:R-:W-:Y:S01]  /*cc30*/  FFMA.FTZ R15, R15, UR4, -R134 ;  /* 0x000000040f0f7c23 */ /* 0x000fe20008010886 */
[--C-:B------:R-:W-:Y:S01]  /*cc40*/  FFMA.FTZ R32, R32, UR4, -R132.reuse ;  /* 0x0000000420207c23 */ /* 0x100fe20008010884 */
[----:B------:R-:W-:Y:S01]  /*cc50*/  FFMA.FTZ R33, R33, UR4, -R132 ;  /* 0x0000000421217c23 */ /* 0x000fe20008010884 */
[--C-:B------:R-:W-:Y:S01]  /*cc60*/  FFMA.FTZ R34, R34, UR4, -R172.reuse ;  /* 0x0000000422227c23 */ /* 0x100fe200080108ac */
[----:B------:R-:W-:Y:S01]  /*cc70*/  FFMA.FTZ R35, R35, UR4, -R172 ;  /* 0x0000000423237c23 */ /* 0x000fe200080108ac */
[--C-:B------:R-:W-:Y:S01]  /*cc80*/  FFMA.FTZ R24, R24, UR4, -R135.reuse ;  /* 0x0000000418187c23 */ /* 0x100fe20008010887 */
[--C-:B------:R-:W-:Y:S03]  /*cc90*/  FFMA.FTZ R29, R29, UR4, -R135.reuse ;  /* 0x000000041d1d7c23 */ /* 0x100fe60008010887 */
[----:B------:R2:W-:Y:S01]  /*cca0*/  MUFU.EX2 R194, R4 ;  /* 0x0000000400c27308 */ /* 0x0005e20000000800 */
[--C-:B------:R-:W-:Y:S01]  /*ccb0*/  FFMA.FTZ R30, R30, UR4, -R134.reuse ;  /* 0x000000041e1e7c23 */ /* 0x100fe20008010886 */
[----:B------:R-:W-:Y:S01]  /*ccc0*/  FFMA.FTZ R31, R31, UR4, -R134 ;  /* 0x000000041f1f7c23 */ /* 0x000fe20008010886 */
[--C-:B------:R-:W-:Y:S01]  /*ccd0*/  FFMA.FTZ R64, R64, UR4, -R132.reuse ;  /* 0x0000000440407c23 */ /* 0x100fe20008010884 */
[----:B------:R-:W-:Y:S01]  /*cce0*/  FFMA.FTZ R65, R65, UR4, -R132 ;  /* 0x0000000441417c23 */ /* 0x000fe20008010884 */
[--C-:B------:R-:W-:Y:S01]  /*ccf0*/  FFMA.FTZ R66, R66, UR4, -R172.reuse ;  /* 0x0000000442427c23 */ /* 0x100fe200080108ac */
[----:B------:R-:W-:Y:S01]  /*cd00*/  FFMA.FTZ R67, R67, UR4, -R172 ;  /* 0x0000000443437c23 */ /* 0x000fe200080108ac */
        /* <DEDUP_REMOVED lines=14> */
[----:B------:R-:W-:Y:S01]  /*cdf0*/  FFMA.FTZ R63, R63, UR4, -R134 ;  /* 0x000000043f3f7c23 */ /* 0x000fe20008010886 */
        /* <DEDUP_REMOVED lines=17> */
[--C-:B------:R-:W-:Y:S03]  /*cf10*/  FFMA.FTZ R77, R77, UR4, -R135.reuse ;  /* 0x000000044d4d7c23 */ /* 0x100fe60008010887 */
[----:B------:R3:W4:Y:S01]  /*cf20*/  MUFU.EX2 R228, R17 ;  /* 0x0000001100e47308 */ /* 0x0007220000000800 */
[----:B--2---:R-:W-:Y:S01]  /*cf30*/  FMUL.FTZ R7, R133, R147 ;  /* 0x0000009385077220 */ /* 0x004fe20000410000 */
[--C-:B------:R-:W-:Y:S01]  /*cf40*/  FFMA.FTZ R78, R78, UR4, -R134.reuse ;  /* 0x000000044e4e7c23 */ /* 0x100fe20008010886 */
[----:B------:R-:W-:Y:S01]  /*cf50*/  FFMA.FTZ R79, R79, UR4, -R134 ;  /* 0x000000044f4f7c23 */ /* 0x000fe20008010886 */
        /* <DEDUP_REMOVED lines=22> */
[----:B------:R-:W-:Y:S01]  /*d0c0*/  FMUL.FTZ R0, R0, UR4 ;  /* 0x0000000400007c20 */ /* 0x000fe20008410000 */
[--C-:B------:R-:W-:Y:S01]  /*d0d0*/  FFMA.FTZ R104, R104, UR4, -R135.reuse ;  /* 0x0000000468687c23 */ /* 0x100fe20008010887 */
[--C-:B------:R-:W-:Y:S01]  /*d0e0*/  FFMA.FTZ R105, R105, UR4, -R135.reuse ;  /* 0x0000000469697c23 */ /* 0x100fe20008010887 */
[--C-:B------:R-:W-:Y:S01]  /*d0f0*/  FFMA.FTZ R106, R106, UR4, -R134.reuse ;  /* 0x000000046a6a7c23 */ /* 0x100fe20008010886 */
[--C-:B------:R-:W-:Y:S01]  /*d100*/  FFMA.FTZ R107, R107, UR4, -R134.reuse ;  /* 0x000000046b6b7c23 */ /* 0x100fe20008010886 */
[--C-:B------:R-:W-:Y:S03]  /*d110*/  FFMA.FTZ R108, R108, UR4, -R135.reuse ;  /* 0x000000046c6c7c23 */ /* 0x100fe60008010887 */
[----:B------:R4:W-:Y:S01]  /*d120*/  MUFU.EX2 R233, R37 ;  /* 0x0000002500e97308 */ /* 0x0009e20000000800 */
[----:B-----5:R-:W-:Y:S01]  /*d130*/  FMUL.FTZ R19, R133, R155 ;  /* 0x0000009b85137220 */ /* 0x020fe20000410000 */
[--C-:B------:R-:W-:Y:S01]  /*d140*/  FFMA.FTZ R109, R109, UR4, -R135.reuse ;  /* 0x000000046d6d7c23 */ /* 0x100fe20008010887 */
[----:B------:R-:W-:Y:S01]  /*d150*/  LDSM.16.MT88.4 R152, [R208+0x5c00] ;  /* 0x005c0000d098783b */ /* 0x000fe20000004200 */
[--C-:B------:R-:W-:Y:S01]  /*d160*/  FFMA.FTZ R110, R110, UR4, -R134.reuse ;  /* 0x000000046e6e7c23 */ /* 0x100fe20008010886 */
[----:B------:R-:W-:Y:S01]  /*d170*/  FFMA.FTZ R111, R111, UR4, -R134 ;  /* 0x000000046f6f7c23 */ /* 0x000fe20008010886 */
[--C-:B------:R-:W-:Y:S01]  /*d180*/  FFMA.FTZ R116, R116, UR4, -R132.reuse ;  /* 0x0000000474747c23 */ /* 0x100fe20008010884 */
[----:B------:R-:W-:Y:S03]  /*d190*/  ISETP.NE.AND P0, PT, R215, RZ, PT ;  /* 0x000000ffd700720c */ /* 0x000fe60003f05270 */
[----:B------:R2:W-:Y:S01]  /*d1a0*/  MUFU.EX2 R220, R38 ;  /* 0x0000002600dc7308 */ /* 0x0005e20000000800 */
[----:B-1----:R-:W-:Y:S01]  /*d1b0*/  F2FP.F16.F32.PACK_AB R36, R195, R194 ;  /* 0x000000c2c324723e */ /* 0x002fe200000000ff */
[--C-:B------:R-:W-:Y:S01]  /*d1c0*/  FFMA.FTZ R117, R117, UR4, -R132.reuse ;  /* 0x0000000475757c23 */ /* 0x100fe20008010884 */
[----:B------:R-:W-:Y:S01]  /*d1d0*/  IADD3 R215, PT, PT, R215, -0x1, RZ ;  /* 0xffffffffd7d77810 */ /* 0x000fe20007ffe0ff */
[----:B------:R-:W-:Y:S01]  /*d1e0*/  FFMA.FTZ R128, R128, UR4, -R132 ;  /* 0x0000000480807c23 */ /* 0x000fe20008010884 */
[--C-:B------:R-:W-:Y:S01]  /*d1f0*/  FFMA.FTZ R118, R118, UR4, -R172.reuse ;  /* 0x0000000476767c23 */ /* 0x100fe200080108ac */
[--C-:B------:R-:W-:Y:S01]  /*d200*/  FFMA.FTZ R119, R119, UR4, -R172.reuse ;  /* 0x0000000477777c23 */ /* 0x100fe200080108ac */
[----:B------:R-:W-:Y:S03]  /*d210*/  FFMA.FTZ R130, R130, UR4, -R172 ;  /* 0x0000000482827c23 */ /* 0x000fe600080108ac */
[----:B------:R1:W-:Y:S01]  /*d220*/  MUFU.EX2 R227, R39 ;  /* 0x0000002700e37308 */ /* 0x0003e20000000800 */
[----:B----4-:R-:W-:Y:S01]  /*d230*/  F2FP.F16.F32.PACK_AB R37, R191, R188 ;  /* 0x000000bcbf25723e */ /* 0x010fe200000000ff */
[----:B------:R-:W-:Y:S01]  /*d240*/  FFMA.FTZ R132, R129, UR4, -R132 ;  /* 0x0000000481847c23 */ /* 0x000fe20008010884 */
[----:B------:R-:W-:Y:S01]  /*d250*/  FFMA.FTZ R172, R131, UR4, -R172 ;  /* 0x0000000483ac7c23 */ /* 0x000fe200080108ac */
[--C-:B------:R-:W-:Y:S01]  /*d260*/  FFMA.FTZ R120, R120, UR4, -R135.reuse ;  /* 0x0000000478787c23 */ /* 0x100fe20008010887 */
[--C-:B------:R-:W-:Y:S01]  /*d270*/  FFMA.FTZ R121, R121, UR4, -R135.reuse ;  /* 0x0000000479797c23 */ /* 0x100fe20008010887 */
[--C-:B------:R-:W-:Y:S01]  /*d280*/  FFMA.FTZ R124, R124, UR4, -R135.reuse ;  /* 0x000000047c7c7c23 */ /* 0x100fe20008010887 */
[--C-:B------:R-:W-:Y:S03]  /*d290*/  FFMA.FTZ R122, R122, UR4, -R134.reuse ;  /* 0x000000047a7a7c23 */ /* 0x100fe60008010886 */
[----:B------:R-:W3:Y:S01]  /*d2a0*/  MUFU.EX2 R0, R0 ;  /* 0x0000000000007308 */ /* 0x000ee20000000800 */
[----:B--2---:R-:W-:Y:S01]  /*d2b0*/  F2FP.F16.F32.PACK_AB R38, R228, R201 ;  /* 0x000000c9e426723e */ /* 0x004fe200000000ff */
[--C-:B------:R-:W-:Y:S01]  /*d2c0*/  FFMA.FTZ R123, R123, UR4, -R134.reuse ;  /* 0x000000047b7b7c23 */ /* 0x100fe20008010886 */
[--C-:B------:R-:W-:Y:S01]  /*d2d0*/  FFMA.FTZ R126, R126, UR4, -R134.reuse ;  /* 0x000000047e7e7c23 */ /* 0x100fe20008010886 */
[----:B------:R-:W-:Y:S01]  /*d2e0*/  FFMA.FTZ R135, R125, UR4, -R135 ;  /* 0x000000047d877c23 */ /* 0x000fe20008010887 */
[----:B------:R-:W-:Y:S05]  /*d2f0*/  FFMA.FTZ R134, R127, UR4, -R134 ;  /* 0x000000047f867c23 */ /* 0x000fea0008010886 */
        /* <DEDUP_REMOVED lines=74> */
[----:B------:R2:W-:Y:S01]  /*d7a0*/  MUFU.EX2 R222, R52 ;  /* 0x0000003400de7308 */ /* 0x0005e20000000800 */
        /* <DEDUP_REMOVED lines=9> */
[----:B------:R1:W-:Y:S01]  /*d840*/  MUFU.EX2 R207, R54 ;  /* 0x0000003600cf7308 */ /* 0x0003e20000000800 */
[-C--:B------:R-:W-:Y:S03]  /*d850*/  HMMA.16816.F32 R4, R36, R44.reuse, R4 ;  /* 0x0000002c2404723c */ /* 0x080fe60000001804 */
[----:B--2---:R-:W-:Y:S06]  /*d860*/  FADD.FTZ R52, R187, R0 ;  /* 0x00000000bb347221 */ /* 0x004fec0000010000 */
[----:B------:R2:W-:Y:S01]  /*d870*/  MUFU.EX2 R232, R55 ;  /* 0x0000003700e87308 */ /* 0x0005e20000000800 */
[C---:B------:R-:W-:Y:S09]  /*d880*/  HMMA.16816.F32 R8, R40.reuse, R44, R8 ;  /* 0x0000002c2808723c */ /* 0x040ff20000001808 */
[----:B------:R-:W-:Y:S01]  /*d890*/  MUFU.EX2 R64, R64 ;  /* 0x0000004000407308 */ /* 0x000fe20000000800 */
[-C--:B------:R-:W-:Y:S03]  /*d8a0*/  HMMA.16816.F32 R12, R40, R46.reuse, R12 ;  /* 0x0000002e280c723c */ /* 0x080fe6000000180c */
[----:B-1----:R-:W-:Y:S01]  /*d8b0*/  FADD.FTZ R54, R191, R133 ;  /* 0x00000085bf367221 */ /* 0x002fe20000010000 */
[----:B------:R-:W-:Y:S05]  /*d8c0*/  MOV R133, R137 ;  /* 0x0000008900857202 */ /* 0x000fea0000000f00 */
[----:B------:R-:W-:Y:S01]  /*d8d0*/  MUFU.EX2 R65, R65 ;  /* 0x0000004100417308 */ /* 0x000fe20000000800 */
[C---:B------:R-:W-:Y:S01]  /*d8e0*/  HMMA.16816.F32 R16, R36.reuse, R46, R16 ;  /* 0x0000002e2410723c */ /* 0x040fe20000001810 */
[----:B------:R-:W1:Y:S03]  /*d8f0*/  LDSM.16.MT88.4 R44, [R208+0x4800] ;  /* 0x00480000d02c783b */ /* 0x000e660000004200 */
[----:B--2---:R-:W-:Y:S01]  /*d900*/  FADD.FTZ R55, R181, R2 ;  /* 0x00000002b5377221 */ /* 0x004fe20000010000 */
[----:B------:R-:W-:Y:S01]  /*d910*/  FADD.FTZ R2, R201, R139 ;  /* 0x0000008bc9027221 */ /* 0x000fe20000010000 */
[----:B------:R-:W-:Y:S03]  /*d920*/  FADD.FTZ R54, R202, R54 ;  /* 0x00000036ca367221 */ /* 0x000fe60000010000 */
[----:B------:R-:W-:Y:S01]  /*d930*/  MUFU.EX2 R66, R66 ;  /* 0x0000004200427308 */ /* 0x000fe20000000800 */
[-C--:B---3--:R-:W-:Y:S03]  /*d940*/  HMMA.16816.F32 R20, R36, R48.reuse, R20 ;  /* 0x000000302414723c */ /* 0x088fe60000001814 */
[----:B------:R-:W-:Y:S01]  /*d950*/  FADD.FTZ R55, R183, R55 ;  /* 0x00000037b7377221 */ /* 0x000fe20000010000 */
[----:B------:R-:W-:Y:S01]  /*d960*/  FADD.FTZ R2, R228, R2 ;  /* 0x00000002e4027221 */ /* 0x000fe20000010000 */
[----:B------:R-:W-:Y:S04]  /*d970*/  FADD.FTZ R54, R223, R54 ;  /* 0x00000036df367221 */ /* 0x000fe80000010000 */
[----:B------:R-:W-:Y:S01]  /*d980*/  MUFU.EX2 R67, R67 ;  /* 0x0000004300437308 */ /* 0x000fe20000000800 */
[C---:B------:R-:W-:Y:S04]  /*d990*/  HMMA.16816.F32 R24, R40.reuse, R48, R24 ;  /* 0x000000302818723c */ /* 0x040fe80000001818 */
[----:B------:R-:W-:Y:S01]  /*d9a0*/  FADD.FTZ R55, R192, R55 ;  /* 0x00000037c0377221 */ /* 0x000fe20000010000 */
[----:B------:R-:W-:Y:S01]  /*d9b0*/  FADD.FTZ R53, R186, R2 ;  /* 0x00000002ba357221 */ /* 0x000fe20000010000 */
[----:B------:R-:W-:Y:S03]  /*d9c0*/  FADD.FTZ R2, R189, R54 ;  /* 0x00000036bd027221 */ /* 0x000fe60000010000 */
[----:B------:R-:W-:Y:S01]  /*d9d0*/  MUFU.EX2 R56, R56 ;  /* 0x0000003800387308 */ /* 0x000fe20000000800 */
[-C--:B------:R-:W-:Y:S03]  /*d9e0*/  HMMA.16816.F32 R28, R40, R50.reuse, R28 ;  /* 0x00000032281c723c */ /* 0x080fe6000000181c */
[----:B------:R-:W-:Y:S01]  /*d9f0*/  F2FP.F16.F32.PACK_AB R40, R200, R190 ;  /* 0x000000bec828723e */ /* 0x000fe200000000ff */
[----:B------:R-:W-:Y:S01]  /*da00*/  FADD.FTZ R0, R176, R55 ;  /* 0x00000037b0007221 */ /* 0x000fe20000010000 */
[----:B------:R-:W-:Y:S01]  /*da10*/  F2FP.F16.F32.PACK_AB R41, R196, R185 ;  /* 0x000000b9c429723e */ /* 0x000fe200000000ff */
[----:B------:R-:W-:Y:S03]  /*da20*/  FADD.FTZ R53, R198, R53 ;  /* 0x00000035c6357221 */ /* 0x000fe60000010000 */
[----:B------:R-:W2:Y:S01]  /*da30*/  MUFU.EX2 R57, R57 ;  /* 0x0000003900397308 */ /* 0x000ea20000000800 */
[----:B------:R-:W-:Y:S01]  /*da40*/  HMMA.16816.F32 R32, R36, R50, R32 ;  /* 0x000000322420723c */ /* 0x000fe20000001820 */
[----:B------:R-:W3:Y:S03]  /*da50*/  LDSM.16.MT88.4 R48, [R210+0x4800] ;  /* 0x00480000d230783b */ /* 0x000ee60000004200 */
[----:B------:R-:W-:Y:S02]  /*da60*/  F2FP.F16.F32.PACK_AB R36, R233, R224 ;  /* 0x000000e0e924723e */ /* 0x000fe400000000ff */
[----:B------:R-:W-:Y:S03]  /*da70*/  F2FP.F16.F32.PACK_AB R37, R227, R220 ;  /* 0x000000dce325723e */ /* 0x000fe600000000ff */
[----:B------:R-:W-:Y:S01]  /*da80*/  MUFU.EX2 R58, R58 ;  /* 0x0000003a003a7308 */ /* 0x000fe20000000800 */
[----:B------:R-:W-:Y:S02]  /*da90*/  F2FP.F16.F32.PACK_AB R38, R235, R231 ;  /* 0x000000e7eb26723e */ /* 0x000fe400000000ff */
[----:B-----5:R-:W-:Y:S02]  /*daa0*/  F2FP.F16.F32.PACK_AB R39, R234, R226 ;  /* 0x000000e2ea27723e */ /* 0x020fe400000000ff */
[----:B------:R-:W-:Y:S02]  /*dab0*/  F2FP.F16.F32.PACK_AB R42, R221, R206 ;  /* 0x000000cedd2a723e */ /* 0x000fe400000000ff */
[----:B------:R-:W-:Y:S03]  /*dac0*/  F2FP.F16.F32.PACK_AB R43, R205, R199 ;  /* 0x000000c7cd2b723e */ /* 0x000fe600000000ff */
[----:B------:R-:W4:Y:S01]  /*dad0*/  MUFU.EX2 R59, R59 ;  /* 0x0000003b003b7308 */ /* 0x000f220000000800 */
[-C--:B-1----:R-:W-:Y:S09]  /*dae0*/  HMMA.16816.F32 R4, R36, R44.reuse, R4 ;  /* 0x0000002c2404723c */ /* 0x082ff20000001804 */
        /* <DEDUP_REMOVED lines=8> */
[-C--:B---3--:R-:W-:Y:S09]  /*db70*/  HMMA.16816.F32 R20, R36, R48.reuse, R20 ;  /* 0x000000302414723c */ /* 0x088ff20000001814 */
[----:B------:R-:W-:Y:S01]  /*db80*/  MUFU.EX2 R68, R68 ;  /* 0x0000004400447308 */ /* 0x000fe20000000800 */
[C---:B------:R-:W-:Y:S09]  /*db90*/  HMMA.16816.F32 R24, R40.reuse, R48, R24 ;  /* 0x000000302818723c */ /* 0x040ff20000001818 */
[----:B------:R-:W-:Y:S01]  /*dba0*/  MUFU.EX2 R69, R69 ;  /* 0x0000004500457308 */ /* 0x000fe20000000800 */
[-C--:B------:R-:W-:Y:S03]  /*dbb0*/  HMMA.16816.F32 R28, R40, R50.reuse, R28 ;  /* 0x00000032281c723c */ /* 0x080fe6000000181c */
[----:B--2---:R-:W-:Y:S02]  /*dbc0*/  F2FP.F16.F32.PACK_AB R40, R57, R56 ;  /* 0x000000383928723e */ /* 0x004fe400000000ff */
[----:B----4-:R-:W-:Y:S04]  /*dbd0*/  F2FP.F16.F32.PACK_AB R41, R59, R58 ;  /* 0x0000003a3b29723e */ /* 0x010fe800000000ff */
[----:B------:R-:W-:Y:S01]  /*dbe0*/  MUFU.EX2 R70, R70 ;  /* 0x0000004600467308 */ /* 0x000fe20000000800 */
[----:B-1----:R-:W-:Y:S01]  /*dbf0*/  F2FP.F16.F32.PACK_AB R42, R61, R60 ;  /* 0x0000003c3d2a723e */ /* 0x002fe200000000ff */
[----:B------:R-:W-:Y:S01]  /*dc00*/  HMMA.16816.F32 R32, R36, R50, R32 ;  /* 0x000000322420723c */ /* 0x000fe20000001820 */
[----:B------:R-:W1:Y:S03]  /*dc10*/  LDSM.16.MT88.4 R48, [R210+0x4c00] ;  /* 0x004c0000d230783b */ /* 0x000e660000004200 */
[----:B------:R-:W-:Y:S04]  /*dc20*/  F2FP.F16.F32.PACK_AB R36, R230, R222 ;  /* 0x000000dee624723e */ /* 0x000fe800000000ff */
[----:B------:R-:W-:Y:S01]  /*dc30*/  MUFU.EX2 R71, R71 ;  /* 0x0000004700477308 */ /* 0x000fe20000000800 */
[----:B------:R-:W-:Y:S02]  /*dc40*/  F2FP.F16.F32.PACK_AB R37, R232, R207 ;  /* 0x000000cfe825723e */ /* 0x000fe400000000ff */
[----:B------:R-:W-:Y:S02]  /*dc50*/  F2FP.F16.F32.PACK_AB R38, R65, R64 ;  /* 0x000000404126723e */ /* 0x000fe400000000ff */
[----:B------:R-:W-:Y:S02]  /*dc60*/  F2FP.F16.F32.PACK_AB R39, R67, R66 ;  /* 0x000000424327723e */ /* 0x000fe400000000ff */
[----:B-----5:R-:W-:Y:S03]  /*dc70*/  F2FP.F16.F32.PACK_AB R43, R63, R62 ;  /* 0x0000003e3f2b723e */ /* 0x020fe600000000ff */
[----:B------:R-:W-:Y:S02]  /*dc80*/  MUFU.EX2 R80, R80 ;  /* 0x0000005000507308 */ /* 0x000fe40000000800 */
[-C--:B------:R-:W-:Y:S08]  /*dc90*/  HMMA.16816.F32 R4, R36, R44.reuse, R4 ;  /* 0x0000002c2404723c */ /* 0x080ff00000001804 */
[----:B------:R-:W-:Y:S01]  /*dca0*/  MUFU.EX2 R81, R81 ;  /* 0x0000005100517308 */ /* 0x000fe20000000800 */
[C---:B------:R-:W-:Y:S09]  /*dcb0*/  HMMA.16816.F32 R8, R40.reuse, R44, R8 ;  /* 0x0000002c2808723c */ /* 0x040ff20000001808 */
        /* <DEDUP_REMOVED lines=14> */
[----:B------:R-:W1:Y:S07]  /*dda0*/  LDSM.16.MT88.4 R48, [R210+0x5000] ;  /* 0x00500000d230783b */ /* 0x000e6e0000004200 */
[----:B------:R-:W-:Y:S01]  /*ddb0*/  MUFU.EX2 R76, R76 ;  /* 0x0000004c004c7308 */ /* 0x000fe20000000800 */
[----:B------:R-:W-:Y:S02]  /*ddc0*/  F2FP.F16.F32.PACK_AB R36, R69, R68 ;  /* 0x000000444524723e */ /* 0x000fe400000000ff */
[----:B------:R-:W-:Y:S02]  /*ddd0*/  F2FP.F16.F32.PACK_AB R37, R71, R70 ;  /* 0x000000464725723e */ /* 0x000fe400000000ff */
[----:B------:R-:W-:Y:S02]  /*dde0*/  F2FP.F16.F32.PACK_AB R38, R81, R80 ;  /* 0x000000505126723e */ /* 0x000fe400000000ff */
[----:B------:R-:W-:Y:S03]  /*ddf0*/  F2FP.F16.F32.PACK_AB R39, R83, R82 ;  /* 0x000000525327723e */ /* 0x000fe600000000ff */
[----:B------:R-:W4:Y:S01]  /*de00*/  MUFU.EX2 R77, R77 ;  /* 0x0000004d004d7308 */ /* 0x000f220000000800 */
[----:B---3--:R-:W-:Y:S03]  /*de10*/  F2FP.F16.F32.PACK_AB R41, R75, R74 ;  /* 0x0000004a4b29723e */ /* 0x008fe600000000ff */
[-C--:B--2---:R-:W-:Y:S06]  /*de20*/  HMMA.16816.F32 R4, R36, R44.reuse, R4 ;  /* 0x0000002c2404723c */ /* 0x084fec0000001804 */
[----:B------:R-:W-:Y:S10]  /*de30*/  MUFU.EX2 R78, R78 ;  /* 0x0000004e004e7308 */ /* 0x000ff40000000800 */
[----:B------:R-:W2:Y:S01]  /*de40*/  MUFU.EX2 R79, R79 ;  /* 0x0000004f004f7308 */ /* 0x000ea20000000800 */
[----:B----4-:R-:W-:Y:S09]  /*de50*/  F2FP.F16.F32.PACK_AB R42, R77, R76 ;  /* 0x0000004c4d2a723e */ /* 0x010ff200000000ff */
[----:B------:R-:W-:Y:S10]  /*de60*/  MUFU.EX2 R84, R84 ;  /* 0x0000005400547308 */ /* 0x000ff40000000800 */
[----:B------:R-:W3:Y:S01]  /*de70*/  MUFU.EX2 R85, R85 ;  /* 0x0000005500557308 */ /* 0x000ee20000000800 */
[----:B--2---:R-:W-:Y:S09]  /*de80*/  F2FP.F16.F32.PACK_AB R43, R79, R78 ;  /* 0x0000004e4f2b723e */ /* 0x004ff200000000ff */
[----:B------:R-:W-:Y:S01]  /*de90*/  MUFU.EX2 R86, R86 ;  /* 0x0000005600567308 */ /* 0x000fe20000000800 */
[C---:B------:R-:W-:Y:S09]  /*dea0*/  HMMA.16816.F32 R8, R40.reuse, R44, R8 ;  /* 0x0000002c2808723c */ /* 0x040ff20000001808 */
[----:B------:R-:W2:Y:S01]  /*deb0*/  MUFU.EX2 R87, R87 ;  /* 0x0000005700577308 */ /* 0x000ea20000000800 */
[-C--:B------:R-:W-:Y:S09]  /*dec0*/  HMMA.16816.F32 R12, R40, R46.reuse, R12 ;  /* 0x0000002e280c723c */ /* 0x080ff2000000180c */
[----:B------:R-:W-:Y:S01]  /*ded0*/  MUFU.EX2 R96, R96 ;  /* 0x0000006000607308 */ /* 0x000fe20000000800 */
[C---:B------:R-:W-:Y:S01]  /*dee0*/  HMMA.16816.F32 R16, R36.reuse, R46, R16 ;  /* 0x0000002e2410723c */ /* 0x040fe20000001810 */
[----:B------:R-:W4:Y:S08]  /*def0*/  LDSM.16.MT88.4 R44, [R208+0x5400] ;  /* 0x00540000d02c783b */ /* 0x000f300000004200 */
[----:B------:R-:W5:Y:S01]  /*df00*/  MUFU.EX2 R97, R97 ;  /* 0x0000006100617308 */ /* 0x000f620000000800 */
[-C--:B-1----:R-:W-:Y:S09]  /*df10*/  HMMA.16816.F32 R20, R36, R48.reuse, R20 ;  /* 0x000000302414723c */ /* 0x082ff20000001814 */
[----:B------:R-:W-:Y:S01]  /*df20*/  MUFU.EX2 R98, R98 ;  /* 0x0000006200627308 */ /* 0x000fe20000000800 */
[C---:B------:R-:W-:Y:S09]  /*df30*/  HMMA.16816.F32 R24, R40.reuse, R48, R24 ;  /* 0x000000302818723c */ /* 0x040ff20000001818 */
[----:B------:R-:W1:Y:S01]  /*df40*/  MUFU.EX2 R99, R99 ;  /* 0x0000006300637308 */ /* 0x000e620000000800 */
[-C--:B------:R-:W-:Y:S09]  /*df50*/  HMMA.16816.F32 R28, R40, R50.reuse, R28 ;  /* 0x00000032281c723c */ /* 0x080ff2000000181c */
[----:B------:R-:W-:Y:S01]  /*df60*/  MUFU.EX2 R88, R88 ;  /* 0x0000005800587308 */ /* 0x000fe20000000800 */
[----:B------:R-:W-:Y:S01]  /*df70*/  HMMA.16816.F32 R32, R36, R50, R32 ;  /* 0x000000322420723c */ /* 0x000fe20000001820 */
[----:B------:R-:W4:Y:S03]  /*df80*/  LDSM.16.MT88.4 R48, [R210+0x5400] ;  /* 0x00540000d230783b */ /* 0x000f260000004200 */
[----:B---3--:R-:W-:Y:S02]  /*df90*/  F2FP.F16.F32.PACK_AB R36, R85, R84 ;  /* 0x000000545524723e */ /* 0x008fe400000000ff */
[----:B--2---:R-:W-:Y:S03]  /*dfa0*/  F2FP.F16.F32.PACK_AB R37, R87, R86 ;  /* 0x000000565725723e */ /* 0x004fe600000000ff */
[----:B------:R-:W2:Y:S01]  /*dfb0*/  MUFU.EX2 R89, R89 ;  /* 0x0000005900597308 */ /* 0x000ea20000000800 */
[----:B-----5:R-:W-:Y:S02]  /*dfc0*/  F2FP.F16.F32.PACK_AB R38, R97, R96 ;  /* 0x000000606126723e */ /* 0x020fe400000000ff */
[----:B-1----:R-:W-:Y:S07]  /*dfd0*/  F2FP.F16.F32.PACK_AB R39, R99, R98 ;  /* 0x000000626327723e */ /* 0x002fee00000000ff */
[----:B------:R-:W-:Y:S01]  /*dfe0*/  MUFU.EX2 R90, R90 ;  /* 0x0000005a005a7308 */ /* 0x000fe20000000800 */
[-C--:B----4-:R-:W-:Y:S09]  /*dff0*/  HMMA.16816.F32 R4, R36, R44.reuse, R4 ;  /* 0x0000002c2404723c */ /* 0x090ff20000001804 */
        /* <DEDUP_REMOVED lines=8> */
[----:B------:R-:W-:Y:S10]  /*e080*/  MUFU.EX2 R100, R100 ;  /* 0x0000006400647308 */ /* 0x000ff40000000800 */
[----:B------:R-:W2:Y:S01]  /*e090*/  MUFU.EX2 R101, R101 ;  /* 0x0000006500657308 */ /* 0x000ea20000000800 */
[----:B-1----:R-:W-:Y:S09]  /*e0a0*/  F2FP.F16.F32.PACK_AB R43, R95, R94 ;  /* 0x0000005e5f2b723e */ /* 0x002ff200000000ff */
        /* <DEDUP_REMOVED lines=142> */
[-C--:B------:R-:W-:Y:S02]  /*e990*/  MOV R64, R3.reuse ;  /* 0x0000000300407202 */ /* 0x080fe40000000f00 */
[----:B------:R-:W-:Y:S03]  /*e9a0*/  FADD.FTZ R2, R105, R2 ;  /* 0x0000000269027221 */ /* 0x000fe60000010000 */
[----:B------:R-:W2:Y:S01]  /*e9b0*/  MUFU.EX2 R134, R134 ;  /* 0x0000008600867308 */ /* 0x000ea20000000800 */
[----:B---3--:R-:W-:Y:S01]  /*e9c0*/  F2FP.F16.F32.PACK_AB R166, R135, R124 ;  /* 0x0000007c87a6723e */ /* 0x008fe200000000ff */
[----:B------:R-:W-:Y:S01]  /*e9d0*/  FADD.FTZ R0, R107, R0 ;  /* 0x000000006b007221 */ /* 0x000fe20000010000 */
        /* <DEDUP_REMOVED lines=31> */
[----:B------:R-:W-:Y:S01]  /*ebd0*/  MOV R135, R3 ;  /* 0x0000000300877202 */ /* 0x000fe20000000f00 */
[----:B------:R-:W-:Y:S01]  /*ebe0*/  FADD.FTZ R241, R132, R6 ;  /* 0x0000000684f17221 */ /* 0x000fe20000010000 */
[----:B------:R-:W-:Y:S01]  /*ebf0*/  FADD.FTZ R240, R172, R4 ;  /* 0x00000004acf07221 */ /* 0x000fe20000010000 */
[----:B------:R-:W-:Y:S04]  /*ec00*/  HMMA.16816.F32 R168, R168, R38, R32 ;  /* 0x00000026a8a8723c */ /* 0x000fe80000001820 */
[----:B------:R-:W-:Y:S02]  /*ec10*/  MOV R134, R136 ;  /* 0x0000008800867202 */ /* 0x000fe40000000f00 */
[----:B------:R-:W-:Y:S02]  /*ec20*/  MOV R3, R138 ;  /* 0x0000008a00037202 */ /* 0x000fe40000000f00 */
[----:B------:R-:W-:Y:S01]  /*ec30*/  @!UPT UIADD3 URZ, UPT, UPT, URZ, URZ, URZ ;  /* 0x000000fffffff290 */ /* 0x000fe2000fffe0ff */
[----:B------:R-:W-:Y:S11]  /*ec40*/  @P0 BRA `(.L_x_112) ;  /* 0xffffffcc00700947 */ /* 0x000ff6000383ffff */
.L_x_111:
[----:B------:R-:W2:Y:S01]  /*ec50*/  LDL.64 R36, [R1+0x8] ;  /* 0x0000080001247983 */ /* 0x000ea20000100a00 */
        /* <DEDUP_REMOVED lines=22> */
[C---:B------:R-:W-:Y:S02]  /*edc0*/  SHF.L.U32 R8, R31.reuse, 0x4, RZ ;  /* 0x000000041f087819 */ /* 0x040fe400000006ff */
[----:B------:R-:W-:Y:S01]  /*edd0*/  SHF.L.U32 R25, R31, 0x2, RZ ;  /* 0x000000021f197819 */ /* 0x000fe200000006ff */
[----:B---3--:R-:W-:-:S03]  /*ede0*/  FADD.FTZ R19, R4, R19 ;  /* 0x0000001304137221 */ /* 0x008fc60000010000 */
[----:B------:R-:W-:Y:S01]  /*edf0*/  LOP3.LUT R24, R25, 0x20, RZ, 0xc0, !PT ;  /* 0x0000002019187812 */ /* 0x000fe200078ec0ff */
[----:B------:R-:W3:Y:S01]  /*ee00*/  MUFU.RCP R4, R19 ;  /* 0x0000001300047308 */ /* 0x000ee20000001000 */
[----:B----4-:R-:W-:Y:S01]  /*ee10*/  FADD.FTZ R20, R3, R6 ;  /* 0x0000000603147221 */ /* 0x010fe20000010000 */
[----:B------:R-:W-:Y:S01]  /*ee20*/  LOP3.LUT R3, R9, 0x6, RZ, 0xc0, !PT ;  /* 0x0000000609037812 */ /* 0x000fe200078ec0ff */
[----:B-----5:R-:W-:Y:S01]  /*ee30*/  FADD.FTZ R22, R0, R7 ;  /* 0x0000000700167221 */ /* 0x020fe20000010000 */
[----:B------:R-:W-:Y:S02]  /*ee40*/  FSETP.NE.FTZ.AND P6, PT, R19, RZ, PT ;  /* 0x000000ff1300720b */ /* 0x000fe40003fd5000 */
[----:B------:R-:W-:Y:S01]  /*ee50*/  LOP3.LUT R3, R3, 0x3e00, R8, 0xf8, !PT ;  /* 0x00003e0003037812 */ /* 0x000fe200078ef808 */
[----:B-1----:R-:W-:Y:S01]  /*ee60*/  FADD.FTZ R21, R2, R5 ;  /* 0x0000000502157221 */ /* 0x002fe20000010000 */
[----:B------:R-:W1:Y:S01]  /*ee70*/  MUFU.RCP R6, R20 ;  /* 0x0000001400067308 */ /* 0x000e620000001000 */
[----:B------:R-:W-:-:S02]  /*ee80*/  SHF.L.U32 R8, R31, 0x3, RZ ;  /* 0x000000031f087819 */ /* 0x000fc400000006ff */
[----:B------:R-:W-:Y:S02]  /*ee90*/  FSETP.NE.FTZ.AND P5, PT, R20, RZ, PT ;  /* 0x000000ff1400720b */ /* 0x000fe40003fb5000 */
[----:B------:R-:W-:Y:S02]  /*eea0*/  LOP3.LUT R7, R8, 0xc0, RZ, 0xc0, !PT ;  /* 0x000000c008077812 */ /* 0x000fe400078ec0ff */
[----:B------:R-:W-:Y:S01]  /*eeb0*/  FSETP.NE.FTZ.AND P3, PT, R22, RZ, PT ;  /* 0x000000ff1600720b */ /* 0x000fe20003f75000 */
[----:B------:R-:W4:Y:S01]  /*eec0*/  MUFU.RCP R5, R21 ;  /* 0x0000001500057308 */ /* 0x000f220000001000 */
[----:B------:R-:W-:Y:S02]  /*eed0*/  FSETP.NE.FTZ.AND P4, PT, R21, RZ, PT ;  /* 0x000000ff1500720b */ /* 0x000fe40003f95000 */
[----:B--2---:R-:W-:-:S04]  /*eee0*/  SHF.L.U32 R0, R36, 0x5, RZ ;  /* 0x0000000524007819 */ /* 0x004fc800000006ff */
[----:B------:R-:W-:Y:S02]  /*eef0*/  LOP3.LUT R2, R3, 0x20, R0, 0xf8, !PT ;  /* 0x0000002003027812 */ /* 0x000fe400078ef800 */
[----:B---3--:R-:W-:Y:S02]  /*ef00*/  FSEL R0, R4, 1, P6 ;  /* 0x3f80000004007808 */ /* 0x008fe40003000000 */
[----:B------:R-:W2:Y:S01]  /*ef10*/  MUFU.RCP R4, R22 ;  /* 0x0000001600047308 */ /* 0x000ea20000001000 */
[----:B------:R-:W-:Y:S02]  /*ef20*/  LOP3.LUT R3, R7, 0x18, R31, 0xf8, !PT ;  /* 0x0000001807037812 */ /* 0x000fe400078ef81f */
[C---:B------:R-:W-:Y:S01]  /*ef30*/  FMUL.FTZ R144, R0.reuse, R144 ;  /* 0x0000009000907220 */ /* 0x040fe20000410000 */
[----:B------:R-:W-:Y:S01]  /*ef40*/  FMUL.FTZ R7, R0, R145 ;  /* 0x0000009100077220 */ /* 0x000fe20000410000 */
[----:B------:R-:W-:Y:S01]  /*ef50*/  LOP3.LUT R23, R2, R3, RZ, 0xfc, !PT ;  /* 0x0000000302177212 */ /* 0x000fe200078efcff */
[----:B------:R-:W-:Y:S01]  /*ef60*/  FMUL.FTZ R152, R0, R152 ;  /* 0x0000009800987220 */ /* 0x000fe20000410000 */
[----:B-1----:R-:W-:Y:S01]  /*ef70*/  FSEL R3, R6, 1, P5 ;  /* 0x3f80000006037808 */ /* 0x002fe20002800000 */
        /* <DEDUP_REMOVED lines=9> */
[----:B--2---:R-:W-:Y:S01]  /*f010*/  FSEL R0, R4, 1, P3 ;  /* 0x3f80000004007808 */ /* 0x004fe20001800000 */
[----:B------:R-:W-:Y:S01]  /*f020*/  FMUL.FTZ R155, R3, R155 ;  /* 0x0000009b039b7220 */ /* 0x000fe20000410000 */
        /* <DEDUP_REMOVED lines=42> */
[----:B------:R5:W-:Y:S01]  /*f2d0*/  STS [R3+0x1010], R14 ;  /* 0x0010100e03007388 */ /* 0x000be20000000800 */
        /* <DEDUP_REMOVED lines=11> */
[----:B------:R1:W1:Y:S01]  /*f390*/  @P5 MUFU.LG2 R5, R20 ;  /* 0x0000001400055308 */ /* 0x0002620000000c00 */
[----:B------:R-:W2:Y:S02]  /*f3a0*/  LDC R14, c[0x0][0x434] ;  /* 0x00010d00ff0e7b82 */ /* 0x000ea40000000800 */
[----:B------:R5:W-:Y:S04]  /*f3b0*/  STS [R0+0x30], R10 ;  /* 0x0000300a00007388 */ /* 0x000be80000000800 */
[----:B------:R4:W-:Y:S02]  /*f3c0*/  STS [R0+0x230], R9 ;  /* 0x0002300900007388 */ /* 0x0009e40000000800 */
[----:B------:R-:W2:Y:S02]  /*f3d0*/  LDC R3, c[0x0][0x434] ;  /* 0x00010d00ff037b82 */ /* 0x000ea40000000800 */
[----:B------:R-:W-:Y:S04]  /*f3e0*/  STS [R2+0x1020], R18 ;  /* 0x0010201202007388 */ /* 0x000fe80000000800 */
[----:B------:R1:W-:Y:S02]  /*f3f0*/  STS [R2+0x1220], R17 ;  /* 0x0012201102007388 */ /* 0x0003e40000000800 */
[----:B------:R-:W1:Y:S02]  /*f400*/  LDC.U8 R13, c[0x0][0x548] ;  /* 0x00015200ff0d7b82 */ /* 0x000e640000000000 */
[----:B------:R-:W-:Y:S01]  /*f410*/  STS [R0+0x1030], R16 ;  /* 0x0010301000007388 */ /* 0x000fe20000000800 */
[----:B---3--:R3:W1:Y:S03]  /*f420*/  @P4 MUFU.LG2 R12, R21 ;  /* 0x00000015000c4308 */ /* 0x0086660000000c00 */
[----:B------:R3:W-:Y:S02]  /*f430*/  STS [R0+0x1230], R15 ;  /* 0x0012300f00007388 */ /* 0x0007e40000000800 */
[----:B-----5:R-:W5:Y:S01]  /*f440*/  @!P2 LDC.64 R10, c[0x0][0x400] ;  /* 0x00010000ff0aab82 */ /* 0x020f620000000a00 */
[----:B--2---:R-:W-:-:S07]  /*f450*/  @P1 IMAD R3, R4, R14, RZ ;  /* 0x0000000e04031224 */ /* 0x004fce00078e02ff */
[----:B----4-:R-:W2:Y:S01]  /*f460*/  @P2 LDC.64 R8, c[0x0][0x408] ;  /* 0x00010200ff082b82 */ /* 0x010ea20000000a00 */
[----:B-1----:R-:W-:-:S07]  /*f470*/  @P1 MOV R2, 0x1 ;  /* 0x0000000100021802 */ /* 0x002fce0000000f00 */
[----:B------:R-:W1:Y:S08]  /*f480*/  @P1 LDC R4, c[0x0][0x430] ;  /* 0x00010c00ff041b82 */ /* 0x000e700000000800 */
[----:B---3--:R-:W3:Y:S01]  /*f490*/  @P6 LDC R0, c[0x0][0x458] ;  /* 0x00011600ff006b82 */ /* 0x008ee20000000800 */
[----:B-----5:R-:W-:Y:S01]  /*f4a0*/  @!P2 IMAD.WIDE.U32 R24, R38, R10, RZ ;  /* 0x0000000a2618a225 */ /* 0x020fe200078e00ff */
[----:B------:R-:W-:Y:S06]  /*f4b0*/  @P1 BRA `(.L_x_115) ;  /* 0x0000000000201947 */ /* 0x000fec0003800000 */
[----:B------:R-:W-:Y:S01]  /*f4c0*/  ISETP.NE.AND P0, PT, R13, RZ, PT ;  /* 0x000000ff0d00720c */ /* 0x000fe20003f05270 */
[----:B------:R-:W4:-:S12]  /*f4d0*/  LDC R10, c[0x0][0x3e0] ;  /* 0x0000f800ff0a7b82 */ /* 0x000f180000000800 */
[----:B------:R-:W4:Y:S01]  /*f4e0*/  @P0 LDC R2, c[0x0][0x454] ;  /* 0x00011500ff020b82 */ /* 0x000f220000000800 */
[----:B-1----:R-:W-:Y:S02]  /*f4f0*/  @P0 MOV R4, 0x1 ;  /* 0x0000000100040802 */ /* 0x002fe40000000f00 */
[----:B------:R-:W-:-:S05]  /*f500*/  @!P0 MOV R4, 0x1 ;  /* 0x0000000100048802 */ /* 0x000fca0000000f00 */
[----:B------:R-:W1:Y:S01]  /*f510*/  @P0 LDC R3, c[0x0][0x454] ;  /* 0x00011500ff030b82 */ /* 0x000e620000000800 */
[-C--:B----4-:R-:W-:Y:S02]  /*f520*/  @P0 IMAD R2, R2, R10.reuse, RZ ;  /* 0x0000000a02020224 */ /* 0x090fe400078e02ff */
[----:B------:R-:W-:-:S07]  /*f530*/  @!P0 IMAD R2, R14, R10, RZ ;  /* 0x0000000a0e028224 */ /* 0x000fce00078e02ff */
.L_x_115:
[----:B------:R4:W5:Y:S01]  /*f540*/  LDL R30, [R1+0x10] ;  /* 0x00001000011e7983 */ /* 0x0009620000100800 */
[----:B------:R-:W-:Y:S01]  /*f550*/  ISETP.NE.AND P0, PT, R252, -0x1, PT ;  /* 0xfffffffffc00780c */ /* 0x000fe20003f05270 */
[----:B------:R-:W-:Y:S01]  /*f560*/  @!P2 IMAD R28, R38, R11, R25 ;  /* 0x0000000b261ca224 */ /* 0x000fe200078e0219 */
[----:B------:R-:W-:Y:S01]  /*f570*/  ISETP.NE.AND P1, PT, R13, RZ, !P1 ;  /* 0x000000ff0d00720c */ /* 0x000fe20004f25270 */
[----:B------:R-:W-:Y:S01]  /*f580*/  BAR.SYNC.DEFER_BLOCKING 0x0 ;  /* 0x0000000000007b1d */ /* 0x000fe20000010000 */
[----:B------:R-:W-:Y:S01]  /*f590*/  @P6 FMUL.FTZ R6, R6, 0.69314718246459960938 ;  /* 0x3f31721806066820 */ /* 0x000fe20000410000 */
[----:B------:R-:W-:Y:S01]  /*f5a0*/  MOV R27, 0x7f800000 ;  /* 0x7f800000001b7802 */ /* 0x000fe20000000f00 */
[----:B------:R-:W-:Y:S01]  /*f5b0*/  @P5 FMUL.FTZ R5, R5, 0.69314718246459960938 ;  /* 0x3f31721805055820 */ /* 0x000fe20000410000 */
[----:B------:R-:W-:Y:S01]  /*f5c0*/  MOV R26, 0x7f800000 ;  /* 0x7f800000001a7802 */ /* 0x000fe20000000f00 */
[----:B---3--:R-:W-:-:S03]  /*f5d0*/  @P6 FFMA.FTZ R27, R138, R0, R6 ;  /* 0x000000008a1b6223 */ /* 0x008fc60000010006 */
[----:B------:R-:W3:Y:S01]  /*f5e0*/  @P4 LDC R13, c[0x0][0x458] ;  /* 0x00011600ff0d4b82 */ /* 0x000ee20000000800 */
[----:B------:R2:W4:Y:S01]  /*f5f0*/  @P3 MUFU.LG2 R10, R22 ;  /* 0x00000016000a3308 */ /* 0x0005220000000c00 */
[----:B------:R-:W3:Y:S01]  /*f600*/  S2R R15, SR_CTAID.X ;  /* 0x00000000000f7919 */ /* 0x000ee20000002500 */
[----:B-1----:R-:W-:Y:S02]  /*f610*/  IMAD R0, R29, R3, RZ ;  /* 0x000000031d007224 */ /* 0x002fe400078e02ff */
[----:B------:R-:W-:Y:S01]  /*f620*/  @P5 FFMA.FTZ R26, R137, R7, R5 ;  /* 0x00000007891a5223 */ /* 0x000fe20000010005 */
[----:B------:R-:W-:Y:S01]  /*f630*/  @P4 FMUL.FTZ R7, R12, 0.69314718246459960938 ;  /* 0x3f3172180c074820 */ /* 0x000fe20000410000 */
[----:B------:R-:W-:Y:S01]  /*f640*/  BSSY.RECONVERGENT B0, `(.L_x_116) ;  /* 0x000003d000007945 */ /* 0x000fe20003800200 */
[----:B------:R-:W-:Y:S01]  /*f650*/  @!P1 IMAD R0, R38, R2, R0 ;  /* 0x0000000226009224 */ /* 0x000fe200078e0200 */
[----:B------:R-:W1:Y:S01]  /*f660*/  @P3 LDC R11, c[0x0][0x458] ;  /* 0x00011600ff0b3b82 */ /* 0x000e620000000800 */
[----:B------:R-:W-:-:S02]  /*f670*/  MOV R19, 0x7f800000 ;  /* 0x7f80000000137802 */ /* 0x000fc40000000f00 */
[----:B------:R-:W-:Y:S01]  /*f680*/  MOV R18, 0x7f800000 ;  /* 0x7f80000000127802 */ /* 0x000fe20000000f00 */
[----:B------:R1:W1:Y:S01]  /*f690*/  LDS.128 R32, [R214+0x1800] ;  /* 0x00180000d6207984 */ /* 0x0002620000000c00 */
[----:B--2---:R-:W-:-:S04]  /*f6a0*/  @P2 IMAD.WIDE.U32 R22, R252, R8, RZ ;  /* 0x00000008fc162225 */ /* 0x004fc800078e00ff */
[----:B----4-:R-:W-:Y:S01]  /*f6b0*/  @P3 FMUL.FTZ R6, R10, 0.69314718246459960938 ;  /* 0x3f3172180a063820 */ /* 0x010fe20000410000 */
[----:B------:R-:W-:Y:S02]  /*f6c0*/  @P2 IMAD R28, R252, R9, R23 ;  /* 0x00000009fc1c2224 */ /* 0x000fe400078e0217 */
[----:B---3--:R-:W-:Y:S01]  /*f6d0*/  @P4 FFMA.FTZ R19, R136, R13, R7 ;  /* 0x0000000d88134223 */ /* 0x008fe20000010007 */
[----:B------:R-:W-:Y:S01]  /*f6e0*/  @!P0 IMAD R252, R38, R14, RZ ;  /* 0x0000000e26fc8224 */ /* 0x000fe200078e02ff */
[----:B------:R-:W-:-:S04]  /*f6f0*/  LOP3.LUT P0, RZ, R31, 0x3, RZ, 0xc0, !PT ;  /* 0x000000031fff7812 */ /* 0x000fc8000780c0ff */
[----:B------:R-:W-:Y:S02]  /*f700*/  SHF.R.S32.HI R3, RZ, 0x1f, R252 ;  /* 0x0000001fff037819 */ /* 0x000fe400000114fc */
[----:B------:R-:W-:Y:S01]  /*f710*/  SEL R5, R252, RZ, P1 ;  /* 0x000000fffc057207 */ /* 0x000fe20000800000 */
[----:B-1----:R-:W-:Y:S01]  /*f720*/  @P3 FFMA.FTZ R18, R64, R11, R6 ;  /* 0x0000000b40123223 */ /* 0x002fe20000010006 */
[----:B------:R-:W-:Y:S02]  /*f730*/  SHF.L.U32 R15, R15, 0x7, RZ ;  /* 0x000000070f0f7819 */ /* 0x000fe400000006ff */
[----:B------:R-:W-:-:S03]  /*f740*/  SEL R3, R3, RZ, P1 ;  /* 0x000000ff03037207 */ /* 0x000fc60000800000 */
[----:B------:R-:W-:-:S05]  /*f750*/  IMAD R2, R15, R4, RZ ;  /* 0x000000040f027224 */ /* 0x000fca00078e02ff */
[----:B------:R-:W-:Y:S02]  /*f760*/  IADD3 R8, P5, P1, R2, R5, R0 ;  /* 0x0000000502087210 */ /* 0x000fe400079be000 */
[----:B------:R-:W-:Y:S02]  /*f770*/  SHF.R.S32.HI R2, RZ, 0x1f, R2 ;  /* 0x0000001fff027819 */ /* 0x000fe40000011402 */
[----:B------:R-:W-:-:S04]  /*f780*/  SHF.R.S32.HI R0, RZ, 0x1f, R0 ;  /* 0x0000001fff007819 */ /* 0x000fc80000011400 */
[----:B------:R-:W-:Y:S01]  /*f790*/  IADD3.X R5, PT, PT, R2, R3, R0, P5, P1 ;  /* 0x0000000302057210 */ /* 0x000fe20002fe2400 */
[----:B------:R-:W-:Y:S06]  /*f7a0*/  @P0 BRA `(.L_x_117) ;  /* 0x0000000000980947 */ /* 0x000fec0003800000 */
[----:B------:R-:W-:-:S04]  /*f7b0*/  SHF.R.U32.HI R0, RZ, 0x1, R31 ;  /* 0x00000001ff007819 */ /* 0x000fc8000001161f */
[----:B------:R-:W-:-:S04]  /*f7c0*/  LOP3.LUT R0, R0, 0x30, RZ, 0xc0, !PT ;  /* 0x0000003000007812 */ /* 0x000fc800078ec0ff */
[----:B------:R-:W-:-:S04]  /*f7d0*/  LOP3.LUT R0, R0, 0x7, R36, 0xf8, !PT ;  /* 0x0000000700007812 */ /* 0x000fc800078ef824 */
[C---:B-----5:R-:W-:Y:S01]  /*f7e0*/  ISETP.GE.AND P6, PT, R0.reuse, R30, PT ;  /* 0x0000001e0000720c */ /* 0x060fe20003fc6270 */
        /* <DEDUP_REMOVED lines=34> */
.L_x_117:
[----:B------:R-:W-:Y:S05]  /*fa10*/  BSYNC.RECONVERGENT B0 ;  /* 0x0000000000007941 */ /* 0x000fea0003800200 */
.L_x_116:
[----:B-1----:R-:W2:Y:S01]  /*fa20*/  LDL.LU R5, [R1+0x14] ;  /* 0x0000140001057983 */ /* 0x002ea20000300800 */
[----:B------:R-:W1:Y:S03]  /*fa30*/  LDCU UR6, c[0x0][0x440] ;  /* 0x00008800ff0677ac */ /* 0x000e660008000800 */
[----:B------:R-:W3:Y:S01]  /*fa40*/  LDL.LU R4, [R1+0x1c] ;  /* 0x00001c0001047983 */ /* 0x000ee20000300800 */
[----:B------:R-:W4:Y:S03]  /*fa50*/  LDCU.64 UR4, c[0x0][0x410] ;  /* 0x00008200ff0477ac */ /* 0x000f260008000a00 */
[----:B------:R-:W3:Y:S04]  /*fa60*/  LDL.LU R0, [R1+0x18] ;  /* 0x0000180001007983 */ /* 0x000ee80000300800 */
[----:B------:R2:W5:Y:S01]  /*fa70*/  LDL.64 R10, [R1] ;  /* 0x00000000010a7983 */ /* 0x0005620000100a00 */
[----:B------:R-:W-:Y:S01]  /*fa80*/  @!P2 IMAD.MOV.U32 R2, RZ, RZ, R24 ;  /* 0x000000ffff02a224 */ /* 0x000fe200078e0018 */
[----:B------:R-:W-:Y:S01]  /*fa90*/  BSSY.RECONVERGENT B0, `(.L_x_118) ;  /* 0x0000017000007945 */ /* 0x000fe20003800200 */
[----:B------:R-:W-:Y:S01]  /*faa0*/  @P2 IMAD.MOV.U32 R2, RZ, RZ, R22 ;  /* 0x000000ffff022224 */ /* 0x000fe200078e0016 */
[----:B------:R2:W2:Y:S01]  /*fab0*/  LDS.128 R12, [R214] ;  /* 0x00000000d60c7984 */ /* 0x0004a20000000c00 */
[----:B-1----:R-:W-:-:S03]  /*fac0*/  ISETP.GE.AND P0, PT, R216, UR6, PT ;  /* 0x00000006d8007c0c */ /* 0x002fc6000bf06270 */
[----:B------:R-:W-:Y:S02]  /*fad0*/  IADD3 R2, P1, PT, R216, R2, RZ ;  /* 0x00000002d8027210 */ /* 0x000fe40007f3e0ff */
[----:B-----5:R-:W-:-:S03]  /*fae0*/  ISETP.GE.OR P3, PT, R36, R30, P0 ;  /* 0x0000001e2400720c */ /* 0x020fc60000766670 */
[----:B------:R-:W-:Y:S02]  /*faf0*/  IMAD.X R3, RZ, RZ, R28, P1 ;  /* 0x000000ffff037224 */ /* 0x000fe400008e061c */
[----:B----4-:R-:W-:-:S04]  /*fb00*/  IMAD.WIDE.U32 R8, R29, UR4, R2 ;  /* 0x000000041d087c25 */ /* 0x010fc8000f8e0002 */
[----:B------:R-:W-:Y:S01]  /*fb10*/  IMAD R7, R29, UR5, R9 ;  /* 0x000000051d077c24 */ /* 0x000fe2000f8e0209 */
[-C--:B--2---:R-:W-:Y:S02]  /*fb20*/  ISETP.GE.OR P2, PT, R5, R30.reuse, P0 ;  /* 0x0000001e0500720c */ /* 0x084fe40000746670 */
[-C--:B---3--:R-:W-:Y:S02]  /*fb30*/  ISETP.GE.OR P1, PT, R4, R30.reuse, P0 ;  /* 0x0000001e0400720c */ /* 0x088fe40000726670 */
        /* <DEDUP_REMOVED lines=12> */
.L_x_119:
[----:B------:R-:W-:Y:S05]  /*fc00*/  BSYNC.RECONVERGENT B0 ;  /* 0x0000000000007941 */ /* 0x000fea0003800200 */
.L_x_118:
        /* <DEDUP_REMOVED lines=16> */
.L_x_121:
[----:B------:R-:W-:Y:S05]  /*fd10*/  BSYNC.RECONVERGENT B0 ;  /* 0x0000000000007941 */ /* 0x000fea0003800200 */
.L_x_120:
        /* <DEDUP_REMOVED lines=16> */
.L_x_123:
[----:B------:R-:W-:Y:S05]  /*fe20*/  BSYNC.RECONVERGENT B0 ;  /* 0x0000000000007941 */ /* 0x000fea0003800200 */
.L_x_122:
        /* <DEDUP_REMOVED lines=15> */
.L_x_124:
        /* <DEDUP_REMOVED lines=14> */
.L_x_727:


//--------------------- .text._ZN5flash16flash_fwd_kernelI23Flash_fwd_kernel_traitsILi32ELi128ELi128ELi4ELb0ELb0EN7cutlass6half_tE19Flash_kernel_traitsILi32ELi128ELi128ELi4ES3_EELb0ELb1ELb0ELb1ELb0ELb0ELb0ELb0EEEvNS_16Flash_fwd_paramsE --------------------------
	.section	.text._ZN5flash16flash_fwd_kernelI23Flash_fwd_kernel_traitsILi32ELi128ELi128ELi4ELb0ELb0EN7cutlass6half_tE19Flash_kernel_traitsILi32ELi128ELi128ELi4ES3_EELb0ELb1ELb0ELb1ELb0ELb0ELb0ELb0EEEvNS_16Flash_fwd_paramsE,"ax",@progbits
	.align	128
        .global         _ZN5flash16flash_fwd_kernelI23Flash_fwd_kernel_traitsILi32ELi128ELi128ELi4ELb0ELb0EN7cutlass6half_tE19Flash_kernel_traitsILi32ELi128ELi128ELi4ES3_EELb0ELb1ELb0ELb1ELb0ELb0ELb0ELb0EEEvNS_16Flash_fwd_paramsE
        .type           _ZN5flash16flash_fwd_kernelI23Flash_fwd_kernel_traitsILi32ELi128ELi128ELi4ELb0ELb0EN7cutlass6half_tE19Flash_kernel_traitsILi32ELi128ELi128ELi4ES3_EELb0ELb1ELb0ELb1ELb0ELb0ELb0ELb0EEEvNS_16Flash_fwd_paramsE,@function
        .size           _ZN5flash16flash_fwd_kernelI23Flash_fwd_kernel_traitsILi32ELi128ELi128ELi4ELb0ELb0EN7cutlass6half_tE19Flash_kernel_traitsILi32ELi128ELi128ELi4ES3_EELb0ELb1ELb0ELb1ELb0ELb0ELb0ELb0EEEvNS_16Flash_fwd_paramsE,(.L_x_728 - _ZN5flash16flash_fwd_kernelI23Flash_fwd_kernel_traitsILi32ELi128ELi128ELi4ELb0ELb0EN7cutlass6half_tE19Flash_kernel_traitsILi32ELi128ELi128ELi4ES3_EELb0ELb1ELb0ELb1ELb0ELb0ELb0ELb0EEEvNS_16Flash_fwd_paramsE)
        .other          _ZN5flash16flash_fwd_kernelI23Flash_fwd_kernel_traitsILi32ELi128ELi128ELi4ELb0ELb0EN7cutlass6half_tE19Flash_kernel_traitsILi32ELi128ELi128ELi4ES3_EELb0ELb1ELb0ELb1ELb0ELb0ELb0ELb0EEEvNS_16Flash_fwd_paramsE,@"STO_CUDA_ENTRY STV_DEFAULT"
_ZN5flash16flash_fwd_kernelI23Flash_fwd_kernel_traitsILi32ELi128ELi128ELi4ELb0ELb0EN7cutlass6half_tE19Flash_kernel_traitsILi32ELi128ELi128ELi4ES3_EELb0ELb1ELb0ELb1ELb0ELb0ELb0ELb0EEEvNS_16Flash_fwd_paramsE:
.text._ZN5flash16flash_fwd_kernelI23Flash_fwd_kernel_traitsILi32ELi128ELi128ELi4ELb0ELb0EN7cutlass6half_tE19Flash_kernel_traitsILi32ELi128ELi128ELi4ES3_EELb0ELb1ELb0ELb1ELb0ELb0ELb0ELb0EEEvNS_16Flash_fwd_paramsE:
[----:B------:R-:W-:Y:S08]  /*0000*/  LDC R1, c[0x0][0x37c] ;  /* 0x0000df00ff017b82 */ /* 0x000ff00000000800 */
[----:B------:R-:W1:Y:S01]  /*0010*/  LDC.64 R2, c[0x0][0x460] ;  /* 0x00011800ff027b82 */ /* 0x000e620000000a00 */
[----:B------:R-:W2:Y:S01]  /*0020*/  S2R R230, SR_CTAID.Y ;  /* 0x0000000000e67919 */ /* 0x000ea20000002600 */
[----:B------:R-:W3:Y:S01]  /*0030*/  LDCU.64 UR4, c[0x0][0x478] ;  /* 0x00008f00ff0477ac */ /* 0x000ee20008000a00 */
[----:B------:R-:W-:Y:S01]  /*0040*/  IMAD.MOV.U32 R228, RZ, RZ, -0x1 ;  /* 0xffffffffffe47424 */ /* 0x000fe200078e00ff */
[----:B------:R-:W4:Y:S04]  /*0050*/  LDCU.64 UR16, c[0x0][0x358] ;  /* 0x00006b00ff1077ac */ /* 0x000f280008000a00 */
[----:B------:R-:W2:Y:S01]  /*0060*/  LDC.64 R4, c[0x0][0x460] ;  /* 0x00011800ff047b82 */ /* 0x000ea20000000a00 */
[----:B------:R-:W4:Y:S01]  /*0070*/  LDCU.64 UR6, c[0x0][0x470] ;  /* 0x00008e00ff0677ac */ /* 0x000f220008000a00 */
[----:B---3--:R-:W-:-:S02]  /*0080*/  ISETP.NE.U32.AND P2, PT, RZ, UR4, PT ;  /* 0x00000004ff007c0c */ /* 0x008fc4000bf45070 */
[C---:B-1----:R-:W-:Y:S02]  /*0090*/  ISETP.NE.U32.AND P0, PT, R2.reuse, RZ, PT ;  /* 0x000000ff0200720c */ /* 0x042fe40003f05070 */
[----:B------:R-:W-:Y:S02]  /*00a0*/  ISETP.NE.U32.AND P4, PT, R2, RZ, PT ;  /* 0x000000ff0200720c */ /* 0x000fe40003f85070 */
[C---:B------:R-:W-:Y:S02]  /*00b0*/  ISETP.NE.AND.EX P0, PT, R3.reuse, RZ, PT, P0 ;  /* 0x000000ff0300720c */ /* 0x040fe40003f05300 */
[----:B------:R-:W-:Y:S02]  /*00c0*/  ISETP.NE.AND.EX P4, PT, R3, RZ, PT, P4 ;  /* 0x000000ff0300720c */ /* 0x000fe40003f85340 */
[----:B------:R-:W-:Y:S01]  /*00d0*/  ISETP.NE.AND.EX P2, PT, RZ, UR5, PT, P2 ;  /* 0x00000005ff007c0c */ /* 0x000fe2000bf45320 */
[----:B--2---:R-:W-:-:S04]  /*00e0*/  IMAD.WIDE.U32 R4, R230, 0x4, R4 ;  /* 0x00000004e6047825 */ /* 0x004fc800078e0004 */
[----:B------:R-:W-:Y:S01]  /*00f0*/  IMAD.SHL.U32 R8, R230, 0x4, RZ ;  /* 0x00000004e6087824 */ /* 0x000fe200078e00ff */
[----:B------:R-:W-:Y:S02]  /*0100*/  SHF.R.U32.HI R2, RZ, 0x1e, R230 ;  /* 0x0000001eff027819 */ /* 0x000fe400000116e6 */
[----:B----4-:R-:W-:Y:S01]  /*0110*/  ISETP.NE.U32.AND P3, PT, RZ, UR6, PT ;  /* 0x00000006ff007c0c */ /* 0x010fe2000bf65070 */
[----:B------:R-:W2:Y:S03]  /*0120*/  @P0 LDG.E R228, desc[UR16][R4.64] ;  /* 0x0000001004e40981 */ /* 0x000ea6000c1e1900 */
[----:B------:R-:W-:Y:S01]  /*0130*/  ISETP.NE.AND.EX P3, PT, RZ, UR7, PT, P3 ;  /* 0x00000007ff007c0c */ /* 0x000fe2000bf65330 */
[----:B------:R1:W2:Y:S01]  /*0140*/  @P4 LDG.E R10, desc[UR16][R4.64+0x4] ;  /* 0x00000410040a4981 */ /* 0x0002a2000c1e1900 */
[----:B------:R-:W-:Y:S01]  /*0150*/  @P2 IADD3 R160, P0, PT, R8, UR4, RZ ;  /* 0x0000000408a02c10 */ /* 0x000fe2000ff1e0ff */
[----:B------:R-:W-:Y:S01]  /*0160*/  IMAD.MOV.U32 R0, RZ, RZ, RZ ;  /* 0x000000ffff007224 */ /* 0x000fe200078e00ff */
[----:B------:R-:W3:Y:S02]  /*0170*/  S2R R18, SR_CTAID.X ;  /* 0x0000000000127919 */ /* 0x000ee40000002500 */
[----:B------:R-:W-:Y:S01]  /*0180*/  @P2 IADD3.X R161, PT, PT, R2, UR5, RZ, P0, !PT ;  /* 0x0000000502a12c10 */ /* 0x000fe200087fe4ff */
[----:B------:R-:W4:Y:S04]  /*0190*/  @!P4 LDC R12, c[0x0][0x434] ;  /* 0x00010d00ff0ccb82 */ /* 0x000f280000000800 */
[----:B------:R-:W5:Y:S04]  /*01a0*/  @P2 LDG.E R160, desc[UR16][R160.64] ;  /* 0x00000010a0a02981 */ /* 0x000f68000c1e1900 */
[----:B------:R-:W2:Y:S01]  /*01b0*/  @!P2 LDC R6, c[0x0][0x43c] ;  /* 0x00010f00ff06ab82 */ /* 0x000ea20000000800 */
[----:B-1----:R-:W-:-:S04]  /*01c0*/  @P3 IADD3 R4, P1, PT, R8, UR6, RZ ;  /* 0x0000000608043c10 */ /* 0x002fc8000ff3e0ff */
[----:B------:R-:W-:-:S05]  /*01d0*/  @P3 IADD3.X R5, PT, PT, R2, UR7, RZ, P1, !PT ;  /* 0x0000000702053c10 */ /* 0x000fca0008ffe4ff */
[----:B------:R1:W5:Y:S02]  /*01e0*/  @P3 LDG.E R0, desc[UR16][R4.64] ;  /* 0x0000001004003981 */ /* 0x000364000c1e1900 */
[----:B-1----:R-:W1:Y:S01]  /*01f0*/  LDC.64 R4, c[0x0][0x468] ;  /* 0x00011a00ff047b82 */ /* 0x002e620000000a00 */
[----:B------:R-:W3:Y:S01]  /*0200*/  LDCU.U8 UR4, c[0x0][0x532] ;  /* 0x0000a640ff0477ac */ /* 0x000ee20008000000 */
[----:B-1----:R-:W-:-:S05]  /*0210*/  IADD3 R8, P0, PT, R8, R4, RZ ;  /* 0x0000000408087210 */ /* 0x002fca0007f1e0ff */
[----:B------:R-:W-:Y:S01]  /*0220*/  IMAD.X R9, R2, 0x1, R5, P0 ;  /* 0x0000000102097824 */ /* 0x000fe200000e0605 */
[C---:B------:R-:W-:Y:S01]  /*0230*/  ISETP.NE.U32.AND P0, PT, R4.reuse, RZ, PT ;  /* 0x000000ff0400720c */ /* 0x040fe20003f05070 */
[----:B------:R-:W1:Y:S03]  /*0240*/  @!P2 LDC.64 R2, c[0x0][0x488] ;  /* 0x00012200ff02ab82 */ /* 0x000e660000000a00 */
[----:B------:R-:W-:Y:S02]  /*0250*/  ISETP.NE.AND.EX P0, PT, R5, RZ, PT, P0 ;  /* 0x000000ff0500720c */ /* 0x000fe40003f05300 */
[----:B------:R-:W-:Y:S02]  /*0260*/  ISETP.EQ.U32.AND P3, PT, R4, RZ, PT ;  /* 0x000000ff0400720c */ /* 0x000fe40003f62070 */
[----:B---3--:R-:W-:-:S09]  /*0270*/  ISETP.NE.AND P1, PT, RZ, UR4, PT ;  /* 0x00000004ff007c0c */ /* 0x008fd2000bf25270 */
[----:B------:R-:W3:Y:S01]  /*0280*/  @!P0 LDC R4, c[0x0][0x438] ;  /* 0x00010e00ff048b82 */ /* 0x000ee20000000800 */
[----:B------:R-:W-:Y:S01]  /*0290*/  ISETP.EQ.OR.EX P3, PT, R5, RZ, !P1, P3 ;  /* 0x000000ff0500720c */ /* 0x000fe20004f62730 */
[----:B------:R-:W-:Y:S02]  /*02a0*/  IMAD.MOV.U32 R7, RZ, RZ, -0x1 ;  /* 0xffffffffff077424 */ /* 0x000fe400078e00ff */
[----:B------:R-:W-:-:S10]  /*02b0*/  IMAD.SHL.U32 R11, R18, 0x80, RZ ;  /* 0x00000080120b7824 */ /* 0x000fd400078e00ff */
[----:B------:R1:W5:Y:S01]  /*02c0*/  @!P3 LDG.E R7, desc[UR16][R8.64] ;  /* 0x000000100807b981 */ /* 0x000362000c1e1900 */
[----:B--2---:R-:W-:-:S05]  /*02d0*/  @P4 IMAD.IADD R12, R10, 0x1, -R228 ;  /* 0x000000010a0c4824 */ /* 0x004fca00078e0ae4 */
[----:B----4-:R-:W-:Y:S01]  /*02e0*/  ISETP.GT.AND P3, PT, R12, R11, PT ;  /* 0x0000000b0c00720c */ /* 0x010fe20003f64270 */
[----:B-1-3--:R-:W-:-:S12]  /*02f0*/  @!P0 BRA `(.L_x_125) ;  /* 0x00000000000c8947 */ /* 0x00afd80003800000 */
[----:B------:R-:W2:Y:S02]  /*0300*/  @P1 LDG.E R4, desc[UR16][R8.64+0x4] ;  /* 0x0000041008041981 */ /* 0x000ea4000c1e1900 */
[----:B--2--5:R-:W-:-:S06]  /*0310*/  @P1 IADD3 R4, PT, PT, R4, -R7, RZ ;  /* 0x8000000704041210 */ /* 0x024fcc0007ffe0ff */
[----:B------:R1:W5:Y:S02]  /*0320*/  @!P1 LDG.E R4, desc[UR16][R8.64] ;  /* 0x0000001008049981 */ /* 0x000364000c1e1900 */
.L_x_125:
[----:B------:R-:W-:Y:S05]  /*0330*/  @!P3 EXIT ;  /* 0x000000000000b94d */ /* 0x000fea0003800000 */
[----:B------:R-:W2:Y:S01]  /*0340*/  LDC R152, c[0x0][0x508] ;  /* 0x00014200ff987b82 */ /* 0x000ea20000000800 */
[----:B------:R-:W-:Y:S01]  /*0350*/  @!P2 ISETP.NE.U32.AND P0, PT, R2, RZ, PT ;  /* 0x000000ff0200a20c */ /* 0x000fe20003f05070 */
[----:B-----5:R-:W-:Y:S01]  /*0360*/  @P2 IMAD.IADD R160, R160, 0x1, -R0 ;  /* 0x00000001a0a02824 */ /* 0x020fe200078e0a00 */
[----:B------:R-:W3:Y:S02]  /*0370*/  S2R R16, SR_CTAID.Z ;  /* 0x0000000000107919 */ /* 0x000ee40000002700 */
[----:B------:R-:W-:Y:S01]  /*0380*/  @!P2 ISETP.NE.AND.EX P0, PT, R3, RZ, PT, P0 ;  /* 0x000000ff0300a20c */ /* 0x000fe20003f05300 */
[----:B------:R-:W-:Y:S01]  /*0390*/  VIADD R3, R18, 0x1 ;  /* 0x0000000112037836 */ /* 0x000fe20000000000 */
[----:B------:R-:W4:Y:S02]  /*03a0*/  S2R R229, SR_TID.X ;  /* 0x0000000000e57919 */ /* 0x000f240000002100 */
[----:B------:R-:W-:Y:S01]  /*03b0*/  @!P2 SEL R6, R6, RZ, P0 ;  /* 0x000000ff0606a207 */ /* 0x000fe20000000000 */
[----:B------:R-:W-:-:S03]  /*03c0*/  IMAD R3, R3, 0x80, -R12 ;  /* 0x0000008003037824 */ /* 0x000fc600078e0a0c */
[----:B------:R-:W-:-:S05]  /*03d0*/  @!P2 IADD3 R160, PT, PT, R6, R4, -R0 ;  /* 0x0000000406a0a210 */ /* 0x000fca0007ffe800 */
[----:B------:R-:W-:-:S05]  /*03e0*/  VIADD R5, R160, 0x7f ;  /* 0x0000007fa0057836 */ /* 0x000fca0000000000 */
        /* <DEDUP_REMOVED lines=10> */
[----:B------:R-:W2:Y:S01]  /*0490*/  LDC.U8 R0, c[0x0][0x549] ;  /* 0x00015240ff007b82 */ /* 0x000ea20000000000 */
[----:B------:R-:W-:-:S07]  /*04a0*/  ISETP.NE.AND P1, PT, R228, -0x1, PT ;  /* 0xffffffffe400780c */ /* 0x000fce0003f25270 */
[----:B-1----:R-:W1:Y:S08]  /*04b0*/  LDC.U8 R8, c[0x0][0x548] ;  /* 0x00015200ff087b82 */ /* 0x002e700000000000 */
[----:B------:R-:W3:Y:S01]  /*04c0*/  @!P1 LDC.64 R6, c[0x0][0x400] ;  /* 0x00010000ff069b82 */ /* 0x000ee20000000a00 */
[----:B--2---:R-:W-:-:S07]  /*04d0*/  ISETP.NE.AND P0, PT, R0, RZ, PT ;  /* 0x000000ff0000720c */ /* 0x004fce0003f05270 */
[----:B------:R-:W2:Y:S01]  /*04e0*/  @P1 LDC.64 R4, c[0x0][0x408] ;  /* 0x00010200ff041b82 */ /* 0x000ea20000000a00 */
[----:B-1----:R-:W-:-:S07]  /*04f0*/  ISETP.NE.AND P2, PT, R8, RZ, !P0 ;  /* 0x000000ff0800720c */ /* 0x002fce0004745270 */
[----:B------:R-:W1:Y:S08]  /*0500*/  LDC R0, c[0x0][0x434] ;  /* 0x00010d00ff007b82 */ /* 0x000e700000000800 */
[----:B------:R-:W4:Y:S08]  /*0510*/  @P0 LDC.64 R2, c[0x0][0x430] ;  /* 0x00010c00ff020b82 */ /* 0x000f300000000a00 */
[----:B------:R-:W1:Y:S01]  /*0520*/  @P0 LDC R9, c[0x0][0x430] ;  /* 0x00010c00ff090b82 */ /* 0x000e620000000800 */
[----:B----4-:R-:W-:-:S02]  /*0530*/  @P0 IMAD R3, R2, R3, RZ ;  /* 0x0000000302030224 */ /* 0x010fc400078e02ff */
[----:B------:R-:W-:Y:S01]  /*0540*/  @P0 IMAD.MOV.U32 R2, RZ, RZ, 0x1 ;  /* 0x00000001ff020424 */ /* 0x000fe200078e00ff */
        /* <DEDUP_REMOVED lines=11> */
.L_x_127:
[----:B------:R-:W2:Y:S01]  /*0600*/  LDCU UR4, c[0x0][0x440] ;  /* 0x00008800ff0477ac */ /* 0x000ea20008000800 */
[C---:B------:R-:W-:Y:S01]  /*0610*/  @P1 IMAD.WIDE.U32 R20, R228.reuse, R4, RZ ;  /* 0x00000004e4141225 */ /* 0x040fe200078e00ff */
[----:B------:R-:W-:Y:S01]  /*0620*/  ISETP.NE.AND P4, PT, R228, -0x1, PT ;  /* 0xffffffffe400780c */ /* 0x000fe20003f85270 */
[----:B------:R-:W-:Y:S02]  /*0630*/  BSSY.RECONVERGENT B0, `(.L_x_128) ;  /* 0x000002d000007945 */ /* 0x000fe40003800200 */
[----:B------:R-:W-:Y:S02]  /*0640*/  IMAD.SHL.U32 R4, R229, 0x8, RZ ;  /* 0x00000008e5047824 */ /* 0x000fe400078e00ff */
[C---:B-1----:R-:W-:Y:S02]  /*0650*/  IMAD R0, R230.reuse, R0, RZ ;  /* 0x00000000e6007224 */ /* 0x042fe400078e02ff */
[----:B------:R-:W-:Y:S01]  /*0660*/  @!P1 IMAD.WIDE.U32 R14, R230, R6, RZ ;  /* 0x00000006e60e9225 */ /* 0x000fe200078e00ff */
[----:B------:R-:W-:-:S02]  /*0670*/  LOP3.LUT R4, R4, 0x18, RZ, 0xc0, !PT ;  /* 0x0000001804047812 */ /* 0x000fc400078ec0ff */
[----:B------:R-:W-:Y:S01]  /*0680*/  SEL R0, R0, R228, !P4 ;  /* 0x000000e400007207 */ /* 0x000fe20006000000 */
[----:B------:R-:W-:Y:S01]  /*0690*/  @P1 IMAD.MOV.U32 R14, RZ, RZ, R20 ;  /* 0x000000ffff0e1224 */ /* 0x000fe200078e0014 */
[----:B------:R-:W-:Y:S01]  /*06a0*/  SHF.R.U32.HI R6, RZ, 0x2, R229 ;  /* 0x00000002ff067819 */ /* 0x000fe200000116e5 */
[----:B----4-:R-:W-:Y:S01]  /*06b0*/  IMAD R3, R16, R3, RZ ;  /* 0x0000000310037224 */ /* 0x010fe200078e02ff */
[----:B------:R-:W-:Y:S01]  /*06c0*/  SHF.R.S32.HI R8, RZ, 0x1f, R0 ;  /* 0x0000001fff087819 */ /* 0x000fe20000011400 */
[----:B------:R-:W-:Y:S01]  /*06d0*/  IMAD.IADD R12, R12, 0x1, -R11 ;  /* 0x000000010c0c7824 */ /* 0x000fe200078e0a0b */
[----:B--2---:R-:W-:Y:S01]  /*06e0*/  ISETP.GE.AND P0, PT, R4, UR4, PT ;  /* 0x0000000404007c0c */ /* 0x004fe2000bf06270 */
[----:B------:R-:W1:Y:S01]  /*06f0*/  LDCU.64 UR4, c[0x0][0x410] ;  /* 0x00008200ff0477ac */ /* 0x000e620008000a00 */
[----:B------:R-:W-:Y:S01]  /*0700*/  @!P1 IMAD R7, R230, R7, R15 ;  /* 0x00000007e6079224 */ /* 0x000fe200078e020f */
[----:B------:R-:W-:Y:S01]  /*0710*/  SEL R0, R0, RZ, P2 ;  /* 0x000000ff00007207 */ /* 0x000fe20001000000 */
[----:B------:R-:W-:Y:S01]  /*0720*/  @P1 IMAD R7, R228, R5, R21 ;  /* 0x00000005e4071224 */ /* 0x000fe200078e0215 */
[----:B------:R-:W-:Y:S01]  /*0730*/  IADD3 R14, P1, PT, R4, R14, RZ ;  /* 0x0000000e040e7210 */ /* 0x000fe20007f3e0ff */
[----:B------:R-:W-:Y:S01]  /*0740*/  @!P2 IMAD R3, R230, R2, R3 ;  /* 0x00000002e603a224 */ /* 0x000fe200078e0203 */
[----:B------:R-:W-:Y:S01]  /*0750*/  SEL R8, R8, RZ, P2 ;  /* 0x000000ff08087207 */ /* 0x000fe20001000000 */
[C---:B------:R-:W-:Y:S01]  /*0760*/  VIADD R5, R6.reuse, 0x20 ;  /* 0x0000002006057836 */ /* 0x040fe20000000000 */
[----:B------:R-:W-:Y:S01]  /*0770*/  ISETP.GE.OR P2, PT, R6, R12, P0 ;  /* 0x0000000c0600720c */ /* 0x000fe20000746670 */
[----:B------:R-:W-:Y:S01]  /*0780*/  IMAD.X R15, RZ, RZ, R7, P1 ;  /* 0x000000ffff0f7224 */ /* 0x000fe200008e0607 */
[----:B------:R-:W-:Y:S01]  /*0790*/  ISETP.NE.AND P3, PT, R4, RZ, PT ;  /* 0x000000ff0400720c */ /* 0x000fe20003f65270 */
[C---:B------:R-:W-:Y:S01]  /*07a0*/  VIADD R2, R6.reuse, 0x60 ;  /* 0x0000006006027836 */ /* 0x040fe20000000000 */
[----:B------:R-:W-:-:S02]  /*07b0*/  IADD3 R4, PT, PT, R6, 0x40, RZ ;  /* 0x0000004006047810 */ /* 0x000fc40007ffe0ff */
[----:B------:R-:W-:Y:S02]  /*07c0*/  MOV R7, RZ ;  /* 0x000000ff00077202 */ /* 0x000fe40000000f00 */
[-C--:B------:R-:W-:Y:S01]  /*07d0*/  ISETP.GE.OR P6, PT, R6, R12.reuse, P3 ;  /* 0x0000000c0600720c */ /* 0x080fe20001fc6670 */
[----:B-1----:R-:W-:Y:S01]  /*07e0*/  IMAD.WIDE.U32 R14, R16, UR4, R14 ;  /* 0x00000004100e7c25 */ /* 0x002fe2000f8e000e */
[CC--:B------:R-:W-:Y:S02]  /*07f0*/  ISETP.GE.OR P5, PT, R5.reuse, R12.reuse, P3 ;  /* 0x0000000c0500720c */ /* 0x0c0fe40001fa6670 */
[-C--:B------:R-:W-:Y:S01]  /*0800*/  ISETP.GE.OR P4, PT, R4, R12.reuse, P3 ;  /* 0x0000000c0400720c */ /* 0x080fe20001f86670 */
[----:B------:R-:W-:Y:S01]  /*0810*/  IMAD R17, R16, UR5, R15 ;  /* 0x0000000510117c24 */ /* 0x000fe2000f8e020f */
[-C--:B------:R-:W-:Y:S01]  /*0820*/  ISETP.GE.OR P3, PT, R2, R12.reuse, P3 ;  /* 0x0000000c0200720c */ /* 0x080fe20001f66670 */
[----:B------:R-:W-:Y:S01]  /*0830*/  IMAD.WIDE.U32 R18, R18, 0x80, R6 ;  /* 0x0000008012127825 */ /* 0x000fe200078e0006 */
        /* <DEDUP_REMOVED lines=12> */
.L_x_129:
[----:B------:R-:W-:Y:S05]  /*0900*/  BSYNC.RECONVERGENT B0 ;  /* 0x0000000000007941 */ /* 0x000fea0003800200 */
.L_x_128:
[----:B------:R-:W-:Y:S01]  /*0910*/  BSSY.RECONVERGENT B0, `(.L_x_130) ;  /* 0x0000012000007945 */ /* 0x000fe20003800200 */
[-C--:B------:R-:W-:Y:S02]  /*0920*/  ISETP.GE.OR P2, PT, R4, R12.reuse, P0 ;  /* 0x0000000c0400720c */ /* 0x080fe40000746670 */
[----:B------:R-:W-:Y:S01]  /*0930*/  ISETP.GE.OR P0, PT, R2, R12, P0 ;  /* 0x0000000c0200720c */ /* 0x000fe20000706670 */
[----:B------:R-:W-:Y:S01]  /*0940*/  IMAD R12, R11, R9, RZ ;  /* 0x000000090b0c7224 */ /* 0x000fe200078e02ff */
[----:B------:R-:W-:Y:S11]  /*0950*/  @P1 BRA `(.L_x_131) ;  /* 0x0000000000341947 */ /* 0x000ff60003800000 */
[----:B------:R-:W2:Y:S01]  /*0960*/  LDCU.64 UR6, c[0x0][0x408] ;  /* 0x00008100ff0677ac */ /* 0x000ea20008000a00 */
[----:B------:R-:W-:Y:S01]  /*0970*/  IADD3 R11, P1, PT, R18, 0x20, RZ ;  /* 0x00000020120b7810 */ /* 0x000fe20007f3e0ff */
[----:B------:R-:W-:Y:S01]  /*0980*/  IMAD.MOV.U32 R20, RZ, RZ, R14 ;  /* 0x000000ffff147224 */ /* 0x000fe200078e000e */
[----:B------:R-:W-:Y:S01]  /*0990*/  MOV R21, R17 ;  /* 0x0000001100157202 */ /* 0x000fe20000000f00 */
[----:B------:R-:W1:Y:S02]  /*09a0*/  LDCU.64 UR4, c[0x0][0x3f0] ;  /* 0x00007e00ff0477ac */ /* 0x000e640008000a00 */
[----:B------:R-:W-:-:S04]  /*09b0*/  IMAD.X R10, RZ, RZ, R19, P1 ;  /* 0x000000ffff0a7224 */ /* 0x000fc800008e0613 */
[----:B--2---:R-:W-:Y:S02]  /*09c0*/  IMAD R10, R10, UR6, RZ ;  /* 0x000000060a0a7c24 */ /* 0x004fe4000f8e02ff */
[----:B------:R-:W-:-:S04]  /*09d0*/  IMAD.WIDE.U32 R20, R11, UR6, R20 ;  /* 0x000000060b147c25 */ /* 0x000fc8000f8e0014 */
[----:B------:R-:W-:Y:S01]  /*09e0*/  IMAD R10, R11, UR7, R10 ;  /* 0x000000070b0a7c24 */ /* 0x000fe2000f8e020a */
[----:B-1----:R-:W-:-:S04]  /*09f0*/  LEA R22, P1, R20, UR4, 0x1 ;  /* 0x0000000414167c11 */ /* 0x002fc8000f8208ff */
[----:B------:R-:W-:-:S04]  /*0a00*/  IADD3 R10, PT, PT, R21, R10, RZ ;  /* 0x0000000a150a7210 */ /* 0x000fc80007ffe0ff */
[----:B------:R-:W-:-:S05]  /*0a10*/  LEA.HI.X R23, R20, UR5, R10, 0x1, P1 ;  /* 0x0000000514177c11 */ /* 0x000fca00088f0c0a */
[----:B------:R2:W-:Y:S02]  /*0a20*/  STG.E.128 desc[UR16][R22.64], RZ ;  /* 0x000000ff16007986 */ /* 0x0005e4000c101d10 */
.L_x_131:
[----:B------:R-:W-:Y:S05]  /*0a30*/  BSYNC.RECONVERGENT B0 ;  /* 0x0000000000007941 */ /* 0x000fea0003800200 */
.L_x_130:
[----:B------:R-:W-:Y:S04]  /*0a40*/  BSSY.RECONVERGENT B0, `(.L_x_132) ;  /* 0x000000f000007945 */ /* 0x000fe80003800200 */
[----:B------:R-:W-:Y:S05]  /*0a50*/  @P2 BRA `(.L_x_133) ;  /* 0x0000000000342947 */ /* 0x000fea0003800000 */
[----:B------:R-:W3:Y:S01]  /*0a60*/  LDCU.64 UR6, c[0x0][0x408] ;  /* 0x00008100ff0677ac */ /* 0x000ee20008000a00 */
[----:B------:R-:W-:Y:S01]  /*0a70*/  IADD3 R11, P1, PT, R18, 0x40, RZ ;  /* 0x00000040120b7810 */ /* 0x000fe20007f3e0ff */
[----:B------:R-:W-:Y:S01]  /*0a80*/  IMAD.MOV.U32 R20, RZ, RZ, R14 ;  /* 0x000000ffff147224 */ /* 0x000fe200078e000e */
[----:B------:R-:W-:Y:S01]  /*0a90*/  MOV R21, R17 ;  /* 0x0000001100157202 */ /* 0x000fe20000000f00 */
[----:B------:R-:W1:Y:S02]  /*0aa0*/  LDCU.64 UR4, c[0x0][0x3f0] ;  /* 0x00007e00ff0477ac */ /* 0x000e640008000a00 */
[----:B------:R-:W-:-:S04]  /*0ab0*/  IMAD.X R10, RZ, RZ, R19, P1 ;  /* 0x000000ffff0a7224 */ /* 0x000fc800008e0613 */
[----:B---3--:R-:W-:Y:S02]  /*0ac0*/  IMAD R10, R10, UR6, RZ ;  /* 0x000000060a0a7c24 */ /* 0x008fe4000f8e02ff */
[----:B------:R-:W-:-:S04]  /*0ad0*/  IMAD.WIDE.U32 R20, R11, UR6, R20 ;  /* 0x000000060b147c25 */ /* 0x000fc8000f8e0014 */
[----:B------:R-:W-:Y:S01]  /*0ae0*/  IMAD R10, R11, UR7, R10 ;  /* 0x000000070b0a7c24 */ /* 0x000fe2000f8e020a */
[----:B-12---:R-:W-:-:S04]  /*0af0*/  LEA R22, P1, R20, UR4, 0x1 ;  /* 0x0000000414167c11 */ /* 0x006fc8000f8208ff */
[----:B------:R-:W-:-:S04]  /*0b00*/  IADD3 R10, PT, PT, R21, R10, RZ ;  /* 0x0000000a150a7210 */ /* 0x000fc80007ffe0ff */
[----:B------:R-:W-:-:S05]  /*0b10*/  LEA.HI.X R23, R20, UR5, R10, 0x1, P1 ;  /* 0x0000000514177c11 */ /* 0x000fca00088f0c0a */
[----:B------:R3:W-:Y:S02]  /*0b20*/  STG.E.128 desc[UR16][R22.64], RZ ;  /* 0x000000ff16007986 */ /* 0x0007e4000c101d10 */
.L_x_133:
[----:B------:R-:W-:Y:S05]  /*0b30*/  BSYNC.RECONVERGENT B0 ;  /* 0x0000000000007941 */ /* 0x000fea0003800200 */
.L_x_132:
[----:B------:R-:W-:Y:S01]  /*0b40*/  BSSY.RECONVERGENT B0, `(.L_x_134) ;  /* 0x0000011000007945 */ /* 0x000fe20003800200 */
[--C-:B------:R-:W-:Y:S02]  /*0b50*/  IADD3 R0, P2, P1, R12, R0, R3.reuse ;  /* 0x000000000c007210 */ /* 0x100fe4000795e003 */
[----:B------:R-:W-:Y:S02]  /*0b60*/  SHF.R.S32.HI R12, RZ, 0x1f, R12 ;  /* 0x0000001fff0c7819 */ /* 0x000fe4000001140c */
[----:B------:R-:W-:Y:S01]  /*0b70*/  SHF.R.S32.HI R10, RZ, 0x1f, R3 ;  /* 0x0000001fff0a7819 */ /* 0x000fe20000011403 */
[----:B------:R-:W-:Y:S08]  /*0b80*/  @P0 BRA `(.L_x_135) ;  /* 0x0000000000300947 */ /* 0x000ff00003800000 */
        /* <DEDUP_REMOVED lines=12> */
.L_x_135:
[----:B------:R-:W-:Y:S05]  /*0c50*/  BSYNC.RECONVERGENT B0 ;  /* 0x0000000000007941 */ /* 0x000fea0003800200 */
.L_x_134:
[----:B------:R-:W-:Y:S01]  /*0c60*/  BSSY.RECONVERGENT B0, `(.L_x_136) ;  /* 0x000000b000007945 */ /* 0x000fe20003800200 */
[----:B------:R-:W-:-:S03]  /*0c70*/  IADD3.X R8, PT, PT, R12, R8, R10, P2, P1 ;  /* 0x000000080c087210 */ /* 0x000fc600017e240a */
[----:B------:R-:W-:Y:S05]  /*0c80*/  @P6 BRA `(.L_x_137) ;  /* 0x0000000000206947 */ /* 0x000fea0003800000 */
[----:B------:R-:W5:Y:S01]  /*0c90*/  LDCU.64 UR4, c[0x0][0x420] ;  /* 0x00008400ff0477ac */ /* 0x000f620008000a00 */
[----:B------:R-:W-:-:S05]  /*0ca0*/  IMAD R3, R6, R9, RZ ;  /* 0x0000000906037224 */ /* 0x000fca00078e02ff */
[----:B------:R-:W-:-:S04]  /*0cb0*/  IADD3 R6, P0, PT, R3, R0, RZ ;  /* 0x0000000003067210 */ /* 0x000fc80007f1e0ff */
[----:B------:R-:W-:Y:S02]  /*0cc0*/  LEA.HI.X.SX32 R3, R3, R8, 0x1, P0 ;  /* 0x0000000803037211 */ /* 0x000fe400000f0eff */
[----:B-----5:R-:W-:-:S04]  /*0cd0*/  LEA R10, P0, R6, UR4, 0x2 ;  /* 0x00000004060a7c11 */ /* 0x020fc8000f8010ff */
[----:B------:R-:W-:Y:S01]  /*0ce0*/  LEA.HI.X R11, R6, UR5, R3, 0x2, P0 ;  /* 0x00000005060b7c11 */ /* 0x000fe200080f1403 */
[----:B------:R-:W-:-:S05]  /*0cf0*/  IMAD.MOV.U32 R3, RZ, RZ, 0x7f800000 ;  /* 0x7f800000ff037424 */ /* 0x000fca00078e00ff */
[----:B------:R1:W-:Y:S03]  /*0d00*/  STG.E desc[UR16][R10.64], R3 ;  /* 0x000000030a007986 */ /* 0x0003e6000c101910 */
.L_x_137:
[----:B------:R-:W-:Y:S05]  /*0d10*/  BSYNC.RECONVERGENT B0 ;  /* 0x0000000000007941 */ /* 0x000fea0003800200 */
.L_x_136:
[----:B------:R-:W-:Y:S04]  /*0d20*/  BSSY.RECONVERGENT B0, `(.L_x_138) ;  /* 0x000000a000007945 */ /* 0x000fe80003800200 */
[----:B------:R-:W-:Y:S05]  /*0d30*/  @P5 BRA `(.L_x_139) ;  /* 0x0000000000205947 */ /* 0x000fea0003800000 */
[----:B------:R-:W5:Y:S01]  /*0d40*/  LDCU.64 UR4, c[0x0][0x420] ;  /* 0x00008400ff0477ac */ /* 0x000f620008000a00 */
[----:B-1----:R-:W-:-:S05]  /*0d50*/  IMAD R3, R5, R9, RZ ;  /* 0x0000000905037224 */ /* 0x002fca00078e02ff */
[----:B------:R-:W-:-:S04]  /*0d60*/  IADD3 R5, P0, PT, R3, R0, RZ ;  /* 0x0000000003057210 */ /* 0x000fc80007f1e0ff */
[----:B------:R-:W-:Y:S02]  /*0d70*/  LEA.HI.X.SX32 R3, R3, R8, 0x1, P0 ;  /* 0x0000000803037211 */ /* 0x000fe400000f0eff */
[----:B-----5:R-:W-:-:S04]  /*0d80*/  LEA R6, P0, R5, UR4, 0x2 ;  /* 0x0000000405067c11 */ /* 0x020fc8000f8010ff */
[----:B------:R-:W-:Y:S01]  /*0d90*/  LEA.HI.X R7, R5, UR5, R3, 0x2, P0 ;  /* 0x0000000505077c11 */ /* 0x000fe200080f1403 */
[----:B------:R-:W-:-:S05]  /*0da0*/  IMAD.MOV.U32 R3, RZ, RZ, 0x7f800000 ;  /* 0x7f800000ff037424 */ /* 0x000fca00078e00ff */
[----:B------:R1:W-:Y:S03]  /*0db0*/  STG.E desc[UR16][R6.64], R3 ;  /* 0x0000000306007986 */ /* 0x0003e6000c101910 */
.L_x_139:
[----:B------:R-:W-:Y:S05]  /*0dc0*/  BSYNC.RECONVERGENT B0 ;  /* 0x0000000000007941 */ /* 0x000fea0003800200 */
.L_x_138:
        /* <DEDUP_REMOVED lines=10> */
.L_x_141:
[----:B------:R-:W-:Y:S05]  /*0e70*/  BSYNC.RECONVERGENT B0 ;  /* 0x0000000000007941 */ /* 0x000fea0003800200 */
.L_x_140:
[----:B------:R-:W-:Y:S05]  /*0e80*/  @P3 EXIT ;  /* 0x000000000000394d */ /* 0x000fea0003800000 */
[----:B------:R-:W5:Y:S01]  /*0e90*/  LDCU.64 UR4, c[0x0][0x420] ;  /* 0x00008400ff0477ac */ /* 0x000f620008000a00 */
[----:B------:R-:W-:-:S05]  /*0ea0*/  IMAD R2, R2, R9, RZ ;  /* 0x0000000902027224 */ /* 0x000fca00078e02ff */
[----:B------:R-:W-:-:S04]  /*0eb0*/  IADD3 R0, P0, PT, R2, R0, RZ ;  /* 0x0000000002007210 */ /* 0x000fc80007f1e0ff */
[----:B------:R-:W-:Y:S02]  /*0ec0*/  LEA.HI.X.SX32 R2, R2, R8, 0x1, P0 ;  /* 0x0000000802027211 */ /* 0x000fe400000f0eff */
[----:B-----5:R-:W-:-:S04]  /*0ed0*/  LEA R4, P0, R0, UR4, 0x2 ;  /* 0x0000000400047c11 */ /* 0x020fc8000f8010ff */
[----:B------:R-:W-:Y:S01]  /*0ee0*/  LEA.HI.X R5, R0, UR5, R2, 0x2, P0 ;  /* 0x0000000500057c11 */ /* 0x000fe200080f1402 */
[----:B------:R-:W-:-:S05]  /*0ef0*/  IMAD.MOV.U32 R0, RZ, RZ, 0x7f800000 ;  /* 0x7f800000ff007424 */ /* 0x000fca00078e00ff */
[----:B------:R-:W-:Y:S01]  /*0f00*/  STG.E desc[UR16][R4.64], R0 ;  /* 0x0000000004007986 */ /* 0x000fe2000c101910 */
[----:B------:R-:W-:Y:S05]  /*0f10*/  EXIT ;  /* 0x000000000000794d */ /* 0x000fea0003800000 */
.L_x_126:
[----:B------:R-:W-:Y:S02]  /*0f20*/  ISETP.NE.AND P0, PT, R228, -0x1, PT ;  /* 0xffffffffe400780c */ /* 0x000fe40003f05270 */
[----:B------:R-:W-:-:S11]  /*0f30*/  ISETP.NE.AND P2, PT, R7, -0x1, PT ;  /* 0xffffffff0700780c */ /* 0x000fd60003f45270 */
[----:B------:R-:W2:Y:S08]  /*0f40*/  @!P0 LDC.64 R4, c[0x0][0x398] ;  /* 0x0000e600ff048b82 */ /* 0x000eb00000000a00 */
[----:B------:R-:W1:Y:S01]  /*0f50*/  @P0 LDC.64 R2, c[0x0][0x3b0] ;  /* 0x0000ec00ff020b82 */ /* 0x000e620000000a00 */
[----:B--2---:R-:W-:-:S04]  /*0f60*/  @!P0 IMAD.WIDE.U32 R20, R230, R4, RZ ;  /* 0x00000004e6148225 */ /* 0x004fc800078e00ff */
[----:B------:R-:W-:Y:S02]  /*0f70*/  @!P0 IMAD R5, R230, R5, R21 ;  /* 0x00000005e6058224 */ /* 0x000fe400078e0215 */
[----:B-1----:R-:W-:-:S04]  /*0f80*/  @P0 IMAD.WIDE.U32 R8, R228, R2, RZ ;  /* 0x00000002e4080225 */ /* 0x002fc800078e00ff */
        /* <DEDUP_REMOVED lines=15> */
.L_x_142:
[----:B------:R-:W1:Y:S01]  /*1080*/  LDC.64 R2, c[0x0][0x3b8] ;  /* 0x0000ee00ff027b82 */ /* 0x000e620000000a00 */
[----:B------:R-:W-:-:S05]  /*1090*/  IADD3 R8, PT, PT, R0, R7, RZ ;  /* 0x0000000700087210 */ /* 0x000fca0007ffe0ff */
[C---:B-1----:R-:W-:Y:S02]  /*10a0*/  IMAD R6, R8.reuse, R3, RZ ;  /* 0x0000000308067224 */ /* 0x042fe400078e02ff */
[----:B------:R-:W-:-:S05]  /*10b0*/  IMAD.WIDE.U32 R8, R8, R2, RZ ;  /* 0x0000000208087225 */ /* 0x000fca00078e00ff */
[----:B------:R-:W-:-:S07]  /*10c0*/  IADD3 R6, PT, PT, R9, R6, RZ ;  /* 0x0000000609067210 */ /* 0x000fce0007ffe0ff */
.L_x_143:
[----:B------:R-:W1:Y:S02]  /*10d0*/  LDC R9, c[0x0][0x3e8] ;  /* 0x0000fa00ff097b82 */ /* 0x000e640000000800 */
[----:B-1----:R-:W-:-:S04]  /*10e0*/  IABS R13, R9 ;  /* 0x00000009000d7213 */ /* 0x002fc80000000000 */
[----:B------:R-:W1:Y:S08]  /*10f0*/  I2F.RP R14, R13 ;  /* 0x0000000d000e7306 */ /* 0x000e700000209400 */
[----:B-1----:R-:W1:Y:S02]  /*1100*/  MUFU.RCP R14, R14 ;  /* 0x0000000e000e7308 */ /* 0x002e640000001000 */
[----:B-1----:R-:W-:-:S06]  /*1110*/  VIADD R14, R14, 0xffffffe ;  /* 0x0ffffffe0e0e7836 */ /* 0x002fcc0000000000 */
[----:B------:R-:W1:Y:S02]  /*1120*/  F2I.FTZ.U32.TRUNC.NTZ R15, R14 ;  /* 0x0000000e000f7305 */ /* 0x000e64000021f000 */
[----:B-1----:R-:W-:Y:S01]  /*1130*/  IMAD.MOV R4, RZ, RZ, -R15 ;  /* 0x000000ffff047224 */ /* 0x002fe200078e0a0f */
[----:B------:R-:W-:-:S03]  /*1140*/  MOV R14, RZ ;  /* 0x000000ff000e7202 */ /* 0x000fc60000000f00 */
[----:B------:R-:W-:Y:S01]  /*1150*/  IMAD R10, R4, R13, RZ ;  /* 0x0000000d040a7224 */ /* 0x000fe200078e02ff */
[----:B------:R-:W-:-:S03]  /*1160*/  IABS R4, R16 ;  /* 0x0000001000047213 */ /* 0x000fc60000000000 */
        /* <DEDUP_REMOVED lines=30> */
.L_x_144:
[----:B------:R-:W1:Y:S01]  /*1350*/  LDC.64 R156, c[0x0][0x3c0] ;  /* 0x0000f000ff9c7b82 */ /* 0x000e620000000a00 */
[----:B------:R-:W-:-:S05]  /*1360*/  IADD3 R0, PT, PT, R0, R7, RZ ;  /* 0x0000000700007210 */ /* 0x000fca0007ffe0ff */
[C---:B-1----:R-:W-:Y:S02]  /*1370*/  IMAD R7, R0.reuse, R157, RZ ;  /* 0x0000009d00077224 */ /* 0x042fe400078e02ff */
[----:B------:R-:W-:-:S05]  /*1380*/  IMAD.WIDE.U32 R14, R0, R156, RZ ;  /* 0x0000009c000e7225 */ /* 0x000fca00078e00ff */
[----:B------:R-:W-:Y:S02]  /*1390*/  IADD3 R7, PT, PT, R15, R7, RZ ;  /* 0x000000070f077210 */ /* 0x000fe40007ffe0ff */
[----:B------:R-:W-:-:S07]  /*13a0*/  MOV R9, R14 ;  /* 0x0000000e00097202 */ /* 0x000fce0000000f00 */
.L_x_145:
[----:B------:R-:W-:Y:S01]  /*13b0*/  IMAD.SHL.U32 R0, R229, 0x8, RZ ;  /* 0x00000008e5007824 */ /* 0x000fe200078e00ff */
[----:B------:R-:W1:Y:S01]  /*13c0*/  LDCU.128 UR4, c[0x0][0x3d0] ;  /* 0x00007a00ff0477ac */ /* 0x000e620008000c00 */
[----:B------:R-:W2:Y:S01]  /*13d0*/  S2UR UR14, SR_CgaCtaId ;  /* 0x00000000000e79c3 */ /* 0x000ea20000008800 */
[----:B------:R-:W-:Y:S01]  /*13e0*/  SHF.R.U32.HI R14, RZ, 0x2, R229 ;  /* 0x00000002ff0e7819 */ /* 0x000fe200000116e5 */
[----:B------:R-:W-:Y:S01]  /*13f0*/  IMAD.IADD R193, R12, 0x1, -R11 ;  /* 0x000000010cc17824 */ /* 0x000fe200078e0a0b */
[----:B------:R-:W-:Y:S01]  /*1400*/  LOP3.LUT R178, R0, 0x18, RZ, 0xc0, !PT ;  /* 0x0000001800b27812 */ /* 0x000fe200078ec0ff */
[----:B------:R-:W3:Y:S01]  /*1410*/  LDCU.64 UR12, c[0x0][0x388] ;  /* 0x00007100ff0c77ac */ /* 0x000ee20008000a00 */
[----:B------:R-:W-:Y:S01]  /*1420*/  SHF.R.S32.HI R231, RZ, 0x1f, R4 ;  /* 0x0000001fffe77819 */ /* 0x000fe20000011404 */
[----:B------:R-:W-:Y:S01]  /*1430*/  BSSY.RECONVERGENT B0, `(.L_x_146) ;  /* 0x000003a000007945 */ /* 0x000fe20003800200 */
[C---:B------:R-:W-:Y:S01]  /*1440*/  IADD3 R8, P1, PT, R178.reuse, R8, RZ ;  /* 0x00000008b2087210 */ /* 0x040fe20007f3e0ff */
[----:B------:R-:W4:Y:S01]  /*1450*/  LDCU.64 UR10, c[0x0][0x390] ;  /* 0x00007200ff0a77ac */ /* 0x000f220008000a00 */
[----:B------:R-:W-:-:S02]  /*1460*/  IADD3 R22, P0, PT, R178, R9, RZ ;  /* 0x00000009b2167210 */ /* 0x000fc40007f1e0ff */
[----:B------:R-:W-:Y:S01]  /*1470*/  IADD3.X R9, PT, PT, RZ, R6, RZ, P1, !PT ;  /* 0x00000006ff097210 */ /* 0x000fe20000ffe4ff */
[----:B------:R-:W5:Y:S01]  /*1480*/  LDCU.64 UR8, c[0x0][0x3c8] ;  /* 0x00007900ff0877ac */ /* 0x000f620008000a00 */
[----:B------:R-:W-:Y:S01]  /*1490*/  ISETP.GE.AND P2, PT, R14, R193, PT ;  /* 0x000000c10e00720c */ /* 0x000fe20003f46270 */
[----:B------:R-:W-:Y:S01]  /*14a0*/  IMAD.X R23, RZ, RZ, R7, P0 ;  /* 0x000000ffff177224 */ /* 0x000fe200000e0607 */
[----:B------:R-:W-:Y:S01]  /*14b0*/  IADD3 R20, P0, PT, R178, R20, RZ ;  /* 0x00000014b2147210 */ /* 0x000fe20007f1e0ff */
[----:B------:R-:W-:Y:S01]  /*14c0*/  IMAD.WIDE.U32 R8, R14, R2, R8 ;  /* 0x000000020e087225 */ /* 0x000fe200078e0008 */
[----:B------:R-:W-:Y:S01]  /*14d0*/  LOP3.LUT R233, R0, 0xd8, RZ, 0xc0, !PT ;  /* 0x000000d800e97812 */ /* 0x000fe200078ec0ff */
[----:B------:R-:W-:Y:S01]  /*14e0*/  UMOV UR15, 0x400 ;  /* 0x00000400000f7882 */ /* 0x000fe20000000000 */
[----:B------:R-:W-:Y:S01]  /*14f0*/  IADD3.X R21, PT, PT, RZ, R5, RZ, P0, !PT ;  /* 0x00000005ff157210 */ /* 0x000fe200007fe4ff */
[----:B------:R-:W-:Y:S01]  /*1500*/  IMAD.WIDE.U32 R22, R14, R156, R22 ;  /* 0x0000009c0e167225 */ /* 0x000fe200078e0016 */
[----:B------:R-:W-:-:S02]  /*1510*/  LOP3.LUT R233, R233, 0x18, R229, 0x78, !PT ;  /* 0x00000018e9e97812 */ /* 0x000fc400078e78e5 */
[----:B------:R-:W-:Y:S01]  /*1520*/  MOV R15, RZ ;  /* 0x000000ff000f7202 */ /* 0x000fe20000000f00 */
[----:B------:R-:W-:Y:S01]  /*1530*/  IMAD.MOV.U32 R6, RZ, RZ, R8 ;  /* 0x000000ffff067224 */ /* 0x000fe200078e0008 */
[----:B------:R-:W-:Y:S01]  /*1540*/  MOV R8, R22 ;  /* 0x0000001600087202 */ /* 0x000fe20000000f00 */
[----:B-1----:R-:W-:Y:S01]  /*1550*/  IMAD R232, R231, UR4, RZ ;  /* 0x00000004e7e87c24 */ /* 0x002fe2000f8e02ff */
[----:B------:R-:W-:Y:S01]  /*1560*/  LOP3.LUT R233, R233, 0x1f20, R0, 0xf8, !PT ;  /* 0x00001f20e9e97812 */ /* 0x000fe200078ef800 */
[C---:B------:R-:W-:Y:S02]  /*1570*/  IMAD R7, R14.reuse, R3, R9 ;  /* 0x000000030e077224 */ /* 0x040fe400078e0209 */
[----:B------:R-:W-:Y:S02]  /*1580*/  IMAD R231, R231, UR6, RZ ;  /* 0x00000006e7e77c24 */ /* 0x000fe4000f8e02ff */
[----:B------:R-:W-:Y:S02]  /*1590*/  IMAD R9, R14, R157, R23 ;  /* 0x0000009d0e097224 */ /* 0x000fe400078e0217 */
[----:B------:R-:W-:-:S02]  /*15a0*/  IMAD R232, R4, UR5, R232 ;  /* 0x0000000504e87c24 */ /* 0x000fc4000f8e02e8 */
[C---:B------:R-:W-:Y:S02]  /*15b0*/  IMAD R231, R4.reuse, UR7, R231 ;  /* 0x0000000704e77c24 */ /* 0x040fe4000f8e02e7 */
[----:B------:R-:W-:Y:S01]  /*15c0*/  IMAD.WIDE.U32 R6, R4, UR4, R6 ;  /* 0x0000000404067c25 */ /* 0x000fe2000f8e0006 */
[----:B--2---:R-:W-:-:S03]  /*15d0*/  ULEA UR4, UR14, UR15, 0x18 ;  /* 0x0000000f0e047291 */ /* 0x004fc6000f8ec0ff */
[----:B------:R-:W-:Y:S01]  /*15e0*/  IMAD.WIDE.U32 R4, R4, UR6, R8 ;  /* 0x0000000604047c25 */ /* 0x000fe2000f8e0008 */
[----:B---3--:R-:W-:Y:S02]  /*15f0*/  LEA R195, P1, R6, UR12, 0x1 ;  /* 0x0000000c06c37c11 */ /* 0x008fe4000f8208ff */
[----:B------:R-:W-:Y:S01]  /*1600*/  LEA R233, R233, UR4, 0x1 ;  /* 0x00000004e9e97c11 */ /* 0x000fe2000f8e08ff */
[----:B------:R-:W-:Y:S01]  /*1610*/  IMAD.IADD R232, R7, 0x1, R232 ;  /* 0x0000000107e87824 */ /* 0x000fe200078e02e8 */
[----:B------:R-:W-:Y:S01]  /*1620*/  IADD3 R231, PT, PT, R5, R231, RZ ;  /* 0x000000e705e77210 */ /* 0x000fe20007ffe0ff */
[----:B-----5:R-:W-:Y:S01]  /*1630*/  IMAD.WIDE.U32 R20, R16, UR8, R20 ;  /* 0x0000000810147c25 */ /* 0x020fe2000f8e0014 */
[----:B----4-:R-:W-:Y:S02]  /*1640*/  LEA R194, P0, R4, UR10, 0x1 ;  /* 0x0000000a04c27c11 */ /* 0x010fe4000f8008ff */
[----:B------:R-:W-:Y:S01]  /*1650*/  LEA.HI.X R232, R6, UR13, R232, 0x1, P1 ;  /* 0x0000000d06e87c11 */ /* 0x000fe200088f0ce8 */
[----:B------:R-:W-:Y:S01]  /*1660*/  IMAD R25, R16, UR9, R21 ;  /* 0x0000000910197c24 */ /* 0x000fe2000f8e0215 */
[----:B------:R-:W-:Y:S01]  /*1670*/  LEA.HI.X R231, R4, UR11, R231, 0x1, P0 ;  /* 0x0000000b04e77c11 */ /* 0x000fe200080f0ce7 */
[----:B------:R-:W-:-:S04]  /*1680*/  IMAD.WIDE.U32 R18, R18, 0x80, R14 ;  /* 0x0000008012127825 */ /* 0x000fc800078e000e */
[----:B------:R-:W-:Y:S01]  /*1690*/  IMAD.SHL.U32 R0, R229, 0x20, RZ ;  /* 0x00000020e5007824 */ /* 0x000fe200078e00ff */
        /* <DEDUP_REMOVED lines=18> */
.L_x_148:
[----:B------:R1:W-:Y:S02]  /*17c0*/  STS.128 [R233], RZ ;  /* 0x000000ffe9007388 */ /* 0x0003e40000000c00 */
.L_x_147:
[----:B------:R-:W-:Y:S05]  /*17d0*/  BSYNC.RECONVERGENT B0 ;  /* 0x0000000000007941 */ /* 0x000fea0003800200 */
.L_x_146:
[----:B--2---:R-:W-:Y:S01]  /*17e0*/  IADD3 R8, PT, PT, R14, 0x20, RZ ;  /* 0x000000200e087810 */ /* 0x004fe20007ffe0ff */
[----:B------:R-:W-:Y:S01]  /*17f0*/  VIADD R10, R158, 0xffffffff ;  /* 0xffffffff9e0a7836 */ /* 0x000fe20000000000 */
[----:B------:R-:W-:Y:S01]  /*1800*/  SHF.L.U64.HI R13, R2, 0x7, R3 ;  /* 0x00000007020d7819 */ /* 0x000fe20000010203 */
[----:B------:R-:W-:Y:S01]  /*1810*/  VIADD R7, R14, 0x40 ;  /* 0x000000400e077836 */ /* 0x000fe20000000000 */
[-C--:B------:R-:W-:Y:S01]  /*1820*/  ISETP.GE.AND P0, PT, R8, R193.reuse, PT ;  /* 0x000000c10800720c */ /* 0x080fe20003f06270 */
[----:B------:R-:W-:Y:S01]  /*1830*/  IMAD R9, R10, -0x80, R160 ;  /* 0xffffff800a097824 */ /* 0x000fe200078e02a0 */
[----:B------:R-:W-:Y:S01]  /*1840*/  IADD3 R6, PT, PT, R14, 0x60, RZ ;  /* 0x000000600e067810 */ /* 0x000fe20007ffe0ff */
[----:B------:R-:W-:Y:S01]  /*1850*/  IMAD.SHL.U32 R22, R2, 0x80, RZ ;  /* 0x0000008002167824 */ /* 0x000fe200078e00ff */
[----:B------:R-:W-:Y:S01]  /*1860*/  BSSY.RECONVERGENT B0, `(.L_x_149) ;  /* 0x000001b000007945 */ /* 0x000fe20003800200 */
[-C--:B------:R-:W-:Y:S01]  /*1870*/  ISETP.GE.AND P2, PT, R7, R193.reuse, PT ;  /* 0x000000c10700720c */ /* 0x080fe20003f46270 */
[-C--:B------:R-:W-:Y:S01]  /*1880*/  IMAD R13, R13, R10.reuse, RZ ;  /* 0x0000000a0d0d7224 */ /* 0x080fe200078e02ff */
[----:B------:R-:W-:Y:S01]  /*1890*/  ISETP.GE.AND P1, PT, R6, R193, PT ;  /* 0x000000c10600720c */ /* 0x000fe20003f26270 */
[----:B------:R-:W-:Y:S01]  /*18a0*/  IMAD.WIDE.U32 R22, R22, R10, RZ ;  /* 0x0000000a16167225 */ /* 0x000fe200078e00ff */
[----:B------:R-:W-:-:S04]  /*18b0*/  ISETP.GE.AND P3, PT, R14, R9, PT ;  /* 0x000000090e00720c */ /* 0x000fc80003f66270 */
[----:B------:R-:W-:Y:S09]  /*18c0*/  @P0 BRA `(.L_x_150) ;  /* 0x0000000000500947 */ /* 0x000ff20003800000 */
[----:B------:R-:W2:Y:S02]  /*18d0*/  LDCU UR5, c[0x0][0x440] ;  /* 0x00008800ff0577ac */ /* 0x000ea40008000800 */
[----:B--2---:R-:W-:-:S13]  /*18e0*/  ISETP.GE.AND P0, PT, R178, UR5, PT ;  /* 0x00000005b2007c0c */ /* 0x004fda000bf06270 */
[----:B------:R2:W-:Y:S01]  /*18f0*/  @P0 STS.128 [R233+0x800], RZ ;  /* 0x000800ffe9000388 */ /* 0x0005e20000000c00 */
[----:B------:R-:W-:Y:S05]  /*1900*/  @P0 BRA `(.L_x_150) ;  /* 0x0000000000400947 */ /* 0x000fea0003800000 */
[----:B------:R-:W3:Y:S01]  /*1910*/  LDCU.64 UR8, c[0x0][0x3b0] ;  /* 0x00007600ff0877ac */ /* 0x000ee20008000a00 */
[----:B------:R-:W-:Y:S01]  /*1920*/  IADD3 R5, P0, PT, R18, 0x20, RZ ;  /* 0x0000002012057810 */ /* 0x000fe20007f1e0ff */
[----:B------:R-:W-:Y:S01]  /*1930*/  IMAD.MOV.U32 R26, RZ, RZ, R20 ;  /* 0x000000ffff1a7224 */ /* 0x000fe200078e0014 */
[----:B------:R-:W-:Y:S01]  /*1940*/  MOV R27, R25 ;  /* 0x00000019001b7202 */ /* 0x000fe20000000f00 */
[----:B------:R-:W4:Y:S02]  /*1950*/  LDCU.64 UR6, c[0x0][0x380] ;  /* 0x00007000ff0677ac */ /* 0x000f240008000a00 */
[----:B------:R-:W-:-:S04]  /*1960*/  IMAD.X R4, RZ, RZ, R19, P0 ;  /* 0x000000ffff047224 */ /* 0x000fc800000e0613 */
[----:B---3--:R-:W-:Y:S02]  /*1970*/  IMAD R4, R4, UR8, RZ ;  /* 0x0000000804047c24 */ /* 0x008fe4000f8e02ff */
[----:B------:R-:W-:-:S04]  /*1980*/  IMAD.WIDE.U32 R26, R5, UR8, R26 ;  /* 0x00000008051a7c25 */ /* 0x000fc8000f8e001a */
[----:B------:R-:W-:Y:S01]  /*1990*/  IMAD R4, R5, UR9, R4 ;  /* 0x0000000905047c24 */ /* 0x000fe2000f8e0204 */
[----:B----4-:R-:W-:-:S04]  /*19a0*/  LEA R28, P0, R26, UR6, 0x1 ;  /* 0x000000061a1c7c11 */ /* 0x010fc8000f8008ff */
[----:B------:R-:W-:-:S04]  /*19b0*/  IADD3 R4, PT, PT, R27, R4, RZ ;  /* 0x000000041b047210 */ /* 0x000fc80007ffe0ff */
[----:B------:R-:W-:-:S05]  /*19c0*/  LEA.HI.X R29, R26, UR7, R4, 0x1, P0 ;  /* 0x000000071a1d7c11 */ /* 0x000fca00080f0c04 */
[----:B------:R-:W-:Y:S01]  /*19d0*/  @!PT LDS RZ, [RZ] ;  /* 0x00000000fffff984 */ /* 0x000fe20000000800 */
[----:B------:R-:W-:Y:S01]  /*19e0*/  @!PT LDS RZ, [RZ] ;  /* 0x00000000fffff984 */ /* 0x000fe20000000800 */
[----:B------:R-:W-:Y:S01]  /*19f0*/  @!PT LDS RZ, [RZ] ;  /* 0x00000000fffff984 */ /* 0x000fe20000000800 */
[----:B------:R3:W-:Y:S02]  /*1a00*/  LDGSTS.E.BYPASS.LTC128B.128 [R233+0x800], desc[UR16][R28.64] ;  /* 0x008000001ce97fae */ /* 0x0007e4000b981a10 */
.L_x_150:
[----:B------:R-:W-:Y:S05]  /*1a10*/  BSYNC.RECONVERGENT B0 ;  /* 0x0000000000007941 */ /* 0x000fea0003800200 */
.L_x_149:
[----:B------:R-:W-:Y:S04]  /*1a20*/  BSSY.RECONVERGENT B0, `(.L_x_151) ;  /* 0x0000016000007945 */ /* 0x000fe80003800200 */
[----:B------:R-:W-:Y:S05]  /*1a30*/  @P2 BRA `(.L_x_152) ;  /* 0x0000000000502947 */ /* 0x000fea0003800000 */
[----:B------:R-:W4:Y:S02]  /*1a40*/  LDCU UR5, c[0x0][0x440] ;  /* 0x00008800ff0577ac */ /* 0x000f240008000800 */
[----:B----4-:R-:W-:-:S13]  /*1a50*/  ISETP.GE.AND P0, PT, R178, UR5, PT ;  /* 0x00000005b2007c0c */ /* 0x010fda000bf06270 */
[----:B------:R4:W-:Y:S01]  /*1a60*/  @P0 STS.128 [R233+0x1000], RZ ;  /* 0x001000ffe9000388 */ /* 0x0009e20000000c00 */
[----:B------:R-:W-:Y:S05]  /*1a70*/  @P0 BRA `(.L_x_152) ;  /* 0x0000000000400947 */ /* 0x000fea0003800000 */
[----:B------:R-:W5:Y:S01]  /*1a80*/  LDCU.64 UR8, c[0x0][0x3b0] ;  /* 0x00007600ff0877ac */ /* 0x000f620008000a00 */
[----:B------:R-:W-:Y:S01]  /*1a90*/  IADD3 R5, P0, PT, R18, 0x40, RZ ;  /* 0x0000004012057810 */ /* 0x000fe20007f1e0ff */
[----:B------:R-:W-:Y:S01]  /*1aa0*/  IMAD.MOV.U32 R26, RZ, RZ, R20 ;  /* 0x000000ffff1a7224 */ /* 0x000fe200078e0014 */
[----:B------:R-:W-:Y:S01]  /*1ab0*/  MOV R27, R25 ;  /* 0x00000019001b7202 */ /* 0x000fe20000000f00 */
[----:B------:R-:W3:Y:S02]  /*1ac0*/  LDCU.64 UR6, c[0x0][0x380] ;  /* 0x00007000ff0677ac */ /* 0x000ee40008000a00 */
[----:B------:R-:W-:-:S04]  /*1ad0*/  IMAD.X R4, RZ, RZ, R19, P0 ;  /* 0x000000ffff047224 */ /* 0x000fc800000e0613 */
[----:B-----5:R-:W-:Y:S02]  /*1ae0*/  IMAD R4, R4, UR8, RZ ;  /* 0x0000000804047c24 */ /* 0x020fe4000f8e02ff */
[----:B------:R-:W-:-:S04]  /*1af0*/  IMAD.WIDE.U32 R26, R5, UR8, R26 ;  /* 0x00000008051a7c25 */ /* 0x000fc8000f8e001a */
        /* <DEDUP_REMOVED lines=8> */
.L_x_152:
[----:B------:R-:W-:Y:S05]  /*1b80*/  BSYNC.RECONVERGENT B0 ;  /* 0x0000000000007941 */ /* 0x000fea0003800200 */
.L_x_151:
        /* <DEDUP_REMOVED lines=9> */
[----:B------:R-:W2:Y:S01]  /*1c20*/  LDCU.64 UR6, c[0x0][0x380] ;  /* 0x00007000ff0677ac */ /* 0x000ea20008000a00 */
[----:B------:R-:W-:-:S05]  /*1c30*/  IADD3.X R18, PT, PT, RZ, R19, RZ, P0, !PT ;  /* 0x00000013ff127210 */ /* 0x000fca00007fe4ff */
[----:B-----5:R-:W-:Y:S02]  /*1c40*/  IMAD R18, R18, UR8, RZ ;  /* 0x0000000812127c24 */ /* 0x020fe4000f8e02ff */
        /* <DEDUP_REMOVED lines=8> */
[----:B------:R2:W-:Y:S02]  /*1cd0*/  LDGSTS.E.BYPASS.LTC128B.128 [R233+0x1800], desc[UR16][R4.64] ;  /* 0x0180000004e97fae */ /* 0x0005e4000b981a10 */
.L_x_154:
[----:B------:R-:W-:Y:S05]  /*1ce0*/  BSYNC.RECONVERGENT B0 ;  /* 0x0000000000007941 */ /* 0x000fea0003800200 */
.L_x_153:
[----:B------:R-:W-:Y:S01]  /*1cf0*/  BSSY.RECONVERGENT B0, `(.L_x_155) ;  /* 0x000000e000007945 */ /* 0x000fe20003800200 */
[----:B------:R-:W-:-:S03]  /*1d00*/  IADD3 R19, PT, PT, R23, R13, RZ ;  /* 0x0000000d17137210 */ /* 0x000fc60007ffe0ff */
[----:B------:R-:W-:Y:S05]  /*1d10*/  @P3 BRA `(.L_x_156) ;  /* 0x00000000002c3947 */ /* 0x000fea0003800000 */
[----:B------:R-:W5:Y:S02]  /*1d20*/  LDCU UR5, c[0x0][0x440] ;  /* 0x00008800ff0577ac */ /* 0x000f640008000800 */
[----:B-----5:R-:W-:-:S13]  /*1d30*/  ISETP.GE.AND P0, PT, R178, UR5, PT ;  /* 0x00000005b2007c0c */ /* 0x020fda000bf06270 */
[----:B------:R-:W-:Y:S05]  /*1d40*/  @P0 BRA `(.L_x_157) ;  /* 0x00000000001c0947 */ /* 0x000fea0003800000 */
[----:B--2---:R-:W-:-:S04]  /*1d50*/  LEA R4, P0, R22, R195, 0x1 ;  /* 0x000000c316047211 */ /* 0x004fc800078008ff */
[----:B------:R-:W-:-:S05]  /*1d60*/  LEA.HI.X R5, R22, R232, R19, 0x1, P0 ;  /* 0x000000e816057211 */ /* 0x000fca00000f0c13 */
[----:B------:R-:W-:Y:S01]  /*1d70*/  @!PT LDS RZ, [RZ] ;  /* 0x00000000fffff984 */ /* 0x000fe20000000800 */
[----:B------:R-:W-:Y:S01]  /*1d80*/  @!PT LDS RZ, [RZ] ;  /* 0x00000000fffff984 */ /* 0x000fe20000000800 */
[----:B------:R-:W-:Y:S01]  /*1d90*/  @!PT LDS RZ, [RZ] ;  /* 0x00000000fffff984 */ /* 0x000fe20000000800 */
[----:B------:R2:W-:Y:S01]  /*1da0*/  LDGSTS.E.BYPASS.LTC128B.128 [R233+0x2000], desc[UR16][R4.64] ;  /* 0x0200000004e97fae */ /* 0x0005e2000b981a10 */
[----:B------:R-:W-:Y:S05]  /*1db0*/  BRA `(.L_x_156) ;  /* 0x0000000000047947 */ /* 0x000fea0003800000 */
.L_x_157:
[----:B------:R1:W-:Y:S02]  /*1dc0*/  STS.128 [R233+0x2000], RZ ;  /* 0x002000ffe9007388 */ /* 0x0003e40000000c00 */
.L_x_156:
[----:B------:R-:W-:Y:S05]  /*1dd0*/  BSYNC.RECONVERGENT B0 ;  /* 0x0000000000007941 */ /* 0x000fea0003800200 */
.L_x_155:
        /* <DEDUP_REMOVED lines=9> */
[----:B------:R-:W-:-:S04]  /*1e70*/  IMAD.WIDE.U32 R20, R2, 0x20, RZ ;  /* 0x0000002002147825 */ /* 0x000fc800078e00ff */
[----:B--2---:R-:W-:Y:S01]  /*1e80*/  IMAD.SHL.U32 R4, R3, 0x20, RZ ;  /* 0x0000002003047824 */ /* 0x004fe200078e00ff */
        /* <DEDUP_REMOVED lines=8> */
.L_x_159:
[----:B------:R-:W-:Y:S05]  /*1f10*/  BSYNC.RECONVERGENT B0 ;  /* 0x0000000000007941 */ /* 0x000fea0003800200 */
.L_x_158:
[----:B------:R-:W-:Y:S04]  /*1f20*/  BSSY.RECONVERGENT B0, `(.L_x_160) ;  /* 0x000000e000007945 */ /* 0x000fe80003800200 */
[----:B------:R-:W-:Y:S05]  /*1f30*/  @P2 BRA `(.L_x_161) ;  /* 0x0000000000302947 */ /* 0x000fea0003800000 */
[----:B------:R-:W5:Y:S02]  /*1f40*/  LDCU UR5, c[0x0][0x440] ;  /* 0x00008800ff0577ac */ /* 0x000f640008000800 */
[----:B-----5:R-:W-:-:S13]  /*1f50*/  ISETP.GE.AND P0, PT, R178, UR5, PT ;  /* 0x00000005b2007c0c */ /* 0x020fda000bf06270 */
[----:B------:R1:W-:Y:S01]  /*1f60*/  @P0 STS.128 [R233+0x3000], RZ ;  /* 0x003000ffe9000388 */ /* 0x0003e20000000c00 */
[----:B------:R-:W-:Y:S05]  /*1f70*/  @P0 BRA `(.L_x_161) ;  /* 0x0000000000200947 */ /* 0x000fea0003800000 */
[----:B--2---:R-:W-:-:S04]  /*1f80*/  LEA R5, P0, R2, R22, 0x6 ;  /* 0x0000001602057211 */ /* 0x004fc800078030ff */
[----:B------:R-:W-:Y:S02]  /*1f90*/  LEA.HI.X R4, R2, R19, R3, 0x6, P0 ;  /* 0x0000001302047211 */ /* 0x000fe400000f3403 */
[----:B------:R-:W-:-:S04]  /*1fa0*/  LEA R20, P0, R5, R195, 0x1 ;  /* 0x000000c305147211 */ /* 0x000fc800078008ff */
[----:B------:R-:W-:-:S05]  /*1fb0*/  LEA.HI.X R21, R5, R232, R4, 0x1, P0 ;  /* 0x000000e805157211 */ /* 0x000fca00000f0c04 */
[----:B------:R-:W-:Y:S01]  /*1fc0*/  @!PT LDS RZ, [RZ] ;  /* 0x00000000fffff984 */ /* 0x000fe20000000800 */
[----:B------:R-:W-:Y:S01]  /*1fd0*/  @!PT LDS RZ, [RZ] ;  /* 0x00000000fffff984 */ /* 0x000fe20000000800 */
[----:B------:R-:W-:Y:S01]  /*1fe0*/  @!PT LDS RZ, [RZ] ;  /* 0x00000000fffff984 */ /* 0x000fe20000000800 */
[----:B------:R2:W-:Y:S04]  /*1ff0*/  LDGSTS.E.BYPASS.LTC128B.128 [R233+0x3000], desc[UR16][R20.64] ;  /* 0x0300000014e97fae */ /* 0x0005e8000b981a10 */
.L_x_161:
[----:B------:R-:W-:Y:S05]  /*2000*/  BSYNC.RECONVERGENT B0 ;  /* 0x0000000000007941 */ /* 0x000fea0003800200 */
.L_x_160:
[----:B------:R-:W-:Y:S04]  /*2010*/  BSSY.RECONVERGENT B0, `(.L_x_162) ;  /* 0x0000010000007945 */ /* 0x000fe80003800200 */
[----:B------:R-:W-:Y:S05]  /*2020*/  @P1 BRA `(.L_x_163) ;  /* 0x0000000000381947 */ /* 0x000fea0003800000 */
[----:B------:R-:W5:Y:S02]  /*2030*/  LDCU UR5, c[0x0][0x440] ;  /* 0x00008800ff0577ac */ /* 0x000f640008000800 */
[----:B-----5:R-:W-:-:S13]  /*2040*/  ISETP.GE.AND P0, PT, R178, UR5, PT ;  /* 0x00000005b2007c0c */ /* 0x020fda000bf06270 */
[----:B------:R1:W-:Y:S01]  /*2050*/  @P0 STS.128 [R233+0x3800], RZ ;  /* 0x003800ffe9000388 */ /* 0x0003e20000000c00 */
[----:B------:R-:W-:Y:S05]  /*2060*/  @P0 BRA `(.L_x_163) ;  /* 0x0000000000280947 */ /* 0x000fea0003800000 */
[----:B------:R-:W-:Y:S01]  /*2070*/  MOV R18, R22 ;  /* 0x0000001600127202 */ /* 0x000fe20000000f00 */
[----:B--2---:R-:W-:-:S04]  /*2080*/  IMAD R4, R3, 0x60, RZ ;  /* 0x0000006003047824 */ /* 0x004fc800078e02ff */
        /* <DEDUP_REMOVED lines=8> */
.L_x_163:
[----:B------:R-:W-:Y:S05]  /*2110*/  BSYNC.RECONVERGENT B0 ;  /* 0x0000000000007941 */ /* 0x000fea0003800200 */
.L_x_162:
[----:B------:R-:W5:Y:S01]  /*2120*/  LDCU.64 UR6, c[0x0][0x538] ;  /* 0x0000a700ff0677ac */ /* 0x000f620008000a00 */
[----:B------:R-:W0:Y:S01]  /*2130*/  LDGDEPBAR ;  /* 0x00000000000079af */ /* 0x000e220000000000 */
[----:B-----5:R-:W-:-:S04]  /*2140*/  ISETP.NE.U32.AND P1, PT, RZ, UR6, PT ;  /* 0x00000006ff007c0c */ /* 0x020fc8000bf25070 */
[----:B------:R-:W-:Y:S02]  /*2150*/  ISETP.NE.AND.EX P1, PT, RZ, UR7, PT, P1 ;  /* 0x00000007ff007c0c */ /* 0x000fe4000bf25310 */
[----:B------:R-:W-:Y:S01]  /*2160*/  SHF.R.U32.HI R163, RZ, 0x1, R229 ;  /* 0x00000001ffa37819 */ /* 0x000fe200000116e5 */
[----:B------:R-:W-:-:S10]  /*2170*/  DEPBAR.LE SB0, 0x0 ;  /* 0x000080000000791a */ /* 0x000fd40000000000 */
[----:B--2---:R-:W2:Y:S01]  /*2180*/  @P1 LDC.64 R4, c[0x0][0x540] ;  /* 0x00015000ff041b82 */ /* 0x004ea20000000a00 */
[----:B------:R-:W-:Y:S02]  /*2190*/  @P1 IMAD.MOV.U32 R17, RZ, RZ, RZ ;  /* 0x000000ffff111224 */ /* 0x000fe400078e00ff */
[----:B--2---:R-:W-:-:S04]  /*21a0*/  @P1 IMAD.WIDE.U32 R16, R230, R4, R16 ;  /* 0x00000004e6101225 */ /* 0x004fc800078e0010 */
[----:B------:R-:W-:Y:S01]  /*21b0*/  @P1 IMAD R5, R230, R5, R17 ;  /* 0x00000005e6051224 */ /* 0x000fe200078e0211 */
[----:B------:R-:W-:-:S04]  /*21c0*/  @P1 LEA R4, P0, R16, UR6, 0x2 ;  /* 0x0000000610041c11 */ /* 0x000fc8000f8010ff */
[----:B------:R-:W-:-:S06]  /*21d0*/  @P1 LEA.HI.X R5, R16, UR7, R5, 0x2, P0 ;  /* 0x0000000710051c11 */ /* 0x000fcc00080f1405 */
[----:B------:R2:W5:Y:S01]  /*21e0*/  @P1 LDG.E R5, desc[UR16][R4.64] ;  /* 0x0000001004051981 */ /* 0x000562000c1e1900 */
[----:B------:R-:W-:Y:S01]  /*21f0*/  LOP3.LUT R13, R163, 0x1f0, RZ, 0xc0, !PT ;  /* 0x000001f0a30d7812 */ /* 0x000fe200078ec0ff */
[----:B------:R-:W-:Y:S01]  /*2200*/  BSSY.RECONVERGENT B0, `(.L_x_164) ;  /* 0x000001d000007945 */ /* 0x000fe20003800200 */
[----:B------:R-:W-:Y:S01]  /*2210*/  LOP3.LUT R15, R14, 0x7, RZ, 0xc0, !PT ;  /* 0x000000070e0f7812 */ /* 0x000fe200078ec0ff */
[----:B------:R-:W-:Y:S01]  /*2220*/  IMAD.MOV.U32 R184, RZ, RZ, RZ ;  /* 0x000000ffffb87224 */ /* 0x000fe200078e00ff */
[----:B------:R-:W-:Y:S01]  /*2230*/  IADD3 R13, PT, PT, R13, 0x1, R11 ;  /* 0x000000010d0d7810 */ /* 0x000fe20007ffe00b */
[C---:B------:R-:W-:Y:S01]  /*2240*/  IMAD.SHL.U32 R11, R156.reuse, 0x80, RZ ;  /* 0x000000809c0b7824 */ /* 0x040fe200078e00ff */
[----:B------:R-:W-:Y:S02]  /*2250*/  SHF.L.U64.HI R14, R156, 0x7, R157 ;  /* 0x000000079c0e7819 */ /* 0x000fe4000001029d */
[----:B------:R-:W-:-:S03]  /*2260*/  IADD3 R13, PT, PT, -R12, R13, R15 ;  /* 0x0000000d0c0d7210 */ /* 0x000fc60007ffe10f */
[----:B------:R-:W-:Y:S01]  /*2270*/  IMAD R12, R14, R10, RZ ;  /* 0x0000000a0e0c7224 */ /* 0x000fe200078e02ff */
[----:B------:R-:W-:Y:S01]  /*2280*/  IADD3 R152, PT, PT, R13, R152, R160 ;  /* 0x000000980d987210 */ /* 0x000fe20007ffe0a0 */
[----:B------:R-:W-:Y:S01]  /*2290*/  IMAD.WIDE.U32 R10, R11, R10, RZ ;  /* 0x0000000a0b0a7225 */ /* 0x000fe200078e00ff */
[----:B--2---:R-:W2:Y:S02]  /*22a0*/  @P1 LDC R4, c[0x0][0x458] ;  /* 0x00011600ff041b82 */ /* 0x004ea40000000800 */
[----:B--2---:R-:W5:Y:S06]  /*22b0*/  @P1 MUFU.RCP R4, R4 ;  /* 0x0000000400041308 */ /* 0x004f6c0000001000 */
[----:B------:R-:W-:Y:S01]  /*22c0*/  BAR.SYNC.DEFER_BLOCKING 0x0 ;  /* 0x0000000000007b1d */ /* 0x000fe20000010000 */
[----:B-----5:R-:W-:Y:S01]  /*22d0*/  @P1 FMUL.FTZ R184, R5, R4 ;  /* 0x0000000405b81220 */ /* 0x020fe20000410000 */
[----:B------:R-:W-:-:S04]  /*22e0*/  IMAD.IADD R5, R11, 0x1, R12 ;  /* 0x000000010b057824 */ /* 0x000fc800078e020c */
        /* <DEDUP_REMOVED lines=11> */
.L_x_166:
[----:B------:R2:W-:Y:S01]  /*23a0*/  STS.128 [R233+0x4000], RZ ;  /* 0x004000ffe9007388 */ /* 0x0005e20000000c00 */
[----:B------:R-:W-:Y:S05]  /*23b0*/  BRA `(.L_x_167) ;  /* 0x0000000000047947 */ /* 0x000fea0003800000 */
.L_x_165:
[----:B------:R2:W-:Y:S02]  /*23c0*/  STS.128 [R233+0x4000], RZ ;  /* 0x004000ffe9007388 */ /* 0x0005e40000000c00 */
.L_x_167:
[----:B------:R-:W-:Y:S05]  /*23d0*/  BSYNC.RECONVERGENT B0 ;  /* 0x0000000000007941 */ /* 0x000fea0003800200 */
.L_x_164:
[-C--:B------:R-:W-:Y:S01]  /*23e0*/  ISETP.GE.AND P0, PT, R8, R9.reuse, PT ;  /* 0x000000090800720c */ /* 0x080fe20003f06270 */
[C---:B--2---:R-:W-:Y:S01]  /*23f0*/  IMAD.SHL.U32 R12, R229.reuse, 0x10, RZ ;  /* 0x00000010e50c7824 */ /* 0x044fe200078e00ff */
[----:B------:R-:W-:Y:S01]  /*2400*/  LOP3.LUT R14, R0, 0xc0, RZ, 0xc0, !PT ;  /* 0x000000c0000e7812 */ /* 0x000fe200078ec0ff */
[----:B------:R-:W-:Y:S01]  /*2410*/  IMAD.SHL.U32 R13, R229, 0x4, RZ ;  /* 0x00000004e50d7824 */ /* 0x000fe200078e00ff */
[----:B------:R-:W-:Y:S01]  /*2420*/  ISETP.GE.AND P2, PT, R7, R9, PT ;  /* 0x000000090700720c */ /* 0x000fe20003f46270 */
[----:B------:R-:W-:Y:S01]  /*2430*/  BSSY.RECONVERGENT B0, `(.L_x_168) ;  /* 0x000001b000007945 */ /* 0x000fe20003800200 */
[----:B------:R-:W-:Y:S02]  /*2440*/  LOP3.LUT R7, R12, 0x100, RZ, 0xc0, !PT ;  /* 0x000001000c077812 */ /* 0x000fe400078ec0ff */
[----:B------:R-:W-:Y:S02]  /*2450*/  LOP3.LUT R13, R14, 0x18, R13, 0xf8, !PT ;  /* 0x000000180e0d7812 */ /* 0x000fe400078ef80d */
[----:B------:R-:W-:-:S02]  /*2460*/  LOP3.LUT R164, R0, 0x120, RZ, 0xc0, !PT ;  /* 0x0000012000a47812 */ /* 0x000fc400078ec0ff */
[----:B------:R-:W-:Y:S01]  /*2470*/  LOP3.LUT R7, R7, 0x20, R0, 0xf8, !PT ;  /* 0x0000002007077812 */ /* 0x000fe200078ef800 */
[----:B------:R2:W-:Y:S01]  /*2480*/  @P0 STS.128 [R233+0x4800], RZ ;  /* 0x004800ffe9000388 */ /* 0x0005e20000000c00 */
[C---:B------:R-:W-:Y:S02]  /*2490*/  LOP3.LUT R163, R13.reuse, 0x8, R163, 0x78, !PT ;  /* 0x000000080da37812 */ /* 0x040fe400078e78a3 */
[----:B------:R-:W-:Y:S02]  /*24a0*/  LOP3.LUT R179, R13, 0x8, R229, 0x78, !PT ;  /* 0x000000080db37812 */ /* 0x000fe400078e78e5 */
[----:B------:R-:W-:Y:S02]  /*24b0*/  LOP3.LUT R180, R164, 0x3e00, R12, 0xf8, !PT ;  /* 0x00003e00a4b47812 */ /* 0x000fe400078ef80c */
        /* <DEDUP_REMOVED lines=18> */
.L_x_169:
[----:B------:R-:W-:Y:S05]  /*25e0*/  BSYNC.RECONVERGENT B0 ;  /* 0x0000000000007941 */ /* 0x000fea0003800200 */
.L_x_168:
        /* <DEDUP_REMOVED lines=11> */
[----:B-1----:R-:W-:-:S04]  /*26a0*/  LEA R8, P0, R6, R194, 0x1 ;  /* 0x000000c206087211 */ /* 0x002fc800078008ff */
[----:B------:R-:W-:-:S05]  /*26b0*/  LEA.HI.X R9, R6, R231, R0, 0x1, P0 ;  /* 0x000000e706097211 */ /* 0x000fca00000f0c00 */
[----:B------:R-:W-:Y:S01]  /*26c0*/  @!PT LDS RZ, [RZ] ;  /* 0x00000000fffff984 */ /* 0x000fe20000000800 */
[----:B------:R-:W-:Y:S01]  /*26d0*/  @!PT LDS RZ, [RZ] ;  /* 0x00000000fffff984 */ /* 0x000fe20000000800 */
[----:B------:R-:W-:Y:S01]  /*26e0*/  @!PT LDS RZ, [RZ] ;  /* 0x00000000fffff984 */ /* 0x000fe20000000800 */
[----:B------:R1:W-:Y:S04]  /*26f0*/  LDGSTS.E.BYPASS.LTC128B.128 [R233+0x5000], desc[UR16][R8.64] ;  /* 0x0500000008e97fae */ /* 0x0003e8000b981a10 */
.L_x_171:
[----:B------:R-:W-:Y:S05]  /*2700*/  BSYNC.RECONVERGENT B0 ;  /* 0x0000000000007941 */ /* 0x000fea0003800200 */
.L_x_170:
        /* <DEDUP_REMOVED lines=17> */
.L_x_173:
[----:B------:R-:W-:Y:S05]  /*2820*/  BSYNC.RECONVERGENT B0 ;  /* 0x0000000000007941 */ /* 0x000fea0003800200 */
.L_x_172:
[----:B------:R-:W-:Y:S01]  /*2830*/  LDSM.16.M88.4 R144, [R180] ;  /* 0x00000000b490783b */ /* 0x000fe20000000200 */
[----:B------:R-:W-:Y:S01]  /*2840*/  IMAD.MOV.U32 R162, RZ, RZ, 0x20 ;  /* 0x00000020ffa27424 */ /* 0x000fe200078e00ff */
[----:B------:R-:W-:Y:S02]  /*2850*/  LOP3.LUT P6, RZ, R229, 0x4, RZ, 0xc0, !PT ;  /* 0x00000004e5ff7812 */ /* 0x000fe400078cc0ff */
[----:B------:R-:W5:Y:S02]  /*2860*/  LDSM.16.M88.4 R112, [R179+0x2000] ;  /* 0x00200000b370783b */ /* 0x000f640000000200 */
[----:B------:R-:W-:Y:S02]  /*2870*/  SEL R162, R162, 0xffffffe0, !P6 ;  /* 0xffffffe0a2a27807 */ /* 0x000fe40007000000 */
[----:B-1----:R-:W1:Y:S03]  /*2880*/  LDSM.16.M88.4 R4, [R180+0x1000] ;  /* 0x00100000b404783b */ /* 0x002e660000000200 */
[--C-:B------:R-:W-:Y:S01]  /*2890*/  IMAD.IADD R161, R180, 0x1, R162.reuse ;  /* 0x00000001b4a17824 */ /* 0x100fe200078e02a2 */
[----:B------:R-:W2:Y:S01]  /*28a0*/  LDSM.16.M88.4 R96, [R179+0x2400] ;  /* 0x00240000b360783b */ /* 0x000ea20000000200 */
[----:B------:R-:W-:-:S03]  /*28b0*/  IMAD.IADD R0, R179, 0x1, R162 ;  /* 0x00000001b3007824 */ /* 0x000fc600078e02a2 */
[----:B------:R-:W3:Y:S04]  /*28c0*/  LDSM.16.M88.4 R80, [R179+0x2800] ;  /* 0x00280000b350783b */ /* 0x000ee80000000200 */
[----:B------:R-:W4:Y:S04]  /*28d0*/  LDSM.16.M88.4 R64, [R179+0x2c00] ;  /* 0x002c0000b340783b */ /* 0x000f280000000200 */
[----:B------:R-:W4:Y:S04]  /*28e0*/  LDSM.16.M88.4 R48, [R179+0x3000] ;  /* 0x00300000b330783b */ /* 0x000f280000000200 */
[----:B------:R-:W4:Y:S04]  /*28f0*/  LDSM.16.M88.4 R32, [R179+0x3400] ;  /* 0x00340000b320783b */ /* 0x000f280000000200 */
[----:B------:R-:W4:Y:S04]  /*2900*/  LDSM.16.M88.4 R16, [R179+0x3800] ;  /* 0x00380000b310783b */ /* 0x000f280000000200 */
[----:B------:R-:W4:Y:S04]  /*2910*/  LDSM.16.M88.4 R148, [R179+0x3c00] ;  /* 0x003c0000b394783b */ /* 0x000f280000000200 */
[----:B------:R-:W-:Y:S04]  /*2920*/  LDSM.16.M88.4 R136, [R161] ;  /* 0x00000000a188783b */ /* 0x000fe80000000200 */
[----:B------:R-:W4:Y:S01]  /*2930*/  LDSM.16.M88.4 R128, [R0+0x2000] ;  /* 0x002000000080783b */ /* 0x000f220000000200 */
[-C--:B-----5:R-:W-:Y:S03]  /*2940*/  HMMA.16816.F32 R140, R144, R112.reuse, RZ ;  /* 0x00000070908c723c */ /* 0x0a0fe600000018ff */
[----:B------:R-:W5:Y:S04]  /*2950*/  LDSM.16.M88.4 R132, [R161+0x1000] ;  /* 0x00100000a184783b */ /* 0x000f680000000200 */
[----:B------:R-:W5:Y:S01]  /*2960*/  LDSM.16.M88.4 R124, [R0+0x3c00] ;  /* 0x003c0000007c783b */ /* 0x000f620000000200 */
[C---:B-1----:R-:W-:Y:S03]  /*2970*/  HMMA.16816.F32 R120, R4.reuse, R112, RZ ;  /* 0x000000700478723c */ /* 0x042fe600000018ff */
[----:B------:R-:W0:Y:S05]  /*2980*/  LDGDEPBAR ;  /* 0x00000000000079af */ /* 0x000e2a0000000000 */
[C---:B------:R-:W-:Y:S08]  /*2990*/  HMMA.16816.F32 R116, R4.reuse, R114, RZ ;  /* 0x000000720474723c */ /* 0x040ff000000018ff */
[C---:B--2---:R-:W-:Y:S08]  /*29a0*/  HMMA.16816.F32 R104, R4.reuse, R96, RZ ;  /* 0x000000600468723c */ /* 0x044ff000000018ff */
[C---:B---3--:R-:W-:Y:S08]  /*29b0*/  HMMA.16816.F32 R88, R4.reuse, R80, RZ ;  /* 0x000000500458723c */ /* 0x048ff000000018ff */
[C---:B----4-:R-:W-:Y:S08]  /*29c0*/  HMMA.16816.F32 R72, R4.reuse, R64, RZ ;  /* 0x000000400448723c */ /* 0x050ff000000018ff */
        /* <DEDUP_REMOVED lines=25> */
[----:B------:R-:W-:Y:S08]  /*2b60*/  HMMA.16816.F32 R4, R4, R150, RZ ;  /* 0x000000960404723c */ /* 0x000ff000000018ff */
[----:B------:R-:W-:Y:S01]  /*2b70*/  HMMA.16816.F32 R148, R136, R128, R140 ;  /* 0x000000808894723c */ /* 0x000fe2000000188c */
[----:B------:R-:W-:Y:S01]  /*2b80*/  IMAD.SHL.U32 R140, R229, 0x2, RZ ;  /* 0x00000002e58c7824 */ /* 0x000fe200078e00ff */
[----:B------:R-:W-:-:S02]  /*2b90*/  VIMNMX R143, PT, PT, R152, R160, PT ;  /* 0x000000a0988f7248 */ /* 0x000fc40003fe0100 */
[--C-:B------:R-:W-:Y:S02]  /*2ba0*/  VIADDMNMX R142, R152, 0x8, R160.reuse, PT ;  /* 0x00000008988e7846 */ /* 0x100fe400038001a0 */
[----:B------:R-:W-:Y:S02]  /*2bb0*/  LOP3.LUT R140, R140, 0x6, RZ, 0xc0, !PT ;  /* 0x000000068c8c7812 */ /* 0x000fe400078ec0ff */
[----:B-----5:R-:W-:Y:S01]  /*2bc0*/  HMMA.16816.F32 R120, R132, R128, R120 ;  /* 0x000000808478723c */ /* 0x020fe20000001878 */
[----:B------:R-:W-:Y:S02]  /*2bd0*/  VIADDMNMX R141, R152, 0x40, R160, PT ;  /* 0x00000040988d7846 */ /* 0x000fe400038001a0 */
[----:B------:R-:W-:Y:S01]  /*2be0*/  IMAD R159, R158, 0x80, R140 ;  /* 0x000000809e9f7824 */ /* 0x000fe200078e028c */
[----:B------:R-:W-:Y:S02]  /*2bf0*/  VIADDMNMX R160, R152, 0x48, R160, PT ;  /* 0x0000004898a07846 */ /* 0x000fe400038001a0 */
[----:B------:R-:W1:Y:S01]  /*2c00*/  LDSM.16.M88.4 R152, [R0+0x2400] ;  /* 0x002400000098783b */ /* 0x000e620000000200 */
[----:B------:R-:W-:Y:S01]  /*2c10*/  VIADD R129, R159, 0xffffff80 ;  /* 0xffffff809f817836 */ /* 0x000fe20000000000 */
[----:B------:R-:W-:Y:S04]  /*2c20*/  HMMA.16816.F32 R144, R136, R126, R144 ;  /* 0x0000007e8890723c */ /* 0x000fe80000001890 */
[----:B------:R-:W-:-:S02]  /*2c30*/  ISETP.GE.AND P2, PT, R129, R143, PT ;  /* 0x0000008f8100720c */ /* 0x000fc40003f46270 */
[C---:B------:R-:W-:Y:S02]  /*2c40*/  ISETP.GE.AND P0, PT, R129.reuse, R142, PT ;  /* 0x0000008e8100720c */ /* 0x040fe40003f06270 */
[----:B------:R-:W-:Y:S01]  /*2c50*/  HMMA.16816.F32 R4, R132, R126, R4 ;  /* 0x0000007e8404723c */ /* 0x000fe20000001804 */
[----:B------:R-:W-:Y:S01]  /*2c60*/  ISETP.GE.AND P5, PT, R129, R141, PT ;  /* 0x0000008d8100720c */ /* 0x000fe20003fa6270 */
[----:B------:R-:W-:Y:S01]  /*2c70*/  VIADD R127, R159, 0xffffff81 ;  /* 0xffffff819f7f7836 */ /* 0x000fe20000000000 */
[----:B------:R-:W-:Y:S02]  /*2c80*/  I2FP.F32.U32 R128, R129 ;  /* 0x0000008100807245 */ /* 0x000fe40000201000 */
[----:B------:R-:W-:Y:S01]  /*2c90*/  ISETP.GE.AND P1, PT, R129, R160, PT ;  /* 0x000000a08100720c */ /* 0x000fe20003f26270 */
[----:B------:R-:W-:Y:S02]  /*2ca0*/  VIADD R129, R159, 0xfffffff8 ;  /* 0xfffffff89f817836 */ /* 0x000fe40000000000 */
[CC--:B------:R-:W-:Y:S01]  /*2cb0*/  FFMA.FTZ R120, R128.reuse, R184.reuse, R120 ;  /* 0x000000b880787223 */ /* 0x0c0fe20000010078 */
[-C--:B------:R-:W-:Y:S01]  /*2cc0*/  HMMA.16816.F32 R112, R136, R130.reuse, R112 ;  /* 0x000000828870723c */ /* 0x080fe20000001870 */
[CC--:B------:R-:W-:Y:S01]  /*2cd0*/  FFMA.FTZ R122, R128.reuse, R184.reuse, R122 ;  /* 0x000000b8807a7223 */ /* 0x0c0fe2000001007a */
[----:B------:R-:W-:Y:S01]  /*2ce0*/  I2FP.F32.U32 R126, R129 ;  /* 0x00000081007e7245 */ /* 0x000fe20000201000 */
[-C--:B------:R-:W-:Y:S01]  /*2cf0*/  FFMA.FTZ R148, R128, R184.reuse, R148 ;  /* 0x000000b880947223 */ /* 0x080fe20000010094 */
[----:B------:R-:W-:Y:S01]  /*2d00*/  FSEL R182, R120, -INF , !P5 ;  /* 0xff80000078b67808 */ /* 0x000fe20006800000 */
[-C--:B------:R-:W-:Y:S01]  /*2d10*/  FFMA.FTZ R150, R128, R184.reuse, R150 ;  /* 0x000000b880967223 */ /* 0x080fe20000010096 */
[C---:B------:R-:W-:Y:S01]  /*2d20*/  ISETP.GE.AND P4, PT, R129.reuse, R143, PT ;  /* 0x0000008f8100720c */ /* 0x040fe20003f86270 */
[CC--:B------:R-:W-:Y:S01]  /*2d30*/  FFMA.FTZ R144, R126.reuse, R184.reuse, R144 ;  /* 0x000000b87e907223 */ /* 0x0c0fe20000010090 */
[C---:B------:R-:W-:Y:S01]  /*2d40*/  FFMA.FTZ R120, R126.reuse, R184, R146 ;  /* 0x000000b87e787223 */ /* 0x040fe20000010092 */
[----:B------:R-:W-:Y:S01]  /*2d50*/  ISETP.GE.AND P3, PT, R129, R142, PT ;  /* 0x0000008e8100720c */ /* 0x000fe20003f66270 */
[-C--:B------:R-:W-:Y:S01]  /*2d60*/  FFMA.FTZ R4, R126, R184.reuse, R4 ;  /* 0x000000b87e047223 */ /* 0x080fe20000010004 */
[----:B------:R-:W-:Y:S01]  /*2d70*/  FSEL R181, R122, -INF , !P1 ;  /* 0xff8000007ab57808 */ /* 0x000fe20004800000 */
[----:B------:R-:W-:Y:S01]  /*2d80*/  FFMA.FTZ R126, R126, R184, R6 ;  /* 0x000000b87e7e7223 */ /* 0x000fe20000010006 */
[----:B------:R-:W-:Y:S01]  /*2d90*/  FSEL R199, R144, -INF , !P4 ;  /* 0xff80000090c77808 */ /* 0x000fe20006000000 */
[----:B------:R-:W-:Y:S01]  /*2da0*/  VIADD R128, R159, 0xffffff89 ;  /* 0xffffff899f807836 */ /* 0x000fe20000000000 */
[----:B------:R-:W-:Y:S01]  /*2db0*/  FSEL R120, R120, -INF , !P3 ;  /* 0xff80000078787808 */ /* 0x000fe20005800000 */
[----:B------:R-:W-:Y:S01]  /*2dc0*/  HMMA.16816.F32 R116, R132, R130, R116 ;  /* 0x000000828474723c */ /* 0x000fe20000001874 */
[----:B------:R-:W-:-:S02]  /*2dd0*/  FSEL R201, R148, -INF , !P2 ;  /* 0xff80000094c97808 */ /* 0x000fc40005000000 */
[----:B------:R-:W-:Y:S02]  /*2de0*/  FSEL R191, R150, -INF , !P0 ;  /* 0xff80000096bf7808 */ /* 0x000fe40004000000 */
[C---:B------:R-:W-:Y:S02]  /*2df0*/  ISETP.GE.AND P5, PT, R127.reuse, R143, PT ;  /* 0x0000008f7f00720c */ /* 0x040fe40003fa6270 */
[C---:B------:R-:W-:Y:S01]  /*2e00*/  ISETP.GE.AND P1, PT, R127.reuse, R142, PT ;  /* 0x0000008e7f00720c */ /* 0x040fe20003f26270 */
[----:B-1----:R-:W-:Y:S01]  /*2e10*/  HMMA.16816.F32 R108, R136, R152, R108 ;  /* 0x00000098886c723c */ /* 0x002fe2000000186c */
[CC--:B------:R-:W-:Y:S02]  /*2e20*/  ISETP.GE.AND P4, PT, R127.reuse, R141.reuse, PT ;  /* 0x0000008d7f00720c */ /* 0x0c0fe40003f86270 */
[----:B------:R-:W-:Y:S02]  /*2e30*/  ISETP.GE.AND P3, PT, R127, R160, PT ;  /* 0x000000a07f00720c */ /* 0x000fe40003f66270 */
[----:B------:R-:W-:-:S02]  /*2e40*/  ISETP.GE.AND P2, PT, R129, R141, PT ;  /* 0x0000008d8100720c */ /* 0x000fc40003f46270 */
[----:B------:R-:W-:Y:S01]  /*2e50*/  ISETP.GE.AND P0, PT, R129, R160, PT ;  /* 0x000000a08100720c */ /* 0x000fe20003f06270 */
[----:B------:R-:W-:Y:S01]  /*2e60*/  VIADD R129, R159, 0xffffff88 ;  /* 0xffffff889f817836 */ /* 0x000fe20000000000 */
[----:B------:R-:W-:Y:S01]  /*2e70*/  I2FP.F32.U32 R127, R127 ;  /* 0x0000007f007f7245 */ /* 0x000fe20000201000 */
[----:B------:R-:W-:Y:S01]  /*2e80*/  HMMA.16816.F32 R104, R132, R152, R104 ;  /* 0x000000988468723c */ /* 0x000fe20000001868 */
[----:B------:R-:W-:Y:S02]  /*2e90*/  FSEL R122, R4, -INF , !P2 ;  /* 0xff800000047a7808 */ /* 0x000fe40005000000 */
[----:B------:R-:W-:Y:S01]  /*2ea0*/  FSEL R4, R126, -INF , !P0 ;  /* 0xff8000007e047808 */ /* 0x000fe20004000000 */
[CC--:B------:R-:W-:Y:S01]  /*2eb0*/  FFMA.FTZ R121, R127.reuse, R184.reuse, R121 ;  /* 0x000000b87f797223 */ /* 0x0c0fe20000010079 */
[----:B------:R-:W-:Y:S01]  /*2ec0*/  I2FP.F32.U32 R126, R129 ;  /* 0x00000081007e7245 */ /* 0x000fe20000201000 */
[-C--:B------:R-:W-:Y:S01]  /*2ed0*/  FFMA.FTZ R123, R127, R184.reuse, R123 ;  /* 0x000000b87f7b7223 */ /* 0x080fe2000001007b */
[----:B------:R-:W-:Y:S01]  /*2ee0*/  ISETP.GE.AND P2, PT, R129, R143, PT ;  /* 0x0000008f8100720c */ /* 0x000fe20003f46270 */
[-C--:B------:R-:W-:Y:S01]  /*2ef0*/  FFMA.FTZ R149, R127, R184.reuse, R149 ;  /* 0x000000b87f957223 */ /* 0x080fe20000010095 */
[----:B------:R-:W-:Y:S01]  /*2f00*/  FSEL R188, R121, -INF , !P4 ;  /* 0xff80000079bc7808 */ /* 0x000fe20006000000 */
[CC--:B------:R-:W-:Y:S01]  /*2f10*/  FFMA.FTZ R112, R126.reuse, R184.reuse, R112 ;  /* 0x000000b87e707223 */ /* 0x0c0fe20000010070 */
[C---:B------:R-:W-:Y:S01]  /*2f20*/  FFMA.FTZ R114, R126.reuse, R184, R114 ;  /* 0x000000b87e727223 */ /* 0x040fe20000010072 */
[----:B------:R-:W-:Y:S01]  /*2f30*/  I2FP.F32.U32 R121, R128 ;  /* 0x0000008000797245 */ /* 0x000fe20000201000 */
[C---:B------:R-:W-:Y:S01]  /*2f40*/  FFMA.FTZ R116, R126.reuse, R184, R116 ;  /* 0x000000b87e747223 */ /* 0x040fe20000010074 */
[----:B------:R-:W-:Y:S01]  /*2f50*/  ISETP.GE.AND P0, PT, R129, R142, PT ;  /* 0x0000008e8100720c */ /* 0x000fe20003f06270 */
[-C--:B------:R-:W-:Y:S01]  /*2f60*/  FFMA.FTZ R186, R126, R184.reuse, R118 ;  /* 0x000000b87eba7223 */ /* 0x080fe20000010076 */
[----:B------:R-:W-:Y:S01]  /*2f70*/  FSEL R183, R123, -INF , !P3 ;  /* 0xff8000007bb77808 */ /* 0x000fe20005800000 */
[CC--:B------:R-:W-:Y:S01]  /*2f80*/  FFMA.FTZ R208, R121.reuse, R184.reuse, R113 ;  /* 0x000000b879d07223 */ /* 0x0c0fe20000010071 */
[----:B------:R-:W-:Y:S01]  /*2f90*/  FSEL R207, R112, -INF , !P2 ;  /* 0xff80000070cf7808 */ /* 0x000fe20005000000 */
[----:B------:R-:W-:Y:S01]  /*2fa0*/  FFMA.FTZ R200, R121, R184, R115 ;  /* 0x000000b879c87223 */ /* 0x000fe20000010073 */
[----:B------:R-:W-:Y:S01]  /*2fb0*/  FSEL R123, R114, -INF , !P0 ;  /* 0xff800000727b7808 */ /* 0x000fe20004000000 */
[----:B------:R-:W-:Y:S01]  /*2fc0*/  VIADD R126, R159, 0xffffff90 ;  /* 0xffffff909f7e7836 */ /* 0x000fe20000000000 */
[----:B------:R-:W1:Y:S01]  /*2fd0*/  LDSM.16.M88.4 R112, [R0+0x2800] ;  /* 0x002800000070783b */ /* 0x000e620000000200 */
[----:B------:R-:W-:Y:S01]  /*2fe0*/  FSEL R203, R149, -INF , !P5 ;  /* 0xff80000095cb7808 */ /* 0x000fe20006800000 */
[----:B------:R-:W-:Y:S01]  /*2ff0*/  HMMA.16816.F32 R96, R136, R154, R96 ;  /* 0x0000009a8860723c */ /* 0x000fe20000001860 */
[----:B------:R-:W-:Y:S01]  /*3000*/  ISETP.GE.AND P5, PT, R129, R141, PT ;  /* 0x0000008d8100720c */ /* 0x000fe20003fa6270 */
[----:B------:R-:W-:-:S02]  /*3010*/  VIADD R118, R159, 0xffffff91 ;  /* 0xffffff919f767836 */ /* 0x000fc40000000000 */
[-C--:B------:R-:W-:Y:S01]  /*3020*/  FFMA.FTZ R6, R127, R184.reuse, R151 ;  /* 0x000000b87f067223 */ /* 0x080fe20000010097 */
[-C--:B------:R-:W-:Y:S01]  /*3030*/  ISETP.GE.AND P4, PT, R128, R143.reuse, PT ;  /* 0x0000008f8000720c */ /* 0x080fe20003f86270 */
[CC--:B------:R-:W-:Y:S01]  /*3040*/  FFMA.FTZ R117, R121.reuse, R184.reuse, R117 ;  /* 0x000000b879757223 */ /* 0x0c0fe20000010075 */
[----:B------:R-:W-:Y:S01]  /*3050*/  FSEL R192, R116, -INF , !P5 ;  /* 0xff80000074c07808 */ /* 0x000fe20006800000 */
[----:B------:R-:W-:Y:S01]  /*3060*/  FFMA.FTZ R119, R121, R184, R119 ;  /* 0x000000b879777223 */ /* 0x000fe20000010077 */
[----:B------:R-:W-:Y:S01]  /*3070*/  I2FP.F32.U32 R116, R126 ;  /* 0x0000007e00747245 */ /* 0x000fe20000201000 */
[----:B------:R-:W-:Y:S01]  /*3080*/  HMMA.16816.F32 R100, R132, R154, R100 ;  /* 0x0000009a8464723c */ /* 0x000fe20000001864 */
[----:B------:R-:W-:Y:S02]  /*3090*/  ISETP.GE.AND P5, PT, R126, R143, PT ;  /* 0x0000008f7e00720c */ /* 0x000fe40003fa6270 */
[----:B------:R-:W-:Y:S01]  /*30a0*/  FSEL R6, R6, -INF , !P1 ;  /* 0xff80000006067808 */ /* 0x000fe20004800000 */
[CC--:B------:R-:W-:Y:S01]  /*30b0*/  FFMA.FTZ R108, R116.reuse, R184.reuse, R108 ;  /* 0x000000b8746c7223 */ /* 0x0c0fe2000001006c */
[C---:B------:R-:W-:Y:S01]  /*30c0*/  FFMA.FTZ R185, R116.reuse, R184, R106 ;  /* 0x000000b874b97223 */ /* 0x040fe2000001006a */
[----:B------:R-:W-:Y:S01]  /*30d0*/  VIADD R106, R159, 0xffffff98 ;  /* 0xffffff989f6a7836 */ /* 0x000fe20000000000 */
[----:B------:R-:W-:Y:S01]  /*30e0*/  ISETP.GE.AND P1, PT, R129, R160, PT ;  /* 0x000000a08100720c */ /* 0x000fe20003f26270 */
[-C--:B------:R-:W-:Y:S01]  /*30f0*/  FFMA.FTZ R110, R116, R184.reuse, R110 ;  /* 0x000000b8746e7223 */ /* 0x080fe2000001006e */
[----:B------:R-:W-:Y:S01]  /*3100*/  FSEL R209, R108, -INF , !P5 ;  /* 0xff8000006cd17808 */ /* 0x000fe20006800000 */
[----:B------:R-:W-:Y:S01]  /*3110*/  FFMA.FTZ R196, R116, R184, R104 ;  /* 0x000000b874c47223 */ /* 0x000fe20000010068 */
[----:B------:R-:W-:Y:S01]  /*3120*/  I2FP.F32.U32 R108, R118 ;  /* 0x00000076006c7245 */ /* 0x000fe20000201000 */
[----:B------:R-:W-:Y:S01]  /*3130*/  VIADD R104, R159, 0xffffff99 ;  /* 0xffffff999f687836 */ /* 0x000fe20000000000 */
[C---:B------:R-:W-:Y:S01]  /*3140*/  ISETP.GE.AND P3, PT, R128.reuse, R142, PT ;  /* 0x0000008e8000720c */ /* 0x040fe20003f66270 */
[-C--:B------:R-:W-:Y:S01]  /*3150*/  HMMA.16816.F32 R12, R136, R124.reuse, R12 ;  /* 0x0000007c880c723c */ /* 0x080fe2000000180c */
[----:B------:R-:W-:Y:S01]  /*3160*/  ISETP.GE.AND P2, PT, R128, R141, PT ;  /* 0x0000008d8000720c */ /* 0x000fe20003f46270 */
[-C--:B------:R-:W-:Y:S01]  /*3170*/  FFMA.FTZ R198, R108, R184.reuse, R105 ;  /* 0x000000b86cc67223 */ /* 0x080fe20000010069 */
[----:B------:R-:W-:Y:S01]  /*3180*/  FSEL R186, R186, -INF , !P1 ;  /* 0xff800000baba7808 */ /* 0x000fe20004800000 */
[-C--:B------:R-:W-:Y:S01]  /*3190*/  FFMA.FTZ R109, R108, R184.reuse, R109 ;  /* 0x000000b86c6d7223 */ /* 0x080fe2000001006d */
[----:B------:R-:W-:Y:S01]  /*31a0*/  FSEL R208, R208, -INF , !P4 ;  /* 0xff800000d0d07808 */ /* 0x000fe20006000000 */
[-C--:B------:R-:W-:Y:S01]  /*31b0*/  FFMA.FTZ R107, R108, R184.reuse, R107 ;  /* 0x000000b86c6b7223 */ /* 0x080fe2000001006b */
[----:B------:R-:W-:Y:S01]  /*31c0*/  FSEL R200, R200, -INF , !P3 ;  /* 0xff800000c8c87808 */ /* 0x000fe20005800000 */
[----:B------:R-:W-:Y:S01]  /*31d0*/  FFMA.FTZ R111, R108, R184, R111 ;  /* 0x000000b86c6f7223 */ /* 0x000fe2000001006f */
[----:B------:R-:W-:Y:S01]  /*31e0*/  I2FP.F32.U32 R105, R106 ;  /* 0x0000006a00697245 */ /* 0x000fe20000201000 */
[----:B------:R-:W-:Y:S01]  /*31f0*/  HMMA.16816.F32 R8, R132, R124, R8 ;  /* 0x0000007c8408723c */ /* 0x000fe20000001808 */
[----:B------:R-:W-:-:S02]  /*3200*/  ISETP.GE.AND P1, PT, R126, R142, PT ;  /* 0x0000008e7e00720c */ /* 0x000fc40003f26270 */
[C---:B------:R-:W-:Y:S01]  /*3210*/  ISETP.GE.AND P4, PT, R126.reuse, R141, PT ;  /* 0x0000008d7e00720c */ /* 0x040fe20003f86270 */
[C---:B------:R-:W-:Y:S01]  /*3220*/  FFMA.FTZ R96, R105.reuse, R184, R96 ;  /* 0x000000b869607223 */ /* 0x040fe20000010060 */
[----:B------:R-:W-:Y:S01]  /*3230*/  ISETP.GE.AND P3, PT, R126, R160, PT ;  /* 0x000000a07e00720c */ /* 0x000fe20003f66270 */
[-C--:B------:R-:W-:Y:S01]  /*3240*/  FFMA.FTZ R98, R105, R184.reuse, R98 ;  /* 0x000000b869627223 */ /* 0x080fe20000010062 */
[----:B------:R-:W-:Y:S01]  /*3250*/  FSEL R197, R117, -INF , !P2 ;  /* 0xff80000075c57808 */ /* 0x000fe20005000000 */
[----:B-1----:R-:W-:Y:S01]  /*3260*/  HMMA.16816.F32 R92, R136, R112, R92 ;  /* 0x00000070885c723c */ /* 0x002fe2000000185c */
[----:B------:R-:W-:Y:S01]  /*3270*/  ISETP.GE.AND P2, PT, R118, R143, PT ;  /* 0x0000008f7600720c */ /* 0x000fe20003f46270 */
[----:B------:R-:W-:Y:S01]  /*3280*/  FFMA.FTZ R100, R105, R184, R100 ;  /* 0x000000b869647223 */ /* 0x000fe20000010064 */
[----:B------:R-:W-:Y:S02]  /*3290*/  ISETP.GE.AND P0, PT, R128, R160, PT ;  /* 0x000000a08000720c */ /* 0x000fe40003f06270 */
[----:B------:R-:W-:-:S02]  /*32a0*/  FSEL R202, R110, -INF , !P1 ;  /* 0xff8000006eca7808 */ /* 0x000fc40004800000 */
[----:B------:R-:W-:Y:S01]  /*32b0*/  FSEL R196, R196, -INF , !P4 ;  /* 0xff800000c4c47808 */ /* 0x000fe20006000000 */
[----:B------:R-:W-:Y:S01]  /*32c0*/  HMMA.16816.F32 R88, R132, R112, R88 ;  /* 0x000000708458723c */ /* 0x000fe20000001858 */
[----:B------:R-:W-:Y:S01]  /*32d0*/  FSEL R185, R185, -INF , !P3 ;  /* 0xff800000b9b97808 */ /* 0x000fe20005800000 */
[----:B------:R-:W-:Y:S01]  /*32e0*/  FFMA.FTZ R113, R105, R184, R102 ;  /* 0x000000b869717223 */ /* 0x000fe20000010066 */
[C---:B------:R-:W-:Y:S01]  /*32f0*/  ISETP.GE.AND P5, PT, R118.reuse, R141, PT ;  /* 0x0000008d7600720c */ /* 0x040fe20003fa6270 */
[C---:B------:R-:W-:Y:S01]  /*3300*/  VIADD R105, R159.reuse, 0xffffffa0 ;  /* 0xffffffa09f697836 */ /* 0x040fe20000000000 */
[----:B------:R-:W-:Y:S01]  /*3310*/  ISETP.GE.AND P1, PT, R118, R160, PT ;  /* 0x000000a07600720c */ /* 0x000fe20003f26270 */
[----:B------:R-:W-:Y:S01]  /*3320*/  VIADD R102, R159, 0xffffffa1 ;  /* 0xffffffa19f667836 */ /* 0x000fe20000000000 */
[C---:B------:R-:W-:Y:S01]  /*3330*/  ISETP.GE.AND P4, PT, R106.reuse, R143, PT ;  /* 0x0000008f6a00720c */ /* 0x040fe20003f86270 */
[----:B------:R-:W-:Y:S01]  /*3340*/  HMMA.16816.F32 R80, R136, R114, R80 ;  /* 0x000000728850723c */ /* 0x000fe20000001850 */
[----:B------:R-:W-:-:S02]  /*3350*/  ISETP.GE.AND P3, PT, R106, R142, PT ;  /* 0x0000008e6a00720c */ /* 0x000fc40003f66270 */
[----:B------:R-:W-:Y:S02]  /*3360*/  FSEL R210, R109, -INF , !P2 ;  /* 0xff8000006dd27808 */ /* 0x000fe40005000000 */
[----:B------:R-:W-:Y:S02]  /*3370*/  ISETP.GE.AND P2, PT, R106, R141, PT ;  /* 0x0000008d6a00720c */ /* 0x000fe40003f46270 */
[----:B------:R-:W-:Y:S01]  /*3380*/  FSEL R190, R119, -INF , !P0 ;  /* 0xff80000077be7808 */ /* 0x000fe20004000000 */
[----:B------:R-:W-:Y:S01]  /*3390*/  HMMA.16816.F32 R84, R132, R114, R84 ;  /* 0x000000728454723c */ /* 0x000fe20000001854 */
[----:B------:R-:W-:Y:S02]  /*33a0*/  ISETP.GE.AND P0, PT, R118, R142, PT ;  /* 0x0000008e7600720c */ /* 0x000fe40003f06270 */
[----:B------:R-:W-:Y:S02]  /*33b0*/  FSEL R198, R198, -INF , !P5 ;  /* 0xff800000c6c67808 */ /* 0x000fe40006800000 */
[----:B------:R-:W-:-:S02]  /*33c0*/  FSEL R189, R107, -INF , !P1 ;  /* 0xff8000006bbd7808 */ /* 0x000fc40004800000 */
[----:B------:R-:W-:Y:S02]  /*33d0*/  FSEL R211, R96, -INF , !P4 ;  /* 0xff80000060d37808 */ /* 0x000fe40006000000 */
[----:B------:R-:W-:Y:S02]  /*33e0*/  FSEL R206, R98, -INF , !P3 ;  /* 0xff80000062ce7808 */ /* 0x000fe40005800000 */
[C---:B------:R-:W-:Y:S02]  /*33f0*/  ISETP.GE.AND P5, PT, R104.reuse, R143, PT ;  /* 0x0000008f6800720c */ /* 0x040fe40003fa6270 */
[C---:B------:R-:W-:Y:S02]  /*3400*/  ISETP.GE.AND P1, PT, R104.reuse, R142, PT ;  /* 0x0000008e6800720c */ /* 0x040fe40003f26270 */
[C---:B------:R-:W-:Y:S02]  /*3410*/  ISETP.GE.AND P4, PT, R104.reuse, R141, PT ;  /* 0x0000008d6800720c */ /* 0x040fe40003f86270 */
[----:B------:R-:W-:-:S02]  /*3420*/  ISETP.GE.AND P3, PT, R104, R160, PT ;  /* 0x000000a06800720c */ /* 0x000fc40003f66270 */
[----:B------:R-:W-:Y:S02]  /*3430*/  I2FP.F32.U32 R104, R104 ;  /* 0x0000006800687245 */ /* 0x000fe40000201000 */
[----:B------:R-:W-:Y:S02]  /*3440*/  FSEL R205, R100, -INF , !P2 ;  /* 0xff80000064cd7808 */ /* 0x000fe40005000000 */
[----:B------:R-:W-:Y:S01]  /*3450*/  I2FP.F32.U32 R100, R105 ;  /* 0x0000006900647245 */ /* 0x000fe20000201000 */
[CC--:B------:R-:W-:Y:S01]  /*3460*/  FFMA.FTZ R212, R104.reuse, R184.reuse, R97 ;  /* 0x000000b868d47223 */ /* 0x0c0fe20000010061 */
[----:B------:R-:W-:Y:S01]  /*3470*/  FSEL R111, R111, -INF , !P0 ;  /* 0xff8000006f6f7808 */ /* 0x000fe20004000000 */
[----:B------:R-:W-:Y:S01]  /*3480*/  FFMA.FTZ R112, R104, R184, R99 ;  /* 0x000000b868707223 */ /* 0x000fe20000010063 */
[----:B------:R-:W-:Y:S01]  /*3490*/  ISETP.GE.AND P0, PT, R106, R160, PT ;  /* 0x000000a06a00720c */ /* 0x000fe20003f06270 */
[----:B------:R-:W1:Y:S01]  /*34a0*/  LDSM.16.M88.4 R96, [R0+0x2c00] ;  /* 0x002c00000060783b */ /* 0x000e620000000200 */
[-C--:B------:R-:W-:Y:S01]  /*34b0*/  FFMA.FTZ R204, R104, R184.reuse, R101 ;  /* 0x000000b868cc7223 */ /* 0x080fe20000010065 */
[-C--:B------:R-:W-:Y:S01]  /*34c0*/  FFMA.FTZ R92, R100, R184.reuse, R92 ;  /* 0x000000b8645c7223 */ /* 0x080fe2000001005c */
[----:B------:R-:W-:Y:S01]  /*34d0*/  ISETP.GE.AND P2, PT, R105, R143, PT ;  /* 0x0000008f6900720c */ /* 0x000fe20003f46270 */
[-C--:B------:R-:W-:Y:S01]  /*34e0*/  FFMA.FTZ R101, R104, R184.reuse, R103 ;  /* 0x000000b868657223 */ /* 0x080fe20000010067 */
[----:B------:R-:W-:Y:S01]  /*34f0*/  FSEL R113, R113, -INF , !P0 ;  /* 0xff80000071717808 */ /* 0x000fe20004000000 */
        /* <DEDUP_REMOVED lines=8> */
[----:B------:R-:W-:Y:S01]  /*3580*/  VIADD R88, R159, 0xffffffa9 ;  /* 0xffffffa99f587836 */ /* 0x000fe20000000000 */
[----:B------:R-:W-:-:S02]  /*3590*/  FSEL R92, R94, -INF , !P0 ;  /* 0xff8000005e5c7808 */ /* 0x000fc40004000000 */
[C---:B------:R-:W-:Y:S02]  /*35a0*/  ISETP.GE.AND P4, PT, R102.reuse, R143, PT ;  /* 0x0000008f6600720c */ /* 0x040fe40003f86270 */
[C---:B------:R-:W-:Y:S02]  /*35b0*/  ISETP.GE.AND P3, PT, R102.reuse, R142, PT ;  /* 0x0000008e6600720c */ /* 0x040fe40003f66270 */
[C---:B------:R-:W-:Y:S02]  /*35c0*/  ISETP.GE.AND P2, PT, R102.reuse, R141, PT ;  /* 0x0000008d6600720c */ /* 0x040fe40003f46270 */
[----:B------:R-:W-:Y:S02]  /*35d0*/  ISETP.GE.AND P0, PT, R102, R160, PT ;  /* 0x000000a06600720c */ /* 0x000fe40003f06270 */
[----:B------:R-:W-:Y:S02]  /*35e0*/  I2FP.F32.U32 R102, R102 ;  /* 0x0000006600667245 */ /* 0x000fe40000201000 */
[----:B------:R-:W-:-:S02]  /*35f0*/  FSEL R212, R212, -INF , !P5 ;  /* 0xff800000d4d47808 */ /* 0x000fc40006800000 */
[----:B------:R-:W-:Y:S01]  /*3600*/  FSEL R112, R112, -INF , !P1 ;  /* 0xff80000070707808 */ /* 0x000fe20004800000 */
[CC--:B------:R-:W-:Y:S01]  /*3610*/  FFMA.FTZ R93, R102.reuse, R184.reuse, R93 ;  /* 0x000000b8665d7223 */ /* 0x0c0fe2000001005d */
[CC--:B------:R-:W-:Y:S01]  /*3620*/  FFMA.FTZ R94, R102.reuse, R184.reuse, R95 ;  /* 0x000000b8665e7223 */ /* 0x0c0fe2000001005f */
[C---:B------:R-:W-:Y:S01]  /*3630*/  ISETP.GE.AND P5, PT, R105.reuse, R141, PT ;  /* 0x0000008d6900720c */ /* 0x040fe20003fa6270 */
[C---:B------:R-:W-:Y:S01]  /*3640*/  FFMA.FTZ R91, R102.reuse, R184, R91 ;  /* 0x000000b8665b7223 */ /* 0x040fe2000001005b */
[----:B------:R-:W-:Y:S01]  /*3650*/  ISETP.GE.AND P1, PT, R105, R160, PT ;  /* 0x000000a06900720c */ /* 0x000fe20003f26270 */
[----:B------:R-:W-:Y:S01]  /*3660*/  FFMA.FTZ R89, R102, R184, R89 ;  /* 0x000000b866597223 */ /* 0x000fe20000010059 */
[----:B------:R-:W-:Y:S02]  /*3670*/  FSEL R95, R93, -INF , !P4 ;  /* 0xff8000005d5f7808 */ /* 0x000fe40006000000 */
[----:B------:R-:W-:Y:S02]  /*3680*/  I2FP.F32.U32 R93, R100 ;  /* 0x00000064005d7245 */ /* 0x000fe40000201000 */
[----:B------:R-:W-:Y:S01]  /*3690*/  FSEL R90, R104, -INF , !P5 ;  /* 0xff800000685a7808 */ /* 0x000fe20006800000 */
[----:B-1----:R-:W-:Y:S01]  /*36a0*/  HMMA.16816.F32 R76, R136, R96, R76 ;  /* 0x00000060884c723c */ /* 0x002fe2000000184c */
[----:B------:R-:W-:Y:S01]  /*36b0*/  FSEL R107, R107, -INF , !P1 ;  /* 0xff8000006b6b7808 */ /* 0x000fe20004800000 */
[CC--:B------:R-:W-:Y:S01]  /*36c0*/  FFMA.FTZ R80, R93.reuse, R184.reuse, R80 ;  /* 0x000000b85d507223 */ /* 0x0c0fe20000010050 */
[CC--:B------:R-:W-:Y:S01]  /*36d0*/  FFMA.FTZ R82, R93.reuse, R184.reuse, R82 ;  /* 0x000000b85d527223 */ /* 0x0c0fe20000010052 */
[C---:B------:R-:W-:Y:S01]  /*36e0*/  ISETP.GE.AND P5, PT, R100.reuse, R143, PT ;  /* 0x0000008f6400720c */ /* 0x040fe20003fa6270 */
[----:B------:R-:W-:Y:S01]  /*36f0*/  FFMA.FTZ R108, R93, R184, R86 ;  /* 0x000000b85d6c7223 */ /* 0x000fe20000010056 */
[----:B------:R-:W-:-:S02]  /*3700*/  ISETP.GE.AND P1, PT, R100, R142, PT ;  /* 0x0000008e6400720c */ /* 0x000fc40003f26270 */
[----:B------:R-:W-:Y:S01]  /*3710*/  FSEL R104, R91, -INF , !P0 ;  /* 0xff8000005b687808 */ /* 0x000fe20004000000 */
[----:B------:R-:W-:Y:S01]  /*3720*/  HMMA.16816.F32 R72, R132, R96, R72 ;  /* 0x000000608448723c */ /* 0x000fe20000001848 */
[----:B------:R-:W-:Y:S01]  /*3730*/  FSEL R89, R89, -INF , !P2 ;  /* 0xff80000059597808 */ /* 0x000fe20005000000 */
[----:B------:R-:W-:Y:S01]  /*3740*/  VIADD R97, R159, 0xffffffb0 ;  /* 0xffffffb09f617836 */ /* 0x000fe20000000000 */
[----:B------:R-:W-:Y:S01]  /*3750*/  FSEL R213, R80, -INF , !P5 ;  /* 0xff80000050d57808 */ /* 0x000fe20006800000 */
[----:B------:R-:W-:Y:S01]  /*3760*/  FFMA.FTZ R80, R93, R184, R84 ;  /* 0x000000b85d507223 */ /* 0x000fe20000010054 */
[----:B------:R-:W-:Y:S01]  /*3770*/  FSEL R91, R82, -INF , !P1 ;  /* 0xff800000525b7808 */ /* 0x000fe20004800000 */
[----:B------:R-:W-:Y:S01]  /*3780*/  VIADD R96, R159, 0xffffffb1 ;  /* 0xffffffb19f607836 */ /* 0x000fe20000000000 */
[C---:B------:R-:W-:Y:S01]  /*3790*/  ISETP.GE.AND P2, PT, R88.reuse, R143, PT ;  /* 0x0000008f5800720c */ /* 0x040fe20003f46270 */
[----:B------:R-:W-:Y:S01]  /*37a0*/  HMMA.16816.F32 R64, R136, R98, R64 ;  /* 0x000000628840723c */ /* 0x000fe20000001840 */
[----:B------:R-:W-:-:S02]  /*37b0*/  ISETP.GE.AND P0, PT, R88, R142, PT ;  /* 0x0000008e5800720c */ /* 0x000fc40003f06270 */
[CC--:B------:R-:W-:Y:S02]  /*37c0*/  ISETP.GE.AND P5, PT, R88.reuse, R141.reuse, PT ;  /* 0x0000008d5800720c */ /* 0x0c0fe40003fa6270 */
[----:B------:R-:W-:Y:S02]  /*37d0*/  ISETP.GE.AND P1, PT, R88, R160, PT ;  /* 0x000000a05800720c */ /* 0x000fe40003f26270 */
[----:B------:R-:W-:Y:S01]  /*37e0*/  I2FP.F32.U32 R88, R88 ;  /* 0x0000005800587245 */ /* 0x000fe20000201000 */
[----:B------:R-:W-:Y:S01]  /*37f0*/  HMMA.16816.F32 R68, R132, R98, R68 ;  /* 0x000000628444723c */ /* 0x000fe20000001844 */
[----:B------:R-:W-:Y:S02]  /*3800*/  ISETP.GE.AND P4, PT, R100, R141, PT ;  /* 0x0000008d6400720c */ /* 0x000fe40003f86270 */
[----:B------:R-:W-:Y:S01]  /*3810*/  FSEL R94, R94, -INF , !P3 ;  /* 0xff8000005e5e7808 */ /* 0x000fe20005800000 */
[CC--:B------:R-:W-:Y:S01]  /*3820*/  FFMA.FTZ R86, R88.reuse, R184.reuse, R81 ;  /* 0x000000b858567223 */ /* 0x0c0fe20000010051 */
[-C--:B------:R-:W-:Y:S01]  /*3830*/  FFMA.FTZ R84, R88, R184.reuse, R83 ;  /* 0x000000b858547223 */ /* 0x080fe20000010053 */
[----:B------:R-:W-:Y:S01]  /*3840*/  FSEL R93, R80, -INF , !P4 ;  /* 0xff800000505d7808 */ /* 0x000fe20006000000 */
[CC--:B------:R-:W-:Y:S01]  /*3850*/  FFMA.FTZ R187, R88.reuse, R184.reuse, R85 ;  /* 0x000000b858bb7223 */ /* 0x0c0fe20000010055 */
[----:B------:R-:W1:Y:S01]  /*3860*/  LDSM.16.M88.4 R80, [R0+0x3000] ;  /* 0x003000000050783b */ /* 0x000e620000000200 */
[----:B------:R-:W-:Y:S01]  /*3870*/  I2FP.F32.U32 R85, R97 ;  /* 0x0000006100557245 */ /* 0x000fe20000201000 */
[----:B------:R-:W-:Y:S01]  /*3880*/  FFMA.FTZ R87, R88, R184, R87 ;  /* 0x000000b858577223 */ /* 0x000fe20000010057 */
[----:B------:R-:W-:-:S02]  /*3890*/  ISETP.GE.AND P3, PT, R100, R160, PT ;  /* 0x000000a06400720c */ /* 0x000fc40003f66270 */
[----:B------:R-:W-:Y:S01]  /*38a0*/  ISETP.GE.AND P4, PT, R97, R143, PT ;  /* 0x0000008f6100720c */ /* 0x000fe20003f86270 */
[CC--:B------:R-:W-:Y:S01]  /*38b0*/  FFMA.FTZ R76, R85.reuse, R184.reuse, R76 ;  /* 0x000000b8554c7223 */ /* 0x0c0fe2000001004c */
[----:B------:R-:W-:Y:S01]  /*38c0*/  FSEL R108, R108, -INF , !P3 ;  /* 0xff8000006c6c7808 */ /* 0x000fe20005800000 */
[----:B------:R-:W-:Y:S01]  /*38d0*/  FFMA.FTZ R88, R85, R184, R78 ;  /* 0x000000b855587223 */ /* 0x000fe2000001004e */
[----:B------:R-:W-:Y:S01]  /*38e0*/  ISETP.GE.AND P3, PT, R97, R142, PT ;  /* 0x0000008e6100720c */ /* 0x000fe20003f66270 */
[CC--:B------:R-:W-:Y:S01]  /*38f0*/  FFMA.FTZ R74, R85.reuse, R184.reuse, R74 ;  /* 0x000000b8554a7223 */ /* 0x0c0fe2000001004a */
[----:B------:R-:W-:Y:S01]  /*3900*/  FSEL R78, R76, -INF , !P4 ;  /* 0xff8000004c4e7808 */ /* 0x000fe20006000000 */
[----:B------:R-:W-:Y:S01]  /*3910*/  FFMA.FTZ R72, R85, R184, R72 ;  /* 0x000000b855487223 */ /* 0x000fe20000010048 */
[----:B------:R-:W-:Y:S01]  /*3920*/  FSEL R84, R84, -INF , !P0 ;  /* 0xff80000054547808 */ /* 0x000fe20004000000 */
[C---:B------:R-:W-:Y:S01]  /*3930*/  VIADD R85, R159.reuse, 0xffffffb9 ;  /* 0xffffffb99f557836 */ /* 0x040fe20000000000 */
[----:B------:R-:W-:Y:S01]  /*3940*/  FSEL R76, R88, -INF , !P3 ;  /* 0xff800000584c7808 */ /* 0x000fe20005800000 */
[----:B------:R-:W-:Y:S01]  /*3950*/  VIADD R88, R159, 0xffffffb8 ;  /* 0xffffffb89f587836 */ /* 0x000fe20000000000 */
[----:B------:R-:W-:-:S02]  /*3960*/  ISETP.GE.AND P0, PT, R97, R160, PT ;  /* 0x000000a06100720c */ /* 0x000fc40003f06270 */
[----:B------:R-:W-:Y:S02]  /*3970*/  FSEL R109, R87, -INF , !P1 ;  /* 0xff800000576d7808 */ /* 0x000fe40004800000 */
[----:B------:R-:W-:Y:S02]  /*3980*/  I2FP.F32.U32 R87, R96 ;  /* 0x0000006000577245 */ /* 0x000fe40000201000 */
[----:B------:R-:W-:Y:S02]  /*3990*/  FSEL R126, R74, -INF , !P0 ;  /* 0xff8000004a7e7808 */ /* 0x000fe40004000000 */
[----:B------:R-:W-:Y:S01]  /*39a0*/  FSEL R86, R86, -INF , !P2 ;  /* 0xff80000056567808 */ /* 0x000fe20005000000 */
[C---:B------:R-:W-:Y:S01]  /*39b0*/  FFMA.FTZ R73, R87.reuse, R184, R73 ;  /* 0x000000b857497223 */ /* 0x040fe20000010049 */
[----:B------:R-:W-:Y:S01]  /*39c0*/  I2FP.F32.U32 R74, R88 ;  /* 0x00000058004a7245 */ /* 0x000fe20000201000 */
[----:B------:R-:W-:Y:S01]  /*39d0*/  FFMA.FTZ R75, R87, R184, R75 ;  /* 0x000000b8574b7223 */ /* 0x000fe2000001004b */
[----:B------:R-:W-:-:S02]  /*39e0*/  ISETP.GE.AND P2, PT, R97, R141, PT ;  /* 0x0000008d6100720c */ /* 0x000fc40003f46270 */
[----:B------:R-:W-:Y:S01]  /*39f0*/  ISETP.GE.AND P4, PT, R96, R141, PT ;  /* 0x0000008d6000720c */ /* 0x000fe20003f86270 */
[----:B------:R-:W-:Y:S01]  /*3a00*/  FFMA.FTZ R64, R74, R184, R64 ;  /* 0x000000b84a407223 */ /* 0x000fe20000010040 */
[----:B------:R-:W-:Y:S01]  /*3a10*/  ISETP.GE.AND P3, PT, R96, R160, PT ;  /* 0x000000a06000720c */ /* 0x000fe20003f66270 */
[-C--:B------:R-:W-:Y:S01]  /*3a20*/  FFMA.FTZ R66, R74, R184.reuse, R66 ;  /* 0x000000b84a427223 */ /* 0x080fe20000010042 */
[----:B------:R-:W-:Y:S01]  /*3a30*/  FSEL R115, R72, -INF , !P2 ;  /* 0xff80000048737808 */ /* 0x000fe20005000000 */
[CC--:B------:R-:W-:Y:S01]  /*3a40*/  FFMA.FTZ R118, R74.reuse, R184.reuse, R68 ;  /* 0x000000b84a767223 */ /* 0x0c0fe20000010044 */
[----:B------:R-:W-:Y:S01]  /*3a50*/  FSEL R187, R187, -INF , !P5 ;  /* 0xff800000bbbb7808 */ /* 0x000fe20006800000 */
[----:B------:R-:W-:Y:S01]  /*3a60*/  FFMA.FTZ R70, R74, R184, R70 ;  /* 0x000000b84a467223 */ /* 0x000fe20000010046 */
[C---:B------:R-:W-:Y:S01]  /*3a70*/  ISETP.GE.AND P2, PT, R88.reuse, R143, PT ;  /* 0x0000008f5800720c */ /* 0x040fe20003f46270 */
[----:B-1----:R-:W-:Y:S01]  /*3a80*/  HMMA.16816.F32 R60, R136, R80, R60 ;  /* 0x00000050883c723c */ /* 0x002fe2000000183c */
[----:B------:R-:W-:Y:S01]  /*3a90*/  ISETP.GE.AND P0, PT, R88, R142, PT ;  /* 0x0000008e5800720c */ /* 0x000fe20003f06270 */
[----:B------:R-:W-:Y:S01]  /*3aa0*/  VIADD R74, R159, 0xffffffc1 ;  /* 0xffffffc19f4a7836 */ /* 0x000fe20000000000 */
[----:B------:R-:W-:-:S02]  /*3ab0*/  FSEL R117, R73, -INF , !P4 ;  /* 0xff80000049757808 */ /* 0x000fc40006000000 */
[C---:B------:R-:W-:Y:S02]  /*3ac0*/  ISETP.GE.AND P5, PT, R96.reuse, R143, PT ;  /* 0x0000008f6000720c */ /* 0x040fe40003fa6270 */
[----:B------:R-:W-:Y:S01]  /*3ad0*/  ISETP.GE.AND P1, PT, R96, R142, PT ;  /* 0x0000008e6000720c */ /* 0x000fe20003f26270 */
[CC--:B------:R-:W-:Y:S01]  /*3ae0*/  FFMA.FTZ R96, R87.reuse, R184.reuse, R77 ;  /* 0x000000b857607223 */ /* 0x0c0fe2000001004d */
[----:B------:R-:W-:Y:S01]  /*3af0*/  I2FP.F32.U32 R73, R85 ;  /* 0x0000005500497245 */ /* 0x000fe20000201000 */
[-C--:B------:R-:W-:Y:S01]  /*3b00*/  FFMA.FTZ R77, R87, R184.reuse, R79 ;  /* 0x000000b8574d7223 */ /* 0x080fe2000001004f */
[----:B------:R-:W-:Y:S01]  /*3b10*/  FSEL R129, R75, -INF , !P3 ;  /* 0xff8000004b817808 */ /* 0x000fe20005800000 */
[----:B------:R-:W-:Y:S01]  /*3b20*/  HMMA.16816.F32 R56, R132, R80, R56 ;  /* 0x000000508438723c */ /* 0x000fe20000001838 */
[----:B------:R-:W-:Y:S01]  /*3b30*/  FSEL R79, R64, -INF , !P2 ;  /* 0xff800000404f7808 */ /* 0x000fe20005000000 */
[-C--:B------:R-:W-:Y:S01]  /*3b40*/  FFMA.FTZ R68, R73, R184.reuse, R67 ;  /* 0x000000b849447223 */ /* 0x080fe20000010043 */
[----:B------:R-:W-:Y:S01]  /*3b50*/  FSEL R75, R66, -INF , !P0 ;  /* 0xff800000424b7808 */ /* 0x000fe20004000000 */
[----:B------:R-:W-:Y:S01]  /*3b60*/  VIADD R80, R159, 0xffffffc0 ;  /* 0xffffffc09f507836 */ /* 0x000fe20000000000 */
[----:B------:R-:W-:Y:S01]  /*3b70*/  ISETP.GE.AND P4, PT, R85, R143, PT ;  /* 0x0000008f5500720c */ /* 0x000fe20003f86270 */
[----:B------:R-:W-:Y:S01]  /*3b80*/  FFMA.FTZ R69, R73, R184, R69 ;  /* 0x000000b849457223 */ /* 0x000fe20000010045 */
[C---:B------:R-:W-:Y:S01]  /*3b90*/  ISETP.GE.AND P3, PT, R85.reuse, R142, PT ;  /* 0x0000008e5500720c */ /* 0x040fe20003f66270 */
[-C--:B------:R-:W-:Y:S01]  /*3ba0*/  HMMA.16816.F32 R48, R136, R82.reuse, R48 ;  /* 0x000000528830723c */ /* 0x080fe20000001830 */
[----:B------:R-:W-:Y:S01]  /*3bb0*/  ISETP.GE.AND P2, PT, R85, R141, PT ;  /* 0x0000008d5500720c */ /* 0x000fe20003f46270 */
[----:B------:R-:W-:Y:S01]  /*3bc0*/  FFMA.FTZ R71, R73, R184, R71 ;  /* 0x000000b849477223 */ /* 0x000fe20000010047 */
[----:B------:R-:W-:Y:S01]  /*3bd0*/  ISETP.GE.AND P0, PT, R85, R160, PT ;  /* 0x000000a05500720c */ /* 0x000fe20003f06270 */
[----:B------:R-:W-:Y:S01]  /*3be0*/  FFMA.FTZ R85, R73, R184, R65 ;  /* 0x000000b849557223 */ /* 0x000fe20000010041 */
[----:B------:R-:W-:Y:S01]  /*3bf0*/  FSEL R77, R77, -INF , !P1 ;  /* 0xff8000004d4d7808 */ /* 0x000fe20004800000 */
[----:B------:R-:W1:Y:S01]  /*3c00*/  LDSM.16.M88.4 R64, [R0+0x3400] ;  /* 0x003400000040783b */ /* 0x000e620000000200 */
[----:B------:R-:W-:Y:S01]  /*3c10*/  ISETP.GE.AND P1, PT, R88, R160, PT ;  /* 0x000000a05800720c */ /* 0x000fe20003f26270 */
[----:B------:R-:W-:Y:S01]  /*3c20*/  HMMA.16816.F32 R52, R132, R82, R52 ;  /* 0x000000528434723c */ /* 0x000fe20000001834 */
[----:B------:R-:W-:-:S02]  /*3c30*/  FSEL R72, R96, -INF , !P5 ;  /* 0xff80000060487808 */ /* 0x000fc40006800000 */
[----:B------:R-:W-:Y:S02]  /*3c40*/  FSEL R173, R70, -INF , !P1 ;  /* 0xff80000046ad7808 */ /* 0x000fe40004800000 */
[----:B------:R-:W-:Y:S02]  /*3c50*/  I2FP.F32.U32 R70, R80 ;  /* 0x0000005000467245 */ /* 0x000fe40000201000 */
[----:B------:R-:W-:Y:S02]  /*3c60*/  ISETP.GE.AND P5, PT, R88, R141, PT ;  /* 0x0000008d5800720c */ /* 0x000fe40003fa6270 */
[----:B------:R-:W-:Y:S01]  /*3c70*/  FSEL R85, R85, -INF , !P4 ;  /* 0xff80000055557808 */ /* 0x000fe20006000000 */
[-C--:B------:R-:W-:Y:S01]  /*3c80*/  FFMA.FTZ R60, R70, R184.reuse, R60 ;  /* 0x000000b8463c7223 */ /* 0x080fe2000001003c */
[----:B------:R-:W-:Y:S01]  /*3c90*/  FSEL R118, R118, -INF , !P5 ;  /* 0xff80000076767808 */ /* 0x000fe20006800000 */
[-C--:B------:R-:W-:Y:S01]  /*3ca0*/  FFMA.FTZ R168, R70, R184.reuse, R58 ;  /* 0x000000b846a87223 */ /* 0x080fe2000001003a */
[----:B------:R-:W-:Y:S01]  /*3cb0*/  ISETP.GE.AND P5, PT, R80, R143, PT ;  /* 0x0000008f5000720c */ /* 0x000fe20003fa6270 */
[C---:B------:R-:W-:Y:S01]  /*3cc0*/  VIADD R58, R159.reuse, 0xffffffc8 ;  /* 0xffffffc89f3a7836 */ /* 0x040fe20000000000 */
[----:B------:R-:W-:Y:S01]  /*3cd0*/  FSEL R68, R68, -INF , !P3 ;  /* 0xff80000044447808 */ /* 0x000fe20005800000 */
[-C--:B------:R-:W-:Y:S01]  /*3ce0*/  FFMA.FTZ R62, R70, R184.reuse, R62 ;  /* 0x000000b8463e7223 */ /* 0x080fe2000001003e */
[----:B------:R-:W-:Y:S01]  /*3cf0*/  FSEL R87, R60, -INF , !P5 ;  /* 0xff8000003c577808 */ /* 0x000fe20006800000 */
[----:B------:R-:W-:Y:S01]  /*3d00*/  FFMA.FTZ R174, R70, R184, R56 ;  /* 0x000000b846ae7223 */ /* 0x000fe20000010038 */
[----:B------:R-:W-:Y:S01]  /*3d10*/  I2FP.F32.U32 R60, R74 ;  /* 0x0000004a003c7245 */ /* 0x000fe20000201000 */
[----:B------:R-:W-:Y:S01]  /*3d20*/  VIADD R56, R159, 0xffffffc9 ;  /* 0xffffffc99f387836 */ /* 0x000fe20000000000 */
[----:B------:R-:W-:-:S02]  /*3d30*/  ISETP.GE.AND P1, PT, R80, R142, PT ;  /* 0x0000008e5000720c */ /* 0x000fc40003f26270 */
[-C--:B------:R-:W-:Y:S01]  /*3d40*/  ISETP.GE.AND P4, PT, R80, R141.reuse, PT ;  /* 0x0000008d5000720c */ /* 0x080fe20003f86270 */
[C---:B------:R-:W-:Y:S01]  /*3d50*/  FFMA.FTZ R172, R60.reuse, R184, R57 ;  /* 0x000000b83cac7223 */ /* 0x040fe20000010039 */
[----:B------:R-:W-:Y:S01]  /*3d60*/  I2FP.F32.U32 R57, R58 ;  /* 0x0000003a00397245 */ /* 0x000fe20000201000 */
[----:B------:R-:W-:Y:S01]  /*3d70*/  FFMA.FTZ R59, R60, R184, R59 ;  /* 0x000000b83c3b7223 */ /* 0x000fe2000001003b */
[----:B------:R-:W-:Y:S01]  /*3d80*/  ISETP.GE.AND P3, PT, R80, R160, PT ;  /* 0x000000a05000720c */ /* 0x000fe20003f66270 */
[-C--:B------:R-:W-:Y:S01]  /*3d90*/  FFMA.FTZ R63, R60, R184.reuse, R63 ;  /* 0x000000b83c3f7223 */ /* 0x080fe2000001003f */
[----:B------:R-:W-:Y:S01]  /*3da0*/  FSEL R121, R69, -INF , !P2 ;  /* 0xff80000045797808 */ /* 0x000fe20005000000 */
[CC--:B------:R-:W-:Y:S01]  /*3db0*/  FFMA.FTZ R48, R57.reuse, R184.reuse, R48 ;  /* 0x000000b839307223 */ /* 0x0c0fe20000010030 */
[----:B------:R-:W-:Y:S01]  /*3dc0*/  FSEL R69, R62, -INF , !P1 ;  /* 0xff8000003e457808 */ /* 0x000fe20004800000 */
[CC--:B------:R-:W-:Y:S01]  /*3dd0*/  FFMA.FTZ R50, R57.reuse, R184.reuse, R50 ;  /* 0x000000b839327223 */ /* 0x0c0fe20000010032 */
[----:B------:R-:W-:Y:S01]  /*3de0*/  FSEL R174, R174, -INF , !P4 ;  /* 0xff800000aeae7808 */ /* 0x000fe20006000000 */
[CC--:B------:R-:W-:Y:S01]  /*3df0*/  FFMA.FTZ R176, R57.reuse, R184.reuse, R52 ;  /* 0x000000b839b07223 */ /* 0x0c0fe20000010034 */
[----:B------:R-:W-:Y:S01]  /*3e00*/  FSEL R168, R168, -INF , !P3 ;  /* 0xff800000a8a87808 */ /* 0x000fe20005800000 */
[----:B------:R-:W-:Y:S01]  /*3e10*/  FFMA.FTZ R167, R57, R184, R54 ;  /* 0x000000b839a77223 */ /* 0x000fe20000010036 */
[C---:B------:R-:W-:Y:S01]  /*3e20*/  ISETP.GE.AND P5, PT, R74.reuse, R141, PT ;  /* 0x0000008d4a00720c */ /* 0x040fe20003fa6270 */
[-C--:B-1----:R-:W-:Y:S01]  /*3e30*/  HMMA.16816.F32 R44, R136, R64.reuse, R44 ;  /* 0x00000040882c723c */ /* 0x082fe2000000182c */
[----:B------:R-:W-:Y:S01]  /*3e40*/  ISETP.GE.AND P1, PT, R74, R160, PT ;  /* 0x000000a04a00720c */ /* 0x000fe20003f26270 */
[C---:B------:R-:W-:Y:S01]  /*3e50*/  VIADD R57, R159.reuse, 0xffffffd0 ;  /* 0xffffffd09f397836 */ /* 0x040fe20000000000 */
[C---:B------:R-:W-:Y:S01]  /*3e60*/  ISETP.GE.AND P4, PT, R58.reuse, R143, PT ;  /* 0x0000008f3a00720c */ /* 0x040fe20003f86270 */
[----:B------:R-:W-:Y:S01]  /*3e70*/  VIADD R54, R159, 0xffffffd1 ;  /* 0xffffffd19f367836 */ /* 0x000fe20000000000 */
[----:B------:R-:W-:Y:S01]  /*3e80*/  ISETP.GE.AND P3, PT, R58, R142, PT ;  /* 0x0000008e3a00720c */ /* 0x000fe20003f66270 */
[----:B------:R-:W-:Y:S01]  /*3e90*/  FFMA.FTZ R61, R60, R184, R61 ;  /* 0x000000b83c3d7223 */ /* 0x000fe2000001003d */
[----:B------:R-:W-:Y:S01]  /*3ea0*/  FSEL R131, R71, -INF , !P0 ;  /* 0xff80000047837808 */ /* 0x000fe20004000000 */
[----:B------:R-:W-:Y:S01]  /*3eb0*/  HMMA.16816.F32 R40, R132, R64, R40 ;  /* 0x000000408428723c */ /* 0x000fe20000001828 */
[----:B------:R-:W-:-:S02]  /*3ec0*/  FSEL R172, R172, -INF , !P5 ;  /* 0xff800000acac7808 */ /* 0x000fc40006800000 */
[----:B------:R-:W-:Y:S02]  /*3ed0*/  FSEL R155, R59, -INF , !P1 ;  /* 0xff8000003b9b7808 */ /* 0x000fe40004800000 */
[----:B------:R-:W-:Y:S02]  /*3ee0*/  FSEL R97, R48, -INF , !P4 ;  /* 0xff80000030617808 */ /* 0x000fe40006000000 */
[----:B------:R-:W-:Y:S01]  /*3ef0*/  FSEL R71, R50, -INF , !P3 ;  /* 0xff80000032477808 */ /* 0x000fe20005800000 */
[----:B------:R-:W-:Y:S01]  /*3f00*/  HMMA.16816.F32 R32, R136, R66, R32 ;  /* 0x000000428820723c */ /* 0x000fe20000001820 */
[C---:B------:R-:W-:Y:S02]  /*3f10*/  ISETP.GE.AND P5, PT, R56.reuse, R143, PT ;  /* 0x0000008f3800720c */ /* 0x040fe40003fa6270 */
[C---:B------:R-:W-:Y:S02]  /*3f20*/  ISETP.GE.AND P1, PT, R56.reuse, R142, PT ;  /* 0x0000008e3800720c */ /* 0x040fe40003f26270 */
[----:B------:R-:W-:-:S02]  /*3f30*/  ISETP.GE.AND P4, PT, R56, R141, PT ;  /* 0x0000008d3800720c */ /* 0x000fc40003f86270 */
[----:B------:R-:W-:Y:S01]  /*3f40*/  ISETP.GE.AND P3, PT, R56, R160, PT ;  /* 0x000000a03800720c */ /* 0x000fe20003f66270 */
[----:B------:R-:W-:Y:S01]  /*3f50*/  HMMA.16816.F32 R36, R132, R66, R36 ;  /* 0x000000428424723c */ /* 0x000fe20000001824 */
[----:B------:R-:W-:Y:S02]  /*3f60*/  I2FP.F32.U32 R56, R56 ;  /* 0x0000003800387245 */ /* 0x000fe40000201000 */
[C---:B------:R-:W-:Y:S02]  /*3f70*/  ISETP.GE.AND P0, PT, R74.reuse, R142, PT ;  /* 0x0000008e4a00720c */ /* 0x040fe40003f06270 */
[----:B------:R-:W-:Y:S01]  /*3f80*/  ISETP.GE.AND P2, PT, R74, R143, PT ;  /* 0x0000008f4a00720c */ /* 0x000fe20003f46270 */
[CC--:B------:R-:W-:Y:S01]  /*3f90*/  FFMA.FTZ R52, R56.reuse, R184.reuse, R49 ;  /* 0x000000b838347223 */ /* 0x0c0fe20000010031 */
[CC--:B------:R-:W-:Y:S01]  /*3fa0*/  FFMA.FTZ R64, R56.reuse, R184.reuse, R51 ;  /* 0x000000b838407223 */ /* 0x0c0fe20000010033 */
[CC--:B------:R-:W-:Y:S01]  /*3fb0*/  FFMA.FTZ R175, R56.reuse, R184.reuse, R53 ;  /* 0x000000b838af7223 */ /* 0x0c0fe20000010035 */
[----:B------:R-:W1:Y:S01]  /*3fc0*/  LDSM.16.M88.4 R48, [R0+0x3800] ;  /* 0x003800000030783b */ /* 0x000e620000000200 */
[----:B------:R-:W-:Y:S01]  /*3fd0*/  FSEL R70, R63, -INF , !P0 ;  /* 0xff8000003f467808 */ /* 0x000fe20004000000 */
[----:B------:R-:W-:Y:S01]  /*3fe0*/  FFMA.FTZ R55, R56, R184, R55 ;  /* 0x000000b838377223 */ /* 0x000fe20000010037 */
[----:B------:R-:W-:Y:S01]  /*3ff0*/  I2FP.F32.U32 R53, R57 ;  /* 0x0000003900357245 */ /* 0x000fe20000201000 */
[----:B------:R-:W-:-:S04]  /*4000*/  DEPBAR.LE SB0, 0x0 ;  /* 0x000080000000791a */ /* 0x000fc80000000000 */
[----:B------:R-:W-:Y:S01]  /*4010*/  ISETP.GE.AND P0, PT, R58, R160, PT ;  /* 0x000000a03a00720c */ /* 0x000fe20003f06270 */
[CC--:B------:R-:W-:Y:S01]  /*4020*/  FFMA.FTZ R46, R53.reuse, R184.reuse, R46 ;  /* 0x000000b8352e7223 */ /* 0x0c0fe2000001002e */
[CC--:B------:R-:W-:Y:S01]  /*4030*/  FFMA.FTZ R44, R53.reuse, R184.reuse, R44 ;  /* 0x000000b8352c7223 */ /* 0x0c0fe2000001002c */
[-C--:B------:R-:W-:Y:S01]  /*4040*/  FFMA.FTZ R40, R53, R184.reuse, R40 ;  /* 0x000000b835287223 */ /* 0x080fe20000010028 */
[----:B------:R-:W-:Y:S01]  /*4050*/  FSEL R167, R167, -INF , !P0 ;  /* 0xff800000a7a77808 */ /* 0x000fe20004000000 */
[----:B------:R-:W-:Y:S01]  /*4060*/  FFMA.FTZ R154, R53, R184, R42 ;  /* 0x000000b8359a7223 */ /* 0x000fe2000001002a */
[----:B------:R-:W-:Y:S01]  /*4070*/  ISETP.GE.AND P0, PT, R57, R142, PT ;  /* 0x0000008e3900720c */ /* 0x000fe20003f06270 */
[----:B------:R-:W-:Y:S01]  /*4080*/  VIADD R53, R159, 0xffffffd8 ;  /* 0xffffffd89f357836 */ /* 0x000fe20000000000 */
[----:B------:R-:W-:Y:S01]  /*4090*/  FSEL R96, R61, -INF , !P2 ;  /* 0xff8000003d607808 */ /* 0x000fe20005000000 */
[----:B------:R-:W-:Y:S01]  /*40a0*/  VIADD R42, R159, 0xffffffd9 ;  /* 0xffffffd99f2a7836 */ /* 0x000fe20000000000 */
[----:B------:R-:W-:-:S02]  /*40b0*/  FSEL R82, R46, -INF , !P0 ;  /* 0xff8000002e527808 */ /* 0x000fc40004000000 */
[----:B------:R-:W-:Y:S02]  /*40c0*/  I2FP.F32.U32 R46, R54 ;  /* 0x00000036002e7245 */ /* 0x000fe40000201000 */
[----:B------:R-:W-:Y:S02]  /*40d0*/  ISETP.GE.AND P2, PT, R58, R141, PT ;  /* 0x0000008d3a00720c */ /* 0x000fe40003f46270 */
[----:B------:R-:W-:Y:S01]  /*40e0*/  FSEL R52, R52, -INF , !P5 ;  /* 0xff80000034347808 */ /* 0x000fe20006800000 */
[-C--:B------:R-:W-:Y:S01]  /*40f0*/  FFMA.FTZ R165, R46, R184.reuse, R41 ;  /* 0x000000b82ea57223 */ /* 0x080fe20000010029 */
[----:B------:R-:W-:Y:S01]  /*4100*/  FSEL R176, R176, -INF , !P2 ;  /* 0xff800000b0b07808 */ /* 0x000fe20005000000 */
[-C--:B------:R-:W-:Y:S01]  /*4110*/  FFMA.FTZ R43, R46, R184.reuse, R43 ;  /* 0x000000b82e2b7223 */ /* 0x080fe2000001002b */
[----:B------:R-:W-:Y:S01]  /*4120*/  FSEL R64, R64, -INF , !P1 ;  /* 0xff80000040407808 */ /* 0x000fe20004800000 */
[CC--:B------:R-:W-:Y:S01]  /*4130*/  FFMA.FTZ R47, R46.reuse, R184.reuse, R47 ;  /* 0x000000b82e2f7223 */ /* 0x0c0fe2000001002f */
[----:B------:R-:W-:Y:S01]  /*4140*/  I2FP.F32.U32 R41, R53 ;  /* 0x0000003500297245 */ /* 0x000fe20000201000 */
[----:B------:R-:W-:Y:S01]  /*4150*/  FFMA.FTZ R45, R46, R184, R45 ;  /* 0x000000b82e2d7223 */ /* 0x000fe2000001002d */
[----:B------:R-:W-:-:S02]  /*4160*/  ISETP.GE.AND P2, PT, R57, R143, PT ;  /* 0x0000008f3900720c */ /* 0x000fc40003f46270 */
[-C--:B------:R-:W-:Y:S01]  /*4170*/  ISETP.GE.AND P5, PT, R57, R141.reuse, PT ;  /* 0x0000008d3900720c */ /* 0x080fe20003fa6270 */
[----:B------:R-:W-:Y:S01]  /*4180*/  FFMA.FTZ R32, R41, R184, R32 ;  /* 0x000000b829207223 */ /* 0x000fe20000010020 */
[----:B------:R-:W-:Y:S01]  /*4190*/  ISETP.GE.AND P1, PT, R57, R160, PT ;  /* 0x000000a03900720c */ /* 0x000fe20003f26270 */
[CC--:B------:R-:W-:Y:S01]  /*41a0*/  FFMA.FTZ R34, R41.reuse, R184.reuse, R34 ;  /* 0x000000b829227223 */ /* 0x0c0fe20000010022 */
[----:B------:R-:W-:Y:S01]  /*41b0*/  FSEL R44, R44, -INF , !P2 ;  /* 0xff8000002c2c7808 */ /* 0x000fe20005000000 */
[-C--:B------:R-:W-:Y:S01]  /*41c0*/  FFMA.FTZ R170, R41, R184.reuse, R36 ;  /* 0x000000b829aa7223 */ /* 0x080fe20000010024 */
[----:B-1----:R-:W-:Y:S01]  /*41d0*/  HMMA.16816.F32 R28, R136, R48, R28 ;  /* 0x00000030881c723c */ /* 0x002fe2000000181c */
[----:B------:R-:W-:Y:S01]  /*41e0*/  FSEL R171, R40, -INF , !P5 ;  /* 0xff80000028ab7808 */ /* 0x000fe20006800000 */
[----:B------:R-:W-:Y:S01]  /*41f0*/  VIADD R36, R159, 0xffffffe0 ;  /* 0xffffffe09f247836 */ /* 0x000fe20000000000 */
[----:B------:R-:W-:Y:S01]  /*4200*/  FSEL R154, R154, -INF , !P1 ;  /* 0xff8000009a9a7808 */ /* 0x000fe20004800000 */
[----:B------:R-:W-:Y:S01]  /*4210*/  FFMA.FTZ R38, R41, R184, R38 ;  /* 0x000000b829267223 */ /* 0x000fe20000010026 */
[----:B------:R-:W-:-:S02]  /*4220*/  ISETP.GE.AND P2, PT, R54, R141, PT ;  /* 0x0000008d3600720c */ /* 0x000fc40003f46270 */
[C---:B------:R-:W-:Y:S01]  /*4230*/  ISETP.GE.AND P0, PT, R54.reuse, R160, PT ;  /* 0x000000a03600720c */ /* 0x040fe20003f06270 */
[----:B------:R-:W-:Y:S01]  /*4240*/  HMMA.16816.F32 R24, R132, R48, R24 ;  /* 0x000000308418723c */ /* 0x000fe20000001818 */
[C---:B------:R-:W-:Y:S02]  /*4250*/  ISETP.GE.AND P5, PT, R53.reuse, R143, PT ;  /* 0x0000008f3500720c */ /* 0x040fe40003fa6270 */
[-C--:B------:R-:W-:Y:S02]  /*4260*/  ISETP.GE.AND P1, PT, R53, R142.reuse, PT ;  /* 0x0000008e3500720c */ /* 0x080fe40003f26270 */
[----:B------:R-:W-:Y:S02]  /*4270*/  FSEL R166, R55, -INF , !P3 ;  /* 0xff80000037a67808 */ /* 0x000fe40005800000 */
[----:B------:R-:W-:Y:S01]  /*4280*/  ISETP.GE.AND P3, PT, R54, R142, PT ;  /* 0x0000008e3600720c */ /* 0x000fe20003f66270 */
[----:B------:R-:W-:Y:S01]  /*4290*/  HMMA.16816.F32 R16, R136, R50, R16 ;  /* 0x000000328810723c */ /* 0x000fe20000001810 */
[----:B------:R-:W-:-:S02]  /*42a0*/  FSEL R165, R165, -INF , !P2 ;  /* 0xff800000a5a57808 */ /* 0x000fc40005000000 */
[----:B------:R-:W-:Y:S02]  /*42b0*/  FSEL R152, R43, -INF , !P0 ;  /* 0xff8000002b987808 */ /* 0x000fe40004000000 */
[----:B------:R-:W-:Y:S02]  /*42c0*/  FSEL R32, R32, -INF , !P5 ;  /* 0xff80000020207808 */ /* 0x000fe40006800000 */
[----:B------:R-:W-:Y:S01]  /*42d0*/  FSEL R63, R34, -INF , !P1 ;  /* 0xff800000223f7808 */ /* 0x000fe20004800000 */
[----:B------:R-:W-:Y:S01]  /*42e0*/  HMMA.16816.F32 R20, R132, R50, R20 ;  /* 0x000000328414723c */ /* 0x000fe20000001814 */
[----:B------:R-:W-:Y:S01]  /*42f0*/  BAR.SYNC.DEFER_BLOCKING 0x0 ;  /* 0x0000000000007b1d */ /* 0x000fe20000010000 */
[C---:B------:R-:W-:Y:S02]  /*4300*/  ISETP.GE.AND P2, PT, R42.reuse, R143, PT ;  /* 0x0000008f2a00720c */ /* 0x040fe40003f46270 */
[C---:B------:R-:W-:Y:S02]  /*4310*/  ISETP.GE.AND P0, PT, R42.reuse, R142, PT ;  /* 0x0000008e2a00720c */ /* 0x040fe40003f06270 */
[----:B------:R-:W-:-:S02]  /*4320*/  ISETP.GE.AND P5, PT, R42, R141, PT ;  /* 0x0000008d2a00720c */ /* 0x000fc40003fa6270 */
[----:B------:R-:W-:Y:S02]  /*4330*/  ISETP.GE.AND P1, PT, R42, R160, PT ;  /* 0x000000a02a00720c */ /* 0x000fe40003f26270 */
[----:B------:R-:W-:Y:S02]  /*4340*/  FSEL R83, R47, -INF , !P3 ;  /* 0xff8000002f537808 */ /* 0x000fe40005800000 */
[----:B------:R-:W-:Y:S02]  /*4350*/  I2FP.F32.U32 R42, R42 ;  /* 0x0000002a002a7245 */ /* 0x000fe40000201000 */
[----:B------:R-:W-:Y:S02]  /*4360*/  I2FP.F32.U32 R34, R36 ;  /* 0x0000002400227245 */ /* 0x000fe40000201000 */
[----:B------:R-:W-:Y:S01]  /*4370*/  ISETP.GE.AND P3, PT, R53, R160, PT ;  /* 0x000000a03500720c */ /* 0x000fe20003f66270 */
[----:B------:R-:W-:Y:S01]  /*4380*/  FFMA.FTZ R235, R42, R184, R35 ;  /* 0x000000b82aeb7223 */ /* 0x000fe20000010023 */
[----:B------:R-:W-:-:S02]  /*4390*/  VIADD R35, R159, 0xffffffe1 ;  /* 0xffffffe19f237836 */ /* 0x000fc40000000000 */
[-C--:B------:R-:W-:Y:S01]  /*43a0*/  FFMA.FTZ R30, R34, R184.reuse, R30 ;  /* 0x000000b8221e7223 */ /* 0x080fe2000001001e */
[----:B------:R-:W-:Y:S01]  /*43b0*/  FSEL R150, R38, -INF , !P3 ;  /* 0xff80000026967808 */ /* 0x000fe20005800000 */
[----:B------:R-:W-:Y:S01]  /*43c0*/  FFMA.FTZ R33, R42, R184, R33 ;  /* 0x000000b82a217223 */ /* 0x000fe20000010021 */
[----:B------:R-:W-:Y:S01]  /*43d0*/  ISETP.GE.AND P3, PT, R36, R142, PT ;  /* 0x0000008e2400720c */ /* 0x000fe20003f66270 */
[CC--:B------:R-:W-:Y:S01]  /*43e0*/  FFMA.FTZ R37, R42.reuse, R184.reuse, R37 ;  /* 0x000000b82a257223 */ /* 0x0c0fe20000010025 */
[-C--:B------:R-:W-:Y:S01]  /*43f0*/  FFMA.FTZ R39, R42, R184.reuse, R39 ;  /* 0x000000b82a277223 */ /* 0x080fe20000010027 */
[-C--:B------:R-:W-:Y:S01]  /*4400*/  FFMA.FTZ R24, R34, R184.reuse, R24 ;  /* 0x000000b822187223 */ /* 0x080fe20000010018 */
[----:B------:R-:W-:Y:S01]  /*4410*/  FSEL R234, R30, -INF , !P3 ;  /* 0xff8000001eea7808 */ /* 0x000fe20005800000 */
[CC--:B------:R-:W-:Y:S01]  /*4420*/  FFMA.FTZ R144, R34.reuse, R184.reuse, R26 ;  /* 0x000000b822907223 */ /* 0x0c0fe2000001001a */
[----:B------:R-:W-:Y:S01]  /*4430*/  I2FP.F32.U32 R30, R35 ;  /* 0x00000023001e7245 */ /* 0x000fe20000201000 */
[----:B------:R-:W-:Y:S01]  /*4440*/  VIADD R26, R159, 0xffffffe8 ;  /* 0xffffffe89f1a7836 */ /* 0x000fe20000000000 */
[----:B------:R-:W-:Y:S01]  /*4450*/  FSEL R33, R33, -INF , !P2 ;  /* 0xff80000021217808 */ /* 0x000fe20005000000 */
[-C--:B------:R-:W-:Y:S01]  /*4460*/  FFMA.FTZ R28, R34, R184.reuse, R28 ;  /* 0x000000b8221c7223 */ /* 0x080fe2000001001c */
[----:B------:R-:W-:Y:S01]  /*4470*/  ISETP.GE.AND P2, PT, R36, R141, PT ;  /* 0x0000008d2400720c */ /* 0x000fe20003f46270 */
[CC--:B------:R-:W-:Y:S01]  /*4480*/  FFMA.FTZ R29, R30.reuse, R184.reuse, R29 ;  /* 0x000000b81e1d7223 */ /* 0x0c0fe2000001001d */
[----:B------:R-:W-:Y:S01]  /*4490*/  FSEL R235, R235, -INF , !P0 ;  /* 0xff800000ebeb7808 */ /* 0x000fe20004000000 */
[CC--:B------:R-:W-:Y:S01]  /*44a0*/  FFMA.FTZ R31, R30.reuse, R184.reuse, R31 ;  /* 0x000000b81e1f7223 */ /* 0x0c0fe2000001001f */
[----:B------:R-:W-:Y:S01]  /*44b0*/  FSEL R169, R37, -INF , !P5 ;  /* 0xff80000025a97808 */ /* 0x000fe20006800000 */
[CC--:B------:R-:W-:Y:S01]  /*44c0*/  FFMA.FTZ R27, R30.reuse, R184.reuse, R27 ;  /* 0x000000b81e1b7223 */ /* 0x0c0fe2000001001b */
[----:B------:R-:W-:Y:S01]  /*44d0*/  FSEL R146, R39, -INF , !P1 ;  /* 0xff80000027927808 */ /* 0x000fe20004800000 */
[----:B------:R-:W-:Y:S01]  /*44e0*/  FFMA.FTZ R25, R30, R184, R25 ;  /* 0x000000b81e197223 */ /* 0x000fe20000010019 */
[----:B------:R-:W-:-:S02]  /*44f0*/  ISETP.GE.AND P0, PT, R36, R160, PT ;  /* 0x000000a02400720c */ /* 0x000fc40003f06270 */
[C---:B------:R-:W-:Y:S02]  /*4500*/  ISETP.GE.AND P5, PT, R35.reuse, R143, PT ;  /* 0x0000008f2300720c */ /* 0x040fe40003fa6270 */
[----:B------:R-:W-:Y:S02]  /*4510*/  ISETP.GE.AND P1, PT, R35, R142, PT ;  /* 0x0000008e2300720c */ /* 0x000fe40003f26270 */
[----:B------:R-:W-:Y:S02]  /*4520*/  FSEL R148, R24, -INF , !P2 ;  /* 0xff80000018947808 */ /* 0x000fe40005000000 */
[----:B------:R-:W-:Y:S02]  /*4530*/  FSEL R144, R144, -INF , !P0 ;  /* 0xff80000090907808 */ /* 0x000fe40004000000 */
        /* <DEDUP_REMOVED lines=9> */
[----:B------:R-:W-:Y:S01]  /*45d0*/  ISETP.GE.AND P3, PT, R35, R160, PT ;  /* 0x000000a02300720c */ /* 0x000fe20003f66270 */
[-C--:B------:R-:W-:Y:S01]  /*45e0*/  FFMA.FTZ R18, R26, R184.reuse, R18 ;  /* 0x000000b81a127223 */ /* 0x080fe20000010012 */
[----:B------:R-:W-:Y:S01]  /*45f0*/  ISETP.GE.AND P4, PT, R54, R143, PT ;  /* 0x0000008f3600720c */ /* 0x000fe20003f86270 */
[-C--:B------:R-:W-:Y:S01]  /*4600*/  FFMA.FTZ R151, R26, R184.reuse, R20 ;  /* 0x000000b81a977223 */ /* 0x080fe20000010014 */
[----:B------:R-:W-:Y:S01]  /*4610*/  FSEL R136, R27, -INF , !P3 ;  /* 0xff8000001b887808 */ /* 0x000fe20005800000 */
[----:B------:R-:W-:Y:S01]  /*4620*/  VIADD R20, R159, 0xfffffff0 ;  /* 0xfffffff09f147836 */ /* 0x000fe20000000000 */
[----:B------:R-:W-:Y:S01]  /*4630*/  FSEL R153, R18, -INF , !P0 ;  /* 0xff80000012997808 */ /* 0x000fe20004000000 */
[CC--:B------:R-:W-:Y:S01]  /*4640*/  FFMA.FTZ R16, R26.reuse, R184.reuse, R16 ;  /* 0x000000b81a107223 */ /* 0x0c0fe20000010010 */
[----:B------:R-:W-:Y:S01]  /*4650*/  I2FP.F32.U32 R18, R29 ;  /* 0x0000001d00127245 */ /* 0x000fe20000201000 */
[----:B------:R-:W-:Y:S01]  /*4660*/  FFMA.FTZ R22, R26, R184, R22 ;  /* 0x000000b81a167223 */ /* 0x000fe20000010016 */
[----:B------:R-:W-:-:S02]  /*4670*/  FSEL R40, R45, -INF , !P4 ;  /* 0xff8000002d287808 */ /* 0x000fc40006000000 */
[----:B------:R-:W-:Y:S01]  /*4680*/  ISETP.GE.AND P3, PT, R29, R142, PT ;  /* 0x0000008e1d00720c */ /* 0x000fe20003f66270 */
[CC--:B------:R-:W-:Y:S01]  /*4690*/  FFMA.FTZ R19, R18.reuse, R184.reuse, R19 ;  /* 0x000000b812137223 */ /* 0x0c0fe20000010013 */
[----:B------:R-:W-:Y:S01]  /*46a0*/  ISETP.GE.AND P4, PT, R53, R141, PT ;  /* 0x0000008d3500720c */ /* 0x000fe20003f86270 */
[CC--:B------:R-:W-:Y:S01]  /*46b0*/  FFMA.FTZ R17, R18.reuse, R184.reuse, R17 ;  /* 0x000000b812117223 */ /* 0x0c0fe20000010011 */
[CC--:B------:R-:W-:Y:S01]  /*46c0*/  FFMA.FTZ R21, R18.reuse, R184.reuse, R21 ;  /* 0x000000b812157223 */ /* 0x0c0fe20000010015 */
[----:B------:R-:W-:Y:S01]  /*46d0*/  FFMA.FTZ R23, R18, R184, R23 ;  /* 0x000000b812177223 */ /* 0x000fe20000010017 */
[----:B------:R-:W-:Y:S01]  /*46e0*/  FSEL R128, R19, -INF , !P3 ;  /* 0xff80000013807808 */ /* 0x000fe20005800000 */
[----:B------:R-:W-:Y:S01]  /*46f0*/  VIADD R18, R159, 0xfffffff1 ;  /* 0xfffffff19f127836 */ /* 0x000fe20000000000 */
[----:B------:R-:W-:Y:S02]  /*4700*/  FSEL R170, R170, -INF , !P4 ;  /* 0xff800000aaaa7808 */ /* 0x000fe40006000000 */
[----:B------:R-:W-:-:S02]  /*4710*/  I2FP.F32.U32 R19, R20 ;  /* 0x0000001400137245 */ /* 0x000fc40000201000 */
[----:B------:R-:W-:Y:S02]  /*4720*/  ISETP.GE.AND P4, PT, R36, R143, PT ;  /* 0x0000008f2400720c */ /* 0x000fe40003f86270 */
[----:B------:R-:W-:Y:S01]  /*4730*/  FSEL R151, R151, -INF , !P5 ;  /* 0xff80000097977808 */ /* 0x000fe20006800000 */
[CC--:B------:R-:W-:Y:S01]  /*4740*/  FFMA.FTZ R106, R19.reuse, R184.reuse, R14 ;  /* 0x000000b8136a7223 */ /* 0x0c0fe2000001000e */
[----:B------:R-:W-:Y:S01]  /*4750*/  FSEL R28, R28, -INF , !P4 ;  /* 0xff8000001c1c7808 */ /* 0x000fe20006000000 */
[-C--:B------:R-:W-:Y:S01]  /*4760*/  FFMA.FTZ R12, R19, R184.reuse, R12 ;  /* 0x000000b8130c7223 */ /* 0x080fe2000001000c */
[----:B------:R-:W-:Y:S01]  /*4770*/  ISETP.GE.AND P4, PT, R35, R141, PT ;  /* 0x0000008d2300720c */ /* 0x000fe20003f86270 */
[C---:B------:R-:W-:Y:S01]  /*4780*/  FFMA.FTZ R8, R19.reuse, R184, R8 ;  /* 0x000000b813087223 */ /* 0x040fe20000010008 */
[----:B------:R-:W-:Y:S01]  /*4790*/  I2FP.F32.U32 R14, R18 ;  /* 0x00000012000e7245 */ /* 0x000fe20000201000 */
[-C--:B------:R-:W-:Y:S01]  /*47a0*/  FFMA.FTZ R116, R19, R184.reuse, R10 ;  /* 0x000000b813747223 */ /* 0x080fe2000001000a */
[-C--:B------:R-:W-:Y:S01]  /*47b0*/  ISETP.GE.AND P5, PT, R20, R143.reuse, PT ;  /* 0x0000008f1400720c */ /* 0x080fe20003fa6270 */
[----:B------:R-:W-:Y:S01]  /*47c0*/  VIADD R10, R159, 0xfffffff9 ;  /* 0xfffffff99f0a7836 */ /* 0x000fe20000000000 */
[----:B------:R-:W-:Y:S01]  /*47d0*/  FSEL R139, R25, -INF , !P4 ;  /* 0xff800000198b7808 */ /* 0x000fe20006000000 */
[CC--:B------:R-:W-:Y:S01]  /*47e0*/  FFMA.FTZ R9, R14.reuse, R184.reuse, R9 ;  /* 0x000000b80e097223 */ /* 0x0c0fe20000010009 */
[C---:B------:R-:W-:Y:S01]  /*47f0*/  ISETP.GE.AND P4, PT, R29.reuse, R143, PT ;  /* 0x0000008f1d00720c */ /* 0x040fe20003f86270 */
[-C--:B------:R-:W-:Y:S01]  /*4800*/  FFMA.FTZ R13, R14, R184.reuse, R13 ;  /* 0x000000b80e0d7223 */ /* 0x080fe2000001000d */
[----:B------:R-:W-:Y:S01]  /*4810*/  FSEL R16, R16, -INF , !P2 ;  /* 0xff80000010107808 */ /* 0x000fe20005000000 */
[-C--:B------:R-:W-:Y:S01]  /*4820*/  FFMA.FTZ R15, R14, R184.reuse, R15 ;  /* 0x000000b80e0f7223 */ /* 0x080fe2000001000f */
[----:B------:R-:W-:Y:S01]  /*4830*/  FSEL R12, R12, -INF , !P5 ;  /* 0xff8000000c0c7808 */ /* 0x000fe20006800000 */
[----:B------:R-:W-:Y:S01]  /*4840*/  FFMA.FTZ R11, R14, R184, R11 ;  /* 0x000000b80e0b7223 */ /* 0x000fe2000001000b */
[----:B------:R-:W-:-:S02]  /*4850*/  ISETP.GE.AND P2, PT, R29, R141, PT ;  /* 0x0000008d1d00720c */ /* 0x000fc40003f46270 */
[-C--:B------:R-:W-:Y:S02]  /*4860*/  ISETP.GE.AND P5, PT, R18, R141.reuse, PT ;  /* 0x0000008d1200720c */ /* 0x080fe40003fa6270 */
[----:B------:R-:W-:Y:S02]  /*4870*/  FSEL R17, R17, -INF , !P4 ;  /* 0xff80000011117808 */ /* 0x000fe40006000000 */
[----:B------:R-:W-:Y:S02]  /*4880*/  ISETP.GE.AND P4, PT, R20, R141, PT ;  /* 0x0000008d1400720c */ /* 0x000fe40003f86270 */
[----:B------:R-:W-:Y:S02]  /*4890*/  FSEL R149, R21, -INF , !P2 ;  /* 0xff80000015957808 */ /* 0x000fe40005000000 */
[----:B------:R-:W-:Y:S02]  /*48a0*/  FSEL R124, R9, -INF , !P5 ;  /* 0xff800000097c7808 */ /* 0x000fe40006800000 */
[----:B------:R-:W-:-:S02]  /*48b0*/  ISETP.GE.AND P2, PT, R18, R143, PT ;  /* 0x0000008f1200720c */ /* 0x000fc40003f46270 */
[----:B------:R-:W-:Y:S02]  /*48c0*/  ISETP.NE.AND P5, PT, R158, 0x1, PT ;  /* 0x000000019e00780c */ /* 0x000fe40003fa5270 */
[----:B------:R-:W-:Y:S02]  /*48d0*/  ISETP.GE.AND P0, PT, R29, R160, PT ;  /* 0x000000a01d00720c */ /* 0x000fe40003f06270 */
[----:B------:R-:W-:Y:S02]  /*48e0*/  FSEL R127, R8, -INF , !P4 ;  /* 0xff800000087f7808 */ /* 0x000fe40006000000 */
[----:B------:R-:W-:Y:S02]  /*48f0*/  FSEL R8, R13, -INF , !P2 ;  /* 0xff8000000d087808 */ /* 0x000fe40005000000 */
[----:B------:R-:W-:Y:S02]  /*4900*/  FSEL R134, R22, -INF , !P1 ;  /* 0xff80000016867808 */ /* 0x000fe40004800000 */
[----:B------:R-:W-:-:S02]  /*4910*/  FSEL R130, R23, -INF , !P0 ;  /* 0xff80000017827808 */ /* 0x000fc40004000000 */
[----:B------:R-:W-:Y:S02]  /*4920*/  I2FP.F32.U32 R13, R10 ;  /* 0x0000000a000d7245 */ /* 0x000fe40000201000 */
[C---:B------:R-:W-:Y:S02]  /*4930*/  ISETP.GE.AND P1, PT, R20.reuse, R142, PT ;  /* 0x0000008e1400720c */ /* 0x040fe40003f26270 */
[----:B------:R-:W-:Y:S01]  /*4940*/  ISETP.GE.AND P3, PT, R20, R160, PT ;  /* 0x000000a01400720c */ /* 0x000fe20003f66270 */
[C---:B------:R-:W-:Y:S01]  /*4950*/  FFMA.FTZ R145, R13.reuse, R184, R145 ;  /* 0x000000b80d917223 */ /* 0x040fe20000010091 */
[----:B------:R-:W-:Y:S01]  /*4960*/  ISETP.GE.AND P0, PT, R18, R142, PT ;  /* 0x0000008e1200720c */ /* 0x000fe20003f06270 */
[CC--:B------:R-:W-:Y:S01]  /*4970*/  FFMA.FTZ R102, R13.reuse, R184.reuse, R147 ;  /* 0x000000b80d667223 */ /* 0x0c0fe20000010093 */
[----:B------:R-:W-:Y:S01]  /*4980*/  FSEL R106, R106, -INF , !P1 ;  /* 0xff8000006a6a7808 */ /* 0x000fe20004800000 */
[CC--:B------:R-:W-:Y:S01]  /*4990*/  FFMA.FTZ R119, R13.reuse, R184.reuse, R5 ;  /* 0x000000b80d777223 */ /* 0x0c0fe20000010005 */
[----:B------:R-:W-:Y:S01]  /*49a0*/  FSEL R116, R116, -INF , !P3 ;  /* 0xff80000074747808 */ /* 0x000fe20005800000 */
[----:B------:R-:W-:Y:S01]  /*49b0*/  FFMA.FTZ R7, R13, R184, R7 ;  /* 0x000000b80d077223 */ /* 0x000fe20000010007 */
[----:B------:R-:W-:-:S02]  /*49c0*/  FSEL R105, R15, -INF , !P0 ;  /* 0xff8000000f697808 */ /* 0x000fc40004000000 */
[----:B------:R-:W-:Y:S02]  /*49d0*/  ISETP.GE.AND P1, PT, R18, R160, PT ;  /* 0x000000a01200720c */ /* 0x000fe40003f26270 */
[C---:B------:R-:W-:Y:S02]  /*49e0*/  ISETP.GE.AND P4, PT, R10.reuse, R143, PT ;  /* 0x0000008f0a00720c */ /* 0x040fe40003f86270 */
[C---:B------:R-:W-:Y:S02]  /*49f0*/  ISETP.GE.AND P3, PT, R10.reuse, R142, PT ;  /* 0x0000008e0a00720c */ /* 0x040fe40003f66270 */
        /* <DEDUP_REMOVED lines=23> */
[-C--:B------:R-:W-:Y:S02]  /*4b70*/  @!P1 LEA.HI.X R23, R14, R232.reuse, R15, 0x1, P4 ;  /* 0x000000e80e179211 */ /* 0x080fe400020f0c0f */
[----:B------:R-:W-:Y:S02]  /*4b80*/  @!P0 LEA R18, P2, R11, R195, 0x1 ;  /* 0x000000c30b128211 */ /* 0x000fe400078408ff */
[-C--:B------:R-:W-:Y:S01]  /*4b90*/  @!P0 LEA.HI.X R21, R9, R232.reuse, R7, 0x1, P3 ;  /* 0x000000e809158211 */ /* 0x080fe200018f0c07 */
[----:B------:R-:W-:Y:S01]  /*4ba0*/  @!PT LDS RZ, [RZ] ;  /* 0x00000000fffff984 */ /* 0x000fe20000000800 */
[----:B------:R-:W-:Y:S01]  /*4bb0*/  @!PT LDS RZ, [RZ] ;  /* 0x00000000fffff984 */ /* 0x000fe20000000800 */
[----:B------:R-:W-:Y:S01]  /*4bc0*/  @!PT LDS RZ, [RZ] ;  /* 0x00000000fffff984 */ /* 0x000fe20000000800 */
[----:B------:R1:W-:Y:S01]  /*4bd0*/  @!P1 LDGSTS.E.BYPASS.LTC128B.128 [R233+0x2000], desc[UR16][R22.64] ;  /* 0x0200000016e99fae */ /* 0x0003e2000b981a10 */
[----:B------:R-:W-:-:S03]  /*4be0*/  @!P0 LEA.HI.X R19, R11, R232, R10, 0x1, P2 ;  /* 0x000000e80b138211 */ /* 0x000fc600010f0c0a */
        /* <DEDUP_REMOVED lines=22> */
.L_x_176:
[----:B------:R-:W-:Y:S05]  /*4d50*/  BSYNC.RECONVERGENT B0 ;  /* 0x0000000000007941 */ /* 0x000fea0003800200 */
.L_x_175:
[----:B------:R-:W0:Y:S02]  /*4d60*/  LDGDEPBAR ;  /* 0x00000000000079af */ /* 0x000e240000000000 */
.L_x_174:
[----:B------:R-:W-:Y:S01]  /*4d70*/  FMNMX3.FTZ R9, R201, R203, R207, !PT ;  /* 0x000000cbc9097276 */ /* 0x000fe200078100cf */
[----:B------:R-:W3:Y:S01]  /*4d80*/  LDCU UR5, c[0x0][0x45c] ;  /* 0x00008b80ff0577ac */ /* 0x000ee20008000800 */
[----:B------:R-:W-:Y:S02]  /*4d90*/  FMNMX3.FTZ R132, R191, R6, R123, !PT ;  /* 0x00000006bf847276 */ /* 0x000fe4000781007b */
        /* <DEDUP_REMOVED lines=28> */
[----:B------:R-:W-:Y:S02]  /*4f60*/  FMNMX.FTZ R9, R5, R9, !PT ;  /* 0x0000000905097209 */ /* 0x000fe40007810000 */
[----:B------:R-:W-:Y:S02]  /*4f70*/  FMNMX.FTZ R132, R102, R132, !PT ;  /* 0x0000008466847209 */ /* 0x000fe40007810000 */
[----:B------:R-:W-:Y:S01]  /*4f80*/  IADD3 R237, PT, PT, R164, R163, RZ ;  /* 0x000000a3a4ed7210 */ /* 0x000fe20007ffe0ff */
[----:B------:R-:W4:Y:S03]  /*4f90*/  SHFL.BFLY PT, R7, R9, 0x2, 0x1f ;  /* 0x0c401f0009077f89 */ /* 0x000f2600000e0000 */
[----:B------:R-:W-:-:S04]  /*4fa0*/  LEA R237, R237, UR4, 0x1 ;  /* 0x00000004eded7c11 */ /* 0x000fc8000f8e08ff */
[----:B------:R-:W-:Y:S02]  /*4fb0*/  IADD3 R236, PT, PT, R237, 0x4000, RZ ;  /* 0x00004000edec7810 */ /* 0x000fe40007ffe0ff */
[----:B----4-:R-:W-:Y:S02]  /*4fc0*/  FMNMX.FTZ R7, R9, R7, !PT ;  /* 0x0000000709077209 */ /* 0x010fe40007810000 */
[----:B------:R-:W4:Y:S04]  /*4fd0*/  SHFL.BFLY PT, R9, R132, 0x2, 0x1f ;  /* 0x0c401f0084097f89 */ /* 0x000f2800000e0000 */
[----:B------:R-:W5:Y:S01]  /*4fe0*/  SHFL.BFLY PT, R133, R7, 0x1, 0x1f ;  /* 0x0c201f0007857f89 */ /* 0x000f6200000e0000 */
[----:B----4-:R-:W-:Y:S02]  /*4ff0*/  FMNMX.FTZ R132, R132, R9, !PT ;  /* 0x0000000984847209 */ /* 0x010fe40007810000 */
[----:B-----5:R-:W-:-:S03]  /*5000*/  FMNMX.FTZ R133, R7, R133, !PT ;  /* 0x0000008507857209 */ /* 0x020fc60007810000 */
[----:B------:R-:W4:Y:S01]  /*5010*/  SHFL.BFLY PT, R9, R132, 0x1, 0x1f ;  /* 0x0c201f0084097f89 */ /* 0x000f2200000e0000 */
[C---:B------:R-:W-:Y:S01]  /*5020*/  FSETP.NEU.FTZ.AND P0, PT, R133.reuse, -INF , PT ;  /* 0xff8000008500780b */ /* 0x040fe20003f1d000 */
[----:B---3--:R-:W-:-:S05]  /*5030*/  FMUL.FTZ R7, R133, UR5 ;  /* 0x0000000585077c20 */ /* 0x008fca0008410000 */
[----:B------:R-:W-:-:S05]  /*5040*/  FSEL R7, R7, RZ, P0 ;  /* 0x000000ff07077208 */ /* 0x000fca0000000000 */
[--C-:B------:R-:W-:Y:S01]  /*5050*/  FFMA.FTZ R50, R40, UR5, -R7.reuse ;  /* 0x0000000528327c23 */ /* 0x100fe20008010807 */
[--C-:B------:R-:W-:Y:S01]  /*5060*/  FFMA.FTZ R40, R5, UR5, -R7.reuse ;  /* 0x0000000505287c23 */ /* 0x100fe20008010807 */
[----:B------:R-:W-:Y:S01]  /*5070*/  FMNMX3.FTZ R5, R182, R188, R192, !PT ;  /* 0x000000bcb6057276 */ /* 0x000fe200078100c0 */
[--C-:B------:R-:W-:Y:S01]  /*5080*/  FFMA.FTZ R43, R12, UR5, -R7.reuse ;  /* 0x000000050c2b7c23 */ /* 0x100fe20008010807 */
[----:B------:R-:W-:Y:S01]  /*5090*/  FMNMX3.FTZ R12, R181, R183, R186, !PT ;  /* 0x000000b7b50c7276 */ /* 0x000fe200078100ba */
[--C-:B------:R-:W-:Y:S01]  /*50a0*/  FFMA.FTZ R67, R103, UR5, -R7.reuse ;  /* 0x0000000567437c23 */ /* 0x100fe20008010807 */
[----:B------:R-:W-:Y:S01]  /*50b0*/  FMNMX3.FTZ R5, R5, R197, R196, !PT ;  /* 0x000000c505057276 */ /* 0x000fe200078100c4 */
[----:B------:R-:W-:Y:S01]  /*50c0*/  FFMA.FTZ R54, R96, UR5, -R7 ;  /* 0x0000000560367c23 */ /* 0x000fe20008010807 */
[----:B------:R-:W-:Y:S01]  /*50d0*/  FMNMX3.FTZ R12, R12, R190, R185, !PT ;  /* 0x000000be0c0c7276 */ /* 0x000fe200078100b9 */
[----:B------:R-:W-:Y:S01]  /*50e0*/  FFMA.FTZ R51, R44, UR5, -R7 ;  /* 0x000000052c337c23 */ /* 0x000fe20008010807 */
[----:B------:R-:W-:Y:S01]  /*50f0*/  FMNMX3.FTZ R5, R5, R198, R205, !PT ;  /* 0x000000c605057276 */ /* 0x000fe200078100cd */
[----:B------:R-:W-:Y:S01]  /*5100*/  FFMA.FTZ R100, R201, UR5, -R7 ;  /* 0x00000005c9647c23 */ /* 0x000fe20008010807 */
[----:B------:R-:W-:Y:S01]  /*5110*/  FMNMX3.FTZ R12, R12, R189, R113, !PT ;  /* 0x000000bd0c0c7276 */ /* 0x000fe20007810071 */
[--C-:B------:R-:W-:Y:S01]  /*5120*/  FFMA.FTZ R99, R203, UR5, -R7.reuse ;  /* 0x00000005cb637c23 */ /* 0x100fe20008010807 */
        /* <DEDUP_REMOVED lines=9> */
[--C-:B------:R-:W-:Y:S01]  /*51c0*/  FFMA.FTZ R74, R211, UR5, -R7.reuse ;  /* 0x00000005d34a7c23 */ /* 0x100fe20008010807 */
        /* <DEDUP_REMOVED lines=24> */
[----:B----4-:R-:W-:Y:S01]  /*5350*/  FMNMX.FTZ R132, R132, R9, !PT ;  /* 0x0000000984847209 */ /* 0x010fe20007810000 */
[----:B------:R-:W-:Y:S01]  /*5360*/  FFMA.FTZ R48, R33, UR5, -R7 ;  /* 0x0000000521307c23 */ /* 0x000fe20008010807 */
[----:B------:R-:W-:Y:S01]  /*5370*/  FMNMX3.FTZ R5, R5, R139, R151, !PT ;  /* 0x0000008b05057276 */ /* 0x000fe20007810097 */
[----:B------:R-:W-:Y:S01]  /*5380*/  FFMA.FTZ R47, R28, UR5, -R7 ;  /* 0x000000051c2f7c23 */ /* 0x000fe20008010807 */
[----:B------:R-:W-:Y:S01]  /*5390*/  FMNMX3.FTZ R12, R12, R146, R144, !PT ;  /* 0x000000920c0c7276 */ /* 0x000fe20007810090 */
[----:B------:R-:W-:Y:S01]  /*53a0*/  FMUL.FTZ R103, R132, UR5 ;  /* 0x0000000584677c20 */ /* 0x000fe20008410000 */
[----:B------:R-:W-:Y:S01]  /*53b0*/  FMNMX3.FTZ R5, R5, R149, R127, !PT ;  /* 0x0000009505057276 */ /* 0x000fe2000781007f */
[--C-:B------:R-:W-:Y:S01]  /*53c0*/  FFMA.FTZ R46, R24, UR5, -R7.reuse ;  /* 0x00000005182e7c23 */ /* 0x100fe20008010807 */
[----:B------:R-:W-:Y:S01]  /*53d0*/  FMNMX3.FTZ R12, R12, R136, R134, !PT ;  /* 0x000000880c0c7276 */ /* 0x000fe20007810086 */
[--C-:B------:R-:W-:Y:S01]  /*53e0*/  FFMA.FTZ R45, R16, UR5, -R7.reuse ;  /* 0x00000005102d7c23 */ /* 0x100fe20008010807 */
[----:B------:R-:W-:Y:S01]  /*53f0*/  FSETP.NEU.FTZ.AND P0, PT, R132, -INF , PT ;  /* 0xff8000008400780b */ /* 0x000fe20003f1d000 */
[--C-:B------:R-:W-:Y:S01]  /*5400*/  FFMA.FTZ R44, R17, UR5, -R7.reuse ;  /* 0x00000005112c7c23 */ /* 0x100fe20008010807 */
[----:B------:R-:W-:Y:S01]  /*5410*/  FMNMX3.FTZ R5, R5, R124, R122, !PT ;  /* 0x0000007c05057276 */ /* 0x000fe2000781007a */
[--C-:B------:R-:W-:Y:S01]  /*5420*/  FFMA.FTZ R42, R8, UR5, -R7.reuse ;  /* 0x00000005082a7c23 */ /* 0x100fe20008010807 */
[----:B------:R-:W-:Y:S01]  /*5430*/  FMNMX3.FTZ R12, R12, R130, R116, !PT ;  /* 0x000000820c0c7276 */ /* 0x000fe20007810074 */
[----:B------:R-:W-:Y:S01]  /*5440*/  FFMA.FTZ R41, R199, UR5, -R7 ;  /* 0x00000005c7297c23 */ /* 0x000fe20008010807 */
[----:B------:R-:W-:Y:S01]  /*5450*/  FSEL R103, R103, RZ, P0 ;  /* 0x000000ff67677208 */ /* 0x000fe20000000000 */
[----:B------:R-:W-:Y:S01]  /*5460*/  LDSM.16.MT88.4 R28, [R237+0x4400] ;  /* 0x00440000ed1c783b */ /* 0x000fe20000004200 */
[----:B------:R-:W-:Y:S01]  /*5470*/  FMNMX.FTZ R5, R119, R5, !PT ;  /* 0x0000000577057209 */ /* 0x000fe20007810000 */
[----:B------:R-:W-:Y:S01]  /*5480*/  MUFU.EX2 R100, R100 ;  /* 0x0000006400647308 */ /* 0x000fe20000000800 */
[----:B------:R-:W-:Y:S01]  /*5490*/  FMNMX3.FTZ R12, R12, R114, R4, !PT ;  /* 0x000000720c0c7276 */ /* 0x000fe20007810004 */
[--C-:B------:R-:W-:Y:S01]  /*54a0*/  FFMA.FTZ R96, R6, UR5, -R103.reuse ;  /* 0x0000000506607c23 */ /* 0x100fe20008010867 */
[--C-:B------:R-:W-:Y:S01]  /*54b0*/  FFMA.FTZ R87, R123, UR5, -R103.reuse ;  /* 0x000000057b577c23 */ /* 0x100fe20008010867 */
[----:B------:R-:W3:Y:S01]  /*54c0*/  SHFL.BFLY PT, R6, R5, 0x2, 0x1f ;  /* 0x0c401f0005067f89 */ /* 0x000ee200000e0000 */
[----:B------:R-:W-:Y:S01]  /*54d0*/  FMNMX.FTZ R12, R110, R12, !PT ;  /* 0x0000000c6e0c7209 */ /* 0x000fe20007810000 */
[--C-:B------:R-:W-:Y:S01]  /*54e0*/  FFMA.FTZ R78, R111, UR5, -R103.reuse ;  /* 0x000000056f4e7c23 */ /* 0x100fe20008010867 */
[----:B------:R-:W-:Y:S01]  /*54f0*/  IADD3 R111, PT, PT, R162, R237, RZ ;  /* 0x000000eda26f7210 */ /* 0x000fe20007ffe0ff */
[--C-:B------:R-:W-:Y:S01]  /*5500*/  FFMA.FTZ R86, R200, UR5, -R103.reuse ;  /* 0x00000005c8567c23 */ /* 0x100fe20008010867 */
[--C-:B------:R-:W-:Y:S01]  /*5510*/  FFMA.FTZ R79, R202, UR5, -R103.reuse ;  /* 0x00000005ca4f7c23 */ /* 0x100fe20008010867 */
[----:B------:R-:W4:Y:S01]  /*5520*/  SHFL.BFLY PT, R7, R12, 0x2, 0x1f ;  /* 0x0c401f000c077f89 */ /* 0x000f2200000e0000 */
[--C-:B------:R-:W-:Y:S01]  /*5530*/  FFMA.FTZ R66, R112, UR5, -R103.reuse ;  /* 0x0000000570427c23 */ /* 0x100fe20008010867 */
[--C-:B------:R-:W-:Y:S01]  /*5540*/  FFMA.FTZ R65, R92, UR5, -R103.reuse ;  /* 0x000000055c417c23 */ /* 0x100fe20008010867 */
[--C-:B------:R-:W-:Y:S01]  /*5550*/  FFMA.FTZ R39, R94, UR5, -R103.reuse ;  /* 0x000000055e277c23 */ /* 0x100fe20008010867 */
[----:B------:R-:W-:Y:S01]  /*5560*/  LDSM.16.MT88.4 R200, [R237+0x4000] ;  /* 0x00400000edc8783b */ /* 0x000fe20000004200 */
[--C-:B------:R-:W-:Y:S01]  /*5570*/  FFMA.FTZ R38, R91, UR5, -R103.reuse ;  /* 0x000000055b267c23 */ /* 0x100fe20008010867 */
[--C-:B------:R-:W-:Y:S01]  /*5580*/  FFMA.FTZ R37, R84, UR5, -R103.reuse ;  /* 0x0000000554257c23 */ /* 0x100fe20008010867 */
[--C-:B------:R-:W-:Y:S01]  /*5590*/  FFMA.FTZ R36, R76, UR5, -R103.reuse ;  /* 0x000000054c247c23 */ /* 0x100fe20008010867 */
[--C-:B------:R-:W-:Y:S01]  /*55a0*/  FFMA.FTZ R97, R191, UR5, -R103.reuse ;  /* 0x00000005bf617c23 */ /* 0x100fe20008010867 */
[----:B-1----:R-:W-:Y:S01]  /*55b0*/  LDSM.16.MT88.4 R20, [R111+0x4400] ;  /* 0x004400006f14783b */ /* 0x002fe20000004200 */
[----:B------:R-:W-:Y:S01]  /*55c0*/  MUFU.EX2 R99, R99 ;  /* 0x0000006300637308 */ /* 0x000fe20000000800 */
[--C-:B------:R-:W-:Y:S01]  /*55d0*/  FFMA.FTZ R35, R77, UR5, -R103.reuse ;  /* 0x000000054d237c23 */ /* 0x100fe20008010867 */
[--C-:B------:R-:W-:Y:S01]  /*55e0*/  FFMA.FTZ R34, R75, UR5, -R103.reuse ;  /* 0x000000054b227c23 */ /* 0x100fe20008010867 */
[--C-:B------:R-:W-:Y:S01]  /*55f0*/  FFMA.FTZ R33, R68, UR5, -R103.reuse ;  /* 0x0000000544217c23 */ /* 0x100fe20008010867 */
[--C-:B------:R-:W-:Y:S01]  /*5600*/  FFMA.FTZ R32, R69, UR5, -R103.reuse ;  /* 0x0000000545207c23 */ /* 0x100fe20008010867 */
[--C-:B------:R-:W-:Y:S01]  /*5610*/  FFMA.FTZ R15, R70, UR5, -R103.reuse ;  /* 0x00000005460f7c23 */ /* 0x100fe20008010867 */
[--C-:B------:R-:W-:Y:S01]  /*5620*/  FFMA.FTZ R14, R71, UR5, -R103.reuse ;  /* 0x00000005470e7c23 */ /* 0x100fe20008010867 */
[--C-:B------:R-:W-:Y:S01]  /*5630*/  FFMA.FTZ R13, R64, UR5, -R103.reuse ;  /* 0x00000005400d7c23 */ /* 0x100fe20008010867 */
[----:B---3--:R-:W-:Y:S01]  /*5640*/  FMNMX.FTZ R6, R5, R6, !PT ;  /* 0x0000000605067209 */ /* 0x008fe20007810000 */
[----:B------:R-:W-:Y:S01]  /*5650*/  MUFU.EX2 R98, R98 ;  /* 0x0000006200627308 */ /* 0x000fe20000000800 */
[--C-:B------:R-:W-:Y:S01]  /*5660*/  FFMA.FTZ R72, R206, UR5, -R103.reuse ;  /* 0x00000005ce487c23 */ /* 0x100fe20008010867 */
[----:B------:R-:W-:Y:S01]  /*5670*/  LDSM.16.MT88.4 R24, [R237+0x4800] ;  /* 0x00480000ed18783b */ /* 0x000fe20000004200 */
[--C-:B------:R-:W-:Y:S01]  /*5680*/  FFMA.FTZ R63, R63, UR5, -R103.reuse ;  /* 0x000000053f3f7c23 */ /* 0x100fe20008010867 */
[--C-:B------:R-:W-:Y:S01]  /*5690*/  FFMA.FTZ R135, R234, UR5, -R103.reuse ;  /* 0x00000005ea877c23 */ /* 0x100fe20008010867 */
[----:B----4-:R-:W-:Y:S01]  /*56a0*/  FMNMX.FTZ R12, R12, R7, !PT ;  /* 0x000000070c0c7209 */ /* 0x010fe20007810000 */
[----:B------:R-:W1:Y:S01]  /*56b0*/  SHFL.BFLY PT, R5, R6, 0x1, 0x1f ;  /* 0x0c201f0006057f89 */ /* 0x000e6200000e0000 */
[--C-:B------:R-:W-:Y:S01]  /*56c0*/  FFMA.FTZ R7, R82, UR5, -R103.reuse ;  /* 0x0000000552077c23 */ /* 0x100fe20008010867 */
[----:B------:R-:W3:Y:S01]  /*56d0*/  MUFU.EX2 R88, R88 ;  /* 0x0000005800587308 */ /* 0x000ee20000000800 */
[----:B------:R-:W-:Y:S01]  /*56e0*/  FFMA.FTZ R153, R153, UR5, -R103 ;  /* 0x0000000599997c23 */ /* 0x000fe20008010867 */
[----:B------:R-:W4:Y:S04]  /*56f0*/  SHFL.BFLY PT, R8, R12, 0x1, 0x1f ;  /* 0x0c201f000c087f89 */ /* 0x000f2800000e0000 */
[----:B------:R-:W-:Y:S02]  /*5700*/  LDSM.16.MT88.4 R16, [R111+0x4800] ;  /* 0x004800006f10783b */ /* 0x000fe40000004200 */
[----:B------:R-:W-:Y:S08]  /*5710*/  MUFU.EX2 R97, R97 ;  /* 0x0000006100617308 */ /* 0x000ff00000000800 */
[----:B------:R-:W5:Y:S01]  /*5720*/  MUFU.EX2 R96, R96 ;  /* 0x0000006000607308 */ /* 0x000f620000000800 */
[----:B---3--:R-:W-:-:S02]  /*5730*/  F2FP.F16.F32.PACK_AB R206, R88, R98 ;  /* 0x0000006258ce723e */ /* 0x008fc400000000ff */
[----:B-1----:R-:W-:Y:S01]  /*5740*/  FMNMX.FTZ R6, R6, R5, !PT ;  /* 0x0000000506067209 */ /* 0x002fe20007810000 */
[----:B------:R-:W-:-:S04]  /*5750*/  FFMA.FTZ R5, R83, UR5, -R103 ;  /* 0x0000000553057c23 */ /* 0x000fc80008010867 */
[----:B------:R-:W-:Y:S01]  /*5760*/  MUFU.EX2 R87, R87 ;  /* 0x0000005700577308 */ /* 0x000fe20000000800 */
[----:B----4-:R-:W-:Y:S01]  /*5770*/  FMNMX.FTZ R12, R12, R8, !PT ;  /* 0x000000080c0c7209 */ /* 0x010fe20007810000 */
[C---:B------:R-:W-:Y:S01]  /*5780*/  FMUL.FTZ R123, R6.reuse, UR5 ;  /* 0x00000005067b7c20 */ /* 0x040fe20008410000 */
[----:B------:R-:W-:Y:S01]  /*5790*/  FSETP.NEU.FTZ.AND P0, PT, R6, -INF , PT ;  /* 0xff8000000600780b */ /* 0x000fe20003f1d000 */
[----:B--2---:R-:W1:Y:S02]  /*57a0*/  LDSM.16.MT88.4 R8, [R111+0x4000] ;  /* 0x004000006f08783b */ /* 0x004e640000004200 */
[C---:B------:R-:W-:Y:S01]  /*57b0*/  FMUL.FTZ R112, R12.reuse, UR5 ;  /* 0x000000050c707c20 */ /* 0x040fe20008410000 */
[----:B------:R-:W-:Y:S01]  /*57c0*/  FSEL R123, R123, RZ, P0 ;  /* 0x000000ff7b7b7208 */ /* 0x000fe20000000000 */
[----:B------:R-:W2:Y:S01]  /*57d0*/  MUFU.EX2 R86, R86 ;  /* 0x0000005600567308 */ /* 0x000ea20000000800 */
[----:B------:R-:W-:-:S03]  /*57e0*/  FSETP.NEU.FTZ.AND P0, PT, R12, -INF , PT ;  /* 0xff8000000c00780b */ /* 0x000fc60003f1d000 */
[--C-:B------:R-:W-:Y:S01]  /*57f0*/  FFMA.FTZ R95, R182, UR5, -R123.reuse ;  /* 0x00000005b65f7c23 */ /* 0x100fe2000801087b */
[----:B------:R-:W-:Y:S01]  /*5800*/  FSEL R112, R112, RZ, P0 ;  /* 0x000000ff70707208 */ /* 0x000fe20000000000 */
[--C-:B------:R-:W-:Y:S01]  /*5810*/  FFMA.FTZ R94, R188, UR5, -R123.reuse ;  /* 0x00000005bc5e7c23 */ /* 0x100fe2000801087b */
[--C-:B------:R-:W-:Y:S01]  /*5820*/  FFMA.FTZ R85, R192, UR5, -R123.reuse ;  /* 0x00000005c0557c23 */ /* 0x100fe2000801087b */
        /* <DEDUP_REMOVED lines=14> */
[----:B------:R-:W3:Y:S01]  /*5910*/  MUFU.EX2 R94, R94 ;  /* 0x0000005e005e7308 */ /* 0x000ee20000000800 */
[----:B------:R-:W-:Y:S01]  /*5920*/  F2FP.F16.F32.PACK_AB R204, R99, R100 ;  /* 0x0000006463cc723e */ /* 0x000fe200000000ff */
[--C-:B------:R-:W-:Y:S01]  /*5930*/  FFMA.FTZ R90, R90, UR5, -R123.reuse ;  /* 0x000000055a5a7c23 */ /* 0x100fe2000801087b */
[----:B-----5:R-:W-:Y:S01]  /*5940*/  F2FP.F16.F32.PACK_AB R205, R96, R97 ;  /* 0x0000006160cd723e */ /* 0x020fe200000000ff */
[--C-:B------:R-:W-:Y:S01]  /*5950*/  FFMA.FTZ R89, R89, UR5, -R123.reuse ;  /* 0x0000000559597c23 */ /* 0x100fe2000801087b */
[----:B--2---:R-:W-:Y:S01]  /*5960*/  F2FP.F16.F32.PACK_AB R207, R86, R87 ;  /* 0x0000005756cf723e */ /* 0x004fe200000000ff */
[--C-:B------:R-:W-:Y:S01]  /*5970*/  FFMA.FTZ R93, R93, UR5, -R123.reuse ;  /* 0x000000055d5d7c23 */ /* 0x100fe2000801087b */
[--C-:B------:R-:W-:Y:S01]  /*5980*/  FFMA.FTZ R101, R187, UR5, -R123.reuse ;  /* 0x00000005bb657c23 */ /* 0x100fe2000801087b */
[----:B------:R-:W-:Y:S01]  /*5990*/  MUFU.EX2 R85, R85 ;  /* 0x0000005500557308 */ /* 0x000fe20000000800 */
[--C-:B------:R-:W-:Y:S01]  /*59a0*/  FFMA.FTZ R107, R107, UR5, -R112.reuse ;  /* 0x000000056b6b7c23 */ /* 0x100fe20008010870 */
[--C-:B------:R-:W-:Y:S01]  /*59b0*/  FFMA.FTZ R104, R104, UR5, -R112.reuse ;  /* 0x0000000568687c23 */ /* 0x100fe20008010870 */
[--C-:B------:R-:W-:Y:S01]  /*59c0*/  FFMA.FTZ R108, R108, UR5, -R112.reuse ;  /* 0x000000056c6c7c23 */ /* 0x100fe20008010870 */
[C---:B------:R-:W-:Y:S01]  /*59d0*/  HMMA.16816.F32 R208, R204.reuse, R200, RZ ;  /* 0x000000c8ccd0723c */ /* 0x040fe200000018ff */
[--C-:B------:R-:W-:Y:S01]  /*59e0*/  FFMA.FTZ R109, R109, UR5, -R112.reuse ;  /* 0x000000056d6d7c23 */ /* 0x100fe20008010870 */
[--C-:B------:R-:W-:Y:S01]  /*59f0*/  FFMA.FTZ R125, R129, UR5, -R112.reuse ;  /* 0x00000005817d7c23 */ /* 0x100fe20008010870 */
[--C-:B------:R-:W-:Y:S01]  /*5a00*/  FFMA.FTZ R115, R115, UR5, -R123.reuse ;  /* 0x0000000573737c23 */ /* 0x100fe2000801087b */
[----:B------:R-:W2:Y:S01]  /*5a10*/  MUFU.EX2 R84, R84 ;  /* 0x0000005400547308 */ /* 0x000ea20000000800 */
[----:B---3--:R-:W-:Y:S01]  /*5a20*/  F2FP.F16.F32.PACK_AB R212, R94, R95 ;  /* 0x0000005f5ed4723e */ /* 0x008fe200000000ff */
[--C-:B------:R-:W-:Y:S01]  /*5a30*/  FFMA.FTZ R117, R117, UR5, -R123.reuse ;  /* 0x0000000575757c23 */ /* 0x100fe2000801087b */
[--C-:B------:R-:W-:Y:S01]  /*5a40*/  FFMA.FTZ R118, R118, UR5, -R123.reuse ;  /* 0x0000000576767c23 */ /* 0x100fe2000801087b */
[----:B-1----:R-:W-:Y:S01]  /*5a50*/  HMMA.16816.F32 R196, R204, R8, RZ ;  /* 0x00000008ccc4723c */ /* 0x002fe200000018ff */
        /* <DEDUP_REMOVED lines=11> */
[----:B------:R-:W1:Y:S01]  /*5b10*/  MUFU.EX2 R91, R91 ;  /* 0x0000005b005b7308 */ /* 0x000e620000000800 */
[----:B--2---:R-:W-:Y:S01]  /*5b20*/  F2FP.F16.F32.PACK_AB R214, R84, R85 ;  /* 0x0000005554d6723e */ /* 0x004fe200000000ff */
[--C-:B------:R-:W-:Y:S01]  /*5b30*/  FFMA.FTZ R163, R167, UR5, -R112.reuse ;  /* 0x00000005a7a37c23 */ /* 0x100fe20008010870 */
[--C-:B------:R-:W-:Y:S01]  /*5b40*/  FFMA.FTZ R164, R166, UR5, -R112.reuse ;  /* 0x00000005a6a47c23 */ /* 0x100fe20008010870 */
[--C-:B------:R-:W-:Y:S01]  /*5b50*/  FFMA.FTZ R167, R171, UR5, -R123.reuse ;  /* 0x00000005aba77c23 */ /* 0x100fe2000801087b */
[--C-:B------:R-:W-:Y:S01]  /*5b60*/  FFMA.FTZ R165, R165, UR5, -R123.reuse ;  /* 0x00000005a5a57c23 */ /* 0x100fe2000801087b */
[--C-:B------:R-:W-:Y:S01]  /*5b70*/  FFMA.FTZ R168, R170, UR5, -R123.reuse ;  /* 0x00000005aaa87c23 */ /* 0x100fe2000801087b */
[----:B------:R-:W-:Y:S01]  /*5b80*/  FFMA.FTZ R169, R169, UR5, -R123 ;  /* 0x00000005a9a97c23 */ /* 0x000fe2000801087b */
[----:B------:R-:W2:Y:S01]  /*5b90*/  MUFU.EX2 R83, R83 ;  /* 0x0000005300537308 */ /* 0x000ea20000000800 */
[--C-:B------:R-:W-:Y:S01]  /*5ba0*/  FFMA.FTZ R154, R154, UR5, -R112.reuse ;  /* 0x000000059a9a7c23 */ /* 0x100fe20008010870 */
[--C-:B------:R-:W-:Y:S01]  /*5bb0*/  FFMA.FTZ R152, R152, UR5, -R112.reuse ;  /* 0x0000000598987c23 */ /* 0x100fe20008010870 */
[--C-:B------:R-:W-:Y:S01]  /*5bc0*/  FFMA.FTZ R150, R150, UR5, -R112.reuse ;  /* 0x0000000596967c23 */ /* 0x100fe20008010870 */
[----:B------:R-:W-:Y:S01]  /*5bd0*/  FFMA.FTZ R146, R146, UR5, -R112 ;  /* 0x0000000592927c23 */ /* 0x000fe20008010870 */
[----:B------:R-:W-:Y:S01]  /*5be0*/  FFMA.FTZ R113, R235, UR5, -R103 ;  /* 0x00000005eb717c23 */ /* 0x000fe20008010867 */
[----:B------:R-:W-:Y:S01]  /*5bf0*/  FADD.FTZ R99, R100, R99 ;  /* 0x0000006364637221 */ /* 0x000fe20000010000 */
[----:B------:R-:W-:Y:S01]  /*5c00*/  FADD.FTZ R96, R97, R96 ;  /* 0x0000006061607221 */ /* 0x000fe20000010000 */
[----:B------:R-:W3:Y:S01]  /*5c10*/  MUFU.EX2 R76, R76 ;  /* 0x0000004c004c7308 */ /* 0x000ee20000000800 */
[----:B-1----:R-:W-:Y:S01]  /*5c20*/  F2FP.F16.F32.PACK_AB R213, R91, R92 ;  /* 0x0000005c5bd5723e */ /* 0x002fe200000000ff */
[----:B------:R-:W-:Y:S01]  /*5c30*/  FADD.FTZ R94, R95, R94 ;  /* 0x0000005e5f5e7221 */ /* 0x000fe20000010000 */
[----:B------:R-:W-:Y:S01]  /*5c40*/  FADD.FTZ R91, R92, R91 ;  /* 0x0000005b5c5b7221 */ /* 0x000fe20000010000 */
[----:B------:R-:W-:Y:S01]  /*5c50*/  FADD.FTZ R98, R98, R99 ;  /* 0x0000006362627221 */ /* 0x000fe20000010000 */
[----:B------:R-:W-:Y:S01]  /*5c60*/  FADD.FTZ R96, R87, R96 ;  /* 0x0000006057607221 */ /* 0x000fe20000010000 */
[----:B------:R-:W-:Y:S01]  /*5c70*/  FADD.FTZ R94, R85, R94 ;  /* 0x0000005e555e7221 */ /* 0x000fe20000010000 */
[----:B------:R-:W-:Y:S01]  /*5c80*/  FFMA.FTZ R148, R148, UR5, -R123 ;  /* 0x0000000594947c23 */ /* 0x000fe2000801087b */
[----:B------:R-:W1:Y:S01]  /*5c90*/  MUFU.EX2 R77, R77 ;  /* 0x0000004d004d7308 */ /* 0x000e620000000800 */
[----:B--2---:R-:W-:Y:S01]  /*5ca0*/  FADD.FTZ R91, R83, R91 ;  /* 0x0000005b535b7221 */ /* 0x004fe20000010000 */
[----:B------:R-:W-:Y:S01]  /*5cb0*/  FADD.FTZ R98, R88, R98 ;  /* 0x0000006258627221 */ /* 0x000fe20000010000 */
[----:B------:R-:W-:Y:S01]  /*5cc0*/  FADD.FTZ R96, R86, R96 ;  /* 0x0000006056607221 */ /* 0x000fe20000010000 */
[----:B------:R-:W-:Y:S01]  /*5cd0*/  FADD.FTZ R94, R84, R94 ;  /* 0x0000005e545e7221 */ /* 0x000fe20000010000 */
[--C-:B------:R-:W-:Y:S01]  /*5ce0*/  FFMA.FTZ R139, R139, UR5, -R123.reuse ;  /* 0x000000058b8b7c23 */ /* 0x100fe2000801087b */
[--C-:B------:R-:W-:Y:S01]  /*5cf0*/  FFMA.FTZ R151, R151, UR5, -R123.reuse ;  /* 0x0000000597977c23 */ /* 0x100fe2000801087b */
[----:B------:R-:W-:Y:S01]  /*5d00*/  FFMA.FTZ R149, R149, UR5, -R123 ;  /* 0x0000000595957c23 */ /* 0x000fe2000801087b */
[----:B------:R-:W2:Y:S01]  /*5d10*/  MUFU.EX2 R71, R71 ;  /* 0x0000004700477308 */ /* 0x000ea20000000800 */
[C---:B---3--:R-:W-:Y:S01]  /*5d20*/  F2FP.F16.F32.PACK_AB R215, R76.reuse, R83 ;  /* 0x000000534cd7723e */ /* 0x048fe200000000ff */
[----:B------:R-:W-:Y:S01]  /*5d30*/  FADD.FTZ R91, R76, R91 ;  /* 0x0000005b4c5b7221 */ /* 0x000fe20000010000 */
[--C-:B------:R-:W-:Y:S01]  /*5d40*/  FFMA.FTZ R144, R144, UR5, -R112.reuse ;  /* 0x0000000590907c23 */ /* 0x100fe20008010870 */
[----:B------:R-:W-:Y:S01]  /*5d50*/  FFMA.FTZ R136, R136, UR5, -R112 ;  /* 0x0000000588887c23 */ /* 0x000fe20008010870 */
[----:B------:R-:W-:Y:S01]  /*5d60*/  FFMA.FTZ R166, R177, UR5, -R103 ;  /* 0x00000005b1a67c23 */ /* 0x000fe20008010867 */
[--C-:B------:R-:W-:Y:S01]  /*5d70*/  FFMA.FTZ R124, R124, UR5, -R123.reuse ;  /* 0x000000057c7c7c23 */ /* 0x100fe2000801087b */
[--C-:B------:R-:W-:Y:S01]  /*5d80*/  FFMA.FTZ R122, R122, UR5, -R123.reuse ;  /* 0x000000057a7a7c23 */ /* 0x100fe2000801087b */
[----:B------:R-:W3:Y:S01]  /*5d90*/  MUFU.EX2 R70, R70 ;  /* 0x0000004600467308 */ /* 0x000ee20000000800 */
[C---:B------:R-:W-:Y:S01]  /*5da0*/  HMMA.16816.F32 R224, R212.reuse, R200, RZ ;  /* 0x000000c8d4e0723c */ /* 0x040fe200000018ff */
[----:B-1----:R-:W-:Y:S01]  /*5db0*/  FADD.FTZ R94, R77, R94 ;  /* 0x0000005e4d5e7221 */ /* 0x002fe20000010000 */
[----:B------:R-:W-:Y:S01]  /*5dc0*/  FFMA.FTZ R186, R119, UR5, -R123 ;  /* 0x0000000577ba7c23 */ /* 0x000fe2000801087b */
[--C-:B------:R-:W-:Y:S01]  /*5dd0*/  FFMA.FTZ R116, R116, UR5, -R112.reuse ;  /* 0x0000000574747c23 */ /* 0x100fe20008010870 */
[--C-:B------:R-:W-:Y:S01]  /*5de0*/  FFMA.FTZ R114, R114, UR5, -R112.reuse ;  /* 0x0000000572727c23 */ /* 0x100fe20008010870 */
[--C-:B------:R-:W-:Y:S01]  /*5df0*/  FFMA.FTZ R4, R4, UR5, -R112.reuse ;  /* 0x0000000504047c23 */ /* 0x100fe20008010870 */
[----:B------:R-:W-:Y:S01]  /*5e00*/  FFMA.FTZ R187, R110, UR5, -R112 ;  /* 0x000000056ebb7c23 */ /* 0x000fe20008010870 */
[----:B------:R-:W1:Y:S01]  /*5e10*/  MUFU.EX2 R64, R64 ;  /* 0x0000004000407308 */ /* 0x000e620000000800 */
[----:B------:R-:W-:Y:S01]  /*5e20*/  HMMA.16816.F32 R216, R212, R8, RZ ;  /* 0x00000008d4d8723c */ /* 0x000fe200000018ff */
[C---:B--2---:R-:W-:Y:S01]  /*5e30*/  F2FP.F16.F32.PACK_AB R8, R71.reuse, R77 ;  /* 0x0000004d4708723e */ /* 0x044fe200000000ff */
[----:B------:R-:W-:Y:S01]  /*5e40*/  FADD.FTZ R94, R71, R94 ;  /* 0x0000005e475e7221 */ /* 0x000fe20000010000 */
[----:B------:R-:W-:Y:S01]  /*5e50*/  FFMA.FTZ R185, R102, UR5, -R103 ;  /* 0x0000000566b97c23 */ /* 0x000fe20008010867 */
[----:B------:R-:W-:-:S03]  /*5e60*/  MOV R188, 0xffffffff ;  /* 0xffffffff00bc7802 */ /* 0x000fc60000000f00 */
[----:B------:R-:W2:Y:S01]  /*5e70*/  MUFU.EX2 R75, R75 ;  /* 0x0000004b004b7308 */ /* 0x000ea20000000800 */
[----:B------:R-:W-:Y:S01]  /*5e80*/  HMMA.16816.F32 R220, R212, R202, RZ ;  /* 0x000000cad4dc723c */ /* 0x000fe200000018ff */
[----:B---3--:R-:W-:-:S06]  /*5e90*/  FADD.FTZ R94, R70, R94 ;  /* 0x0000005e465e7221 */ /* 0x008fcc0000010000 */
[----:B------:R-:W3:Y:S01]  /*5ea0*/  MUFU.EX2 R69, R69 ;  /* 0x0000004500457308 */ /* 0x000ee20000000800 */
[----:B------:R-:W-:Y:S01]  /*5eb0*/  HMMA.16816.F32 R212, R212, R10, RZ ;  /* 0x0000000ad4d4723c */ /* 0x000fe200000018ff */
[----:B-1----:R-:W-:-:S06]  /*5ec0*/  FADD.FTZ R94, R64, R94 ;  /* 0x0000005e405e7221 */ /* 0x002fcc0000010000 */
[----:B------:R-:W1:Y:S01]  /*5ed0*/  MUFU.EX2 R82, R82 ;  /* 0x0000005200527308 */ /* 0x000e620000000800 */
[----:B------:R-:W-:Y:S01]  /*5ee0*/  HMMA.16816.F32 R200, R204, R202, RZ ;  /* 0x000000caccc8723c */ /* 0x000fe200000018ff */
[----:B--2---:R-:W-:-:S06]  /*5ef0*/  FADD.FTZ R91, R75, R91 ;  /* 0x0000005b4b5b7221 */ /* 0x004fcc0000010000 */
[----:B------:R-:W2:Y:S01]  /*5f00*/  MUFU.EX2 R68, R68 ;  /* 0x0000004400447308 */ /* 0x000ea20000000800 */
[----:B------:R-:W-:Y:S01]  /*5f10*/  HMMA.16816.F32 R204, R204, R10, RZ ;  /* 0x0000000acccc723c */ /* 0x000fe200000018ff */
[C---:B---3--:R-:W-:Y:S01]  /*5f20*/  F2FP.F16.F32.PACK_AB R9, R69.reuse, R75 ;  /* 0x0000004b4509723e */ /* 0x048fe200000000ff */
[----:B------:R-:W-:Y:S01]  /*5f30*/  FADD.FTZ R91, R69, R91 ;  /* 0x0000005b455b7221 */ /* 0x000fe20000010000 */
[----:B------:R-:W-:-:S04]  /*5f40*/  F2FP.F16.F32.PACK_AB R10, R64, R70 ;  /* 0x00000046400a723e */ /* 0x000fc800000000ff */
[----:B------:R-:W3:Y:S01]  /*5f50*/  MUFU.EX2 R81, R81 ;  /* 0x0000005100517308 */ /* 0x000ee20000000800 */
[----:B-1----:R-:W-:-:S07]  /*5f60*/  FADD.FTZ R91, R82, R91 ;  /* 0x0000005b525b7221 */ /* 0x002fce0000010000 */
[----:B------:R-:W1:Y:S01]  /*5f70*/  MUFU.EX2 R80, R80 ;  /* 0x0000005000507308 */ /* 0x000e620000000800 */
[C---:B--2---:R-:W-:Y:S01]  /*5f80*/  F2FP.F16.F32.PACK_AB R11, R68.reuse, R82 ;  /* 0x00000052440b723e */ /* 0x044fe200000000ff */
[----:B------:R-:W-:-:S06]  /*5f90*/  FADD.FTZ R91, R68, R91 ;  /* 0x0000005b445b7221 */ /* 0x000fcc0000010000 */
[----:B------:R-:W2:Y:S01]  /*5fa0*/  MUFU.EX2 R74, R74 ;  /* 0x0000004a004a7308 */ /* 0x000ea20000000800 */
[----:B------:R-:W-:Y:S01]  /*5fb0*/  HMMA.16816.F32 R224, R8, R28, R224 ;  /* 0x0000001c08e0723c */ /* 0x000fe200000018e0 */
[----:B---3--:R-:W-:-:S06]  /*5fc0*/  FADD.FTZ R98, R81, R98 ;  /* 0x0000006251627221 */ /* 0x008fcc0000010000 */
[----:B------:R-:W3:Y:S01]  /*5fd0*/  MUFU.EX2 R73, R73 ;  /* 0x0000004900497308 */ /* 0x000ee20000000800 */
[----:B------:R-:W-:Y:S01]  /*5fe0*/  HMMA.16816.F32 R216, R8, R20, R216 ;  /* 0x0000001408d8723c */ /* 0x000fe200000018d8 */
[----:B-1----:R-:W-:-:S06]  /*5ff0*/  FADD.FTZ R98, R80, R98 ;  /* 0x0000006250627221 */ /* 0x002fcc0000010000 */
[----:B------:R-:W1:Y:S01]  /*6000*/  MUFU.EX2 R79, R79 ;  /* 0x0000004f004f7308 */ /* 0x000e620000000800 */
[----:B------:R-:W-:Y:S01]  /*6010*/  HMMA.16816.F32 R220, R8, R30, R220 ;  /* 0x0000001e08dc723c */ /* 0x000fe200000018dc */
[----:B--2---:R-:W-:-:S06]  /*6020*/  FADD.FTZ R98, R74, R98 ;  /* 0x000000624a627221 */ /* 0x004fcc0000010000 */
[----:B------:R-:W2:Y:S01]  /*6030*/  MUFU.EX2 R78, R78 ;  /* 0x0000004e004e7308 */ /* 0x000ea20000000800 */
[----:B------:R-:W-:Y:S01]  /*6040*/  HMMA.16816.F32 R212, R8, R22, R212 ;  /* 0x0000001608d4723c */ /* 0x000fe200000018d4 */
[----:B------:R-:W-:Y:S01]  /*6050*/  F2FP.F16.F32.PACK_AB R8, R80, R81 ;  /* 0x000000515008723e */ /* 0x000fe200000000ff */
[C---:B---3--:R-:W-:Y:S01]  /*6060*/  FADD.FTZ R98, R73.reuse, R98 ;  /* 0x0000006249627221 */ /* 0x048fe20000010000 */
[----:B------:R-:W-:-:S04]  /*6070*/  F2FP.F16.F32.PACK_AB R10, R73, R74 ;  /* 0x0000004a490a723e */ /* 0x000fc800000000ff */
[----:B------:R-:W3:Y:S01]  /*6080*/  MUFU.EX2 R72, R72 ;  /* 0x0000004800487308 */ /* 0x000ee20000000800 */
[----:B-1----:R-:W-:-:S07]  /*6090*/  FADD.FTZ R96, R79, R96 ;  /* 0x000000604f607221 */ /* 0x002fce0000010000 */
[----:B------:R-:W1:Y:S01]  /*60a0*/  MUFU.EX2 R66, R66 ;  /* 0x0000004200427308 */ /* 0x000e620000000800 */
[C---:B--2---:R-:W-:Y:S01]  /*60b0*/  F2FP.F16.F32.PACK_AB R9, R78.reuse, R79 ;  /* 0x0000004f4e09723e */ /* 0x044fe200000000ff */
[----:B------:R-:W-:-:S06]  /*60c0*/  FADD.FTZ R96, R78, R96 ;  /* 0x000000604e607221 */ /* 0x000fcc0000010000 */
[----:B------:R-:W2:Y:S01]  /*60d0*/  MUFU.EX2 R90, R90 ;  /* 0x0000005a005a7308 */ /* 0x000ea20000000800 */
[----:B---3--:R-:W-:-:S07]  /*60e0*/  FADD.FTZ R96, R72, R96 ;  /* 0x0000006048607221 */ /* 0x008fce0000010000 */
[----:B------:R-:W3:Y:S01]  /*60f0*/  MUFU.EX2 R89, R89 ;  /* 0x0000005900597308 */ /* 0x000ee20000000800 */
[C---:B-1----:R-:W-:Y:S01]  /*6100*/  F2FP.F16.F32.PACK_AB R11, R66.reuse, R72 ;  /* 0x00000048420b723e */ /* 0x042fe200000000ff */
[----:B------:R-:W-:-:S06]  /*6110*/  FADD.FTZ R96, R66, R96 ;  /* 0x0000006042607221 */ /* 0x000fcc0000010000 */
[----:B------:R-:W1:Y:S01]  /*6120*/  MUFU.EX2 R93, R93 ;  /* 0x0000005d005d7308 */ /* 0x000e620000000800 */
[----:B------:R-:W-:Y:S01]  /*6130*/  HMMA.16816.F32 R208, R8, R28, R208 ;  /* 0x0000001c08d0723c */ /* 0x000fe200000018d0 */
[----:B--2---:R-:W-:-:S06]  /*6140*/  FADD.FTZ R94, R90, R94 ;  /* 0x0000005e5a5e7221 */ /* 0x004fcc0000010000 */
[----:B------:R-:W2:Y:S01]  /*6150*/  MUFU.EX2 R101, R101 ;  /* 0x0000006500657308 */ /* 0x000ea20000000800 */
[----:B------:R-:W-:Y:S01]  /*6160*/  HMMA.16816.F32 R196, R8, R20, R196 ;  /* 0x0000001408c4723c */ /* 0x000fe200000018c4 */
[----:B---3--:R-:W-:-:S06]  /*6170*/  FADD.FTZ R94, R89, R94 ;  /* 0x0000005e595e7221 */ /* 0x008fcc0000010000 */
[----:B------:R-:W3:Y:S01]  /*6180*/  MUFU.EX2 R107, R107 ;  /* 0x0000006b006b7308 */ /* 0x000ee20000000800 */
[----:B------:R-:W-:Y:S01]  /*6190*/  HMMA.16816.F32 R200, R8, R30, R200 ;  /* 0x0000001e08c8723c */ /* 0x000fe200000018c8 */
[----:B------:R-:W4:Y:S01]  /*61a0*/  LDSM.16.MT88.4 R28, [R237+0x4c00] ;  /* 0x004c0000ed1c783b */ /* 0x000f220000004200 */
[----:B-1----:R-:W-:-:S05]  /*61b0*/  FADD.FTZ R94, R93, R94 ;  /* 0x0000005e5d5e7221 */ /* 0x002fca0000010000 */
[----:B------:R-:W1:Y:S01]  /*61c0*/  MUFU.EX2 R104, R104 ;  /* 0x0000006800687308 */ /* 0x000e620000000800 */
[----:B------:R-:W-:Y:S01]  /*61d0*/  HMMA.16816.F32 R204, R8, R22, R204 ;  /* 0x0000001608cc723c */ /* 0x000fe200000018cc */
[----:B------:R-:W5:Y:S01]  /*61e0*/  LDSM.16.MT88.4 R20, [R111+0x4c00] ;  /* 0x004c00006f14783b */ /* 0x000f620000004200 */
[----:B------:R-:W-:Y:S01]  /*61f0*/  F2FP.F16.F32.PACK_AB R8, R89, R90 ;  /* 0x0000005a5908723e */ /* 0x000fe200000000ff */
[C---:B--2---:R-:W-:Y:S01]  /*6200*/  FADD.FTZ R94, R101.reuse, R94 ;  /* 0x0000005e655e7221 */ /* 0x044fe20000010000 */
[----:B------:R-:W-:-:S03]  /*6210*/  F2FP.F16.F32.PACK_AB R10, R101, R93 ;  /* 0x0000005d650a723e */ /* 0x000fc600000000ff */
[----:B------:R-:W2:Y:S01]  /*6220*/  MUFU.EX2 R108, R108 ;  /* 0x0000006c006c7308 */ /* 0x000ea20000000800 */
[----:B---3--:R-:W-:-:S07]  /*6230*/  FADD.FTZ R91, R107, R91 ;  /* 0x0000005b6b5b7221 */ /* 0x008fce0000010000 */
[----:B------:R-:W3:Y:S01]  /*6240*/  MUFU.EX2 R109, R109 ;  /* 0x0000006d006d7308 */ /* 0x000ee20000000800 */
[C---:B-1----:R-:W-:Y:S01]  /*6250*/  F2FP.F16.F32.PACK_AB R9, R104.reuse, R107 ;  /* 0x0000006b6809723e */ /* 0x042fe200000000ff */
[----:B------:R-:W-:-:S06]  /*6260*/  FADD.FTZ R91, R104, R91 ;  /* 0x0000005b685b7221 */ /* 0x000fcc0000010000 */
[----:B------:R-:W1:Y:S01]  /*6270*/  MUFU.EX2 R67, R67 ;  /* 0x0000004300437308 */ /* 0x000e620000000800 */
[----:B--2---:R-:W-:-:S07]  /*6280*/  FADD.FTZ R91, R108, R91 ;  /* 0x0000005b6c5b7221 */ /* 0x004fce0000010000 */
[----:B------:R-:W2:Y:S01]  /*6290*/  MUFU.EX2 R62, R62 ;  /* 0x0000003e003e7308 */ /* 0x000ea20000000800 */
[C---:B---3--:R-:W-:Y:S01]  /*62a0*/  F2FP.F16.F32.PACK_AB R11, R109.reuse, R108 ;  /* 0x0000006c6d0b723e */ /* 0x048fe200000000ff */
[----:B------:R-:W-:-:S06]  /*62b0*/  FADD.FTZ R91, R109, R91 ;  /* 0x0000005b6d5b7221 */ /* 0x000fcc0000010000 */
        /* <DEDUP_REMOVED lines=11> */
[----:B------:R-:W-:Y:S01]  /*6370*/  F2FP.F16.F32.PACK_AB R8, R62, R67 ;  /* 0x000000433e08723e */ /* 0x000fe200000000ff */
[C---:B-1----:R-:W-:Y:S01]  /*6380*/  FADD.FTZ R98, R60.reuse, R98 ;  /* 0x000000623c627221 */ /* 0x042fe20000010000 */
[----:B------:R-:W-:-:S04]  /*6390*/  F2FP.F16.F32.PACK_AB R10, R60, R61 ;  /* 0x0000003d3c0a723e */ /* 0x000fc800000000ff */
[----:B------:R-:W1:Y:S01]  /*63a0*/  MUFU.EX2 R38, R38 ;  /* 0x0000002600267308 */ /* 0x000e620000000800 */
[----:B--2---:R-:W-:-:S07]  /*63b0*/  FADD.FTZ R96, R65, R96 ;  /* 0x0000006041607221 */ /* 0x004fce0000010000 */
[----:B------:R-:W2:Y:S01]  /*63c0*/  MUFU.EX2 R37, R37 ;  /* 0x0000002500257308 */ /* 0x000ea20000000800 */
[C---:B---3--:R-:W-:Y:S01]  /*63d0*/  F2FP.F16.F32.PACK_AB R9, R39.reuse, R65 ;  /* 0x000000412709723e */ /* 0x048fe200000000ff */
[----:B------:R-:W-:-:S06]  /*63e0*/  FADD.FTZ R96, R39, R96 ;  /* 0x0000006027607221 */ /* 0x000fcc0000010000 */
        /* <DEDUP_REMOVED lines=10> */
[----:B------:R-:W5:Y:S01]  /*6490*/  LDSM.16.MT88.4 R24, [R237+0x5000] ;  /* 0x00500000ed18783b */ /* 0x000f620000004200 */
[----:B-1----:R-:W-:-:S05]  /*64a0*/  FADD.FTZ R94, R117, R94 ;  /* 0x0000005e755e7221 */ /* 0x002fca0000010000 */
[----:B------:R-:W1:Y:S01]  /*64b0*/  MUFU.EX2 R126, R126 ;  /* 0x0000007e007e7308 */ /* 0x000e620000000800 */
[----:B------:R-:W-:Y:S01]  /*64c0*/  HMMA.16816.F32 R196, R8, R16, R196 ;  /* 0x0000001008c4723c */ /* 0x000fe200000018c4 */
[----:B--2---:R-:W-:-:S06]  /*64d0*/  FADD.FTZ R94, R118, R94 ;  /* 0x0000005e765e7221 */ /* 0x004fcc0000010000 */
[----:B------:R-:W2:Y:S01]  /*64e0*/  MUFU.EX2 R125, R125 ;  /* 0x0000007d007d7308 */ /* 0x000ea20000000800 */
[----:B------:R-:W-:Y:S01]  /*64f0*/  HMMA.16816.F32 R204, R8, R18, R204 ;  /* 0x0000001208cc723c */ /* 0x000fe200000018cc */
[----:B------:R-:W5:Y:S01]  /*6500*/  LDSM.16.MT88.4 R16, [R111+0x5000] ;  /* 0x005000006f10783b */ /* 0x000f620000004200 */
[----:B------:R-:W-:Y:S01]  /*6510*/  F2FP.F16.F32.PACK_AB R8, R117, R115 ;  /* 0x000000737508723e */ /* 0x000fe200000000ff */
[C---:B---3--:R-:W-:Y:S01]  /*6520*/  FADD.FTZ R94, R121.reuse, R94 ;  /* 0x0000005e795e7221 */ /* 0x048fe20000010000 */
[----:B------:R-:W-:-:S03]  /*6530*/  F2FP.F16.F32.PACK_AB R10, R121, R118 ;  /* 0x00000076790a723e */ /* 0x000fc600000000ff */
        /* <DEDUP_REMOVED lines=11> */
[----:B----4-:R-:W-:Y:S01]  /*65f0*/  HMMA.16816.F32 R224, R8, R28, R224 ;  /* 0x0000001c08e0723c */ /* 0x010fe200000018e0 */
[----:B--2---:R-:W-:-:S06]  /*6600*/  FADD.FTZ R98, R59, R98 ;  /* 0x000000623b627221 */ /* 0x004fcc0000010000 */
[----:B------:R-:W2:Y:S01]  /*6610*/  MUFU.EX2 R56, R56 ;  /* 0x0000003800387308 */ /* 0x000ea20000000800 */
[----:B------:R-:W-:Y:S01]  /*6620*/  HMMA.16816.F32 R220, R8, R30, R220 ;  /* 0x0000001e08dc723c */ /* 0x000fe200000018dc */
[----:B---3--:R-:W-:-:S06]  /*6630*/  FADD.FTZ R98, R58, R98 ;  /* 0x000000623a627221 */ /* 0x008fcc0000010000 */
[----:B------:R-:W3:Y:S01]  /*6640*/  MUFU.EX2 R36, R36 ;  /* 0x0000002400247308 */ /* 0x000ee20000000800 */
[----:B-----5:R-:W-:Y:S01]  /*6650*/  HMMA.16816.F32 R216, R8, R20, R216 ;  /* 0x0000001408d8723c */ /* 0x020fe200000018d8 */
[----:B-1----:R-:W-:-:S06]  /*6660*/  FADD.FTZ R98, R57, R98 ;  /* 0x0000006239627221 */ /* 0x002fcc0000010000 */
[----:B------:R-:W1:Y:S01]  /*6670*/  MUFU.EX2 R35, R35 ;  /* 0x0000002300237308 */ /* 0x000e620000000800 */
[----:B------:R-:W-:Y:S01]  /*6680*/  HMMA.16816.F32 R212, R8, R22, R212 ;  /* 0x0000001608d4723c */ /* 0x000fe200000018d4 */
[----:B------:R-:W-:Y:S01]  /*6690*/  F2FP.F16.F32.PACK_AB R8, R58, R59 ;  /* 0x0000003b3a08723e */ /* 0x000fe200000000ff */
[C---:B--2---:R-:W-:Y:S01]  /*66a0*/  FADD.FTZ R98, R56.reuse, R98 ;  /* 0x0000006238627221 */ /* 0x044fe20000010000 */
[----:B------:R-:W-:-:S04]  /*66b0*/  F2FP.F16.F32.PACK_AB R10, R56, R57 ;  /* 0x00000039380a723e */ /* 0x000fc800000000ff */
        /* <DEDUP_REMOVED lines=15> */
[----:B------:R-:W4:Y:S01]  /*67b0*/  LDSM.16.MT88.4 R28, [R237+0x5400] ;  /* 0x00540000ed1c783b */ /* 0x000f220000004200 */
[----:B--2---:R-:W-:-:S05]  /*67c0*/  FADD.FTZ R94, R138, R94 ;  /* 0x0000005e8a5e7221 */ /* 0x004fca0000010000 */
[----:B------:R-:W2:Y:S01]  /*67d0*/  MUFU.EX2 R162, R162 ;  /* 0x000000a200a27308 */ /* 0x000ea20000000800 */
[----:B------:R-:W-:Y:S01]  /*67e0*/  HMMA.16816.F32 R196, R8, R20, R196 ;  /* 0x0000001408c4723c */ /* 0x000fe200000018c4 */
[----:B---3--:R-:W-:-:S06]  /*67f0*/  FADD.FTZ R94, R145, R94 ;  /* 0x0000005e915e7221 */ /* 0x008fcc0000010000 */
[----:B------:R-:W3:Y:S01]  /*6800*/  MUFU.EX2 R155, R155 ;  /* 0x0000009b009b7308 */ /* 0x000ee20000000800 */
[----:B------:R-:W-:Y:S01]  /*6810*/  HMMA.16816.F32 R204, R8, R22, R204 ;  /* 0x0000001608cc723c */ /* 0x000fe200000018cc */
[----:B------:R-:W5:Y:S01]  /*6820*/  LDSM.16.MT88.4 R20, [R111+0x5400] ;  /* 0x005400006f14783b */ /* 0x000f620000004200 */
[----:B------:R-:W-:Y:S01]  /*6830*/  F2FP.F16.F32.PACK_AB R8, R138, R137 ;  /* 0x000000898a08723e */ /* 0x000fe200000000ff */
[C---:B-1----:R-:W-:Y:S01]  /*6840*/  FADD.FTZ R94, R147.reuse, R94 ;  /* 0x0000005e935e7221 */ /* 0x042fe20000010000 */
[----:B------:R-:W-:-:S03]  /*6850*/  F2FP.F16.F32.PACK_AB R10, R147, R145 ;  /* 0x00000091930a723e */ /* 0x000fc600000000ff */
        /* <DEDUP_REMOVED lines=39> */
[----:B------:R-:W-:Y:S01]  /*6ad0*/  LDSM.16.MT88.4 R24, [R111+0x5800] ;  /* 0x005800006f18783b */ /* 0x000fe20000004200 */
[----:B---3--:R-:W-:-:S05]  /*6ae0*/  FADD.FTZ R94, R165, R94 ;  /* 0x0000005ea55e7221 */ /* 0x008fca0000010000 */
[----:B------:R-:W3:Y:S01]  /*6af0*/  MUFU.EX2 R154, R154 ;  /* 0x0000009a009a7308 */ /* 0x000ee20000000800 */
[----:B------:R-:W-:Y:S01]  /*6b00*/  HMMA.16816.F32 R196, R8, R16, R196 ;  /* 0x0000001008c4723c */ /* 0x000fe200000018c4 */
[----:B-1----:R-:W-:-:S06]  /*6b10*/  FADD.FTZ R94, R168, R94 ;  /* 0x0000005ea85e7221 */ /* 0x002fcc0000010000 */
[----:B------:R-:W1:Y:S01]  /*6b20*/  MUFU.EX2 R152, R152 ;  /* 0x0000009800987308 */ /* 0x000e620000000800 */
[----:B------:R-:W-:Y:S01]  /*6b30*/  HMMA.16816.F32 R204, R8, R18, R204 ;  /* 0x0000001208cc723c */ /* 0x000fe200000018cc */
[----:B------:R-:W-:Y:S01]  /*6b40*/  F2FP.F16.F32.PACK_AB R8, R165, R167 ;  /* 0x000000a7a508723e */ /* 0x000fe200000000ff */
[----:B------:R-:W5:Y:S01]  /*6b50*/  LDSM.16.MT88.4 R16, [R237+0x5800] ;  /* 0x00580000ed10783b */ /* 0x000f620000004200 */
[C---:B--2---:R-:W-:Y:S01]  /*6b60*/  F2FP.F16.F32.PACK_AB R10, R169.reuse, R168 ;  /* 0x000000a8a90a723e */ /* 0x044fe200000000ff */
[----:B------:R-:W-:-:S03]  /*6b70*/  FADD.FTZ R94, R169, R94 ;  /* 0x0000005ea95e7221 */ /* 0x000fc60000010000 */
        /* <DEDUP_REMOVED lines=11> */
[----:B----4-:R-:W-:Y:S01]  /*6c30*/  HMMA.16816.F32 R224, R8, R28, R224 ;  /* 0x0000001c08e0723c */ /* 0x010fe200000018e0 */
[----:B-1----:R-:W-:-:S06]  /*6c40*/  FADD.FTZ R98, R51, R98 ;  /* 0x0000006233627221 */ /* 0x002fcc0000010000 */
[----:B------:R-:W1:Y:S01]  /*6c50*/  MUFU.EX2 R48, R48 ;  /* 0x0000003000307308 */ /* 0x000e620000000800 */
[----:B------:R-:W-:Y:S01]  /*6c60*/  HMMA.16816.F32 R220, R8, R30, R220 ;  /* 0x0000001e08dc723c */ /* 0x000fe200000018dc */
[----:B--2---:R-:W-:-:S06]  /*6c70*/  FADD.FTZ R98, R50, R98 ;  /* 0x0000006232627221 */ /* 0x004fcc0000010000 */
[----:B------:R-:W2:Y:S01]  /*6c80*/  MUFU.EX2 R7, R7 ;  /* 0x0000000700077308 */ /* 0x000ea20000000800 */
[----:B-----5:R-:W-:Y:S01]  /*6c90*/  HMMA.16816.F32 R216, R8, R20, R216 ;  /* 0x0000001408d8723c */ /* 0x020fe200000018d8 */
        /* <DEDUP_REMOVED lines=16> */
[----:B------:R-:W-:Y:S01]  /*6da0*/  HMMA.16816.F32 R208, R8, R28, R208 ;  /* 0x0000001c08d0723c */ /* 0x000fe200000018d0 */
[--C-:B------:R-:W-:Y:S01]  /*6db0*/  FFMA.FTZ R28, R134, UR5, -R112.reuse ;  /* 0x00000005861c7c23 */ /* 0x100fe20008010870 */
[----:B------:R-:W-:Y:S01]  /*6dc0*/  FFMA.FTZ R29, R130, UR5, -R112 ;  /* 0x00000005821d7c23 */ /* 0x000fe20008010870 */
[----:B------:R-:W2:Y:S01]  /*6dd0*/  MUFU.EX2 R151, R151 ;  /* 0x0000009700977308 */ /* 0x000ea20000000800 */
[----:B---3--:R-:W-:-:S04]  /*6de0*/  FADD.FTZ R94, R148, R94 ;  /* 0x0000005e945e7221 */ /* 0x008fc80000010000 */
[----:B------:R-:W-:Y:S01]  /*6df0*/  HMMA.16816.F32 R200, R8, R30, R200 ;  /* 0x0000001e08c8723c */ /* 0x000fe200000018c8 */
[----:B------:R-:W-:Y:S01]  /*6e00*/  FFMA.FTZ R30, R128, UR5, -R103 ;  /* 0x00000005801e7c23 */ /* 0x000fe20008010867 */
[----:B------:R-:W-:Y:S01]  /*6e10*/  FFMA.FTZ R31, R127, UR5, -R123 ;  /* 0x000000057f1f7c23 */ /* 0x000fe2000801087b */
[----:B------:R-:W3:Y:S01]  /*6e20*/  MUFU.EX2 R149, R149 ;  /* 0x0000009500957308 */ /* 0x000ee20000000800 */
[----:B-1----:R-:W-:-:S04]  /*6e30*/  FADD.FTZ R94, R139, R94 ;  /* 0x0000005e8b5e7221 */ /* 0x002fc80000010000 */
[----:B------:R-:W-:Y:S03]  /*6e40*/  HMMA.16816.F32 R196, R8, R20, R196 ;  /* 0x0000001408c4723c */ /* 0x000fe600000018c4 */
[----:B------:R-:W1:Y:S01]  /*6e50*/  MUFU.EX2 R144, R144 ;  /* 0x0000009000907308 */ /* 0x000e620000000800 */
[----:B--2---:R-:W-:-:S04]  /*6e60*/  FADD.FTZ R94, R151, R94 ;  /* 0x0000005e975e7221 */ /* 0x004fc80000010000 */
[----:B------:R-:W-:Y:S01]  /*6e70*/  HMMA.16816.F32 R204, R8, R22, R204 ;  /* 0x0000001608cc723c */ /* 0x000fe200000018cc */
[----:B------:R-:W-:Y:S01]  /*6e80*/  F2FP.F16.F32.PACK_AB R8, R139, R148 ;  /* 0x000000948b08723e */ /* 0x000fe200000000ff */
[----:B------:R-:W2:Y:S01]  /*6e90*/  LDSM.16.MT88.4 R20, [R237+0x5c00] ;  /* 0x005c0000ed14783b */ /* 0x000ea20000004200 */
[----:B------:R-:W4:Y:S01]  /*6ea0*/  MUFU.EX2 R136, R136 ;  /* 0x0000008800887308 */ /* 0x000f220000000800 */
[C---:B---3--:R-:W-:Y:S01]  /*6eb0*/  F2FP.F16.F32.PACK_AB R10, R149.reuse, R151 ;  /* 0x00000097950a723e */ /* 0x048fe200000000ff */
[----:B------:R-:W-:-:S06]  /*6ec0*/  FADD.FTZ R94, R149, R94 ;  /* 0x0000005e955e7221 */ /* 0x000fcc0000010000 */
[----:B------:R-:W3:Y:S01]  /*6ed0*/  MUFU.EX2 R28, R28 ;  /* 0x0000001c001c7308 */ /* 0x000ee20000000800 */
[----:B-1----:R-:W-:-:S07]  /*6ee0*/  FADD.FTZ R91, R144, R91 ;  /* 0x0000005b905b7221 */ /* 0x002fce0000010000 */
[----:B------:R-:W1:Y:S01]  /*6ef0*/  MUFU.EX2 R29, R29 ;  /* 0x0000001d001d7308 */ /* 0x000e620000000800 */
[C---:B----4-:R-:W-:Y:S01]  /*6f00*/  F2FP.F16.F32.PACK_AB R9, R136.reuse, R144 ;  /* 0x000000908809723e */ /* 0x050fe200000000ff */
[----:B------:R-:W-:-:S06]  /*6f10*/  FADD.FTZ R91, R136, R91 ;  /* 0x0000005b885b7221 */ /* 0x000fcc0000010000 */
[----:B------:R-:W4:Y:S01]  /*6f20*/  MUFU.EX2 R47, R47 ;  /* 0x0000002f002f7308 */ /* 0x000f220000000800 */
[----:B---3--:R-:W-:-:S07]  /*6f30*/  FADD.FTZ R91, R28, R91 ;  /* 0x0000005b1c5b7221 */ /* 0x008fce0000010000 */
[----:B------:R-:W3:Y:S01]  /*6f40*/  MUFU.EX2 R46, R46 ;  /* 0x0000002e002e7308 */ /* 0x000ee20000000800 */
[C---:B-1----:R-:W-:Y:S01]  /*6f50*/  F2FP.F16.F32.PACK_AB R11, R29.reuse, R28 ;  /* 0x0000001c1d0b723e */ /* 0x042fe200000000ff */
[----:B------:R-:W-:-:S06]  /*6f60*/  FADD.FTZ R91, R29, R91 ;  /* 0x0000005b1d5b7221 */ /* 0x000fcc0000010000 */
[----:B------:R-:W1:Y:S01]  /*6f70*/  MUFU.EX2 R45, R45 ;  /* 0x0000002d002d7308 */ /* 0x000e620000000800 */
[----:B------:R-:W-:Y:S01]  /*6f80*/  HMMA.16816.F32 R224, R8, R16, R224 ;  /* 0x0000001008e0723c */ /* 0x000fe200000018e0 */
[----:B----4-:R-:W-:-:S06]  /*6f90*/  FADD.FTZ R98, R47, R98 ;  /* 0x000000622f627221 */ /* 0x010fcc0000010000 */
[----:B------:R-:W4:Y:S01]  /*6fa0*/  MUFU.EX2 R44, R44 ;  /* 0x0000002c002c7308 */ /* 0x000f220000000800 */
[----:B------:R-:W-:Y:S01]  /*6fb0*/  HMMA.16816.F32 R220, R8, R18, R220 ;  /* 0x0000001208dc723c */ /* 0x000fe200000018dc */
[----:B---3--:R-:W-:-:S06]  /*6fc0*/  FADD.FTZ R98, R46, R98 ;  /* 0x000000622e627221 */ /* 0x008fcc0000010000 */
[----:B------:R-:W3:Y:S01]  /*6fd0*/  MUFU.EX2 R135, R135 ;  /* 0x0000008700877308 */ /* 0x000ee20000000800 */
[----:B------:R-:W-:Y:S01]  /*6fe0*/  HMMA.16816.F32 R216, R8, R24, R216 ;  /* 0x0000001808d8723c */ /* 0x000fe200000018d8 */
[----:B-1----:R-:W-:-:S06]  /*6ff0*/  FADD.FTZ R98, R45, R98 ;  /* 0x000000622d627221 */ /* 0x002fcc0000010000 */
[----:B------:R-:W1:Y:S01]  /*7000*/  MUFU.EX2 R166, R166 ;  /* 0x000000a600a67308 */ /* 0x000e620000000800 */
[----:B------:R-:W-:Y:S01]  /*7010*/  HMMA.16816.F32 R212, R8, R26, R212 ;  /* 0x0000001a08d4723c */ /* 0x000fe200000018d4 */
[----:B------:R-:W-:Y:S01]  /*7020*/  F2FP.F16.F32.PACK_AB R8, R46, R47 ;  /* 0x0000002f2e08723e */ /* 0x000fe200000000ff */
[C---:B----4-:R-:W-:Y:S01]  /*7030*/  FADD.FTZ R98, R44.reuse, R98 ;  /* 0x000000622c627221 */ /* 0x050fe20000010000 */
[----:B------:R-:W-:-:S04]  /*7040*/  F2FP.F16.F32.PACK_AB R10, R44, R45 ;  /* 0x0000002d2c0a723e */ /* 0x000fc800000000ff */
[----:B------:R-:W4:Y:S01]  /*7050*/  MUFU.EX2 R153, R153 ;  /* 0x0000009900997308 */ /* 0x000f220000000800 */
[----:B---3--:R-:W-:-:S07]  /*7060*/  FADD.FTZ R96, R135, R96 ;  /* 0x0000006087607221 */ /* 0x008fce0000010000 */
[----:B------:R-:W3:Y:S01]  /*7070*/  MUFU.EX2 R30, R30 ;  /* 0x0000001e001e7308 */ /* 0x000ee20000000800 */
[C---:B-1----:R-:W-:Y:S01]  /*7080*/  F2FP.F16.F32.PACK_AB R9, R166.reuse, R135 ;  /* 0x00000087a609723e */ /* 0x042fe200000000ff */
[----:B------:R-:W-:-:S06]  /*7090*/  FADD.FTZ R96, R166, R96 ;  /* 0x00000060a6607221 */ /* 0x000fcc0000010000 */
[----:B------:R-:W1:Y:S01]  /*70a0*/  MUFU.EX2 R31, R31 ;  /* 0x0000001f001f7308 */ /* 0x000e620000000800 */
[----:B----4-:R-:W-:-:S07]  /*70b0*/  FADD.FTZ R96, R153, R96 ;  /* 0x0000006099607221 */ /* 0x010fce0000010000 */
[----:B------:R-:W4:Y:S01]  /*70c0*/  MUFU.EX2 R124, R124 ;  /* 0x0000007c007c7308 */ /* 0x000f220000000800 */
[C---:B---3--:R-:W-:Y:S01]  /*70d0*/  F2FP.F16.F32.PACK_AB R11, R30.reuse, R153 ;  /* 0x000000991e0b723e */ /* 0x048fe200000000ff */
[----:B------:R-:W-:-:S06]  /*70e0*/  FADD.FTZ R96, R30, R96 ;  /* 0x000000601e607221 */ /* 0x000fcc0000010000 */
[----:B------:R-:W-:Y:S01]  /*70f0*/  HMMA.16816.F32 R208, R8, R16, R208 ;  /* 0x0000001008d0723c */ /* 0x000fe200000018d0 */
[----:B------:R-:W3:Y:S01]  /*7100*/  MUFU.EX2 R122, R122 ;  /* 0x0000007a007a7308 */ /* 0x000ee20000000800 */
[----:B-1----:R-:W-:-:S06]  /*7110*/  FADD.FTZ R94, R31, R94 ;  /* 0x0000005e1f5e7221 */ /* 0x002fcc0000010000 */
[----:B------:R-:W-:Y:S01]  /*7120*/  HMMA.16816.F32 R200, R8, R18, R200 ;  /* 0x0000001208c8723c */ /* 0x000fe200000018c8 */
[----:B------:R-:W1:Y:S01]  /*7130*/  LDSM.16.MT88.4 R16, [R111+0x5c00] ;  /* 0x005c00006f10783b */ /* 0x000e620000004200 */
[----:B------:R-:W5:Y:S01]  /*7140*/  MUFU.EX2 R186, R186 ;  /* 0x000000ba00ba7308 */ /* 0x000f620000000800 */
[----:B----4-:R-:W-:-:S05]  /*7150*/  FADD.FTZ R94, R124, R94 ;  /* 0x0000005e7c5e7221 */ /* 0x010fca0000010000 */
[----:B------:R-:W-:Y:S01]  /*7160*/  HMMA.16816.F32 R196, R8, R24, R196 ;  /* 0x0000001808c4723c */ /* 0x000fe200000018c4 */
[--C-:B------:R-:W-:Y:S01]  /*7170*/  FFMA.FTZ R24, R106, UR5, -R103.reuse ;  /* 0x000000056a187c23 */ /* 0x100fe20008010867 */
[----:B------:R-:W4:Y:S01]  /*7180*/  MUFU.EX2 R116, R116 ;  /* 0x0000007400747308 */ /* 0x000f220000000800 */
[----:B------:R-:W-:Y:S01]  /*7190*/  FFMA.FTZ R25, R105, UR5, -R103 ;  /* 0x0000000569197c23 */ /* 0x000fe20008010867 */
[----:B---3--:R-:W-:-:S04]  /*71a0*/  FADD.FTZ R94, R122, R94 ;  /* 0x0000005e7a5e7221 */ /* 0x008fc80000010000 */
[----:B------:R-:W-:Y:S01]  /*71b0*/  HMMA.16816.F32 R204, R8, R26, R204 ;  /* 0x0000001a08cc723c */ /* 0x000fe200000018cc */
[----:B------:R-:W-:Y:S01]  /*71c0*/  FFMA.FTZ R26, R120, UR5, -R103 ;  /* 0x00000005781a7c23 */ /* 0x000fe20008010867 */
[----:B------:R-:W3:Y:S01]  /*71d0*/  MUFU.EX2 R114, R114 ;  /* 0x0000007200727308 */ /* 0x000ee20000000800 */
[----:B------:R-:W-:Y:S02]  /*71e0*/  F2FP.F16.F32.PACK_AB R8, R124, R31 ;  /* 0x0000001f7c08723e */ /* 0x000fe400000000ff */
[C---:B-----5:R-:W-:Y:S01]  /*71f0*/  F2FP.F16.F32.PACK_AB R10, R186.reuse, R122 ;  /* 0x0000007aba0a723e */ /* 0x060fe200000000ff */
[----:B------:R-:W-:-:S04]  /*7200*/  FADD.FTZ R186, R186, R94 ;  /* 0x0000005ebaba7221 */ /* 0x000fc80000010000 */
[----:B------:R-:W5:Y:S01]  /*7210*/  MUFU.EX2 R4, R4 ;  /* 0x0000000400047308 */ /* 0x000f620000000800 */
[----:B----4-:R-:W-:-:S07]  /*7220*/  FADD.FTZ R91, R116, R91 ;  /* 0x0000005b745b7221 */ /* 0x010fce0000010000 */
[----:B------:R-:W4:Y:S01]  /*7230*/  MUFU.EX2 R187, R187 ;  /* 0x000000bb00bb7308 */ /* 0x000f220000000800 */
[C---:B---3--:R-:W-:Y:S01]  /*7240*/  F2FP.F16.F32.PACK_AB R9, R114.reuse, R116 ;  /* 0x000000747209723e */ /* 0x048fe200000000ff */
[----:B------:R-:W-:-:S06]  /*7250*/  FADD.FTZ R91, R114, R91 ;  /* 0x0000005b725b7221 */ /* 0x000fcc0000010000 */
[----:B------:R-:W3:Y:S01]  /*7260*/  MUFU.EX2 R43, R43 ;  /* 0x0000002b002b7308 */ /* 0x000ee20000000800 */
[----:B-----5:R-:W-:-:S07]  /*7270*/  FADD.FTZ R91, R4, R91 ;  /* 0x0000005b045b7221 */ /* 0x020fce0000010000 */
[----:B------:R-:W5:Y:S01]  /*7280*/  MUFU.EX2 R24, R24 ;  /* 0x0000001800187308 */ /* 0x000f620000000800 */
[C---:B----4-:R-:W-:Y:S01]  /*7290*/  F2FP.F16.F32.PACK_AB R11, R187.reuse, R4 ;  /* 0x00000004bb0b723e */ /* 0x050fe200000000ff */
[----:B------:R-:W-:-:S06]  /*72a0*/  FADD.FTZ R187, R187, R91 ;  /* 0x0000005bbbbb7221 */ /* 0x000fcc0000010000 */
[----:B------:R-:W4:Y:S01]  /*72b0*/  MUFU.EX2 R42, R42 ;  /* 0x0000002a002a7308 */ /* 0x000f220000000800 */
[----:B---3--:R-:W-:Y:S01]  /*72c0*/  FADD.FTZ R98, R43, R98 ;  /* 0x000000622b627221 */ /* 0x008fe20000010000 */
[C---:B--2---:R-:W-:Y:S06]  /*72d0*/  HMMA.16816.F32 R224, R8.reuse, R20, R224 ;  /* 0x0000001408e0723c */ /* 0x044fec00000018e0 */
[----:B------:R-:W2:Y:S01]  /*72e0*/  MUFU.EX2 R41, R41 ;  /* 0x0000002900297308 */ /* 0x000ea20000000800 */
[----:B-----5:R-:W-:Y:S01]  /*72f0*/  FADD.FTZ R96, R24, R96 ;  /* 0x0000006018607221 */ /* 0x020fe20000010000 */
[C---:B------:R-:W-:Y:S06]  /*7300*/  HMMA.16816.F32 R220, R8.reuse, R22, R220 ;  /* 0x0000001608dc723c */ /* 0x040fec00000018dc */
[----:B------:R-:W3:Y:S01]  /*7310*/  MUFU.EX2 R40, R40 ;  /* 0x0000002800287308 */ /* 0x000ee20000000800 */
[C---:B----4-:R-:W-:Y:S01]  /*7320*/  FADD.FTZ R98, R42.reuse, R98 ;  /* 0x000000622a627221 */ /* 0x050fe20000010000 */
[C---:B-1----:R-:W-:Y:S06]  /*7330*/  HMMA.16816.F32 R216, R8.reuse, R16, R216 ;  /* 0x0000001008d8723c */ /* 0x042fec00000018d8 */
[----:B------:R-:W1:Y:S01]  /*7340*/  MUFU.EX2 R25, R25 ;  /* 0x0000001900197308 */ /* 0x000e620000000800 */
[----:B--2---:R-:W-:Y:S01]  /*7350*/  FADD.FTZ R98, R41, R98 ;  /* 0x0000006229627221 */ /* 0x004fe20000010000 */
[----:B------:R-:W-:Y:S01]  /*7360*/  HMMA.16816.F32 R212, R8, R18, R212 ;  /* 0x0000001208d4723c */ /* 0x000fe200000018d4 */
[----:B------:R-:W-:-:S05]  /*7370*/  F2FP.F16.F32.PACK_AB R8, R42, R43 ;  /* 0x0000002b2a08723e */ /* 0x000fca00000000ff */
[----:B------:R-:W2:Y:S01]  /*7380*/  MUFU.EX2 R26, R26 ;  /* 0x0000001a001a7308 */ /* 0x000ea20000000800 */
[C---:B---3--:R-:W-:Y:S01]  /*7390*/  F2FP.F16.F32.PACK_AB R10, R40.reuse, R41 ;  /* 0x00000029280a723e */ /* 0x048fe200000000ff */
[----:B------:R-:W-:-:S06]  /*73a0*/  FADD.FTZ R181, R40, R98 ;  /* 0x0000006228b57221 */ /* 0x000fcc0000010000 */
[----:B------:R-:W3:Y:S01]  /*73b0*/  MUFU.EX2 R185, R185 ;  /* 0x000000b900b97308 */ /* 0x000ee20000000800 */
[C---:B-1----:R-:W-:Y:S01]  /*73c0*/  F2FP.F16.F32.PACK_AB R9, R25.reuse, R24 ;  /* 0x000000181909723e */ /* 0x042fe200000000ff */
[----:B------:R-:W-:-:S04]  /*73d0*/  FADD.FTZ R96, R25, R96 ;  /* 0x0000006019607221 */ /* 0x000fc80000010000 */
[----:B--2---:R-:W-:Y:S01]  /*73e0*/  FADD.FTZ R96, R26, R96 ;  /* 0x000000601a607221 */ /* 0x004fe20000010000 */
[----:B---3--:R-:W-:-:S03]  /*73f0*/  F2FP.F16.F32.PACK_AB R11, R185, R26 ;  /* 0x0000001ab90b723e */ /* 0x008fc600000000ff */
[----:B------:R-:W-:-:S04]  /*7400*/  FADD.FTZ R185, R185, R96 ;  /* 0x00000060b9b97221 */ /* 0x000fc80000010000 */
[C---:B------:R-:W-:Y:S08]  /*7410*/  HMMA.16816.F32 R208, R8.reuse, R20, R208 ;  /* 0x0000001408d0723c */ /* 0x040ff000000018d0 */
[C---:B------:R-:W-:Y:S08]  /*7420*/  HMMA.16816.F32 R200, R8.reuse, R22, R200 ;  /* 0x0000001608c8723c */ /* 0x040ff000000018c8 */
[C---:B------:R-:W-:Y:S08]  /*7430*/  HMMA.16816.F32 R196, R8.reuse, R16, R196 ;  /* 0x0000001008c4723c */ /* 0x040ff000000018c4 */
[----:B------:R-:W-:Y:S01]  /*7440*/  HMMA.16816.F32 R204, R8, R18, R204 ;  /* 0x0000001208cc723c */ /* 0x000fe200000018cc */
[----:B------:R-:W-:-:S04]  /*7450*/  NOP ;  /* 0x0000000000007918 */ /* 0x000fc80000000000 */
[----:B------:R-:W-:-:S15]  /*7460*/  @!P5 BRA `(.L_x_177) ;  /* 0x0000005000a8d947 */ /* 0x000fde0003800000 */
[----:B------:R-:W1:Y:S01]  /*7470*/  LDCU UR4, c[0x0][0x440] ;  /* 0x00008800ff0477ac */ /* 0x000e620008000800 */
[----:B------:R-:W-:Y:S01]  /*7480*/  VIADD R4, R158, 0xfffffffe ;  /* 0xfffffffe9e047836 */ /* 0x000fe20000000000 */
[----:B------:R-:W-:-:S04]  /*7490*/  DEPBAR.LE SB0, 0x0 ;  /* 0x000080000000791a */ /* 0x000fc80000000000 */
[----:B------:R-:W-:-:S04]  /*74a0*/  IMAD.WIDE.U32 R8, R4, R156, RZ ;  /* 0x0000009c04087225 */ /* 0x000fc800078e00ff */
[----:B------:R-:W-:Y:S02]  /*74b0*/  IMAD R4, R4, R157, R9 ;  /* 0x0000009d04047224 */ /* 0x000fe400078e0209 */
[----:B------:R-:W-:-:S03]  /*74c0*/  IMAD.SHL.U32 R10, R8, 0x80, RZ ;  /* 0x00000080080a7824 */ /* 0x000fc600078e00ff */
[----:B------:R-:W-:Y:S01]  /*74d0*/  SHF.L.U64.HI R11, R8, 0x7, R4 ;  /* 0x00000007080b7819 */ /* 0x000fe20000010204 */
[----:B------:R-:W-:Y:S01]  /*74e0*/  BAR.SYNC.DEFER_BLOCKING 0x0 ;  /* 0x0000000000007b1d */ /* 0x000fe20000010000 */
[----:B-1----:R-:W-:-:S13]  /*74f0*/  ISETP.GE.AND P0, PT, R178, UR4, PT ;  /* 0x00000004b2007c0c */ /* 0x002fda000bf06270 */
[CC--:B------:R-:W-:Y:S02]  /*7500*/  @!P0 LEA R5, P2, R156.reuse, R10.reuse, 0x5 ;  /* 0x0000000a9c058211 */ /* 0x0c0fe400078428ff */
[C---:B------:R-:W-:Y:S02]  /*7510*/  @!P0 LEA R8, P1, R156.reuse, R10, 0x6 ;  /* 0x0000000a9c088211 */ /* 0x040fe400078230ff */
[-CC-:B------:R-:W-:Y:S02]  /*7520*/  @!P0 LEA.HI.X R4, R156, R11.reuse, R157.reuse, 0x5, P2 ;  /* 0x0000000b9c048211 */ /* 0x180fe400010f2c9d */
[-C--:B------:R-:W-:Y:S02]  /*7530*/  @!P0 LEA R14, P2, R5, R194.reuse, 0x1 ;  /* 0x000000c2050e8211 */ /* 0x080fe400078408ff */
[----:B------:R-:W-:Y:S01]  /*7540*/  @!P0 LEA R16, P3, R10, R194, 0x1 ;  /* 0x000000c20a108211 */ /* 0x000fe200078608ff */
[----:B------:R-:W-:Y:S01]  /*7550*/  @P0 STS.128 [R233+0x4000], RZ ;  /* 0x004000ffe9000388 */ /* 0x000fe20000000c00 */
[----:B------:R-:W-:Y:S01]  /*7560*/  @!P0 LEA.HI.X R7, R156, R11, R157, 0x6, P1 ;  /* 0x0000000b9c078211 */ /* 0x000fe200008f349d */
[----:B------:R-:W-:Y:S01]  /*7570*/  @!P0 IMAD R157, R157, 0x60, RZ ;  /* 0x000000609d9d8824 */ /* 0x000fe200078e02ff */
[----:B------:R-:W-:-:S02]  /*7580*/  @!P0 LEA.HI.X R15, R5, R231, R4, 0x1, P2 ;  /* 0x000000e7050f8211 */ /* 0x000fc400010f0c04 */
[--C-:B------:R-:W-:Y:S01]  /*7590*/  @!P0 LEA.HI.X R17, R10, R231, R11.reuse, 0x1, P3 ;  /* 0x000000e70a118211 */ /* 0x100fe200018f0c0b */
[----:B------:R-:W-:Y:S01]  /*75a0*/  @!P0 IMAD.WIDE.U32 R10, R156, 0x60, R10 ;  /* 0x000000609c0a8825 */ /* 0x000fe200078e000a */
[----:B------:R-:W-:-:S03]  /*75b0*/  @!P0 LEA R4, P1, R8, R194, 0x1 ;  /* 0x000000c208048211 */ /* 0x000fc600078208ff */
[----:B------:R-:W-:Y:S01]  /*75c0*/  @!P0 IMAD.IADD R157, R157, 0x1, R11 ;  /* 0x000000019d9d8824 */ /* 0x000fe200078e020b */
[----:B------:R-:W-:Y:S01]  /*75d0*/  @!P0 LEA.HI.X R5, R8, R231, R7, 0x1, P1 ;  /* 0x000000e708058211 */ /* 0x000fe200008f0c07 */
[----:B------:R-:W-:Y:S01]  /*75e0*/  @!PT LDS RZ, [RZ] ;  /* 0x00000000fffff984 */ /* 0x000fe20000000800 */
[----:B------:R-:W-:Y:S01]  /*75f0*/  @!PT LDS RZ, [RZ] ;  /* 0x00000000fffff984 */ /* 0x000fe20000000800 */
[----:B------:R-:W-:Y:S01]  /*7600*/  @!PT LDS RZ, [RZ] ;  /* 0x00000000fffff984 */ /* 0x000fe20000000800 */
[----:B------:R-:W-:Y:S01]  /*7610*/  @!P0 LDGSTS.E.BYPASS.LTC128B.128 [R233+0x4000], desc[UR16][R16.64] ;  /* 0x0400000010e98fae */ /* 0x000fe2000b981a10 */
[----:B------:R-:W-:-:S03]  /*7620*/  @!P0 LEA R8, P1, R10, R194, 0x1 ;  /* 0x000000c20a088211 */ /* 0x000fc600078208ff */
[----:B------:R-:W-:Y:S01]  /*7630*/  @P0 STS.128 [R233+0x4800], RZ ;  /* 0x004800ffe9000388 */ /* 0x000fe20000000c00 */
[----:B------:R-:W-:-:S03]  /*7640*/  @!P0 LEA.HI.X R9, R10, R231, R157, 0x1, P1 ;  /* 0x000000e70a098211 */ /* 0x000fc600008f0c9d */
        /* <DEDUP_REMOVED lines=14> */
[----:B------:R-:W-:Y:S04]  /*7730*/  LDSM.16.M88.4 R92, [R180] ;  /* 0x00000000b45c783b */ /* 0x000fe80000000200 */
[----:B------:R-:W4:Y:S01]  /*7740*/  LDSM.16.M88.4 R40, [R179+0x2000] ;  /* 0x00200000b328783b */ /* 0x000f220000000200 */
[----:B-1----:R-:W-:-:S03]  /*7750*/  VIADD R14, R159, 0xffffff00 ;  /* 0xffffff009f0e7836 */ /* 0x002fc60000000000 */
[----:B------:R-:W1:Y:S04]  /*7760*/  LDSM.16.M88.4 R88, [R180+0x1000] ;  /* 0x00100000b458783b */ /* 0x000e680000000200 */
[----:B------:R-:W-:Y:S01]  /*7770*/  LDSM.16.M88.4 R80, [R161] ;  /* 0x00000000a150783b */ /* 0x000fe20000000200 */
[----:B------:R-:W-:Y:S01]  /*7780*/  ISETP.GE.AND P2, PT, R14, R143, PT ;  /* 0x0000008f0e00720c */ /* 0x000fe20003f46270 */
[----:B--2---:R-:W-:Y:S02]  /*7790*/  VIADD R4, R159, 0xffffff09 ;  /* 0xffffff099f047836 */ /* 0x004fe40000000000 */
[----:B------:R-:W-:Y:S01]  /*77a0*/  LDSM.16.M88.4 R76, [R161+0x1000] ;  /* 0x00100000a14c783b */ /* 0x000fe20000000200 */
[----:B------:R-:W-:-:S03]  /*77b0*/  I2FP.F32.U32 R13, R14 ;  /* 0x0000000e000d7245 */ /* 0x000fc60000201000 */
[----:B------:R-:W2:Y:S01]  /*77c0*/  LDSM.16.M88.4 R124, [R179+0x2c00] ;  /* 0x002c0000b37c783b */ /* 0x000ea20000000200 */
[-C--:B------:R-:W-:Y:S02]  /*77d0*/  I2FP.F32.U32 R5, R4.reuse ;  /* 0x0000000400057245 */ /* 0x080fe40000201000 */
[----:B------:R-:W-:Y:S01]  /*77e0*/  I2FP.F32.U32 R7, R4 ;  /* 0x0000000400077245 */ /* 0x000fe20000201000 */
[----:B---3--:R-:W3:Y:S01]  /*77f0*/  LDSM.16.M88.4 R8, [R0+0x2000] ;  /* 0x002000000008783b */ /* 0x008ee20000000200 */
[C---:B------:R-:W-:Y:S02]  /*7800*/  ISETP.GE.AND P1, PT, R4.reuse, R143, PT ;  /* 0x0000008f0400720c */ /* 0x040fe40003f26270 */
[C---:B------:R-:W-:Y:S01]  /*7810*/  ISETP.GE.AND P5, PT, R4.reuse, R142, PT ;  /* 0x0000008e0400720c */ /* 0x040fe20003fa6270 */
[----:B------:R-:W5:Y:S01]  /*7820*/  LDSM.16.M88.4 R96, [R179+0x3800] ;  /* 0x00380000b360783b */ /* 0x000f620000000200 */
[C---:B------:R-:W-:Y:S02]  /*7830*/  ISETP.GE.AND P3, PT, R4.reuse, R141, PT ;  /* 0x0000008d0400720c */ /* 0x040fe40003f66270 */
[----:B------:R-:W-:Y:S01]  /*7840*/  ISETP.GE.AND P4, PT, R4, R160, PT ;  /* 0x000000a00400720c */ /* 0x000fe20003f86270 */
[----:B------:R-:W5:Y:S01]  /*7850*/  LDSM.16.M88.4 R128, [R179+0x2800] ;  /* 0x00280000b380783b */ /* 0x000f620000000200 */
[----:B------:R-:W-:-:S03]  /*7860*/  I2FP.F32.U32 R4, R4 ;  /* 0x0000000400047245 */ /* 0x000fc60000201000 */
[----:B------:R-:W5:Y:S04]  /*7870*/  LDSM.16.M88.4 R100, [R179+0x3000] ;  /* 0x00300000b364783b */ /* 0x000f680000000200 */
[----:B------:R-:W5:Y:S01]  /*7880*/  LDSM.16.M88.4 R84, [R179+0x3c00] ;  /* 0x003c0000b354783b */ /* 0x000f620000000200 */
[-C--:B----4-:R-:W-:Y:S03]  /*7890*/  HMMA.16816.F32 R52, R92, R40.reuse, RZ ;  /* 0x000000285c34723c */ /* 0x090fe600000018ff */
[----:B------:R-:W4:Y:S04]  /*78a0*/  LDSM.16.M88.4 R104, [R0+0x2c00] ;  /* 0x002c00000068783b */ /* 0x000f280000000200 */
[----:B------:R-:W4:Y:S01]  /*78b0*/  LDSM.16.M88.4 R68, [R0+0x3800] ;  /* 0x003800000044783b */ /* 0x000f220000000200 */
[C---:B-1----:R-:W-:Y:S03]  /*78c0*/  HMMA.16816.F32 R48, R88.reuse, R40, RZ ;  /* 0x000000285830723c */ /* 0x042fe600000018ff */
[----:B------:R-:W1:Y:S04]  /*78d0*/  LDSM.16.M88.4 R144, [R179+0x2400] ;  /* 0x00240000b390783b */ /* 0x000e680000000200 */
[----:B------:R-:W1:Y:S01]  /*78e0*/  LDSM.16.M88.4 R116, [R0+0x2800] ;  /* 0x002800000074783b */ /* 0x000e620000000200 */
[-C--:B------:R-:W-:Y:S03]  /*78f0*/  HMMA.16816.F32 R44, R88, R42.reuse, RZ ;  /* 0x0000002a582c723c */ /* 0x080fe600000018ff */
[----:B------:R-:W1:Y:S04]  /*7900*/  LDSM.16.M88.4 R72, [R0+0x3000] ;  /* 0x003000000048783b */ /* 0x000e680000000200 */
[----:B------:R-:W1:Y:S01]  /*7910*/  LDSM.16.M88.4 R108, [R0+0x3c00] ;  /* 0x003c0000006c783b */ /* 0x000e620000000200 */
[C---:B------:R-:W-:Y:S03]  /*7920*/  HMMA.16816.F32 R40, R92.reuse, R42, RZ ;  /* 0x0000002a5c28723c */ /* 0x040fe600000018ff */
[----:B------:R-:W1:Y:S04]  /*7930*/  LDSM.16.M88.4 R136, [R0+0x2400] ;  /* 0x002400000088783b */ /* 0x000e680000000200 */
[----:B------:R-:W0:Y:S01]  /*7940*/  LDGDEPBAR ;  /* 0x00000000000079af */ /* 0x000e220000000000 */
[----:B--2---:R-:W-:Y:S08]  /*7950*/  HMMA.16816.F32 R20, R92, R124, RZ ;  /* 0x0000007c5c14723c */ /* 0x004ff000000018ff */
[-C--:B---3--:R-:W-:Y:S08]  /*7960*/  HMMA.16816.F32 R44, R76, R10.reuse, R44 ;  /* 0x0000000a4c2c723c */ /* 0x088ff0000000182c */
[----:B------:R-:W-:Y:S08]  /*7970*/  HMMA.16816.F32 R40, R80, R10, R40 ;  /* 0x0000000a5028723c */ /* 0x000ff00000001828 */
[----:B------:R-:W-:Y:S03]  /*7980*/  HMMA.16816.F32 R16, R88, R124, RZ ;  /* 0x0000007c5810723c */ /* 0x000fe600000018ff */
[----:B------:R-:W-:-:S05]  /*7990*/  FFMA.FTZ R4, R4, R184, R47 ;  /* 0x000000b804047223 */ /* 0x000fca000001002f */
[-C--:B-----5:R-:W-:Y:S01]  /*79a0*/  HMMA.16816.F32 R60, R88, R98.reuse, RZ ;  /* 0x00000062583c723c */ /* 0x0a0fe200000018ff */
[----:B------:R-:W-:Y:S02]  /*79b0*/  FSEL R4, R4, -INF , !P4 ;  /* 0xff80000004047808 */ /* 0x000fe40006000000 */
[-C--:B------:R-:W-:Y:S01]  /*79c0*/  FFMA.FTZ R43, R5, R184.reuse, R43 ;  /* 0x000000b8052b7223 */ /* 0x080fe2000001002b */
[-C--:B------:R-:W-:Y:S01]  /*79d0*/  FFMA.FTZ R41, R7, R184.reuse, R41 ;  /* 0x000000b807297223 */ /* 0x080fe20000010029 */
[----:B------:R-:W-:Y:S01]  /*79e0*/  FFMA.FTZ R5, R5, R184, R45 ;  /* 0x000000b805057223 */ /* 0x000fe2000001002d */
[C---:B------:R-:W-:Y:S02]  /*79f0*/  VIADD R7, R159.reuse, 0xffffff01 ;  /* 0xffffff019f077836 */ /* 0x040fe40000000000 */
[----:B------:R-:W-:Y:S01]  /*7a00*/  HMMA.16816.F32 R56, R92, R98, RZ ;  /* 0x000000625c38723c */ /* 0x000fe200000018ff */
[----:B------:R-:W-:Y:S01]  /*7a10*/  VIADD R98, R159, 0xffffff30 ;  /* 0xffffff309f627836 */ /* 0x000fe20000000000 */
[----:B------:R-:W-:-:S02]  /*7a20*/  FSEL R5, R5, -INF , !P3 ;  /* 0xff80000005057808 */ /* 0x000fc40005800000 */
[----:B------:R-:W-:Y:S02]  /*7a30*/  ISETP.GE.AND P3, PT, R14, R160, PT ;  /* 0x000000a00e00720c */ /* 0x000fe40003f66270 */
[----:B------:R-:W-:Y:S02]  /*7a40*/  I2FP.F32.U32 R15, R7 ;  /* 0x00000007000f7245 */ /* 0x000fe40000201000 */
[----:B------:R-:W-:Y:S01]  /*7a50*/  HMMA.16816.F32 R52, R80, R8, R52 ;  /* 0x000000085034723c */ /* 0x000fe20000001834 */
[----:B------:R-:W-:-:S07]  /*7a60*/  ISETP.GE.AND P4, PT, R7, R143, PT ;  /* 0x0000008f0700720c */ /* 0x000fce0003f86270 */
[----:B------:R-:W-:Y:S08]  /*7a70*/  HMMA.16816.F32 R48, R76, R8, R48 ;  /* 0x000000084c30723c */ /* 0x000ff00000001830 */
[----:B------:R-:W-:Y:S03]  /*7a80*/  HMMA.16816.F32 R28, R92, R128, RZ ;  /* 0x000000805c1c723c */ /* 0x000fe600000018ff */
[-C--:B------:R-:W-:Y:S01]  /*7a90*/  FFMA.FTZ R52, R13, R184.reuse, R52 ;  /* 0x000000b80d347223 */ /* 0x080fe20000010034 */
[CC--:B------:R-:W-:Y:S01]  /*7aa0*/  FFMA.FTZ R53, R15.reuse, R184.reuse, R53 ;  /* 0x000000b80f357223 */ /* 0x0c0fe20000010035 */
[----:B------:R-:W-:-:S03]  /*7ab0*/  FFMA.FTZ R55, R15, R184, R55 ;  /* 0x000000b80f377223 */ /* 0x000fc60000010037 */
[----:B------:R-:W-:Y:S08]  /*7ac0*/  HMMA.16816.F32 R24, R88, R128, RZ ;  /* 0x000000805818723c */ /* 0x000ff000000018ff */
[-C--:B------:R-:W-:Y:S08]  /*7ad0*/  HMMA.16816.F32 R8, R92, R100.reuse, RZ ;  /* 0x000000645c08723c */ /* 0x080ff000000018ff */
[C---:B------:R-:W-:Y:S08]  /*7ae0*/  HMMA.16816.F32 R64, R88.reuse, R100, RZ ;  /* 0x000000645840723c */ /* 0x040ff000000018ff */
[-C--:B------:R-:W-:Y:S08]  /*7af0*/  HMMA.16816.F32 R112, R88, R86.reuse, RZ ;  /* 0x000000565870723c */ /* 0x080ff000000018ff */
[----:B------:R-:W-:Y:S08]  /*7b00*/  HMMA.16816.F32 R120, R92, R86, RZ ;  /* 0x000000565c78723c */ /* 0x000ff000000018ff */
[-C--:B----4-:R-:W-:Y:S08]  /*7b10*/  HMMA.16816.F32 R20, R80, R104.reuse, R20 ;  /* 0x000000685014723c */ /* 0x090ff00000001814 */
[----:B------:R-:W-:Y:S01]  /*7b20*/  HMMA.16816.F32 R16, R76, R104, R16 ;  /* 0x000000684c10723c */ /* 0x000fe20000001810 */
[----:B------:R-:W-:Y:S01]  /*7b30*/  FSEL R104, R41, -INF , !P1 ;  /* 0xff80000029687808 */ /* 0x000fe20004800000 */
[----:B------:R-:W-:Y:S01]  /*7b40*/  VIADD R41, R159, 0xffffff08 ;  /* 0xffffff089f297836 */ /* 0x000fe20000000000 */
[----:B------:R-:W-:-:S02]  /*7b50*/  ISETP.GE.AND P1, PT, R14, R142, PT ;  /* 0x0000008e0e00720c */ /* 0x000fc40003f26270 */
[----:B------:R-:W-:Y:S02]  /*7b60*/  FSEL R105, R53, -INF , !P4 ;  /* 0xff80000035697808 */ /* 0x000fe40006000000 */
[----:B------:R-:W-:Y:S01]  /*7b70*/  I2FP.F32.U32 R45, R41 ;  /* 0x00000029002d7245 */ /* 0x000fe20000201000 */
[----:B------:R-:W-:Y:S01]  /*7b80*/  HMMA.16816.F32 R60, R76, R70, R60 ;  /* 0x000000464c3c723c */ /* 0x000fe2000000183c */
[----:B------:R-:W-:-:S03]  /*7b90*/  ISETP.GE.AND P4, PT, R41, R142, PT ;  /* 0x0000008e2900720c */ /* 0x000fc60003f86270 */
[----:B------:R-:W-:Y:S01]  /*7ba0*/  FFMA.FTZ R40, R45, R184, R40 ;  /* 0x000000b82d287223 */ /* 0x000fe20000010028 */
[----:B------:R-:W-:-:S03]  /*7bb0*/  VIADD R45, R159, 0xffffff78 ;  /* 0xffffff789f2d7836 */ /* 0x000fc60000000000 */
[----:B------:R-:W-:Y:S01]  /*7bc0*/  HMMA.16816.F32 R56, R80, R70, R56 ;  /* 0x000000465038723c */ /* 0x000fe20000001838 */
[----:B------:R-:W-:Y:S02]  /*7bd0*/  FSEL R70, R43, -INF , !P5 ;  /* 0xff8000002b467808 */ /* 0x000fe40006800000 */
[----:B------:R-:W-:Y:S02]  /*7be0*/  ISETP.GE.AND P5, PT, R14, R141, PT ;  /* 0x0000008d0e00720c */ /* 0x000fe40003fa6270 */
[----:B------:R-:W-:Y:S02]  /*7bf0*/  I2FP.F32.U32 R14, R14 ;  /* 0x0000000e000e7245 */ /* 0x000fe40000201000 */
[----:B------:R-:W-:Y:S01]  /*7c00*/  I2FP.F32.U32 R43, R41 ;  /* 0x00000029002b7245 */ /* 0x000fe20000201000 */
[-C--:B-1----:R-:W-:Y:S02]  /*7c10*/  HMMA.16816.F32 R36, R92, R144.reuse, RZ ;  /* 0x000000905c24723c */ /* 0x082fe400000018ff */
[CC--:B------:R-:W-:Y:S01]  /*7c20*/  FFMA.FTZ R54, R14.reuse, R184.reuse, R54 ;  /* 0x000000b80e367223 */ /* 0x0c0fe20000010036 */
[CC--:B------:R-:W-:Y:S01]  /*7c30*/  FFMA.FTZ R13, R14.reuse, R184.reuse, R48 ;  /* 0x000000b80e0d7223 */ /* 0x0c0fe20000010030 */
[-C--:B------:R-:W-:Y:S01]  /*7c40*/  FFMA.FTZ R50, R14, R184.reuse, R50 ;  /* 0x000000b80e327223 */ /* 0x080fe20000010032 */
[-C--:B------:R-:W-:Y:S01]  /*7c50*/  FFMA.FTZ R14, R15, R184.reuse, R49 ;  /* 0x000000b80f0e7223 */ /* 0x080fe20000010031 */
[-C--:B------:R-:W-:Y:S01]  /*7c60*/  FFMA.FTZ R42, R43, R184.reuse, R42 ;  /* 0x000000b82b2a7223 */ /* 0x080fe2000001002a */
[----:B------:R-:W-:Y:S01]  /*7c70*/  FSEL R71, R54, -INF , !P1 ;  /* 0xff80000036477808 */ /* 0x000fe20004800000 */
[----:B------:R-:W-:Y:S01]  /*7c80*/  HMMA.16816.F32 R32, R88, R144, RZ ;  /* 0x000000905820723c */ /* 0x000fe200000018ff */
[----:B------:R-:W-:Y:S01]  /*7c90*/  FSEL R13, R13, -INF , !P5 ;  /* 0xff8000000d0d7808 */ /* 0x000fe20006800000 */
[-C--:B------:R-:W-:Y:S01]  /*7ca0*/  FFMA.FTZ R44, R43, R184.reuse, R44 ;  /* 0x000000b82b2c7223 */ /* 0x080fe2000001002c */
[----:B------:R-:W-:Y:S01]  /*7cb0*/  ISETP.GE.AND P1, PT, R7, R141, PT ;  /* 0x0000008d0700720c */ /* 0x000fe20003f26270 */
[----:B------:R-:W-:Y:S01]  /*7cc0*/  FFMA.FTZ R46, R43, R184, R46 ;  /* 0x000000b82b2e7223 */ /* 0x000fe2000001002e */
[----:B------:R-:W-:Y:S01]  /*7cd0*/  ISETP.GE.AND P5, PT, R7, R160, PT ;  /* 0x000000a00700720c */ /* 0x000fe20003fa6270 */
[----:B------:R-:W-:Y:S01]  /*7ce0*/  FFMA.FTZ R15, R15, R184, R51 ;  /* 0x000000b80f0f7223 */ /* 0x000fe20000010033 */
[----:B------:R-:W-:Y:S01]  /*7cf0*/  FSEL R14, R14, -INF , !P1 ;  /* 0xff8000000e0e7808 */ /* 0x000fe20004800000 */
[----:B------:R-:W-:Y:S01]  /*7d00*/  HMMA.16816.F32 R28, R80, R116, R28 ;  /* 0x00000074501c723c */ /* 0x000fe2000000181c */
[----:B------:R-:W-:Y:S01]  /*7d10*/  ISETP.GE.AND P1, PT, R41, R160, PT ;  /* 0x000000a02900720c */ /* 0x000fe20003f26270 */
[----:B------:R-:W-:Y:S01]  /*7d20*/  VIADD R54, R159, 0xffffff31 ;  /* 0xffffff319f367836 */ /* 0x000fe20000000000 */
[----:B------:R-:W-:-:S05]  /*7d30*/  FSEL R15, R15, -INF , !P5 ;  /* 0xff8000000f0f7808 */ /* 0x000fca0006800000 */
[----:B------:R-:W-:Y:S01]  /*7d40*/  HMMA.16816.F32 R24, R76, R116, R24 ;  /* 0x000000744c18723c */ /* 0x000fe20000001818 */
[----:B------:R-:W-:Y:S02]  /*7d50*/  FSEL R116, R52, -INF , !P2 ;  /* 0xff80000034747808 */ /* 0x000fe40005000000 */
[----:B------:R-:W-:Y:S02]  /*7d60*/  ISETP.GE.AND P2, PT, R7, R142, PT ;  /* 0x0000008e0700720c */ /* 0x000fe40003f46270 */
[----:B------:R-:W-:Y:S01]  /*7d70*/  FSEL R7, R50, -INF , !P3 ;  /* 0xff80000032077808 */ /* 0x000fe20005800000 */
[----:B------:R-:W-:Y:S01]  /*7d80*/  VIADD R50, R159, 0xffffff68 ;  /* 0xffffff689f327836 */ /* 0x000fe20000000000 */
[----:B------:R-:W-:Y:S01]  /*7d90*/  ISETP.GE.AND P3, PT, R41, R143, PT ;  /* 0x0000008f2900720c */ /* 0x000fe20003f66270 */
[----:B------:R-:W-:Y:S03]  /*7da0*/  HMMA.16816.F32 R8, R80, R72, R8 ;  /* 0x000000485008723c */ /* 0x000fe60000001808 */
[----:B------:R-:W-:-:S02]  /*7db0*/  I2FP.F32.U32 R48, R50 ;  /* 0x0000003200307245 */ /* 0x000fc40000201000 */
[----:B------:R-:W-:-:S03]  /*7dc0*/  ISETP.GE.AND P5, PT, R50, R143, PT ;  /* 0x0000008f3200720c */ /* 0x000fc60003fa6270 */
[C---:B------:R-:W-:Y:S01]  /*7dd0*/  HMMA.16816.F32 R64, R76.reuse, R72, R64 ;  /* 0x000000484c40723c */ /* 0x040fe20000001840 */
[----:B------:R-:W-:Y:S01]  /*7de0*/  FSEL R72, R55, -INF , !P2 ;  /* 0xff80000037487808 */ /* 0x000fe20005000000 */
[CC--:B------:R-:W-:Y:S01]  /*7df0*/  FFMA.FTZ R56, R48.reuse, R184.reuse, R56 ;  /* 0x000000b830387223 */ /* 0x0c0fe20000010038 */
[-C--:B------:R-:W-:Y:S01]  /*7e00*/  ISETP.GE.AND P2, PT, R41, R141.reuse, PT ;  /* 0x0000008d2900720c */ /* 0x080fe20003f46270 */
[-C--:B------:R-:W-:Y:S01]  /*7e10*/  FFMA.FTZ R49, R48, R184.reuse, R58 ;  /* 0x000000b830317223 */ /* 0x080fe2000001003a */
[----:B------:R-:W-:Y:S01]  /*7e20*/  FSEL R73, R42, -INF , !P4 ;  /* 0xff8000002a497808 */ /* 0x000fe20006000000 */
[----:B------:R-:W-:Y:S01]  /*7e30*/  FFMA.FTZ R48, R48, R184, R60 ;  /* 0x000000b830307223 */ /* 0x000fe2000001003c */
[----:B------:R-:W-:Y:S01]  /*7e40*/  FSEL R135, R44, -INF , !P2 ;  /* 0xff8000002c877808 */ /* 0x000fe20005000000 */
[----:B------:R-:W-:Y:S01]  /*7e50*/  HMMA.16816.F32 R112, R76, R110, R112 ;  /* 0x0000006e4c70723c */ /* 0x000fe20000001870 */
[C---:B------:R-:W-:Y:S01]  /*7e60*/  ISETP.GE.AND P4, PT, R50.reuse, R141, PT ;  /* 0x0000008d3200720c */ /* 0x040fe20003f86270 */
[----:B------:R-:W-:Y:S01]  /*7e70*/  VIADD R44, R159, 0xffffff10 ;  /* 0xffffff109f2c7836 */ /* 0x000fe20000000000 */
[----:B------:R-:W-:-:S02]  /*7e80*/  ISETP.GE.AND P2, PT, R50, R160, PT ;  /* 0x000000a03200720c */ /* 0x000fc40003f46270 */
[----:B------:R-:W-:Y:S02]  /*7e90*/  FSEL R55, R46, -INF , !P1 ;  /* 0xff8000002e377808 */ /* 0x000fe40004800000 */
[----:B------:R-:W-:Y:S01]  /*7ea0*/  I2FP.F32.U32 R46, R45 ;  /* 0x0000002d002e7245 */ /* 0x000fe20000201000 */
[----:B------:R-:W-:Y:S01]  /*7eb0*/  HMMA.16816.F32 R120, R80, R110, R120 ;  /* 0x0000006e5078723c */ /* 0x000fe20000001878 */
[----:B------:R-:W-:Y:S02]  /*7ec0*/  FSEL R110, R40, -INF , !P3 ;  /* 0xff800000286e7808 */ /* 0x000fe40005800000 */
[----:B------:R-:W-:Y:S02]  /*7ed0*/  ISETP.GE.AND P3, PT, R50, R142, PT ;  /* 0x0000008e3200720c */ /* 0x000fe40003f66270 */
[----:B------:R-:W-:Y:S02]  /*7ee0*/  I2FP.F32.U32 R50, R50 ;  /* 0x0000003200327245 */ /* 0x000fe40000201000 */
[----:B------:R-:W-:Y:S01]  /*7ef0*/  FSEL R86, R56, -INF , !P5 ;  /* 0xff80000038567808 */ /* 0x000fe20006800000 */
[-C--:B------:R-:W-:Y:S01]  /*7f00*/  HMMA.16816.F32 R40, R88, R146.reuse, RZ ;  /* 0x000000925828723c */ /* 0x080fe200000018ff */
[----:B------:R-:W-:Y:S01]  /*7f10*/  FSEL R49, R49, -INF , !P3 ;  /* 0xff80000031317808 */ /* 0x000fe20005800000 */
[-C--:B------:R-:W-:Y:S01]  /*7f20*/  FFMA.FTZ R50, R50, R184.reuse, R62 ;  /* 0x000000b832327223 */ /* 0x080fe2000001003e */
[----:B------:R-:W-:Y:S01]  /*7f30*/  FSEL R48, R48, -INF , !P4 ;  /* 0xff80000030307808 */ /* 0x000fe20006000000 */
[CC--:B------:R-:W-:Y:S01]  /*7f40*/  FFMA.FTZ R51, R46.reuse, R184.reuse, R112 ;  /* 0x000000b82e337223 */ /* 0x0c0fe20000010070 */
[C---:B------:R-:W-:Y:S01]  /*7f50*/  ISETP.GE.AND P1, PT, R45.reuse, R143, PT ;  /* 0x0000008f2d00720c */ /* 0x040fe20003f26270 */
[----:B------:R-:W-:Y:S01]  /*7f60*/  FFMA.FTZ R53, R46, R184, R114 ;  /* 0x000000b82e357223 */ /* 0x000fe20000010072 */
[C---:B------:R-:W-:Y:S01]  /*7f70*/  ISETP.GE.AND P5, PT, R45.reuse, R142, PT ;  /* 0x0000008e2d00720c */ /* 0x040fe20003fa6270 */
[----:B------:R-:W-:Y:S01]  /*7f80*/  HMMA.16816.F32 R144, R92, R146, RZ ;  /* 0x000000925c90723c */ /* 0x000fe200000018ff */
[----:B------:R-:W-:-:S02]  /*7f90*/  ISETP.GE.AND P3, PT, R45, R141, PT ;  /* 0x0000008d2d00720c */ /* 0x000fc40003f66270 */
[----:B------:R-:W-:Y:S01]  /*7fa0*/  ISETP.GE.AND P4, PT, R45, R160, PT ;  /* 0x000000a02d00720c */ /* 0x000fe20003f86270 */
[CC--:B------:R-:W-:Y:S01]  /*7fb0*/  FFMA.FTZ R87, R46.reuse, R184.reuse, R120 ;  /* 0x000000b82e577223 */ /* 0x0c0fe20000010078 */
[----:B------:R-:W-:Y:S01]  /*7fc0*/  FFMA.FTZ R52, R46, R184, R122 ;  /* 0x000000b82e347223 */ /* 0x000fe2000001007a */
[----:B------:R-:W-:Y:S02]  /*7fd0*/  I2FP.F32.U32 R45, R44 ;  /* 0x0000002c002d7245 */ /* 0x000fe40000201000 */
[----:B------:R-:W-:Y:S01]  /*7fe0*/  HMMA.16816.F32 R36, R80, R136, R36 ;  /* 0x000000885024723c */ /* 0x000fe20000001824 */
[----:B------:R-:W-:Y:S02]  /*7ff0*/  FSEL R50, R50, -INF , !P2 ;  /* 0xff80000032327808 */ /* 0x000fe40005000000 */
[----:B------:R-:W-:Y:S02]  /*8000*/  FSEL R87, R87, -INF , !P1 ;  /* 0xff80000057577808 */ /* 0x000fe40004800000 */
[----:B------:R-:W-:-:S02]  /*8010*/  FSEL R52, R52, -INF , !P5 ;  /* 0xff80000034347808 */ /* 0x000fc40006800000 */
[----:B------:R-:W-:Y:S01]  /*8020*/  FSEL R51, R51, -INF , !P3 ;  /* 0xff80000033337808 */ /* 0x000fe20005800000 */
[C---:B------:R-:W-:Y:S01]  /*8030*/  HMMA.16816.F32 R32, R76.reuse, R136, R32 ;  /* 0x000000884c20723c */ /* 0x040fe20000001820 */
[C---:B------:R-:W-:Y:S02]  /*8040*/  ISETP.GE.AND P2, PT, R44.reuse, R143, PT ;  /* 0x0000008f2c00720c */ /* 0x040fe40003f46270 */
[C---:B------:R-:W-:Y:S02]  /*8050*/  ISETP.GE.AND P1, PT, R44.reuse, R142, PT ;  /* 0x0000008e2c00720c */ /* 0x040fe40003f26270 */
[C---:B------:R-:W-:Y:S02]  /*8060*/  ISETP.GE.AND P5, PT, R44.reuse, R141, PT ;  /* 0x0000008d2c00720c */ /* 0x040fe40003fa6270 */
[----:B------:R-:W-:Y:S01]  /*8070*/  ISETP.GE.AND P3, PT, R44, R160, PT ;  /* 0x000000a02c00720c */ /* 0x000fe20003f66270 */
[----:B------:R-:W-:Y:S01]  /*8080*/  HMMA.16816.F32 R40, R76, R138, R40 ;  /* 0x0000008a4c28723c */ /* 0x000fe20000001828 */
[----:B------:R-:W-:Y:S01]  /*8090*/  VIADD R44, R159, 0xffffff11 ;  /* 0xffffff119f2c7836 */ /* 0x000fe20000000000 */
[----:B------:R-:W-:Y:S01]  /*80a0*/  FSEL R53, R53, -INF , !P4 ;  /* 0xff80000035357808 */ /* 0x000fe20006000000 */
[CC--:B------:R-:W-:Y:S01]  /*80b0*/  FFMA.FTZ R36, R45.reuse, R184.reuse, R36 ;  /* 0x000000b82d247223 */ /* 0x0c0fe20000010024 */
[----:B------:R-:W-:-:S02]  /*80c0*/  FFMA.FTZ R38, R45, R184, R38 ;  /* 0x000000b82d267223 */ /* 0x000fc40000010026 */
[----:B------:R-:W-:Y:S02]  /*80d0*/  ISETP.GE.AND P4, PT, R44, R143, PT ;  /* 0x0000008f2c00720c */ /* 0x000fe40003f86270 */
[----:B------:R-:W-:Y:S01]  /*80e0*/  HMMA.16816.F32 R144, R80, R138, R144 ;  /* 0x0000008a5090723c */ /* 0x000fe20000001890 */
[----:B------:R-:W-:Y:S01]  /*80f0*/  FSEL R111, R36, -INF , !P2 ;  /* 0xff800000246f7808 */ /* 0x000fe20005000000 */
[----:B------:R-:W-:Y:S02]  /*8100*/  VIADD R36, R159, 0xffffff18 ;  /* 0xffffff189f247836 */ /* 0x000fe40000000000 */
[CC--:B------:R-:W-:Y:S01]  /*8110*/  FFMA.FTZ R122, R45.reuse, R184.reuse, R32 ;  /* 0x000000b82d7a7223 */ /* 0x0c0fe20000010020 */
[----:B------:R-:W-:Y:S01]  /*8120*/  FFMA.FTZ R34, R45, R184, R34 ;  /* 0x000000b82d227223 */ /* 0x000fe20000010022 */
[----:B------:R-:W-:Y:S02]  /*8130*/  I2FP.F32.U32 R32, R44 ;  /* 0x0000002c00207245 */ /* 0x000fe40000201000 */
[----:B------:R-:W-:-:S02]  /*8140*/  ISETP.GE.AND P2, PT, R44, R142, PT ;  /* 0x0000008e2c00720c */ /* 0x000fc40003f46270 */
[----:B------:R-:W-:Y:S01]  /*8150*/  FSEL R155, R34, -INF , !P3 ;  /* 0xff800000229b7808 */ /* 0x000fe20005800000 */
[CC--:B------:R-:W-:Y:S01]  /*8160*/  FFMA.FTZ R37, R32.reuse, R184.reuse, R37 ;  /* 0x000000b820257223 */ /* 0x0c0fe20000010025 */
[C---:B------:R-:W-:Y:S01]  /*8170*/  FFMA.FTZ R39, R32.reuse, R184, R39 ;  /* 0x000000b820277223 */ /* 0x040fe20000010027 */
[----:B------:R-:W-:Y:S01]  /*8180*/  I2FP.F32.U32 R34, R36 ;  /* 0x0000002400227245 */ /* 0x000fe20000201000 */
[-C--:B------:R-:W-:Y:S01]  /*8190*/  FFMA.FTZ R33, R32, R184.reuse, R33 ;  /* 0x000000b820217223 */ /* 0x080fe20000010021 */
[----:B------:R-:W-:Y:S01]  /*81a0*/  FSEL R139, R38, -INF , !P1 ;  /* 0xff800000268b7808 */ /* 0x000fe20004800000 */
[-C--:B------:R-:W-:Y:S01]  /*81b0*/  FFMA.FTZ R35, R32, R184.reuse, R35 ;  /* 0x000000b820237223 */ /* 0x080fe20000010023 */
[----:B------:R-:W-:Y:S01]  /*81c0*/  FSEL R122, R122, -INF , !P5 ;  /* 0xff8000007a7a7808 */ /* 0x000fe20006800000 */
[CC--:B------:R-:W-:Y:S01]  /*81d0*/  FFMA.FTZ R40, R34.reuse, R184.reuse, R40 ;  /* 0x000000b822287223 */ /* 0x0c0fe20000010028 */
[----:B------:R-:W-:Y:S01]  /*81e0*/  FSEL R112, R37, -INF , !P4 ;  /* 0xff80000025707808 */ /* 0x000fe20006000000 */
[CC--:B------:R-:W-:Y:S01]  /*81f0*/  FFMA.FTZ R114, R34.reuse, R184.reuse, R144 ;  /* 0x000000b822727223 */ /* 0x0c0fe20000010090 */
[----:B------:R-:W-:Y:S01]  /*8200*/  FSEL R149, R39, -INF , !P2 ;  /* 0xff80000027957808 */ /* 0x000fe20005000000 */
[----:B------:R-:W-:Y:S01]  /*8210*/  FFMA.FTZ R146, R34, R184, R146 ;  /* 0x000000b822927223 */ /* 0x000fe20000010092 */
[C---:B------:R-:W-:Y:S01]  /*8220*/  ISETP.GE.AND P1, PT, R44.reuse, R141, PT ;  /* 0x0000008d2c00720c */ /* 0x040fe20003f26270 */
[----:B------:R-:W-:Y:S01]  /*8230*/  VIADD R32, R159, 0xffffff19 ;  /* 0xffffff199f207836 */ /* 0x000fe20000000000 */
[----:B------:R-:W-:Y:S01]  /*8240*/  ISETP.GE.AND P5, PT, R44, R160, PT ;  /* 0x000000a02c00720c */ /* 0x000fe20003fa6270 */
[----:B------:R-:W-:Y:S01]  /*8250*/  FFMA.FTZ R42, R34, R184, R42 ;  /* 0x000000b8222a7223 */ /* 0x000fe2000001002a */
[C---:B------:R-:W-:Y:S01]  /*8260*/  ISETP.GE.AND P3, PT, R36.reuse, R143, PT ;  /* 0x0000008f2400720c */ /* 0x040fe20003f66270 */
[----:B------:R-:W-:Y:S01]  /*8270*/  HMMA.16816.F32 R44, R88, R130, RZ ;  /* 0x00000082582c723c */ /* 0x000fe200000018ff */
[----:B------:R-:W-:-:S02]  /*8280*/  ISETP.GE.AND P4, PT, R36, R142, PT ;  /* 0x0000008e2400720c */ /* 0x000fc40003f86270 */
[----:B------:R-:W-:Y:S02]  /*8290*/  ISETP.GE.AND P2, PT, R36, R141, PT ;  /* 0x0000008d2400720c */ /* 0x000fe40003f46270 */
[----:B------:R-:W-:Y:S02]  /*82a0*/  FSEL R136, R33, -INF , !P1 ;  /* 0xff80000021887808 */ /* 0x000fe40004800000 */
[----:B------:R-:W-:Y:S01]  /*82b0*/  FSEL R144, R35, -INF , !P5 ;  /* 0xff80000023907808 */ /* 0x000fe20006800000 */
[----:B------:R-:W-:Y:S01]  /*82c0*/  HMMA.16816.F32 R128, R92, R130, RZ ;  /* 0x000000825c80723c */ /* 0x000fe200000018ff */
[----:B------:R-:W-:Y:S02]  /*82d0*/  FSEL R114, R114, -INF , !P3 ;  /* 0xff80000072727808 */ /* 0x000fe40005800000 */
[----:B------:R-:W-:Y:S02]  /*82e0*/  FSEL R247, R146, -INF , !P4 ;  /* 0xff80000092f77808 */ /* 0x000fe40006000000 */
[----:B------:R-:W-:-:S02]  /*82f0*/  FSEL R164, R40, -INF , !P2 ;  /* 0xff80000028a47808 */ /* 0x000fc40005000000 */
[C---:B------:R-:W-:Y:S02]  /*8300*/  ISETP.GE.AND P5, PT, R32.reuse, R143, PT ;  /* 0x0000008f2000720c */ /* 0x040fe40003fa6270 */
[C---:B------:R-:W-:Y:S02]  /*8310*/  ISETP.GE.AND P3, PT, R32.reuse, R142, PT ;  /* 0x0000008e2000720c */ /* 0x040fe40003f66270 */
[C---:B------:R-:W-:Y:S01]  /*8320*/  ISETP.GE.AND P4, PT, R32.reuse, R141, PT ;  /* 0x0000008d2000720c */ /* 0x040fe20003f86270 */
[-C--:B------:R-:W-:Y:S01]  /*8330*/  HMMA.16816.F32 R44, R76, R118.reuse, R44 ;  /* 0x000000764c2c723c */ /* 0x080fe2000000182c */
[----:B------:R-:W-:Y:S02]  /*8340*/  I2FP.F32.U32 R33, R32 ;  /* 0x0000002000217245 */ /* 0x000fe40000201000 */
[-C--:B------:R-:W-:Y:S01]  /*8350*/  ISETP.GE.AND P2, PT, R32, R160.reuse, PT ;  /* 0x000000a02000720c */ /* 0x080fe20003f46270 */
[----:B------:R-:W-:Y:S01]  /*8360*/  VIADD R32, R159, 0xffffff20 ;  /* 0xffffff209f207836 */ /* 0x000fe20000000000 */
[----:B------:R-:W-:Y:S01]  /*8370*/  ISETP.GE.AND P1, PT, R36, R160, PT ;  /* 0x000000a02400720c */ /* 0x000fe20003f26270 */
[CC--:B------:R-:W-:Y:S01]  /*8380*/  FFMA.FTZ R145, R33.reuse, R184.reuse, R145 ;  /* 0x000000b821917223 */ /* 0x0c0fe20000010091 */
[----:B------:R-:W1:Y:S01]  /*8390*/  LDSM.16.M88.4 R36, [R179+0x3400] ;  /* 0x00340000b324783b */ /* 0x000e620000000200 */
[C---:B------:R-:W-:Y:S01]  /*83a0*/  FFMA.FTZ R248, R33.reuse, R184, R147 ;  /* 0x000000b821f87223 */ /* 0x040fe20000010093 */
[----:B------:R-:W-:Y:S01]  /*83b0*/  I2FP.F32.U32 R56, R32 ;  /* 0x0000002000387245 */ /* 0x000fe20000201000 */
[CC--:B------:R-:W-:Y:S01]  /*83c0*/  FFMA.FTZ R41, R33.reuse, R184.reuse, R41 ;  /* 0x000000b821297223 */ /* 0x0c0fe20000010029 */
[----:B------:R-:W-:Y:S01]  /*83d0*/  FSEL R147, R42, -INF , !P1 ;  /* 0xff8000002a937808 */ /* 0x000fe20004800000 */
[-C--:B------:R-:W-:Y:S01]  /*83e0*/  FFMA.FTZ R43, R33, R184.reuse, R43 ;  /* 0x000000b8212b7223 */ /* 0x080fe2000001002b */
[----:B------:R-:W-:Y:S01]  /*83f0*/  FSEL R252, R145, -INF , !P5 ;  /* 0xff80000091fc7808 */ /* 0x000fe20006800000 */
[-C--:B------:R-:W-:Y:S01]  /*8400*/  FFMA.FTZ R40, R56, R184.reuse, R28 ;  /* 0x000000b838287223 */ /* 0x080fe2000001001c */
[----:B------:R-:W-:Y:S01]  /*8410*/  VIADD R28, R159, 0xffffff21 ;  /* 0xffffff219f1c7836 */ /* 0x000fe20000000000 */
[----:B------:R-:W-:Y:S01]  /*8420*/  FSEL R248, R248, -INF , !P3 ;  /* 0xff800000f8f87808 */ /* 0x000fe20005800000 */
[CC--:B------:R-:W-:Y:S01]  /*8430*/  FFMA.FTZ R30, R56.reuse, R184.reuse, R30 ;  /* 0x000000b8381e7223 */ /* 0x0c0fe2000001001e */
[----:B------:R-:W-:Y:S01]  /*8440*/  FSEL R246, R41, -INF , !P4 ;  /* 0xff80000029f67808 */ /* 0x000fe20006000000 */
[-C--:B------:R-:W-:Y:S01]  /*8450*/  FFMA.FTZ R153, R56, R184.reuse, R24 ;  /* 0x000000b838997223 */ /* 0x080fe20000010018 */
[----:B------:R-:W-:Y:S01]  /*8460*/  ISETP.GE.AND P1, PT, R32, R143, PT ;  /* 0x0000008f2000720c */ /* 0x000fe20003f26270 */
[----:B------:R-:W-:Y:S01]  /*8470*/  FFMA.FTZ R56, R56, R184, R26 ;  /* 0x000000b838387223 */ /* 0x000fe2000001001a */
[C---:B------:R-:W-:Y:S01]  /*8480*/  ISETP.GE.AND P5, PT, R32.reuse, R142, PT ;  /* 0x0000008e2000720c */ /* 0x040fe20003fa6270 */
[----:B------:R-:W-:Y:S01]  /*8490*/  HMMA.16816.F32 R128, R80, R118, R128 ;  /* 0x000000765080723c */ /* 0x000fe20000001880 */
[C---:B------:R-:W-:Y:S01]  /*84a0*/  ISETP.GE.AND P3, PT, R32.reuse, R141, PT ;  /* 0x0000008d2000720c */ /* 0x040fe20003f66270 */
[----:B------:R-:W-:Y:S01]  /*84b0*/  VIADD R24, R159, 0xffffff28 ;  /* 0xffffff289f187836 */ /* 0x000fe20000000000 */
[----:B------:R-:W-:-:S02]  /*84c0*/  ISETP.GE.AND P4, PT, R32, R160, PT ;  /* 0x000000a02000720c */ /* 0x000fc40003f86270 */
[----:B------:R-:W-:Y:S02]  /*84d0*/  I2FP.F32.U32 R26, R28 ;  /* 0x0000001c001a7245 */ /* 0x000fe40000201000 */
[----:B------:R-:W-:Y:S01]  /*84e0*/  FSEL R146, R43, -INF , !P2 ;  /* 0xff8000002b927808 */ /* 0x000fe20005000000 */
[-C--:B------:R-:W-:Y:S01]  /*84f0*/  HMMA.16816.F32 R32, R88, R126.reuse, RZ ;  /* 0x0000007e5820723c */ /* 0x080fe200000018ff */
[----:B------:R-:W-:Y:S01]  /*8500*/  FSEL R137, R40, -INF , !P1 ;  /* 0xff80000028897808 */ /* 0x000fe20004800000 */
[CC--:B------:R-:W-:Y:S01]  /*8510*/  FFMA.FTZ R29, R26.reuse, R184.reuse, R29 ;  /* 0x000000b81a1d7223 */ /* 0x0c0fe2000001001d */
[-C--:B------:R-:W-:Y:S01]  /*8520*/  FFMA.FTZ R31, R26, R184.reuse, R31 ;  /* 0x000000b81a1f7223 */ /* 0x080fe2000001001f */
[----:B------:R-:W-:Y:S01]  /*8530*/  ISETP.GE.AND P2, PT, R28, R143, PT ;  /* 0x0000008f1c00720c */ /* 0x000fe20003f46270 */
[----:B------:R-:W-:Y:S01]  /*8540*/  FFMA.FTZ R58, R26, R184, R25 ;  /* 0x000000b81a3a7223 */ /* 0x000fe20000010019 */
[----:B------:R-:W-:Y:S01]  /*8550*/  ISETP.GE.AND P1, PT, R28, R142, PT ;  /* 0x0000008e1c00720c */ /* 0x000fe20003f26270 */
[----:B------:R-:W-:Y:S01]  /*8560*/  FFMA.FTZ R27, R26, R184, R27 ;  /* 0x000000b81a1b7223 */ /* 0x000fe2000001001b */
[----:B------:R-:W-:Y:S01]  /*8570*/  HMMA.16816.F32 R124, R92, R126, RZ ;  /* 0x0000007e5c7c723c */ /* 0x000fe200000018ff */
[----:B------:R-:W-:-:S02]  /*8580*/  FSEL R249, R30, -INF , !P5 ;  /* 0xff8000001ef97808 */ /* 0x000fc40006800000 */
[----:B------:R-:W-:Y:S02]  /*8590*/  FSEL R153, R153, -INF , !P3 ;  /* 0xff80000099997808 */ /* 0x000fe40005800000 */
[C---:B------:R-:W-:Y:S02]  /*85a0*/  ISETP.GE.AND P5, PT, R28.reuse, R141, PT ;  /* 0x0000008d1c00720c */ /* 0x040fe40003fa6270 */
[----:B------:R-:W-:Y:S02]  /*85b0*/  ISETP.GE.AND P3, PT, R28, R160, PT ;  /* 0x000000a01c00720c */ /* 0x000fe40003f66270 */
[----:B------:R-:W-:Y:S02]  /*85c0*/  FSEL R134, R29, -INF , !P2 ;  /* 0xff8000001d867808 */ /* 0x000fe40005000000 */
[----:B------:R-:W-:Y:S01]  /*85d0*/  FSEL R251, R31, -INF , !P1 ;  /* 0xff8000001ffb7808 */ /* 0x000fe20004800000 */
[----:B------:R-:W-:Y:S01]  /*85e0*/  HMMA.16816.F32 R32, R76, R106, R32 ;  /* 0x0000006a4c20723c */ /* 0x000fe20000001820 */
[----:B------:R2:W3:Y:S01]  /*85f0*/  LDSM.16.M88.4 R28, [R0+0x3400] ;  /* 0x00340000001c783b */ /* 0x0004e20000000200 */
[----:B------:R-:W-:Y:S01]  /*8600*/  FSEL R56, R56, -INF , !P4 ;  /* 0xff80000038387808 */ /* 0x000fe20006000000 */
[----:B------:R-:W-:-:S04]  /*8610*/  DEPBAR.LE SB0, 0x0 ;  /* 0x000080000000791a */ /* 0x000fc80000000000 */
[----:B------:R-:W-:Y:S01]  /*8620*/  FSEL R58, R58, -INF , !P5 ;  /* 0xff8000003a3a7808 */ /* 0x000fe20006800000 */
[----:B------:R-:W-:Y:S01]  /*8630*/  HMMA.16816.F32 R124, R80, R106, R124 ;  /* 0x0000006a507c723c */ /* 0x000fe2000000187c */
[----:B------:R-:W-:Y:S01]  /*8640*/  BAR.SYNC.DEFER_BLOCKING 0x0 ;  /* 0x0000000000007b1d */ /* 0x000fe20000010000 */
[C---:B------:R-:W-:Y:S02]  /*8650*/  ISETP.GE.AND P4, PT, R24.reuse, R143, PT ;  /* 0x0000008f1800720c */ /* 0x040fe40003f86270 */
[C---:B------:R-:W-:Y:S02]  /*8660*/  ISETP.GE.AND P2, PT, R24.reuse, R142, PT ;  /* 0x0000008e1800720c */ /* 0x040fe40003f46270 */
[C---:B------:R-:W-:Y:S02]  /*8670*/  ISETP.GE.AND P1, PT, R24.reuse, R141, PT ;  /* 0x0000008d1800720c */ /* 0x040fe40003f26270 */
[----:B------:R-:W-:Y:S02]  /*8680*/  I2FP.F32.U32 R25, R24 ;  /* 0x0000001800197245 */ /* 0x000fe40000201000 */
[----:B------:R-:W-:Y:S01]  /*8690*/  ISETP.GE.AND P5, PT, R24, R160, PT ;  /* 0x000000a01800720c */ /* 0x000fe20003fa6270 */
[----:B------:R-:W-:Y:S01]  /*86a0*/  VIADD R24, R159, 0xffffff29 ;  /* 0xffffff299f187836 */ /* 0x000fe20000000000 */
[----:B------:R-:W-:Y:S01]  /*86b0*/  FSEL R62, R27, -INF , !P3 ;  /* 0xff8000001b3e7808 */ /* 0x000fe20005800000 */
[CC--:B------:R-:W-:Y:S01]  /*86c0*/  FFMA.FTZ R106, R25.reuse, R184.reuse, R128 ;  /* 0x000000b8196a7223 */ /* 0x0c0fe20000010080 */
[CC--:B------:R-:W-:Y:S01]  /*86d0*/  FFMA.FTZ R44, R25.reuse, R184.reuse, R44 ;  /* 0x000000b8192c7223 */ /* 0x0c0fe2000001002c */
[CC--:B------:R-:W-:Y:S01]  /*86e0*/  FFMA.FTZ R46, R25.reuse, R184.reuse, R46 ;  /* 0x000000b8192e7223 */ /* 0x0c0fe2000001002e */
[----:B--2---:R-:W-:Y:S01]  /*86f0*/  FFMA.FTZ R0, R25, R184, R130 ;  /* 0x000000b819007223 */ /* 0x004fe20000010082 */
[----:B------:R-:W-:-:S02]  /*8700*/  I2FP.F32.U32 R40, R24 ;  /* 0x0000001800287245 */ /* 0x000fc40000201000 */
[----:B------:R-:W-:Y:S02]  /*8710*/  FSEL R106, R106, -INF , !P4 ;  /* 0xff8000006a6a7808 */ /* 0x000fe40006000000 */
[----:B------:R-:W-:Y:S01]  /*8720*/  FSEL R0, R0, -INF , !P2 ;  /* 0xff80000000007808 */ /* 0x000fe20005000000 */
[-C--:B------:R-:W-:Y:S01]  /*8730*/  FFMA.FTZ R129, R40, R184.reuse, R129 ;  /* 0x000000b828817223 */ /* 0x080fe20000010081 */
[----:B------:R-:W-:Y:S01]  /*8740*/  FSEL R156, R44, -INF , !P1 ;  /* 0xff8000002c9c7808 */ /* 0x000fe20004800000 */
[-C--:B------:R-:W-:Y:S01]  /*8750*/  FFMA.FTZ R44, R40, R184.reuse, R131 ;  /* 0x000000b8282c7223 */ /* 0x080fe20000010083 */
[----:B------:R-:W-:Y:S01]  /*8760*/  ISETP.GE.AND P3, PT, R24, R143, PT ;  /* 0x0000008f1800720c */ /* 0x000fe20003f66270 */
[----:B------:R-:W-:Y:S01]  /*8770*/  FFMA.FTZ R45, R40, R184, R45 ;  /* 0x000000b8282d7223 */ /* 0x000fe2000001002d */
[----:B------:R-:W-:Y:S01]  /*8780*/  ISETP.GE.AND P4, PT, R24, R142, PT ;  /* 0x0000008e1800720c */ /* 0x000fe20003f86270 */
[----:B------:R-:W-:Y:S01]  /*8790*/  FFMA.FTZ R47, R40, R184, R47 ;  /* 0x000000b8282f7223 */ /* 0x000fe2000001002f */
[C---:B------:R-:W-:Y:S01]  /*87a0*/  ISETP.GE.AND P2, PT, R24.reuse, R141, PT ;  /* 0x0000008d1800720c */ /* 0x040fe20003f46270 */
[----:B-1----:R-:W-:Y:S01]  /*87b0*/  HMMA.16816.F32 R40, R88, R36, RZ ;  /* 0x000000245828723c */ /* 0x002fe200000018ff */
[----:B------:R-:W-:-:S02]  /*87c0*/  ISETP.GE.AND P1, PT, R24, R160, PT ;  /* 0x000000a01800720c */ /* 0x000fc40003f26270 */
[----:B------:R-:W-:Y:S02]  /*87d0*/  FSEL R60, R46, -INF , !P5 ;  /* 0xff8000002e3c7808 */ /* 0x000fe40006800000 */
[----:B------:R-:W-:Y:S02]  /*87e0*/  FSEL R46, R129, -INF , !P3 ;  /* 0xff800000812e7808 */ /* 0x000fe40005800000 */
[C---:B------:R-:W-:Y:S01]  /*87f0*/  ISETP.GE.AND P3, PT, R98.reuse, R142, PT ;  /* 0x0000008e6200720c */ /* 0x040fe20003f66270 */
[----:B------:R-:W-:Y:S01]  /*8800*/  HMMA.16816.F32 R24, R92, R36, RZ ;  /* 0x000000245c18723c */ /* 0x000fe200000018ff */
[----:B------:R-:W-:Y:S02]  /*8810*/  I2FP.F32.U32 R36, R98 ;  /* 0x0000006200247245 */ /* 0x000fe40000201000 */
[----:B------:R-:W-:Y:S02]  /*8820*/  FSEL R157, R45, -INF , !P2 ;  /* 0xff8000002d9d7808 */ /* 0x000fe40005000000 */
[----:B------:R-:W-:Y:S01]  /*8830*/  ISETP.GE.AND P5, PT, R98, R143, PT ;  /* 0x0000008f6200720c */ /* 0x000fe20003fa6270 */
[CC--:B------:R-:W-:Y:S01]  /*8840*/  FFMA.FTZ R240, R36.reuse, R184.reuse, R16 ;  /* 0x000000b824f07223 */ /* 0x0c0fe20000010010 */
[C---:B------:R-:W-:Y:S01]  /*8850*/  FFMA.FTZ R22, R36.reuse, R184, R22 ;  /* 0x000000b824167223 */ /* 0x040fe20000010016 */
[----:B------:R-:W-:Y:S01]  /*8860*/  I2FP.F32.U32 R16, R54 ;  /* 0x0000003600107245 */ /* 0x000fe20000201000 */
[CC--:B------:R-:W-:Y:S01]  /*8870*/  FFMA.FTZ R20, R36.reuse, R184.reuse, R20 ;  /* 0x000000b824147223 */ /* 0x0c0fe20000010014 */
[----:B------:R-:W-:Y:S01]  /*8880*/  FFMA.FTZ R18, R36, R184, R18 ;  /* 0x000000b824127223 */ /* 0x000fe20000010012 */
[----:B------:R-:W-:Y:S01]  /*8890*/  ISETP.GE.AND P2, PT, R98, R160, PT ;  /* 0x000000a06200720c */ /* 0x000fe20003f46270 */
[-C--:B---3--:R-:W-:Y:S01]  /*88a0*/  HMMA.16816.F32 R40, R76, R28.reuse, R40 ;  /* 0x0000001c4c28723c */ /* 0x088fe20000001828 */
[----:B------:R-:W-:Y:S01]  /*88b0*/  FSEL R45, R22, -INF , !P3 ;  /* 0xff800000162d7808 */ /* 0x000fe20005800000 */
[-C--:B------:R-:W-:Y:S01]  /*88c0*/  FFMA.FTZ R17, R16, R184.reuse, R17 ;  /* 0x000000b810117223 */ /* 0x080fe20000010011 */
[----:B------:R-:W-:Y:S01]  /*88d0*/  ISETP.GE.AND P3, PT, R54, R141, PT ;  /* 0x0000008d3600720c */ /* 0x000fe20003f66270 */
[----:B------:R-:W-:Y:S01]  /*88e0*/  VIADD R22, R159, 0xffffff38 ;  /* 0xffffff389f167836 */ /* 0x000fe20000000000 */
[----:B------:R-:W-:Y:S01]  /*88f0*/  FSEL R171, R47, -INF , !P1 ;  /* 0xff8000002fab7808 */ /* 0x000fe20004800000 */
[-C--:B------:R-:W-:Y:S01]  /*8900*/  FFMA.FTZ R21, R16, R184.reuse, R21 ;  /* 0x000000b810157223 */ /* 0x080fe20000010015 */
[----:B------:R-:W-:Y:S01]  /*8910*/  ISETP.GE.AND P1, PT, R54, R143, PT ;  /* 0x0000008f3600720c */ /* 0x000fe20003f26270 */
[-C--:B------:R-:W-:Y:S01]  /*8920*/  FFMA.FTZ R23, R16, R184.reuse, R23 ;  /* 0x000000b810177223 */ /* 0x080fe20000010017 */
[----:B------:R-:W-:Y:S01]  /*8930*/  FSEL R47, R20, -INF , !P5 ;  /* 0xff800000142f7808 */ /* 0x000fe20006800000 */
[----:B------:R-:W-:Y:S01]  /*8940*/  FFMA.FTZ R234, R16, R184, R19 ;  /* 0x000000b810ea7223 */ /* 0x000fe20000010013 */
[----:B------:R-:W-:Y:S01]  /*8950*/  FSEL R239, R18, -INF , !P2 ;  /* 0xff80000012ef7808 */ /* 0x000fe20005000000 */
[----:B------:R-:W-:Y:S01]  /*8960*/  HMMA.16816.F32 R24, R80, R28, R24 ;  /* 0x0000001c5018723c */ /* 0x000fe20000001818 */
[----:B------:R-:W-:-:S02]  /*8970*/  FSEL R242, R17, -INF , !P3 ;  /* 0xff80000011f27808 */ /* 0x000fc40005800000 */
[----:B------:R-:W-:Y:S02]  /*8980*/  FSEL R44, R44, -INF , !P4 ;  /* 0xff8000002c2c7808 */ /* 0x000fe40006000000 */
[----:B------:R-:W-:Y:S02]  /*8990*/  I2FP.F32.U32 R20, R22 ;  /* 0x0000001600147245 */ /* 0x000fe40000201000 */
[----:B------:R-:W-:Y:S01]  /*89a0*/  ISETP.GE.AND P4, PT, R98, R141, PT ;  /* 0x0000008d6200720c */ /* 0x000fe20003f86270 */
[-C--:B------:R-:W-:Y:S01]  /*89b0*/  HMMA.16816.F32 R16, R88, R102.reuse, RZ ;  /* 0x000000665810723c */ /* 0x080fe200000018ff */
[----:B------:R-:W-:Y:S01]  /*89c0*/  ISETP.GE.AND P5, PT, R54, R142, PT ;  /* 0x0000008e3600720c */ /* 0x000fe20003fa6270 */
[-C--:B------:R-:W-:Y:S01]  /*89d0*/  FFMA.FTZ R32, R20, R184.reuse, R32 ;  /* 0x000000b814207223 */ /* 0x080fe20000010020 */
[----:B------:R-:W-:Y:S01]  /*89e0*/  FSEL R107, R21, -INF , !P1 ;  /* 0xff800000156b7808 */ /* 0x000fe20004800000 */
[----:B------:R-:W-:Y:S01]  /*89f0*/  VIADD R21, R159, 0xffffff39 ;  /* 0xffffff399f157836 */ /* 0x000fe20000000000 */
[----:B------:R-:W-:Y:S01]  /*8a00*/  FSEL R240, R240, -INF , !P4 ;  /* 0xff800000f0f07808 */ /* 0x000fe20006000000 */
[CC--:B------:R-:W-:Y:S01]  /*8a10*/  FFMA.FTZ R124, R20.reuse, R184.reuse, R124 ;  /* 0x000000b8147c7223 */ /* 0x0c0fe2000001007c */
[----:B------:R-:W-:Y:S01]  /*8a20*/  FSEL R28, R23, -INF , !P5 ;  /* 0xff800000171c7808 */ /* 0x000fe20006800000 */
[----:B------:R-:W-:Y:S01]  /*8a30*/  HMMA.16816.F32 R100, R92, R102, RZ ;  /* 0x000000665c64723c */ /* 0x000fe200000018ff */
[----:B------:R-:W-:Y:S01]  /*8a40*/  FFMA.FTZ R29, R20, R184, R126 ;  /* 0x000000b8141d7223 */ /* 0x000fe2000001007e */
[----:B------:R-:W-:Y:S01]  /*8a50*/  ISETP.GE.AND P4, PT, R54, R160, PT ;  /* 0x000000a03600720c */ /* 0x000fe20003f86270 */
[----:B------:R-:W-:Y:S01]  /*8a60*/  FFMA.FTZ R34, R20, R184, R34 ;  /* 0x000000b814227223 */ /* 0x000fe20000010022 */
[----:B------:R-:W-:-:S02]  /*8a70*/  ISETP.GE.AND P2, PT, R22, R143, PT ;  /* 0x0000008f1600720c */ /* 0x000fc40003f46270 */
[C---:B------:R-:W-:Y:S02]  /*8a80*/  ISETP.GE.AND P1, PT, R22.reuse, R142, PT ;  /* 0x0000008e1600720c */ /* 0x040fe40003f26270 */
[C---:B------:R-:W-:Y:S02]  /*8a90*/  ISETP.GE.AND P5, PT, R22.reuse, R141, PT ;  /* 0x0000008d1600720c */ /* 0x040fe40003fa6270 */
[----:B------:R-:W-:Y:S01]  /*8aa0*/  ISETP.GE.AND P3, PT, R22, R160, PT ;  /* 0x000000a01600720c */ /* 0x000fe20003f66270 */
[----:B------:R-:W-:Y:S01]  /*8ab0*/  VIADD R22, R159, 0xffffff40 ;  /* 0xffffff409f167836 */ /* 0x000fe20000000000 */
[----:B------:R-:W-:Y:S01]  /*8ac0*/  I2FP.F32.U32 R20, R21 ;  /* 0x0000001500147245 */ /* 0x000fe20000201000 */
[-C--:B------:R-:W-:Y:S01]  /*8ad0*/  HMMA.16816.F32 R16, R76, R74.reuse, R16 ;  /* 0x0000004a4c10723c */ /* 0x080fe20000001810 */
[----:B------:R-:W-:Y:S02]  /*8ae0*/  FSEL R234, R234, -INF , !P4 ;  /* 0xff800000eaea7808 */ /* 0x000fe40006000000 */
[----:B------:R-:W-:Y:S01]  /*8af0*/  FSEL R126, R124, -INF , !P2 ;  /* 0xff8000007c7e7808 */ /* 0x000fe20005000000 */
[CC--:B------:R-:W-:Y:S01]  /*8b00*/  FFMA.FTZ R125, R20.reuse, R184.reuse, R125 ;  /* 0x000000b8147d7223 */ /* 0x0c0fe2000001007d */
[----:B------:R-:W-:Y:S01]  /*8b10*/  FSEL R29, R29, -INF , !P1 ;  /* 0xff8000001d1d7808 */ /* 0x000fe20004800000 */
[-C--:B------:R-:W-:Y:S01]  /*8b20*/  FFMA.FTZ R33, R20, R184.reuse, R33 ;  /* 0x000000b814217223 */ /* 0x080fe20000010021 */
[----:B------:R-:W-:Y:S01]  /*8b30*/  FSEL R243, R32, -INF , !P5 ;  /* 0xff80000020f37808 */ /* 0x000fe20006800000 */
[CC--:B------:R-:W-:Y:S01]  /*8b40*/  FFMA.FTZ R32, R20.reuse, R184.reuse, R127 ;  /* 0x000000b814207223 */ /* 0x0c0fe2000001007f */
[C---:B------:R-:W-:Y:S01]  /*8b50*/  ISETP.GE.AND P4, PT, R21.reuse, R143, PT ;  /* 0x0000008f1500720c */ /* 0x040fe20003f86270 */
[----:B------:R-:W-:Y:S01]  /*8b60*/  FFMA.FTZ R35, R20, R184, R35 ;  /* 0x000000b814237223 */ /* 0x000fe20000010023 */
[----:B------:R-:W-:Y:S01]  /*8b70*/  ISETP.GE.AND P2, PT, R21, R142, PT ;  /* 0x0000008e1500720c */ /* 0x000fe20003f46270 */
[----:B------:R-:W-:Y:S01]  /*8b80*/  VIADD R20, R159, 0xffffff41 ;  /* 0xffffff419f147836 */ /* 0x000fe20000000000 */
[C---:B------:R-:W-:Y:S01]  /*8b90*/  ISETP.GE.AND P1, PT, R21.reuse, R141, PT ;  /* 0x0000008d1500720c */ /* 0x040fe20003f26270 */
[----:B------:R-:W-:Y:S01]  /*8ba0*/  HMMA.16816.F32 R100, R80, R74, R100 ;  /* 0x0000004a5064723c */ /* 0x000fe20000001864 */
[----:B------:R-:W-:-:S02]  /*8bb0*/  ISETP.GE.AND P5, PT, R21, R160, PT ;  /* 0x000000a01500720c */ /* 0x000fc40003fa6270 */
[----:B------:R-:W-:Y:S02]  /*8bc0*/  I2FP.F32.U32 R21, R22 ;  /* 0x0000001600157245 */ /* 0x000fe40000201000 */
[----:B------:R-:W-:Y:S02]  /*8bd0*/  FSEL R190, R34, -INF , !P3 ;  /* 0xff80000022be7808 */ /* 0x000fe40005800000 */
[----:B------:R-:W-:Y:S01]  /*8be0*/  FSEL R125, R125, -INF , !P4 ;  /* 0xff8000007d7d7808 */ /* 0x000fe20006000000 */
[CC--:B------:R-:W-:Y:S01]  /*8bf0*/  FFMA.FTZ R8, R21.reuse, R184.reuse, R8 ;  /* 0x000000b815087223 */ /* 0x0c0fe20000010008 */
[----:B------:R-:W-:Y:S01]  /*8c00*/  FSEL R32, R32, -INF , !P2 ;  /* 0xff80000020207808 */ /* 0x000fe20005000000 */
[CC--:B------:R-:W-:Y:S01]  /*8c10*/  FFMA.FTZ R10, R21.reuse, R184.reuse, R10 ;  /* 0x000000b8150a7223 */ /* 0x0c0fe2000001000a */
[CC--:B------:R-:W-:Y:S01]  /*8c20*/  FFMA.FTZ R64, R21.reuse, R184.reuse, R64 ;  /* 0x000000b815407223 */ /* 0x0c0fe20000010040 */
[C---:B------:R-:W-:Y:S01]  /*8c30*/  ISETP.GE.AND P3, PT, R22.reuse, R143, PT ;  /* 0x0000008f1600720c */ /* 0x040fe20003f66270 */
[----:B------:R-:W-:Y:S01]  /*8c40*/  FFMA.FTZ R66, R21, R184, R66 ;  /* 0x000000b815427223 */ /* 0x000fe20000010042 */
[----:B------:R-:W-:-:S02]  /*8c50*/  ISETP.GE.AND P4, PT, R22, R142, PT ;  /* 0x0000008e1600720c */ /* 0x000fc40003f86270 */
[----:B------:R-:W-:Y:S02]  /*8c60*/  ISETP.GE.AND P2, PT, R22, R141, PT ;  /* 0x0000008d1600720c */ /* 0x000fe40003f46270 */
[----:B------:R-:W-:Y:S02]  /*8c70*/  FSEL R244, R33, -INF , !P1 ;  /* 0xff80000021f47808 */ /* 0x000fe40004800000 */
[----:B------:R-:W-:Y:S02]  /*8c80*/  FSEL R238, R35, -INF , !P5 ;  /* 0xff80000023ee7808 */ /* 0x000fe40006800000 */
[----:B------:R-:W-:Y:S02]  /*8c90*/  FSEL R35, R8, -INF , !P3 ;  /* 0xff80000008237808 */ /* 0x000fe40005800000 */
[----:B------:R-:W-:Y:S02]  /*8ca0*/  FSEL R33, R10, -INF , !P4 ;  /* 0xff8000000a217808 */ /* 0x000fe40006000000 */
[----:B------:R-:W-:-:S02]  /*8cb0*/  FSEL R192, R64, -INF , !P2 ;  /* 0xff80000040c07808 */ /* 0x000fc40005000000 */
[----:B------:R-:W-:Y:S02]  /*8cc0*/  ISETP.GE.AND P1, PT, R22, R160, PT ;  /* 0x000000a01600720c */ /* 0x000fe40003f26270 */
[C---:B------:R-:W-:Y:S02]  /*8cd0*/  ISETP.GE.AND P5, PT, R20.reuse, R143, PT ;  /* 0x0000008f1400720c */ /* 0x040fe40003fa6270 */
[C---:B------:R-:W-:Y:S02]  /*8ce0*/  ISETP.GE.AND P3, PT, R20.reuse, R142, PT ;  /* 0x0000008e1400720c */ /* 0x040fe40003f66270 */
[C---:B------:R-:W-:Y:S02]  /*8cf0*/  ISETP.GE.AND P4, PT, R20.reuse, R141, PT ;  /* 0x0000008d1400720c */ /* 0x040fe40003f86270 */
[----:B------:R-:W-:Y:S02]  /*8d00*/  I2FP.F32.U32 R8, R20 ;  /* 0x0000001400087245 */ /* 0x000fe40000201000 */
[----:B------:R-:W-:-:S02]  /*8d10*/  ISETP.GE.AND P2, PT, R20, R160, PT ;  /* 0x000000a01400720c */ /* 0x000fc40003f46270 */
[-C--:B------:R-:W-:Y:S01]  /*8d20*/  HMMA.16816.F32 R20, R88, R38.reuse, RZ ;  /* 0x000000265814723c */ /* 0x080fe200000018ff */
[CC--:B------:R-:W-:Y:S01]  /*8d30*/  FFMA.FTZ R64, R8.reuse, R184.reuse, R9 ;  /* 0x000000b808407223 */ /* 0x0c0fe20000010009 */
[C---:B------:R-:W-:Y:S02]  /*8d40*/  VIADD R9, R159.reuse, 0xffffff48 ;  /* 0xffffff489f097836 */ /* 0x040fe40000000000 */
[CC--:B------:R-:W-:Y:S01]  /*8d50*/  FFMA.FTZ R11, R8.reuse, R184.reuse, R11 ;  /* 0x000000b8080b7223 */ /* 0x0c0fe2000001000b */
[CC--:B------:R-:W-:Y:S01]  /*8d60*/  FFMA.FTZ R65, R8.reuse, R184.reuse, R65 ;  /* 0x000000b808417223 */ /* 0x0c0fe20000010041 */
[----:B------:R-:W-:Y:S01]  /*8d70*/  FFMA.FTZ R67, R8, R184, R67 ;  /* 0x000000b808437223 */ /* 0x000fe20000010043 */
[----:B------:R-:W-:Y:S01]  /*8d80*/  VIADD R8, R159, 0xffffff49 ;  /* 0xffffff499f087836 */ /* 0x000fe20000000000 */
[----:B------:R-:W-:Y:S01]  /*8d90*/  I2FP.F32.U32 R10, R9 ;  /* 0x00000009000a7245 */ /* 0x000fe20000201000 */
[----:B------:R-:W-:Y:S01]  /*8da0*/  HMMA.16816.F32 R36, R92, R38, RZ ;  /* 0x000000265c24723c */ /* 0x000fe200000018ff */
[----:B------:R-:W-:-:S02]  /*8db0*/  FSEL R177, R66, -INF , !P1 ;  /* 0xff80000042b17808 */ /* 0x000fc40004800000 */
[----:B------:R-:W-:Y:S01]  /*8dc0*/  FSEL R64, R64, -INF , !P5 ;  /* 0xff80000040407808 */ /* 0x000fe20006800000 */
[CC--:B------:R-:W-:Y:S01]  /*8dd0*/  FFMA.FTZ R102, R10.reuse, R184.reuse, R102 ;  /* 0x000000b80a667223 */ /* 0x0c0fe20000010066 */
[----:B------:R-:W-:Y:S01]  /*8de0*/  FSEL R34, R11, -INF , !P3 ;  /* 0xff8000000b227808 */ /* 0x000fe20005800000 */
[CC--:B------:R-:W-:Y:S01]  /*8df0*/  FFMA.FTZ R235, R10.reuse, R184.reuse, R16 ;  /* 0x000000b80aeb7223 */ /* 0x0c0fe20000010010 */
[----:B------:R-:W-:Y:S01]  /*8e00*/  FSEL R191, R65, -INF , !P4 ;  /* 0xff80000041bf7808 */ /* 0x000fe20006000000 */
[CC--:B------:R-:W-:Y:S01]  /*8e10*/  FFMA.FTZ R65, R10.reuse, R184.reuse, R100 ;  /* 0x000000b80a417223 */ /* 0x0c0fe20000010064 */
[C---:B------:R-:W-:Y:S01]  /*8e20*/  ISETP.GE.AND P1, PT, R9.reuse, R143, PT ;  /* 0x0000008f0900720c */ /* 0x040fe20003f26270 */
[----:B------:R-:W-:Y:S01]  /*8e30*/  FFMA.FTZ R18, R10, R184, R18 ;  /* 0x000000b80a127223 */ /* 0x000fe20000010012 */
[C---:B------:R-:W-:Y:S01]  /*8e40*/  ISETP.GE.AND P5, PT, R9.reuse, R142, PT ;  /* 0x0000008e0900720c */ /* 0x040fe20003fa6270 */
[----:B------:R-:W-:Y:S01]  /*8e50*/  HMMA.16816.F32 R20, R76, R30, R20 ;  /* 0x0000001e4c14723c */ /* 0x000fe20000001814 */
[----:B------:R-:W-:-:S02]  /*8e60*/  ISETP.GE.AND P3, PT, R9, R141, PT ;  /* 0x0000008d0900720c */ /* 0x000fc40003f66270 */
[----:B------:R-:W-:Y:S02]  /*8e70*/  ISETP.GE.AND P4, PT, R9, R160, PT ;  /* 0x000000a00900720c */ /* 0x000fe40003f86270 */
[----:B------:R-:W-:Y:S02]  /*8e80*/  I2FP.F32.U32 R9, R8 ;  /* 0x0000000800097245 */ /* 0x000fe40000201000 */
[----:B------:R-:W-:Y:S01]  /*8e90*/  FSEL R172, R67, -INF , !P2 ;  /* 0xff80000043ac7808 */ /* 0x000fe20005000000 */
[----:B------:R-:W-:Y:S01]  /*8ea0*/  HMMA.16816.F32 R36, R80, R30, R36 ;  /* 0x0000001e5024723c */ /* 0x000fe20000001824 */
        /* <DEDUP_REMOVED lines=8> */
[C---:B------:R-:W-:Y:S01]  /*8f30*/  ISETP.GE.AND P1, PT, R8.reuse, R142, PT ;  /* 0x0000008e0800720c */ /* 0x040fe20003f26270 */
[----:B------:R-:W-:Y:S01]  /*8f40*/  VIADD R19, R159, 0xffffff51 ;  /* 0xffffff519f137836 */ /* 0x000fe20000000000 */
[----:B------:R-:W-:-:S02]  /*8f50*/  ISETP.GE.AND P5, PT, R8, R141, PT ;  /* 0x0000008d0800720c */ /* 0x000fc40003fa6270 */
[----:B------:R-:W-:Y:S01]  /*8f60*/  ISETP.GE.AND P3, PT, R8, R160, PT ;  /* 0x000000a00800720c */ /* 0x000fe20003f66270 */
[----:B------:R-:W-:Y:S01]  /*8f70*/  VIADD R8, R159, 0xffffff50 ;  /* 0xffffff509f087836 */ /* 0x000fe20000000000 */
[----:B------:R-:W-:Y:S02]  /*8f80*/  FSEL R182, R18, -INF , !P4 ;  /* 0xff80000012b67808 */ /* 0x000fe40006000000 */
[----:B------:R-:W-:Y:S02]  /*8f90*/  FSEL R30, R30, -INF , !P2 ;  /* 0xff8000001e1e7808 */ /* 0x000fe40005000000 */
[----:B------:R-:W-:Y:S02]  /*8fa0*/  FSEL R17, R103, -INF , !P1 ;  /* 0xff80000067117808 */ /* 0x000fe40004800000 */
[----:B------:R-:W-:Y:S02]  /*8fb0*/  FSEL R241, R241, -INF , !P5 ;  /* 0xff800000f1f17808 */ /* 0x000fe40006800000 */
[----:B------:R-:W-:-:S02]  /*8fc0*/  ISETP.GE.AND P4, PT, R8, R143, PT ;  /* 0x0000008f0800720c */ /* 0x000fc40003f86270 */
[C---:B------:R-:W-:Y:S02]  /*8fd0*/  ISETP.GE.AND P2, PT, R8.reuse, R142, PT ;  /* 0x0000008e0800720c */ /* 0x040fe40003f46270 */
[C---:B------:R-:W-:Y:S02]  /*8fe0*/  ISETP.GE.AND P1, PT, R8.reuse, R141, PT ;  /* 0x0000008d0800720c */ /* 0x040fe40003f26270 */
[----:B------:R-:W-:Y:S02]  /*8ff0*/  I2FP.F32.U32 R31, R8 ;  /* 0x00000008001f7245 */ /* 0x000fe40000201000 */
[----:B------:R-:W-:Y:S02]  /*9000*/  ISETP.GE.AND P5, PT, R8, R160, PT ;  /* 0x000000a00800720c */ /* 0x000fe40003fa6270 */
[-C--:B------:R-:W-:Y:S01]  /*9010*/  HMMA.16816.F32 R8, R92, R96.reuse, RZ ;  /* 0x000000605c08723c */ /* 0x080fe200000018ff */
[CC--:B------:R-:W-:Y:S01]  /*9020*/  FFMA.FTZ R24, R31.reuse, R184.reuse, R24 ;  /* 0x000000b81f187223 */ /* 0x0c0fe20000010018 */
[CC--:B------:R-:W-:Y:S01]  /*9030*/  FFMA.FTZ R18, R31.reuse, R184.reuse, R26 ;  /* 0x000000b81f127223 */ /* 0x0c0fe2000001001a */
[CC--:B------:R-:W-:Y:S01]  /*9040*/  FFMA.FTZ R40, R31.reuse, R184.reuse, R40 ;  /* 0x000000b81f287223 */ /* 0x0c0fe20000010028 */
[-C--:B------:R-:W-:Y:S01]  /*9050*/  FFMA.FTZ R42, R31, R184.reuse, R42 ;  /* 0x000000b81f2a7223 */ /* 0x080fe2000001002a */
[----:B------:R-:W-:Y:S01]  /*9060*/  I2FP.F32.U32 R26, R19 ;  /* 0x00000013001a7245 */ /* 0x000fe20000201000 */
[----:B------:R-:W-:Y:S01]  /*9070*/  VIADD R31, R159, 0xffffff58 ;  /* 0xffffff589f1f7836 */ /* 0x000fe20000000000 */
[----:B------:R-:W-:Y:S01]  /*9080*/  FSEL R176, R176, -INF , !P3 ;  /* 0xff800000b0b07808 */ /* 0x000fe20005800000 */
[----:B------:R-:W-:Y:S01]  /*9090*/  HMMA.16816.F32 R96, R88, R96, RZ ;  /* 0x000000605860723c */ /* 0x000fe200000018ff */
[----:B------:R-:W-:Y:S01]  /*90a0*/  FSEL R24, R24, -INF , !P4 ;  /* 0xff80000018187808 */ /* 0x000fe20006000000 */
[-C--:B------:R-:W-:Y:S01]  /*90b0*/  FFMA.FTZ R25, R26, R184.reuse, R25 ;  /* 0x000000b81a197223 */ /* 0x080fe20000010019 */
[----:B------:R-:W-:Y:S01]  /*90c0*/  FSEL R18, R18, -INF , !P2 ;  /* 0xff80000012127808 */ /* 0x000fe20005000000 */
[-C--:B------:R-:W-:Y:S01]  /*90d0*/  FFMA.FTZ R41, R26, R184.reuse, R41 ;  /* 0x000000b81a297223 */ /* 0x080fe20000010029 */
[----:B------:R-:W-:Y:S01]  /*90e0*/  FSEL R175, R40, -INF , !P1 ;  /* 0xff80000028af7808 */ /* 0x000fe20004800000 */
[----:B------:R-:W-:Y:S01]  /*90f0*/  FFMA.FTZ R43, R26, R184, R43 ;  /* 0x000000b81a2b7223 */ /* 0x000fe2000001002b */
[C---:B------:R-:W-:Y:S01]  /*9100*/  ISETP.GE.AND P3, PT, R19.reuse, R143, PT ;  /* 0x0000008f1300720c */ /* 0x040fe20003f66270 */
[----:B------:R-:W-:Y:S01]  /*9110*/  HMMA.16816.F32 R92, R92, R84, RZ ;  /* 0x000000545c5c723c */ /* 0x000fe200000018ff */
[----:B------:R-:W-:-:S02]  /*9120*/  ISETP.GE.AND P4, PT, R19, R142, PT ;  /* 0x0000008e1300720c */ /* 0x000fc40003f86270 */
[C---:B------:R-:W-:Y:S02]  /*9130*/  ISETP.GE.AND P2, PT, R19.reuse, R141, PT ;  /* 0x0000008d1300720c */ /* 0x040fe40003f46270 */
[----:B------:R-:W-:Y:S01]  /*9140*/  ISETP.GE.AND P1, PT, R19, R160, PT ;  /* 0x000000a01300720c */ /* 0x000fe20003f26270 */
[-C--:B------:R-:W-:Y:S01]  /*9150*/  FFMA.FTZ R19, R26, R184.reuse, R27 ;  /* 0x000000b81a137223 */ /* 0x080fe2000001001b */
[----:B------:R-:W-:Y:S01]  /*9160*/  I2FP.F32.U32 R27, R31 ;  /* 0x0000001f001b7245 */ /* 0x000fe20000201000 */
[-C--:B------:R-:W-:Y:S01]  /*9170*/  HMMA.16816.F32 R8, R80, R68.reuse, R8 ;  /* 0x000000445008723c */ /* 0x080fe20000001808 */
[----:B------:R-:W-:Y:S01]  /*9180*/  VIADD R26, R159, 0xffffff59 ;  /* 0xffffff599f1a7836 */ /* 0x000fe20000000000 */
[----:B------:R-:W-:Y:S02]  /*9190*/  FSEL R163, R42, -INF , !P5 ;  /* 0xff8000002aa37808 */ /* 0x000fe40006800000 */
[----:B------:R-:W-:Y:S01]  /*91a0*/  FSEL R25, R25, -INF , !P3 ;  /* 0xff80000019197808 */ /* 0x000fe20005800000 */
[-C--:B------:R-:W-:Y:S01]  /*91b0*/  FFMA.FTZ R183, R27, R184.reuse, R20 ;  /* 0x000000b81bb77223 */ /* 0x080fe20000010014 */
[----:B------:R-:W-:Y:S01]  /*91c0*/  FSEL R19, R19, -INF , !P4 ;  /* 0xff80000013137808 */ /* 0x000fe20006000000 */
[-C--:B------:R-:W-:Y:S01]  /*91d0*/  FFMA.FTZ R36, R27, R184.reuse, R36 ;  /* 0x000000b81b247223 */ /* 0x080fe20000010024 */
[----:B------:R-:W-:Y:S01]  /*91e0*/  FSEL R173, R41, -INF , !P2 ;  /* 0xff80000029ad7808 */ /* 0x000fe20005000000 */
[-C--:B------:R-:W-:Y:S01]  /*91f0*/  FFMA.FTZ R20, R27, R184.reuse, R38 ;  /* 0x000000b81b147223 */ /* 0x080fe20000010026 */
[----:B------:R-:W-:Y:S01]  /*9200*/  ISETP.GE.AND P5, PT, R31, R143, PT ;  /* 0x0000008f1f00720c */ /* 0x000fe20003fa6270 */
        /* <DEDUP_REMOVED lines=11> */
[-C--:B------:R-:W-:Y:S01]  /*92c0*/  FFMA.FTZ R39, R31, R184.reuse, R39 ;  /* 0x000000b81f277223 */ /* 0x080fe20000010027 */
[----:B------:R-:W-:Y:S01]  /*92d0*/  FSEL R183, R183, -INF , !P4 ;  /* 0xff800000b7b77808 */ /* 0x000fe20006000000 */
[C---:B------:R-:W-:Y:S01]  /*92e0*/  FFMA.FTZ R188, R31.reuse, R184, R21 ;  /* 0x000000b81fbc7223 */ /* 0x040fe20000010015 */
[C---:B------:R-:W-:Y:S01]  /*92f0*/  ISETP.GE.AND P1, PT, R26.reuse, R143, PT ;  /* 0x0000008f1a00720c */ /* 0x040fe20003f26270 */
[----:B------:R-:W-:Y:S01]  /*9300*/  HMMA.16816.F32 R88, R88, R84, RZ ;  /* 0x000000545858723c */ /* 0x000fe200000018ff */
[C---:B------:R-:W-:Y:S01]  /*9310*/  ISETP.GE.AND P5, PT, R26.reuse, R142, PT ;  /* 0x0000008e1a00720c */ /* 0x040fe20003fa6270 */
[----:B------:R-:W-:Y:S01]  /*9320*/  FFMA.FTZ R23, R31, R184, R23 ;  /* 0x000000b81f177223 */ /* 0x000fe20000010017 */
[----:B------:R-:W-:-:S02]  /*9330*/  ISETP.GE.AND P3, PT, R26, R141, PT ;  /* 0x0000008d1a00720c */ /* 0x000fc40003f66270 */
[----:B------:R-:W-:Y:S02]  /*9340*/  ISETP.GE.AND P4, PT, R26, R160, PT ;  /* 0x000000a01a00720c */ /* 0x000fe40003f86270 */
        /* <DEDUP_REMOVED lines=12> */
[----:B------:R-:W-:Y:S01]  /*9410*/  HMMA.16816.F32 R88, R76, R108, R88 ;  /* 0x0000006c4c58723c */ /* 0x000fe20000001858 */
[----:B------:R-:W-:Y:S01]  /*9420*/  ISETP.GE.AND P5, PT, R27, R141, PT ;  /* 0x0000008d1b00720c */ /* 0x000fe20003fa6270 */
[----:B------:R-:W-:Y:S01]  /*9430*/  VIADD R26, R159, 0xffffff70 ;  /* 0xffffff709f1a7836 */ /* 0x000fe20000000000 */
[----:B------:R-:W-:Y:S01]  /*9440*/  ISETP.GE.AND P3, PT, R27, R160, PT ;  /* 0x000000a01b00720c */ /* 0x000fe20003f66270 */
[----:B------:R-:W-:Y:S01]  /*9450*/  VIADD R27, R159, 0xffffff61 ;  /* 0xffffff619f1b7836 */ /* 0x000fe20000000000 */
[----:B------:R-:W-:-:S02]  /*9460*/  FSEL R174, R10, -INF , !P1 ;  /* 0xff8000000aae7808 */ /* 0x000fc40004800000 */
[----:B------:R-:W-:Y:S01]  /*9470*/  FSEL R169, R23, -INF , !P4 ;  /* 0xff80000017a97808 */ /* 0x000fe20006000000 */
[----:B------:R-:W-:Y:S01]  /*9480*/  VIADD R23, R159, 0xffffff69 ;  /* 0xffffff699f177836 */ /* 0x000fe20000000000 */
[----:B------:R-:W-:Y:S02]  /*9490*/  I2FP.F32.U32 R10, R27 ;  /* 0x0000001b000a7245 */ /* 0x000fe40000201000 */
[----:B------:R-:W-:Y:S02]  /*94a0*/  FSEL R8, R8, -INF , !P2 ;  /* 0xff80000008087808 */ /* 0x000fe40005000000 */
[C---:B------:R-:W-:Y:S01]  /*94b0*/  ISETP.GE.AND P2, PT, R27.reuse, R142, PT ;  /* 0x0000008e1b00720c */ /* 0x040fe20003f46270 */
[CC--:B------:R-:W-:Y:S01]  /*94c0*/  FFMA.FTZ R11, R10.reuse, R184.reuse, R11 ;  /* 0x000000b80a0b7223 */ /* 0x0c0fe2000001000b */
[CC--:B------:R-:W-:Y:S01]  /*94d0*/  FFMA.FTZ R9, R10.reuse, R184.reuse, R9 ;  /* 0x000000b80a097223 */ /* 0x0c0fe20000010009 */
[----:B------:R-:W-:Y:S01]  /*94e0*/  ISETP.GE.AND P4, PT, R27, R143, PT ;  /* 0x0000008f1b00720c */ /* 0x000fe20003f86270 */
[CC--:B------:R-:W-:Y:S01]  /*94f0*/  FFMA.FTZ R97, R10.reuse, R184.reuse, R97 ;  /* 0x000000b80a617223 */ /* 0x0c0fe20000010061 */
[----:B------:R-:W-:Y:S01]  /*9500*/  FFMA.FTZ R99, R10, R184, R99 ;  /* 0x000000b80a637223 */ /* 0x000fe20000010063 */
[----:B------:R-:W-:-:S02]  /*9510*/  FSEL R245, R11, -INF , !P2 ;  /* 0xff8000000bf57808 */ /* 0x000fc40005000000 */
[----:B------:R-:W-:Y:S02]  /*9520*/  I2FP.F32.U32 R11, R23 ;  /* 0x00000017000b7245 */ /* 0x000fe40000201000 */
[----:B------:R-:W-:Y:S02]  /*9530*/  ISETP.GE.AND P1, PT, R27, R141, PT ;  /* 0x0000008d1b00720c */ /* 0x000fe40003f26270 */
[----:B------:R-:W-:Y:S01]  /*9540*/  FSEL R168, R96, -INF , !P5 ;  /* 0xff80000060a87808 */ /* 0x000fe20006800000 */
[CC--:B------:R-:W-:Y:S01]  /*9550*/  FFMA.FTZ R10, R11.reuse, R184.reuse, R57 ;  /* 0x000000b80b0a7223 */ /* 0x0c0fe20000010039 */
[----:B------:R-:W-:Y:S01]  /*9560*/  FSEL R162, R98, -INF , !P3 ;  /* 0xff80000062a27808 */ /* 0x000fe20005800000 */
[-C--:B------:R-:W-:Y:S01]  /*9570*/  FFMA.FTZ R59, R11, R184.reuse, R59 ;  /* 0x000000b80b3b7223 */ /* 0x080fe2000001003b */
[----:B------:R-:W-:Y:S01]  /*9580*/  FSEL R9, R9, -INF , !P4 ;  /* 0xff80000009097808 */ /* 0x000fe20006000000 */
[----:B------:R-:W-:Y:S01]  /*9590*/  FFMA.FTZ R61, R11, R184, R61 ;  /* 0x000000b80b3d7223 */ /* 0x000fe2000001003d */
[----:B------:R-:W-:Y:S01]  /*95a0*/  ISETP.GE.AND P5, PT, R27, R160, PT ;  /* 0x000000a01b00720c */ /* 0x000fe20003fa6270 */
[----:B------:R-:W-:Y:S01]  /*95b0*/  FFMA.FTZ R63, R11, R184, R63 ;  /* 0x000000b80b3f7223 */ /* 0x000fe2000001003f */
[----:B------:R-:W-:-:S02]  /*95c0*/  ISETP.GE.AND P3, PT, R23, R143, PT ;  /* 0x0000008f1700720c */ /* 0x000fc40003f66270 */
[C---:B------:R-:W-:Y:S02]  /*95d0*/  ISETP.GE.AND P4, PT, R23.reuse, R142, PT ;  /* 0x0000008e1700720c */ /* 0x040fe40003f86270 */
[----:B------:R-:W-:Y:S02]  /*95e0*/  ISETP.GE.AND P2, PT, R23, R141, PT ;  /* 0x0000008d1700720c */ /* 0x000fe40003f46270 */
[----:B------:R-:W-:Y:S02]  /*95f0*/  FSEL R166, R97, -INF , !P1 ;  /* 0xff80000061a67808 */ /* 0x000fe40004800000 */
[----:B------:R-:W-:Y:S02]  /*9600*/  ISETP.GE.AND P1, PT, R23, R160, PT ;  /* 0x000000a01700720c */ /* 0x000fe40003f26270 */
[----:B------:R-:W-:Y:S02]  /*9610*/  FSEL R161, R99, -INF , !P5 ;  /* 0xff80000063a17808 */ /* 0x000fe40006800000 */
[----:B------:R-:W-:-:S02]  /*9620*/  FSEL R10, R10, -INF , !P3 ;  /* 0xff8000000a0a7808 */ /* 0x000fc40005800000 */
[----:B------:R-:W-:Y:S02]  /*9630*/  FSEL R189, R59, -INF , !P4 ;  /* 0xff8000003bbd7808 */ /* 0x000fe40006000000 */
[----:B------:R-:W-:Y:S02]  /*9640*/  FSEL R167, R61, -INF , !P2 ;  /* 0xff8000003da77808 */ /* 0x000fe40005000000 */
[C---:B------:R-:W-:Y:S02]  /*9650*/  ISETP.GE.AND P5, PT, R26.reuse, R143, PT ;  /* 0x0000008f1a00720c */ /* 0x040fe40003fa6270 */
[C---:B------:R-:W-:Y:S02]  /*9660*/  ISETP.GE.AND P3, PT, R26.reuse, R142, PT ;  /* 0x0000008e1a00720c */ /* 0x040fe40003f66270 */
[----:B------:R-:W-:Y:S02]  /*9670*/  ISETP.GE.AND P4, PT, R26, R141, PT ;  /* 0x0000008d1a00720c */ /* 0x000fe40003f86270 */
[----:B------:R-:W-:-:S02]  /*9680*/  I2FP.F32.U32 R23, R26 ;  /* 0x0000001a00177245 */ /* 0x000fc40000201000 */
[----:B------:R-:W-:Y:S01]  /*9690*/  ISETP.GE.AND P2, PT, R26, R160, PT ;  /* 0x000000a01a00720c */ /* 0x000fe20003f46270 */
[----:B------:R-:W-:Y:S01]  /*96a0*/  VIADD R26, R159, 0xffffff71 ;  /* 0xffffff719f1a7836 */ /* 0x000fe20000000000 */
[----:B------:R-:W-:Y:S01]  /*96b0*/  FSEL R154, R63, -INF , !P1 ;  /* 0xff8000003f9a7808 */ /* 0x000fe20004800000 */
[CC--:B------:R-:W-:Y:S01]  /*96c0*/  FFMA.FTZ R11, R23.reuse, R184.reuse, R92 ;  /* 0x000000b8170b7223 */ /* 0x0c0fe2000001005c */
[CC--:B------:R-:W-:Y:S01]  /*96d0*/  FFMA.FTZ R94, R23.reuse, R184.reuse, R94 ;  /* 0x000000b8175e7223 */ /* 0x0c0fe2000001005e */
[C---:B------:R-:W-:Y:S01]  /*96e0*/  FFMA.FTZ R88, R23.reuse, R184, R88 ;  /* 0x000000b817587223 */ /* 0x040fe20000010058 */
[----:B------:R-:W-:Y:S01]  /*96f0*/  I2FP.F32.U32 R27, R26 ;  /* 0x0000001a001b7245 */ /* 0x000fe20000201000 */
[-C--:B------:R-:W-:Y:S01]  /*9700*/  FFMA.FTZ R90, R23, R184.reuse, R90 ;  /* 0x000000b8175a7223 */ /* 0x080fe2000001005a */
[-C--:B------:R-:W-:Y:S01]  /*9710*/  ISETP.GE.AND P1, PT, R26, R143.reuse, PT ;  /* 0x0000008f1a00720c */ /* 0x080fe20003f26270 */
[----:B------:R-:W-:Y:S01]  /*9720*/  VIADD R159, R159, 0xffffff79 ;  /* 0xffffff799f9f7836 */ /* 0x000fe20000000000 */
[----:B------:R-:W-:Y:S01]  /*9730*/  FSEL R11, R11, -INF , !P5 ;  /* 0xff8000000b0b7808 */ /* 0x000fe20006800000 */
[CC--:B------:R-:W-:Y:S01]  /*9740*/  FFMA.FTZ R23, R27.reuse, R184.reuse, R93 ;  /* 0x000000b81b177223 */ /* 0x0c0fe2000001005d */
[CC--:B------:R-:W-:Y:S01]  /*9750*/  FFMA.FTZ R91, R27.reuse, R184.reuse, R91 ;  /* 0x000000b81b5b7223 */ /* 0x0c0fe2000001005b */
[----:B------:R-:W-:Y:S01]  /*9760*/  FSEL R152, R94, -INF , !P3 ;  /* 0xff8000005e987808 */ /* 0x000fe20005800000 */
[-C--:B------:R-:W-:Y:S01]  /*9770*/  FFMA.FTZ R95, R27, R184.reuse, R95 ;  /* 0x000000b81b5f7223 */ /* 0x080fe2000001005f */
[----:B------:R-:W-:Y:S01]  /*9780*/  ISETP.GE.AND P5, PT, R159, R143, PT ;  /* 0x0000008f9f00720c */ /* 0x000fe20003fa6270 */
[----:B------:R-:W-:Y:S01]  /*9790*/  FFMA.FTZ R89, R27, R184, R89 ;  /* 0x000000b81b597223 */ /* 0x000fe20000010059 */
[----:B------:R-:W-:-:S02]  /*97a0*/  FSEL R23, R23, -INF , !P1 ;  /* 0xff80000017177808 */ /* 0x000fc40004800000 */
[----:B------:R-:W-:Y:S02]  /*97b0*/  ISETP.GE.AND P1, PT, R26, R160, PT ;  /* 0x000000a01a00720c */ /* 0x000fe40003f26270 */
[----:B------:R-:W-:Y:S02]  /*97c0*/  FSEL R145, R90, -INF , !P2 ;  /* 0xff8000005a917808 */ /* 0x000fe40005000000 */
[----:B------:R-:W-:Y:S02]  /*97d0*/  FSEL R143, R91, -INF , !P1 ;  /* 0xff8000005b8f7808 */ /* 0x000fe40004800000 */
[----:B------:R-:W-:Y:S02]  /*97e0*/  ISETP.GE.U32.AND P1, PT, R158, 0x3, PT ;  /* 0x000000039e00780c */ /* 0x000fe40003f26070 */
[C---:B------:R-:W-:Y:S02]  /*97f0*/  ISETP.GE.AND P3, PT, R26.reuse, R142, PT ;  /* 0x0000008e1a00720c */ /* 0x040fe40003f66270 */
        /* <DEDUP_REMOVED lines=8> */
[----:B------:R-:W-:Y:S01]  /*9880*/  FFMA.FTZ R115, R26, R184, R115 ;  /* 0x000000b81a737223 */ /* 0x000fe20000010073 */
[----:B------:R-:W-:-:S02]  /*9890*/  ISETP.GE.AND P4, PT, R159, R142, PT ;  /* 0x0000008e9f00720c */ /* 0x000fc40003f86270 */
[C---:B------:R-:W-:Y:S02]  /*98a0*/  ISETP.GE.AND P3, PT, R159.reuse, R141, PT ;  /* 0x0000008d9f00720c */ /* 0x040fe40003f66270 */
[----:B------:R-:W-:Y:S02]  /*98b0*/  ISETP.GE.AND P2, PT, R159, R160, PT ;  /* 0x000000a09f00720c */ /* 0x000fe40003f46270 */
[----:B------:R-:W-:Y:S02]  /*98c0*/  FSEL R26, R121, -INF , !P5 ;  /* 0xff800000791a7808 */ /* 0x000fe40006800000 */
[----:B------:R-:W-:Y:S02]  /*98d0*/  FSEL R124, R123, -INF , !P4 ;  /* 0xff8000007b7c7808 */ /* 0x000fe40006000000 */
[----:B------:R-:W-:Y:S02]  /*98e0*/  FSEL R148, R113, -INF , !P3 ;  /* 0xff80000071947808 */ /* 0x000fe40005800000 */
[----:B------:R-:W-:Y:S01]  /*98f0*/  FSEL R138, R115, -INF , !P2 ;  /* 0xff800000738a7808 */ /* 0x000fe20005000000 */
[----:B------:R-:W-:Y:S06]  /*9900*/  @!P1 BRA `(.L_x_178) ;  /* 0x0000000000e89947 */ /* 0x000fec0003800000 */
[C---:B------:R-:W-:Y:S01]  /*9910*/  @!P0 VIADD R36, R158.reuse, 0xfffffffd ;  /* 0xfffffffd9e248836 */ /* 0x040fe20000000000 */
[----:B------:R-:W1:Y:S01]  /*9920*/  LDCU.64 UR6, c[0x0][0x358] ;  /* 0x00006b00ff0677ac */ /* 0x000e620008000a00 */
[----:B------:R-:W-:Y:S01]  /*9930*/  @!P0 VIADD R27, R158, 0xfffffffd ;  /* 0xfffffffd9e1b8836 */ /* 0x000fe20000000000 */
[----:B------:R2:W-:Y:S01]  /*9940*/  @P0 STS.128 [R233+0x2000], RZ ;  /* 0x002000ffe9000388 */ /* 0x0005e20000000c00 */
[CC--:B------:R-:W-:Y:S01]  /*9950*/  @!P0 IMAD.WIDE.U32 R38, R36.reuse, R2.reuse, RZ ;  /* 0x0000000224268225 */ /* 0x0c0fe200078e00ff */
[----:B------:R-:W-:Y:S03]  /*9960*/  BSSY.RECONVERGENT B0, `(.L_x_179) ;  /* 0x0000033000007945 */ /* 0x000fe60003800200 */
[----:B------:R-:W-:Y:S02]  /*9970*/  @!P0 IMAD R36, R36, R3, R39 ;  /* 0x0000000324248224 */ /* 0x000fe400078e0227 */
[----:B------:R-:W-:-:S03]  /*9980*/  @!P0 IMAD.WIDE.U32 R40, R27, R2, RZ ;  /* 0x000000021b288225 */ /* 0x000fc600078e00ff */
[----:B------:R-:W-:Y:S01]  /*9990*/  @!P0 SHF.L.U64.HI R36, R38, 0x7, R36 ;  /* 0x0000000726248819 */ /* 0x000fe20000010224 */
[----:B------:R-:W-:Y:S02]  /*99a0*/  @!P0 VIADD R31, R158, 0xfffffffd ;  /* 0xfffffffd9e1f8836 */ /* 0x000fe40000000000 */
[----:B------:R-:W-:Y:S02]  /*99b0*/  @!P0 IMAD.SHL.U32 R37, R38, 0x80, RZ ;  /* 0x0000008026258824 */ /* 0x000fe400078e00ff */
[----:B------:R-:W-:Y:S02]  /*99c0*/  @!P0 IMAD R27, R27, R3, R41 ;  /* 0x000000031b1b8224 */ /* 0x000fe400078e0229 */
[----:B------:R-:W-:Y:S01]  /*99d0*/  @!P0 IMAD.SHL.U32 R38, R40, 0x80, RZ ;  /* 0x0000008028268824 */ /* 0x000fe200078e00ff */
[----:B------:R-:W-:Y:S01]  /*99e0*/  @!P0 LEA R37, P2, R2, R37, 0x5 ;  /* 0x0000002502258211 */ /* 0x000fe200078428ff */
[----:B------:R-:W-:Y:S01]  /*99f0*/  @!P0 IMAD.WIDE.U32 R42, R31, R2, RZ ;  /* 0x000000021f2a8225 */ /* 0x000fe200078e00ff */
[----:B------:R-:W-:-:S02]  /*9a00*/  @!P0 SHF.L.U64.HI R27, R40, 0x7, R27 ;  /* 0x00000007281b8819 */ /* 0x000fc4000001021b */
[----:B------:R-:W-:Y:S01]  /*9a10*/  @!P0 LEA R38, P1, R2, R38, 0x6 ;  /* 0x0000002602268211 */ /* 0x000fe200078230ff */
[----:B------:R-:W-:Y:S01]  /*9a20*/  @!P0 IMAD R31, R31, R3, R43 ;  /* 0x000000031f1f8224 */ /* 0x000fe200078e022b */
[-C--:B------:R-:W-:Y:S02]  /*9a30*/  @!P0 LEA R40, P3, R42, R195.reuse, 0x8 ;  /* 0x000000c32a288211 */ /* 0x080fe400078640ff */
[C-C-:B------:R-:W-:Y:S02]  /*9a40*/  @!P0 LEA.HI.X R36, R2.reuse, R36, R3.reuse, 0x5, P2 ;  /* 0x0000002402248211 */ /* 0x140fe400010f2c03 */
[----:B------:R-:W-:Y:S02]  /*9a50*/  @!P0 LEA R68, P2, R37, R195, 0x1 ;  /* 0x000000c325448211 */ /* 0x000fe400078408ff */
[----:B------:R-:W-:Y:S02]  /*9a60*/  @!P0 LEA.HI.X R27, R2, R27, R3, 0x6, P1 ;  /* 0x0000001b021b8211 */ /* 0x000fe400008f3403 */
[----:B------:R-:W-:-:S02]  /*9a70*/  @!P0 LEA R66, P1, R38, R195, 0x1 ;  /* 0x000000c326428211 */ /* 0x000fc400078208ff */
[-C--:B------:R-:W-:Y:S02]  /*9a80*/  @!P0 LEA.HI.X R41, R42, R232.reuse, R31, 0x8, P3 ;  /* 0x000000e82a298211 */ /* 0x080fe400018f441f */
[-C--:B------:R-:W-:Y:S02]  /*9a90*/  @!P0 LEA.HI.X R69, R37, R232.reuse, R36, 0x1, P2 ;  /* 0x000000e825458211 */ /* 0x080fe400010f0c24 */
[----:B------:R-:W-:Y:S01]  /*9aa0*/  @!P0 LEA.HI.X R67, R38, R232, R27, 0x1, P1 ;  /* 0x000000e826438211 */ /* 0x000fe200008f0c1b */
[----:B------:R-:W-:Y:S01]  /*9ab0*/  @!PT LDS RZ, [RZ] ;  /* 0x00000000fffff984 */ /* 0x000fe20000000800 */
[----:B------:R-:W-:Y:S01]  /*9ac0*/  @!PT LDS RZ, [RZ] ;  /* 0x00000000fffff984 */ /* 0x000fe20000000800 */
[----:B------:R-:W-:Y:S01]  /*9ad0*/  @!PT LDS RZ, [RZ] ;  /* 0x00000000fffff984 */ /* 0x000fe20000000800 */
[----:B-1----:R2:W-:Y:S04]  /*9ae0*/  @!P0 LDGSTS.E.BYPASS.LTC128B.128 [R233+0x2000], desc[UR6][R40.64] ;  /* 0x0200000028e98fae */ /* 0x0025e8000b981a06 */
        /* <DEDUP_REMOVED lines=15> */
[----:B------:R-:W-:Y:S01]  /*9be0*/  SHF.L.U32 R38, R36, 0x7, RZ ;  /* 0x0000000724267819 */ /* 0x000fe200000006ff */
[----:B------:R-:W-:-:S03]  /*9bf0*/  IMAD R3, R3, 0x60, RZ ;  /* 0x0000006003037824 */ /* 0x000fc600078e02ff */
[----:B------:R-:W-:-:S03]  /*9c00*/  SHF.L.U64.HI R39, R36, 0x7, R27 ;  /* 0x0000000724277819 */ /* 0x000fc6000001021b */
        /* <DEDUP_REMOVED lines=8> */
.L_x_180:
[----:B------:R-:W-:Y:S05]  /*9c90*/  BSYNC.RECONVERGENT B0 ;  /* 0x0000000000007941 */ /* 0x000fea0003800200 */
.L_x_179:
[----:B------:R-:W0:Y:S02]  /*9ca0*/  LDGDEPBAR ;  /* 0x00000000000079af */ /* 0x000e240000000000 */
.L_x_178:
[----:B-1----:R-:W-:Y:S02]  /*9cb0*/  FMNMX3.FTZ R3, R133, R116, R105, !PT ;  /* 0x0000007485037276 */ /* 0x002fe40007810069 */
[----:B------:R-:W-:Y:S02]  /*9cc0*/  MOV R36, R137 ;  /* 0x0000008900247202 */ /* 0x000fe40000000f00 */
[----:B------:R-:W-:Y:S02]  /*9cd0*/  FMNMX3.FTZ R3, R3, R110, R104, !PT ;  /* 0x0000006e03037276 */ /* 0x000fe40007810068 */
[----:B------:R-:W-:Y:S02]  /*9ce0*/  MOV R31, R134 ;  /* 0x00000086001f7202 */ /* 0x000fe40000000f00 */
[----:B------:R-:W-:Y:S02]  /*9cf0*/  FMNMX3.FTZ R3, R3, R111, R112, !PT ;  /* 0x0000006f03037276 */ /* 0x000fe40007810070 */
[----:B------:R-:W-:-:S02]  /*9d00*/  IADD3 R141, PT, PT, R237, 0x4020, RZ ;  /* 0x00004020ed8d7810 */ /* 0x000fc40007ffe0ff */
[----:B------:R-:W-:Y:S02]  /*9d10*/  FMNMX3.FTZ R3, R3, R114, R252, !PT ;  /* 0x0000007203037276 */ /* 0x000fe400078100fc */
[----:B------:R-:W-:Y:S02]  /*9d20*/  @P6 IADD3 R141, PT, PT, R236, -0x20, RZ ;  /* 0xffffffe0ec8d6810 */ /* 0x000fe40007ffe0ff */
[----:B------:R-:W-:-:S03]  /*9d30*/  FMNMX3.FTZ R3, R3, R36, R31, !PT ;  /* 0x0000002403037276 */ /* 0x000fc6000781001f */
[----:B--2---:R-:W-:Y:S01]  /*9d40*/  LDSM.16.MT88.4 R40, [R141+0x400] ;  /* 0x000400008d28783b */ /* 0x004fe20000004200 */
        /* <DEDUP_REMOVED lines=11> */
[----:B------:R-:W1:Y:S02]  /*9e00*/  SHFL.BFLY PT, R2, R3, 0x2, 0x1f ;  /* 0x0c401f0003027f89 */ /* 0x000e6400000e0000 */
[----:B-1----:R-:W-:Y:S02]  /*9e10*/  FMNMX.FTZ R2, R3, R2, !PT ;  /* 0x0000000203027209 */ /* 0x002fe40007810000 */
[----:B------:R-:W-:-:S03]  /*9e20*/  FMNMX3.FTZ R3, R132, R71, R72, !PT ;  /* 0x0000004784037276 */ /* 0x000fc60007810048 */
[----:B------:R-:W1:Y:S01]  /*9e30*/  SHFL.BFLY PT, R54, R2, 0x1, 0x1f ;  /* 0x0c201f0002367f89 */ /* 0x000e6200000e0000 */
[----:B------:R-:W-:-:S04]  /*9e40*/  FMNMX3.FTZ R3, R3, R73, R70, !PT ;  /* 0x0000004903037276 */ /* 0x000fc80007810046 */
[----:B------:R-:W-:-:S04]  /*9e50*/  FMNMX3.FTZ R3, R3, R139, R149, !PT ;  /* 0x0000008b03037276 */ /* 0x000fc80007810095 */
[----:B------:R-:W-:-:S04]  /*9e60*/  FMNMX3.FTZ R3, R3, R247, R248, !PT ;  /* 0x000000f703037276 */ /* 0x000fc800078100f8 */
[----:B------:R-:W-:-:S04]  /*9e70*/  FMNMX3.FTZ R3, R3, R249, R251, !PT ;  /* 0x000000f903037276 */ /* 0x000fc800078100fb */
[----:B------:R-:W-:-:S04]  /*9e80*/  FMNMX3.FTZ R3, R3, R0, R44, !PT ;  /* 0x0000000003037276 */ /* 0x000fc8000781002c */
[----:B------:R-:W-:Y:S02]  /*9e90*/  FMNMX3.FTZ R3, R3, R45, R28, !PT ;  /* 0x0000002d03037276 */ /* 0x000fe4000781001c */
[----:B-1----:R-:W-:Y:S02]  /*9ea0*/  FMNMX.FTZ R54, R2, R54, !PT ;  /* 0x0000003602367209 */ /* 0x002fe40007810000 */
[----:B------:R-:W-:Y:S02]  /*9eb0*/  FMNMX3.FTZ R3, R3, R29, R32, !PT ;  /* 0x0000001d03037276 */ /* 0x000fe40007810020 */
[C---:B------:R-:W-:Y:S01]  /*9ec0*/  FSETP.NEU.FTZ.AND P3, PT, R54.reuse, -INF , PT ;  /* 0xff8000003600780b */ /* 0x040fe20003f7d000 */
[C---:B------:R-:W-:Y:S01]  /*9ed0*/  FMUL.FTZ R27, R54.reuse, UR5 ;  /* 0x00000005361b7c20 */ /* 0x040fe20008410000 */
[----:B------:R-:W-:Y:S02]  /*9ee0*/  FMNMX3.FTZ R3, R3, R33, R34, !PT ;  /* 0x0000002103037276 */ /* 0x000fe40007810022 */
[----:B------:R-:W-:-:S02]  /*9ef0*/  FSEL R142, R54, RZ, P3 ;  /* 0x000000ff368e7208 */ /* 0x000fc40001800000 */
[----:B------:R-:W-:Y:S02]  /*9f00*/  FMNMX3.FTZ R3, R3, R16, R17, !PT ;  /* 0x0000001003037276 */ /* 0x000fe40007810011 */
[----:B------:R-:W-:Y:S01]  /*9f10*/  FSEL R27, R27, RZ, P3 ;  /* 0x000000ff1b1b7208 */ /* 0x000fe20001800000 */
[----:B------:R-:W-:Y:S01]  /*9f20*/  FADD.FTZ R142, R133, -R142 ;  /* 0x8000008e858e7221 */ /* 0x000fe20000010000 */
[----:B------:R-:W-:-:S03]  /*9f30*/  FMNMX3.FTZ R3, R3, R18, R19, !PT ;  /* 0x0000001203037276 */ /* 0x000fc60007810013 */
        /* <DEDUP_REMOVED lines=21> */
[----:B------:R-:W-:Y:S01]  /*a090*/  FFMA.FTZ R121, R110, UR5, -R27 ;  /* 0x000000056e797c23 */ /* 0x000fe2000801081b */
[----:B------:R-:W1:Y:S01]  /*a0a0*/  SHFL.BFLY PT, R2, R3, 0x2, 0x1f ;  /* 0x0c401f0003027f89 */ /* 0x000e6200000e0000 */
[----:B------:R-:W-:Y:S01]  /*a0b0*/  FMNMX3.FTZ R8, R8, R60, R171, !PT ;  /* 0x0000003c08087276 */ /* 0x000fe200078100ab */
[--C-:B------:R-:W-:Y:S01]  /*a0c0*/  FFMA.FTZ R120, R104, UR5, -R27.reuse ;  /* 0x0000000568787c23 */ /* 0x100fe2000801081b */
[----:B------:R-:W-:Y:S01]  /*a0d0*/  FMUL.FTZ R142, R142, UR5 ;  /* 0x000000058e8e7c20 */ /* 0x000fe20008410000 */
[----:B------:R-:W-:Y:S01]  /*a0e0*/  LDSM.16.MT88.4 R36, [R237+0x4400] ;  /* 0x00440000ed24783b */ /* 0x000fe20000004200 */
[----:B------:R-:W-:Y:S01]  /*a0f0*/  FMNMX3.FTZ R8, R8, R239, R234, !PT ;  /* 0x000000ef08087276 */ /* 0x000fe200078100ea */
[----:B------:R-:W-:Y:S01]  /*a100*/  MUFU.EX2 R137, R137 ;  /* 0x0000008900897308 */ /* 0x000fe20000000800 */
[--C-:B------:R-:W-:Y:S01]  /*a110*/  FFMA.FTZ R109, R126, UR5, -R27.reuse ;  /* 0x000000057e6d7c23 */ /* 0x100fe2000801081b */
[--C-:B------:R-:W-:Y:S01]  /*a120*/  FFMA.FTZ R108, R125, UR5, -R27.reuse ;  /* 0x000000057d6c7c23 */ /* 0x100fe2000801081b */
[----:B------:R-:W-:Y:S01]  /*a130*/  FMNMX3.FTZ R8, R8, R190, R238, !PT ;  /* 0x000000be08087276 */ /* 0x000fe200078100ee */
[--C-:B------:R-:W-:Y:S01]  /*a140*/  FFMA.FTZ R119, R111, UR5, -R27.reuse ;  /* 0x000000056f777c23 */ /* 0x100fe2000801081b */
[--C-:B------:R-:W-:Y:S01]  /*a150*/  FFMA.FTZ R118, R112, UR5, -R27.reuse ;  /* 0x0000000570767c23 */ /* 0x100fe2000801081b */
[--C-:B------:R-:W-:Y:S01]  /*a160*/  FFMA.FTZ R117, R114, UR5, -R27.reuse ;  /* 0x0000000572757c23 */ /* 0x100fe2000801081b */
        /* <DEDUP_REMOVED lines=11> */
[----:B-1----:R-:W-:Y:S01]  /*a220*/  FMNMX.FTZ R3, R3, R2, !PT ;  /* 0x0000000203037209 */ /* 0x002fe20007810000 */
[----:B------:R-:W-:Y:S01]  /*a230*/  FFMA.FTZ R104, R30, UR5, -R27 ;  /* 0x000000051e687c23 */ /* 0x000fe2000801081b */
[----:B------:R-:W-:Y:S01]  /*a240*/  FMNMX3.FTZ R8, R8, R165, R169, !PT ;  /* 0x000000a508087276 */ /* 0x000fe200078100a9 */
[--C-:B------:R-:W-:Y:S01]  /*a250*/  FFMA.FTZ R103, R24, UR5, -R27.reuse ;  /* 0x0000000518677c23 */ /* 0x100fe2000801081b */
[----:B------:R-:W-:Y:S01]  /*a260*/  FFMA.FTZ R102, R25, UR5, -R27 ;  /* 0x0000000519667c23 */ /* 0x000fe2000801081b */
[----:B------:R-:W1:Y:S01]  /*a270*/  SHFL.BFLY PT, R2, R3, 0x1, 0x1f ;  /* 0x0c201f0003027f89 */ /* 0x000e6200000e0000 */
[----:B------:R-:W-:Y:S01]  /*a280*/  FMNMX3.FTZ R8, R8, R162, R161, !PT ;  /* 0x000000a208087276 */ /* 0x000fe200078100a1 */
[----:B------:R-:W2:Y:S01]  /*a290*/  MUFU.EX2 R120, R120 ;  /* 0x0000007800787308 */ /* 0x000ea20000000800 */
[--C-:B------:R-:W-:Y:S01]  /*a2a0*/  FFMA.FTZ R101, R22, UR5, -R27.reuse ;  /* 0x0000000516657c23 */ /* 0x100fe2000801081b */
[--C-:B------:R-:W-:Y:S01]  /*a2b0*/  FFMA.FTZ R100, R21, UR5, -R27.reuse ;  /* 0x0000000515647c23 */ /* 0x100fe2000801081b */
[----:B------:R-:W-:Y:S01]  /*a2c0*/  FMNMX3.FTZ R8, R8, R50, R154, !PT ;  /* 0x0000003208087276 */ /* 0x000fe2000781009a */
[--C-:B------:R-:W-:Y:S01]  /*a2d0*/  FFMA.FTZ R97, R86, UR5, -R27.reuse ;  /* 0x0000000556617c23 */ /* 0x100fe2000801081b */
[--C-:B------:R-:W-:Y:S01]  /*a2e0*/  FFMA.FTZ R94, R23, UR5, -R27.reuse ;  /* 0x00000005175e7c23 */ /* 0x100fe2000801081b */
[----:B------:R-:W-:-:S02]  /*a2f0*/  FFMA.FTZ R92, R26, UR5, -R27 ;  /* 0x000000051a5c7c23 */ /* 0x000fc4000801081b */
[----:B------:R-:W3:Y:S08]  /*a300*/  MUFU.EX2 R142, R142 ;  /* 0x0000008e008e7308 */ /* 0x000ef00000000800 */
[----:B------:R-:W-:Y:S01]  /*a310*/  MUFU.EX2 R119, R119 ;  /* 0x0000007700777308 */ /* 0x000fe20000000800 */
[----:B--2---:R-:W-:Y:S02]  /*a320*/  F2FP.F16.F32.PACK_AB R30, R120, R121 ;  /* 0x00000079781e723e */ /* 0x004fe400000000ff */
[----:B-1----:R-:W-:-:S02]  /*a330*/  FMNMX.FTZ R3, R3, R2, !PT ;  /* 0x0000000203037209 */ /* 0x002fc40007810000 */
[----:B------:R-:W-:Y:S01]  /*a340*/  FMNMX3.FTZ R2, R6, R13, R14, !PT ;  /* 0x0000000d06027276 */ /* 0x000fe2000781000e */
[-C--:B---3--:R-:W-:Y:S01]  /*a350*/  FMUL.FTZ R200, R200, R142.reuse ;  /* 0x0000008ec8c87220 */ /* 0x088fe20000410000 */
[C---:B------:R-:W-:Y:S01]  /*a360*/  FSETP.NEU.FTZ.AND P2, PT, R3.reuse, -INF , PT ;  /* 0xff8000000300780b */ /* 0x040fe20003f5d000 */
[----:B------:R-:W-:Y:S01]  /*a370*/  FMUL.FTZ R131, R3, UR5 ;  /* 0x0000000503837c20 */ /* 0x000fe20008410000 */
[----:B------:R-:W-:Y:S01]  /*a380*/  FMNMX3.FTZ R2, R2, R135, R5, !PT ;  /* 0x0000008702027276 */ /* 0x000fe20007810005 */
[-C--:B------:R-:W-:Y:S01]  /*a390*/  FMUL.FTZ R201, R201, R142.reuse ;  /* 0x0000008ec9c97220 */ /* 0x080fe20000410000 */
[-C--:B------:R-:W-:Y:S01]  /*a3a0*/  FMUL.FTZ R204, R204, R142.reuse ;  /* 0x0000008ecccc7220 */ /* 0x080fe20000410000 */
[----:B------:R-:W-:Y:S01]  /*a3b0*/  FMUL.FTZ R205, R205, R142 ;  /* 0x0000008ecdcd7220 */ /* 0x000fe20000410000 */
[----:B------:R-:W-:Y:S01]  /*a3c0*/  FMNMX3.FTZ R2, R2, R122, R136, !PT ;  /* 0x0000007a02027276 */ /* 0x000fe20007810088 */
[----:B------:R-:W-:Y:S01]  /*a3d0*/  MUFU.EX2 R118, R118 ;  /* 0x0000007600767308 */ /* 0x000fe20000000800 */
[----:B------:R-:W-:-:S02]  /*a3e0*/  FSEL R131, R131, RZ, P2 ;  /* 0x000000ff83837208 */ /* 0x000fc40001000000 */
[----:B------:R-:W-:-:S03]  /*a3f0*/  FMNMX3.FTZ R2, R2, R164, R246, !PT ;  /* 0x000000a402027276 */ /* 0x000fc600078100f6 */
[--C-:B------:R-:W-:Y:S01]  /*a400*/  FFMA.FTZ R82, R0, UR5, -R131.reuse ;  /* 0x0000000500527c23 */ /* 0x100fe20008010883 */
[----:B------:R-:W-:Y:S01]  /*a410*/  FMNMX3.FTZ R2, R2, R153, R58, !PT ;  /* 0x0000009902027276 */ /* 0x000fe2000781003a */
[--C-:B------:R-:W-:Y:S01]  /*a420*/  FFMA.FTZ R87, R149, UR5, -R131.reuse ;  /* 0x0000000595577c23 */ /* 0x100fe20008010883 */
[--C-:B------:R-:W-:Y:S01]  /*a430*/  FFMA.FTZ R88, R139, UR5, -R131.reuse ;  /* 0x000000058b587c23 */ /* 0x100fe20008010883 */
[----:B------:R-:W-:Y:S01]  /*a440*/  FFMA.FTZ R74, R16, UR5, -R131 ;  /* 0x00000005104a7c23 */ /* 0x000fe20008010883 */
[----:B------:R-:W-:Y:S01]  /*a450*/  FMNMX3.FTZ R2, R2, R156, R157, !PT ;  /* 0x0000009c02027276 */ /* 0x000fe2000781009d */
[--C-:B------:R-:W-:Y:S01]  /*a460*/  FFMA.FTZ R130, R71, UR5, -R131.reuse ;  /* 0x0000000547827c23 */ /* 0x100fe20008010883 */
[----:B------:R-:W-:Y:S01]  /*a470*/  FSEL R16, R3, RZ, P2 ;  /* 0x000000ff03107208 */ /* 0x000fe20001000000 */
[--C-:B------:R-:W-:Y:S01]  /*a480*/  FFMA.FTZ R91, R72, UR5, -R131.reuse ;  /* 0x00000005485b7c23 */ /* 0x100fe20008010883 */
[----:B------:R-:W-:Y:S01]  /*a490*/  FMNMX3.FTZ R2, R2, R240, R242, !PT ;  /* 0x000000f002027276 */ /* 0x000fe200078100f2 */
[--C-:B------:R-:W-:Y:S01]  /*a4a0*/  FFMA.FTZ R90, R73, UR5, -R131.reuse ;  /* 0x00000005495a7c23 */ /* 0x100fe20008010883 */
[--C-:B------:R-:W-:Y:S01]  /*a4b0*/  FFMA.FTZ R89, R70, UR5, -R131.reuse ;  /* 0x0000000546597c23 */ /* 0x100fe20008010883 */
[----:B------:R-:W-:Y:S01]  /*a4c0*/  FADD.FTZ R132, R132, -R16 ;  /* 0x8000001084847221 */ /* 0x000fe20000010000 */
[----:B------:R-:W-:Y:S01]  /*a4d0*/  FMNMX3.FTZ R2, R2, R243, R244, !PT ;  /* 0x000000f302027276 */ /* 0x000fe200078100f4 */
[----:B------:R-:W-:Y:S01]  /*a4e0*/  MUFU.EX2 R130, R130 ;  /* 0x0000008200827308 */ /* 0x000fe20000000800 */
[----:B------:R-:W-:Y:S01]  /*a4f0*/  FFMA.FTZ R73, R17, UR5, -R131 ;  /* 0x0000000511497c23 */ /* 0x000fe20008010883 */
[----:B------:R-:W-:Y:S01]  /*a500*/  FMUL.FTZ R132, R132, UR5 ;  /* 0x0000000584847c20 */ /* 0x000fe20008410000 */
[----:B------:R-:W-:Y:S01]  /*a510*/  FMNMX3.FTZ R2, R2, R192, R191, !PT ;  /* 0x000000c002027276 */ /* 0x000fe200078100bf */
[--C-:B------:R-:W-:Y:S01]  /*a520*/  FFMA.FTZ R72, R18, UR5, -R131.reuse ;  /* 0x0000000512487c23 */ /* 0x100fe20008010883 */
[--C-:B------:R-:W-:Y:S01]  /*a530*/  FFMA.FTZ R71, R19, UR5, -R131.reuse ;  /* 0x0000000513477c23 */ /* 0x100fe20008010883 */
[----:B------:R-:W-:Y:S01]  /*a540*/  FFMA.FTZ R70, R20, UR5, -R131 ;  /* 0x0000000514467c23 */ /* 0x000fe20008010883 */
[----:B------:R-:W-:Y:S01]  /*a550*/  FMNMX3.FTZ R2, R2, R235, R241, !PT ;  /* 0x000000eb02027276 */ /* 0x000fe200078100f1 */
[----:B------:R-:W1:Y:S01]  /*a560*/  MUFU.EX2 R91, R91 ;  /* 0x0000005b005b7308 */ /* 0x000e620000000800 */
[--C-:B------:R-:W-:Y:S01]  /*a570*/  FFMA.FTZ R79, R28, UR5, -R131.reuse ;  /* 0x000000051c4f7c23 */ /* 0x100fe20008010883 */
[----:B------:R-:W-:Y:S01]  /*a580*/  FFMA.FTZ R78, R29, UR5, -R131 ;  /* 0x000000051d4e7c23 */ /* 0x000fe20008010883 */
[----:B------:R-:W-:Y:S01]  /*a590*/  FMNMX3.FTZ R2, R2, R175, R173, !PT ;  /* 0x000000af02027276 */ /* 0x000fe200078100ad */
[--C-:B------:R-:W-:Y:S01]  /*a5a0*/  FFMA.FTZ R77, R32, UR5, -R131.reuse ;  /* 0x00000005204d7c23 */ /* 0x100fe20008010883 */
[--C-:B------:R-:W-:Y:S01]  /*a5b0*/  FFMA.FTZ R76, R33, UR5, -R131.reuse ;  /* 0x00000005214c7c23 */ /* 0x100fe20008010883 */
[--C-:B------:R-:W-:Y:S01]  /*a5c0*/  FFMA.FTZ R75, R34, UR5, -R131.reuse ;  /* 0x00000005224b7c23 */ /* 0x100fe20008010883 */
[----:B------:R-:W-:Y:S01]  /*a5d0*/  FMNMX3.FTZ R2, R2, R183, R188, !PT ;  /* 0x000000b702027276 */ /* 0x000fe200078100bc */
[----:B------:R-:W-:Y:S01]  /*a5e0*/  MUFU.EX2 R90, R90 ;  /* 0x0000005a005a7308 */ /* 0x000fe20000000800 */
[--C-:B------:R-:W-:Y:S01]  /*a5f0*/  FFMA.FTZ R81, R44, UR5, -R131.reuse ;  /* 0x000000052c517c23 */ /* 0x100fe20008010883 */
[----:B------:R-:W-:Y:S01]  /*a600*/  FFMA.FTZ R80, R45, UR5, -R131 ;  /* 0x000000052d507c23 */ /* 0x000fe20008010883 */
[----:B------:R-:W-:Y:S01]  /*a610*/  FMNMX3.FTZ R2, R2, R168, R166, !PT ;  /* 0x000000a802027276 */ /* 0x000fe200078100a6 */
[-C--:B------:R-:W-:Y:S01]  /*a620*/  FMUL.FTZ R32, R208, R142.reuse ;  /* 0x0000008ed0207220 */ /* 0x080fe20000410000 */
[----:B------:R-:W-:Y:S01]  /*a630*/  F2FP.F16.F32.PACK_AB R28, R134, R137 ;  /* 0x00000089861c723e */ /* 0x000fe200000000ff */
[----:B------:R-:W-:Y:S01]  /*a640*/  FMUL.FTZ R33, R209, R142 ;  /* 0x0000008ed1217220 */ /* 0x000fe20000410000 */
[----:B------:R-:W-:Y:S01]  /*a650*/  FMNMX3.FTZ R2, R2, R48, R167, !PT ;  /* 0x0000003002027276 */ /* 0x000fe200078100a7 */
[----:B------:R-:W2:Y:S01]  /*a660*/  MUFU.EX2 R89, R89 ;  /* 0x0000005900597308 */ /* 0x000ea20000000800 */
[----:B-1----:R-:W-:Y:S01]  /*a670*/  F2FP.F16.F32.PACK_AB R29, R91, R130 ;  /* 0x000000825b1d723e */ /* 0x002fe200000000ff */
[-C--:B------:R-:W-:Y:S01]  /*a680*/  FMUL.FTZ R44, R196, R142.reuse ;  /* 0x0000008ec42c7220 */ /* 0x080fe20000410000 */
[----:B------:R-:W-:Y:S01]  /*a690*/  FMNMX3.FTZ R2, R2, R151, R150, !PT ;  /* 0x0000009702027276 */ /* 0x000fe20007810096 */
[-C--:B------:R-:W-:Y:S01]  /*a6a0*/  FMUL.FTZ R45, R197, R142.reuse ;  /* 0x0000008ec52d7220 */ /* 0x080fe20000410000 */
[--C-:B------:R-:W-:Y:S01]  /*a6b0*/  FFMA.FTZ R86, R247, UR5, -R131.reuse ;  /* 0x00000005f7567c23 */ /* 0x100fe20008010883 */
[--C-:B------:R-:W-:Y:S01]  /*a6c0*/  FFMA.FTZ R85, R248, UR5, -R131.reuse ;  /* 0x00000005f8557c23 */ /* 0x100fe20008010883 */
[----:B------:R-:W-:Y:S01]  /*a6d0*/  FMNMX3.FTZ R2, R2, R51, R148, !PT ;  /* 0x0000003302027276 */ /* 0x000fe20007810094 */
[----:B------:R-:W1:Y:S01]  /*a6e0*/  MUFU.EX2 R132, R132 ;  /* 0x0000008400847308 */ /* 0x000e620000000800 */
[--C-:B------:R-:W-:Y:S01]  /*a6f0*/  FFMA.FTZ R84, R249, UR5, -R131.reuse ;  /* 0x00000005f9547c23 */ /* 0x100fe20008010883 */
[----:B------:R-:W-:Y:S01]  /*a700*/  FFMA.FTZ R83, R251, UR5, -R131 ;  /* 0x00000005fb537c23 */ /* 0x000fe20008010883 */
[----:B------:R-:W-:Y:S01]  /*a710*/  FFMA.FTZ R137, R181, R142, R137 ;  /* 0x0000008eb5897223 */ /* 0x000fe20000010089 */
[----:B------:R-:W3:Y:S01]  /*a720*/  SHFL.BFLY PT, R0, R2, 0x2, 0x1f ;  /* 0x0c401f0002007f89 */ /* 0x000ee200000e0000 */
[--C-:B------:R-:W-:Y:S01]  /*a730*/  FFMA.FTZ R174, R174, UR5, -R131.reuse ;  /* 0x00000005aeae7c23 */ /* 0x100fe20008010883 */
[----:B------:R-:W-:Y:S01]  /*a740*/  FFMA.FTZ R245, R245, UR5, -R131 ;  /* 0x00000005f5f57c23 */ /* 0x000fe20008010883 */
[----:B------:R-:W-:Y:S01]  /*a750*/  FADD.FTZ R137, R134, R137 ;  /* 0x0000008986897221 */ /* 0x000fe20000010000 */
[----:B------:R-:W4:Y:S01]  /*a760*/  MUFU.EX2 R117, R117 ;  /* 0x0000007500757308 */ /* 0x000f220000000800 */
[----:B--2---:R-:W-:Y:S01]  /*a770*/  F2FP.F16.F32.PACK_AB R31, R89, R90 ;  /* 0x0000005a591f723e */ /* 0x004fe200000000ff */
[----:B------:R-:W-:Y:S01]  /*a780*/  FFMA.FTZ R49, R49, UR5, -R131 ;  /* 0x0000000531317c23 */ /* 0x000fe20008010883 */
[----:B------:R-:W-:Y:S01]  /*a790*/  FADD.FTZ R137, R121, R137 ;  /* 0x0000008979897221 */ /* 0x000fe20000010000 */
[--C-:B------:R-:W-:Y:S01]  /*a7a0*/  FFMA.FTZ R189, R189, UR5, -R131.reuse ;  /* 0x00000005bdbd7c23 */ /* 0x100fe20008010883 */
[--C-:B------:R-:W-:Y:S01]  /*a7b0*/  FFMA.FTZ R52, R52, UR5, -R131.reuse ;  /* 0x0000000534347c23 */ /* 0x100fe20008010883 */
[----:B------:R-:W-:Y:S01]  /*a7c0*/  FFMA.FTZ R124, R124, UR5, -R131 ;  /* 0x000000057c7c7c23 */ /* 0x000fe20008010883 */
[----:B------:R-:W-:Y:S01]  /*a7d0*/  FADD.FTZ R137, R120, R137 ;  /* 0x0000008978897221 */ /* 0x000fe20000010000 */
[----:B------:R-:W2:Y:S01]  /*a7e0*/  MUFU.EX2 R116, R116 ;  /* 0x0000007400747308 */ /* 0x000ea20000000800 */
        /* <DEDUP_REMOVED lines=8> */
[----:B------:R-:W1:Y:S01]  /*a870*/  MUFU.EX2 R88, R88 ;  /* 0x0000005800587308 */ /* 0x000e620000000800 */
[----:B------:R-:W-:Y:S01]  /*a880*/  FFMA.FTZ R130, R185, R132, R130 ;  /* 0x00000084b9827223 */ /* 0x000fe20000010082 */
[----:B------:R-:W-:Y:S01]  /*a890*/  FADD.FTZ R137, R119, R137 ;  /* 0x0000008977897221 */ /* 0x000fe20000010000 */
[----:B---3--:R-:W-:-:S02]  /*a8a0*/  FMNMX.FTZ R2, R2, R0, !PT ;  /* 0x0000000002027209 */ /* 0x008fc40007810000 */
[----:B------:R-:W-:Y:S01]  /*a8b0*/  FMNMX3.FTZ R0, R8, R145, R143, !PT ;  /* 0x0000009108007276 */ /* 0x000fe2000781008f */
[----:B------:R-:W-:Y:S01]  /*a8c0*/  FADD.FTZ R130, R91, R130 ;  /* 0x000000825b827221 */ /* 0x000fe20000010000 */
[----:B------:R-:W-:Y:S01]  /*a8d0*/  FADD.FTZ R137, R118, R137 ;  /* 0x0000008976897221 */ /* 0x000fe20000010000 */
[----:B------:R-:W3:Y:S01]  /*a8e0*/  SHFL.BFLY PT, R9, R2, 0x1, 0x1f ;  /* 0x0c201f0002097f89 */ /* 0x000ee200000e0000 */
[----:B------:R-:W-:Y:S01]  /*a8f0*/  FMNMX3.FTZ R0, R0, R53, R138, !PT ;  /* 0x0000003500007276 */ /* 0x000fe2000781008a */
[----:B------:R-:W5:Y:S01]  /*a900*/  MUFU.EX2 R87, R87 ;  /* 0x0000005700577308 */ /* 0x000f620000000800 */
[----:B------:R-:W-:Y:S01]  /*a910*/  FADD.FTZ R130, R90, R130 ;  /* 0x000000825a827221 */ /* 0x000fe20000010000 */
[----:B----4-:R-:W-:Y:S01]  /*a920*/  FADD.FTZ R137, R117, R137 ;  /* 0x0000008975897221 */ /* 0x010fe20000010000 */
[----:B------:R-:W-:Y:S01]  /*a930*/  MOV R132, R3 ;  /* 0x0000000300847202 */ /* 0x000fe20000000f00 */
[----:B------:R-:W4:Y:S01]  /*a940*/  SHFL.BFLY PT, R8, R0, 0x2, 0x1f ;  /* 0x0c401f0000087f89 */ /* 0x000f2200000e0000 */
[----:B------:R-:W-:Y:S01]  /*a950*/  FADD.FTZ R130, R89, R130 ;  /* 0x0000008259827221 */ /* 0x000fe20000010000 */
[----:B--2---:R-:W-:-:S02]  /*a960*/  FADD.FTZ R137, R116, R137 ;  /* 0x0000008974897221 */ /* 0x004fc40000010000 */
[----:B------:R-:W2:Y:S01]  /*a970*/  MUFU.EX2 R86, R86 ;  /* 0x0000005600567308 */ /* 0x000ea20000000800 */
[----:B-1----:R-:W-:-:S07]  /*a980*/  FADD.FTZ R130, R88, R130 ;  /* 0x0000008258827221 */ /* 0x002fce0000010000 */
[----:B------:R-:W1:Y:S01]  /*a990*/  MUFU.EX2 R85, R85 ;  /* 0x0000005500557308 */ /* 0x000e620000000800 */
[C---:B-----5:R-:W-:Y:S01]  /*a9a0*/  F2FP.F16.F32.PACK_AB R57, R87.reuse, R88 ;  /* 0x000000585739723e */ /* 0x060fe200000000ff */
[----:B------:R-:W-:Y:S01]  /*a9b0*/  FADD.FTZ R130, R87, R130 ;  /* 0x0000008257827221 */ /* 0x000fe20000010000 */
[----:B---3--:R-:W-:-:S05]  /*a9c0*/  FMNMX.FTZ R2, R2, R9, !PT ;  /* 0x0000000902027209 */ /* 0x008fca0007810000 */
[----:B------:R-:W-:Y:S01]  /*a9d0*/  MUFU.EX2 R115, R115 ;  /* 0x0000007300737308 */ /* 0x000fe20000000800 */
[----:B--2---:R-:W-:Y:S01]  /*a9e0*/  FADD.FTZ R130, R86, R130 ;  /* 0x0000008256827221 */ /* 0x004fe20000010000 */
[C---:B------:R-:W-:Y:S01]  /*a9f0*/  FSETP.NEU.FTZ.AND P1, PT, R2.reuse, -INF , PT ;  /* 0xff8000000200780b */ /* 0x040fe20003f3d000 */
[----:B------:R-:W-:Y:S01]  /*aa00*/  FMUL.FTZ R149, R2, UR5 ;  /* 0x0000000502957c20 */ /* 0x000fe20008410000 */
[----:B----4-:R-:W-:-:S04]  /*aa10*/  FMNMX.FTZ R0, R0, R8, !PT ;  /* 0x0000000800007209 */ /* 0x010fc80007810000 */
[----:B------:R-:W-:Y:S01]  /*aa20*/  FSEL R149, R149, RZ, P1 ;  /* 0x000000ff95957208 */ /* 0x000fe20000800000 */
[----:B------:R-:W2:Y:S01]  /*aa30*/  SHFL.BFLY PT, R8, R0, 0x1, 0x1f ;  /* 0x0c201f0000087f89 */ /* 0x000ea200000e0000 */
[C---:B-1----:R-:W-:Y:S01]  /*aa40*/  F2FP.F16.F32.PACK_AB R59, R85.reuse, R86 ;  /* 0x00000056553b723e */ /* 0x042fe200000000ff */
[----:B------:R-:W-:Y:S01]  /*aa50*/  MUFU.EX2 R114, R114 ;  /* 0x0000007200727308 */ /* 0x000fe20000000800 */
[----:B------:R-:W-:Y:S01]  /*aa60*/  FADD.FTZ R130, R85, R130 ;  /* 0x0000008255827221 */ /* 0x000fe20000010000 */
[--C-:B------:R-:W-:Y:S01]  /*aa70*/  FFMA.FTZ R66, R122, UR5, -R149.reuse ;  /* 0x000000057a427c23 */ /* 0x100fe20008010895 */
[--C-:B------:R-:W-:Y:S01]  /*aa80*/  FFMA.FTZ R65, R136, UR5, -R149.reuse ;  /* 0x0000000588417c23 */ /* 0x100fe20008010895 */
[----:B------:R-:W-:Y:S01]  /*aa90*/  FSEL R136, R2, RZ, P1 ;  /* 0x000000ff02887208 */ /* 0x000fe20000800000 */
[--C-:B------:R-:W-:Y:S01]  /*aaa0*/  FFMA.FTZ R68, R135, UR5, -R149.reuse ;  /* 0x0000000587447c23 */ /* 0x100fe20008010895 */
[--C-:B------:R-:W-:Y:S01]  /*aab0*/  FFMA.FTZ R67, R5, UR5, -R149.reuse ;  /* 0x0000000505437c23 */ /* 0x100fe20008010895 */
[--C-:B------:R-:W-:Y:S01]  /*aac0*/  FFMA.FTZ R129, R13, UR5, -R149.reuse ;  /* 0x000000050d817c23 */ /* 0x100fe20008010895 */
[--C-:B------:R-:W-:Y:S01]  /*aad0*/  FFMA.FTZ R69, R14, UR5, -R149.reuse ;  /* 0x000000050e457c23 */ /* 0x100fe20008010895 */
[----:B------:R-:W-:Y:S01]  /*aae0*/  FADD.FTZ R136, R6, -R136 ;  /* 0x8000008806887221 */ /* 0x000fe20000010000 */
[--C-:B------:R-:W-:Y:S01]  /*aaf0*/  FFMA.FTZ R123, R164, UR5, -R149.reuse ;  /* 0x00000005a47b7c23 */ /* 0x100fe20008010895 */
[----:B------:R-:W-:Y:S01]  /*ab00*/  MUFU.EX2 R68, R68 ;  /* 0x0000004400447308 */ /* 0x000fe20000000800 */
[--C-:B------:R-:W-:Y:S01]  /*ab10*/  FFMA.FTZ R125, R246, UR5, -R149.reuse ;  /* 0x00000005f67d7c23 */ /* 0x100fe20008010895 */
[----:B------:R-:W-:Y:S01]  /*ab20*/  FMUL.FTZ R136, R136, UR5 ;  /* 0x0000000588887c20 */ /* 0x000fe20008410000 */
        /* <DEDUP_REMOVED lines=8> */
[----:B--2---:R-:W-:Y:S01]  /*abb0*/  FMNMX.FTZ R0, R0, R8, !PT ;  /* 0x0000000800007209 */ /* 0x004fe20007810000 */
[--C-:B------:R-:W-:Y:S01]  /*abc0*/  FFMA.FTZ R192, R192, UR5, -R149.reuse ;  /* 0x00000005c0c07c23 */ /* 0x100fe20008010895 */
[----:B------:R-:W1:Y:S01]  /*abd0*/  LDSM.16.MT88.4 R8, [R237+0x4000] ;  /* 0x00400000ed08783b */ /* 0x000e620000004200 */
[--C-:B------:R-:W-:Y:S01]  /*abe0*/  FFMA.FTZ R191, R191, UR5, -R149.reuse ;  /* 0x00000005bfbf7c23 */ /* 0x100fe20008010895 */
[C---:B------:R-:W-:Y:S01]  /*abf0*/  FSETP.NEU.FTZ.AND P0, PT, R0.reuse, -INF , PT ;  /* 0xff8000000000780b */ /* 0x040fe20003f1d000 */
[----:B------:R-:W-:Y:S01]  /*ac00*/  FMUL.FTZ R139, R0, UR5 ;  /* 0x00000005008b7c20 */ /* 0x000fe20008410000 */
[----:B------:R-:W2:Y:S01]  /*ac10*/  MUFU.EX2 R69, R69 ;  /* 0x0000004500457308 */ /* 0x000ea20000000800 */
[--C-:B------:R-:W-:Y:S01]  /*ac20*/  FFMA.FTZ R235, R235, UR5, -R149.reuse ;  /* 0x00000005ebeb7c23 */ /* 0x100fe20008010895 */
[--C-:B------:R-:W-:Y:S01]  /*ac30*/  FFMA.FTZ R241, R241, UR5, -R149.reuse ;  /* 0x00000005f1f17c23 */ /* 0x100fe20008010895 */
[--C-:B------:R-:W-:Y:S01]  /*ac40*/  FFMA.FTZ R175, R175, UR5, -R149.reuse ;  /* 0x00000005afaf7c23 */ /* 0x100fe20008010895 */
[----:B------:R-:W-:Y:S01]  /*ac50*/  FSEL R139, R139, RZ, P0 ;  /* 0x000000ff8b8b7208 */ /* 0x000fe20000000000 */
[--C-:B------:R-:W-:Y:S01]  /*ac60*/  FFMA.FTZ R173, R173, UR5, -R149.reuse ;  /* 0x00000005adad7c23 */ /* 0x100fe20008010895 */
[--C-:B------:R-:W-:Y:S01]  /*ac70*/  FFMA.FTZ R183, R183, UR5, -R149.reuse ;  /* 0x00000005b7b77c23 */ /* 0x100fe20008010895 */
[----:B------:R-:W-:Y:S01]  /*ac80*/  FFMA.FTZ R188, R188, UR5, -R149 ;  /* 0x00000005bcbc7c23 */ /* 0x000fe20008010895 */
[----:B------:R-:W3:Y:S01]  /*ac90*/  MUFU.EX2 R67, R67 ;  /* 0x0000004300437308 */ /* 0x000ee20000000800 */
[--C-:B------:R-:W-:Y:S01]  /*aca0*/  FFMA.FTZ R122, R4, UR5, -R139.reuse ;  /* 0x00000005047a7c23 */ /* 0x100fe2000801088b */
[----:B------:R-:W-:Y:S01]  /*acb0*/  FSEL R4, R0, RZ, P0 ;  /* 0x000000ff00047208 */ /* 0x000fe20000000000 */
[--C-:B------:R-:W-:Y:S01]  /*acc0*/  FFMA.FTZ R128, R7, UR5, -R139.reuse ;  /* 0x0000000507807c23 */ /* 0x100fe2000801088b */
[--C-:B------:R-:W-:Y:S01]  /*acd0*/  FFMA.FTZ R64, R15, UR5, -R139.reuse ;  /* 0x000000050f407c23 */ /* 0x100fe2000801088b */
[--C-:B------:R-:W-:Y:S01]  /*ace0*/  FFMA.FTZ R55, R55, UR5, -R139.reuse ;  /* 0x0000000537377c23 */ /* 0x100fe2000801088b */
[--C-:B------:R-:W-:Y:S01]  /*acf0*/  FFMA.FTZ R133, R144, UR5, -R139.reuse ;  /* 0x0000000590857c23 */ /* 0x100fe2000801088b */
[----:B------:R-:W-:Y:S01]  /*ad00*/  FADD.FTZ R4, R12, -R4 ;  /* 0x800000040c047221 */ /* 0x000fe20000010000 */
[----:B------:R-:W-:Y:S01]  /*ad10*/  MUFU.EX2 R122, R122 ;  /* 0x0000007a007a7308 */ /* 0x000fe20000000800 */
[--C-:B------:R-:W-:Y:S01]  /*ad20*/  FFMA.FTZ R126, R155, UR5, -R139.reuse ;  /* 0x000000059b7e7c23 */ /* 0x100fe2000801088b */
[--C-:B------:R-:W-:Y:S01]  /*ad30*/  FFMA.FTZ R144, R147, UR5, -R139.reuse ;  /* 0x0000000593907c23 */ /* 0x100fe2000801088b */
[----:B------:R-:W-:Y:S01]  /*ad40*/  FMUL.FTZ R4, R4, UR5 ;  /* 0x0000000504047c20 */ /* 0x000fe20008410000 */
[--C-:B------:R-:W-:Y:S01]  /*ad50*/  FFMA.FTZ R146, R146, UR5, -R139.reuse ;  /* 0x0000000592927c23 */ /* 0x100fe2000801088b */
[----:B--2---:R-:W-:Y:S01]  /*ad60*/  F2FP.F16.F32.PACK_AB R24, R69, R129 ;  /* 0x000000814518723e */ /* 0x004fe200000000ff */
[--C-:B------:R-:W-:Y:S01]  /*ad70*/  FFMA.FTZ R159, R62, UR5, -R139.reuse ;  /* 0x000000053e9f7c23 */ /* 0x100fe2000801088b */
[----:B------:R-:W-:Y:S01]  /*ad80*/  FFMA.FTZ R164, R60, UR5, -R139 ;  /* 0x000000053ca47c23 */ /* 0x000fe2000801088b */
[----:B------:R2:W4:Y:S01]  /*ad90*/  MUFU.EX2 R135, R4 ;  /* 0x0000000400877308 */ /* 0x0005220000000800 */
[----:B---3--:R-:W-:Y:S01]  /*ada0*/  F2FP.F16.F32.PACK_AB R26, R67, R68 ;  /* 0x00000044431a723e */ /* 0x008fe200000000ff */
[----:B------:R-:W-:Y:S01]  /*adb0*/  LDSM.16.MT88.4 R60, [R141+0x800] ;  /* 0x000800008d3c783b */ /* 0x000fe20000004200 */
[----:B------:R-:W-:Y:S01]  /*adc0*/  FFMA.FTZ R155, R58, UR5, -R149 ;  /* 0x000000053a9b7c23 */ /* 0x000fe20008010895 */
[--C-:B------:R-:W-:Y:S01]  /*add0*/  FFMA.FTZ R160, R56, UR5, -R139.reuse ;  /* 0x0000000538a07c23 */ /* 0x100fe2000801088b */
[--C-:B------:R-:W-:Y:S01]  /*ade0*/  FFMA.FTZ R171, R171, UR5, -R139.reuse ;  /* 0x00000005abab7c23 */ /* 0x100fe2000801088b */
[----:B------:R-:W-:Y:S01]  /*adf0*/  F2FP.F16.F32.PACK_AB R56, R118, R119 ;  /* 0x000000777638723e */ /* 0x000fe200000000ff */
[--C-:B------:R-:W-:Y:S01]  /*ae00*/  FFMA.FTZ R239, R239, UR5, -R139.reuse ;  /* 0x00000005efef7c23 */ /* 0x100fe2000801088b */
[----:B------:R-:W-:Y:S01]  /*ae10*/  MUFU.EX2 R128, R128 ;  /* 0x0000008000807308 */ /* 0x000fe20000000800 */
[----:B------:R-:W-:Y:S01]  /*ae20*/  F2FP.F16.F32.PACK_AB R58, R116, R117 ;  /* 0x00000075743a723e */ /* 0x000fe200000000ff */
[--C-:B------:R-:W-:Y:S01]  /*ae30*/  FFMA.FTZ R234, R234, UR5, -R139.reuse ;  /* 0x00000005eaea7c23 */ /* 0x100fe2000801088b */
[--C-:B------:R-:W-:Y:S01]  /*ae40*/  FFMA.FTZ R190, R190, UR5, -R139.reuse ;  /* 0x00000005bebe7c23 */ /* 0x100fe2000801088b */
[----:B-1----:R-:W-:Y:S01]  /*ae50*/  HMMA.16816.F32 R32, R28, R8, R32 ;  /* 0x000000081c20723c */ /* 0x002fe20000001820 */
[--C-:B------:R-:W-:Y:S01]  /*ae60*/  FFMA.FTZ R238, R238, UR5, -R139.reuse ;  /* 0x00000005eeee7c23 */ /* 0x100fe2000801088b */
[--C-:B------:R-:W-:Y:S01]  /*ae70*/  FFMA.FTZ R177, R177, UR5, -R139.reuse ;  /* 0x00000005b1b17c23 */ /* 0x100fe2000801088b */
[--C-:B------:R-:W-:Y:S01]  /*ae80*/  FFMA.FTZ R172, R172, UR5, -R139.reuse ;  /* 0x00000005acac7c23 */ /* 0x100fe2000801088b */
[----:B------:R-:W1:Y:S01]  /*ae90*/  MUFU.EX2 R64, R64 ;  /* 0x0000004000407308 */ /* 0x000e620000000800 */
[----:B--2---:R-:W2:Y:S01]  /*aea0*/  LDSM.16.MT88.4 R4, [R141] ;  /* 0x000000008d04783b */ /* 0x004ea20000004200 */
[-C--:B----4-:R-:W-:Y:S01]  /*aeb0*/  FMUL.FTZ R14, R226, R135.reuse ;  /* 0x00000087e20e7220 */ /* 0x090fe20000410000 */
[-C--:B------:R-:W-:Y:S01]  /*aec0*/  FMUL.FTZ R15, R227, R135.reuse ;  /* 0x00000087e30f7220 */ /* 0x080fe20000410000 */
[-C--:B------:R-:W-:Y:S01]  /*aed0*/  FMUL.FTZ R18, R222, R135.reuse ;  /* 0x00000087de127220 */ /* 0x080fe20000410000 */
[-C--:B------:R-:W-:Y:S01]  /*aee0*/  FMUL.FTZ R19, R223, R135.reuse ;  /* 0x00000087df137220 */ /* 0x080fe20000410000 */
[-C--:B------:R-:W-:Y:S01]  /*aef0*/  FMUL.FTZ R22, R218, R135.reuse ;  /* 0x00000087da167220 */ /* 0x080fe20000410000 */
[-C--:B------:R-:W-:Y:S01]  /*af00*/  FMUL.FTZ R23, R219, R135.reuse ;  /* 0x00000087db177220 */ /* 0x080fe20000410000 */
[----:B------:R-:W3:Y:S01]  /*af10*/  MUFU.EX2 R55, R55 ;  /* 0x0000003700377308 */ /* 0x000ee20000000800 */
[-C--:B------:R-:W-:Y:S01]  /*af20*/  FMUL.FTZ R214, R214, R135.reuse ;  /* 0x00000087d6d67220 */ /* 0x080fe20000410000 */
[-C--:B------:R-:W-:Y:S01]  /*af30*/  FMUL.FTZ R215, R215, R135.reuse ;  /* 0x00000087d7d77220 */ /* 0x080fe20000410000 */
[--C-:B------:R-:W-:Y:S01]  /*af40*/  FFMA.FTZ R182, R182, UR5, -R139.reuse ;  /* 0x00000005b6b67c23 */ /* 0x100fe2000801088b */
[--C-:B------:R-:W-:Y:S01]  /*af50*/  FFMA.FTZ R176, R176, UR5, -R139.reuse ;  /* 0x00000005b0b07c23 */ /* 0x100fe2000801088b */
[--C-:B------:R-:W-:Y:S01]  /*af60*/  FFMA.FTZ R163, R163, UR5, -R139.reuse ;  /* 0x00000005a3a37c23 */ /* 0x100fe2000801088b */
[--C-:B------:R-:W-:Y:S01]  /*af70*/  FFMA.FTZ R170, R170, UR5, -R139.reuse ;  /* 0x00000005aaaa7c23 */ /* 0x100fe2000801088b */
[--C-:B------:R-:W-:Y:S01]  /*af80*/  FFMA.FTZ R165, R165, UR5, -R139.reuse ;  /* 0x00000005a5a57c23 */ /* 0x100fe2000801088b */
[----:B------:R-:W4:Y:S01]  /*af90*/  MUFU.EX2 R136, R136 ;  /* 0x0000008800887308 */ /* 0x000f220000000800 */
[----:B-1----:R-:W-:Y:S01]  /*afa0*/  F2FP.F16.F32.PACK_AB R25, R64, R128 ;  /* 0x000000804019723e */ /* 0x002fe200000000ff */
[----:B------:R-:W-:Y:S01]  /*afb0*/  HMMA.16816.F32 R32, R56, R36, R32 ;  /* 0x000000243820723c */ /* 0x000fe20000001820 */
[----:B------:R-:W-:Y:S01]  /*afc0*/  FFMA.FTZ R128, R187, R135, R128 ;  /* 0x00000087bb807223 */ /* 0x000fe20000010080 */
[----:B------:R-:W-:Y:S01]  /*afd0*/  FFMA.FTZ R169, R169, UR5, -R139 ;  /* 0x00000005a9a97c23 */ /* 0x000fe2000801088b */
[----:B------:R-:W-:Y:S01]  /*afe0*/  FADD.FTZ R137, R115, R137 ;  /* 0x0000008973897221 */ /* 0x000fe20000010000 */
[----:B------:R-:W-:Y:S01]  /*aff0*/  FFMA.FTZ R147, R250, UR5, -R131 ;  /* 0x00000005fa937c23 */ /* 0x000fe20008010883 */
[----:B------:R-:W-:Y:S01]  /*b000*/  FADD.FTZ R128, R64, R128 ;  /* 0x0000008040807221 */ /* 0x000fe20000010000 */
[----:B------:R-:W1:Y:S01]  /*b010*/  MUFU.EX2 R66, R66 ;  /* 0x0000004200427308 */ /* 0x000e620000000800 */
[----:B---3--:R-:W-:Y:S01]  /*b020*/  F2FP.F16.F32.PACK_AB R27, R122, R55 ;  /* 0x000000377a1b723e */ /* 0x008fe200000000ff */
[----:B------:R-:W-:Y:S01]  /*b030*/  FADD.FTZ R137, R114, R137 ;  /* 0x0000008972897221 */ /* 0x000fe20000010000 */
[----:B------:R-:W-:Y:S01]  /*b040*/  FADD.FTZ R128, R55, R128 ;  /* 0x0000008037807221 */ /* 0x000fe20000010000 */
[--C-:B------:R-:W-:Y:S01]  /*b050*/  FFMA.FTZ R168, R168, UR5, -R149.reuse ;  /* 0x00000005a8a87c23 */ /* 0x100fe20008010895 */
[--C-:B------:R-:W-:Y:S01]  /*b060*/  FFMA.FTZ R166, R166, UR5, -R149.reuse ;  /* 0x00000005a6a67c23 */ /* 0x100fe20008010895 */
[----:B------:R-:W-:Y:S01]  /*b070*/  FFMA.FTZ R48, R48, UR5, -R149 ;  /* 0x0000000530307c23 */ /* 0x000fe20008010895 */
[----:B------:R-:W-:Y:S01]  /*b080*/  FADD.FTZ R128, R122, R128 ;  /* 0x000000807a807221 */ /* 0x000fe20000010000 */
[----:B------:R-:W3:Y:S01]  /*b090*/  MUFU.EX2 R65, R65 ;  /* 0x0000004100417308 */ /* 0x000ee20000000800 */
[-C--:B----4-:R-:W-:Y:S01]  /*b0a0*/  FMUL.FTZ R12, R224, R136.reuse ;  /* 0x00000088e00c7220 */ /* 0x090fe20000410000 */
[-C--:B------:R-:W-:Y:S01]  /*b0b0*/  FMUL.FTZ R13, R225, R136.reuse ;  /* 0x00000088e10d7220 */ /* 0x080fe20000410000 */
[-C--:B------:R-:W-:Y:S01]  /*b0c0*/  FMUL.FTZ R16, R220, R136.reuse ;  /* 0x00000088dc107220 */ /* 0x080fe20000410000 */
[-C--:B------:R-:W-:Y:S01]  /*b0d0*/  FMUL.FTZ R17, R221, R136.reuse ;  /* 0x00000088dd117220 */ /* 0x080fe20000410000 */
[-C--:B------:R-:W-:Y:S01]  /*b0e0*/  FMUL.FTZ R20, R216, R136.reuse ;  /* 0x00000088d8147220 */ /* 0x080fe20000410000 */
[-C--:B------:R-:W-:Y:S01]  /*b0f0*/  FMUL.FTZ R21, R217, R136.reuse ;  /* 0x00000088d9157220 */ /* 0x080fe20000410000 */
[-C--:B------:R-:W-:Y:S01]  /*b100*/  FMUL.FTZ R212, R212, R136.reuse ;  /* 0x00000088d4d47220 */ /* 0x080fe20000410000 */
[-C--:B------:R-:W-:Y:S01]  /*b110*/  FMUL.FTZ R213, R213, R136.reuse ;  /* 0x00000088d5d57220 */ /* 0x080fe20000410000 */
[----:B------:R-:W4:Y:S01]  /*b120*/  MUFU.EX2 R123, R123 ;  /* 0x0000007b007b7308 */ /* 0x000f220000000800 */
[C---:B------:R-:W-:Y:S01]  /*b130*/  HMMA.16816.F32 R12, R24.reuse, R8, R12 ;  /* 0x00000008180c723c */ /* 0x040fe2000000180c */
[----:B------:R-:W-:Y:S01]  /*b140*/  FFMA.FTZ R129, R186, R136, R129 ;  /* 0x00000088ba817223 */ /* 0x000fe20000010081 */
[----:B------:R-:W-:Y:S01]  /*b150*/  FFMA.FTZ R167, R167, UR5, -R149 ;  /* 0x00000005a7a77c23 */ /* 0x000fe20008010895 */
[--C-:B------:R-:W-:Y:S01]  /*b160*/  FFMA.FTZ R162, R162, UR5, -R139.reuse ;  /* 0x00000005a2a27c23 */ /* 0x100fe2000801088b */
[----:B------:R-:W-:Y:S01]  /*b170*/  FFMA.FTZ R161, R161, UR5, -R139 ;  /* 0x00000005a1a17c23 */ /* 0x000fe2000801088b */
[----:B------:R-:W-:Y:S01]  /*b180*/  FADD.FTZ R129, R69, R129 ;  /* 0x0000008145817221 */ /* 0x000fe20000010000 */
[----:B------:R-:W-:Y:S01]  /*b190*/  FFMA.FTZ R50, R50, UR5, -R139 ;  /* 0x0000000532327c23 */ /* 0x000fe2000801088b */
[----:B------:R-:W5:Y:S01]  /*b1a0*/  MUFU.EX2 R125, R125 ;  /* 0x0000007d007d7308 */ /* 0x000f620000000800 */
[----:B------:R-:W-:Y:S01]  /*b1b0*/  HMMA.16816.F32 R16, R24, R10, R16 ;  /* 0x0000000a1810723c */ /* 0x000fe20000001810 */
[----:B------:R-:W-:Y:S01]  /*b1c0*/  FADD.FTZ R129, R68, R129 ;  /* 0x0000008144817221 */ /* 0x000fe20000010000 */
[--C-:B------:R-:W-:Y:S01]  /*b1d0*/  FFMA.FTZ R154, R154, UR5, -R139.reuse ;  /* 0x000000059a9a7c23 */ /* 0x100fe2000801088b */
[----:B------:R-:W-:Y:S01]  /*b1e0*/  FFMA.FTZ R53, R53, UR5, -R139 ;  /* 0x0000000535357c23 */ /* 0x000fe2000801088b */
[----:B------:R-:W-:Y:S01]  /*b1f0*/  FFMA.FTZ R151, R151, UR5, -R149 ;  /* 0x0000000597977c23 */ /* 0x000fe20008010895 */
[----:B------:R-:W-:-:S02]  /*b200*/  FADD.FTZ R129, R67, R129 ;  /* 0x0000008143817221 */ /* 0x000fc40000010000 */
[----:B------:R-:W5:Y:S01]  /*b210*/  MUFU.EX2 R126, R126 ;  /* 0x0000007e007e7308 */ /* 0x000f620000000800 */
[----:B--2---:R-:W-:Y:S01]  /*b220*/  HMMA.16816.F32 R20, R24, R4, R20 ;  /* 0x000000041814723c */ /* 0x004fe20000001814 */
[----:B-1----:R-:W-:-:S04]  /*b230*/  FADD.FTZ R129, R66, R129 ;  /* 0x0000008142817221 */ /* 0x002fc80000010000 */
[----:B---3--:R-:W-:Y:S02]  /*b240*/  FADD.FTZ R129, R65, R129 ;  /* 0x0000008141817221 */ /* 0x008fe40000010000 */
[----:B------:R-:W1:Y:S01]  /*b250*/  MUFU.EX2 R133, R133 ;  /* 0x0000008500857308 */ /* 0x000e620000000800 */
[----:B------:R-:W-:Y:S01]  /*b260*/  HMMA.16816.F32 R24, R24, R6, R212 ;  /* 0x000000061818723c */ /* 0x000fe200000018d4 */
[----:B----4-:R-:W-:-:S04]  /*b270*/  FADD.FTZ R129, R123, R129 ;  /* 0x000000817b817221 */ /* 0x010fc80000010000 */
[----:B-----5:R-:W-:Y:S02]  /*b280*/  FADD.FTZ R129, R125, R129 ;  /* 0x000000817d817221 */ /* 0x020fe40000010000 */
[----:B------:R-:W2:Y:S01]  /*b290*/  MUFU.EX2 R144, R144 ;  /* 0x0000009000907308 */ /* 0x000ea20000000800 */
[C---:B------:R-:W-:Y:S01]  /*b2a0*/  HMMA.16816.F32 R8, R28.reuse, R10, R200 ;  /* 0x0000000a1c08723c */ /* 0x040fe200000018c8 */
[----:B------:R-:W-:Y:S01]  /*b2b0*/  FADD.FTZ R128, R126, R128 ;  /* 0x000000807e807221 */ /* 0x000fe20000010000 */
[----:B------:R-:W-:Y:S05]  /*b2c0*/  LDSM.16.MT88.4 R200, [R237+0x5c00] ;  /* 0x005c0000edc8783b */ /* 0x000fea0000004200 */
[----:B------:R-:W3:Y:S01]  /*b2d0*/  MUFU.EX2 R146, R146 ;  /* 0x0000009200927308 */ /* 0x000ee20000000800 */
[----:B------:R-:W-:Y:S01]  /*b2e0*/  HMMA.16816.F32 R44, R28, R4, R44 ;  /* 0x000000041c2c723c */ /* 0x000fe2000000182c */
[----:B------:R-:W-:Y:S01]  /*b2f0*/  F2FP.F16.F32.PACK_AB R4, R65, R66 ;  /* 0x000000424104723e */ /* 0x000fe200000000ff */
[C---:B-1----:R-:W-:Y:S01]  /*b300*/  FADD.FTZ R128, R133.reuse, R128 ;  /* 0x0000008085807221 */ /* 0x042fe20000010000 */
[----:B------:R-:W-:-:S02]  /*b310*/  F2FP.F16.F32.PACK_AB R5, R133, R126 ;  /* 0x0000007e8505723e */ /* 0x000fc400000000ff */
[----:B------:R-:W-:Y:S02]  /*b320*/  MOV R133, R54 ;  /* 0x0000003600857202 */ /* 0x000fe40000000f00 */
[----:B------:R-:W1:Y:S01]  /*b330*/  MUFU.EX2 R153, R153 ;  /* 0x0000009900997308 */ /* 0x000e620000000800 */
[----:B------:R-:W-:Y:S01]  /*b340*/  HMMA.16816.F32 R28, R28, R6, R204 ;  /* 0x000000061c1c723c */ /* 0x000fe200000018cc */
[----:B------:R-:W-:Y:S01]  /*b350*/  F2FP.F16.F32.PACK_AB R6, R125, R123 ;  /* 0x0000007b7d06723e */ /* 0x000fe200000000ff */
[----:B--2---:R-:W-:Y:S01]  /*b360*/  FADD.FTZ R128, R144, R128 ;  /* 0x0000008090807221 */ /* 0x004fe20000010000 */
[----:B------:R-:W-:Y:S04]  /*b370*/  LDSM.16.MT88.4 R204, [R141+0x1c00] ;  /* 0x001c00008dcc783b */ /* 0x000fe80000004200 */
[----:B------:R-:W2:Y:S01]  /*b380*/  MUFU.EX2 R155, R155 ;  /* 0x0000009b009b7308 */ /* 0x000ea20000000800 */
[C---:B---3--:R-:W-:Y:S01]  /*b390*/  F2FP.F16.F32.PACK_AB R7, R146.reuse, R144 ;  /* 0x000000909207723e */ /* 0x048fe200000000ff */
[----:B------:R-:W-:Y:S01]  /*b3a0*/  HMMA.16816.F32 R8, R56, R38, R8 ;  /* 0x000000263808723c */ /* 0x000fe20000001808 */
[----:B------:R-:W-:-:S05]  /*b3b0*/  FADD.FTZ R128, R146, R128 ;  /* 0x0000008092807221 */ /* 0x000fca0000010000 */
[----:B------:R-:W3:Y:S01]  /*b3c0*/  MUFU.EX2 R156, R156 ;  /* 0x0000009c009c7308 */ /* 0x000ee20000000800 */
[----:B-1----:R-:W-:Y:S01]  /*b3d0*/  FADD.FTZ R129, R153, R129 ;  /* 0x0000008199817221 */ /* 0x002fe20000010000 */
[C---:B------:R-:W-:Y:S06]  /*b3e0*/  HMMA.16816.F32 R12, R4.reuse, R36, R12 ;  /* 0x00000024040c723c */ /* 0x040fec000000180c */
[----:B------:R-:W1:Y:S01]  /*b3f0*/  MUFU.EX2 R157, R157 ;  /* 0x0000009d009d7308 */ /* 0x000e620000000800 */
[C---:B--2---:R-:W-:Y:S01]  /*b400*/  F2FP.F16.F32.PACK_AB R36, R155.reuse, R153 ;  /* 0x000000999b24723e */ /* 0x044fe200000000ff */
[----:B------:R-:W-:Y:S01]  /*b410*/  HMMA.16816.F32 R16, R4, R38, R16 ;  /* 0x000000260410723c */ /* 0x000fe20000001810 */
[----:B------:R-:W-:-:S05]  /*b420*/  FADD.FTZ R129, R155, R129 ;  /* 0x000000819b817221 */ /* 0x000fca0000010000 */
[----:B------:R-:W2:Y:S01]  /*b430*/  MUFU.EX2 R160, R160 ;  /* 0x000000a000a07308 */ /* 0x000ea20000000800 */
[----:B---3--:R-:W-:Y:S01]  /*b440*/  FADD.FTZ R129, R156, R129 ;  /* 0x000000819c817221 */ /* 0x008fe20000010000 */
[C---:B------:R-:W-:Y:S06]  /*b450*/  HMMA.16816.F32 R20, R4.reuse, R40, R20 ;  /* 0x000000280414723c */ /* 0x040fec0000001814 */
[----:B------:R-:W3:Y:S01]  /*b460*/  MUFU.EX2 R159, R159 ;  /* 0x0000009f009f7308 */ /* 0x000ee20000000800 */
[C---:B-1----:R-:W-:Y:S01]  /*b470*/  F2FP.F16.F32.PACK_AB R38, R157.reuse, R156 ;  /* 0x0000009c9d26723e */ /* 0x042fe200000000ff */
[----:B------:R-:W-:Y:S01]  /*b480*/  HMMA.16816.F32 R24, R4, R42, R24 ;  /* 0x0000002a0418723c */ /* 0x000fe20000001818 */
[----:B------:R-:W1:Y:S01]  /*b490*/  LDSM.16.MT88.4 R4, [R237+0x4800] ;  /* 0x00480000ed04783b */ /* 0x000e620000004200 */
[----:B------:R-:W-:-:S04]  /*b4a0*/  FADD.FTZ R129, R157, R129 ;  /* 0x000000819d817221 */ /* 0x000fc80000010000 */
[----:B------:R-:W4:Y:S01]  /*b4b0*/  MUFU.EX2 R164, R164 ;  /* 0x000000a400a47308 */ /* 0x000f220000000800 */
[----:B--2---:R-:W-:Y:S01]  /*b4c0*/  FADD.FTZ R128, R160, R128 ;  /* 0x00000080a0807221 */ /* 0x004fe20000010000 */
[----:B------:R-:W-:Y:S01]  /*b4d0*/  HMMA.16816.F32 R44, R56, R40, R44 ;  /* 0x00000028382c723c */ /* 0x000fe2000000182c */
[----:B------:R-:W-:-:S05]  /*b4e0*/  F2FP.F16.F32.PACK_AB R40, R114, R115 ;  /* 0x000000737228723e */ /* 0x000fca00000000ff */
[----:B------:R-:W2:Y:S01]  /*b4f0*/  MUFU.EX2 R171, R171 ;  /* 0x000000ab00ab7308 */ /* 0x000ea20000000800 */
[C---:B---3--:R-:W-:Y:S01]  /*b500*/  F2FP.F16.F32.PACK_AB R37, R159.reuse, R160 ;  /* 0x000000a09f25723e */ /* 0x048fe200000000ff */
[----:B------:R-:W-:Y:S01]  /*b510*/  HMMA.16816.F32 R28, R56, R42, R28 ;  /* 0x0000002a381c723c */ /* 0x000fe2000000181c */
[----:B------:R-:W-:Y:S01]  /*b520*/  LDSM.16.MT88.4 R56, [R141+0xc00] ;  /* 0x000c00008d38783b */ /* 0x000fe20000004200 */
[----:B------:R-:W-:-:S04]  /*b530*/  FADD.FTZ R128, R159, R128 ;  /* 0x000000809f807221 */ /* 0x000fc80000010000 */
[----:B------:R-:W3:Y:S01]  /*b540*/  MUFU.EX2 R113, R113 ;  /* 0x0000007100717308 */ /* 0x000ee20000000800 */
[----:B----4-:R-:W-:-:S07]  /*b550*/  FADD.FTZ R128, R164, R128 ;  /* 0x00000080a4807221 */ /* 0x010fce0000010000 */
[----:B------:R-:W4:Y:S01]  /*b560*/  MUFU.EX2 R112, R112 ;  /* 0x0000007000707308 */ /* 0x000f220000000800 */
[C---:B--2---:R-:W-:Y:S01]  /*b570*/  F2FP.F16.F32.PACK_AB R39, R171.reuse, R164 ;  /* 0x000000a4ab27723e */ /* 0x044fe200000000ff */
[----:B------:R-:W-:-:S06]  /*b580*/  FADD.FTZ R128, R171, R128 ;  /* 0x00000080ab807221 */ /* 0x000fcc0000010000 */
[----:B------:R-:W-:Y:S01]  /*b590*/  HMMA.16816.F32 R20, R36, R60, R20 ;  /* 0x0000003c2414723c */ /* 0x000fe20000001814 */
[----:B------:R-:W2:Y:S01]  /*b5a0*/  MUFU.EX2 R84, R84 ;  /* 0x0000005400547308 */ /* 0x000ea20000000800 */
[----:B---3--:R-:W-:-:S06]  /*b5b0*/  FADD.FTZ R137, R113, R137 ;  /* 0x0000008971897221 */ /* 0x008fcc0000010000 */
[----:B-1----:R-:W-:Y:S01]  /*b5c0*/  HMMA.16816.F32 R12, R36, R4, R12 ;  /* 0x00000004240c723c */ /* 0x002fe2000000180c */
[----:B------:R-:W1:Y:S01]  /*b5d0*/  MUFU.EX2 R83, R83 ;  /* 0x0000005300537308 */ /* 0x000e620000000800 */
[C---:B----4-:R-:W-:Y:S01]  /*b5e0*/  F2FP.F16.F32.PACK_AB R42, R112.reuse, R113 ;  /* 0x00000071702a723e */ /* 0x050fe200000000ff */
[----:B------:R-:W-:-:S05]  /*b5f0*/  FADD.FTZ R137, R112, R137 ;  /* 0x0000008970897221 */ /* 0x000fca0000010000 */
[----:B------:R-:W-:Y:S01]  /*b600*/  HMMA.16816.F32 R16, R36, R6, R16 ;  /* 0x000000062410723c */ /* 0x000fe20000001810 */
[----:B------:R-:W3:Y:S01]  /*b610*/  MUFU.EX2 R82, R82 ;  /* 0x0000005200527308 */ /* 0x000ee20000000800 */
[----:B--2---:R-:W-:-:S06]  /*b620*/  FADD.FTZ R130, R84, R130 ;  /* 0x0000008254827221 */ /* 0x004fcc0000010000 */
[----:B------:R-:W-:Y:S01]  /*b630*/  HMMA.16816.F32 R24, R36, R62, R24 ;  /* 0x0000003e2418723c */ /* 0x000fe20000001818 */
[----:B------:R-:W2:Y:S01]  /*b640*/  LDSM.16.MT88.4 R36, [R237+0x4c00] ;  /* 0x004c0000ed24783b */ /* 0x000ea20000004200 */
[----:B------:R-:W4:Y:S01]  /*b650*/  MUFU.EX2 R81, R81 ;  /* 0x0000005100517308 */ /* 0x000f220000000800 */
[C---:B-1----:R-:W-:Y:S01]  /*b660*/  F2FP.F16.F32.PACK_AB R41, R83.reuse, R84 ;  /* 0x000000545329723e */ /* 0x042fe200000000ff */
[----:B------:R-:W-:-:S06]  /*b670*/  FADD.FTZ R130, R83, R130 ;  /* 0x0000008253827221 */ /* 0x000fcc0000010000 */
[----:B------:R-:W1:Y:S01]  /*b680*/  MUFU.EX2 R240, R240 ;  /* 0x000000f000f07308 */ /* 0x000e620000000800 */
[----:B---3--:R-:W-:-:S07]  /*b690*/  FADD.FTZ R130, R82, R130 ;  /* 0x0000008252827221 */ /* 0x008fce0000010000 */
[----:B------:R-:W3:Y:S01]  /*b6a0*/  MUFU.EX2 R242, R242 ;  /* 0x000000f200f27308 */ /* 0x000ee20000000800 */
[C---:B----4-:R-:W-:Y:S01]  /*b6b0*/  F2FP.F16.F32.PACK_AB R43, R81.reuse, R82 ;  /* 0x00000052512b723e */ /* 0x050fe200000000ff */
[----:B------:R-:W-:-:S06]  /*b6c0*/  FADD.FTZ R130, R81, R130 ;  /* 0x0000008251827221 */ /* 0x000fcc0000010000 */
[----:B------:R-:W4:Y:S01]  /*b6d0*/  MUFU.EX2 R243, R243 ;  /* 0x000000f300f37308 */ /* 0x000f220000000800 */
[----:B------:R-:W-:Y:S01]  /*b6e0*/  HMMA.16816.F32 R32, R40, R4, R32 ;  /* 0x000000042820723c */ /* 0x000fe20000001820 */
[----:B-1----:R-:W-:-:S06]  /*b6f0*/  FADD.FTZ R129, R240, R129 ;  /* 0x00000081f0817221 */ /* 0x002fcc0000010000 */
[----:B------:R-:W1:Y:S01]  /*b700*/  MUFU.EX2 R244, R244 ;  /* 0x000000f400f47308 */ /* 0x000e620000000800 */
[----:B------:R-:W-:Y:S01]  /*b710*/  HMMA.16816.F32 R8, R40, R6, R8 ;  /* 0x000000062808723c */ /* 0x000fe20000001808 */
[C---:B---3--:R-:W-:Y:S01]  /*b720*/  F2FP.F16.F32.PACK_AB R4, R242.reuse, R240 ;  /* 0x000000f0f204723e */ /* 0x048fe200000000ff */
[----:B------:R-:W-:-:S05]  /*b730*/  FADD.FTZ R129, R242, R129 ;  /* 0x00000081f2817221 */ /* 0x000fca0000010000 */
[----:B------:R-:W3:Y:S01]  /*b740*/  MUFU.EX2 R239, R239 ;  /* 0x000000ef00ef7308 */ /* 0x000ee20000000800 */
[----:B------:R-:W-:Y:S01]  /*b750*/  HMMA.16816.F32 R44, R40, R60, R44 ;  /* 0x0000003c282c723c */ /* 0x000fe2000000182c */
[----:B----4-:R-:W-:-:S06]  /*b760*/  FADD.FTZ R129, R243, R129 ;  /* 0x00000081f3817221 */ /* 0x010fcc0000010000 */
[----:B------:R-:W4:Y:S01]  /*b770*/  MUFU.EX2 R234, R234 ;  /* 0x000000ea00ea7308 */ /* 0x000f220000000800 */
[C---:B-1----:R-:W-:Y:S01]  /*b780*/  F2FP.F16.F32.PACK_AB R6, R244.reuse, R243 ;  /* 0x000000f3f406723e */ /* 0x042fe200000000ff */
[----:B------:R-:W-:Y:S01]  /*b790*/  HMMA.16816.F32 R28, R40, R62, R28 ;  /* 0x0000003e281c723c */ /* 0x000fe2000000181c */
[----:B------:R-:W-:Y:S01]  /*b7a0*/  LDSM.16.MT88.4 R60, [R141+0x1000] ;  /* 0x001000008d3c783b */ /* 0x000fe20000004200 */
[----:B------:R-:W-:-:S04]  /*b7b0*/  FADD.FTZ R129, R244, R129 ;  /* 0x00000081f4817221 */ /* 0x000fc80000010000 */
[----:B------:R-:W1:Y:S01]  /*b7c0*/  MUFU.EX2 R190, R190 ;  /* 0x000000be00be7308 */ /* 0x000e620000000800 */
[----:B---3--:R-:W-:-:S07]  /*b7d0*/  FADD.FTZ R128, R239, R128 ;  /* 0x00000080ef807221 */ /* 0x008fce0000010000 */
[----:B------:R-:W3:Y:S01]  /*b7e0*/  MUFU.EX2 R238, R238 ;  /* 0x000000ee00ee7308 */ /* 0x000ee20000000800 */
[C---:B----4-:R-:W-:Y:S01]  /*b7f0*/  F2FP.F16.F32.PACK_AB R5, R234.reuse, R239 ;  /* 0x000000efea05723e */ /* 0x050fe200000000ff */
[----:B------:R-:W-:-:S06]  /*b800*/  FADD.FTZ R128, R234, R128 ;  /* 0x00000080ea807221 */ /* 0x000fcc0000010000 */
[----:B------:R-:W4:Y:S01]  /*b810*/  MUFU.EX2 R111, R111 ;  /* 0x0000006f006f7308 */ /* 0x000f220000000800 */
[----:B-1----:R-:W-:-:S07]  /*b820*/  FADD.FTZ R128, R190, R128 ;  /* 0x00000080be807221 */ /* 0x002fce0000010000 */
[----:B------:R-:W1:Y:S01]  /*b830*/  MUFU.EX2 R110, R110 ;  /* 0x0000006e006e7308 */ /* 0x000e620000000800 */
[C---:B---3--:R-:W-:Y:S01]  /*b840*/  F2FP.F16.F32.PACK_AB R7, R238.reuse, R190 ;  /* 0x000000beee07723e */ /* 0x048fe200000000ff */
[----:B------:R-:W-:-:S06]  /*b850*/  FADD.FTZ R128, R238, R128 ;  /* 0x00000080ee807221 */ /* 0x000fcc0000010000 */
[----:B--2---:R-:W-:Y:S01]  /*b860*/  HMMA.16816.F32 R12, R4, R36, R12 ;  /* 0x00000024040c723c */ /* 0x004fe2000000180c */
[----:B------:R-:W2:Y:S01]  /*b870*/  MUFU.EX2 R109, R109 ;  /* 0x0000006d006d7308 */ /* 0x000ea20000000800 */
[----:B----4-:R-:W-:-:S06]  /*b880*/  FADD.FTZ R137, R111, R137 ;  /* 0x000000896f897221 */ /* 0x010fcc0000010000 */
[----:B------:R-:W-:Y:S01]  /*b890*/  HMMA.16816.F32 R16, R4, R38, R16 ;  /* 0x000000260410723c */ /* 0x000fe20000001810 */
[----:B------:R-:W3:Y:S01]  /*b8a0*/  MUFU.EX2 R108, R108 ;  /* 0x0000006c006c7308 */ /* 0x000ee20000000800 */
[C---:B-1----:R-:W-:Y:S01]  /*b8b0*/  F2FP.F16.F32.PACK_AB R40, R110.reuse, R111 ;  /* 0x0000006f6e28723e */ /* 0x042fe200000000ff */
[----:B------:R-:W-:-:S05]  /*b8c0*/  FADD.FTZ R137, R110, R137 ;  /* 0x000000896e897221 */ /* 0x000fca0000010000 */
[----:B------:R-:W-:Y:S01]  /*b8d0*/  HMMA.16816.F32 R20, R4, R56, R20 ;  /* 0x000000380414723c */ /* 0x000fe20000001814 */
[----:B------:R-:W1:Y:S01]  /*b8e0*/  MUFU.EX2 R80, R80 ;  /* 0x0000005000507308 */ /* 0x000e620000000800 */
[----:B--2---:R-:W-:-:S06]  /*b8f0*/  FADD.FTZ R137, R109, R137 ;  /* 0x000000896d897221 */ /* 0x004fcc0000010000 */
[----:B------:R-:W-:Y:S01]  /*b900*/  HMMA.16816.F32 R24, R4, R58, R24 ;  /* 0x0000003a0418723c */ /* 0x000fe20000001818 */
        /* <DEDUP_REMOVED lines=19> */
[C---:B---3--:R-:W-:Y:S01]  /*ba40*/  F2FP.F16.F32.PACK_AB R36, R191.reuse, R192 ;  /* 0x000000c0bf24723e */ /* 0x048fe200000000ff */
[----:B------:R-:W-:-:S05]  /*ba50*/  FADD.FTZ R129, R191, R129 ;  /* 0x00000081bf817221 */ /* 0x000fca0000010000 */
[----:B------:R-:W3:Y:S01]  /*ba60*/  MUFU.EX2 R177, R177 ;  /* 0x000000b100b17308 */ /* 0x000ee20000000800 */
[----:B------:R-:W-:Y:S01]  /*ba70*/  HMMA.16816.F32 R44, R40, R56, R44 ;  /* 0x00000038282c723c */ /* 0x000fe2000000182c */
[----:B-1----:R-:W-:-:S06]  /*ba80*/  FADD.FTZ R129, R235, R129 ;  /* 0x00000081eb817221 */ /* 0x002fcc0000010000 */
[----:B------:R-:W1:Y:S01]  /*ba90*/  MUFU.EX2 R172, R172 ;  /* 0x000000ac00ac7308 */ /* 0x000e620000000800 */
[C---:B----4-:R-:W-:Y:S01]  /*baa0*/  F2FP.F16.F32.PACK_AB R38, R241.reuse, R235 ;  /* 0x000000ebf126723e */ /* 0x050fe200000000ff */
[----:B------:R-:W-:Y:S01]  /*bab0*/  HMMA.16816.F32 R28, R40, R58, R28 ;  /* 0x0000003a281c723c */ /* 0x000fe2000000181c */
[----:B------:R-:W-:Y:S01]  /*bac0*/  LDSM.16.MT88.4 R56, [R141+0x1400] ;  /* 0x001400008d38783b */ /* 0x000fe20000004200 */
[----:B------:R-:W-:-:S04]  /*bad0*/  FADD.FTZ R129, R241, R129 ;  /* 0x00000081f1817221 */ /* 0x000fc80000010000 */
        /* <DEDUP_REMOVED lines=10> */
[----:B--2---:R-:W-:Y:S01]  /*bb80*/  HMMA.16816.F32 R12, R36, R4, R12 ;  /* 0x00000004240c723c */ /* 0x004fe2000000180c */
[----:B------:R-:W2:Y:S01]  /*bb90*/  MUFU.EX2 R105, R105 ;  /* 0x0000006900697308 */ /* 0x000ea20000000800 */
[----:B-1----:R-:W-:-:S06]  /*bba0*/  FADD.FTZ R137, R107, R137 ;  /* 0x000000896b897221 */ /* 0x002fcc0000010000 */
[----:B------:R-:W-:Y:S01]  /*bbb0*/  HMMA.16816.F32 R16, R36, R6, R16 ;  /* 0x000000062410723c */ /* 0x000fe20000001810 */
        /* <DEDUP_REMOVED lines=21> */
[----:B------:R-:W3:Y:S01]  /*bd10*/  MUFU.EX2 R183, R183 ;  /* 0x000000b700b77308 */ /* 0x000ee20000000800 */
[----:B------:R-:W-:Y:S01]  /*bd20*/  HMMA.16816.F32 R32, R40, R4, R32 ;  /* 0x000000042820723c */ /* 0x000fe20000001820 */
[----:B----4-:R-:W-:-:S06]  /*bd30*/  FADD.FTZ R129, R175, R129 ;  /* 0x00000081af817221 */ /* 0x010fcc0000010000 */
[----:B------:R-:W4:Y:S01]  /*bd40*/  MUFU.EX2 R188, R188 ;  /* 0x000000bc00bc7308 */ /* 0x000f220000000800 */
[----:B------:R-:W-:Y:S01]  /*bd50*/  HMMA.16816.F32 R8, R40, R6, R8 ;  /* 0x000000062808723c */ /* 0x000fe20000001808 */
[C---:B-1----:R-:W-:Y:S01]  /*bd60*/  F2FP.F16.F32.PACK_AB R4, R173.reuse, R175 ;  /* 0x000000afad04723e */ /* 0x042fe200000000ff */
[----:B------:R-:W-:-:S05]  /*bd70*/  FADD.FTZ R129, R173, R129 ;  /* 0x00000081ad817221 */ /* 0x000fca0000010000 */
[----:B------:R-:W1:Y:S01]  /*bd80*/  MUFU.EX2 R163, R163 ;  /* 0x000000a300a37308 */ /* 0x000e620000000800 */
[----:B------:R-:W-:Y:S01]  /*bd90*/  HMMA.16816.F32 R44, R40, R60, R44 ;  /* 0x0000003c282c723c */ /* 0x000fe2000000182c */
[----:B---3--:R-:W-:-:S06]  /*bda0*/  FADD.FTZ R129, R183, R129 ;  /* 0x00000081b7817221 */ /* 0x008fcc0000010000 */
[----:B------:R-:W3:Y:S01]  /*bdb0*/  MUFU.EX2 R170, R170 ;  /* 0x000000aa00aa7308 */ /* 0x000ee20000000800 */
[C---:B----4-:R-:W-:Y:S01]  /*bdc0*/  F2FP.F16.F32.PACK_AB R6, R188.reuse, R183 ;  /* 0x000000b7bc06723e */ /* 0x050fe200000000ff */
[----:B------:R-:W-:Y:S01]  /*bdd0*/  HMMA.16816.F32 R28, R40, R62, R28 ;  /* 0x0000003e281c723c */ /* 0x000fe2000000181c */
[----:B------:R-:W-:Y:S01]  /*bde0*/  LDSM.16.MT88.4 R60, [R141+0x1800] ;  /* 0x001800008d3c783b */ /* 0x000fe20000004200 */
[----:B------:R-:W-:Y:S01]  /*bdf0*/  FADD.FTZ R129, R188, R129 ;  /* 0x00000081bc817221 */ /* 0x000fe20000010000 */
[----:B------:R-:W-:-:S03]  /*be00*/  IADD3 R188, PT, PT, R158, -0x3, RZ ;  /* 0xfffffffd9ebc7810 */ /* 0x000fc60007ffe0ff */
[----:B------:R-:W4:Y:S01]  /*be10*/  MUFU.EX2 R165, R165 ;  /* 0x000000a500a57308 */ /* 0x000f220000000800 */
[----:B-1----:R-:W-:-:S07]  /*be20*/  FADD.FTZ R128, R163, R128 ;  /* 0x00000080a3807221 */ /* 0x002fce0000010000 */
[----:B------:R-:W1:Y:S01]  /*be30*/  MUFU.EX2 R169, R169 ;  /* 0x000000a900a97308 */ /* 0x000e620000000800 */
[C---:B---3--:R-:W-:Y:S01]  /*be40*/  F2FP.F16.F32.PACK_AB R5, R170.reuse, R163 ;  /* 0x000000a3aa05723e */ /* 0x048fe200000000ff */
[----:B------:R-:W-:-:S06]  /*be50*/  FADD.FTZ R128, R170, R128 ;  /* 0x00000080aa807221 */ /* 0x000fcc0000010000 */
[----:B------:R-:W3:Y:S01]  /*be60*/  MUFU.EX2 R103, R103 ;  /* 0x0000006700677308 */ /* 0x000ee20000000800 */
[----:B----4-:R-:W-:-:S07]  /*be70*/  FADD.FTZ R128, R165, R128 ;  /* 0x00000080a5807221 */ /* 0x010fce0000010000 */
[----:B------:R-:W4:Y:S01]  /*be80*/  MUFU.EX2 R102, R102 ;  /* 0x0000006600667308 */ /* 0x000f220000000800 */
[C---:B-1----:R-:W-:Y:S01]  /*be90*/  F2FP.F16.F32.PACK_AB R7, R169.reuse, R165 ;  /* 0x000000a5a907723e */ /* 0x042fe200000000ff */
[----:B------:R-:W-:-:S06]  /*bea0*/  FADD.FTZ R128, R169, R128 ;  /* 0x00000080a9807221 */ /* 0x000fcc0000010000 */
[----:B--2---:R-:W-:Y:S01]  /*beb0*/  HMMA.16816.F32 R12, R4, R36, R12 ;  /* 0x00000024040c723c */ /* 0x004fe2000000180c */
[----:B------:R-:W1:Y:S01]  /*bec0*/  MUFU.EX2 R101, R101 ;  /* 0x0000006500657308 */ /* 0x000e620000000800 */
[----:B---3--:R-:W-:-:S06]  /*bed0*/  FADD.FTZ R137, R103, R137 ;  /* 0x0000008967897221 */ /* 0x008fcc0000010000 */
[----:B------:R-:W-:Y:S01]  /*bee0*/  HMMA.16816.F32 R16, R4, R38, R16 ;  /* 0x000000260410723c */ /* 0x000fe20000001810 */
[----:B------:R-:W2:Y:S01]  /*bef0*/  MUFU.EX2 R100, R100 ;  /* 0x0000006400647308 */ /* 0x000ea20000000800 */
[C---:B----4-:R-:W-:Y:S01]  /*bf00*/  F2FP.F16.F32.PACK_AB R40, R102.reuse, R103 ;  /* 0x000000676628723e */ /* 0x050fe200000000ff */
[----:B------:R-:W-:-:S05]  /*bf10*/  FADD.FTZ R137, R102, R137 ;  /* 0x0000008966897221 */ /* 0x000fca0000010000 */
[----:B------:R-:W-:Y:S01]  /*bf20*/  HMMA.16816.F32 R20, R4, R56, R20 ;  /* 0x000000380414723c */ /* 0x000fe20000001814 */
[----:B------:R-:W3:Y:S01]  /*bf30*/  MUFU.EX2 R72, R72 ;  /* 0x0000004800487308 */ /* 0x000ee20000000800 */
[----:B-1----:R-:W-:-:S06]  /*bf40*/  FADD.FTZ R137, R101, R137 ;  /* 0x0000008965897221 */ /* 0x002fcc0000010000 */
[----:B------:R-:W-:Y:S01]  /*bf50*/  HMMA.16816.F32 R24, R4, R58, R24 ;  /* 0x0000003a0418723c */ /* 0x000fe20000001818 */
[----:B------:R-:W1:Y:S01]  /*bf60*/  LDSM.16.MT88.4 R4, [R237+0x5800] ;  /* 0x00580000ed04783b */ /* 0x000e620000004200 */
[----:B------:R-:W4:Y:S01]  /*bf70*/  MUFU.EX2 R71, R71 ;  /* 0x0000004700477308 */ /* 0x000f220000000800 */
[C---:B--2---:R-:W-:Y:S01]  /*bf80*/  F2FP.F16.F32.PACK_AB R42, R100.reuse, R101 ;  /* 0x00000065642a723e */ /* 0x044fe200000000ff */
[----:B------:R-:W-:-:S06]  /*bf90*/  FADD.FTZ R137, R100, R137 ;  /* 0x0000008964897221 */ /* 0x000fcc0000010000 */
[----:B------:R-:W2:Y:S01]  /*bfa0*/  MUFU.EX2 R70, R70 ;  /* 0x0000004600467308 */ /* 0x000ea20000000800 */
[----:B---3--:R-:W-:-:S07]  /*bfb0*/  FADD.FTZ R130, R72, R130 ;  /* 0x0000008248827221 */ /* 0x008fce0000010000 */
[----:B------:R-:W3:Y:S01]  /*bfc0*/  MUFU.EX2 R147, R147 ;  /* 0x0000009300937308 */ /* 0x000ee20000000800 */
[C---:B----4-:R-:W-:Y:S01]  /*bfd0*/  F2FP.F16.F32.PACK_AB R41, R71.reuse, R72 ;  /* 0x000000484729723e */ /* 0x050fe200000000ff */
[----:B------:R-:W-:-:S06]  /*bfe0*/  FADD.FTZ R130, R71, R130 ;  /* 0x0000008247827221 */ /* 0x000fcc0000010000 */
[----:B------:R-:W4:Y:S01]  /*bff0*/  MUFU.EX2 R168, R168 ;  /* 0x000000a800a87308 */ /* 0x000f220000000800 */
[----:B--2---:R-:W-:-:S07]  /*c000*/  FADD.FTZ R130, R70, R130 ;  /* 0x0000008246827221 */ /* 0x004fce0000010000 */
[----:B------:R-:W2:Y:S01]  /*c010*/  MUFU.EX2 R166, R166 ;  /* 0x000000a600a67308 */ /* 0x000ea20000000800 */
[C---:B---3--:R-:W-:Y:S01]  /*c020*/  F2FP.F16.F32.PACK_AB R43, R147.reuse, R70 ;  /* 0x00000046932b723e */ /* 0x048fe200000000ff */
[----:B------:R-:W-:-:S06]  /*c030*/  FADD.FTZ R130, R147, R130 ;  /* 0x0000008293827221 */ /* 0x000fcc0000010000 */
[----:B------:R-:W3:Y:S01]  /*c040*/  MUFU.EX2 R48, R48 ;  /* 0x0000003000307308 */ /* 0x000ee20000000800 */
[----:B------:R-:W-:Y:S01]  /*c050*/  HMMA.16816.F32 R32, R40, R36, R32 ;  /* 0x000000242820723c */ /* 0x000fe20000001820 */
[----:B----4-:R-:W-:-:S06]  /*c060*/  FADD.FTZ R129, R168, R129 ;  /* 0x00000081a8817221 */ /* 0x010fcc0000010000 */
[----:B------:R-:W4:Y:S01]  /*c070*/  MUFU.EX2 R167, R167 ;  /* 0x000000a700a77308 */ /* 0x000f220000000800 */
[----:B------:R-:W-:Y:S01]  /*c080*/  HMMA.16816.F32 R8, R40, R38, R8 ;  /* 0x000000262808723c */ /* 0x000fe20000001808 */
[C---:B--2---:R-:W-:Y:S01]  /*c090*/  F2FP.F16.F32.PACK_AB R36, R166.reuse, R168 ;  /* 0x000000a8a624723e */ /* 0x044fe200000000ff */
[----:B------:R-:W-:-:S05]  /*c0a0*/  FADD.FTZ R129, R166, R129 ;  /* 0x00000081a6817221 */ /* 0x000fca0000010000 */
[----:B------:R-:W2:Y:S01]  /*c0b0*/  MUFU.EX2 R162, R162 ;  /* 0x000000a200a27308 */ /* 0x000ea20000000800 */
[----:B------:R-:W-:Y:S01]  /*c0c0*/  HMMA.16816.F32 R44, R40, R56, R44 ;  /* 0x00000038282c723c */ /* 0x000fe2000000182c */
[----:B------:R-:W-:Y:S01]  /*c0d0*/  FFMA.FTZ R57, R143, UR5, -R139 ;  /* 0x000000058f397c23 */ /* 0x000fe2000801088b */
[----:B------:R-:W-:Y:S01]  /*c0e0*/  FFMA.FTZ R56, R152, UR5, -R131 ;  /* 0x0000000598387c23 */ /* 0x000fe20008010883 */
[----:B---3--:R-:W-:-:S04]  /*c0f0*/  FADD.FTZ R129, R48, R129 ;  /* 0x0000008130817221 */ /* 0x008fc80000010000 */
[----:B------:R-:W3:Y:S01]  /*c100*/  MUFU.EX2 R161, R161 ;  /* 0x000000a100a17308 */ /* 0x000ee20000000800 */
[----:B------:R-:W-:Y:S01]  /*c110*/  HMMA.16816.F32 R28, R40, R58, R28 ;  /* 0x0000003a281c723c */ /* 0x000fe2000000181c */
[--C-:B------:R-:W-:Y:S01]  /*c120*/  FFMA.FTZ R42, R51, UR5, -R149.reuse ;  /* 0x00000005332a7c23 */ /* 0x100fe20008010895 */
[--C-:B------:R-:W-:Y:S01]  /*c130*/  FFMA.FTZ R41, R150, UR5, -R149.reuse ;  /* 0x0000000596297c23 */ /* 0x100fe20008010895 */
[----:B------:R-:W-:Y:S01]  /*c140*/  FFMA.FTZ R43, R148, UR5, -R149 ;  /* 0x00000005942b7c23 */ /* 0x000fe20008010895 */
[--C-:B------:R-:W-:Y:S01]  /*c150*/  FFMA.FTZ R51, R145, UR5, -R139.reuse ;  /* 0x0000000591337c23 */ /* 0x100fe2000801088b */
[----:B------:R-:W-:Y:S01]  /*c160*/  FFMA.FTZ R58, R138, UR5, -R139 ;  /* 0x000000058a3a7c23 */ /* 0x000fe2000801088b */
[----:B----4-:R-:W-:Y:S01]  /*c170*/  F2FP.F16.F32.PACK_AB R38, R167, R48 ;  /* 0x00000030a726723e */ /* 0x010fe200000000ff */
[----:B------:R-:W4:Y:S01]  /*c180*/  MUFU.EX2 R50, R50 ;  /* 0x0000003200327308 */ /* 0x000f220000000800 */
[----:B------:R-:W-:Y:S01]  /*c190*/  FFMA.FTZ R59, R127, UR5, -R131 ;  /* 0x000000057f3b7c23 */ /* 0x000fe20008010883 */
[----:B--2---:R-:W-:Y:S01]  /*c1a0*/  FADD.FTZ R128, R162, R128 ;  /* 0x00000080a2807221 */ /* 0x004fe20000010000 */
[----:B------:R-:W-:-:S05]  /*c1b0*/  FADD.FTZ R129, R167, R129 ;  /* 0x00000081a7817221 */ /* 0x000fca0000010000 */
[----:B------:R-:W2:Y:S01]  /*c1c0*/  MUFU.EX2 R154, R154 ;  /* 0x0000009a009a7308 */ /* 0x000ea20000000800 */
[C---:B---3--:R-:W-:Y:S01]  /*c1d0*/  F2FP.F16.F32.PACK_AB R37, R161.reuse, R162 ;  /* 0x000000a2a125723e */ /* 0x048fe200000000ff */
[----:B------:R-:W-:-:S06]  /*c1e0*/  FADD.FTZ R128, R161, R128 ;  /* 0x00000080a1807221 */ /* 0x000fcc0000010000 */
[----:B------:R-:W3:Y:S01]  /*c1f0*/  MUFU.EX2 R99, R99 ;  /* 0x0000006300637308 */ /* 0x000ee20000000800 */
[----:B----4-:R-:W-:-:S07]  /*c200*/  FADD.FTZ R128, R50, R128 ;  /* 0x0000008032807221 */ /* 0x010fce0000010000 */
[----:B------:R-:W4:Y:S01]  /*c210*/  MUFU.EX2 R98, R98 ;  /* 0x0000006200627308 */ /* 0x000f220000000800 */
[C---:B--2---:R-:W-:Y:S01]  /*c220*/  F2FP.F16.F32.PACK_AB R39, R154.reuse, R50 ;  /* 0x000000329a27723e */ /* 0x044fe200000000ff */
[----:B------:R-:W-:-:S06]  /*c230*/  FADD.FTZ R128, R154, R128 ;  /* 0x000000809a807221 */ /* 0x000fcc0000010000 */
[----:B------:R-:W2:Y:S01]  /*c240*/  MUFU.EX2 R97, R97 ;  /* 0x0000006100617308 */ /* 0x000ea20000000800 */
[----:B-1----:R-:W-:Y:S01]  /*c250*/  HMMA.16816.F32 R12, R36, R4, R12 ;  /* 0x00000004240c723c */ /* 0x002fe2000000180c */
[----:B---3--:R-:W-:-:S06]  /*c260*/  FADD.FTZ R137, R99, R137 ;  /* 0x0000008963897221 */ /* 0x008fcc0000010000 */
[----:B------:R-:W1:Y:S01]  /*c270*/  MUFU.EX2 R96, R96 ;  /* 0x0000006000607308 */ /* 0x000e620000000800 */
[----:B------:R-:W-:Y:S01]  /*c280*/  HMMA.16816.F32 R16, R36, R6, R16 ;  /* 0x000000062410723c */ /* 0x000fe20000001810 */
[----:B----4-:R-:W-:-:S06]  /*c290*/  FADD.FTZ R137, R98, R137 ;  /* 0x0000008962897221 */ /* 0x010fcc0000010000 */
[----:B------:R-:W3:Y:S01]  /*c2a0*/  MUFU.EX2 R174, R174 ;  /* 0x000000ae00ae7308 */ /* 0x000ee20000000800 */
[----:B------:R-:W-:Y:S01]  /*c2b0*/  HMMA.16816.F32 R20, R36, R60, R20 ;  /* 0x0000003c2414723c */ /* 0x000fe20000001814 */
[----:B--2---:R-:W-:-:S06]  /*c2c0*/  FADD.FTZ R137, R97, R137 ;  /* 0x0000008961897221 */ /* 0x004fcc0000010000 */
[----:B------:R-:W2:Y:S01]  /*c2d0*/  MUFU.EX2 R245, R245 ;  /* 0x000000f500f57308 */ /* 0x000ea20000000800 */
[----:B------:R-:W-:Y:S01]  /*c2e0*/  HMMA.16816.F32 R24, R36, R62, R24 ;  /* 0x0000003e2418723c */ /* 0x000fe20000001818 */
[----:B------:R-:W-:Y:S01]  /*c2f0*/  F2FP.F16.F32.PACK_AB R36, R98, R99 ;  /* 0x000000636224723e */ /* 0x000fe200000000ff */
[C---:B-1----:R-:W-:Y:S01]  /*c300*/  FADD.FTZ R137, R96.reuse, R137 ;  /* 0x0000008960897221 */ /* 0x042fe20000010000 */
[----:B------:R-:W-:-:S04]  /*c310*/  F2FP.F16.F32.PACK_AB R38, R96, R97 ;  /* 0x000000616026723e */ /* 0x000fc800000000ff */
[----:B------:R-:W1:Y:S01]  /*c320*/  MUFU.EX2 R49, R49 ;  /* 0x0000003100317308 */ /* 0x000e620000000800 */
[----:B---3--:R-:W-:-:S07]  /*c330*/  FADD.FTZ R130, R174, R130 ;  /* 0x00000082ae827221 */ /* 0x008fce0000010000 */
[----:B------:R-:W3:Y:S01]  /*c340*/  MUFU.EX2 R189, R189 ;  /* 0x000000bd00bd7308 */ /* 0x000ee20000000800 */
[C---:B--2---:R-:W-:Y:S01]  /*c350*/  F2FP.F16.F32.PACK_AB R37, R245.reuse, R174 ;  /* 0x000000aef525723e */ /* 0x044fe200000000ff */
[----:B------:R-:W-:-:S06]  /*c360*/  FADD.FTZ R130, R245, R130 ;  /* 0x00000082f5827221 */ /* 0x000fcc0000010000 */
[----:B------:R-:W2:Y:S01]  /*c370*/  MUFU.EX2 R40, R151 ;  /* 0x0000009700287308 */ /* 0x000ea20000000800 */
[----:B-1----:R-:W-:-:S07]  /*c380*/  FADD.FTZ R130, R49, R130 ;  /* 0x0000008231827221 */ /* 0x002fce0000010000 */
[----:B------:R-:W1:Y:S01]  /*c390*/  MUFU.EX2 R41, R41 ;  /* 0x0000002900297308 */ /* 0x000e620000000800 */
[C---:B---3--:R-:W-:Y:S01]  /*c3a0*/  F2FP.F16.F32.PACK_AB R39, R189.reuse, R49 ;  /* 0x00000031bd27723e */ /* 0x048fe200000000ff */
[----:B------:R-:W-:-:S06]  /*c3b0*/  FADD.FTZ R130, R189, R130 ;  /* 0x00000082bd827221 */ /* 0x000fcc0000010000 */
[----:B------:R-:W3:Y:S01]  /*c3c0*/  MUFU.EX2 R42, R42 ;  /* 0x0000002a002a7308 */ /* 0x000ee20000000800 */
[----:B------:R-:W-:Y:S01]  /*c3d0*/  HMMA.16816.F32 R32, R36, R4, R32 ;  /* 0x000000042420723c */ /* 0x000fe20000001820 */
[----:B--2---:R-:W-:-:S06]  /*c3e0*/  FADD.FTZ R129, R40, R129 ;  /* 0x0000008128817221 */ /* 0x004fcc0000010000 */
[----:B------:R-:W2:Y:S01]  /*c3f0*/  MUFU.EX2 R43, R43 ;  /* 0x0000002b002b7308 */ /* 0x000ea20000000800 */
[C---:B-1----:R-:W-:Y:S01]  /*c400*/  F2FP.F16.F32.PACK_AB R212, R41.reuse, R40 ;  /* 0x0000002829d4723e */ /* 0x042fe200000000ff */
[----:B------:R-:W-:Y:S01]  /*c410*/  HMMA.16816.F32 R8, R36, R6, R8 ;  /* 0x000000062408723c */ /* 0x000fe20000001808 */
[----:B------:R-:W-:-:S05]  /*c420*/  FADD.FTZ R129, R41, R129 ;  /* 0x0000008129817221 */ /* 0x000fca0000010000 */
[----:B------:R-:W1:Y:S01]  /*c430*/  MUFU.EX2 R51, R51 ;  /* 0x0000003300337308 */ /* 0x000e620000000800 */
[----:B---3--:R-:W-:Y:S01]  /*c440*/  FADD.FTZ R129, R42, R129 ;  /* 0x000000812a817221 */ /* 0x008fe20000010000 */
[C---:B------:R-:W-:Y:S06]  /*c450*/  HMMA.16816.F32 R44, R36.reuse, R60, R44 ;  /* 0x0000003c242c723c */ /* 0x040fec000000182c */
[----:B------:R-:W3:Y:S01]  /*c460*/  MUFU.EX2 R57, R57 ;  /* 0x0000003900397308 */ /* 0x000ee20000000800 */
[C---:B--2---:R-:W-:Y:S01]  /*c470*/  F2FP.F16.F32.PACK_AB R214, R43.reuse, R42 ;  /* 0x0000002a2bd6723e */ /* 0x044fe200000000ff */
[----:B------:R-:W-:Y:S01]  /*c480*/  HMMA.16816.F32 R28, R36, R62, R28 ;  /* 0x0000003e241c723c */ /* 0x000fe2000000181c */
[----:B------:R-:W-:-:S05]  /*c490*/  FADD.FTZ R186, R43, R129 ;  /* 0x000000812bba7221 */ /* 0x000fca0000010000 */
[----:B------:R-:W2:Y:S01]  /*c4a0*/  MUFU.EX2 R53, R53 ;  /* 0x0000003500357308 */ /* 0x000ea20000000800 */
[----:B-1----:R-:W-:-:S07]  /*c4b0*/  FADD.FTZ R128, R51, R128 ;  /* 0x0000008033807221 */ /* 0x002fce0000010000 */
[----:B------:R-:W1:Y:S01]  /*c4c0*/  MUFU.EX2 R58, R58 ;  /* 0x0000003a003a7308 */ /* 0x000e620000000800 */
[C---:B---3--:R-:W-:Y:S01]  /*c4d0*/  F2FP.F16.F32.PACK_AB R213, R57.reuse, R51 ;  /* 0x0000003339d5723e */ /* 0x048fe200000000ff */
[----:B------:R-:W-:-:S06]  /*c4e0*/  FADD.FTZ R128, R57, R128 ;  /* 0x0000008039807221 */ /* 0x000fcc0000010000 */
[----:B------:R-:W3:Y:S01]  /*c4f0*/  MUFU.EX2 R56, R56 ;  /* 0x0000003800387308 */ /* 0x000ee20000000800 */
[----:B--2---:R-:W-:-:S07]  /*c500*/  FADD.FTZ R128, R53, R128 ;  /* 0x0000008035807221 */ /* 0x004fce0000010000 */
[----:B------:R-:W2:Y:S01]  /*c510*/  MUFU.EX2 R95, R95 ;  /* 0x0000005f005f7308 */ /* 0x000ea20000000800 */
[C---:B-1----:R-:W-:Y:S01]  /*c520*/  F2FP.F16.F32.PACK_AB R215, R58.reuse, R53 ;  /* 0x000000353ad7723e */ /* 0x042fe200000000ff */
[----:B------:R-:W-:-:S06]  /*c530*/  FADD.FTZ R187, R58, R128 ;  /* 0x000000803abb7221 */ /* 0x000fcc0000010000 */
[----:B------:R-:W-:Y:S01]  /*c540*/  HMMA.16816.F32 R224, R212, R200, R12 ;  /* 0x000000c8d4e0723c */ /* 0x000fe2000000180c */
[----:B------:R-:W1:Y:S01]  /*c550*/  MUFU.EX2 R94, R94 ;  /* 0x0000005e005e7308 */ /* 0x000e620000000800 */
[----:B---3--:R-:W-:-:S06]  /*c560*/  FADD.FTZ R130, R56, R130 ;  /* 0x0000008238827221 */ /* 0x008fcc0000010000 */
[----:B------:R-:W-:Y:S01]  /*c570*/  HMMA.16816.F32 R220, R212, R202, R16 ;  /* 0x000000cad4dc723c */ /* 0x000fe20000001810 */
[----:B------:R-:W3:Y:S01]  /*c580*/  MUFU.EX2 R93, R93 ;  /* 0x0000005d005d7308 */ /* 0x000ee20000000800 */
[----:B--2---:R-:W-:-:S06]  /*c590*/  FADD.FTZ R137, R95, R137 ;  /* 0x000000895f897221 */ /* 0x004fcc0000010000 */
[----:B------:R-:W-:Y:S01]  /*c5a0*/  HMMA.16816.F32 R216, R212, R204, R20 ;  /* 0x000000ccd4d8723c */ /* 0x000fe20000001814 */
[----:B------:R-:W2:Y:S01]  /*c5b0*/  MUFU.EX2 R92, R92 ;  /* 0x0000005c005c7308 */ /* 0x000ea20000000800 */
[C---:B-1----:R-:W-:Y:S01]  /*c5c0*/  F2FP.F16.F32.PACK_AB R4, R94.reuse, R95 ;  /* 0x0000005f5e04723e */ /* 0x042fe200000000ff */
[----:B------:R-:W-:-:S05]  /*c5d0*/  FADD.FTZ R137, R94, R137 ;  /* 0x000000895e897221 */ /* 0x000fca0000010000 */
[----:B------:R-:W-:Y:S01]  /*c5e0*/  HMMA.16816.F32 R212, R212, R206, R24 ;  /* 0x000000ced4d4723c */ /* 0x000fe20000001818 */
[----:B------:R-:W1:Y:S01]  /*c5f0*/  MUFU.EX2 R59, R59 ;  /* 0x0000003b003b7308 */ /* 0x000e620000000800 */
[----:B---3--:R-:W-:-:S07]  /*c600*/  FADD.FTZ R137, R93, R137 ;  /* 0x000000895d897221 */ /* 0x008fce0000010000 */
[----:B------:R-:W3:Y:S01]  /*c610*/  MUFU.EX2 R36, R52 ;  /* 0x0000003400247308 */ /* 0x000ee20000000800 */
[C---:B--2---:R-:W-:Y:S01]  /*c620*/  F2FP.F16.F32.PACK_AB R6, R92.reuse, R93 ;  /* 0x0000005d5c06723e */ /* 0x044fe200000000ff */
[----:B------:R-:W-:-:S06]  /*c630*/  FADD.FTZ R181, R92, R137 ;  /* 0x000000895cb57221 */ /* 0x000fcc0000010000 */
[----:B------:R-:W2:Y:S01]  /*c640*/  MUFU.EX2 R12, R124 ;  /* 0x0000007c000c7308 */ /* 0x000ea20000000800 */
[C---:B-1----:R-:W-:Y:S01]  /*c650*/  F2FP.F16.F32.PACK_AB R5, R59.reuse, R56 ;  /* 0x000000383b05723e */ /* 0x042fe200000000ff */
[----:B------:R-:W-:-:S04]  /*c660*/  FADD.FTZ R130, R59, R130 ;  /* 0x000000823b827221 */ /* 0x000fc80000010000 */
[----:B---3--:R-:W-:Y:S01]  /*c670*/  FADD.FTZ R130, R36, R130 ;  /* 0x0000008224827221 */ /* 0x008fe20000010000 */
[----:B--2---:R-:W-:-:S03]  /*c680*/  F2FP.F16.F32.PACK_AB R7, R12, R36 ;  /* 0x000000240c07723e */ /* 0x004fc600000000ff */
[----:B------:R-:W-:Y:S01]  /*c690*/  FADD.FTZ R185, R12, R130 ;  /* 0x000000820cb97221 */ /* 0x000fe20000010000 */
[----:B------:R-:W-:-:S03]  /*c6a0*/  MOV R12, R0 ;  /* 0x00000000000c7202 */ /* 0x000fc60000000f00 */
[C---:B------:R-:W-:Y:S08]  /*c6b0*/  HMMA.16816.F32 R208, R4.reuse, R200, R32 ;  /* 0x000000c804d0723c */ /* 0x040ff00000001820 */
[C---:B------:R-:W-:Y:S08]  /*c6c0*/  HMMA.16816.F32 R196, R4.reuse, R204, R44 ;  /* 0x000000cc04c4723c */ /* 0x040ff0000000182c */
[C---:B------:R-:W-:Y:S08]  /*c6d0*/  HMMA.16816.F32 R200, R4.reuse, R202, R8 ;  /* 0x000000ca04c8723c */ /* 0x040ff00000001808 */
[----:B------:R-:W-:Y:S01]  /*c6e0*/  HMMA.16816.F32 R204, R4, R206, R28 ;  /* 0x000000ce04cc723c */ /* 0x000fe2000000181c */
[----:B------:R-:W-:-:S15]  /*c6f0*/  MOV R6, R2 ;  /* 0x0000000200067202 */ /* 0x000fde0000000f00 */
[----:B------:R-:W-:-:S04]  /*c700*/  NOP ;  /* 0x0000000000007918 */ /* 0x000fc80000000000 */
.L_x_177:
[----:B------:R-:W-:Y:S01]  /*c710*/  ISETP.GE.AND P0, PT, R188, RZ, PT ;  /* 0x000000ffbc00720c */ /* 0x000fe20003f06270 */
[----:B------:R-:W1:-:S12]  /*c720*/  LDCU.64 UR8, c[0x0][0x358] ;  /* 0x00006b00ff0877ac */ /* 0x000e580008000a00 */
[----:B------:R-:W-:Y:S05]  /*c730*/  @!P0 BRA `(.L_x_181) ;  /* 0x0000004000dc8947 */ /* 0x000fea0003800000 */
[----:B------:R-:W2:Y:S01]  /*c740*/  S2R R229, SR_TID.X ;  /* 0x0000000000e57919 */ /* 0x000ea20000002100 */
[----:B------:R-:W3:Y:S01]  /*c750*/  LDC.64 R182, c[0x0][0x3c0] ;  /* 0x0000f000ffb67b82 */ /* 0x000ee20000000a00 */
[----:B------:R-:W4:Y:S01]  /*c760*/  LDCU UR6, c[0x0][0x440] ;  /* 0x00008800ff0677ac */ /* 0x000f220008000800 */
[----:B------:R-:W-:Y:S01]  /*c770*/  MOV R0, 0x20 ;  /* 0x0000002000007802 */ /* 0x000fe20000000f00 */
[----:B------:R-:W-:Y:S01]  /*c780*/  IMAD.MOV.U32 R189, RZ, RZ, R12 ;  /* 0x000000ffffbd7224 */ /* 0x000fe200078e000c */
[----:B------:R-:W-:Y:S01]  /*c790*/  MOV R192, R133 ;  /* 0x0000008500c07202 */ /* 0x000fe20000000f00 */
[----:B------:R-:W-:Y:S01]  /*c7a0*/  IMAD.MOV.U32 R190, RZ, RZ, R6 ;  /* 0x000000ffffbe7224 */ /* 0x000fe200078e0006 */
[----:B------:R-:W1:Y:S01]  /*c7b0*/  LDCU UR5, c[0x0][0x440] ;  /* 0x00008800ff0577ac */ /* 0x000e620008000800 */
[----:B------:R-:W-:Y:S02]  /*c7c0*/  IMAD.MOV.U32 R191, RZ, RZ, R132 ;  /* 0x000000ffffbf7224 */ /* 0x000fe400078e0084 */
[----:B------:R-:W-:Y:S01]  /*c7d0*/  VIADD R235, R237, 0x4020 ;  /* 0x00004020edeb7836 */ /* 0x000fe20000000000 */
[----:B------:R-:W1:Y:S01]  /*c7e0*/  LDCU UR4, c[0x0][0x45c] ;  /* 0x00008b80ff0477ac */ /* 0x000e620008000800 */
[----:B----4-:R-:W-:-:S02]  /*c7f0*/  ISETP.GE.AND P2, PT, R178, UR6, PT ;  /* 0x00000006b2007c0c */ /* 0x010fc4000bf46270 */
[C---:B--2---:R-:W-:Y:S02]  /*c800*/  LOP3.LUT P1, RZ, R229.reuse, 0x4, RZ, 0xc0, !PT ;  /* 0x00000004e5ff7812 */ /* 0x044fe4000782c0ff */
[----:B------:R-:W-:Y:S02]  /*c810*/  SHF.L.U32 R234, R229, 0x1, RZ ;  /* 0x00000001e5ea7819 */ /* 0x000fe400000006ff */
[----:B------:R-:W-:-:S04]  /*c820*/  SEL R0, R0, 0xffffffe0, !P1 ;  /* 0xffffffe000007807 */ /* 0x000fc80004800000 */
[----:B------:R-:W-:Y:S01]  /*c830*/  IADD3 R176, PT, PT, R180, R0, RZ ;  /* 0x00000000b4b07210 */ /* 0x000fe20007ffe0ff */
[----:B------:R-:W-:Y:S01]  /*c840*/  IMAD.IADD R177, R179, 0x1, R0 ;  /* 0x00000001b3b17824 */ /* 0x000fe200078e0200 */
[----:B-1----:R-:W-:Y:S06]  /*c850*/  BRA `(.L_x_182) ;  /* 0x0000000000f07947 */ /* 0x002fec0003800000 */
.L_x_184:
[C---:B------:R-:W-:Y:S01]  /*c860*/  @!P0 VIADD R145, R188.reuse, 0xffffffff ;  /* 0xffffffffbc918836 */ /* 0x040fe20000000000 */
[----:B------:R-:W1:Y:S01]  /*c870*/  @!P0 LDC.64 R2, c[0x0][0x3b8] ;  /* 0x0000ee00ff028b82 */ /* 0x000e620000000a00 */
[----:B------:R-:W-:Y:S01]  /*c880*/  @!P0 VIADD R141, R188, 0xffffffff ;  /* 0xffffffffbc8d8836 */ /* 0x000fe20000000000 */
[----:B------:R-:W-:Y:S01]  /*c890*/  ISETP.GE.AND P2, PT, R178, UR5, PT ;  /* 0x00000005b2007c0c */ /* 0x000fe2000bf46270 */
[C---:B------:R-:W-:Y:S05]  /*c8a0*/  @!P0 VIADD R144, R188.reuse, 0xffffffff ;  /* 0xffffffffbc908836 */ /* 0x040fea0000000000 */
        /* <DEDUP_REMOVED lines=10> */
[C---:B--2---:R-:W-:Y:S01]  /*c950*/  @!P0 IMAD.WIDE.U32 R142, R141.reuse, R132, RZ ;  /* 0x000000848d8e8225 */ /* 0x044fe200078e00ff */
[C---:B------:R-:W-:Y:S03]  /*c960*/  @!P0 LEA R138, P3, R2.reuse, R149, 0x5 ;  /* 0x00000095028a8211 */ /* 0x040fe600078628ff */
[----:B------:R-:W-:Y:S01]  /*c970*/  @!P0 IMAD R141, R141, R133, R143 ;  /* 0x000000858d8d8224 */ /* 0x000fe200078e028f */
[----:B------:R-:W-:Y:S01]  /*c980*/  @!P0 LEA.HI.X R145, R2, R145, R3, 0x5, P3 ;  /* 0x0000009102918211 */ /* 0x000fe200018f2c03 */
[----:B------:R-:W-:Y:S01]  /*c990*/  @!P2 IMAD R139, R148, R139, R147 ;  /* 0x0000008b948ba224 */ /* 0x000fe200078e0293 */
[----:B------:R-:W-:Y:S01]  /*c9a0*/  @!P0 LEA R148, P4, R138, R195, 0x1 ;  /* 0x000000c38a948211 */ /* 0x000fe200078808ff */
[C---:B------:R-:W-:Y:S01]  /*c9b0*/  @!P0 IMAD.SHL.U32 R2, R142.reuse, 0x80, RZ ;  /* 0x000000808e028824 */ /* 0x040fe200078e00ff */
[----:B------:R-:W-:Y:S01]  /*c9c0*/  @!P0 SHF.L.U64.HI R3, R142, 0x7, R141 ;  /* 0x000000078e038819 */ /* 0x000fe2000001028d */
[----:B------:R-:W-:Y:S01]  /*c9d0*/  @!P0 IMAD R144, R144, R137, R151 ;  /* 0x0000008990908224 */ /* 0x000fe200078e0297 */
[----:B------:R-:W-:Y:S01]  /*c9e0*/  @!P2 LEA R142, P5, R146, R195, 0x8 ;  /* 0x000000c3928ea211 */ /* 0x000fe200078a40ff */
[----:B------:R-:W-:Y:S01]  /*c9f0*/  @!P0 IMAD.SHL.U32 R141, R150, 0x80, RZ ;  /* 0x00000080968d8824 */ /* 0x000fe200078e00ff */
[-C--:B------:R-:W-:Y:S01]  /*ca00*/  @!P0 LEA.HI.X R149, R138, R232.reuse, R145, 0x1, P4 ;  /* 0x000000e88a958211 */ /* 0x080fe200020f0c91 */
[----:B------:R-:W-:Y:S01]  /*ca10*/  @!P0 IMAD R133, R133, 0x60, RZ ;  /* 0x0000006085858824 */ /* 0x000fe200078e02ff */
[----:B------:R-:W-:Y:S01]  /*ca20*/  @!P2 LEA.HI.X R143, R146, R232, R139, 0x8, P5 ;  /* 0x000000e8928fa211 */ /* 0x000fe200028f448b */
[----:B------:R-:W-:Y:S01]  /*ca30*/  @!P0 IMAD.WIDE.U32 R2, R132, 0x60, R2 ;  /* 0x0000006084028825 */ /* 0x000fe200078e0002 */
[----:B------:R-:W-:Y:S02]  /*ca40*/  @!P0 LEA R141, P3, R136, R141, 0x6 ;  /* 0x0000008d888d8211 */ /* 0x000fe400078630ff */
[----:B------:R-:W-:Y:S01]  /*ca50*/  @!P0 SHF.L.U64.HI R144, R150, 0x7, R144 ;  /* 0x0000000796908819 */ /* 0x000fe20000010290 */
[----:B------:R-:W-:Y:S01]  /*ca60*/  @!PT LDS RZ, [RZ] ;  /* 0x00000000fffff984 */ /* 0x000fe20000000800 */
[----:B------:R-:W-:Y:S01]  /*ca70*/  @!PT LDS RZ, [RZ] ;  /* 0x00000000fffff984 */ /* 0x000fe20000000800 */
[----:B------:R-:W-:Y:S01]  /*ca80*/  @!PT LDS RZ, [RZ] ;  /* 0x00000000fffff984 */ /* 0x000fe20000000800 */
[----:B------:R1:W-:Y:S01]  /*ca90*/  @!P2 LDGSTS.E.BYPASS.LTC128B.128 [R233+0x2000], desc[UR8][R142.64] ;  /* 0x020000008ee9afae */ /* 0x0003e2000b981a08 */
[----:B------:R-:W-:Y:S02]  /*caa0*/  @!P0 IADD3 R3, PT, PT, R133, R3, RZ ;  /* 0x0000000385038210 */ /* 0x000fe40007ffe0ff */
[----:B------:R-:W-:Y:S02]  /*cab0*/  @!P0 LEA.HI.X R144, R136, R144, R137, 0x6, P3 ;  /* 0x0000009088908211 */ /* 0x000fe400018f3489 */
[----:B------:R1:W-:Y:S01]  /*cac0*/  @P2 STS.128 [R233+0x2000], RZ ;  /* 0x002000ffe9002388 */ /* 0x0003e20000000c00 */
[CC--:B------:R-:W-:Y:S02]  /*cad0*/  @!P0 LEA R132, P3, R141.reuse, R195.reuse, 0x1 ;  /* 0x000000c38d848211 */ /* 0x0c0fe400078608ff */
[C---:B------:R-:W-:Y:S02]  /*cae0*/  @!P0 LEA R136, P4, R2.reuse, R195, 0x1 ;  /* 0x000000c302888211 */ /* 0x040fe400078808ff */
[----:B------:R1:W-:Y:S01]  /*caf0*/  @P0 STS.128 [R233+0x2800], RZ ;  /* 0x002800ffe9000388 */ /* 0x0003e20000000c00 */
[-C--:B------:R-:W-:Y:S02]  /*cb00*/  @!P0 LEA.HI.X R133, R141, R232.reuse, R144, 0x1, P3 ;  /* 0x000000e88d858211 */ /* 0x080fe400018f0c90 */
[----:B------:R-:W-:Y:S02]  /*cb10*/  @!P0 LEA.HI.X R137, R2, R232, R3, 0x1, P4 ;  /* 0x000000e802898211 */ /* 0x000fe400020f0c03 */
        /* <DEDUP_REMOVED lines=16> */
.L_x_182:
[----:B------:R-:W-:Y:S04]  /*cc20*/  DEPBAR.LE SB0, 0x0 ;  /* 0x000080000000791a */ /* 0x000fe80000000000 */
[----:B------:R-:W-:Y:S01]  /*cc30*/  BAR.SYNC.DEFER_BLOCKING 0x0 ;  /* 0x0000000000007b1d */ /* 0x000fe20000010000 */
[----:B------:R-:W-:Y:S01]  /*cc40*/  ISETP.GE.AND P0, PT, R178, UR5, PT ;  /* 0x00000005b2007c0c */ /* 0x000fe2000bf06270 */
[C---:B---3--:R-:W-:Y:S04]  /*cc50*/  IMAD.WIDE.U32 R4, R188.reuse, R182, RZ ;  /* 0x000000b6bc047225 */ /* 0x048fe800078e00ff */
[----:B------:R-:W-:Y:S01]  /*cc60*/  IMAD R0, R188, R183, R5 ;  /* 0x000000b7bc007224 */ /* 0x000fe200078e0205 */
[C---:B------:R-:W-:Y:S04]  /*cc70*/  SHF.L.U32 R2, R4.reuse, 0x7, RZ ;  /* 0x0000000704027819 */ /* 0x040fe800000006ff */
[----:B------:R-:W-:Y:S02]  /*cc80*/  SHF.L.U64.HI R3, R4, 0x7, R0 ;  /* 0x0000000704037819 */ /* 0x000fe40000010200 */
[----:B------:R-:W-:Y:S02]  /*cc90*/  @!P2 LEA R5, P5, R2, R194, 0x1 ;  /* 0x000000c20205a211 */ /* 0x000fe400078a08ff */
[CC--:B------:R-:W-:Y:S02]  /*cca0*/  @!P0 LEA R4, P4, R182.reuse, R2.reuse, 0x5 ;  /* 0x00000002b6048211 */ /* 0x0c0fe400078828ff */
[C---:B------:R-:W-:Y:S02]  /*ccb0*/  @!P0 LEA R10, P3, R182.reuse, R2, 0x6 ;  /* 0x00000002b60a8211 */ /* 0x040fe400078630ff */
[-CC-:B------:R-:W-:Y:S02]  /*ccc0*/  @!P0 LEA.HI.X R0, R182, R3.reuse, R183.reuse, 0x5, P4 ;  /* 0x00000003b6008211 */ /* 0x180fe400020f2cb7 */
[-C--:B------:R-:W-:Y:S02]  /*ccd0*/  @!P0 LEA R8, P4, R4, R194.reuse, 0x1 ;  /* 0x000000c204088211 */ /* 0x080fe400078808ff */
[----:B------:R-:W-:Y:S02]  /*cce0*/  @!P0 LEA.HI.X R7, R182, R3, R183, 0x6, P3 ;  /* 0x00000003b6078211 */ /* 0x000fe400018f34b7 */
[-C--:B------:R-:W-:Y:S01]  /*ccf0*/  @!P0 LEA.HI.X R9, R4, R231.reuse, R0, 0x1, P4 ;  /* 0x000000e704098211 */ /* 0x080fe200020f0c00 */
[----:B------:R-:W-:Y:S01]  /*cd00*/  @!P0 IMAD R0, R183, 0x60, RZ ;  /* 0x00000060b7008824 */ /* 0x000fe200078e02ff */
[----:B------:R-:W-:Y:S02]  /*cd10*/  @!P0 LEA R6, P3, R10, R194, 0x1 ;  /* 0x000000c20a068211 */ /* 0x000fe400078608ff */
[-CC-:B------:R-:W-:Y:S01]  /*cd20*/  @!P2 LEA.HI.X R4, R2, R231.reuse, R3.reuse, 0x1, P5 ;  /* 0x000000e70204a211 */ /* 0x180fe200028f0c03 */
[----:B------:R-:W-:Y:S01]  /*cd30*/  @!P0 IMAD.WIDE.U32 R2, R182, 0x60, R2 ;  /* 0x00000060b6028825 */ /* 0x000fe200078e0002 */
[----:B------:R-:W-:Y:S02]  /*cd40*/  @!P0 LEA.HI.X R7, R10, R231, R7, 0x1, P3 ;  /* 0x000000e70a078211 */ /* 0x000fe400018f0c07 */
[----:B------:R-:W-:Y:S02]  /*cd50*/  @!P2 LOP3.LUT R5, R5, R4, RZ, 0x3c, !PT ;  /* 0x000000040505a212 */ /* 0x000fe400078e3cff */
[----:B------:R-:W-:Y:S02]  /*cd60*/  @!P0 LEA R10, P3, R2, R194, 0x1 ;  /* 0x000000c2020a8211 */ /* 0x000fe400078608ff */
[C---:B------:R-:W-:Y:S02]  /*cd70*/  @!P2 LOP3.LUT R4, R5.reuse, R4, RZ, 0x3c, !PT ;  /* 0x000000040504a212 */ /* 0x040fe400078e3cff */
[----:B------:R-:W-:Y:S02]  /*cd80*/  @!P0 IADD3 R0, PT, PT, R0, R3, RZ ;  /* 0x0000000300008210 */ /* 0x000fe40007ffe0ff */
[----:B------:R-:W-:Y:S02]  /*cd90*/  @!P2 LOP3.LUT R5, R5, R4, RZ, 0x3c, !PT ;  /* 0x000000040505a212 */ /* 0x000fe400078e3cff */
[----:B------:R-:W-:Y:S02]  /*cda0*/  @!P0 LEA.HI.X R11, R2, R231, R0, 0x1, P3 ;  /* 0x000000e7020b8211 */ /* 0x000fe400018f0c00 */
[----:B------:R-:W-:Y:S01]  /*cdb0*/  ISETP.NE.AND P3, PT, R188, RZ, PT ;  /* 0x000000ffbc00720c */ /* 0x000fe20003f65270 */
[----:B------:R-:W-:Y:S01]  /*cdc0*/  @!PT LDS RZ, [RZ] ;  /* 0x00000000fffff984 */ /* 0x000fe20000000800 */
[----:B------:R-:W-:Y:S01]  /*cdd0*/  @!PT LDS RZ, [RZ] ;  /* 0x00000000fffff984 */ /* 0x000fe20000000800 */
[----:B------:R-:W-:Y:S01]  /*cde0*/  @!PT LDS RZ, [RZ] ;  /* 0x00000000fffff984 */ /* 0x000fe20000000800 */
[----:B------:R-:W-:Y:S08]  /*cdf0*/  @!P2 LDGSTS.E.BYPASS.LTC128B.128 [R233+0x4000], desc[UR8][R4.64] ;  /* 0x0400000004e9afae */ /* 0x000ff0000b981a08 */
[----:B------:R-:W-:Y:S08]  /*ce00*/  @P2 STS.128 [R233+0x4000], RZ ;  /* 0x004000ffe9002388 */ /* 0x000ff00000000c00 */
        /* <DEDUP_REMOVED lines=10> */
[----:B------:R-:W-:Y:S08]  /*ceb0*/  @P0 STS.128 [R233+0x5800], RZ ;  /* 0x005800ffe9000388 */ /* 0x000ff00000000c00 */
[----:B------:R-:W-:Y:S01]  /*cec0*/  @!PT LDS RZ, [RZ] ;  /* 0x00000000fffff984 */ /* 0x000fe20000000800 */
[----:B------:R-:W-:Y:S01]  /*ced0*/  @!PT LDS RZ, [RZ] ;  /* 0x00000000fffff984 */ /* 0x000fe20000000800 */
[----:B------:R-:W-:Y:S01]  /*cee0*/  @!PT LDS RZ, [RZ] ;  /* 0x00000000fffff984 */ /* 0x000fe20000000800 */
[----:B------:R2:W-:Y:S08]  /*cef0*/  @!P0 LDGSTS.E.BYPASS.LTC128B.128 [R233+0x5800], desc[UR8][R10.64] ;  /* 0x058000000ae98fae */ /* 0x0005f0000b981a08 */
[----:B------:R-:W-:Y:S08]  /*cf00*/  LDSM.16.M88.4 R124, [R180] ;  /* 0x00000000b47c783b */ /* 0x000ff00000000200 */
[----:B------:R-:W0:Y:S08]  /*cf10*/  LDGDEPBAR ;  /* 0x00000000000079af */ /* 0x000e300000000000 */
[----:B------:R-:W1:Y:S08]  /*cf20*/  LDSM.16.M88.4 R16, [R179+0x2000] ;  /* 0x00200000b310783b */ /* 0x000e700000000200 */
[----:B------:R-:W2:Y:S08]  /*cf30*/  LDSM.16.M88.4 R128, [R180+0x1000] ;  /* 0x00100000b480783b */ /* 0x000eb00000000200 */
[----:B------:R-:W3:Y:S08]  /*cf40*/  LDSM.16.M88.4 R112, [R179+0x3800] ;  /* 0x00380000b370783b */ /* 0x000ef00000000200 */
[----:B------:R-:W-:Y:S08]  /*cf50*/  LDSM.16.M88.4 R168, [R176] ;  /* 0x00000000b0a8783b */ /* 0x000ff00000000200 */
[----:B------:R-:W4:Y:S01]  /*cf60*/  LDSM.16.M88.4 R164, [R177+0x2000] ;  /* 0x00200000b1a4783b */ /* 0x000f220000000200 */
[-C--:B-1----:R-:W-:Y:S07]  /*cf70*/  HMMA.16816.F32 R4, R124, R16.reuse, RZ ;  /* 0x000000107c04723c */ /* 0x082fee00000018ff */
[----:B------:R-:W1:Y:S01]  /*cf80*/  LDSM.16.M88.4 R32, [R179+0x2400] ;  /* 0x00240000b320783b */ /* 0x000e620000000200 */
[----:B--2---:R-:W-:Y:S07]  /*cf90*/  HMMA.16816.F32 R8, R128, R16, RZ ;  /* 0x000000108008723c */ /* 0x004fee00000018ff */
[----:B------:R-:W2:Y:S01]  /*cfa0*/  LDSM.16.M88.4 R132, [R176+0x1000] ;  /* 0x00100000b084783b */ /* 0x000ea20000000200 */
[-C--:B---3--:R-:W-:Y:S07]  /*cfb0*/  HMMA.16816.F32 R100, R124, R112.reuse, RZ ;  /* 0x000000707c64723c */ /* 0x088fee00000018ff */
[----:B------:R-:W3:Y:S01]  /*cfc0*/  LDSM.16.M88.4 R48, [R179+0x2800] ;  /* 0x00280000b330783b */ /* 0x000ee20000000200 */
[----:B------:R-:W-:Y:S07]  /*cfd0*/  HMMA.16816.F32 R104, R128, R112, RZ ;  /* 0x000000708068723c */ /* 0x000fee00000018ff */
[----:B------:R-:W5:Y:S01]  /*cfe0*/  LDSM.16.M88.4 R64, [R179+0x2c00] ;  /* 0x002c0000b340783b */ /* 0x000f620000000200 */
[-C--:B------:R-:W-:Y:S07]  /*cff0*/  HMMA.16816.F32 R12, R124, R18.reuse, RZ ;  /* 0x000000127c0c723c */ /* 0x080fee00000018ff */
[----:B------:R-:W5:Y:S01]  /*d000*/  LDSM.16.M88.4 R80, [R179+0x3000] ;  /* 0x00300000b350783b */ /* 0x000f620000000200 */
[----:B------:R-:W-:Y:S07]  /*d010*/  HMMA.16816.F32 R16, R128, R18, RZ ;  /* 0x000000128010723c */ /* 0x000fee00000018ff */
[----:B------:R-:W5:Y:S01]  /*d020*/  LDSM.16.M88.4 R96, [R179+0x3400] ;  /* 0x00340000b360783b */ /* 0x000f620000000200 */
[----:B----4-:R-:W-:Y:S07]  /*d030*/  HMMA.16816.F32 R4, R168, R164, R4 ;  /* 0x000000a4a804723c */ /* 0x010fee0000001804 */
[----:B------:R-:W4:Y:S01]  /*d040*/  LDSM.16.M88.4 R140, [R177+0x3800] ;  /* 0x00380000b18c783b */ /* 0x000f220000000200 */
[----:B-1----:R-:W-:Y:S07]  /*d050*/  HMMA.16816.F32 R20, R124, R32, RZ ;  /* 0x000000207c14723c */ /* 0x002fee00000018ff */
[----:B------:R-:W1:Y:S01]  /*d060*/  LDSM.16.M88.4 R172, [R179+0x3c00] ;  /* 0x003c0000b3ac783b */ /* 0x000e620000000200 */
[----:B--2---:R-:W-:Y:S07]  /*d070*/  HMMA.16816.F32 R8, R132, R164, R8 ;  /* 0x000000a48408723c */ /* 0x004fee0000001808 */
[----:B------:R-:W2:Y:S01]  /*d080*/  LDSM.16.M88.4 R160, [R177+0x2400] ;  /* 0x00240000b1a0783b */ /* 0x000ea20000000200 */
[----:B------:R-:W-:Y:S07]  /*d090*/  HMMA.16816.F32 R24, R128, R32, RZ ;  /* 0x000000208018723c */ /* 0x000fee00000018ff */
[----:B------:R-:W2:Y:S01]  /*d0a0*/  LDSM.16.M88.4 R156, [R177+0x2800] ;  /* 0x00280000b19c783b */ /* 0x000ea20000000200 */
[C---:B------:R-:W-:Y:S07]  /*d0b0*/  HMMA.16816.F32 R28, R124.reuse, R34, RZ ;  /* 0x000000227c1c723c */ /* 0x040fee00000018ff */
[----:B------:R-:W2:Y:S01]  /*d0c0*/  LDSM.16.M88.4 R152, [R177+0x2c00] ;  /* 0x002c0000b198783b */ /* 0x000ea20000000200 */
[C---:B---3--:R-:W-:Y:S07]  /*d0d0*/  HMMA.16816.F32 R36, R124.reuse, R48, RZ ;  /* 0x000000307c24723c */ /* 0x048fee00000018ff */
[----:B------:R-:W3:Y:S01]  /*d0e0*/  LDSM.16.M88.4 R148, [R177+0x3000] ;  /* 0x00300000b194783b */ /* 0x000ee20000000200 */
[C---:B------:R-:W-:Y:S07]  /*d0f0*/  HMMA.16816.F32 R44, R124.reuse, R50, RZ ;  /* 0x000000327c2c723c */ /* 0x040fee00000018ff */
[----:B------:R-:W3:Y:S01]  /*d100*/  LDSM.16.M88.4 R144, [R177+0x3400] ;  /* 0x00340000b190783b */ /* 0x000ee20000000200 */
[C---:B-----5:R-:W-:Y:S07]  /*d110*/  HMMA.16816.F32 R52, R124.reuse, R64, RZ ;  /* 0x000000407c34723c */ /* 0x060fee00000018ff */
[----:B------:R-:W5:Y:S01]  /*d120*/  LDSM.16.M88.4 R136, [R177+0x3c00] ;  /* 0x003c0000b188783b */ /* 0x000f620000000200 */
[----:B------:R-:W-:Y:S04]  /*d130*/  DEPBAR.LE SB0, 0x0 ;  /* 0x000080000000791a */ /* 0x000fe80000000000 */
[C---:B------:R-:W-:Y:S01]  /*d140*/  HMMA.16816.F32 R60, R124.reuse, R66, RZ ;  /* 0x000000427c3c723c */ /* 0x040fe200000018ff */
[----:B------:R-:W-:Y:S07]  /*d150*/  BAR.SYNC.DEFER_BLOCKING 0x0 ;  /* 0x0000000000007b1d */ /* 0x000fee0000010000 */
        /* <DEDUP_REMOVED lines=9> */
[-C--:B----4-:R-:W-:Y:S08]  /*d1f0*/  HMMA.16816.F32 R100, R168, R140.reuse, R100 ;  /* 0x0000008ca864723c */ /* 0x090ff00000001864 */
[----:B------:R-:W-:Y:S04]  /*d200*/  HMMA.16816.F32 R104, R132, R140, R104 ;  /* 0x0000008c8468723c */ /* 0x000fe80000001868 */
[----:B------:R-:W-:Y:S04]  /*d210*/  LOP3.LUT R140, R234, 0x6, RZ, 0xc0, !PT ;  /* 0x00000006ea8c7812 */ /* 0x000fe800078ec0ff */
[C---:B------:R-:W-:Y:S03]  /*d220*/  HMMA.16816.F32 R32, R128.reuse, R34, RZ ;  /* 0x000000228020723c */ /* 0x040fe600000018ff */
[----:B------:R-:W-:Y:S04]  /*d230*/  LEA R3, R188, R140, 0x7 ;  /* 0x0000008cbc037211 */ /* 0x000fe800078e38ff */
[----:B------:R-:W-:Y:S01]  /*d240*/  I2FP.F32.U32 R0, R3 ;  /* 0x0000000300007245 */ /* 0x000fe20000201000 */
[C---:B------:R-:W-:Y:S01]  /*d250*/  HMMA.16816.F32 R48, R128.reuse, R50, RZ ;  /* 0x000000328030723c */ /* 0x040fe200000018ff */
[C---:B------:R-:W-:Y:S03]  /*d260*/  IADD3 R2, PT, PT, R3.reuse, 0x1, RZ ;  /* 0x0000000103027810 */ /* 0x040fe60007ffe0ff */
[CC--:B------:R-:W-:Y:S01]  /*d270*/  FFMA.FTZ R4, R184.reuse, R0.reuse, R4 ;  /* 0x00000000b8047223 */ /* 0x0c0fe20000010004 */
[CC--:B------:R-:W-:Y:S01]  /*d280*/  FFMA.FTZ R6, R184.reuse, R0.reuse, R6 ;  /* 0x00000000b8067223 */ /* 0x0c0fe20000010006 */
[CC--:B------:R-:W-:Y:S01]  /*d290*/  FFMA.FTZ R8, R184.reuse, R0.reuse, R8 ;  /* 0x00000000b8087223 */ /* 0x0c0fe20000010008 */
[C---:B------:R-:W-:Y:S01]  /*d2a0*/  FFMA.FTZ R10, R184.reuse, R0, R10 ;  /* 0x00000000b80a7223 */ /* 0x040fe2000001000a */
[C---:B------:R-:W-:Y:S01]  /*d2b0*/  HMMA.16816.F32 R64, R128.reuse, R66, RZ ;  /* 0x000000428040723c */ /* 0x040fe200000018ff */
[----:B------:R-:W-:Y:S02]  /*d2c0*/  I2FP.F32.U32 R2, R2 ;  /* 0x0000000200027245 */ /* 0x000fe40000201000 */
[C---:B------:R-:W-:Y:S03]  /*d2d0*/  IADD3 R0, PT, PT, R3.reuse, 0x8, RZ ;  /* 0x0000000803007810 */ /* 0x040fe60007ffe0ff */
[C---:B------:R-:W-:Y:S01]  /*d2e0*/  FFMA.FTZ R5, R184.reuse, R2, R5 ;  /* 0x00000002b8057223 */ /* 0x040fe20000010005 */
[----:B------:R-:W-:Y:S01]  /*d2f0*/  I2FP.F32.U32 R0, R0 ;  /* 0x0000000000007245 */ /* 0x000fe20000201000 */
[C---:B------:R-:W-:Y:S01]  /*d300*/  HMMA.16816.F32 R80, R128.reuse, R82, RZ ;  /* 0x000000528050723c */ /* 0x040fe200000018ff */
[CC--:B------:R-:W-:Y:S01]  /*d310*/  FFMA.FTZ R7, R184.reuse, R2.reuse, R7 ;  /* 0x00000002b8077223 */ /* 0x0c0fe20000010007 */
[CC--:B------:R-:W-:Y:S01]  /*d320*/  FFMA.FTZ R9, R184.reuse, R2.reuse, R9 ;  /* 0x00000002b8097223 */ /* 0x0c0fe20000010009 */
[C---:B------:R-:W-:Y:S05]  /*d330*/  FFMA.FTZ R11, R184.reuse, R2, R11 ;  /* 0x00000002b80b7223 */ /* 0x040fea000001000b */
[C---:B------:R-:W-:Y:S08]  /*d340*/  HMMA.16816.F32 R96, R128.reuse, R98, RZ ;  /* 0x000000628060723c */ /* 0x040ff000000018ff */
[C---:B------:R-:W-:Y:S08]  /*d350*/  HMMA.16816.F32 R112, R128.reuse, R114, RZ ;  /* 0x000000728070723c */ /* 0x040ff000000018ff */
[C---:B-1----:R-:W-:Y:S08]  /*d360*/  HMMA.16816.F32 R120, R128.reuse, R172, RZ ;  /* 0x000000ac8078723c */ /* 0x042ff000000018ff */
[----:B------:R-:W-:Y:S08]  /*d370*/  HMMA.16816.F32 R128, R128, R174, RZ ;  /* 0x000000ae8080723c */ /* 0x000ff000000018ff */
[-C--:B------:R-:W-:Y:S08]  /*d380*/  HMMA.16816.F32 R12, R168, R166.reuse, R12 ;  /* 0x000000a6a80c723c */ /* 0x080ff0000000180c */
[----:B------:R-:W-:Y:S08]  /*d390*/  HMMA.16816.F32 R16, R132, R166, R16 ;  /* 0x000000a68410723c */ /* 0x000ff00000001810 */
[-C--:B--2---:R-:W-:Y:S05]  /*d3a0*/  HMMA.16816.F32 R20, R168, R160.reuse, R20 ;  /* 0x000000a0a814723c */ /* 0x084fea0000001814 */
[CC--:B------:R-:W-:Y:S01]  /*d3b0*/  FFMA.FTZ R12, R184.reuse, R0.reuse, R12 ;  /* 0x00000000b80c7223 */ /* 0x0c0fe2000001000c */
[CC--:B------:R-:W-:Y:S02]  /*d3c0*/  FFMA.FTZ R14, R184.reuse, R0.reuse, R14 ;  /* 0x00000000b80e7223 */ /* 0x0c0fe4000001000e */
[C---:B------:R-:W-:Y:S04]  /*d3d0*/  HMMA.16816.F32 R24, R132.reuse, R160, R24 ;  /* 0x000000a08418723c */ /* 0x040fe80000001818 */
[CC--:B------:R-:W-:Y:S01]  /*d3e0*/  FFMA.FTZ R16, R184.reuse, R0.reuse, R16 ;  /* 0x00000000b8107223 */ /* 0x0c0fe20000010010 */
[C---:B------:R-:W-:Y:S03]  /*d3f0*/  FFMA.FTZ R18, R184.reuse, R0, R18 ;  /* 0x00000000b8127223 */ /* 0x040fe60000010012 */
[C---:B------:R-:W-:Y:S08]  /*d400*/  HMMA.16816.F32 R32, R132.reuse, R162, R32 ;  /* 0x000000a28420723c */ /* 0x040ff00000001820 */
[C---:B------:R-:W-:Y:S08]  /*d410*/  HMMA.16816.F32 R40, R132.reuse, R156, R40 ;  /* 0x0000009c8428723c */ /* 0x040ff00000001828 */
[C---:B------:R-:W-:Y:S08]  /*d420*/  HMMA.16816.F32 R48, R132.reuse, R158, R48 ;  /* 0x0000009e8430723c */ /* 0x040ff00000001830 */
[C---:B------:R-:W-:Y:S08]  /*d430*/  HMMA.16816.F32 R56, R132.reuse, R152, R56 ;  /* 0x000000988438723c */ /* 0x040ff00000001838 */
[C---:B------:R-:W-:Y:S08]  /*d440*/  HMMA.16816.F32 R64, R132.reuse, R154, R64 ;  /* 0x0000009a8440723c */ /* 0x040ff00000001840 */
[C---:B---3--:R-:W-:Y:S08]  /*d450*/  HMMA.16816.F32 R72, R132.reuse, R148, R72 ;  /* 0x000000948448723c */ /* 0x048ff00000001848 */
[C---:B------:R-:W-:Y:S08]  /*d460*/  HMMA.16816.F32 R80, R132.reuse, R150, R80 ;  /* 0x000000968450723c */ /* 0x040ff00000001850 */
[C---:B------:R-:W-:Y:S08]  /*d470*/  HMMA.16816.F32 R88, R132.reuse, R144, R88 ;  /* 0x000000908458723c */ /* 0x040ff00000001858 */
[C---:B------:R-:W-:Y:S08]  /*d480*/  HMMA.16816.F32 R96, R132.reuse, R146, R96 ;  /* 0x000000928460723c */ /* 0x040ff00000001860 */
[C---:B------:R-:W-:Y:S08]  /*d490*/  HMMA.16816.F32 R112, R132.reuse, R142, R112 ;  /* 0x0000008e8470723c */ /* 0x040ff00000001870 */
[C---:B-----5:R-:W-:Y:S08]  /*d4a0*/  HMMA.16816.F32 R120, R132.reuse, R136, R120 ;  /* 0x000000888478723c */ /* 0x060ff00000001878 */
[----:B------:R-:W-:Y:S03]  /*d4b0*/  HMMA.16816.F32 R128, R132, R138, R128 ;  /* 0x0000008a8480723c */ /* 0x000fe60000001880 */
[C---:B------:R-:W-:Y:S02]  /*d4c0*/  IADD3 R132, PT, PT, R3.reuse, 0x9, RZ ;  /* 0x0000000903847810 */ /* 0x040fe40007ffe0ff */
[C---:B------:R-:W-:Y:S02]  /*d4d0*/  IADD3 R133, PT, PT, R3.reuse, 0x10, RZ ;  /* 0x0000001003857810 */ /* 0x040fe40007ffe0ff */
[----:B------:R-:W-:Y:S01]  /*d4e0*/  I2FP.F32.U32 R2, R132 ;  /* 0x0000008400027245 */ /* 0x000fe20000201000 */
[C---:B------:R-:W-:Y:S05]  /*d4f0*/  HMMA.16816.F32 R28, R168.reuse, R162, R28 ;  /* 0x000000a2a81c723c */ /* 0x040fea000000181c */
[----:B------:R-:W-:Y:S01]  /*d500*/  I2FP.F32.U32 R0, R133 ;  /* 0x0000008500007245 */ /* 0x000fe20000201000 */
[CC--:B------:R-:W-:Y:S01]  /*d510*/  FFMA.FTZ R13, R184.reuse, R2.reuse, R13 ;  /* 0x00000002b80d7223 */ /* 0x0c0fe2000001000d */
[C---:B------:R-:W-:Y:S01]  /*d520*/  IADD3 R132, PT, PT, R3.reuse, 0x11, RZ ;  /* 0x0000001103847810 */ /* 0x040fe20007ffe0ff */
[CC--:B------:R-:W-:Y:S01]  /*d530*/  FFMA.FTZ R15, R184.reuse, R2.reuse, R15 ;  /* 0x00000002b80f7223 */ /* 0x0c0fe2000001000f */
[----:B------:R-:W-:Y:S01]  /*d540*/  IADD3 R133, PT, PT, R3, 0x20, RZ ;  /* 0x0000002003857810 */ /* 0x000fe20007ffe0ff */
[C---:B------:R-:W-:Y:S01]  /*d550*/  FFMA.FTZ R17, R184.reuse, R2, R17 ;  /* 0x00000002b8117223 */ /* 0x040fe20000010011 */
[----:B------:R-:W-:Y:S01]  /*d560*/  FMNMX3.FTZ R134, R191, R6, R7, !PT ;  /* 0x00000006bf867276 */ /* 0x000fe20007810007 */
[C---:B------:R-:W-:Y:S01]  /*d570*/  FFMA.FTZ R19, R184.reuse, R2, R19 ;  /* 0x00000002b8137223 */ /* 0x040fe20000010013 */
[----:B------:R-:W-:Y:S01]  /*d580*/  I2FP.F32.U32 R2, R132 ;  /* 0x0000008400027245 */ /* 0x000fe20000201000 */
[CC--:B------:R-:W-:Y:S01]  /*d590*/  FFMA.FTZ R20, R184.reuse, R0.reuse, R20 ;  /* 0x00000000b8147223 */ /* 0x0c0fe20000010014 */
[C---:B------:R-:W-:Y:S01]  /*d5a0*/  IADD3 R132, PT, PT, R3.reuse, 0x19, RZ ;  /* 0x0000001903847810 */ /* 0x040fe20007ffe0ff */
[----:B------:R-:W-:Y:S01]  /*d5b0*/  FFMA.FTZ R22, R184, R0, R22 ;  /* 0x00000000b8167223 */ /* 0x000fe20000010016 */
[----:B------:R-:W-:Y:S01]  /*d5c0*/  FMNMX3.FTZ R134, R134, R14, R15, !PT ;  /* 0x0000000e86867276 */ /* 0x000fe2000781000f */
[CC--:B------:R-:W-:Y:S01]  /*d5d0*/  FFMA.FTZ R24, R184.reuse, R0.reuse, R24 ;  /* 0x00000000b8187223 */ /* 0x0c0fe20000010018 */
[C---:B------:R-:W-:Y:S03]  /*d5e0*/  HMMA.16816.F32 R36, R168.reuse, R156, R36 ;  /* 0x0000009ca824723c */ /* 0x040fe60000001824 */
[C---:B------:R-:W-:Y:S01]  /*d5f0*/  FFMA.FTZ R26, R184.reuse, R0, R26 ;  /* 0x00000000b81a7223 */ /* 0x040fe2000001001a */
[C---:B------:R-:W-:Y:S01]  /*d600*/  IADD3 R0, PT, PT, R3.reuse, 0x18, RZ ;  /* 0x0000001803007810 */ /* 0x040fe20007ffe0ff */
[CC--:B------:R-:W-:Y:S01]  /*d610*/  FFMA.FTZ R21, R184.reuse, R2.reuse, R21 ;  /* 0x00000002b8157223 */ /* 0x0c0fe20000010015 */
[CC--:B------:R-:W-:Y:S01]  /*d620*/  FFMA.FTZ R23, R184.reuse, R2.reuse, R23 ;  /* 0x00000002b8177223 */ /* 0x0c0fe20000010017 */
[C---:B------:R-:W-:Y:S01]  /*d630*/  FFMA.FTZ R25, R184.reuse, R2, R25 ;  /* 0x00000002b8197223 */ /* 0x040fe20000010019 */
[----:B------:R-:W-:Y:S01]  /*d640*/  I2FP.F32.U32 R0, R0 ;  /* 0x0000000000007245 */ /* 0x000fe20000201000 */
[C---:B------:R-:W-:Y:S01]  /*d650*/  FFMA.FTZ R27, R184.reuse, R2, R27 ;  /* 0x00000002b81b7223 */ /* 0x040fe2000001001b */
[----:B------:R-:W-:Y:S01]  /*d660*/  I2FP.F32.U32 R2, R132 ;  /* 0x0000008400027245 */ /* 0x000fe20000201000 */
[C---:B------:R-:W-:Y:S03]  /*d670*/  HMMA.16816.F32 R44, R168.reuse, R158, R44 ;  /* 0x0000009ea82c723c */ /* 0x040fe6000000182c */
[C---:B------:R-:W-:Y:S01]  /*d680*/  IADD3 R132, PT, PT, R3.reuse, 0x21, RZ ;  /* 0x0000002103847810 */ /* 0x040fe20007ffe0ff */
[CC--:B------:R-:W-:Y:S01]  /*d690*/  FFMA.FTZ R28, R184.reuse, R0.reuse, R28 ;  /* 0x00000000b81c7223 */ /* 0x0c0fe2000001001c */
[CC--:B------:R-:W-:Y:S01]  /*d6a0*/  FFMA.FTZ R30, R184.reuse, R0.reuse, R30 ;  /* 0x00000000b81e7223 */ /* 0x0c0fe2000001001e */
[CC--:B------:R-:W-:Y:S01]  /*d6b0*/  FFMA.FTZ R32, R184.reuse, R0.reuse, R32 ;  /* 0x00000000b8207223 */ /* 0x0c0fe20000010020 */
[C---:B------:R-:W-:Y:S01]  /*d6c0*/  FFMA.FTZ R34, R184.reuse, R0, R34 ;  /* 0x00000000b8227223 */ /* 0x040fe20000010022 */
[----:B------:R-:W-:Y:S01]  /*d6d0*/  I2FP.F32.U32 R0, R133 ;  /* 0x0000008500007245 */ /* 0x000fe20000201000 */
[CC--:B------:R-:W-:Y:S01]  /*d6e0*/  FFMA.FTZ R29, R184.reuse, R2.reuse, R29 ;  /* 0x00000002b81d7223 */ /* 0x0c0fe2000001001d */
[C---:B------:R-:W-:Y:S01]  /*d6f0*/  IADD3 R133, PT, PT, R3.reuse, 0x30, RZ ;  /* 0x0000003003857810 */ /* 0x040fe20007ffe0ff */
        /* <DEDUP_REMOVED lines=69> */
[----:B------:R-:W-:Y:S03]  /*db50*/  HMMA.16816.F32 R92, R168, R146, R92 ;  /* 0x00000092a85c723c */ /* 0x000fe6000000185c */
        /* <DEDUP_REMOVED lines=24> */
[----:B------:R-:W-:Y:S03]  /*dce0*/  HMMA.16816.F32 R116, R124, R172, RZ ;  /* 0x000000ac7c74723c */ /* 0x000fe600000018ff */
[----:B------:R-:W-:Y:S01]  /*dcf0*/  IADD3 R132, PT, PT, R3, 0x61, RZ ;  /* 0x0000006103847810 */ /* 0x000fe20007ffe0ff */
[CC--:B------:R-:W-:Y:S01]  /*dd00*/  FFMA.FTZ R92, R184.reuse, R0.reuse, R92 ;  /* 0x00000000b85c7223 */ /* 0x0c0fe2000001005c */
[CC--:B------:R-:W-:Y:S01]  /*dd10*/  FFMA.FTZ R94, R184.reuse, R0.reuse, R94 ;  /* 0x00000000b85e7223 */ /* 0x0c0fe2000001005e */
[CC--:B------:R-:W-:Y:S01]  /*dd20*/  FFMA.FTZ R96, R184.reuse, R0.reuse, R96 ;  /* 0x00000000b8607223 */ /* 0x0c0fe20000010060 */
[C---:B------:R-:W-:Y:S01]  /*dd30*/  FFMA.FTZ R98, R184.reuse, R0, R98 ;  /* 0x00000000b8627223 */ /* 0x040fe20000010062 */
[----:B------:R-:W-:Y:S01]  /*dd40*/  I2FP.F32.U32 R0, R133 ;  /* 0x0000008500007245 */ /* 0x000fe20000201000 */
[----:B------:R-:W-:Y:S01]  /*dd50*/  FFMA.FTZ R93, R184, R2, R93 ;  /* 0x00000002b85d7223 */ /* 0x000fe2000001005d */
[----:B------:R-:W-:Y:S01]  /*dd60*/  FMNMX3.FTZ R133, R192, R4, R5, !PT ;  /* 0x00000004c0857276 */ /* 0x000fe20007810005 */
[C---:B------:R-:W-:Y:S01]  /*dd70*/  FFMA.FTZ R95, R184.reuse, R2, R95 ;  /* 0x00000002b85f7223 */ /* 0x040fe2000001005f */
[----:B------:R-:W-:Y:S05]  /*dd80*/  HMMA.16816.F32 R108, R168, R142, R108 ;  /* 0x0000008ea86c723c */ /* 0x000fea000000186c */
[----:B------:R-:W-:Y:S01]  /*dd90*/  FMNMX3.FTZ R133, R133, R12, R13, !PT ;  /* 0x0000000c85857276 */ /* 0x000fe2000781000d */
[CC--:B------:R-:W-:Y:S01]  /*dda0*/  FFMA.FTZ R97, R184.reuse, R2.reuse, R97 ;  /* 0x00000002b8617223 */ /* 0x0c0fe20000010061 */
[C---:B------:R-:W-:Y:S01]  /*ddb0*/  FFMA.FTZ R99, R184.reuse, R2, R99 ;  /* 0x00000002b8637223 */ /* 0x040fe20000010063 */
[----:B------:R-:W-:Y:S01]  /*ddc0*/  I2FP.F32.U32 R2, R132 ;  /* 0x0000008400027245 */ /* 0x000fe20000201000 */
[CC--:B------:R-:W-:Y:S01]  /*ddd0*/  FFMA.FTZ R100, R184.reuse, R0.reuse, R100 ;  /* 0x00000000b8647223 */ /* 0x0c0fe20000010064 */
[----:B------:R-:W-:Y:S01]  /*dde0*/  IADD3 R132, PT, PT, R3, 0x69, RZ ;  /* 0x0000006903847810 */ /* 0x000fe20007ffe0ff */
[C---:B------:R-:W-:Y:S01]  /*ddf0*/  FFMA.FTZ R102, R184.reuse, R0, R102 ;  /* 0x00000000b8667223 */ /* 0x040fe20000010066 */
[----:B------:R-:W-:Y:S01]  /*de00*/  FMNMX3.FTZ R133, R133, R20, R21, !PT ;  /* 0x0000001485857276 */ /* 0x000fe20007810015 */
[CC--:B------:R-:W-:Y:S01]  /*de10*/  FFMA.FTZ R104, R184.reuse, R0.reuse, R104 ;  /* 0x00000000b8687223 */ /* 0x0c0fe20000010068 */
[C---:B------:R-:W-:Y:S01]  /*de20*/  FFMA.FTZ R106, R184.reuse, R0, R106 ;  /* 0x00000000b86a7223 */ /* 0x040fe2000001006a */
[----:B------:R-:W-:Y:S01]  /*de30*/  IADD3 R0, PT, PT, R3, 0x68, RZ ;  /* 0x0000006803007810 */ /* 0x000fe20007ffe0ff */
[C---:B------:R-:W-:Y:S01]  /*de40*/  FFMA.FTZ R101, R184.reuse, R2, R101 ;  /* 0x00000002b8657223 */ /* 0x040fe20000010065 */
[----:B------:R-:W-:Y:S01]  /*de50*/  FMNMX3.FTZ R133, R133, R28, R29, !PT ;  /* 0x0000001c85857276 */ /* 0x000fe2000781001d */
[C---:B------:R-:W-:Y:S01]  /*de60*/  FFMA.FTZ R103, R184.reuse, R2, R103 ;  /* 0x00000002b8677223 */ /* 0x040fe20000010067 */
[----:B------:R-:W-:Y:S01]  /*de70*/  I2FP.F32.U32 R0, R0 ;  /* 0x0000000000007245 */ /* 0x000fe20000201000 */
[C---:B------:R-:W-:Y:S01]  /*de80*/  FFMA.FTZ R105, R184.reuse, R2, R105 ;  /* 0x00000002b8697223 */ /* 0x040fe20000010069 */
[----:B------:R-:W-:Y:S01]  /*de90*/  FMNMX3.FTZ R133, R133, R36, R37, !PT ;  /* 0x0000002485857276 */ /* 0x000fe20007810025 */
[----:B------:R-:W-:Y:S01]  /*dea0*/  FFMA.FTZ R107, R184, R2, R107 ;  /* 0x00000002b86b7223 */ /* 0x000fe2000001006b */
[----:B------:R-:W-:Y:S01]  /*deb0*/  I2FP.F32.U32 R2, R132 ;  /* 0x0000008400027245 */ /* 0x000fe20000201000 */
[----:B------:R-:W-:Y:S03]  /*dec0*/  HMMA.16816.F32 R124, R124, R174, RZ ;  /* 0x000000ae7c7c723c */ /* 0x000fe600000018ff */
[----:B------:R-:W-:Y:S01]  /*ded0*/  FMNMX3.FTZ R132, R134, R22, R23, !PT ;  /* 0x0000001686847276 */ /* 0x000fe20007810017 */
[C---:B------:R-:W-:Y:S01]  /*dee0*/  FFMA.FTZ R108, R184.reuse, R0, R108 ;  /* 0x00000000b86c7223 */ /* 0x040fe2000001006c */
[----:B------:R-:W-:Y:S01]  /*def0*/  FMNMX3.FTZ R133, R133, R44, R45, !PT ;  /* 0x0000002c85857276 */ /* 0x000fe2000781002d */
[----:B------:R-:W-:Y:S01]  /*df00*/  FFMA.FTZ R110, R184, R0, R110 ;  /* 0x00000000b86e7223 */ /* 0x000fe2000001006e */
[----:B------:R-:W-:Y:S01]  /*df10*/  FMNMX3.FTZ R132, R132, R30, R31, !PT ;  /* 0x0000001e84847276 */ /* 0x000fe2000781001f */
[C---:B------:R-:W-:Y:S05]  /*df20*/  HMMA.16816.F32 R116, R168.reuse, R136, R116 ;  /* 0x00000088a874723c */ /* 0x040fea0000001874 */
[----:B------:R-:W-:Y:S01]  /*df30*/  FMNMX3.FTZ R134, R132, R38, R39, !PT ;  /* 0x0000002684867276 */ /* 0x000fe20007810027 */
[CC--:B------:R-:W-:Y:S01]  /*df40*/  FFMA.FTZ R112, R184.reuse, R0.reuse, R112 ;  /* 0x00000000b8707223 */ /* 0x0c0fe20000010070 */
[----:B------:R-:W-:Y:S01]  /*df50*/  IADD3 R132, PT, PT, R3, 0x71, RZ ;  /* 0x0000007103847810 */ /* 0x000fe20007ffe0ff */
[----:B------:R-:W-:Y:S01]  /*df60*/  FFMA.FTZ R114, R184, R0, R114 ;  /* 0x00000000b8727223 */ /* 0x000fe20000010072 */
[----:B------:R-:W-:Y:S01]  /*df70*/  FMNMX3.FTZ R134, R134, R46, R47, !PT ;  /* 0x0000002e86867276 */ /* 0x000fe2000781002f */
[C---:B------:R-:W-:Y:S01]  /*df80*/  FFMA.FTZ R109, R184.reuse, R2, R109 ;  /* 0x00000002b86d7223 */ /* 0x040fe2000001006d */
[----:B------:R-:W-:Y:S01]  /*df90*/  FMNMX3.FTZ R133, R133, R52, R53, !PT ;  /* 0x0000003485857276 */ /* 0x000fe20007810035 */
[CC--:B------:R-:W-:Y:S01]  /*dfa0*/  FFMA.FTZ R111, R184.reuse, R2.reuse, R111 ;  /* 0x00000002b86f7223 */ /* 0x0c0fe2000001006f */
[----:B------:R-:W-:Y:S01]  /*dfb0*/  IADD3 R0, PT, PT, R3, 0x70, RZ ;  /* 0x0000007003007810 */ /* 0x000fe20007ffe0ff */
[C---:B------:R-:W-:Y:S01]  /*dfc0*/  FFMA.FTZ R113, R184.reuse, R2, R113 ;  /* 0x00000002b8717223 */ /* 0x040fe20000010071 */
[----:B------:R-:W-:Y:S01]  /*dfd0*/  FMNMX3.FTZ R133, R133, R60, R61, !PT ;  /* 0x0000003c85857276 */ /* 0x000fe2000781003d */
[----:B------:R-:W-:Y:S01]  /*dfe0*/  FFMA.FTZ R115, R184, R2, R115 ;  /* 0x00000002b8737223 */ /* 0x000fe20000010073 */
[----:B------:R-:W-:Y:S01]  /*dff0*/  I2FP.F32.U32 R2, R132 ;  /* 0x0000008400027245 */ /* 0x000fe20000201000 */
[----:B------:R-:W-:Y:S03]  /*e000*/  HMMA.16816.F32 R124, R168, R138, R124 ;  /* 0x0000008aa87c723c */ /* 0x000fe6000000187c */
[----:B------:R-:W-:Y:S02]  /*e010*/  FMNMX3.FTZ R132, R134, R54, R55, !PT ;  /* 0x0000003686847276 */ /* 0x000fe40007810037 */
[----:B------:R-:W-:Y:S02]  /*e020*/  FMNMX3.FTZ R133, R133, R68, R69, !PT ;  /* 0x0000004485857276 */ /* 0x000fe40007810045 */
[----:B------:R-:W-:Y:S02]  /*e030*/  FMNMX3.FTZ R132, R132, R62, R63, !PT ;  /* 0x0000003e84847276 */ /* 0x000fe4000781003f */
[----:B------:R-:W-:Y:S02]  /*e040*/  I2FP.F32.U32 R0, R0 ;  /* 0x0000000000007245 */ /* 0x000fe40000201000 */
[----:B------:R-:W-:Y:S02]  /*e050*/  FMNMX3.FTZ R132, R132, R70, R71, !PT ;  /* 0x0000004684847276 */ /* 0x000fe40007810047 */
[----:B------:R-:W-:Y:S01]  /*e060*/  FMNMX3.FTZ R134, R133, R76, R77, !PT ;  /* 0x0000004c85867276 */ /* 0x000fe2000781004d */
[----:B------:R-:W-:Y:S01]  /*e070*/  FFMA.FTZ R116, R184, R0, R116 ;  /* 0x00000000b8747223 */ /* 0x000fe20000010074 */
[----:B------:R-:W-:Y:S01]  /*e080*/  FMNMX3.FTZ R133, R132, R78, R79, !PT ;  /* 0x0000004e84857276 */ /* 0x000fe2000781004f */
[----:B------:R-:W-:Y:S01]  /*e090*/  FFMA.FTZ R118, R184, R0, R118 ;  /* 0x00000000b8767223 */ /* 0x000fe20000010076 */
[----:B------:R-:W-:Y:S01]  /*e0a0*/  FMNMX3.FTZ R132, R134, R84, R85, !PT ;  /* 0x0000005486847276 */ /* 0x000fe20007810055 */
[C---:B------:R-:W-:Y:S01]  /*e0b0*/  FFMA.FTZ R120, R184.reuse, R0, R120 ;  /* 0x00000000b8787223 */ /* 0x040fe20000010078 */
[----:B------:R-:W-:Y:S01]  /*e0c0*/  FMNMX3.FTZ R133, R133, R86, R87, !PT ;  /* 0x0000005685857276 */ /* 0x000fe20007810057 */
[C---:B------:R-:W-:Y:S01]  /*e0d0*/  FFMA.FTZ R122, R184.reuse, R0, R122 ;  /* 0x00000000b87a7223 */ /* 0x040fe2000001007a */
[C---:B------:R-:W-:Y:S01]  /*e0e0*/  IADD3 R0, PT, PT, R3.reuse, 0x78, RZ ;  /* 0x0000007803007810 */ /* 0x040fe20007ffe0ff */
[----:B------:R-:W-:Y:S01]  /*e0f0*/  FFMA.FTZ R117, R184, R2, R117 ;  /* 0x00000002b8757223 */ /* 0x000fe20000010075 */
[----:B------:R-:W-:Y:S01]  /*e100*/  FMNMX3.FTZ R132, R132, R92, R93, !PT ;  /* 0x0000005c84847276 */ /* 0x000fe2000781005d */
[CC--:B------:R-:W-:Y:S01]  /*e110*/  FFMA.FTZ R119, R184.reuse, R2.reuse, R119 ;  /* 0x00000002b8777223 */ /* 0x0c0fe20000010077 */
[----:B------:R-:W-:Y:S01]  /*e120*/  IADD3 R3, PT, PT, R3, 0x79, RZ ;  /* 0x0000007903037810 */ /* 0x000fe20007ffe0ff */
[C---:B------:R-:W-:Y:S01]  /*e130*/  FFMA.FTZ R121, R184.reuse, R2, R121 ;  /* 0x00000002b8797223 */ /* 0x040fe20000010079 */
[----:B------:R-:W-:Y:S01]  /*e140*/  I2FP.F32.U32 R0, R0 ;  /* 0x0000000000007245 */ /* 0x000fe20000201000 */
[----:B------:R-:W-:Y:S01]  /*e150*/  FFMA.FTZ R123, R184, R2, R123 ;  /* 0x00000002b87b7223 */ /* 0x000fe2000001007b */
[----:B------:R-:W-:Y:S02]  /*e160*/  FMNMX3.FTZ R2, R133, R94, R95, !PT ;  /* 0x0000005e85027276 */ /* 0x000fe4000781005f */
[----:B------:R-:W-:Y:S01]  /*e170*/  FMNMX3.FTZ R132, R132, R100, R101, !PT ;  /* 0x0000006484847276 */ /* 0x000fe20007810065 */
[CC--:B------:R-:W-:Y:S01]  /*e180*/  FFMA.FTZ R124, R184.reuse, R0.reuse, R124 ;  /* 0x00000000b87c7223 */ /* 0x0c0fe2000001007c */
[----:B------:R-:W-:Y:S01]  /*e190*/  I2FP.F32.U32 R134, R3 ;  /* 0x0000000300867245 */ /* 0x000fe20000201000 */
[----:B------:R-:W-:Y:S01]  /*e1a0*/  FFMA.FTZ R126, R184, R0, R126 ;  /* 0x00000000b87e7223 */ /* 0x000fe2000001007e */
[----:B------:R-:W-:Y:S01]  /*e1b0*/  FMNMX3.FTZ R2, R2, R102, R103, !PT ;  /* 0x0000006602027276 */ /* 0x000fe20007810067 */
[----:B------:R-:W-:Y:S01]  /*e1c0*/  FFMA.FTZ R128, R184, R0, R128 ;  /* 0x00000000b8807223 */ /* 0x000fe20000010080 */
[----:B------:R-:W-:Y:S01]  /*e1d0*/  FMNMX3.FTZ R132, R132, R108, R109, !PT ;  /* 0x0000006c84847276 */ /* 0x000fe2000781006d */
[----:B------:R-:W-:Y:S01]  /*e1e0*/  FFMA.FTZ R130, R184, R0, R130 ;  /* 0x00000000b8827223 */ /* 0x000fe20000010082 */
[----:B------:R-:W-:Y:S01]  /*e1f0*/  FMNMX3.FTZ R0, R2, R110, R111, !PT ;  /* 0x0000006e02007276 */ /* 0x000fe2000781006f */
[----:B------:R-:W-:Y:S01]  /*e200*/  FFMA.FTZ R125, R184, R134, R125 ;  /* 0x00000086b87d7223 */ /* 0x000fe2000001007d */
[----:B------:R-:W-:Y:S01]  /*e210*/  FMNMX3.FTZ R132, R132, R116, R117, !PT ;  /* 0x0000007484847276 */ /* 0x000fe20007810075 */
[----:B------:R-:W-:Y:S01]  /*e220*/  FFMA.FTZ R127, R184, R134, R127 ;  /* 0x00000086b87f7223 */ /* 0x000fe2000001007f */
[----:B------:R-:W-:Y:S02]  /*e230*/  FMNMX3.FTZ R0, R0, R118, R119, !PT ;  /* 0x0000007600007276 */ /* 0x000fe40007810077 */
[----:B------:R-:W-:Y:S01]  /*e240*/  FMNMX3.FTZ R135, R132, R124, R125, !PT ;  /* 0x0000007c84877276 */ /* 0x000fe2000781007d */
[----:B------:R-:W-:Y:S06]  /*e250*/  @P3 BRA `(.L_x_184) ;  /* 0xffffffe400803947 */ /* 0x000fec000383ffff */
.L_x_183:
[CC--:B------:R-:W-:Y:S01]  /*e260*/  FFMA.FTZ R129, R184.reuse, R134.reuse, R129 ;  /* 0x00000086b8817223 */ /* 0x0c0fe20000010081 */
[----:B------:R-:W-:Y:S01]  /*e270*/  FFMA.FTZ R131, R184, R134, R131 ;  /* 0x00000086b8837223 */ /* 0x000fe20000010083 */
[----:B------:R-:W-:Y:S01]  /*e280*/  MOV R164, R235 ;  /* 0x000000eb00a47202 */ /* 0x000fe20000000f00 */
[----:B------:R-:W-:Y:S01]  /*e290*/  SHFL.BFLY PT, R3, R135, 0x2, 0x1f ;  /* 0x0c401f0087037f89 */ /* 0x000fe200000e0000 */
[----:B------:R-:W-:Y:S02]  /*e2a0*/  @P1 IADD3 R164, PT, PT, R236, -0x20, RZ ;  /* 0xffffffe0eca41810 */ /* 0x000fe40007ffe0ff */
[----:B------:R-:W-:Y:S05]  /*e2b0*/  FMNMX3.FTZ R2, R0, R126, R127, !PT ;  /* 0x0000007e00027276 */ /* 0x000fea000781007f */
[----:B------:R-:W2:Y:S02]  /*e2c0*/  SHFL.BFLY PT, R0, R2, 0x2, 0x1f ;  /* 0x0c401f0002007f89 */ /* 0x000ea400000e0000 */
[----:B--2---:R-:W-:Y:S02]  /*e2d0*/  FMNMX.FTZ R0, R2, R0, !PT ;  /* 0x0000000002007209 */ /* 0x004fe40007810000 */
[----:B------:R-:W-:Y:S04]  /*e2e0*/  FMNMX.FTZ R135, R135, R3, !PT ;  /* 0x0000000387877209 */ /* 0x000fe80007810000 */
[----:B-1----:R-:W1:Y:S08]  /*e2f0*/  SHFL.BFLY PT, R132, R0, 0x1, 0x1f ;  /* 0x0c201f0000847f89 */ /* 0x002e7000000e0000 */
[----:B------:R-:W2:Y:S01]  /*e300*/  SHFL.BFLY PT, R133, R135, 0x1, 0x1f ;  /* 0x0c201f0087857f89 */ /* 0x000ea200000e0000 */
[----:B-1----:R-:W-:Y:S02]  /*e310*/  FMNMX.FTZ R132, R0, R132, !PT ;  /* 0x0000008400847209 */ /* 0x002fe40007810000 */
[----:B--2---:R-:W-:Y:S03]  /*e320*/  FMNMX.FTZ R133, R135, R133, !PT ;  /* 0x0000008587857209 */ /* 0x004fe60007810000 */
[----:B------:R-:W-:Y:S01]  /*e330*/  FADD.FTZ R0, -R132, R191 ;  /* 0x000000bf84007221 */ /* 0x000fe20000010100 */
[----:B------:R-:W-:Y:S02]  /*e340*/  MOV R191, R132 ;  /* 0x0000008400bf7202 */ /* 0x000fe40000000f00 */
[C---:B------:R-:W-:Y:S01]  /*e350*/  FSETP.NEU.FTZ.AND P0, PT, R133.reuse, -INF , PT ;  /* 0xff8000008500780b */ /* 0x040fe20003f1d000 */
[C---:B------:R-:W-:Y:S01]  /*e360*/  FMUL.FTZ R2, R133.reuse, UR4 ;  /* 0x0000000485027c20 */ /* 0x040fe20008410000 */
[----:B------:R-:W-:Y:S01]  /*e370*/  FMUL.FTZ R0, R0, UR4 ;  /* 0x0000000400007c20 */ /* 0x000fe20008410000 */
[----:B------:R-:W-:Y:S01]  /*e380*/  FADD.FTZ R3, -R133, R192 ;  /* 0x000000c085037221 */ /* 0x000fe20000010100 */
[----:B------:R-:W-:Y:S02]  /*e390*/  MOV R192, R133 ;  /* 0x0000008500c07202 */ /* 0x000fe40000000f00 */
[----:B------:R-:W1:Y:S01]  /*e3a0*/  MUFU.EX2 R136, R0 ;  /* 0x0000000000887308 */ /* 0x000e620000000800 */
[----:B------:R-:W-:Y:S01]  /*e3b0*/  FSEL R2, R2, RZ, P0 ;  /* 0x000000ff02027208 */ /* 0x000fe20000000000 */
[----:B------:R-:W-:Y:S01]  /*e3c0*/  FMUL.FTZ R3, R3, UR4 ;  /* 0x0000000403037c20 */ /* 0x000fe20008410000 */
[----:B------:R-:W-:Y:S03]  /*e3d0*/  FSETP.NEU.FTZ.AND P0, PT, R132, -INF , PT ;  /* 0xff8000008400780b */ /* 0x000fe60003f1d000 */
[--C-:B------:R-:W-:Y:S01]  /*e3e0*/  FFMA.FTZ R141, R20, UR4, -R2.reuse ;  /* 0x00000004148d7c23 */ /* 0x100fe20008010802 */
[--C-:B------:R-:W-:Y:S03]  /*e3f0*/  FFMA.FTZ R142, R21, UR4, -R2.reuse ;  /* 0x00000004158e7c23 */ /* 0x100fe60008010802 */
[----:B------:R-:W2:Y:S01]  /*e400*/  MUFU.EX2 R135, R3 ;  /* 0x0000000300877308 */ /* 0x000ea20000000800 */
[--C-:B------:R-:W-:Y:S01]  /*e410*/  FFMA.FTZ R143, R28, UR4, -R2.reuse ;  /* 0x000000041c8f7c23 */ /* 0x100fe20008010802 */
[--C-:B------:R-:W-:Y:S01]  /*e420*/  FFMA.FTZ R144, R29, UR4, -R2.reuse ;  /* 0x000000041d907c23 */ /* 0x100fe20008010802 */
[--C-:B------:R-:W-:Y:S01]  /*e430*/  FFMA.FTZ R145, R36, UR4, -R2.reuse ;  /* 0x0000000424917c23 */ /* 0x100fe20008010802 */
[--C-:B------:R-:W-:Y:S01]  /*e440*/  FFMA.FTZ R146, R37, UR4, -R2.reuse ;  /* 0x0000000425927c23 */ /* 0x100fe20008010802 */
[--C-:B------:R-:W-:Y:S01]  /*e450*/  FFMA.FTZ R147, R44, UR4, -R2.reuse ;  /* 0x000000042c937c23 */ /* 0x100fe20008010802 */
[--C-:B------:R-:W-:Y:S01]  /*e460*/  FFMA.FTZ R148, R45, UR4, -R2.reuse ;  /* 0x000000042d947c23 */ /* 0x100fe20008010802 */
[--C-:B------:R-:W-:Y:S03]  /*e470*/  FFMA.FTZ R139, R5, UR4, -R2.reuse ;  /* 0x00000004058b7c23 */ /* 0x100fe60008010802 */
[----:B------:R-:W-:Y:S01]  /*e480*/  MUFU.EX2 R141, R141 ;  /* 0x0000008d008d7308 */ /* 0x000fe20000000800 */
[C---:B-1----:R-:W-:Y:S01]  /*e490*/  FMUL.FTZ R210, R136.reuse, R210 ;  /* 0x000000d288d27220 */ /* 0x042fe20000410000 */
[C---:B------:R-:W-:Y:S01]  /*e4a0*/  FMUL.FTZ R211, R136.reuse, R211 ;  /* 0x000000d388d37220 */ /* 0x040fe20000410000 */
[C---:B------:R-:W-:Y:S01]  /*e4b0*/  FMUL.FTZ R202, R136.reuse, R202 ;  /* 0x000000ca88ca7220 */ /* 0x040fe20000410000 */
[C---:B------:R-:W-:Y:S01]  /*e4c0*/  FMUL.FTZ R203, R136.reuse, R203 ;  /* 0x000000cb88cb7220 */ /* 0x040fe20000410000 */
[C---:B------:R-:W-:Y:S01]  /*e4d0*/  FMUL.FTZ R198, R136.reuse, R198 ;  /* 0x000000c688c67220 */ /* 0x040fe20000410000 */
[C---:B------:R-:W-:Y:S01]  /*e4e0*/  FMUL.FTZ R199, R136.reuse, R199 ;  /* 0x000000c788c77220 */ /* 0x040fe20000410000 */
[C---:B------:R-:W-:Y:S03]  /*e4f0*/  FMUL.FTZ R206, R136.reuse, R206 ;  /* 0x000000ce88ce7220 */ /* 0x040fe60000410000 */
[----:B------:R-:W-:Y:S01]  /*e500*/  MUFU.EX2 R139, R139 ;  /* 0x0000008b008b7308 */ /* 0x000fe20000000800 */
[C---:B--2---:R-:W-:Y:S01]  /*e510*/  FMUL.FTZ R208, R135.reuse, R208 ;  /* 0x000000d087d07220 */ /* 0x044fe20000410000 */
[C---:B------:R-:W-:Y:S01]  /*e520*/  FMUL.FTZ R209, R135.reuse, R209 ;  /* 0x000000d187d17220 */ /* 0x040fe20000410000 */
[C---:B------:R-:W-:Y:S01]  /*e530*/  FMUL.FTZ R200, R135.reuse, R200 ;  /* 0x000000c887c87220 */ /* 0x040fe20000410000 */
[C---:B------:R-:W-:Y:S01]  /*e540*/  FMUL.FTZ R201, R135.reuse, R201 ;  /* 0x000000c987c97220 */ /* 0x040fe20000410000 */
[C---:B------:R-:W-:Y:S01]  /*e550*/  FMUL.FTZ R196, R135.reuse, R196 ;  /* 0x000000c487c47220 */ /* 0x040fe20000410000 */
[C---:B------:R-:W-:Y:S01]  /*e560*/  FMUL.FTZ R197, R135.reuse, R197 ;  /* 0x000000c587c57220 */ /* 0x040fe20000410000 */
[C---:B------:R-:W-:Y:S03]  /*e570*/  FMUL.FTZ R204, R135.reuse, R204 ;  /* 0x000000cc87cc7220 */ /* 0x040fe60000410000 */
[----:B------:R-:W-:Y:S01]  /*e580*/  MUFU.EX2 R142, R142 ;  /* 0x0000008e008e7308 */ /* 0x000fe20000000800 */
[----:B------:R-:W-:Y:S01]  /*e590*/  FMUL.FTZ R205, R135, R205 ;  /* 0x000000cd87cd7220 */ /* 0x000fe20000410000 */
[----:B------:R-:W-:Y:S01]  /*e5a0*/  FMUL.FTZ R207, R136, R207 ;  /* 0x000000cf88cf7220 */ /* 0x000fe20000410000 */
[--C-:B------:R-:W-:Y:S01]  /*e5b0*/  FFMA.FTZ R149, R52, UR4, -R2.reuse ;  /* 0x0000000434957c23 */ /* 0x100fe20008010802 */
        /* <DEDUP_REMOVED lines=17> */
[----:B------:R-:W-:Y:S01]  /*e6d0*/  FMNMX3.FTZ R3, R190, R8, R9, !PT ;  /* 0x00000008be037276 */ /* 0x000fe20007810009 */
[--C-:B------:R-:W-:Y:S01]  /*e6e0*/  FFMA.FTZ R0, R4, UR4, -R2.reuse ;  /* 0x0000000404007c23 */ /* 0x100fe20008010802 */
[--C-:B------:R-:W-:Y:S03]  /*e6f0*/  FFMA.FTZ R138, R12, UR4, -R2.reuse ;  /* 0x000000040c8a7c23 */ /* 0x100fe60008010802 */
[----:B------:R-:W-:Y:S01]  /*e700*/  MUFU.EX2 R145, R145 ;  /* 0x0000009100917308 */ /* 0x000fe20000000800 */
[----:B------:R-:W-:Y:S01]  /*e710*/  FMNMX3.FTZ R3, R3, R16, R17, !PT ;  /* 0x0000001003037276 */ /* 0x000fe20007810011 */
[--C-:B------:R-:W-:Y:S01]  /*e720*/  FFMA.FTZ R137, R13, UR4, -R2.reuse ;  /* 0x000000040d897c23 */ /* 0x100fe20008010802 */
[--C-:B------:R-:W-:Y:S01]  /*e730*/  FFMA.FTZ R116, R116, UR4, -R2.reuse ;  /* 0x0000000474747c23 */ /* 0x100fe20008010802 */
[--C-:B------:R-:W-:Y:S01]  /*e740*/  FFMA.FTZ R117, R117, UR4, -R2.reuse ;  /* 0x0000000475757c23 */ /* 0x100fe20008010802 */
[----:B------:R-:W-:Y:S01]  /*e750*/  FMNMX3.FTZ R3, R3, R24, R25, !PT ;  /* 0x0000001803037276 */ /* 0x000fe20007810019 */
[--C-:B------:R-:W-:Y:S01]  /*e760*/  FFMA.FTZ R124, R124, UR4, -R2.reuse ;  /* 0x000000047c7c7c23 */ /* 0x100fe20008010802 */
[----:B------:R-:W-:Y:S03]  /*e770*/  FFMA.FTZ R2, R125, UR4, -R2 ;  /* 0x000000047d027c23 */ /* 0x000fe60008010802 */
[----:B------:R-:W1:Y:S01]  /*e780*/  MUFU.EX2 R0, R0 ;  /* 0x0000000000007308 */ /* 0x000e620000000800 */
[----:B------:R-:W-:Y:S04]  /*e790*/  FMNMX3.FTZ R3, R3, R32, R33, !PT ;  /* 0x0000002003037276 */ /* 0x000fe80007810021 */
[----:B------:R-:W-:Y:S05]  /*e7a0*/  FMNMX3.FTZ R3, R3, R40, R41, !PT ;  /* 0x0000002803037276 */ /* 0x000fea0007810029 */
[----:B------:R-:W-:Y:S01]  /*e7b0*/  MUFU.EX2 R125, R2 ;  /* 0x00000002007d7308 */ /* 0x000fe20000000800 */
[----:B------:R-:W-:Y:S04]  /*e7c0*/  FMNMX3.FTZ R3, R3, R48, R49, !PT ;  /* 0x0000003003037276 */ /* 0x000fe80007810031 */
[----:B------:R-:W-:Y:S05]  /*e7d0*/  FMNMX3.FTZ R3, R3, R56, R57, !PT ;  /* 0x0000003803037276 */ /* 0x000fea0007810039 */
[----:B------:R-:W2:Y:S01]  /*e7e0*/  MUFU.EX2 R138, R138 ;  /* 0x0000008a008a7308 */ /* 0x000ea20000000800 */
[----:B-1----:R-:W-:Y:S01]  /*e7f0*/  F2FP.F16.F32.PACK_AB R52, R139, R0 ;  /* 0x000000008b34723e */ /* 0x002fe200000000ff */
[----:B------:R-:W-:Y:S01]  /*e800*/  FFMA.FTZ R0, R135, R181, R0 ;  /* 0x000000b587007223 */ /* 0x000fe20000010000 */
[----:B------:R-:W-:Y:S03]  /*e810*/  FMNMX3.FTZ R3, R3, R64, R65, !PT ;  /* 0x0000004003037276 */ /* 0x000fe60007810041 */
[----:B------:R-:W-:Y:S01]  /*e820*/  FADD.FTZ R139, R139, R0 ;  /* 0x000000008b8b7221 */ /* 0x000fe20000010000 */
[----:B------:R-:W-:Y:S03]  /*e830*/  FMNMX3.FTZ R3, R3, R72, R73, !PT ;  /* 0x0000004803037276 */ /* 0x000fe60007810049 */
[----:B------:R-:W1:Y:S01]  /*e840*/  MUFU.EX2 R137, R137 ;  /* 0x0000008900897308 */ /* 0x000e620000000800 */
[----:B------:R-:W-:Y:S04]  /*e850*/  FMNMX3.FTZ R3, R3, R80, R81, !PT ;  /* 0x0000005003037276 */ /* 0x000fe80007810051 */
[----:B------:R-:W-:Y:S05]  /*e860*/  FMNMX3.FTZ R3, R3, R88, R89, !PT ;  /* 0x0000005803037276 */ /* 0x000fea0007810059 */
[----:B------:R-:W-:Y:S01]  /*e870*/  MUFU.EX2 R146, R146 ;  /* 0x0000009200927308 */ /* 0x000fe20000000800 */
[----:B--2---:R-:W-:Y:S01]  /*e880*/  FADD.FTZ R139, R138, R139 ;  /* 0x0000008b8a8b7221 */ /* 0x004fe20000010000 */
[----:B------:R-:W-:Y:S04]  /*e890*/  FMNMX3.FTZ R3, R3, R96, R97, !PT ;  /* 0x0000006003037276 */ /* 0x000fe80007810061 */
[----:B------:R-:W-:Y:S04]  /*e8a0*/  FMNMX3.FTZ R3, R3, R104, R105, !PT ;  /* 0x0000006803037276 */ /* 0x000fe80007810069 */
[----:B------:R-:W-:Y:S01]  /*e8b0*/  MUFU.EX2 R147, R147 ;  /* 0x0000009300937308 */ /* 0x000fe20000000800 */
[----:B-1----:R-:W-:Y:S01]  /*e8c0*/  FADD.FTZ R139, R137, R139 ;  /* 0x0000008b898b7221 */ /* 0x002fe20000010000 */
[----:B------:R-:W-:Y:S04]  /*e8d0*/  FMNMX3.FTZ R3, R3, R112, R113, !PT ;  /* 0x0000007003037276 */ /* 0x000fe80007810071 */
[----:B------:R-:W-:Y:S04]  /*e8e0*/  FMNMX3.FTZ R3, R3, R120, R121, !PT ;  /* 0x0000007803037276 */ /* 0x000fe80007810079 */
[----:B------:R-:W-:Y:S01]  /*e8f0*/  MUFU.EX2 R148, R148 ;  /* 0x0000009400947308 */ /* 0x000fe20000000800 */
[----:B------:R-:W-:Y:S01]  /*e900*/  FMNMX3.FTZ R4, R3, R128, R129, !PT ;  /* 0x0000008003047276 */ /* 0x000fe20007810081 */
[----:B------:R-:W-:Y:S08]  /*e910*/  FMUL.FTZ R3, R132, UR4 ;  /* 0x0000000484037c20 */ /* 0x000ff00008410000 */
[----:B------:R-:W-:Y:S01]  /*e920*/  MUFU.EX2 R149, R149 ;  /* 0x0000009500957308 */ /* 0x000fe20000000800 */
[----:B------:R-:W-:Y:S01]  /*e930*/  FSEL R5, R3, RZ, P0 ;  /* 0x000000ff03057208 */ /* 0x000fe20000000000 */
[----:B------:R-:W1:Y:S01]  /*e940*/  SHFL.BFLY PT, R12, R4, 0x2, 0x1f ;  /* 0x0c401f00040c7f89 */ /* 0x000e6200000e0000 */
[----:B------:R-:W-:Y:S03]  /*e950*/  FMNMX3.FTZ R3, R189, R10, R11, !PT ;  /* 0x0000000abd037276 */ /* 0x000fe6000781000b */
[--C-:B------:R-:W-:Y:S01]  /*e960*/  FFMA.FTZ R153, R22, UR4, -R5.reuse ;  /* 0x0000000416997c23 */ /* 0x100fe20008010805 */
[--C-:B------:R-:W-:Y:S03]  /*e970*/  FFMA.FTZ R154, R23, UR4, -R5.reuse ;  /* 0x00000004179a7c23 */ /* 0x100fe60008010805 */
[----:B------:R-:W-:Y:S01]  /*e980*/  MUFU.EX2 R150, R150 ;  /* 0x0000009600967308 */ /* 0x000fe20000000800 */
[----:B------:R-:W-:Y:S01]  /*e990*/  LDSM.16.MT88.4 R20, [R237+0x4000] ;  /* 0x00400000ed14783b */ /* 0x000fe20000004200 */
[--C-:B------:R-:W-:Y:S01]  /*e9a0*/  FFMA.FTZ R155, R30, UR4, -R5.reuse ;  /* 0x000000041e9b7c23 */ /* 0x100fe20008010805 */
[--C-:B------:R-:W-:Y:S01]  /*e9b0*/  FFMA.FTZ R156, R31, UR4, -R5.reuse ;  /* 0x000000041f9c7c23 */ /* 0x100fe20008010805 */
[--C-:B------:R-:W-:Y:S01]  /*e9c0*/  FFMA.FTZ R46, R46, UR4, -R5.reuse ;  /* 0x000000042e2e7c23 */ /* 0x100fe20008010805 */
[--C-:B------:R-:W-:Y:S01]  /*e9d0*/  FFMA.FTZ R157, R38, UR4, -R5.reuse ;  /* 0x00000004269d7c23 */ /* 0x100fe20008010805 */
[--C-:B------:R-:W-:Y:S01]  /*e9e0*/  FFMA.FTZ R158, R39, UR4, -R5.reuse ;  /* 0x00000004279e7c23 */ /* 0x100fe20008010805 */
[----:B------:R-:W-:Y:S03]  /*e9f0*/  FFMA.FTZ R159, R47, UR4, -R5 ;  /* 0x000000042f9f7c23 */ /* 0x000fe60008010805 */
[----:B------:R2:W-:Y:S01]  /*ea00*/  MUFU.EX2 R134, R46 ;  /* 0x0000002e00867308 */ /* 0x0005e20000000800 */
[----:B------:R-:W-:Y:S01]  /*ea10*/  LDSM.16.MT88.4 R28, [R164] ;  /* 0x00000000a41c783b */ /* 0x000fe20000004200 */
[----:B------:R-:W-:Y:S01]  /*ea20*/  FMNMX3.FTZ R3, R3, R18, R19, !PT ;  /* 0x0000001203037276 */ /* 0x000fe20007810013 */
[--C-:B------:R-:W-:Y:S01]  /*ea30*/  FFMA.FTZ R160, R54, UR4, -R5.reuse ;  /* 0x0000000436a07c23 */ /* 0x100fe20008010805 */
[----:B------:R-:W-:Y:S01]  /*ea40*/  F2FP.F16.F32.PACK_AB R54, R137, R138 ;  /* 0x0000008a8936723e */ /* 0x000fe200000000ff */
[----:B------:R-:W-:Y:S01]  /*ea50*/  FFMA.FTZ R161, R55, UR4, -R5 ;  /* 0x0000000437a17c23 */ /* 0x000fe20008010805 */
[----:B------:R-:W-:Y:S01]  /*ea60*/  FMNMX3.FTZ R3, R3, R26, R27, !PT ;  /* 0x0000001a03037276 */ /* 0x000fe2000781001b */
        /* <DEDUP_REMOVED lines=8> */
[--C-:B------:R-:W-:Y:S03]  /*eaf0*/  FFMA.FTZ R86, R86, UR4, -R5.reuse ;  /* 0x0000000456567c23 */ /* 0x100fe60008010805 */
[----:B------:R-:W-:Y:S01]  /*eb00*/  MUFU.EX2 R154, R154 ;  /* 0x0000009a009a7308 */ /* 0x000fe20000000800 */
[----:B--2---:R-:W-:Y:S01]  /*eb10*/  LDSM.16.MT88.4 R44, [R164+0x400] ;  /* 0x00040000a42c783b */ /* 0x004fe20000004200 */
        /* <DEDUP_REMOVED lines=8> */
[----:B------:R-:W-:Y:S01]  /*eba0*/  FFMA.FTZ R2, R6, UR4, -R5 ;  /* 0x0000000406027c23 */ /* 0x000fe20008010805 */
[----:B------:R-:W-:Y:S01]  /*ebb0*/  FMNMX3.FTZ R3, R3, R34, R35, !PT ;  /* 0x0000002203037276 */ /* 0x000fe20007810023 */
[--C-:B------:R-:W-:Y:S01]  /*ebc0*/  FFMA.FTZ R151, R14, UR4, -R5.reuse ;  /* 0x000000040e977c23 */ /* 0x100fe20008010805 */
[--C-:B------:R-:W-:Y:S01]  /*ebd0*/  FFMA.FTZ R152, R7, UR4, -R5.reuse ;  /* 0x0000000407987c23 */ /* 0x100fe20008010805 */
[----:B------:R-:W-:Y:S01]  /*ebe0*/  FFMA.FTZ R15, R15, UR4, -R5 ;  /* 0x000000040f0f7c23 */ /* 0x000fe20008010805 */
[----:B------:R-:W-:Y:S03]  /*ebf0*/  FMNMX3.FTZ R3, R3, R42, R43, !PT ;  /* 0x0000002a03037276 */ /* 0x000fe6000781002b */
[----:B------:R-:W-:Y:S01]  /*ec00*/  MUFU.EX2 R2, R2 ;  /* 0x0000000200027308 */ /* 0x000fe20000000800 */
[----:B-1----:R-:W-:Y:S02]  /*ec10*/  FMNMX.FTZ R12, R4, R12, !PT ;  /* 0x0000000c040c7209 */ /* 0x002fe40007810000 */
[----:B------:R-:W-:Y:S03]  /*ec20*/  FMNMX3.FTZ R4, R3, R50, R51, !PT ;  /* 0x0000003203047276 */ /* 0x000fe60007810033 */
[----:B------:R-:W1:Y:S01]  /*ec30*/  SHFL.BFLY PT, R6, R12, 0x1, 0x1f ;  /* 0x0c201f000c067f89 */ /* 0x000e6200000e0000 */
[----:B------:R-:W-:Y:S03]  /*ec40*/  FMNMX3.FTZ R4, R4, R58, R59, !PT ;  /* 0x0000003a04047276 */ /* 0x000fe6000781003b */
[----:B------:R-:W2:Y:S01]  /*ec50*/  MUFU.EX2 R152, R152 ;  /* 0x0000009800987308 */ /* 0x000ea20000000800 */
[----:B------:R-:W-:Y:S09]  /*ec60*/  FMNMX3.FTZ R4, R4, R66, R67, !PT ;  /* 0x0000004204047276 */ /* 0x000ff20007810043 */
[----:B------:R-:W3:Y:S10]  /*ec70*/  MUFU.EX2 R151, R151 ;  /* 0x0000009700977308 */ /* 0x000ef40000000800 */
[----:B------:R-:W4:Y:S01]  /*ec80*/  MUFU.EX2 R15, R15 ;  /* 0x0000000f000f7308 */ /* 0x000f220000000800 */
[----:B--2---:R-:W-:Y:S01]  /*ec90*/  F2FP.F16.F32.PACK_AB R53, R152, R2 ;  /* 0x000000029835723e */ /* 0x004fe200000000ff */
[----:B------:R-:W-:Y:S01]  /*eca0*/  FFMA.FTZ R2, R136, R185, R2 ;  /* 0x000000b988027223 */ /* 0x000fe20000010002 */
[----:B-1----:R-:W-:Y:S03]  /*ecb0*/  FMNMX.FTZ R6, R12, R6, !PT ;  /* 0x000000060c067209 */ /* 0x002fe60007810000 */
[----:B------:R-:W-:Y:S04]  /*ecc0*/  FADD.FTZ R2, R152, R2 ;  /* 0x0000000298027221 */ /* 0x000fe80000010000 */
[----:B------:R-:W-:Y:S01]  /*ecd0*/  MUFU.EX2 R156, R156 ;  /* 0x0000009c009c7308 */ /* 0x000fe20000000800 */
[C---:B------:R-:W-:Y:S01]  /*ece0*/  FSETP.NEU.FTZ.AND P0, PT, R6.reuse, -INF , PT ;  /* 0xff8000000600780b */ /* 0x040fe20003f1d000 */
[----:B------:R-:W-:Y:S01]  /*ecf0*/  FADD.FTZ R3, -R6, R190 ;  /* 0x000000be06037221 */ /* 0x000fe20000010100 */
[----:B---3--:R-:W-:Y:S01]  /*ed00*/  FADD.FTZ R2, R151, R2 ;  /* 0x0000000297027221 */ /* 0x008fe20000010000 */
[----:B------:R-:W-:Y:S02]  /*ed10*/  MOV R190, R6 ;  /* 0x0000000600be7202 */ /* 0x000fe40000000f00 */
[----:B------:R-:W-:Y:S04]  /*ed20*/  FMUL.FTZ R3, R3, UR4 ;  /* 0x0000000403037c20 */ /* 0x000fe80008410000 */
[----:B------:R-:W-:Y:S01]  /*ed30*/  MUFU.EX2 R157, R157 ;  /* 0x0000009d009d7308 */ /* 0x000fe20000000800 */
[C---:B----4-:R-:W-:Y:S01]  /*ed40*/  F2FP.F16.F32.PACK_AB R55, R15.reuse, R151 ;  /* 0x000000970f37723e */ /* 0x050fe200000000ff */
[----:B------:R-:W-:Y:S04]  /*ed50*/  FADD.FTZ R15, R15, R2 ;  /* 0x000000020f0f7221 */ /* 0x000fe80000010000 */
[----:B------:R-:W-:Y:S04]  /*ed60*/  FADD.FTZ R15, R153, R15 ;  /* 0x0000000f990f7221 */ /* 0x000fe80000010000 */
[----:B------:R-:W1:Y:S01]  /*ed70*/  MUFU.EX2 R13, R3 ;  /* 0x00000003000d7308 */ /* 0x000e620000000800 */
[C---:B------:R-:W-:Y:S05]  /*ed80*/  HMMA.16816.F32 R208, R52.reuse, R20, R208 ;  /* 0x0000001434d0723c */ /* 0x040fea00000018d0 */
[----:B------:R-:W-:Y:S04]  /*ed90*/  FADD.FTZ R15, R154, R15 ;  /* 0x0000000f9a0f7221 */ /* 0x000fe80000010000 */
[----:B------:R-:W2:Y:S01]  /*eda0*/  MUFU.EX2 R158, R158 ;  /* 0x0000009e009e7308 */ /* 0x000ea20000000800 */
[C---:B------:R-:W-:Y:S03]  /*edb0*/  HMMA.16816.F32 R200, R52.reuse, R22, R200 ;  /* 0x0000001634c8723c */ /* 0x040fe600000018c8 */
[----:B------:R-:W-:Y:S06]  /*edc0*/  FADD.FTZ R15, R155, R15 ;  /* 0x0000000f9b0f7221 */ /* 0x000fec0000010000 */
[----:B------:R-:W3:Y:S01]  /*edd0*/  MUFU.EX2 R159, R159 ;  /* 0x0000009f009f7308 */ /* 0x000ee20000000800 */
[C---:B------:R-:W-:Y:S03]  /*ede0*/  HMMA.16816.F32 R196, R52.reuse, R28, R196 ;  /* 0x0000001c34c4723c */ /* 0x040fe600000018c4 */
[C---:B-1----:R-:W-:Y:S01]  /*edf0*/  FMUL.FTZ R224, R13.reuse, R224 ;  /* 0x000000e00de07220 */ /* 0x042fe20000410000 */
[C---:B------:R-:W-:Y:S01]  /*ee00*/  FMUL.FTZ R225, R13.reuse, R225 ;  /* 0x000000e10de17220 */ /* 0x040fe20000410000 */
[C---:B------:R-:W-:Y:S01]  /*ee10*/  FMUL.FTZ R220, R13.reuse, R220 ;  /* 0x000000dc0ddc7220 */ /* 0x040fe20000410000 */
[C---:B------:R-:W-:Y:S03]  /*ee20*/  FMUL.FTZ R221, R13.reuse, R221 ;  /* 0x000000dd0ddd7220 */ /* 0x040fe60000410000 */
[----:B------:R-:W-:Y:S01]  /*ee30*/  MUFU.EX2 R60, R60 ;  /* 0x0000003c003c7308 */ /* 0x000fe20000000800 */
[----:B------:R-:W-:Y:S03]  /*ee40*/  HMMA.16816.F32 R204, R52, R30, R204 ;  /* 0x0000001e34cc723c */ /* 0x000fe600000018cc */
[----:B------:R-:W-:Y:S01]  /*ee50*/  F2FP.F16.F32.PACK_AB R52, R142, R141 ;  /* 0x0000008d8e34723e */ /* 0x000fe200000000ff */
[C---:B------:R-:W-:Y:S01]  /*ee60*/  FMUL.FTZ R216, R13.reuse, R216 ;  /* 0x000000d80dd87220 */ /* 0x040fe20000410000 */
[----:B------:R-:W-:Y:S01]  /*ee70*/  F2FP.F16.F32.PACK_AB R54, R144, R143 ;  /* 0x0000008f9036723e */ /* 0x000fe200000000ff */
[C---:B------:R-:W-:Y:S03]  /*ee80*/  FMUL.FTZ R217, R13.reuse, R217 ;  /* 0x000000d90dd97220 */ /* 0x040fe60000410000 */
[----:B------:R-:W-:Y:S01]  /*ee90*/  MUFU.EX2 R61, R61 ;  /* 0x0000003d003d7308 */ /* 0x000fe20000000800 */
[----:B------:R-:W-:Y:S01]  /*eea0*/  F2FP.F16.F32.PACK_AB R53, R154, R153 ;  /* 0x000000999a35723e */ /* 0x000fe200000000ff */
[C---:B------:R-:W-:Y:S01]  /*eeb0*/  FMUL.FTZ R212, R13.reuse, R212 ;  /* 0x000000d40dd47220 */ /* 0x040fe20000410000 */
[----:B------:R-:W-:Y:S01]  /*eec0*/  F2FP.F16.F32.PACK_AB R55, R156, R155 ;  /* 0x0000009b9c37723e */ /* 0x000fe200000000ff */
[----:B------:R-:W-:Y:S01]  /*eed0*/  FMUL.FTZ R213, R13, R213 ;  /* 0x000000d50dd57220 */ /* 0x000fe20000410000 */
[----:B------:R-:W-:Y:S01]  /*eee0*/  FMNMX3.FTZ R3, R4, R74, R75, !PT ;  /* 0x0000004a04037276 */ /* 0x000fe2000781004b */
[----:B------:R-:W-:Y:S01]  /*eef0*/  FADD.FTZ R141, R141, R139 ;  /* 0x0000008b8d8d7221 */ /* 0x000fe20000010000 */
[----:B------:R-:W-:Y:S03]  /*ef00*/  FADD.FTZ R15, R156, R15 ;  /* 0x0000000f9c0f7221 */ /* 0x000fe60000010000 */
[----:B------:R-:W1:Y:S01]  /*ef10*/  MUFU.EX2 R160, R160 ;  /* 0x000000a000a07308 */ /* 0x000e620000000800 */
[----:B------:R-:W-:Y:S01]  /*ef20*/  FMNMX3.FTZ R3, R3, R82, R83, !PT ;  /* 0x0000005203037276 */ /* 0x000fe20007810053 */
[C---:B------:R-:W-:Y:S03]  /*ef30*/  HMMA.16816.F32 R208, R52.reuse, R36, R208 ;  /* 0x0000002434d0723c */ /* 0x040fe600000018d0 */
[----:B------:R-:W-:Y:S01]  /*ef40*/  FMNMX3.FTZ R3, R3, R90, R91, !PT ;  /* 0x0000005a03037276 */ /* 0x000fe2000781005b */
[----:B------:R-:W-:Y:S01]  /*ef50*/  FADD.FTZ R141, R142, R141 ;  /* 0x0000008d8e8d7221 */ /* 0x000fe20000010000 */
[----:B------:R-:W-:Y:S03]  /*ef60*/  FADD.FTZ R15, R157, R15 ;  /* 0x0000000f9d0f7221 */ /* 0x000fe60000010000 */
[----:B------:R-:W4:Y:S01]  /*ef70*/  MUFU.EX2 R161, R161 ;  /* 0x000000a100a17308 */ /* 0x000f220000000800 */
[----:B------:R-:W-:Y:S01]  /*ef80*/  FMNMX3.FTZ R3, R3, R98, R99, !PT ;  /* 0x0000006203037276 */ /* 0x000fe20007810063 */
[C---:B------:R-:W-:Y:S03]  /*ef90*/  HMMA.16816.F32 R200, R52.reuse, R38, R200 ;  /* 0x0000002634c8723c */ /* 0x040fe600000018c8 */
[----:B------:R-:W-:Y:S01]  /*efa0*/  FMNMX3.FTZ R3, R3, R106, R107, !PT ;  /* 0x0000006a03037276 */ /* 0x000fe2000781006b */
[----:B------:R-:W-:Y:S01]  /*efb0*/  FADD.FTZ R141, R143, R141 ;  /* 0x0000008d8f8d7221 */ /* 0x000fe20000010000 */
[----:B--2---:R-:W-:Y:S03]  /*efc0*/  FADD.FTZ R15, R158, R15 ;  /* 0x0000000f9e0f7221 */ /* 0x004fe60000010000 */
[----:B------:R-:W2:Y:S01]  /*efd0*/  MUFU.EX2 R62, R62 ;  /* 0x0000003e003e7308 */ /* 0x000ea20000000800 */
[----:B------:R-:W-:Y:S01]  /*efe0*/  FMNMX3.FTZ R3, R3, R114, R115, !PT ;  /* 0x0000007203037276 */ /* 0x000fe20007810073 */
[C---:B------:R-:W-:Y:S03]  /*eff0*/  HMMA.16816.F32 R196, R52.reuse, R44, R196 ;  /* 0x0000002c34c4723c */ /* 0x040fe600000018c4 */
[----:B------:R-:W-:Y:S01]  /*f000*/  FMNMX3.FTZ R3, R3, R122, R123, !PT ;  /* 0x0000007a03037276 */ /* 0x000fe2000781007b */
[----:B------:R-:W-:Y:S01]  /*f010*/  FADD.FTZ R141, R144, R141 ;  /* 0x0000008d908d7221 */ /* 0x000fe20000010000 */
[----:B------:R-:W-:Y:S03]  /*f020*/  FADD.FTZ R15, R134, R15 ;  /* 0x0000000f860f7221 */ /* 0x000fe60000010000 */
[----:B------:R-:W5:Y:S01]  /*f030*/  MUFU.EX2 R63, R63 ;  /* 0x0000003f003f7308 */ /* 0x000f620000000800 */
[----:B------:R-:W-:Y:S01]  /*f040*/  FMNMX3.FTZ R4, R3, R130, R131, !PT ;  /* 0x0000008203047276 */ /* 0x000fe20007810083 */
[----:B------:R-:W-:Y:S01]  /*f050*/  HMMA.16816.F32 R204, R52, R46, R204 ;  /* 0x0000002e34cc723c */ /* 0x000fe200000018cc */
[----:B------:R-:W-:Y:S02]  /*f060*/  LDSM.16.MT88.4 R52, [R237+0x4800] ;  /* 0x00480000ed34783b */ /* 0x000fe40000004200 */
[----:B------:R-:W-:Y:S01]  /*f070*/  FADD.FTZ R141, R145, R141 ;  /* 0x0000008d918d7221 */ /* 0x000fe20000010000 */
[----:B---3--:R-:W-:Y:S04]  /*f080*/  FADD.FTZ R15, R159, R15 ;  /* 0x0000000f9f0f7221 */ /* 0x008fe80000010000 */
[----:B------:R-:W3:Y:S01]  /*f090*/  MUFU.EX2 R68, R68 ;  /* 0x0000004400447308 */ /* 0x000ee20000000800 */
[----:B------:R-:W-:Y:S01]  /*f0a0*/  FADD.FTZ R141, R146, R141 ;  /* 0x0000008d928d7221 */ /* 0x000fe20000010000 */
[----:B-1----:R-:W-:Y:S01]  /*f0b0*/  FADD.FTZ R15, R160, R15 ;  /* 0x0000000fa00f7221 */ /* 0x002fe20000010000 */
[----:B------:R-:W1:Y:S02]  /*f0c0*/  SHFL.BFLY PT, R3, R4, 0x2, 0x1f ;  /* 0x0c401f0004037f89 */ /* 0x000e6400000e0000 */
[----:B------:R-:W-:Y:S01]  /*f0d0*/  FADD.FTZ R141, R147, R141 ;  /* 0x0000008d938d7221 */ /* 0x000fe20000010000 */
[----:B----4-:R-:W-:Y:S04]  /*f0e0*/  FADD.FTZ R15, R161, R15 ;  /* 0x0000000fa10f7221 */ /* 0x010fe80000010000 */
[----:B------:R-:W4:Y:S01]  /*f0f0*/  MUFU.EX2 R69, R69 ;  /* 0x0000004500457308 */ /* 0x000f220000000800 */
[----:B------:R-:W-:Y:S01]  /*f100*/  FADD.FTZ R141, R148, R141 ;  /* 0x0000008d948d7221 */ /* 0x000fe20000010000 */
[----:B--2---:R-:W-:Y:S03]  /*f110*/  FADD.FTZ R15, R62, R15 ;  /* 0x0000000f3e0f7221 */ /* 0x004fe60000010000 */
[----:B------:R-:W-:Y:S01]  /*f120*/  FADD.FTZ R141, R149, R141 ;  /* 0x0000008d958d7221 */ /* 0x000fe20000010000 */
[----:B-----5:R-:W-:Y:S04]  /*f130*/  FADD.FTZ R15, R63, R15 ;  /* 0x0000000f3f0f7221 */ /* 0x020fe80000010000 */
[----:B------:R-:W2:Y:S01]  /*f140*/  MUFU.EX2 R76, R76 ;  /* 0x0000004c004c7308 */ /* 0x000ea20000000800 */
[----:B------:R-:W-:Y:S04]  /*f150*/  FADD.FTZ R141, R150, R141 ;  /* 0x0000008d968d7221 */ /* 0x000fe80000010000 */
[----:B------:R-:W-:Y:S05]  /*f160*/  FADD.FTZ R141, R60, R141 ;  /* 0x0000008d3c8d7221 */ /* 0x000fea0000010000 */
[----:B------:R-:W5:Y:S01]  /*f170*/  MUFU.EX2 R77, R77 ;  /* 0x0000004d004d7308 */ /* 0x000f620000000800 */
[----:B------:R-:W-:Y:S01]  /*f180*/  FADD.FTZ R141, R61, R141 ;  /* 0x0000008d3d8d7221 */ /* 0x000fe20000010000 */
[----:B-1----:R-:W-:Y:S03]  /*f190*/  FMNMX.FTZ R4, R4, R3, !PT ;  /* 0x0000000304047209 */ /* 0x002fe60007810000 */
[----:B---3--:R-:W-:Y:S05]  /*f1a0*/  FADD.FTZ R141, R68, R141 ;  /* 0x0000008d448d7221 */ /* 0x008fea0000010000 */
[----:B------:R-:W1:Y:S01]  /*f1b0*/  MUFU.EX2 R70, R70 ;  /* 0x0000004600467308 */ /* 0x000e620000000800 */
[----:B------:R-:W3:Y:S01]  /*f1c0*/  SHFL.BFLY PT, R3, R4, 0x1, 0x1f ;  /* 0x0c201f0004037f89 */ /* 0x000ee200000e0000 */
[----:B----4-:R-:W-:Y:S04]  /*f1d0*/  FADD.FTZ R141, R69, R141 ;  /* 0x0000008d458d7221 */ /* 0x010fe80000010000 */
[----:B--2---:R-:W-:Y:S04]  /*f1e0*/  FADD.FTZ R141, R76, R141 ;  /* 0x0000008d4c8d7221 */ /* 0x004fe80000010000 */
[----:B------:R-:W2:Y:S01]  /*f1f0*/  MUFU.EX2 R71, R71 ;  /* 0x0000004700477308 */ /* 0x000ea20000000800 */
[----:B-----5:R-:W-:Y:S09]  /*f200*/  FADD.FTZ R141, R77, R141 ;  /* 0x0000008d4d8d7221 */ /* 0x020ff20000010000 */
[----:B------:R-:W4:Y:S01]  /*f210*/  MUFU.EX2 R78, R78 ;  /* 0x0000004e004e7308 */ /* 0x000f220000000800 */
[----:B-1----:R-:W-:Y:S09]  /*f220*/  FADD.FTZ R15, R70, R15 ;  /* 0x0000000f460f7221 */ /* 0x002ff20000010000 */
[----:B------:R-:W1:Y:S01]  /*f230*/  MUFU.EX2 R79, R79 ;  /* 0x0000004f004f7308 */ /* 0x000e620000000800 */
[----:B---3--:R-:W-:Y:S01]  /*f240*/  FMNMX.FTZ R12, R4, R3, !PT ;  /* 0x00000003040c7209 */ /* 0x008fe20007810000 */
[----:B------:R-:W-:Y:S01]  /*f250*/  FMUL.FTZ R3, R6, UR4 ;  /* 0x0000000406037c20 */ /* 0x000fe20008410000 */
[----:B--2---:R-:W-:Y:S03]  /*f260*/  FADD.FTZ R15, R71, R15 ;  /* 0x0000000f470f7221 */ /* 0x004fe60000010000 */
[C---:B------:R-:W-:Y:S01]  /*f270*/  FADD.FTZ R4, -R12.reuse, R189 ;  /* 0x000000bd0c047221 */ /* 0x040fe20000010100 */
[----:B------:R-:W-:Y:S03]  /*f280*/  FSEL R7, R3, RZ, P0 ;  /* 0x000000ff03077208 */ /* 0x000fe60000000000 */
[----:B------:R-:W2:Y:S01]  /*f290*/  MUFU.EX2 R84, R84 ;  /* 0x0000005400547308 */ /* 0x000ea20000000800 */
[----:B------:R-:W-:Y:S01]  /*f2a0*/  FSETP.NEU.FTZ.AND P0, PT, R12, -INF , PT ;  /* 0xff8000000c00780b */ /* 0x000fe20003f1d000 */
[----:B------:R-:W-:Y:S01]  /*f2b0*/  FMUL.FTZ R4, R4, UR4 ;  /* 0x0000000404047c20 */ /* 0x000fe20008410000 */
[----:B----4-:R-:W-:Y:S01]  /*f2c0*/  FADD.FTZ R15, R78, R15 ;  /* 0x0000000f4e0f7221 */ /* 0x010fe20000010000 */
[--C-:B------:R-:W-:Y:S01]  /*f2d0*/  FFMA.FTZ R162, R16, UR4, -R7.reuse ;  /* 0x0000000410a27c23 */ /* 0x100fe20008010807 */
[--C-:B------:R-:W-:Y:S01]  /*f2e0*/  FFMA.FTZ R163, R17, UR4, -R7.reuse ;  /* 0x0000000411a37c23 */ /* 0x100fe20008010807 */
[--C-:B------:R-:W-:Y:S01]  /*f2f0*/  FFMA.FTZ R166, R24, UR4, -R7.reuse ;  /* 0x0000000418a67c23 */ /* 0x100fe20008010807 */
[--C-:B------:R-:W-:Y:S03]  /*f300*/  FFMA.FTZ R167, R25, UR4, -R7.reuse ;  /* 0x0000000419a77c23 */ /* 0x100fe60008010807 */
[----:B------:R-:W3:Y:S01]  /*f310*/  MUFU.EX2 R14, R4 ;  /* 0x00000004000e7308 */ /* 0x000ee20000000800 */
        /* <DEDUP_REMOVED lines=8> */
[----:B------:R-:W-:Y:S01]  /*f3a0*/  FFMA.FTZ R48, R48, UR4, -R7 ;  /* 0x0000000430307c23 */ /* 0x000fe20008010807 */
[----:B-1----:R-:W-:Y:S01]  /*f3b0*/  FADD.FTZ R15, R79, R15 ;  /* 0x0000000f4f0f7221 */ /* 0x002fe20000010000 */
[----:B------:R-:W-:Y:S01]  /*f3c0*/  MOV R189, R12 ;  /* 0x0000000c00bd7202 */ /* 0x000fe20000000f00 */
[----:B--2---:R-:W-:Y:S06]  /*f3d0*/  FADD.FTZ R141, R84, R141 ;  /* 0x0000008d548d7221 */ /* 0x004fec0000010000 */
[----:B------:R-:W1:Y:S01]  /*f3e0*/  MUFU.EX2 R9, R9 ;  /* 0x0000000900097308 */ /* 0x000e620000000800 */
[C---:B---3--:R-:W-:Y:S01]  /*f3f0*/  FMUL.FTZ R226, R14.reuse, R226 ;  /* 0x000000e20ee27220 */ /* 0x048fe20000410000 */
        /* <DEDUP_REMOVED lines=8> */
[----:B------:R-:W-:Y:S05]  /*f480*/  FMUL.FTZ R4, R12, UR4 ;  /* 0x000000040c047c20 */ /* 0x000fea0008410000 */
[----:B------:R-:W-:Y:S03]  /*f490*/  FSEL R8, R4, RZ, P0 ;  /* 0x000000ff04087208 */ /* 0x000fe60000000000 */
[----:B------:R-:W2:Y:S01]  /*f4a0*/  MUFU.EX2 R163, R163 ;  /* 0x000000a300a37308 */ /* 0x000ea20000000800 */
[----:B-1----:R-:W-:Y:S01]  /*f4b0*/  F2FP.F16.F32.PACK_AB R16, R9, R3 ;  /* 0x000000030910723e */ /* 0x002fe200000000ff */
[----:B------:R-:W-:Y:S01]  /*f4c0*/  FFMA.FTZ R3, R13, R186, R3 ;  /* 0x000000ba0d037223 */ /* 0x000fe20000010003 */
[----:B------:R-:W-:Y:S01]  /*f4d0*/  ISETP.NE.AND P0, PT, R188, RZ, PT ;  /* 0x000000ffbc00720c */ /* 0x000fe20003f05270 */
[--C-:B------:R-:W-:Y:S01]  /*f4e0*/  FFMA.FTZ R165, R19, UR4, -R8.reuse ;  /* 0x0000000413a57c23 */ /* 0x100fe20008010808 */
[--C-:B------:R-:W-:Y:S01]  /*f4f0*/  FFMA.FTZ R170, R26, UR4, -R8.reuse ;  /* 0x000000041aaa7c23 */ /* 0x100fe20008010808 */
[--C-:B------:R-:W-:Y:S01]  /*f500*/  FFMA.FTZ R171, R27, UR4, -R8.reuse ;  /* 0x000000041bab7c23 */ /* 0x100fe20008010808 */
[--C-:B------:R-:W-:Y:S03]  /*f510*/  FFMA.FTZ R4, R10, UR4, -R8.reuse ;  /* 0x000000040a047c23 */ /* 0x100fe60008010808 */
[----:B------:R-:W1:Y:S01]  /*f520*/  MUFU.EX2 R166, R166 ;  /* 0x000000a600a67308 */ /* 0x000e620000000800 */
[--C-:B------:R-:W-:Y:S01]  /*f530*/  FFMA.FTZ R10, R11, UR4, -R8.reuse ;  /* 0x000000040b0a7c23 */ /* 0x100fe20008010808 */
[--C-:B------:R-:W-:Y:S01]  /*f540*/  FFMA.FTZ R11, R18, UR4, -R8.reuse ;  /* 0x00000004120b7c23 */ /* 0x100fe20008010808 */
[--C-:B------:R-:W-:Y:S01]  /*f550*/  FFMA.FTZ R172, R34, UR4, -R8.reuse ;  /* 0x0000000422ac7c23 */ /* 0x100fe20008010808 */
[--C-:B------:R-:W-:Y:S01]  /*f560*/  FFMA.FTZ R173, R35, UR4, -R8.reuse ;  /* 0x0000000423ad7c23 */ /* 0x100fe20008010808 */
[----:B------:R-:W-:Y:S01]  /*f570*/  FADD.FTZ R3, R9, R3 ;  /* 0x0000000309037221 */ /* 0x000fe20000010000 */
[--C-:B------:R-:W-:Y:S01]  /*f580*/  FFMA.FTZ R90, R90, UR4, -R8.reuse ;  /* 0x000000045a5a7c23 */ /* 0x100fe20008010808 */
[--C-:B------:R-:W-:Y:S03]  /*f590*/  FFMA.FTZ R91, R91, UR4, -R8.reuse ;  /* 0x000000045b5b7c23 */ /* 0x100fe60008010808 */
[----:B------:R-:W-:Y:S01]  /*f5a0*/  MUFU.EX2 R4, R4 ;  /* 0x0000000400047308 */ /* 0x000fe20000000800 */
[----:B--2---:R-:W-:Y:S01]  /*f5b0*/  F2FP.F16.F32.PACK_AB R18, R163, R162 ;  /* 0x000000a2a312723e */ /* 0x004fe200000000ff */
[----:B------:R-:W-:Y:S01]  /*f5c0*/  FADD.FTZ R162, R162, R3 ;  /* 0x00000003a2a27221 */ /* 0x000fe20000010000 */
[----:B------:R-:W-:Y:S01]  /*f5d0*/  IADD3 R188, PT, PT, R188, -0x1, RZ ;  /* 0xffffffffbcbc7810 */ /* 0x000fe20007ffe0ff */
[--C-:B------:R-:W-:Y:S01]  /*f5e0*/  FFMA.FTZ R123, R123, UR4, -R8.reuse ;  /* 0x000000047b7b7c23 */ /* 0x100fe20008010808 */
[----:B------:R-:W-:Y:S01]  /*f5f0*/  FFMA.FTZ R130, R130, UR4, -R8 ;  /* 0x0000000482827c23 */ /* 0x000fe20008010808 */
[----:B------:R-:W-:Y:S04]  /*f600*/  FADD.FTZ R162, R163, R162 ;  /* 0x000000a2a3a27221 */ /* 0x000fe80000010000 */
[----:B------:R-:W2:Y:S01]  /*f610*/  MUFU.EX2 R10, R10 ;  /* 0x0000000a000a7308 */ /* 0x000ea20000000800 */
[----:B-1----:R-:W-:Y:S09]  /*f620*/  FADD.FTZ R162, R166, R162 ;  /* 0x000000a2a6a27221 */ /* 0x002ff20000010000 */
[----:B------:R-:W1:Y:S10]  /*f630*/  MUFU.EX2 R11, R11 ;  /* 0x0000000b000b7308 */ /* 0x000e740000000800 */
[----:B------:R-:W3:Y:S01]  /*f640*/  MUFU.EX2 R165, R165 ;  /* 0x000000a500a57308 */ /* 0x000ee20000000800 */
[----:B--2---:R-:W-:Y:S01]  /*f650*/  F2FP.F16.F32.PACK_AB R17, R10, R4 ;  /* 0x000000040a11723e */ /* 0x004fe200000000ff */
[----:B------:R-:W-:Y:S04]  /*f660*/  FFMA.FTZ R4, R14, R187, R4 ;  /* 0x000000bb0e047223 */ /* 0x000fe80000010004 */
[----:B------:R-:W-:Y:S04]  /*f670*/  FADD.FTZ R4, R10, R4 ;  /* 0x000000040a047221 */ /* 0x000fe80000010000 */
[----:B------:R-:W2:Y:S01]  /*f680*/  MUFU.EX2 R167, R167 ;  /* 0x000000a700a77308 */ /* 0x000ea20000000800 */
[----:B-1----:R-:W-:Y:S09]  /*f690*/  FADD.FTZ R4, R11, R4 ;  /* 0x000000040b047221 */ /* 0x002ff20000010000 */
[----:B------:R-:W1:Y:S01]  /*f6a0*/  MUFU.EX2 R168, R168 ;  /* 0x000000a800a87308 */ /* 0x000e620000000800 */
[C---:B---3--:R-:W-:Y:S01]  /*f6b0*/  F2FP.F16.F32.PACK_AB R19, R165.reuse, R11 ;  /* 0x0000000ba513723e */ /* 0x048fe200000000ff */
[----:B------:R-:W-:Y:S08]  /*f6c0*/  FADD.FTZ R4, R165, R4 ;  /* 0x00000004a5047221 */ /* 0x000ff00000010000 */
[----:B------:R-:W3:Y:S01]  /*f6d0*/  MUFU.EX2 R169, R169 ;  /* 0x000000a900a97308 */ /* 0x000ee20000000800 */
[C---:B------:R-:W-:Y:S05]  /*f6e0*/  HMMA.16816.F32 R224, R16.reuse, R20, R224 ;  /* 0x0000001410e0723c */ /* 0x040fea00000018e0 */
[C---:B--2---:R-:W-:Y:S01]  /*f6f0*/  F2FP.F16.F32.PACK_AB R24, R167.reuse, R166 ;  /* 0x000000a6a718723e */ /* 0x044fe200000000ff */
[----:B------:R-:W-:Y:S03]  /*f700*/  FADD.FTZ R162, R167, R162 ;  /* 0x000000a2a7a27221 */ /* 0x000fe60000010000 */
[----:B------:R-:W2:Y:S01]  /*f710*/  MUFU.EX2 R170, R170 ;  /* 0x000000aa00aa7308 */ /* 0x000ea20000000800 */
[C---:B------:R-:W-:Y:S01]  /*f720*/  HMMA.16816.F32 R220, R16.reuse, R22, R220 ;  /* 0x0000001610dc723c */ /* 0x040fe200000018dc */
[----:B------:R-:W4:Y:S02]  /*f730*/  LDSM.16.MT88.4 R20, [R164+0x800] ;  /* 0x00080000a414783b */ /* 0x000f240000004200 */
[----:B-1----:R-:W-:Y:S06]  /*f740*/  FADD.FTZ R162, R168, R162 ;  /* 0x000000a2a8a27221 */ /* 0x002fec0000010000 */
[----:B------:R-:W1:Y:S01]  /*f750*/  MUFU.EX2 R171, R171 ;  /* 0x000000ab00ab7308 */ /* 0x000e620000000800 */
[C---:B------:R-:W-:Y:S03]  /*f760*/  HMMA.16816.F32 R216, R16.reuse, R28, R216 ;  /* 0x0000001c10d8723c */ /* 0x040fe600000018d8 */
[C---:B---3--:R-:W-:Y:S01]  /*f770*/  F2FP.F16.F32.PACK_AB R26, R169.reuse, R168 ;  /* 0x000000a8a91a723e */ /* 0x048fe200000000ff */
[----:B------:R-:W-:Y:S05]  /*f780*/  FADD.FTZ R162, R169, R162 ;  /* 0x000000a2a9a27221 */ /* 0x000fea0000010000 */
[----:B------:R-:W3:Y:S01]  /*f790*/  MUFU.EX2 R172, R172 ;  /* 0x000000ac00ac7308 */ /* 0x000ee20000000800 */
[----:B------:R-:W-:Y:S01]  /*f7a0*/  HMMA.16816.F32 R212, R16, R30, R212 ;  /* 0x0000001e10d4723c */ /* 0x000fe200000018d4 */
[----:B------:R-:W-:Y:S02]  /*f7b0*/  LDSM.16.MT88.4 R28, [R164+0xc00] ;  /* 0x000c0000a41c783b */ /* 0x000fe40000004200 */
[----:B------:R-:W-:Y:S01]  /*f7c0*/  F2FP.F16.F32.PACK_AB R16, R146, R145 ;  /* 0x000000919210723e */ /* 0x000fe200000000ff */
[----:B--2---:R-:W-:Y:S01]  /*f7d0*/  FADD.FTZ R4, R170, R4 ;  /* 0x00000004aa047221 */ /* 0x004fe20000010000 */
[----:B------:R-:W-:Y:S04]  /*f7e0*/  F2FP.F16.F32.PACK_AB R18, R148, R147 ;  /* 0x000000939412723e */ /* 0x000fe800000000ff */
[----:B------:R-:W2:Y:S01]  /*f7f0*/  MUFU.EX2 R173, R173 ;  /* 0x000000ad00ad7308 */ /* 0x000ea20000000800 */
[----:B------:R-:W-:Y:S01]  /*f800*/  F2FP.F16.F32.PACK_AB R17, R158, R157 ;  /* 0x0000009d9e11723e */ /* 0x000fe200000000ff */
[----:B-1----:R-:W-:Y:S01]  /*f810*/  FADD.FTZ R4, R171, R4 ;  /* 0x00000004ab047221 */ /* 0x002fe20000010000 */
[----:B------:R-:W-:Y:S02]  /*f820*/  F2FP.F16.F32.PACK_AB R19, R159, R134 ;  /* 0x000000869f13723e */ /* 0x000fe400000000ff */
[----:B------:R-:W-:Y:S05]  /*f830*/  F2FP.F16.F32.PACK_AB R25, R171, R170 ;  /* 0x000000aaab19723e */ /* 0x000fea00000000ff */
[----:B------:R-:W1:Y:S01]  /*f840*/  MUFU.EX2 R174, R174 ;  /* 0x000000ae00ae7308 */ /* 0x000e620000000800 */
[----:B---3--:R-:W-:Y:S01]  /*f850*/  FADD.FTZ R4, R172, R4 ;  /* 0x00000004ac047221 */ /* 0x008fe20000010000 */
[C---:B------:R-:W-:Y:S08]  /*f860*/  HMMA.16816.F32 R208, R16.reuse, R52, R208 ;  /* 0x0000003410d0723c */ /* 0x040ff000000018d0 */
[----:B------:R-:W3:Y:S01]  /*f870*/  MUFU.EX2 R175, R175 ;  /* 0x000000af00af7308 */ /* 0x000ee20000000800 */
[C---:B--2---:R-:W-:Y:S01]  /*f880*/  F2FP.F16.F32.PACK_AB R27, R173.reuse, R172 ;  /* 0x000000acad1b723e */ /* 0x044fe200000000ff */
[C---:B------:R-:W-:Y:S03]  /*f890*/  HMMA.16816.F32 R200, R16.reuse, R54, R200 ;  /* 0x0000003610c8723c */ /* 0x040fe600000018c8 */
[----:B------:R-:W-:Y:S05]  /*f8a0*/  FADD.FTZ R4, R173, R4 ;  /* 0x00000004ad047221 */ /* 0x000fea0000010000 */
[----:B------:R-:W2:Y:S01]  /*f8b0*/  MUFU.EX2 R48, R48 ;  /* 0x0000003000307308 */ /* 0x000ea20000000800 */
[----:B-1----:R-:W-:Y:S01]  /*f8c0*/  FADD.FTZ R162, R174, R162 ;  /* 0x000000a2aea27221 */ /* 0x002fe20000010000 */
[C---:B----4-:R-:W-:Y:S08]  /*f8d0*/  HMMA.16816.F32 R196, R16.reuse, R20, R196 ;  /* 0x0000001410c4723c */ /* 0x050ff000000018c4 */
[----:B------:R-:W-:Y:S01]  /*f8e0*/  MUFU.EX2 R56, R56 ;  /* 0x0000003800387308 */ /* 0x000fe20000000800 */
[C---:B---3--:R-:W-:Y:S01]  /*f8f0*/  F2FP.F16.F32.PACK_AB R32, R175.reuse, R174 ;  /* 0x000000aeaf20723e */ /* 0x048fe200000000ff */
[----:B------:R-:W-:Y:S01]  /*f900*/  HMMA.16816.F32 R204, R16, R22, R204 ;  /* 0x0000001610cc723c */ /* 0x000fe200000018cc */
[----:B------:R-:W1:Y:S02]  /*f910*/  LDSM.16.MT88.4 R16, [R237+0x4c00] ;  /* 0x004c0000ed10783b */ /* 0x000e640000004200 */
[----:B------:R-:W-:Y:S05]  /*f920*/  FADD.FTZ R162, R175, R162 ;  /* 0x000000a2afa27221 */ /* 0x000fea0000010000 */
[----:B------:R-:W3:Y:S01]  /*f930*/  MUFU.EX2 R85, R85 ;  /* 0x0000005500557308 */ /* 0x000ee20000000800 */
[----:B--2---:R-:W-:Y:S01]  /*f940*/  FADD.FTZ R162, R48, R162 ;  /* 0x000000a230a27221 */ /* 0x004fe20000010000 */
[C---:B------:R-:W-:Y:S08]  /*f950*/  HMMA.16816.F32 R224, R24.reuse, R36, R224 ;  /* 0x0000002418e0723c */ /* 0x040ff000000018e0 */
[----:B------:R-:W2:Y:S01]  /*f960*/  MUFU.EX2 R92, R92 ;  /* 0x0000005c005c7308 */ /* 0x000ea20000000800 */
[C---:B------:R-:W-:Y:S01]  /*f970*/  HMMA.16816.F32 R220, R24.reuse, R38, R220 ;  /* 0x0000002618dc723c */ /* 0x040fe200000018dc */
[----:B------:R-:W-:Y:S08]  /*f980*/  LDSM.16.MT88.4 R36, [R164+0x1000] ;  /* 0x00100000a424783b */ /* 0x000ff00000004200 */
[----:B------:R-:W-:Y:S01]  /*f990*/  MUFU.EX2 R93, R93 ;  /* 0x0000005d005d7308 */ /* 0x000fe20000000800 */
[----:B---3--:R-:W-:Y:S01]  /*f9a0*/  FADD.FTZ R141, R85, R141 ;  /* 0x0000008d558d7221 */ /* 0x008fe20000010000 */
[C---:B------:R-:W-:Y:S03]  /*f9b0*/  HMMA.16816.F32 R216, R24.reuse, R44, R216 ;  /* 0x0000002c18d8723c */ /* 0x040fe600000018d8 */
[----:B------:R-:W-:Y:S01]  /*f9c0*/  FFMA.FTZ R44, R49, UR4, -R7 ;  /* 0x00000004312c7c23 */ /* 0x000fe20008010807 */
[--C-:B------:R-:W-:Y:S01]  /*f9d0*/  FFMA.FTZ R45, R42, UR4, -R8.reuse ;  /* 0x000000042a2d7c23 */ /* 0x100fe20008010808 */
[--C-:B------:R-:W-:Y:S03]  /*f9e0*/  FFMA.FTZ R49, R51, UR4, -R8.reuse ;  /* 0x0000000433317c23 */ /* 0x100fe60008010808 */
[----:B------:R-:W3:Y:S01]  /*f9f0*/  MUFU.EX2 R86, R86 ;  /* 0x0000005600567308 */ /* 0x000ee20000000800 */
[--C-:B------:R-:W-:Y:S01]  /*fa00*/  FFMA.FTZ R51, R119, UR4, -R5.reuse ;  /* 0x0000000477337c23 */ /* 0x100fe20008010805 */
[----:B------:R-:W-:Y:S03]  /*fa10*/  HMMA.16816.F32 R212, R24, R46, R212 ;  /* 0x0000002e18d4723c */ /* 0x000fe600000018d4 */
[----:B------:R-:W-:Y:S01]  /*fa20*/  F2FP.F16.F32.PACK_AB R24, R150, R149 ;  /* 0x000000959618723e */ /* 0x000fe200000000ff */
[--C-:B------:R-:W-:Y:S01]  /*fa30*/  FFMA.FTZ R46, R43, UR4, -R8.reuse ;  /* 0x000000042b2e7c23 */ /* 0x100fe20008010808 */
[----:B------:R-:W-:Y:S03]  /*fa40*/  F2FP.F16.F32.PACK_AB R26, R61, R60 ;  /* 0x0000003c3d1a723e */ /* 0x000fe600000000ff */
[----:B------:R-:W4:Y:S01]  /*fa50*/  MUFU.EX2 R44, R44 ;  /* 0x0000002c002c7308 */ /* 0x000f220000000800 */
[----:B------:R-:W-:Y:S01]  /*fa60*/  F2FP.F16.F32.PACK_AB R25, R161, R160 ;  /* 0x000000a0a119723e */ /* 0x000fe200000000ff */
[----:B------:R-:W-:Y:S01]  /*fa70*/  FFMA.FTZ R47, R50, UR4, -R8 ;  /* 0x00000004322f7c23 */ /* 0x000fe20008010808 */
[----:B------:R-:W-:Y:S01]  /*fa80*/  F2FP.F16.F32.PACK_AB R27, R63, R62 ;  /* 0x0000003e3f1b723e */ /* 0x000fe200000000ff */
[----:B------:R-:W-:Y:S01]  /*fa90*/  FFMA.FTZ R50, R118, UR4, -R5 ;  /* 0x0000000476327c23 */ /* 0x000fe20008010805 */
[----:B--2---:R-:W-:Y:S05]  /*faa0*/  FADD.FTZ R141, R92, R141 ;  /* 0x0000008d5c8d7221 */ /* 0x004fea0000010000 */
[----:B------:R-:W2:Y:S01]  /*fab0*/  MUFU.EX2 R45, R45 ;  /* 0x0000002d002d7308 */ /* 0x000ea20000000800 */
[----:B---3--:R-:W-:Y:S01]  /*fac0*/  FADD.FTZ R15, R86, R15 ;  /* 0x0000000f560f7221 */ /* 0x008fe20000010000 */
[C---:B-1----:R-:W-:Y:S03]  /*fad0*/  HMMA.16816.F32 R208, R24.reuse, R16, R208 ;  /* 0x0000001018d0723c */ /* 0x042fe600000018d0 */
[----:B------:R-:W-:Y:S05]  /*fae0*/  FADD.FTZ R141, R93, R141 ;  /* 0x0000008d5d8d7221 */ /* 0x000fea0000010000 */
[----:B------:R-:W1:Y:S01]  /*faf0*/  MUFU.EX2 R46, R46 ;  /* 0x0000002e002e7308 */ /* 0x000e620000000800 */
[C---:B----4-:R-:W-:Y:S01]  /*fb00*/  F2FP.F16.F32.PACK_AB R34, R44.reuse, R48 ;  /* 0x000000302c22723e */ /* 0x050fe200000000ff */
[C---:B------:R-:W-:Y:S03]  /*fb10*/  HMMA.16816.F32 R200, R24.reuse, R18, R200 ;  /* 0x0000001218c8723c */ /* 0x040fe600000018c8 */
[----:B------:R-:W-:Y:S05]  /*fb20*/  FADD.FTZ R162, R44, R162 ;  /* 0x000000a22ca27221 */ /* 0x000fea0000010000 */
[----:B------:R-:W3:Y:S01]  /*fb30*/  MUFU.EX2 R47, R47 ;  /* 0x0000002f002f7308 */ /* 0x000ee20000000800 */
[----:B--2---:R-:W-:Y:S01]  /*fb40*/  FADD.FTZ R4, R45, R4 ;  /* 0x000000042d047221 */ /* 0x004fe20000010000 */
[C---:B------:R-:W-:Y:S03]  /*fb50*/  HMMA.16816.F32 R196, R24.reuse, R28, R196 ;  /* 0x0000001c18c4723c */ /* 0x040fe600000018c4 */
[----:B------:R-:W-:Y:S05]  /*fb60*/  FADD.FTZ R162, R56, R162 ;  /* 0x000000a238a27221 */ /* 0x000fea0000010000 */
[----:B------:R-:W2:Y:S01]  /*fb70*/  MUFU.EX2 R49, R49 ;  /* 0x0000003100317308 */ /* 0x000ea20000000800 */
[C---:B-1----:R-:W-:Y:S01]  /*fb80*/  F2FP.F16.F32.PACK_AB R33, R46.reuse, R45 ;  /* 0x0000002d2e21723e */ /* 0x042fe200000000ff */
[----:B------:R-:W-:Y:S01]  /*fb90*/  HMMA.16816.F32 R204, R24, R30, R204 ;  /* 0x0000001e18cc723c */ /* 0x000fe200000018cc */
[----:B------:R-:W1:Y:S02]  /*fba0*/  LDSM.16.MT88.4 R24, [R237+0x5000] ;  /* 0x00500000ed18783b */ /* 0x000e640000004200 */
[----:B------:R-:W-:Y:S05]  /*fbb0*/  FADD.FTZ R4, R46, R4 ;  /* 0x000000042e047221 */ /* 0x000fea0000010000 */
[----:B------:R-:W-:Y:S01]  /*fbc0*/  MUFU.EX2 R87, R87 ;  /* 0x0000005700577308 */ /* 0x000fe20000000800 */
[----:B---3--:R-:W-:Y:S09]  /*fbd0*/  FADD.FTZ R4, R47, R4 ;  /* 0x000000042f047221 */ /* 0x008ff20000010000 */
[----:B------:R-:W-:Y:S01]  /*fbe0*/  MUFU.EX2 R94, R94 ;  /* 0x0000005e005e7308 */ /* 0x000fe20000000800 */
[C---:B--2---:R-:W-:Y:S01]  /*fbf0*/  F2FP.F16.F32.PACK_AB R35, R49.reuse, R47 ;  /* 0x0000002f3123723e */ /* 0x044fe200000000ff */
[----:B------:R-:W-:Y:S08]  /*fc00*/  FADD.FTZ R4, R49, R4 ;  /* 0x0000000431047221 */ /* 0x000ff00000010000 */
[----:B------:R-:W-:Y:S01]  /*fc10*/  MUFU.EX2 R95, R95 ;  /* 0x0000005f005f7308 */ /* 0x000fe20000000800 */
[C---:B------:R-:W-:Y:S05]  /*fc20*/  HMMA.16816.F32 R224, R32.reuse, R52, R224 ;  /* 0x0000003420e0723c */ /* 0x040fea00000018e0 */
[--C-:B------:R-:W-:Y:S01]  /*fc30*/  FFMA.FTZ R52, R57, UR4, -R7.reuse ;  /* 0x0000000439347c23 */ /* 0x100fe20008010807 */
[--C-:B------:R-:W-:Y:S03]  /*fc40*/  FFMA.FTZ R57, R59, UR4, -R8.reuse ;  /* 0x000000043b397c23 */ /* 0x100fe60008010808 */
[----:B------:R-:W-:Y:S01]  /*fc50*/  MUFU.EX2 R100, R100 ;  /* 0x0000006400647308 */ /* 0x000fe20000000800 */
[C---:B------:R-:W-:Y:S03]  /*fc60*/  HMMA.16816.F32 R220, R32.reuse, R54, R220 ;  /* 0x0000003620dc723c */ /* 0x040fe600000018dc */
[--C-:B------:R-:W-:Y:S01]  /*fc70*/  FFMA.FTZ R55, R58, UR4, -R8.reuse ;  /* 0x000000043a377c23 */ /* 0x100fe20008010808 */
[--C-:B------:R-:W-:Y:S01]  /*fc80*/  FFMA.FTZ R53, R64, UR4, -R7.reuse ;  /* 0x0000000440357c23 */ /* 0x100fe20008010807 */
[--C-:B------:R-:W-:Y:S01]  /*fc90*/  FFMA.FTZ R54, R65, UR4, -R7.reuse ;  /* 0x0000000441367c23 */ /* 0x100fe20008010807 */
[--C-:B------:R-:W-:Y:S03]  /*fca0*/  FFMA.FTZ R58, R66, UR4, -R8.reuse ;  /* 0x00000004423a7c23 */ /* 0x100fe60008010808 */
[----:B------:R-:W2:Y:S01]  /*fcb0*/  MUFU.EX2 R52, R52 ;  /* 0x0000003400347308 */ /* 0x000ea20000000800 */
[C---:B------:R-:W-:Y:S03]  /*fcc0*/  HMMA.16816.F32 R216, R32.reuse, R20, R216 ;  /* 0x0000001420d8723c */ /* 0x040fe600000018d8 */
[----:B------:R-:W-:Y:S01]  /*fcd0*/  F2FP.F16.F32.PACK_AB R20, R69, R68 ;  /* 0x000000444514723e */ /* 0x000fe200000000ff */
[--C-:B------:R-:W-:Y:S01]  /*fce0*/  FFMA.FTZ R59, R67, UR4, -R8.reuse ;  /* 0x00000004433b7c23 */ /* 0x100fe20008010808 */
[----:B------:R-:W-:Y:S01]  /*fcf0*/  F2FP.F16.F32.PACK_AB R21, R71, R70 ;  /* 0x000000464715723e */ /* 0x000fe200000000ff */
[--C-:B------:R-:W-:Y:S03]  /*fd00*/  FFMA.FTZ R66, R73, UR4, -R7.reuse ;  /* 0x0000000449427c23 */ /* 0x100fe60008010807 */
[----:B------:R-:W-:Y:S01]  /*fd10*/  MUFU.EX2 R53, R53 ;  /* 0x0000003500357308 */ /* 0x000fe20000000800 */
[----:B------:R-:W-:Y:S03]  /*fd20*/  HMMA.16816.F32 R212, R32, R22, R212 ;  /* 0x0000001620d4723c */ /* 0x000fe600000018d4 */
[----:B------:R-:W-:Y:S01]  /*fd30*/  F2FP.F16.F32.PACK_AB R22, R77, R76 ;  /* 0x0000004c4d16723e */ /* 0x000fe200000000ff */
[--C-:B------:R-:W-:Y:S01]  /*fd40*/  FFMA.FTZ R73, R74, UR4, -R8.reuse ;  /* 0x000000044a497c23 */ /* 0x100fe20008010808 */
[----:B------:R-:W-:Y:S01]  /*fd50*/  F2FP.F16.F32.PACK_AB R23, R79, R78 ;  /* 0x0000004e4f17723e */ /* 0x000fe200000000ff */
[--C-:B------:R-:W-:Y:S03]  /*fd60*/  FFMA.FTZ R65, R72, UR4, -R7.reuse ;  /* 0x0000000448417c23 */ /* 0x100fe60008010807 */
[----:B------:R-:W3:Y:S01]  /*fd70*/  MUFU.EX2 R54, R54 ;  /* 0x0000003600367308 */ /* 0x000ee20000000800 */
[----:B--2---:R-:W-:Y:S01]  /*fd80*/  F2FP.F16.F32.PACK_AB R32, R52, R56 ;  /* 0x000000383420723e */ /* 0x004fe200000000ff */
[--C-:B------:R-:W-:Y:S01]  /*fd90*/  FFMA.FTZ R67, R80, UR4, -R7.reuse ;  /* 0x0000000450437c23 */ /* 0x100fe20008010807 */
[--C-:B------:R-:W-:Y:S01]  /*fda0*/  FFMA.FTZ R74, R75, UR4, -R8.reuse ;  /* 0x000000044b4a7c23 */ /* 0x100fe20008010808 */
[--C-:B------:R-:W-:Y:S01]  /*fdb0*/  FFMA.FTZ R72, R81, UR4, -R7.reuse ;  /* 0x0000000451487c23 */ /* 0x100fe20008010807 */
[C---:B-1----:R-:W-:Y:S05]  /*fdc0*/  HMMA.16816.F32 R208, R20.reuse, R24, R208 ;  /* 0x0000001814d0723c */ /* 0x042fea00000018d0 */
[----:B------:R-:W-:Y:S01]  /*fdd0*/  MUFU.EX2 R55, R55 ;  /* 0x0000003700377308 */ /* 0x000fe20000000800 */
[--C-:B------:R-:W-:Y:S01]  /*fde0*/  FFMA.FTZ R75, R82, UR4, -R8.reuse ;  /* 0x00000004524b7c23 */ /* 0x100fe20008010808 */
[--C-:B------:R-:W-:Y:S01]  /*fdf0*/  FFMA.FTZ R80, R83, UR4, -R8.reuse ;  /* 0x0000000453507c23 */ /* 0x100fe20008010808 */
[--C-:B------:R-:W-:Y:S01]  /*fe00*/  FFMA.FTZ R81, R88, UR4, -R7.reuse ;  /* 0x0000000458517c23 */ /* 0x100fe20008010807 */
[C---:B------:R-:W-:Y:S06]  /*fe10*/  HMMA.16816.F32 R200, R20.reuse, R26, R200 ;  /* 0x0000001a14c8723c */ /* 0x040fec00000018c8 */
[----:B------:R-:W1:Y:S01]  /*fe20*/  MUFU.EX2 R57, R57 ;  /* 0x0000003900397308 */ /* 0x000e620000000800 */
[----:B---3--:R-:W-:Y:S01]  /*fe30*/  F2FP.F16.F32.PACK_AB R34, R54, R53 ;  /* 0x000000353622723e */ /* 0x008fe200000000ff */
[--C-:B------:R-:W-:Y:S01]  /*fe40*/  FFMA.FTZ R88, R97, UR4, -R7.reuse ;  /* 0x0000000461587c23 */ /* 0x100fe20008010807 */
[--C-:B------:R-:W-:Y:S01]  /*fe50*/  FFMA.FTZ R97, R98, UR4, -R8.reuse ;  /* 0x0000000462617c23 */ /* 0x100fe20008010808 */
[--C-:B------:R-:W-:Y:S01]  /*fe60*/  FFMA.FTZ R82, R89, UR4, -R7.reuse ;  /* 0x0000000459527c23 */ /* 0x100fe20008010807 */
[C---:B------:R-:W-:Y:S05]  /*fe70*/  HMMA.16816.F32 R196, R20.reuse, R36, R196 ;  /* 0x0000002414c4723c */ /* 0x040fea00000018c4 */
[----:B------:R-:W2:Y:S01]  /*fe80*/  MUFU.EX2 R58, R58 ;  /* 0x0000003a003a7308 */ /* 0x000ea20000000800 */
[----:B------:R-:W-:Y:S01]  /*fe90*/  FFMA.FTZ R83, R96, UR4, -R7 ;  /* 0x0000000460537c23 */ /* 0x000fe20008010807 */
[----:B------:R-:W-:Y:S01]  /*fea0*/  FFMA.FTZ R98, R99, UR4, -R8 ;  /* 0x0000000463627c23 */ /* 0x000fe20008010808 */
[--C-:B------:R-:W-:Y:S01]  /*feb0*/  FFMA.FTZ R64, R126, UR4, -R5.reuse ;  /* 0x000000047e407c23 */ /* 0x100fe20008010805 */
[----:B------:R-:W-:Y:S01]  /*fec0*/  FFMA.FTZ R5, R127, UR4, -R5 ;  /* 0x000000047f057c23 */ /* 0x000fe20008010805 */
[----:B------:R-:W-:Y:S01]  /*fed0*/  HMMA.16816.F32 R204, R20, R38, R204 ;  /* 0x0000002614cc723c */ /* 0x000fe200000018cc */
[----:B------:R-:W3:Y:S04]  /*fee0*/  LDSM.16.MT88.4 R20, [R237+0x5400] ;  /* 0x00540000ed14783b */ /* 0x000ee80000004200 */
[----:B------:R-:W4:Y:S01]  /*fef0*/  MUFU.EX2 R59, R59 ;  /* 0x0000003b003b7308 */ /* 0x000f220000000800 */
[----:B-1----:R-:W-:Y:S01]  /*ff00*/  F2FP.F16.F32.PACK_AB R33, R57, R55 ;  /* 0x000000373921723e */ /* 0x002fe200000000ff */
[----:B------:R-:W-:Y:S01]  /*ff10*/  FADD.FTZ R4, R55, R4 ;  /* 0x0000000437047221 */ /* 0x000fe20000010000 */
[----:B------:R-:W-:Y:S01]  /*ff20*/  FADD.FTZ R162, R52, R162 ;  /* 0x000000a234a27221 */ /* 0x000fe20000010000 */
[--C-:B------:R-:W-:Y:S01]  /*ff30*/  FFMA.FTZ R89, R104, UR4, -R7.reuse ;  /* 0x0000000468597c23 */ /* 0x100fe20008010807 */
[--C-:B------:R-:W-:Y:S01]  /*ff40*/  FFMA.FTZ R96, R105, UR4, -R7.reuse ;  /* 0x0000000469607c23 */ /* 0x100fe20008010807 */
[----:B------:R-:W-:Y:S01]  /*ff50*/  FADD.FTZ R4, R57, R4 ;  /* 0x0000000439047221 */ /* 0x000fe20000010000 */
[--C-:B------:R-:W-:Y:S03]  /*ff60*/  FFMA.FTZ R99, R112, UR4, -R7.reuse ;  /* 0x0000000470637c23 */ /* 0x100fe60008010807 */
[----:B------:R-:W1:Y:S01]  /*ff70*/  MUFU.EX2 R65, R65 ;  /* 0x0000004100417308 */ /* 0x000e620000000800 */
[--C-:B------:R-:W-:Y:S01]  /*ff80*/  FFMA.FTZ R104, R113, UR4, -R7.reuse ;  /* 0x0000000471687c23 */ /* 0x100fe20008010807 */
[----:B------:R-:W-:Y:S01]  /*ff90*/  FADD.FTZ R162, R53, R162 ;  /* 0x000000a235a27221 */ /* 0x000fe20000010000 */
[----:B--2---:R-:W-:Y:S01]  /*ffa0*/  FADD.FTZ R4, R58, R4 ;  /* 0x000000043a047221 */ /* 0x004fe20000010000 */
[----:B------:R-:W-:Y:S01]  /*ffb0*/  FFMA.FTZ R105, R120, UR4, -R7 ;  /* 0x0000000478697c23 */ /* 0x000fe20008010807 */
[----:B------:R-:W-:Y:S01]  /*ffc0*/  FADD.FTZ R15, R87, R15 ;  /* 0x0000000f570f7221 */ /* 0x000fe20000010000 */
[----:B------:R-:W-:Y:S01]  /*ffd0*/  FADD.FTZ R162, R54, R162 ;  /* 0x000000a236a27221 */ /* 0x000fe20000010000 */
[----:B------:R-:W-:Y:S03]  /*ffe0*/  FADD.FTZ R141, R100, R141 ;  /* 0x0000008d648d7221 */ /* 0x000fe60000010000 */
[----:B------:R-:W2:Y:S01]  /*fff0*/  MUFU.EX2 R66, R66 ;  /* 0x0000004200427308 */ /* 0x000ea20000000800 */
[C---:B----4-:R-:W-:Y:S01]  /*10000*/  F2FP.F16.F32.PACK_AB R35, R59.reuse, R58 ;  /* 0x0000003a3b23723e */ /* 0x050fe200000000ff */
[----:B------:R-:W-:Y:S01]  /*10010*/  FADD.FTZ R4, R59, R4 ;  /* 0x000000043b047221 */ /* 0x000fe20000010000 */
[----:B------:R-:W-:Y:S04]  /*10020*/  FADD.FTZ R15, R94, R15 ;  /* 0x0000000f5e0f7221 */ /* 0x000fe80000010000 */
[----:B------:R-:W-:Y:S03]  /*10030*/  FADD.FTZ R15, R95, R15 ;  /* 0x0000000f5f0f7221 */ /* 0x000fe60000010000 */
[----:B------:R-:W4:Y:S01]  /*10040*/  MUFU.EX2 R67, R67 ;  /* 0x0000004300437308 */ /* 0x000f220000000800 */
[C---:B------:R-:W-:Y:S05]  /*10050*/  HMMA.16816.F32 R224, R32.reuse, R16, R224 ;  /* 0x0000001020e0723c */ /* 0x040fea00000018e0 */
[----:B-1----:R-:W-:Y:S04]  /*10060*/  FADD.FTZ R162, R65, R162 ;  /* 0x000000a241a27221 */ /* 0x002fe80000010000 */
[----:B------:R-:W1:Y:S01]  /*10070*/  MUFU.EX2 R72, R72 ;  /* 0x0000004800487308 */ /* 0x000e620000000800 */
[C---:B------:R-:W-:Y:S01]  /*10080*/  HMMA.16816.F32 R220, R32.reuse, R18, R220 ;  /* 0x0000001220dc723c */ /* 0x040fe200000018dc */
[----:B------:R-:W5:Y:S02]  /*10090*/  LDSM.16.MT88.4 R16, [R164+0x1400] ;  /* 0x00140000a410783b */ /* 0x000f640000004200 */
[----:B--2---:R-:W-:Y:S06]  /*100a0*/  FADD.FTZ R162, R66, R162 ;  /* 0x000000a242a27221 */ /* 0x004fec0000010000 */
[----:B------:R-:W2:Y:S01]  /*100b0*/  MUFU.EX2 R73, R73 ;  /* 0x0000004900497308 */ /* 0x000ea20000000800 */
[C---:B------:R-:W-:Y:S03]  /*100c0*/  HMMA.16816.F32 R216, R32.reuse, R28, R216 ;  /* 0x0000001c20d8723c */ /* 0x040fe600000018d8 */
[----:B------:R-:W-:Y:S01]  /*100d0*/  F2FP.F16.F32.PACK_AB R28, R85, R84 ;  /* 0x00000054551c723e */ /* 0x000fe200000000ff */
[----:B----4-:R-:W-:Y:S01]  /*100e0*/  FADD.FTZ R162, R67, R162 ;  /* 0x000000a243a27221 */ /* 0x010fe20000010000 */
[----:B------:R-:W-:Y:S04]  /*100f0*/  F2FP.F16.F32.PACK_AB R29, R87, R86 ;  /* 0x00000056571d723e */ /* 0x000fe800000000ff */
[----:B------:R-:W4:Y:S01]  /*10100*/  MUFU.EX2 R74, R74 ;  /* 0x0000004a004a7308 */ /* 0x000f220000000800 */
[----:B------:R-:W-:Y:S03]  /*10110*/  HMMA.16816.F32 R212, R32, R30, R212 ;  /* 0x0000001e20d4723c */ /* 0x000fe600000018d4 */
[----:B------:R-:W-:Y:S01]  /*10120*/  F2FP.F16.F32.PACK_AB R30, R93, R92 ;  /* 0x0000005c5d1e723e */ /* 0x000fe200000000ff */
[----:B-1----:R-:W-:Y:S01]  /*10130*/  FADD.FTZ R162, R72, R162 ;  /* 0x000000a248a27221 */ /* 0x002fe20000010000 */
[----:B------:R-:W-:Y:S04]  /*10140*/  F2FP.F16.F32.PACK_AB R31, R95, R94 ;  /* 0x0000005e5f1f723e */ /* 0x000fe800000000ff */
[----:B------:R-:W1:Y:S01]  /*10150*/  MUFU.EX2 R75, R75 ;  /* 0x0000004b004b7308 */ /* 0x000e620000000800 */
[----:B------:R-:W-:Y:S01]  /*10160*/  F2FP.F16.F32.PACK_AB R32, R66, R65 ;  /* 0x000000414220723e */ /* 0x000fe200000000ff */
[----:B--2---:R-:W-:Y:S01]  /*10170*/  FADD.FTZ R4, R73, R4 ;  /* 0x0000000449047221 */ /* 0x004fe20000010000 */
[----:B------:R-:W-:Y:S01]  /*10180*/  F2FP.F16.F32.PACK_AB R34, R72, R67 ;  /* 0x000000434822723e */ /* 0x000fe200000000ff */
[C---:B---3--:R-:W-:Y:S06]  /*10190*/  HMMA.16816.F32 R208, R28.reuse, R20, R208 ;  /* 0x000000141cd0723c */ /* 0x048fec00000018d0 */
[----:B------:R-:W2:Y:S01]  /*101a0*/  MUFU.EX2 R80, R80 ;  /* 0x0000005000507308 */ /* 0x000ea20000000800 */
[C---:B----4-:R-:W-:Y:S01]  /*101b0*/  F2FP.F16.F32.PACK_AB R33, R74.reuse, R73 ;  /* 0x000000494a21723e */ /* 0x050fe200000000ff */
[----:B------:R-:W-:Y:S01]  /*101c0*/  FADD.FTZ R4, R74, R4 ;  /* 0x000000044a047221 */ /* 0x000fe20000010000 */
[C---:B------:R-:W-:Y:S07]  /*101d0*/  HMMA.16816.F32 R200, R28.reuse, R22, R200 ;  /* 0x000000161cc8723c */ /* 0x040fee00000018c8 */
[----:B------:R-:W3:Y:S01]  /*101e0*/  MUFU.EX2 R101, R101 ;  /* 0x0000006500657308 */ /* 0x000ee20000000800 */
[----:B-1----:R-:W-:Y:S01]  /*101f0*/  FADD.FTZ R4, R75, R4 ;  /* 0x000000044b047221 */ /* 0x002fe20000010000 */
[C---:B-----5:R-:W-:Y:S08]  /*10200*/  HMMA.16816.F32 R196, R28.reuse, R16, R196 ;  /* 0x000000101cc4723c */ /* 0x060ff000000018c4 */
[----:B------:R-:W1:Y:S01]  /*10210*/  MUFU.EX2 R108, R108 ;  /* 0x0000006c006c7308 */ /* 0x000e620000000800 */
[C---:B--2---:R-:W-:Y:S01]  /*10220*/  F2FP.F16.F32.PACK_AB R35, R80.reuse, R75 ;  /* 0x0000004b5023723e */ /* 0x044fe200000000ff */
[----:B------:R-:W-:Y:S01]  /*10230*/  FADD.FTZ R4, R80, R4 ;  /* 0x0000000450047221 */ /* 0x000fe20000010000 */
[----:B------:R-:W-:Y:S01]  /*10240*/  HMMA.16816.F32 R204, R28, R18, R204 ;  /* 0x000000121ccc723c */ /* 0x000fe200000018cc */
[----:B------:R-:W2:Y:S06]  /*10250*/  LDSM.16.MT88.4 R28, [R237+0x5800] ;  /* 0x00580000ed1c783b */ /* 0x000eac0000004200 */
[----:B------:R-:W4:Y:S01]  /*10260*/  MUFU.EX2 R109, R109 ;  /* 0x0000006d006d7308 */ /* 0x000f220000000800 */
[----:B---3--:R-:W-:Y:S01]  /*10270*/  FADD.FTZ R141, R101, R141 ;  /* 0x0000008d658d7221 */ /* 0x008fe20000010000 */
[C---:B------:R-:W-:Y:S08]  /*10280*/  HMMA.16816.F32 R224, R32.reuse, R24, R224 ;  /* 0x0000001820e0723c */ /* 0x040ff000000018e0 */
[----:B------:R-:W3:Y:S01]  /*10290*/  MUFU.EX2 R102, R102 ;  /* 0x0000006600667308 */ /* 0x000ee20000000800 */
[----:B-1----:R-:W-:Y:S01]  /*102a0*/  FADD.FTZ R141, R108, R141 ;  /* 0x0000008d6c8d7221 */ /* 0x002fe20000010000 */
[C---:B------:R-:W-:Y:S01]  /*102b0*/  HMMA.16816.F32 R220, R32.reuse, R26, R220 ;  /* 0x0000001a20dc723c */ /* 0x040fe200000018dc */
[----:B------:R-:W1:Y:S07]  /*102c0*/  LDSM.16.MT88.4 R24, [R164+0x1800] ;  /* 0x00180000a418783b */ /* 0x000e6e0000004200 */
[----:B------:R-:W5:Y:S01]  /*102d0*/  MUFU.EX2 R103, R103 ;  /* 0x0000006700677308 */ /* 0x000f620000000800 */
[----:B----4-:R-:W-:Y:S01]  /*102e0*/  FADD.FTZ R141, R109, R141 ;  /* 0x0000008d6d8d7221 */ /* 0x010fe20000010000 */
[C---:B------:R-:W-:Y:S08]  /*102f0*/  HMMA.16816.F32 R216, R32.reuse, R36, R216 ;  /* 0x0000002420d8723c */ /* 0x040ff000000018d8 */
[----:B------:R-:W4:Y:S01]  /*10300*/  MUFU.EX2 R110, R110 ;  /* 0x0000006e006e7308 */ /* 0x000f220000000800 */
[----:B---3--:R-:W-:Y:S01]  /*10310*/  FADD.FTZ R15, R102, R15 ;  /* 0x0000000f660f7221 */ /* 0x008fe20000010000 */
[----:B------:R-:W-:Y:S01]  /*10320*/  HMMA.16816.F32 R212, R32, R38, R212 ;  /* 0x0000002620d4723c */ /* 0x000fe200000018d4 */
[----:B------:R-:W3:Y:S07]  /*10330*/  LDSM.16.MT88.4 R36, [R237+0x5c00] ;  /* 0x005c0000ed24783b */ /* 0x000eee0000004200 */
[----:B------:R-:W2:Y:S01]  /*10340*/  MUFU.EX2 R111, R111 ;  /* 0x0000006f006f7308 */ /* 0x000ea20000000800 */
[----:B------:R-:W-:Y:S01]  /*10350*/  F2FP.F16.F32.PACK_AB R32, R101, R100 ;  /* 0x000000646520723e */ /* 0x000fe200000000ff */
[----:B-----5:R-:W-:Y:S01]  /*10360*/  FADD.FTZ R15, R103, R15 ;  /* 0x0000000f670f7221 */ /* 0x020fe20000010000 */
[----:B------:R-:W-:Y:S02]  /*10370*/  F2FP.F16.F32.PACK_AB R34, R109, R108 ;  /* 0x0000006c6d22723e */ /* 0x000fe400000000ff */
[----:B------:R-:W-:Y:S05]  /*10380*/  F2FP.F16.F32.PACK_AB R33, R103, R102 ;  /* 0x000000666721723e */ /* 0x000fea00000000ff */
[----:B------:R-:W5:Y:S01]  /*10390*/  MUFU.EX2 R81, R81 ;  /* 0x0000005100517308 */ /* 0x000f620000000800 */
[----:B----4-:R-:W-:Y:S09]  /*103a0*/  FADD.FTZ R15, R110, R15 ;  /* 0x0000000f6e0f7221 */ /* 0x010ff20000010000 */
[----:B------:R-:W4:Y:S01]  /*103b0*/  MUFU.EX2 R82, R82 ;  /* 0x0000005200527308 */ /* 0x000f220000000800 */
[C---:B--2---:R-:W-:Y:S01]  /*103c0*/  F2FP.F16.F32.PACK_AB R35, R111.reuse, R110 ;  /* 0x0000006e6f23723e */ /* 0x044fe200000000ff */
[----:B------:R-:W-:Y:S08]  /*103d0*/  FADD.FTZ R15, R111, R15 ;  /* 0x0000000f6f0f7221 */ /* 0x000ff00000010000 */
[----:B------:R-:W2:Y:S01]  /*103e0*/  MUFU.EX2 R83, R83 ;  /* 0x0000005300537308 */ /* 0x000ea20000000800 */
[C---:B------:R-:W-:Y:S03]  /*103f0*/  HMMA.16816.F32 R208, R32.reuse, R28, R208 ;  /* 0x0000001c20d0723c */ /* 0x040fe600000018d0 */
[----:B-----5:R-:W-:Y:S06]  /*10400*/  FADD.FTZ R162, R81, R162 ;  /* 0x000000a251a27221 */ /* 0x020fec0000010000 */
[----:B------:R-:W5:Y:S01]  /*10410*/  MUFU.EX2 R88, R88 ;  /* 0x0000005800587308 */ /* 0x000f620000000800 */
[C---:B------:R-:W-:Y:S03]  /*10420*/  HMMA.16816.F32 R200, R32.reuse, R30, R200 ;  /* 0x0000001e20c8723c */ /* 0x040fe600000018c8 */
[C---:B----4-:R-:W-:Y:S01]  /*10430*/  F2FP.F16.F32.PACK_AB R40, R82.reuse, R81 ;  /* 0x000000515228723e */ /* 0x050fe200000000ff */
[----:B------:R-:W-:Y:S05]  /*10440*/  FADD.FTZ R162, R82, R162 ;  /* 0x000000a252a27221 */ /* 0x000fea0000010000 */
[----:B------:R-:W4:Y:S01]  /*10450*/  MUFU.EX2 R90, R90 ;  /* 0x0000005a005a7308 */ /* 0x000f220000000800 */
[C---:B-1----:R-:W-:Y:S03]  /*10460*/  HMMA.16816.F32 R196, R32.reuse, R24, R196 ;  /* 0x0000001820c4723c */ /* 0x042fe600000018c4 */
[----:B--2---:R-:W-:Y:S06]  /*10470*/  FADD.FTZ R162, R83, R162 ;  /* 0x000000a253a27221 */ /* 0x004fec0000010000 */
[----:B------:R-:W1:Y:S01]  /*10480*/  MUFU.EX2 R91, R91 ;  /* 0x0000005b005b7308 */ /* 0x000e620000000800 */
[----:B------:R-:W-:Y:S01]  /*10490*/  HMMA.16816.F32 R204, R32, R26, R204 ;  /* 0x0000001a20cc723c */ /* 0x000fe200000018cc */
[----:B------:R-:W2:Y:S02]  /*104a0*/  LDSM.16.MT88.4 R32, [R164+0x1c00] ;  /* 0x001c0000a420783b */ /* 0x000ea40000004200 */
[C---:B-----5:R-:W-:Y:S01]  /*104b0*/  F2FP.F16.F32.PACK_AB R42, R88.reuse, R83 ;  /* 0x00000053582a723e */ /* 0x060fe200000000ff */
[----:B------:R-:W-:Y:S05]  /*104c0*/  FADD.FTZ R162, R88, R162 ;  /* 0x000000a258a27221 */ /* 0x000fea0000010000 */
[----:B------:R-:W5:Y:S01]  /*104d0*/  MUFU.EX2 R97, R97 ;  /* 0x0000006100617308 */ /* 0x000f620000000800 */
[----:B----4-:R-:W-:Y:S09]  /*104e0*/  FADD.FTZ R4, R90, R4 ;  /* 0x000000045a047221 */ /* 0x010ff20000010000 */
[----:B------:R-:W4:Y:S01]  /*104f0*/  MUFU.EX2 R98, R98 ;  /* 0x0000006200627308 */ /* 0x000f220000000800 */
[C---:B-1----:R-:W-:Y:S01]  /*10500*/  F2FP.F16.F32.PACK_AB R41, R91.reuse, R90 ;  /* 0x0000005a5b29723e */ /* 0x042fe200000000ff */
[----:B------:R-:W-:Y:S08]  /*10510*/  FADD.FTZ R4, R91, R4 ;  /* 0x000000045b047221 */ /* 0x000ff00000010000 */
[----:B------:R-:W1:Y:S01]  /*10520*/  MUFU.EX2 R116, R116 ;  /* 0x0000007400747308 */ /* 0x000e620000000800 */
[----:B-----5:R-:W-:Y:S09]  /*10530*/  FADD.FTZ R4, R97, R4 ;  /* 0x0000000461047221 */ /* 0x020ff20000010000 */
[----:B------:R-:W5:Y:S01]  /*10540*/  MUFU.EX2 R117, R117 ;  /* 0x0000007500757308 */ /* 0x000f620000000800 */
[C---:B----4-:R-:W-:Y:S01]  /*10550*/  F2FP.F16.F32.PACK_AB R43, R98.reuse, R97 ;  /* 0x00000061622b723e */ /* 0x050fe200000000ff */
[----:B------:R-:W-:Y:S08]  /*10560*/  FADD.FTZ R4, R98, R4 ;  /* 0x0000000462047221 */ /* 0x000ff00000010000 */
[----:B------:R-:W4:Y:S01]  /*10570*/  MUFU.EX2 R124, R124 ;  /* 0x0000007c007c7308 */ /* 0x000f220000000800 */
[C---:B------:R-:W-:Y:S05]  /*10580*/  HMMA.16816.F32 R224, R40.reuse, R20, R224 ;  /* 0x0000001428e0723c */ /* 0x040fea00000018e0 */
[--C-:B------:R-:W-:Y:S01]  /*10590*/  FFMA.FTZ R20, R121, UR4, -R7.reuse ;  /* 0x0000000479147c23 */ /* 0x100fe20008010807 */
[--C-:B------:R-:W-:Y:S03]  /*105a0*/  FFMA.FTZ R21, R128, UR4, -R7.reuse ;  /* 0x0000000480157c23 */ /* 0x100fe60008010807 */
[----:B------:R-:W-:Y:S01]  /*105b0*/  MUFU.EX2 R50, R50 ;  /* 0x0000003200327308 */ /* 0x000fe20000000800 */
[C---:B------:R-:W-:Y:S03]  /*105c0*/  HMMA.16816.F32 R220, R40.reuse, R22, R220 ;  /* 0x0000001628dc723c */ /* 0x040fe600000018dc */
[--C-:B------:R-:W-:Y:S01]  /*105d0*/  FFMA.FTZ R22, R106, UR4, -R8.reuse ;  /* 0x000000046a167c23 */ /* 0x100fe20008010808 */
[--C-:B------:R-:W-:Y:S01]  /*105e0*/  FFMA.FTZ R23, R107, UR4, -R8.reuse ;  /* 0x000000046b177c23 */ /* 0x100fe20008010808 */
[----:B------:R-:W-:Y:S01]  /*105f0*/  FFMA.FTZ R7, R129, UR4, -R7 ;  /* 0x0000000481077c23 */ /* 0x000fe20008010807 */
[----:B-1----:R-:W-:Y:S03]  /*10600*/  FADD.FTZ R141, R116, R141 ;  /* 0x0000008d748d7221 */ /* 0x002fe60000010000 */
[----:B------:R-:W1:Y:S01]  /*10610*/  MUFU.EX2 R51, R51 ;  /* 0x0000003300337308 */ /* 0x000e620000000800 */
[C---:B------:R-:W-:Y:S03]  /*10620*/  HMMA.16816.F32 R216, R40.reuse, R16, R216 ;  /* 0x0000001028d8723c */ /* 0x040fe600000018d8 */
[C---:B-----5:R-:W-:Y:S01]  /*10630*/  F2FP.F16.F32.PACK_AB R16, R117.reuse, R116 ;  /* 0x000000747510723e */ /* 0x060fe200000000ff */
[----:B------:R-:W-:Y:S05]  /*10640*/  FADD.FTZ R141, R117, R141 ;  /* 0x0000008d758d7221 */ /* 0x000fea0000010000 */
[----:B------:R-:W5:Y:S01]  /*10650*/  MUFU.EX2 R64, R64 ;  /* 0x0000004000407308 */ /* 0x000f620000000800 */
[----:B------:R-:W-:Y:S03]  /*10660*/  HMMA.16816.F32 R212, R40, R18, R212 ;  /* 0x0000001228d4723c */ /* 0x000fe600000018d4 */
[--C-:B------:R-:W-:Y:S01]  /*10670*/  FFMA.FTZ R40, R114, UR4, -R8.reuse ;  /* 0x0000000472287c23 */ /* 0x100fe20008010808 */
[--C-:B------:R-:W-:Y:S01]  /*10680*/  FFMA.FTZ R41, R115, UR4, -R8.reuse ;  /* 0x0000000473297c23 */ /* 0x100fe20008010808 */
[----:B----4-:R-:W-:Y:S01]  /*10690*/  F2FP.F16.F32.PACK_AB R18, R125, R124 ;  /* 0x0000007c7d12723e */ /* 0x010fe200000000ff */
[--C-:B------:R-:W-:Y:S03]  /*106a0*/  FFMA.FTZ R42, R122, UR4, -R8.reuse ;  /* 0x000000047a2a7c23 */ /* 0x100fe60008010808 */
[----:B------:R-:W4:Y:S01]  /*106b0*/  MUFU.EX2 R5, R5 ;  /* 0x0000000500057308 */ /* 0x000f220000000800 */
[----:B-1----:R-:W-:Y:S01]  /*106c0*/  F2FP.F16.F32.PACK_AB R17, R51, R50 ;  /* 0x000000323311723e */ /* 0x002fe200000000ff */
[----:B------:R-:W-:Y:S01]  /*106d0*/  FFMA.FTZ R8, R131, UR4, -R8 ;  /* 0x0000000483087c23 */ /* 0x000fe20008010808 */
[----:B------:R-:W-:Y:S01]  /*106e0*/  FADD.FTZ R15, R50, R15 ;  /* 0x0000000f320f7221 */ /* 0x000fe20000010000 */
[----:B------:R-:W-:Y:S03]  /*106f0*/  FADD.FTZ R141, R124, R141 ;  /* 0x0000008d7c8d7221 */ /* 0x000fe60000010000 */
[----:B------:R-:W-:Y:S03]  /*10700*/  FADD.FTZ R15, R51, R15 ;  /* 0x0000000f330f7221 */ /* 0x000fe60000010000 */
[----:B------:R-:W1:Y:S01]  /*10710*/  MUFU.EX2 R89, R89 ;  /* 0x0000005900597308 */ /* 0x000e620000000800 */
[----:B------:R-:W-:Y:S01]  /*10720*/  FADD.FTZ R181, R125, R141 ;  /* 0x0000008d7db57221 */ /* 0x000fe20000010000 */
[----:B-----5:R-:W-:Y:S08]  /*10730*/  FADD.FTZ R15, R64, R15 ;  /* 0x0000000f400f7221 */ /* 0x020ff00000010000 */
[----:B------:R-:W5:Y:S01]  /*10740*/  MUFU.EX2 R96, R96 ;  /* 0x0000006000607308 */ /* 0x000f620000000800 */
[C---:B----4-:R-:W-:Y:S01]  /*10750*/  F2FP.F16.F32.PACK_AB R19, R5.reuse, R64 ;  /* 0x000000400513723e */ /* 0x050fe200000000ff */
[----:B------:R-:W-:Y:S08]  /*10760*/  FADD.FTZ R185, R5, R15 ;  /* 0x0000000f05b97221 */ /* 0x000ff00000010000 */
[----:B------:R-:W4:Y:S01]  /*10770*/  MUFU.EX2 R99, R99 ;  /* 0x0000006300637308 */ /* 0x000f220000000800 */
[C---:B---3--:R-:W-:Y:S05]  /*10780*/  HMMA.16816.F32 R208, R16.reuse, R36, R208 ;  /* 0x0000002410d0723c */ /* 0x048fea00000018d0 */
[----:B-1----:R-:W-:Y:S04]  /*10790*/  FADD.FTZ R162, R89, R162 ;  /* 0x000000a259a27221 */ /* 0x002fe80000010000 */
[----:B------:R-:W1:Y:S01]  /*107a0*/  MUFU.EX2 R104, R104 ;  /* 0x0000006800687308 */ /* 0x000e620000000800 */
[C---:B------:R-:W-:Y:S03]  /*107b0*/  HMMA.16816.F32 R200, R16.reuse, R38, R200 ;  /* 0x0000002610c8723c */ /* 0x040fe600000018c8 */
[C---:B-----5:R-:W-:Y:S06]  /*107c0*/  FADD.FTZ R162, R96.reuse, R162 ;  /* 0x000000a260a27221 */ /* 0x060fec0000010000 */
[----:B------:R-:W3:Y:S01]  /*107d0*/  MUFU.EX2 R22, R22 ;  /* 0x0000001600167308 */ /* 0x000ee20000000800 */
[C---:B--2---:R-:W-:Y:S03]  /*107e0*/  HMMA.16816.F32 R196, R16.reuse, R32, R196 ;  /* 0x0000002010c4723c */ /* 0x044fe600000018c4 */
[----:B----4-:R-:W-:Y:S06]  /*107f0*/  FADD.FTZ R162, R99, R162 ;  /* 0x000000a263a27221 */ /* 0x010fec0000010000 */
[----:B------:R-:W2:Y:S01]  /*10800*/  MUFU.EX2 R23, R23 ;  /* 0x0000001700177308 */ /* 0x000ea20000000800 */
[----:B------:R-:W-:Y:S03]  /*10810*/  HMMA.16816.F32 R204, R16, R34, R204 ;  /* 0x0000002210cc723c */ /* 0x000fe600000018cc */
[----:B------:R-:W-:Y:S01]  /*10820*/  F2FP.F16.F32.PACK_AB R16, R96, R89 ;  /* 0x000000596010723e */ /* 0x000fe200000000ff */
[C---:B-1----:R-:W-:Y:S01]  /*10830*/  FADD.FTZ R162, R104.reuse, R162 ;  /* 0x000000a268a27221 */ /* 0x042fe20000010000 */
[----:B------:R-:W-:Y:S04]  /*10840*/  F2FP.F16.F32.PACK_AB R18, R104, R99 ;  /* 0x000000636812723e */ /* 0x000fe800000000ff */
[----:B------:R-:W1:Y:S01]  /*10850*/  MUFU.EX2 R40, R40 ;  /* 0x0000002800287308 */ /* 0x000e620000000800 */
[----:B---3--:R-:W-:Y:S09]  /*10860*/  FADD.FTZ R4, R22, R4 ;  /* 0x0000000416047221 */ /* 0x008ff20000010000 */
[----:B------:R-:W3:Y:S01]  /*10870*/  MUFU.EX2 R41, R41 ;  /* 0x0000002900297308 */ /* 0x000ee20000000800 */
[C---:B--2---:R-:W-:Y:S01]  /*10880*/  F2FP.F16.F32.PACK_AB R17, R23.reuse, R22 ;  /* 0x000000161711723e */ /* 0x044fe200000000ff */
[----:B------:R-:W-:Y:S08]  /*10890*/  FADD.FTZ R4, R23, R4 ;  /* 0x0000000417047221 */ /* 0x000ff00000010000 */
[----:B------:R-:W2:Y:S01]  /*108a0*/  MUFU.EX2 R105, R105 ;  /* 0x0000006900697308 */ /* 0x000ea20000000800 */
[----:B-1----:R-:W-:Y:S09]  /*108b0*/  FADD.FTZ R4, R40, R4 ;  /* 0x0000000428047221 */ /* 0x002ff20000010000 */
[----:B------:R-:W1:Y:S01]  /*108c0*/  MUFU.EX2 R20, R20 ;  /* 0x0000001400147308 */ /* 0x000e620000000800 */
[C---:B---3--:R-:W-:Y:S01]  /*108d0*/  F2FP.F16.F32.PACK_AB R19, R41.reuse, R40 ;  /* 0x000000282913723e */ /* 0x048fe200000000ff */
[----:B------:R-:W-:Y:S06]  /*108e0*/  FADD.FTZ R4, R41, R4 ;  /* 0x0000000429047221 */ /* 0x000fec0000010000 */
[C---:B------:R-:W-:Y:S02]  /*108f0*/  HMMA.16816.F32 R224, R16.reuse, R28, R224 ;  /* 0x0000001c10e0723c */ /* 0x040fe400000018e0 */
[----:B------:R-:W3:Y:S01]  /*10900*/  MUFU.EX2 R21, R21 ;  /* 0x0000001500157308 */ /* 0x000ee20000000800 */
[----:B--2---:R-:W-:Y:S05]  /*10910*/  FADD.FTZ R162, R105, R162 ;  /* 0x000000a269a27221 */ /* 0x004fea0000010000 */
[C---:B------:R-:W-:Y:S04]  /*10920*/  HMMA.16816.F32 R220, R16.reuse, R30, R220 ;  /* 0x0000001e10dc723c */ /* 0x040fe800000018dc */
[----:B------:R-:W2:Y:S01]  /*10930*/  MUFU.EX2 R7, R7 ;  /* 0x0000000700077308 */ /* 0x000ea20000000800 */
[C---:B-1----:R-:W-:Y:S03]  /*10940*/  FADD.FTZ R162, R20.reuse, R162 ;  /* 0x000000a214a27221 */ /* 0x042fe60000010000 */
[C---:B------:R-:W-:Y:S06]  /*10950*/  HMMA.16816.F32 R216, R16.reuse, R24, R216 ;  /* 0x0000001810d8723c */ /* 0x040fec00000018d8 */
[----:B------:R-:W1:Y:S01]  /*10960*/  MUFU.EX2 R42, R42 ;  /* 0x0000002a002a7308 */ /* 0x000e620000000800 */
[----:B---3--:R-:W-:Y:S01]  /*10970*/  FADD.FTZ R162, R21, R162 ;  /* 0x000000a215a27221 */ /* 0x008fe20000010000 */
[----:B------:R-:W-:Y:S08]  /*10980*/  HMMA.16816.F32 R212, R16, R26, R212 ;  /* 0x0000001a10d4723c */ /* 0x000ff000000018d4 */
[----:B------:R-:W3:Y:S01]  /*10990*/  MUFU.EX2 R0, R123 ;  /* 0x0000007b00007308 */ /* 0x000ee20000000800 */
[----:B------:R-:W-:Y:S01]  /*109a0*/  F2FP.F16.F32.PACK_AB R16, R20, R105 ;  /* 0x000000691410723e */ /* 0x000fe200000000ff */
[C---:B--2---:R-:W-:Y:S01]  /*109b0*/  FADD.FTZ R186, R7.reuse, R162 ;  /* 0x000000a207ba7221 */ /* 0x044fe20000010000 */
[----:B------:R-:W-:Y:S07]  /*109c0*/  F2FP.F16.F32.PACK_AB R18, R7, R21 ;  /* 0x000000150712723e */ /* 0x000fee00000000ff */
[----:B------:R-:W2:Y:S01]  /*109d0*/  MUFU.EX2 R13, R130 ;  /* 0x00000082000d7308 */ /* 0x000ea20000000800 */
[----:B-1----:R-:W-:Y:S09]  /*109e0*/  FADD.FTZ R4, R42, R4 ;  /* 0x000000042a047221 */ /* 0x002ff20000010000 */
[----:B------:R-:W1:Y:S01]  /*109f0*/  MUFU.EX2 R8, R8 ;  /* 0x0000000800087308 */ /* 0x000e620000000800 */
[C---:B---3--:R-:W-:Y:S01]  /*10a00*/  F2FP.F16.F32.PACK_AB R17, R0.reuse, R42 ;  /* 0x0000002a0011723e */ /* 0x048fe200000000ff */
[----:B------:R-:W-:Y:S04]  /*10a10*/  FADD.FTZ R4, R0, R4 ;  /* 0x0000000400047221 */ /* 0x000fe80000010000 */
[----:B--2---:R-:W-:Y:S01]  /*10a20*/  FADD.FTZ R4, R13, R4 ;  /* 0x000000040d047221 */ /* 0x004fe20000010000 */
[C---:B-1----:R-:W-:Y:S03]  /*10a30*/  F2FP.F16.F32.PACK_AB R19, R8.reuse, R13 ;  /* 0x0000000d0813723e */ /* 0x042fe600000000ff */
[----:B------:R-:W-:Y:S04]  /*10a40*/  FADD.FTZ R187, R8, R4 ;  /* 0x0000000408bb7221 */ /* 0x000fe80000010000 */
[C---:B------:R-:W-:Y:S08]  /*10a50*/  HMMA.16816.F32 R224, R16.reuse, R36, R224 ;  /* 0x0000002410e0723c */ /* 0x040ff000000018e0 */
[C---:B------:R-:W-:Y:S08]  /*10a60*/  HMMA.16816.F32 R220, R16.reuse, R38, R220 ;  /* 0x0000002610dc723c */ /* 0x040ff000000018dc */
[C---:B------:R-:W-:Y:S08]  /*10a70*/  HMMA.16816.F32 R216, R16.reuse, R32, R216 ;  /* 0x0000002010d8723c */ /* 0x040ff000000018d8 */
[----:B------:R-:W-:Y:S01]  /*10a80*/  HMMA.16816.F32 R212, R16, R34, R212 ;  /* 0x0000002210d4723c */ /* 0x000fe200000018d4 */
[----:B------:R-:W-:Y:S08]  /*10a90*/  @!UPT UIADD3 URZ, UPT, UPT, URZ, URZ, URZ ;  /* 0x000000fffffff290 */ /* 0x000ff0000fffe0ff */
[----:B------:R-:W-:Y:S11]  /*10aa0*/  @P0 BRA `(.L_x_182) ;  /* 0xffffffc0005c0947 */ /* 0x000ff6000383ffff */
.L_x_181:
[----:B------:R-:W2:Y:S01]  /*10ab0*/  SHFL.BFLY PT, R4, R181, 0x2, 0x1f ;  /* 0x0c401f00b5047f89 */ /* 0x000ea200000e0000 */
[----:B------:R-:W3:Y:S01]  /*10ac0*/  S2UR UR4, SR_CgaCtaId ;  /* 0x00000000000479c3 */ /* 0x000ee20000008800 */
[----:B------:R-:W-:Y:S01]  /*10ad0*/  UMOV UR5, 0x400 ;  /* 0x0000040000057882 */ /* 0x000fe20000000000 */
[----:B------:R-:W-:Y:S01]  /*10ae0*/  SHF.L.U32 R11, R229, 0x2, RZ ;  /* 0x00000002e50b7819 */ /* 0x000fe200000006ff */
[----:B------:R-:W4:Y:S01]  /*10af0*/  SHFL.BFLY PT, R3, R185, 0x2, 0x1f ;  /* 0x0c401f00b9037f89 */ /* 0x000f2200000e0000 */
[----:B------:R-:W-:Y:S02]  /*10b00*/  ISETP.NE.AND P2, PT, R228, -0x1, PT ;  /* 0xffffffffe400780c */ /* 0x000fe40003f45270 */
[C---:B------:R-:W-:Y:S01]  /*10b10*/  LOP3.LUT R13, R11.reuse, 0x20, RZ, 0xc0, !PT ;  /* 0x000000200b0d7812 */ /* 0x040fe200078ec0ff */
[----:B------:R-:W5:Y:S01]  /*10b20*/  SHFL.BFLY PT, R2, R186, 0x2, 0x1f ;  /* 0x0c401f00ba027f89 */ /* 0x000f6200000e0000 */
[----:B------:R-:W1:Y:S01]  /*10b30*/  LDC.U8 R10, c[0x0][0x549] ;  /* 0x00015240ff0a7b82 */ /* 0x000e620000000000 */
[----:B------:R-:W-:-:S02]  /*10b40*/  LOP3.LUT R11, R11, 0x40, RZ, 0xc0, !PT ;  /* 0x000000400b0b7812 */ /* 0x000fc400078ec0ff */
[----:B------:R-:W1:Y:S05]  /*10b50*/  SHFL.BFLY PT, R0, R187, 0x2, 0x1f ;  /* 0x0c401f00bb007f89 */ /* 0x000e6a00000e0000 */
[----:B------:R-:W1:Y:S01]  /*10b60*/  LDC.U8 R15, c[0x0][0x548] ;  /* 0x00015200ff0f7b82 */ /* 0x000e620000000000 */
[----:B--2---:R-:W-:Y:S01]  /*10b70*/  FADD.FTZ R181, R4, R181 ;  /* 0x000000b504b57221 */ /* 0x004fe20000010000 */
[----:B---3--:R-:W-:Y:S01]  /*10b80*/  ULEA UR4, UR4, UR5, 0x18 ;  /* 0x0000000504047291 */ /* 0x008fe2000f8ec0ff */
[----:B----4-:R-:W-:-:S03]  /*10b90*/  FADD.FTZ R185, R3, R185 ;  /* 0x000000b903b97221 */ /* 0x010fc60000010000 */
[----:B------:R-:W2:Y:S01]  /*10ba0*/  SHFL.BFLY PT, R4, R181, 0x1, 0x1f ;  /* 0x0c201f00b5047f89 */ /* 0x000ea200000e0000 */
[----:B-----5:R-:W-:-:S03]  /*10bb0*/  FADD.FTZ R186, R2, R186 ;  /* 0x000000ba02ba7221 */ /* 0x020fc60000010000 */
[----:B------:R-:W3:Y:S01]  /*10bc0*/  SHFL.BFLY PT, R3, R185, 0x1, 0x1f ;  /* 0x0c201f00b9037f89 */ /* 0x000ee200000e0000 */
[----:B-1----:R-:W-:Y:S01]  /*10bd0*/  ISETP.NE.AND P0, PT, R10, RZ, PT ;  /* 0x000000ff0a00720c */ /* 0x002fe20003f05270 */
[----:B------:R-:W-:Y:S02]  /*10be0*/  FADD.FTZ R187, R0, R187 ;  /* 0x000000bb00bb7221 */ /* 0x000fe40000010000 */
[----:B------:R-:W1:Y:S01]  /*10bf0*/  SHFL.BFLY PT, R2, R186, 0x1, 0x1f ;  /* 0x0c201f00ba027f89 */ /* 0x000e6200000e0000 */
[----:B------:R-:W4:Y:S03]  /*10c00*/  LDC R10, c[0x0][0x434] ;  /* 0x00010d00ff0a7b82 */ /* 0x000f260000000800 */
[----:B------:R-:W5:Y:S01]  /*10c10*/  SHFL.BFLY PT, R0, R187, 0x1, 0x1f ;  /* 0x0c201f00bb007f89 */ /* 0x000f6200000e0000 */
[----:B------:R-:W-:-:S05]  /*10c20*/  ISETP.NE.AND P1, PT, R15, RZ, !P0 ;  /* 0x000000ff0f00720c */ /* 0x000fca0004725270 */
[----:B------:R-:W4:Y:S01]  /*10c30*/  @P0 LDC R16, c[0x0][0x430] ;  /* 0x00010c00ff100b82 */ /* 0x000f220000000800 */
[----:B--2---:R-:W-:Y:S01]  /*10c40*/  FADD.FTZ R4, R181, R4 ;  /* 0x00000004b5047221 */ /* 0x004fe20000010000 */
[----:B---3--:R-:W-:-:S03]  /*10c50*/  FADD.FTZ R185, R185, R3 ;  /* 0x00000003b9b97221 */ /* 0x008fc60000010000 */
[----:B------:R-:W2:Y:S01]  /*10c60*/  MUFU.RCP R5, R4 ;  /* 0x0000000400057308 */ /* 0x000ea20000001000 */
[----:B------:R-:W-:Y:S01]  /*10c70*/  SHF.L.U32 R3, R229, 0x4, RZ ;  /* 0x00000004e5037819 */ /* 0x000fe200000006ff */
[----:B-1----:R-:W-:Y:S01]  /*10c80*/  FADD.FTZ R2, R186, R2 ;  /* 0x00000002ba027221 */ /* 0x002fe20000010000 */
[----:B------:R-:W-:Y:S02]  /*10c90*/  FSETP.NE.FTZ.AND P6, PT, R4, RZ, PT ;  /* 0x000000ff0400720b */ /* 0x000fe40003fd5000 */
[----:B------:R-:W-:Y:S01]  /*10ca0*/  LOP3.LUT R140, R140, 0x3e00, R3, 0xf8, !PT ;  /* 0x00003e008c8c7812 */ /* 0x000fe200078ef803 */
[----:B-----5:R-:W-:Y:S02]  /*10cb0*/  FADD.FTZ R0, R187, R0 ;  /* 0x00000000bb007221 */ /* 0x020fe40000010000 */
[----:B------:R-:W1:Y:S01]  /*10cc0*/  MUFU.RCP R7, R185 ;  /* 0x000000b900077308 */ /* 0x000e620000001000 */
[----:B------:R-:W-:Y:S02]  /*10cd0*/  SHF.L.U32 R3, R229, 0x3, RZ ;  /* 0x00000003e5037819 */ /* 0x000fe400000006ff */
[----:B------:R-:W-:-:S02]  /*10ce0*/  FSETP.NE.FTZ.AND P5, PT, R185, RZ, PT ;  /* 0x000000ffb900720b */ /* 0x000fc40003fb5000 */
[----:B------:R-:W-:Y:S02]  /*10cf0*/  LOP3.LUT R140, R140, 0x20, R3, 0xf8, !PT ;  /* 0x000000208c8c7812 */ /* 0x000fe400078ef803 */
[----:B------:R-:W-:Y:S01]  /*10d00*/  LOP3.LUT R3, R3, 0xc0, RZ, 0xc0, !PT ;  /* 0x000000c003037812 */ /* 0x000fe200078ec0ff */
[----:B------:R-:W3:Y:S01]  /*10d10*/  MUFU.RCP R8, R2 ;  /* 0x0000000200087308 */ /* 0x000ee20000001000 */
[----:B------:R-:W-:Y:S01]  /*10d20*/  FSETP.NE.FTZ.AND P4, PT, R2, RZ, PT ;  /* 0x000000ff0200720b */ /* 0x000fe20003f95000 */
[----:B------:R-:W4:Y:S01]  /*10d30*/  @P6 LDC R24, c[0x0][0x458] ;  /* 0x00011600ff186b82 */ /* 0x000f220000000800 */
[----:B------:R-:W-:Y:S02]  /*10d40*/  FSETP.NE.FTZ.AND P3, PT, R0, RZ, PT ;  /* 0x000000ff0000720b */ /* 0x000fe40003f75000 */
[----:B------:R-:W-:Y:S02]  /*10d50*/  LOP3.LUT R3, R3, 0x18, R229, 0xf8, !PT ;  /* 0x0000001803037812 */ /* 0x000fe400078ef8e5 */
[----:B--2---:R-:W-:Y:S01]  /*10d60*/  FSEL R5, R5, 1, P6 ;  /* 0x3f80000005057808 */ /* 0x004fe20003000000 */
[----:B------:R-:W2:Y:S01]  /*10d70*/  MUFU.RCP R9, R0 ;  /* 0x0000000000097308 */ /* 0x000ea20000001000 */
[----:B-1----:R-:W-:-:S02]  /*10d80*/  FSEL R7, R7, 1, P5 ;  /* 0x3f80000007077808 */ /* 0x002fc40002800000 */
[----:B------:R-:W-:Y:S01]  /*10d90*/  LOP3.LUT R3, R140, R3, RZ, 0xfc, !PT ;  /* 0x000000038c037212 */ /* 0x000fe200078efcff */
[C---:B------:R-:W-:Y:S01]  /*10da0*/  FMUL.FTZ R208, R5.reuse, R208 ;  /* 0x000000d005d07220 */ /* 0x040fe20000410000 */
[----:B------:R-:W-:Y:S01]  /*10db0*/  FMUL.FTZ R209, R5, R209 ;  /* 0x000000d105d17220 */ /* 0x000fe20000410000 */
[C---:B------:R-:W-:Y:S01]  /*10dc0*/  FMUL.FTZ R210, R7.reuse, R210 ;  /* 0x000000d207d27220 */ /* 0x040fe20000410000 */
[----:B------:R-:W-:Y:S01]  /*10dd0*/  FMUL.FTZ R211, R7, R211 ;  /* 0x000000d307d37220 */ /* 0x000fe20000410000 */
[C---:B------:R-:W-:Y:S01]  /*10de0*/  FMUL.FTZ R200, R5.reuse, R200 ;  /* 0x000000c805c87220 */ /* 0x040fe20000410000 */
[----:B---3--:R-:W-:Y:S01]  /*10df0*/  FSEL R8, R8, 1, P4 ;  /* 0x3f80000008087808 */ /* 0x008fe20002000000 */
[----:B------:R-:W-:Y:S01]  /*10e00*/  FMUL.FTZ R201, R5, R201 ;  /* 0x000000c905c97220 */ /* 0x000fe20000410000 */
[C---:B------:R-:W-:Y:S01]  /*10e10*/  FMUL.FTZ R202, R7.reuse, R202 ;  /* 0x000000ca07ca7220 */ /* 0x040fe20000410000 */
[----:B------:R-:W-:Y:S01]  /*10e20*/  FMUL.FTZ R203, R7, R203 ;  /* 0x000000cb07cb7220 */ /* 0x000fe20000410000 */
[----:B------:R-:W-:Y:S01]  /*10e30*/  LEA R3, R3, UR4, 0x1 ;  /* 0x0000000403037c11 */ /* 0x000fe2000f8e08ff */
[C---:B------:R-:W-:Y:S01]  /*10e40*/  FMUL.FTZ R224, R8.reuse, R224 ;  /* 0x000000e008e07220 */ /* 0x040fe20000410000 */
[C---:B------:R-:W-:Y:S01]  /*10e50*/  FMUL.FTZ R225, R8.reuse, R225 ;  /* 0x000000e108e17220 */ /* 0x040fe20000410000 */
[C---:B------:R-:W-:Y:S01]  /*10e60*/  FMUL.FTZ R220, R8.reuse, R220 ;  /* 0x000000dc08dc7220 */ /* 0x040fe20000410000 */
        /* <DEDUP_REMOVED lines=9> */
[C---:B------:R-:W-:Y:S01]  /*10f00*/  FMUL.FTZ R198, R7.reuse, R198 ;  /* 0x000000c607c67220 */ /* 0x040fe20000410000 */
[----:B------:R-:W-:Y:S01]  /*10f10*/  FMUL.FTZ R199, R7, R199 ;  /* 0x000000c707c77220 */ /* 0x000fe20000410000 */
[----:B------:R-:W-:Y:S01]  /*10f20*/  FMUL.FTZ R5, R5, R205 ;  /* 0x000000cd05057220 */ /* 0x000fe20000410000 */
[----:B------:R-:W-:Y:S01]  /*10f30*/  FMUL.FTZ R206, R7, R206 ;  /* 0x000000ce07ce7220 */ /* 0x000fe20000410000 */
[----:B------:R-:W-:Y:S01]  /*10f40*/  F2FP.F16.F32.PACK_AB R208, R209, R208 ;  /* 0x000000d0d1d0723e */ /* 0x000fe200000000ff */
[----:B------:R-:W-:Y:S01]  /*10f50*/  FMUL.FTZ R7, R7, R207 ;  /* 0x000000cf07077220 */ /* 0x000fe20000410000 */
[----:B------:R-:W-:Y:S01]  /*10f60*/  F2FP.F16.F32.PACK_AB R210, R211, R210 ;  /* 0x000000d2d3d2723e */ /* 0x000fe200000000ff */
[C---:B------:R-:W-:Y:S01]  /*10f70*/  FMUL.FTZ R216, R8.reuse, R216 ;  /* 0x000000d808d87220 */ /* 0x040fe20000410000 */
[----:B------:R-:W-:Y:S01]  /*10f80*/  F2FP.F16.F32.PACK_AB R200, R201, R200 ;  /* 0x000000c8c9c8723e */ /* 0x000fe200000000ff */
[C---:B------:R-:W-:Y:S01]  /*10f90*/  FMUL.FTZ R217, R8.reuse, R217 ;  /* 0x000000d908d97220 */ /* 0x040fe20000410000 */
[----:B------:R-:W-:Y:S01]  /*10fa0*/  F2FP.F16.F32.PACK_AB R202, R203, R202 ;  /* 0x000000cacbca723e */ /* 0x000fe200000000ff */
[C---:B------:R-:W-:Y:S01]  /*10fb0*/  FMUL.FTZ R212, R8.reuse, R212 ;  /* 0x000000d408d47220 */ /* 0x040fe20000410000 */
[----:B------:R-:W-:Y:S01]  /*10fc0*/  IADD3 R14, PT, PT, R3, -R13, RZ ;  /* 0x8000000d030e7210 */ /* 0x000fe20007ffe0ff */
[----:B------:R-:W-:Y:S01]  /*10fd0*/  FMUL.FTZ R218, R9, R218 ;  /* 0x000000da09da7220 */ /* 0x000fe20000410000 */
[----:B------:R-:W-:Y:S01]  /*10fe0*/  IADD3 R11, PT, PT, R3, -R11, RZ ;  /* 0x8000000b030b7210 */ /* 0x000fe20007ffe0ff */
        /* <DEDUP_REMOVED lines=9> */
[----:B------:R-:W-:Y:S01]  /*11080*/  F2FP.F16.F32.PACK_AB R196, R197, R196 ;  /* 0x000000c4c5c4723e */ /* 0x000fe200000000ff */
[----:B------:R1:W2:Y:S01]  /*11090*/  @P4 MUFU.LG2 R25, R2 ;  /* 0x0000000200194308 */ /* 0x0002a20000000c00 */
[----:B------:R-:W-:Y:S01]  /*110a0*/  F2FP.F16.F32.PACK_AB R198, R199, R198 ;  /* 0x000000c6c7c6723e */ /* 0x000fe200000000ff */
[----:B------:R-:W-:Y:S01]  /*110b0*/  STS [R3+0x200], R210 ;  /* 0x000200d203007388 */ /* 0x000fe20000000800 */
[----:B------:R-:W-:-:S02]  /*110c0*/  F2FP.F16.F32.PACK_AB R5, R5, R204 ;  /* 0x000000cc0505723e */ /* 0x000fc400000000ff */
[----:B------:R-:W-:Y:S01]  /*110d0*/  IADD3 R13, PT, PT, -R13, R11, RZ ;  /* 0x0000000b0d0d7210 */ /* 0x000fe20007ffe1ff */
[----:B------:R-:W-:Y:S01]  /*110e0*/  STS [R14+0x10], R200 ;  /* 0x000010c80e007388 */ /* 0x000fe20000000800 */
[----:B------:R-:W-:Y:S01]  /*110f0*/  F2FP.F16.F32.PACK_AB R7, R7, R206 ;  /* 0x000000ce0707723e */ /* 0x000fe200000000ff */
[----:B------:R-:W3:Y:S01]  /*11100*/  @P5 MUFU.LG2 R185, R185 ;  /* 0x000000b900b95308 */ /* 0x000ee20000000c00 */
[----:B------:R-:W-:Y:S01]  /*11110*/  F2FP.F16.F32.PACK_AB R216, R217, R216 ;  /* 0x000000d8d9d8723e */ /* 0x000fe200000000ff */
[----:B------:R-:W-:Y:S01]  /*11120*/  STS [R14+0x210], R202 ;  /* 0x000210ca0e007388 */ /* 0x000fe20000000800 */
[----:B------:R-:W-:Y:S02]  /*11130*/  F2FP.F16.F32.PACK_AB R218, R219, R218 ;  /* 0x000000dadbda723e */ /* 0x000fe400000000ff */
[----:B------:R-:W-:Y:S01]  /*11140*/  F2FP.F16.F32.PACK_AB R8, R8, R212 ;  /* 0x000000d40808723e */ /* 0x000fe200000000ff */
[----:B------:R-:W-:Y:S01]  /*11150*/  STS [R3+0x1000], R224 ;  /* 0x001000e003007388 */ /* 0x000fe20000000800 */
[----:B------:R-:W-:Y:S01]  /*11160*/  F2FP.F16.F32.PACK_AB R9, R9, R214 ;  /* 0x000000d60909723e */ /* 0x000fe200000000ff */
[----:B-1----:R-:W1:Y:S02]  /*11170*/  @P0 LDC R2, c[0x0][0x430] ;  /* 0x00010c00ff020b82 */ /* 0x002e640000000800 */
[----:B------:R-:W-:Y:S04]  /*11180*/  STS [R3+0x1200], R226 ;  /* 0x001200e203007388 */ /* 0x000fe80000000800 */
[----:B------:R-:W-:Y:S04]  /*11190*/  STS [R14+0x1010], R220 ;  /* 0x001010dc0e007388 */ /* 0x000fe80000000800 */
[----:B------:R5:W-:Y:S04]  /*111a0*/  STS [R14+0x1210], R222 ;  /* 0x001210de0e007388 */ /* 0x000be80000000800 */
[----:B------:R-:W-:Y:S04]  /*111b0*/  STS [R11+0x20], R196 ;  /* 0x000020c40b007388 */ /* 0x000fe80000000800 */
[----:B------:R-:W-:Y:S04]  /*111c0*/  STS [R11+0x220], R198 ;  /* 0x000220c60b007388 */ /* 0x000fe80000000800 */
[----:B------:R-:W-:Y:S04]  /*111d0*/  STS [R13+0x30], R5 ;  /* 0x000030050d007388 */ /* 0x000fe80000000800 */
[----:B------:R4:W-:Y:S04]  /*111e0*/  STS [R13+0x230], R7 ;  /* 0x000230070d007388 */ /* 0x0009e80000000800 */
[----:B------:R-:W-:Y:S04]  /*111f0*/  STS [R11+0x1020], R216 ;  /* 0x001020d80b007388 */ /* 0x000fe80000000800 */
[----:B------:R-:W-:Y:S01]  /*11200*/  STS [R11+0x1220], R218 ;  /* 0x001220da0b007388 */ /* 0x000fe20000000800 */
[----:B-----5:R5:W1:Y:S03]  /*11210*/  @P6 MUFU.LG2 R14, R4 ;  /* 0x00000004000e6308 */ /* 0x020a660000000c00 */
[----:B------:R-:W-:Y:S04]  /*11220*/  STS [R13+0x1030], R8 ;  /* 0x001030080d007388 */ /* 0x000fe80000000800 */
[----:B------:R2:W-:Y:S01]  /*11230*/  STS [R13+0x1230], R9 ;  /* 0x001230090d007388 */ /* 0x0005e20000000800 */
[----:B------:R-:W1:Y:S01]  /*11240*/  S2R R3, SR_CTAID.X ;  /* 0x0000000000037919 */ /* 0x000e620000002500 */
[----:B----4-:R-:W4:Y:S08]  /*11250*/  LDC R7, c[0x0][0x434] ;  /* 0x00010d00ff077b82 */ /* 0x010f300000000800 */
[----:B-----5:R-:W5:Y:S08]  /*11260*/  @!P2 LDC.64 R4, c[0x0][0x400] ;  /* 0x00010000ff04ab82 */ /* 0x020f700000000a00 */
[----:B--2---:R-:W2:Y:S01]  /*11270*/  @P2 LDC.64 R8, c[0x0][0x408] ;  /* 0x00010200ff082b82 */ /* 0x004ea20000000a00 */
[----:B------:R-:W1:Y:S07]  /*11280*/  S2R R13, SR_CTAID.Z ;  /* 0x00000000000d7919 */ /* 0x000e6e0000002700 */
[----:B------:R-:W1:Y:S01]  /*11290*/  @P5 LDC R11, c[0x0][0x458] ;  /* 0x00011600ff0b5b82 */ /* 0x000e620000000800 */
[----:B----4-:R-:W-:-:S02]  /*112a0*/  @P0 IMAD R10, R16, R7, RZ ;  /* 0x00000007100a0224 */ /* 0x010fc400078e02ff */
[----:B-----5:R-:W-:Y:S01]  /*112b0*/  @!P2 IMAD.WIDE.U32 R22, R230, R4, RZ ;  /* 0x00000004e616a225 */ /* 0x020fe200078e00ff */
[----:B------:R-:W-:Y:S01]  /*112c0*/  @P0 MOV R4, 0x1 ;  /* 0x0000000100040802 */ /* 0x000fe20000000f00 */
[----:B---3--:R-:W-:Y:S06]  /*112d0*/  @P0 BRA `(.L_x_185) ;  /* 0x0000000000200947 */ /* 0x008fec0003800000 */
[----:B------:R-:W-:Y:S02]  /*112e0*/  ISETP.NE.AND P0, PT, R15, RZ, PT ;  /* 0x000000ff0f00720c */ /* 0x000fe40003f05270 */
[----:B------:R-:W3:Y:S11]  /*112f0*/  LDC R15, c[0x0][0x3e0] ;  /* 0x0000f800ff0f7b82 */ /* 0x000ef60000000800 */
[----:B------:R-:W3:Y:S01]  /*11300*/  @P0 LDC R4, c[0x0][0x454] ;  /* 0x00011500ff040b82 */ /* 0x000ee20000000800 */
[----:B-1----:R-:W-:-:S02]  /*11310*/  @P0 MOV R2, 0x1 ;  /* 0x0000000100020802 */ /* 0x002fc40000000f00 */
[----:B------:R-:W-:-:S05]  /*11320*/  @!P0 MOV R2, 0x1 ;  /* 0x0000000100028802 */ /* 0x000fca0000000f00 */
[----:B------:R-:W4:Y:S01]  /*11330*/  @P0 LDC R10, c[0x0][0x454] ;  /* 0x00011500ff0a0b82 */ /* 0x000f220000000800 */
[-C--:B---3--:R-:W-:Y:S02]  /*11340*/  @P0 IMAD R4, R4, R15.reuse, RZ ;  /* 0x0000000f04040224 */ /* 0x088fe400078e02ff */
[----:B------:R-:W-:-:S07]  /*11350*/  @!P0 IMAD R4, R7, R15, RZ ;  /* 0x0000000f07048224 */ /* 0x000fce00078e02ff */
.L_x_185:
[----:B------:R-:W-:Y:S01]  /*11360*/  BAR.SYNC.DEFER_BLOCKING 0x0 ;  /* 0x0000000000007b1d */ /* 0x000fe20000010000 */
[----:B------:R-:W-:Y:S01]  /*11370*/  ISETP.NE.AND P0, PT, R228, -0x1, PT ;  /* 0xffffffffe400780c */ /* 0x000fe20003f05270 */
[----:B------:R-:W-:Y:S02]  /*11380*/  @!P2 IMAD R15, R230, R5, R23 ;  /* 0x00000005e60fa224 */ /* 0x000fe400078e0217 */
[----:B-1----:R-:W-:Y:S01]  /*11390*/  @P6 FMUL.FTZ R28, R14, 0.69314718246459960938 ;  /* 0x3f3172180e1c6820 */ /* 0x002fe20000410000 */
[----:B--2---:R-:W-:-:S04]  /*113a0*/  @P2 IMAD.WIDE.U32 R26, R228, R8, RZ ;  /* 0x00000008e41a2225 */ /* 0x004fc800078e00ff */
[----:B------:R-:W-:Y:S01]  /*113b0*/  @P5 FMUL.FTZ R185, R185, 0.69314718246459960938 ;  /* 0x3f317218b9b95820 */ /* 0x000fe20000410000 */
[----:B------:R1:W2:Y:S01]  /*113c0*/  @P3 MUFU.LG2 R5, R0 ;  /* 0x0000000000053308 */ /* 0x0002a20000000c00 */
[----:B------:R-:W3:Y:S01]  /*113d0*/  @P3 LDC R14, c[0x0][0x458] ;  /* 0x00011600ff0e3b82 */ /* 0x000ee20000000800 */
[----:B------:R-:W-:Y:S01]  /*113e0*/  @P2 IMAD R15, R228, R9, R27 ;  /* 0x00000009e40f2224 */ /* 0x000fe200078e021b */
[----:B------:R-:W-:Y:S01]  /*113f0*/  MOV R20, 0x7f800000 ;  /* 0x7f80000000147802 */ /* 0x000fe20000000f00 */
[----:B----4-:R-:W-:Y:S02]  /*11400*/  IMAD R10, R13, R10, RZ ;  /* 0x0000000a0d0a7224 */ /* 0x010fe400078e02ff */
[----:B------:R-:W-:Y:S01]  /*11410*/  @P5 FFMA.FTZ R20, R132, R11, R185 ;  /* 0x0000000b84145223 */ /* 0x000fe200000100b9 */
[----:B------:R-:W-:Y:S01]  /*11420*/  @P4 FMUL.FTZ R8, R25, 0.69314718246459960938 ;  /* 0x3f31721819084820 */ /* 0x000fe20000410000 */
[----:B------:R-:W-:Y:S01]  /*11430*/  MOV R21, 0x7f800000 ;  /* 0x7f80000000157802 */ /* 0x000fe20000000f00 */
[----:B------:R-:W-:Y:S01]  /*11440*/  @!P0 IMAD R228, R230, R7, RZ ;  /* 0x00000007e6e48224 */ /* 0x000fe200078e02ff */
[----:B------:R-:W-:Y:S01]  /*11450*/  LOP3.LUT P0, RZ, R229, 0x3, RZ, 0xc0, !PT ;  /* 0x00000003e5ff7812 */ /* 0x000fe2000780c0ff */
[----:B------:R-:W-:-:S02]  /*11460*/  IMAD R7, R3, R2, RZ ;  /* 0x0000000203077224 */ /* 0x000fc400078e02ff */
[----:B------:R-:W-:Y:S01]  /*11470*/  @P6 FFMA.FTZ R21, R133, R24, R28 ;  /* 0x0000001885156223 */ /* 0x000fe2000001001c */
[----:B------:R-:W-:Y:S01]  /*11480*/  @!P1 IMAD R10, R230, R4, R10 ;  /* 0x00000004e60a9224 */ /* 0x000fe200078e020a */
[----:B------:R-:W-:Y:S01]  /*11490*/  SHF.R.S32.HI R4, RZ, 0x1f, R228 ;  /* 0x0000001fff047819 */ /* 0x000fe200000114e4 */
[----:B------:R-:W-:Y:S01]  /*114a0*/  BSSY.RECONVERGENT B0, `(.L_x_186) ;  /* 0x0000037000007945 */ /* 0x000fe20003800200 */
[----:B------:R-:W-:Y:S01]  /*114b0*/  SEL R228, R228, RZ, P1 ;  /* 0x000000ffe4e47207 */ /* 0x000fe20000800000 */
[----:B-1----:R-:W1:Y:S01]  /*114c0*/  @P4 LDC R0, c[0x0][0x458] ;  /* 0x00011600ff004b82 */ /* 0x002e620000000800 */
[----:B------:R4:W1:Y:S01]  /*114d0*/  LDS.128 R16, [R233+0x1800] ;  /* 0x00180000e9107984 */ /* 0x0008620000000c00 */
[----:B------:R-:W-:Y:S01]  /*114e0*/  SHF.L.U32 R7, R7, 0x7, RZ ;  /* 0x0000000707077819 */ /* 0x000fe200000006ff */
[----:B--2---:R-:W-:Y:S01]  /*114f0*/  @P3 FMUL.FTZ R5, R5, 0.69314718246459960938 ;  /* 0x3f31721805053820 */ /* 0x004fe20000410000 */
[----:B------:R-:W-:Y:S02]  /*11500*/  SEL R4, R4, RZ, P1 ;  /* 0x000000ff04047207 */ /* 0x000fe40000800000 */
[----:B------:R-:W-:-:S02]  /*11510*/  IADD3 R25, P5, P1, R7, R228, R10 ;  /* 0x000000e407197210 */ /* 0x000fc400079be00a */
[----:B------:R-:W-:Y:S02]  /*11520*/  SHF.R.S32.HI R10, RZ, 0x1f, R10 ;  /* 0x0000001fff0a7819 */ /* 0x000fe4000001140a */
[----:B------:R-:W-:Y:S02]  /*11530*/  SHF.R.S32.HI R7, RZ, 0x1f, R7 ;  /* 0x0000001fff077819 */ /* 0x000fe40000011407 */
[----:B------:R-:W-:Y:S02]  /*11540*/  MOV R28, 0x7f800000 ;  /* 0x7f800000001c7802 */ /* 0x000fe40000000f00 */
[----:B------:R-:W-:Y:S01]  /*11550*/  MOV R24, 0x7f800000 ;  /* 0x7f80000000187802 */ /* 0x000fe20000000f00 */
[----:B---3--:R-:W-:Y:S01]  /*11560*/  @P3 FFMA.FTZ R24, R12, R14, R5 ;  /* 0x0000000e0c183223 */ /* 0x008fe20000010005 */
[----:B------:R-:W-:Y:S01]  /*11570*/  SHF.R.U32.HI R32, RZ, 0x2, R229 ;  /* 0x00000002ff207819 */ /* 0x000fe200000116e5 */
[----:B-1----:R-:W-:Y:S01]  /*11580*/  @P4 FFMA.FTZ R28, R6, R0, R8 ;  /* 0x00000000061c4223 */ /* 0x002fe20000010008 */
        /* <DEDUP_REMOVED lines=14> */
[----:B------:R-:W-:Y:S01]  /*11670*/  @!P6 IADD3 R14, P0, PT, R12, R25, RZ ;  /* 0x000000190c0ee210 */ /* 0x000fe20007f1e0ff */
[-C--:B------:R-:W-:Y:S01]  /*11680*/  @!P5 IMAD R31, R31, R2.reuse, RZ ;  /* 0x000000021f1fd224 */ /* 0x080fe200078e02ff */
[----:B------:R-:W2:Y:S01]  /*11690*/  @!P5 LDC.64 R8, c[0x0][0x420] ;  /* 0x00010800ff08db82 */ /* 0x000ea20000000a00 */
[----:B------:R-:W-:Y:S01]  /*116a0*/  @!P4 IMAD R30, R30, R2, RZ ;  /* 0x000000021e1ec224 */ /* 0x000fe200078e02ff */
[----:B------:R-:W-:Y:S01]  /*116b0*/  @!P6 LEA.HI.X.SX32 R12, R12, R0, 0x1, P0 ;  /* 0x000000000c0ce211 */ /* 0x000fe200000f0eff */
[----:B------:R-:W-:-:S05]  /*116c0*/  @!P3 IMAD R2, R29, R2, RZ ;  /* 0x000000021d02b224 */ /* 0x000fca00078e02ff */
[----:B------:R-:W3:Y:S08]  /*116d0*/  @!P4 LDC.64 R6, c[0x0][0x420] ;  /* 0x00010800ff06cb82 */ /* 0x000ef00000000a00 */
[----:B------:R-:W4:Y:S01]  /*116e0*/  @!P3 LDC.64 R4, c[0x0][0x420] ;  /* 0x00010800ff04bb82 */ /* 0x000f220000000a00 */
[----:B-1----:R-:W-:Y:S02]  /*116f0*/  @!P6 LEA R34, P1, R14, R10, 0x2 ;  /* 0x0000000a0e22e211 */ /* 0x002fe400078210ff */
[----:B------:R-:W-:-:S02]  /*11700*/  @!P5 IADD3 R10, P0, PT, R31, R25, RZ ;  /* 0x000000191f0ad210 */ /* 0x000fc40007f1e0ff */
[----:B------:R-:W-:Y:S02]  /*11710*/  @!P6 LEA.HI.X R35, R14, R11, R12, 0x2, P1 ;  /* 0x0000000b0e23e211 */ /* 0x000fe400008f140c */
[----:B------:R-:W-:Y:S02]  /*11720*/  @!P5 LEA.HI.X.SX32 R31, R31, R0, 0x1, P0 ;  /* 0x000000001f1fd211 */ /* 0x000fe400000f0eff */
[----:B--2---:R-:W-:Y:S01]  /*11730*/  @!P5 LEA R36, P0, R10, R8, 0x2 ;  /* 0x000000080a24d211 */ /* 0x004fe200078010ff */
[----:B------:R1:W-:Y:S01]  /*11740*/  @!P6 STG.E desc[UR8][R34.64], R21 ;  /* 0x000000152200e986 */ /* 0x0003e2000c101908 */
[----:B------:R-:W-:Y:S02]  /*11750*/  @!P4 IADD3 R8, P1, PT, R30, R25, RZ ;  /* 0x000000191e08c210 */ /* 0x000fe40007f3e0ff */
[----:B------:R-:W-:Y:S02]  /*11760*/  @!P5 LEA.HI.X R37, R10, R9, R31, 0x2, P0 ;  /* 0x000000090a25d211 */ /* 0x000fe400000f141f */
[----:B------:R-:W-:-:S02]  /*11770*/  @!P3 IADD3 R25, P0, PT, R2, R25, RZ ;  /* 0x000000190219b210 */ /* 0x000fc40007f1e0ff */
[----:B------:R-:W-:Y:S01]  /*11780*/  @!P4 LEA.HI.X.SX32 R30, R30, R0, 0x1, P1 ;  /* 0x000000001e1ec211 */ /* 0x000fe200008f0eff */
        /* <DEDUP_REMOVED lines=8> */
.L_x_187:
[----:B------:R-:W-:Y:S05]  /*11810*/  BSYNC.RECONVERGENT B0 ;  /* 0x0000000000007941 */ /* 0x000fea0003800200 */
.L_x_186:
[----:B------:R-:W2:Y:S01]  /*11820*/  LDCU UR6, c[0x0][0x440] ;  /* 0x00008800ff0677ac */ /* 0x000ea20008000800 */
[C---:B-1----:R-:W-:Y:S01]  /*11830*/  VIADD R4, R32.reuse, 0x20 ;  /* 0x0000002020047836 */ /* 0x042fe20000000000 */
[C---:B------:R-:W-:Y:S01]  /*11840*/  IADD3 R2, PT, PT, R32.reuse, 0x40, RZ ;  /* 0x0000004020027810 */ /* 0x040fe20007ffe0ff */
[----:B------:R-:W-:Y:S01]  /*11850*/  @P2 IMAD.MOV.U32 R22, RZ, RZ, R26 ;  /* 0x000000ffff162224 */ /* 0x000fe200078e001a */
[----:B------:R-:W1:Y:S01]  /*11860*/  LDCU.64 UR4, c[0x0][0x410] ;  /* 0x00008200ff0477ac */ /* 0x000e620008000a00 */
[----:B------:R-:W-:Y:S01]  /*11870*/  VIADD R0, R32, 0x60 ;  /* 0x0000006020007836 */ /* 0x000fe20000000000 */
[----:B------:R-:W-:Y:S01]  /*11880*/  BSSY.RECONVERGENT B0, `(.L_x_188) ;  /* 0x0000018000007945 */ /* 0x000fe20003800200 */
[----:B------:R-:W-:Y:S01]  /*11890*/  IMAD.MOV.U32 R33, RZ, RZ, RZ ;  /* 0x000000ffff217224 */ /* 0x000fe200078e00ff */
[----:B------:R-:W-:Y:S01]  /*118a0*/  IADD3 R8, P1, PT, R178, R22, RZ ;  /* 0x00000016b2087210 */ /* 0x000fe20007f3e0ff */
[----:B------:R-:W-:-:S03]  /*118b0*/  IMAD.WIDE.U32 R10, R3, 0x80, R32 ;  /* 0x00000080030a7825 */ /* 0x000fc600078e0020 */
[----:B------:R-:W-:Y:S02]  /*118c0*/  IADD3.X R9, PT, PT, RZ, R15, RZ, P1, !PT ;  /* 0x0000000fff097210 */ /* 0x000fe40000ffe4ff */
[----:B--2---:R-:W-:-:S04]  /*118d0*/  ISETP.GE.AND P0, PT, R178, UR6, PT ;  /* 0x00000006b2007c0c */ /* 0x004fc8000bf06270 */
[-C--:B------:R-:W-:Y:S01]  /*118e0*/  ISETP.GE.OR P2, PT, R4, R193.reuse, P0 ;  /* 0x000000c10400720c */ /* 0x080fe20000746670 */
[C---:B-1----:R-:W-:Y:S01]  /*118f0*/  IMAD.WIDE.U32 R8, R13.reuse, UR4, R8 ;  /* 0x000000040d087c25 */ /* 0x042fe2000f8e0008 */
[----:B------:R1:W2:Y:S01]  /*11900*/  LDS.128 R4, [R233] ;  /* 0x00000000e9047984 */ /* 0x0002a20000000c00 */
[-C--:B------:R-:W-:Y:S02]  /*11910*/  ISETP.GE.OR P3, PT, R32, R193.reuse, P0 ;  /* 0x000000c12000720c */ /* 0x080fe40000766670 */
[----:B------:R-:W-:Y:S01]  /*11920*/  IMAD R13, R13, UR5, R9 ;  /* 0x000000050d0d7c24 */ /* 0x000fe2000f8e0209 */
[-C--:B------:R-:W-:Y:S02]  /*11930*/  ISETP.GE.OR P1, PT, R2, R193.reuse, P0 ;  /* 0x000000c10200720c */ /* 0x080fe40000726670 */
[----:B------:R-:W-:-:S08]  /*11940*/  ISETP.GE.OR P0, PT, R0, R193, P0 ;  /* 0x000000c10000720c */ /* 0x000fd00000706670 */
[----:B------:R-:W-:Y:S05]  /*11950*/  @P3 BRA `(.L_x_189) ;  /* 0x0000000000283947 */ /* 0x000fea0003800000 */
[----:B------:R-:W3:Y:S01]  /*11960*/  LDCU.64 UR6, c[0x0][0x408] ;  /* 0x00008100ff0677ac */ /* 0x000ee20008000a00 */
[----:B------:R-:W-:Y:S01]  /*11970*/  MOV R12, R8 ;  /* 0x00000008000c7202 */ /* 0x000fe20000000f00 */
[----:B------:R-:W4:Y:S01]  /*11980*/  LDCU.64 UR4, c[0x0][0x3f0] ;  /* 0x00007e00ff0477ac */ /* 0x000f220008000a00 */
[----:B---3--:R-:W-:-:S03]  /*11990*/  IMAD R0, R11, UR6, RZ ;  /* 0x000000060b007c24 */ /* 0x008fc6000f8e02ff */
[----:B------:R-:W-:-:S04]  /*119a0*/  IMAD.WIDE.U32 R2, R10, UR6, R12 ;  /* 0x000000060a027c25 */ /* 0x000fc8000f8e000c */
[----:B------:R-:W-:Y:S01]  /*119b0*/  IMAD R0, R10, UR7, R0 ;  /* 0x000000070a007c24 */ /* 0x000fe2000f8e0200 */
[----:B----4-:R-:W-:-:S04]  /*119c0*/  LEA R14, P3, R2, UR4, 0x1 ;  /* 0x00000004020e7c11 */ /* 0x010fc8000f8608ff */
[----:B------:R-:W-:-:S04]  /*119d0*/  IADD3 R0, PT, PT, R0, R3, RZ ;  /* 0x0000000300007210 */ /* 0x000fc80007ffe0ff */
[----:B------:R-:W-:-:S05]  /*119e0*/  LEA.HI.X R15, R2, UR5, R0, 0x1, P3 ;  /* 0x00000005020f7c11 */ /* 0x000fca00098f0c00 */
[----:B--2---:R3:W-:Y:S02]  /*119f0*/  STG.E.128 desc[UR8][R14.64], R4 ;  /* 0x000000040e007986 */ /* 0x0047e4000c101d08 */
.L_x_189:
[----:B------:R-:W-:Y:S05]  /*11a00*/  BSYNC.RECONVERGENT B0 ;  /* 0x0000000000007941 */ /* 0x000fea0003800200 */
.L_x_188:
[----:B--23--:R2:W3:Y:S01]  /*11a10*/  LDS.128 R4, [R233+0x800] ;  /* 0x00080000e9047984 */ /* 0x00c4e20000000c00 */
[----:B------:R-:W-:Y:S04]  /*11a20*/  BSSY.RECONVERGENT B0, `(.L_x_190) ;  /* 0x000000f000007945 */ /* 0x000fe80003800200 */
[----:B------:R-:W-:Y:S05]  /*11a30*/  @P2 BRA `(.L_x_191) ;  /* 0x0000000000342947 */ /* 0x000fea0003800000 */
[----:B------:R-:W4:Y:S01]  /*11a40*/  LDCU.64 UR6, c[0x0][0x408] ;  /* 0x00008100ff0677ac */ /* 0x000f220008000a00 */
[----:B------:R-:W-:Y:S01]  /*11a50*/  IADD3 R2, P2, PT, R10, 0x20, RZ ;  /* 0x000000200a027810 */ /* 0x000fe20007f5e0ff */
[----:B------:R-:W-:Y:S01]  /*11a60*/  IMAD.MOV.U32 R14, RZ, RZ, R8 ;  /* 0x000000ffff0e7224 */ /* 0x000fe200078e0008 */
[----:B------:R-:W-:Y:S01]  /*11a70*/  MOV R15, R13 ;  /* 0x0000000d000f7202 */ /* 0x000fe20000000f00 */
[----:B------:R-:W5:Y:S02]  /*11a80*/  LDCU.64 UR4, c[0x0][0x3f0] ;  /* 0x00007e00ff0477ac */ /* 0x000f640008000a00 */
[----:B------:R-:W-:-:S04]  /*11a90*/  IMAD.X R0, RZ, RZ, R11, P2 ;  /* 0x000000ffff007224 */ /* 0x000fc800010e060b */
[----:B----4-:R-:W-:Y:S02]  /*11aa0*/  IMAD R0, R0, UR6, RZ ;  /* 0x0000000600007c24 */ /* 0x010fe4000f8e02ff */
[----:B------:R-:W-:-:S04]  /*11ab0*/  IMAD.WIDE.U32 R14, R2, UR6, R14 ;  /* 0x00000006020e7c25 */ /* 0x000fc8000f8e000e */
[----:B------:R-:W-:Y:S01]  /*11ac0*/  IMAD R0, R2, UR7, R0 ;  /* 0x0000000702007c24 */ /* 0x000fe2000f8e0200 */
[----:B-----5:R-:W-:-:S04]  /*11ad0*/  LEA R2, P2, R14, UR4, 0x1 ;  /* 0x000000040e027c11 */ /* 0x020fc8000f8408ff */
[----:B------:R-:W-:-:S04]  /*11ae0*/  IADD3 R0, PT, PT, R0, R15, RZ ;  /* 0x0000000f00007210 */ /* 0x000fc80007ffe0ff */
[----:B------:R-:W-:-:S05]  /*11af0*/  LEA.HI.X R3, R14, UR5, R0, 0x1, P2 ;  /* 0x000000050e037c11 */ /* 0x000fca00090f0c00 */
[----:B---3--:R4:W-:Y:S02]  /*11b00*/  STG.E.128 desc[UR8][R2.64], R4 ;  /* 0x0000000402007986 */ /* 0x0089e4000c101d08 */
.L_x_191:
[----:B------:R-:W-:Y:S05]  /*11b10*/  BSYNC.RECONVERGENT B0 ;  /* 0x0000000000007941 */ /* 0x000fea0003800200 */
.L_x_190:
[----:B---34-:R3:W4:Y:S01]  /*11b20*/  LDS.128 R4, [R233+0x1000] ;  /* 0x00100000e9047984 */ /* 0x0187220000000c00 */
[----:B------:R-:W-:Y:S04]  /*11b30*/  BSSY.RECONVERGENT B0, `(.L_x_192) ;  /* 0x000000f000007945 */ /* 0x000fe80003800200 */
[----:B------:R-:W-:Y:S05]  /*11b40*/  @P1 BRA `(.L_x_193) ;  /* 0x0000000000341947 */ /* 0x000fea0003800000 */
[----:B------:R-:W5:Y:S01]  /*11b50*/  LDCU.64 UR6, c[0x0][0x408] ;  /* 0x00008100ff0677ac */ /* 0x000f620008000a00 */
[----:B------:R-:W-:Y:S01]  /*11b60*/  IADD3 R2, P1, PT, R10, 0x40, RZ ;  /* 0x000000400a027810 */ /* 0x000fe20007f3e0ff */
[----:B------:R-:W-:Y:S01]  /*11b70*/  IMAD.MOV.U32 R14, RZ, RZ, R8 ;  /* 0x000000ffff0e7224 */ /* 0x000fe200078e0008 */
[----:B------:R-:W-:Y:S01]  /*11b80*/  MOV R15, R13 ;  /* 0x0000000d000f7202 */ /* 0x000fe20000000f00 */
[----:B------:R-:W1:Y:S02]  /*11b90*/  LDCU.64 UR4, c[0x0][0x3f0] ;  /* 0x00007e00ff0477ac */ /* 0x000e640008000a00 */
[----:B------:R-:W-:-:S04]  /*11ba0*/  IMAD.X R0, RZ, RZ, R11, P1 ;  /* 0x000000ffff007224 */ /* 0x000fc800008e060b */
[----:B-----5:R-:W-:Y:S02]  /*11bb0*/  IMAD R0, R0, UR6, RZ ;  /* 0x0000000600007c24 */ /* 0x020fe4000f8e02ff */
[----:B------:R-:W-:-:S04]  /*11bc0*/  IMAD.WIDE.U32 R14, R2, UR6, R14 ;  /* 0x00000006020e7c25 */ /* 0x000fc8000f8e000e */
[----:B------:R-:W-:Y:S01]  /*11bd0*/  IMAD R0, R2, UR7, R0 ;  /* 0x0000000702007c24 */ /* 0x000fe2000f8e0200 */
[----:B-1----:R-:W-:-:S04]  /*11be0*/  LEA R2, P1, R14, UR4, 0x1 ;  /* 0x000000040e027c11 */ /* 0x002fc8000f8208ff */
[----:B------:R-:W-:-:S04]  /*11bf0*/  IADD3 R0, PT, PT, R0, R15, RZ ;  /* 0x0000000f00007210 */ /* 0x000fc80007ffe0ff */
[----:B------:R-:W-:-:S05]  /*11c00*/  LEA.HI.X R3, R14, UR5, R0, 0x1, P1 ;  /* 0x000000050e037c11 */ /* 0x000fca00088f0c00 */
[----:B----4-:R1:W-:Y:S02]  /*11c10*/  STG.E.128 desc[UR8][R2.64], R4 ;  /* 0x0000000402007986 */ /* 0x0103e4000c101d08 */
.L_x_193:
[----:B------:R-:W-:Y:S05]  /*11c20*/  BSYNC.RECONVERGENT B0 ;  /* 0x0000000000007941 */ /* 0x000fea0003800200 */
.L_x_192:
[----:B------:R-:W-:Y:S05]  /*11c30*/  @P0 EXIT ;  /* 0x000000000000094d */ /* 0x000fea0003800000 */
[----:B------:R-:W5:Y:S01]  /*11c40*/  LDCU.64 UR6, c[0x0][0x408] ;  /* 0x00008100ff0677ac */ /* 0x000f620008000a00 */
[----:B------:R-:W-:Y:S01]  /*11c50*/  IADD3 R0, P0, PT, R10, 0x60, RZ ;  /* 0x000000600a007810 */ /* 0x000fe20007f1e0ff */
[----:B-1--4-:R-:W-:Y:S01]  /*11c60*/  IMAD.MOV.U32 R4, RZ, RZ, R8 ;  /* 0x000000ffff047224 */ /* 0x012fe200078e0008 */
        /* <DEDUP_REMOVED lines=9> */
[----:B------:R-:W-:Y:S01]  /*11d00*/  STG.E.128 desc[UR8][R6.64], R16 ;  /* 0x0000001006007986 */ /* 0x000fe2000c101d08 */
[----:B------:R-:W-:Y:S05]  /*11d10*/  EXIT ;  /* 0x000000000000794d */ /* 0x000fea0003800000 */
.L_x_194:
        /* <DEDUP_REMOVED lines=14> */
.L_x_728:


//--------------------- .text._ZN5flash16flash_fwd_kernelI23Flash_fwd_kernel_traitsILi32ELi128ELi128ELi4ELb0ELb0EN7cutlass6half_tE19Flash_kernel_traitsILi32ELi128ELi128ELi4ES3_EELb1ELb1ELb0ELb0ELb0ELb0ELb0ELb0EEEvNS_16Flash_fwd_paramsE --------------------------
	.section	.text._ZN5flash16flash_fwd_kernelI23Flash_fwd_kernel_traitsILi32ELi128ELi128ELi4ELb0ELb0EN7cutlass6half_tE19Flash_kernel_traitsILi32ELi128ELi128ELi4ES3_EELb1ELb1ELb0ELb0ELb0ELb0ELb0ELb0EEEvNS_16Flash_fwd_paramsE,"ax",@progbits
	.align	128
        .global         _ZN5flash16flash_fwd_kernelI23Flash_fwd_kernel_traitsILi32ELi128ELi128ELi4ELb0ELb0EN7cutlass6half_tE19Flash_kernel_traitsILi32ELi128ELi128ELi4ES3_EELb1ELb1ELb0ELb0ELb0ELb0ELb0ELb0EEEvNS_16Flash_fwd_paramsE
        .type           _ZN5flash16flash_fwd_kernelI23Flash_fwd_kernel_traitsILi32ELi128ELi128ELi4ELb0ELb0EN7cutlass6half_tE19Flash_kernel_traitsILi32ELi128ELi128ELi4ES3_EELb1ELb1ELb0ELb0ELb0ELb0ELb0ELb0EEEvNS_16Flash_fwd_paramsE,@function
        .size           _ZN5flash16flash_fwd_kernelI23Flash_fwd_kernel_traitsILi32ELi128ELi128ELi4ELb0ELb0EN7cutlass6half_tE19Flash_kernel_traitsILi32ELi128ELi128ELi4ES3_EELb1ELb1ELb0ELb0ELb0ELb0ELb0ELb0EEEvNS_16Flash_fwd_paramsE,(.L_x_729 - _ZN5flash16flash_fwd_kernelI23Flash_fwd_kernel_traitsILi32ELi128ELi128ELi4ELb0ELb0EN7cutlass6half_tE19Flash_kernel_traitsILi32ELi128ELi128ELi4ES3_EELb1ELb1ELb0ELb0ELb0ELb0ELb0ELb0EEEvNS_16Flash_fwd_paramsE)
        .other          _ZN5flash16flash_fwd_kernelI23Flash_fwd_kernel_traitsILi32ELi128ELi128ELi4ELb0ELb0EN7cutlass6half_tE19Flash_kernel_traitsILi32ELi128ELi128ELi4ES3_EELb1ELb1ELb0ELb0ELb0ELb0ELb0ELb0EEEvNS_16Flash_fwd_paramsE,@"STO_CUDA_ENTRY STV_DEFAULT"
_ZN5flash16flash_fwd_kernelI23Flash_fwd_kernel_traitsILi32ELi128ELi128ELi4ELb0ELb0EN7cutlass6half_tE19Flash_kernel_traitsILi32ELi128ELi128ELi4ES3_EELb1ELb1ELb0ELb0ELb0ELb0ELb0ELb0EEEvNS_16Flash_fwd_paramsE:
.text._ZN5flash16flash_fwd_kernelI23Flash_fwd_kernel_traitsILi32ELi128ELi128ELi4ELb0ELb0EN7cutlass6half_tE19Flash_kernel_traitsILi32ELi128ELi128ELi4ES3_EELb1ELb1ELb0ELb0ELb0ELb0ELb0ELb0EEEvNS_16Flash_fwd_paramsE:
[----:B------:R-:W1:Y:S01]  /*0000*/  LDC R1, c[0x0][0x37c] ;  /* 0x0000df00ff017b82 */ /* 0x000e620000000800 */
[----:B------:R-:W2:Y:S07]  /*0010*/  LDCU.U8 UR4, c[0x0][0x524] ;  /* 0x0000a480ff0477ac */ /* 0x000eae0008000000 */
[----:B------:R-:W3:Y:S01]  /*0020*/  LDC R19, c[0x0][0x518] ;  /* 0x00014600ff137b82 */ /* 0x000ee20000000800 */
[----:B-1----:R-:W-:Y:S01]  /*0030*/  VIADD R1, R1, 0xffffff20 ;  /* 0xffffff2001017836 */ /* 0x002fe20000000000 */
[----:B------:R-:W1:Y:S01]  /*0040*/  LDCU.64 UR18, c[0x0][0x510] ;  /* 0x0000a200ff1277ac */ /* 0x000e620008000a00 */
[----:B------:R-:W4:Y:S05]  /*0050*/  LDCU.64 UR14, c[0x0][0x358] ;  /* 0x00006b00ff0e77ac */ /* 0x000f2a0008000a00 */
[----:B------:R-:W3:Y:S01]  /*0060*/  LDC R20, c[0x0][0x51c] ;  /* 0x00014700ff147b82 */ /* 0x000ee20000000800 */
[----:B------:R-:W3:Y:S01]  /*0070*/  S2R R21, SR_CTAID.Y ;  /* 0x0000000000157919 */ /* 0x000ee20000002600 */
[----:B------:R-:W3:Y:S01]  /*0080*/  LDCU.64 UR6, c[0x0][0x470] ;  /* 0x00008e00ff0677ac */ /* 0x000ee20008000a00 */
[----:B------:R-:W3:Y:S01]  /*0090*/  S2R R23, SR_CTAID.Z ;  /* 0x0000000000177919 */ /* 0x000ee20000002700 */
[----:B------:R-:W3:Y:S01]  /*00a0*/  S2R R22, SR_TID.X ;  /* 0x0000000000167919 */ /* 0x000ee20000002100 */
[----:B--2---:R-:W-:-:S03]  /*00b0*/  ISETP.NE.AND P3, PT, RZ, UR4, PT ;  /* 0x00000004ff007c0c */ /* 0x004fc6000bf65270 */
[----:B------:R-:W2:Y:S01]  /*00c0*/  S2UR UR8, SR_CTAID.X ;  /* 0x00000000000879c3 */ /* 0x000ea20000002500 */
[----:B------:R-:W2:Y:S01]  /*00d0*/  LDCU.64 UR4, c[0x0][0x478] ;  /* 0x00008f00ff0477ac */ /* 0x000ea20008000a00 */
[----:B-1----:R-:W-:Y:S02]  /*00e0*/  IMAD.U32 R2, RZ, RZ, UR18 ;  /* 0x00000012ff027e24 */ /* 0x002fe4000f8e00ff */
[----:B------:R-:W-:-:S04]  /*00f0*/  IMAD.U32 R3, RZ, RZ, UR19 ;  /* 0x00000013ff037e24 */ /* 0x000fc8000f8e00ff */
[----:B------:R-:W1:Y:S02]  /*0100*/  LDC.64 R4, c[0x0][0x460] ;  /* 0x00011800ff047b82 */ /* 0x000e640000000a00 */
[----:B----4-:R3:W4:Y:S06]  /*0110*/  @P3 LDG.E.64 R6, desc[UR14][R2.64] ;  /* 0x0000000e02063981 */ /* 0x01072c000c1e1b00 */
[----:B------:R-:W1:Y:S01]  /*0120*/  LDC.64 R10, c[0x0][0x460] ;  /* 0x00011800ff0a7b82 */ /* 0x000e620000000a00 */
[----:B---3--:R-:W-:Y:S02]  /*0130*/  @P3 IMAD.MOV.U32 R2, RZ, RZ, R19 ;  /* 0x000000ffff023224 */ /* 0x008fe400078e0013 */
[----:B------:R-:W-:-:S06]  /*0140*/  @P3 IMAD.MOV.U32 R3, RZ, RZ, R20 ;  /* 0x000000ffff033224 */ /* 0x000fcc00078e0014 */
[----:B------:R-:W3:Y:S01]  /*0150*/  @P3 LDG.E.64 R2, desc[UR14][R2.64] ;  /* 0x0000000e02023981 */ /* 0x000ee2000c1e1b00 */
[----:B--2---:R-:W-:Y:S01]  /*0160*/  LOP3.LUT R0, R23, UR8, R21, 0xfe, !PT ;  /* 0x0000000817007c12 */ /* 0x004fe2000f8efe15 */
[----:B------:R-:W-:Y:S01]  /*0170*/  IMAD.MOV.U32 R24, RZ, RZ, -0x1 ;  /* 0xffffffffff187424 */ /* 0x000fe200078e00ff */
[----:B-1----:R-:W-:Y:S02]  /*0180*/  ISETP.NE.U32.AND P0, PT, R4, RZ, PT ;  /* 0x000000ff0400720c */ /* 0x002fe40003f05070 */
[----:B------:R-:W-:Y:S02]  /*0190*/  LOP3.LUT P4, RZ, R0, R22, RZ, 0xfc, !PT ;  /* 0x0000001600ff7212 */ /* 0x000fe4000788fcff */
[----:B------:R-:W3:Y:S01]  /*01a0*/  @P3 LDC R0, c[0x0][0x520] ;  /* 0x00014800ff003b82 */ /* 0x000ee20000000800 */
[----:B------:R-:W-:Y:S02]  /*01b0*/  ISETP.NE.AND.EX P0, PT, R5, RZ, PT, P0 ;  /* 0x000000ff0500720c */ /* 0x000fe40003f05300 */
[----:B------:R-:W-:-:S04]  /*01c0*/  ISETP.NE.U32.AND P1, PT, R4, RZ, PT ;  /* 0x000000ff0400720c */ /* 0x000fc80003f25070 */
[----:B------:R-:W-:Y:S01]  /*01d0*/  ISETP.NE.AND.EX P1, PT, R5, RZ, PT, P1 ;  /* 0x000000ff0500720c */ /* 0x000fe20003f25310 */
[----:B------:R-:W-:-:S03]  /*01e0*/  IMAD.WIDE.U32 R4, R21, 0x4, R10 ;  /* 0x0000000415047825 */ /* 0x000fc600078e000a */
[----:B------:R-:W1:Y:S03]  /*01f0*/  @!P4 LDC.64 R8, c[0x0][0x528] ;  /* 0x00014a00ff08cb82 */ /* 0x000e660000000a00 */
[----:B------:R-:W-:Y:S01]  /*0200*/  VOTEU.ANY UP0, P0 ;  /* 0x0000000000ff7886 */ /* 0x000fe20000000100 */
[----:B------:R-:W-:Y:S01]  /*0210*/  PLOP3.LUT P0, PT, PT, PT, UP0, 0x80, 0x8 ;  /* 0x000000000008781c */ /* 0x000fe20003f0f008 */
[----:B------:R-:W-:Y:S02]  /*0220*/  IMAD.MOV.U32 R10, RZ, RZ, RZ ;  /* 0x000000ffff0a7224 */ /* 0x000fe400078e00ff */
[----:B------:R-:W-:Y:S01]  /*0230*/  IMAD.MOV.U32 R11, RZ, RZ, -0x1 ;  /* 0xffffffffff0b7424 */ /* 0x000fe200078e00ff */
[----:B----4-:R-:W-:Y:S02]  /*0240*/  @P3 R2UR UR18, R6 ;  /* 0x00000000061232ca */ /* 0x010fe400000e0000 */
[----:B------:R-:W-:Y:S01]  /*0250*/  @P3 R2UR UR19, R7 ;  /* 0x00000000071332ca */ /* 0x000fe200000e0000 */
[----:B------:R-:W-:Y:S01]  /*0260*/  IMAD.SHL.U32 R6, R21, 0x4, RZ ;  /* 0x0000000415067824 */ /* 0x000fe200078e00ff */
[----:B---3--:R-:W-:-:S09]  /*0270*/  @P3 IADD3 R19, P2, PT, R2, R0, RZ ;  /* 0x0000000002133210 */ /* 0x008fd20007f5e0ff */
[----:B------:R-:W-:Y:S02]  /*0280*/  IMAD.U32 R2, RZ, RZ, UR18 ;  /* 0x00000012ff027e24 */ /* 0x000fe4000f8e00ff */
[----:B------:R-:W-:Y:S02]  /*0290*/  @P3 IMAD.X R20, RZ, RZ, R3, P2 ;  /* 0x000000ffff143224 */ /* 0x000fe400010e0603 */
[----:B------:R-:W-:-:S05]  /*02a0*/  IMAD.U32 R3, RZ, RZ, UR19 ;  /* 0x00000013ff037e24 */ /* 0x000fca000f8e00ff */
[----:B-1----:R1:W-:Y:S01]  /*02b0*/  @!P4 STG.E.64 desc[UR14][R8.64], R2 ;  /* 0x000000020800c986 */ /* 0x0023e2000c101b0e */
[----:B------:R-:W-:Y:S02]  /*02c0*/  ISETP.NE.U32.AND P3, PT, RZ, UR4, PT ;  /* 0x00000004ff007c0c */ /* 0x000fe4000bf65070 */
[----:B------:R-:W-:Y:S01]  /*02d0*/  SHF.R.U32.HI R7, RZ, 0x1e, R21 ;  /* 0x0000001eff077819 */ /* 0x000fe20000011615 */
[----:B-1----:R-:W-:Y:S02]  /*02e0*/  @!P4 IMAD.MOV.U32 R2, RZ, RZ, R19 ;  /* 0x000000ffff02c224 */ /* 0x002fe400078e0013 */
[----:B------:R-:W-:-:S05]  /*02f0*/  @!P4 IMAD.MOV.U32 R3, RZ, RZ, R20 ;  /* 0x000000ffff03c224 */ /* 0x000fca00078e0014 */
[----:B------:R1:W-:Y:S01]  /*0300*/  @!P4 STG.E.64 desc[UR14][R8.64+0x8], R2 ;  /* 0x000008020800c986 */ /* 0x0003e2000c101b0e */
[----:B------:R-:W-:-:S03]  /*0310*/  ISETP.NE.U32.AND P4, PT, RZ, UR6, PT ;  /* 0x00000006ff007c0c */ /* 0x000fc6000bf85070 */
[----:B------:R-:W2:Y:S01]  /*0320*/  @P1 LDG.E R24, desc[UR14][R4.64] ;  /* 0x0000000e04181981 */ /* 0x000ea2000c1e1900 */
[----:B------:R-:W-:-:S03]  /*0330*/  ISETP.NE.AND.EX P4, PT, RZ, UR7, PT, P4 ;  /* 0x00000007ff007c0c */ /* 0x000fc6000bf85340 */
[----:B------:R3:W2:Y:S01]  /*0340*/  @P0 LDG.E R0, desc[UR14][R4.64+0x4] ;  /* 0x0000040e04000981 */ /* 0x0006a2000c1e1900 */
[----:B------:R-:W-:-:S13]  /*0350*/  ISETP.NE.AND.EX P3, PT, RZ, UR5, PT, P3 ;  /* 0x00000005ff007c0c */ /* 0x000fda000bf65330 */
[C---:B-1----:R-:W-:Y:S02]  /*0360*/  @P3 IADD3 R2, P1, PT, R6.reuse, UR4, RZ ;  /* 0x0000000406023c10 */ /* 0x042fe4000ff3e0ff */
[----:B---3--:R-:W-:Y:S01]  /*0370*/  @P4 IADD3 R4, P2, PT, R6, UR6, RZ ;  /* 0x0000000606044c10 */ /* 0x008fe2000ff5e0ff */
[----:B------:R-:W1:Y:S01]  /*0380*/  LDCU.U8 UR4, c[0x0][0x532] ;  /* 0x0000a640ff0477ac */ /* 0x000e620008000000 */
[C---:B------:R-:W-:Y:S02]  /*0390*/  @P3 IADD3.X R3, PT, PT, R7.reuse, UR5, RZ, P1, !PT ;  /* 0x0000000507033c10 */ /* 0x040fe40008ffe4ff */
[----:B------:R-:W-:-:S03]  /*03a0*/  @P4 IADD3.X R5, PT, PT, R7, UR7, RZ, P2, !PT ;  /* 0x0000000707054c10 */ /* 0x000fc600097fe4ff */
[----:B------:R-:W5:Y:S04]  /*03b0*/  @P3 LDG.E R8, desc[UR14][R2.64] ;  /* 0x0000000e02083981 */ /* 0x000f68000c1e1900 */
[----:B------:R3:W5:Y:S02]  /*03c0*/  @P4 LDG.E R10, desc[UR14][R4.64] ;  /* 0x0000000e040a4981 */ /* 0x000764000c1e1900 */
[----:B---3--:R-:W3:Y:S01]  /*03d0*/  LDC.64 R4, c[0x0][0x468] ;  /* 0x00011a00ff047b82 */ /* 0x008ee20000000a00 */
[----:B-1----:R-:W-:Y:S02]  /*03e0*/  ISETP.NE.AND P2, PT, RZ, UR4, PT ;  /* 0x00000004ff007c0c */ /* 0x002fe4000bf45270 */
[----:B---3--:R-:W-:-:S04]  /*03f0*/  ISETP.EQ.U32.AND P4, PT, R4, RZ, PT ;  /* 0x000000ff0400720c */ /* 0x008fc80003f82070 */
[----:B------:R-:W-:Y:S02]  /*0400*/  ISETP.EQ.OR.EX P4, PT, R5, RZ, !P2, P4 ;  /* 0x000000ff0500720c */ /* 0x000fe40005782740 */
[----:B------:R-:W-:-:S05]  /*0410*/  IADD3 R2, P1, PT, R6, R4, RZ ;  /* 0x0000000406027210 */ /* 0x000fca0007f3e0ff */
[----:B------:R-:W-:Y:S01]  /*0420*/  IMAD.X R3, R7, 0x1, R5, P1 ;  /* 0x0000000107037824 */ /* 0x000fe200008e0605 */
[----:B------:R-:W1:Y:S01]  /*0430*/  @!UP0 LDCU UR17, c[0x0][0x434] ;  /* 0x00008680ff1187ac */ /* 0x000e620008000800 */
[----:B------:R-:W3:Y:S04]  /*0440*/  @!P3 LDC.64 R6, c[0x0][0x488] ;  /* 0x00012200ff06bb82 */ /* 0x000ee80000000a00 */
[----:B------:R4:W5:Y:S01]  /*0450*/  @!P4 LDG.E R11, desc[UR14][R2.64] ;  /* 0x0000000e020bc981 */ /* 0x000962000c1e1900 */
[----:B------:R-:W-:-:S04]  /*0460*/  ISETP.NE.U32.AND P1, PT, R4, RZ, PT ;  /* 0x000000ff0400720c */ /* 0x000fc80003f25070 */
[----:B------:R-:W-:Y:S01]  /*0470*/  ISETP.NE.AND.EX P1, PT, R5, RZ, PT, P1 ;  /* 0x000000ff0500720c */ /* 0x000fe20003f25310 */
[----:B------:R-:W-:-:S12]  /*0480*/  USHF.L.U32 UR16, UR8, 0x7, URZ ;  /* 0x0000000708107899 */ /* 0x000fd800080006ff */
[----:B------:R-:W1:Y:S01]  /*0490*/  @!P1 LDC R4, c[0x0][0x438] ;  /* 0x00010e00ff049b82 */ /* 0x000e620000000800 */
[----:B--2---:R-:W-:Y:S01]  /*04a0*/  @P0 IMAD.IADD R0, R0, 0x1, -R24 ;  /* 0x0000000100000824 */ /* 0x004fe200078e0a18 */
[----:B------:R4:W-:Y:S04]  /*04b0*/  STL [R1+0x50], R24 ;  /* 0x0000501801007387 */ /* 0x0009e80000100800 */
[----:B------:R-:W-:Y:S02]  /*04c0*/  @P0 R2UR UR4, R0 ;  /* 0x00000000000402ca */ /* 0x000fe400000e0000 */
[----:B------:R-:W2:Y:S11]  /*04d0*/  @!P3 LDC R0, c[0x0][0x43c] ;  /* 0x00010f00ff00bb82 */ /* 0x000eb60000000800 */
[----:B-1----:R-:W-:-:S02]  /*04e0*/  @UP0 UMOV UR17, UR4 ;  /* 0x0000000400110c82 */ /* 0x002fc40008000000 */
[----:B------:R-:W-:-:S06]  /*04f0*/  UISETP.GT.AND UP0, UPT, UR17, UR16, UPT ;  /* 0x000000101100728c */ /* 0x000fcc000bf04270 */
[----:B------:R-:W-:Y:S01]  /*0500*/  PLOP3.LUT P0, PT, PT, PT, UP0, 0x80, 0x8 ;  /* 0x000000000008781c */ /* 0x000fe20003f0f008 */
[----:B---34-:R-:W-:-:S12]  /*0510*/  @!P1 BRA `(.L_x_195) ;  /* 0x00000000000c9947 */ /* 0x018fd80003800000 */
[----:B------:R-:W3:Y:S02]  /*0520*/  @P2 LDG.E R4, desc[UR14][R2.64+0x4] ;  /* 0x0000040e02042981 */ /* 0x000ee4000c1e1900 */
[----:B---3-5:R-:W-:-:S06]  /*0530*/  @P2 IADD3 R4, PT, PT, R4, -R11, RZ ;  /* 0x8000000b04042210 */ /* 0x028fcc0007ffe0ff */
[----:B------:R1:W5:Y:S02]  /*0540*/  @!P2 LDG.E R4, desc[UR14][R2.64] ;  /* 0x0000000e0204a981 */ /* 0x000364000c1e1900 */
.L_x_195:
[----:B------:R-:W-:Y:S05]  /*0550*/  @!P0 EXIT ;  /* 0x000000000000894d */ /* 0x000fea0003800000 */
[----:B------:R-:W3:Y:S01]  /*0560*/  LDC R52, c[0x0][0x508] ;  /* 0x00014200ff347b82 */ /* 0x000ee20000000800 */
[----:B------:R-:W-:Y:S01]  /*0570*/  @!P3 ISETP.NE.U32.AND P0, PT, R6, RZ, PT ;  /* 0x000000ff0600b20c */ /* 0x000fe20003f05070 */
[----:B------:R-:W-:Y:S01]  /*0580*/  UIADD3 UR4, UPT, UPT, UR8, 0x1, URZ ;  /* 0x0000000108047890 */ /* 0x000fe2000fffe0ff */
[----:B-----5:R-:W-:Y:S02]  /*0590*/  @P3 IMAD.IADD R53, R8, 0x1, -R10 ;  /* 0x0000000108353824 */ /* 0x020fe400078e0a0a */
[----:B------:R-:W-:-:S04]  /*05a0*/  @!P3 ISETP.NE.AND.EX P0, PT, R7, RZ, PT, P0 ;  /* 0x000000ff0700b20c */ /* 0x000fc80003f05300 */
[----:B--2---:R-:W-:-:S04]  /*05b0*/  @!P3 SEL R0, R0, RZ, P0 ;  /* 0x000000ff0000b207 */ /* 0x004fc80000000000 */
[----:B------:R-:W-:Y:S01]  /*05c0*/  @!P3 IADD3 R53, PT, PT, R0, R4, -R10 ;  /* 0x000000040035b210 */ /* 0x000fe20007ffe80a */
[----:B------:R-:W-:-:S04]  /*05d0*/  IMAD.U32 R0, RZ, RZ, UR4 ;  /* 0x00000004ff007e24 */ /* 0x000fc8000f8e00ff */
[----:B-1----:R-:W-:Y:S01]  /*05e0*/  VIADD R3, R53, 0x7f ;  /* 0x0000007f35037836 */ /* 0x002fe20000000000 */
[----:B------:R-:W-:-:S04]  /*05f0*/  LEA R0, R0, -UR17, 0x7 ;  /* 0x8000001100007c11 */ /* 0x000fc8000f8e38ff */
[----:B------:R-:W-:Y:S02]  /*0600*/  SHF.R.S32.HI R4, RZ, 0x1f, R3 ;  /* 0x0000001fff047819 */ /* 0x000fe40000011403 */
[----:B---3--:R-:W-:Y:S02]  /*0610*/  IADD3 R0, PT, PT, R3, R52, R0 ;  /* 0x0000003403007210 */ /* 0x008fe40007ffe000 */
[----:B------:R-:W-:Y:S02]  /*0620*/  LEA.HI R3, R4, R3, RZ, 0x7 ;  /* 0x0000000304037211 */ /* 0x000fe400078f38ff */
[----:B------:R-:W-:-:S04]  /*0630*/  SHF.R.S32.HI R2, RZ, 0x1f, R0 ;  /* 0x0000001fff027819 */ /* 0x000fc80000011400 */
[----:B------:R-:W-:Y:S02]  /*0640*/  LEA.HI R0, R2, R0, RZ, 0x7 ;  /* 0x0000000002007211 */ /* 0x000fe400078f38ff */
[----:B------:R-:W-:Y:S02]  /*0650*/  SHF.R.S32.HI R2, RZ, 0x7, R3 ;  /* 0x00000007ff027819 */ /* 0x000fe40000011403 */
[----:B------:R-:W-:-:S04]  /*0660*/  SHF.R.S32.HI R0, RZ, 0x7, R0 ;  /* 0x00000007ff007819 */ /* 0x000fc80000011400 */
[----:B------:R-:W-:-:S04]  /*0670*/  VIMNMX R247, PT, PT, R2, R0, PT ;  /* 0x0000000002f77248 */ /* 0x000fc80003fe0100 */
[----:B------:R-:W-:-:S13]  /*0680*/  ISETP.GT.AND P0, PT, R247, RZ, PT ;  /* 0x000000fff700720c */ /* 0x000fda0003f04270 */
[----:B------:R-:W-:Y:S05]  /*0690*/  @P0 BRA `(.L_x_196) ;  /* 0x0000000800ac0947 */ /* 0x000fea0003800000 */
[----:B------:R-:W1:Y:S01]  /*06a0*/  LDC.U8 R0, c[0x0][0x549] ;  /* 0x00015240ff007b82 */ /* 0x000e620000000000 */
[----:B------:R-:W-:-:S07]  /*06b0*/  ISETP.NE.AND P1, PT, R24, -0x1, PT ;  /* 0xffffffff1800780c */ /* 0x000fce0003f25270 */
[----:B------:R-:W2:Y:S08]  /*06c0*/  LDC.U8 R12, c[0x0][0x548] ;  /* 0x00015200ff0c7b82 */ /* 0x000eb00000000000 */
[----:B------:R-:W3:Y:S01]  /*06d0*/  @!P1 LDC.64 R8, c[0x0][0x400] ;  /* 0x00010000ff089b82 */ /* 0x000ee20000000a00 */
[----:B-1----:R-:W-:-:S07]  /*06e0*/  ISETP.NE.AND P0, PT, R0, RZ, PT ;  /* 0x000000ff0000720c */ /* 0x002fce0003f05270 */
[----:B------:R-:W1:Y:S01]  /*06f0*/  LDC R7, c[0x0][0x434] ;  /* 0x00010d00ff077b82 */ /* 0x000e620000000800 */
[----:B--2---:R-:W-:-:S07]  /*0700*/  ISETP.NE.AND P2, PT, R12, RZ, !P0 ;  /* 0x000000ff0c00720c */ /* 0x004fce0004745270 */
[----:B------:R-:W2:Y:S01]  /*0710*/  @P1 LDC.64 R10, c[0x0][0x408] ;  /* 0x00010200ff0a1b82 */ /* 0x000ea20000000a00 */
[----:B------:R-:W-:Y:S01]  /*0720*/  @P0 MOV R0, 0x1 ;  /* 0x0000000100000802 */ /* 0x000fe20000000f00 */
[----:B---3--:R-:W-:-:S06]  /*0730*/  @!P1 IMAD.WIDE.U32 R4, R21, R8, RZ ;  /* 0x0000000815049225 */ /* 0x008fcc00078e00ff */
[----:B------:R-:W3:Y:S08]  /*0740*/  @P0 LDC.64 R2, c[0x0][0x430] ;  /* 0x00010c00ff020b82 */ /* 0x000ef00000000a00 */
[----:B------:R-:W4:Y:S01]  /*0750*/  @P0 LDC R15, c[0x0][0x430] ;  /* 0x00010c00ff0f0b82 */ /* 0x000f220000000800 */
[----:B---3--:R-:W-:Y:S01]  /*0760*/  @P0 IMAD R6, R2, R3, RZ ;  /* 0x0000000302060224 */ /* 0x008fe200078e02ff */
[----:B-12---:R-:W-:Y:S06]  /*0770*/  @P0 BRA `(.L_x_197) ;  /* 0x0000000000280947 */ /* 0x006fec0003800000 */
        /* <DEDUP_REMOVED lines=10> */
.L_x_197:
[----:B------:R-:W1:Y:S01]  /*0820*/  LDCU UR6, c[0x0][0x440] ;  /* 0x00008800ff0677ac */ /* 0x000e620008000800 */
[C---:B------:R-:W-:Y:S01]  /*0830*/  @P1 IMAD.WIDE.U32 R2, R24.reuse, R10, RZ ;  /* 0x0000000a18021225 */ /* 0x040fe200078e00ff */
[C---:B------:R-:W-:Y:S01]  /*0840*/  ISETP.NE.AND P4, PT, R24.reuse, -0x1, PT ;  /* 0xffffffff1800780c */ /* 0x040fe20003f85270 */
[----:B------:R-:W2:Y:S01]  /*0850*/  S2R R10, SR_CTAID.X ;  /* 0x00000000000a7919 */ /* 0x000ea20000002500 */
[----:B------:R-:W3:Y:S01]  /*0860*/  LDCU.64 UR4, c[0x0][0x410] ;  /* 0x00008200ff0477ac */ /* 0x000ee20008000a00 */
[----:B----4-:R-:W-:Y:S01]  /*0870*/  IMAD R14, R23, R6, RZ ;  /* 0x00000006170e7224 */ /* 0x010fe200078e02ff */
[----:B------:R-:W-:Y:S01]  /*0880*/  BSSY.RECONVERGENT B0, `(.L_x_198) ;  /* 0x000002c000007945 */ /* 0x000fe20003800200 */
[----:B------:R-:W-:Y:S01]  /*0890*/  @!P1 IMAD R9, R21, R9, R5 ;  /* 0x0000000915099224 */ /* 0x000fe200078e0205 */
[----:B------:R-:W-:Y:S01]  /*08a0*/  UIADD3 UR17, UPT, UPT, -UR16, UR17, URZ ;  /* 0x0000001110117290 */ /* 0x000fe2000fffe1ff */
[----:B------:R-:W-:Y:S02]  /*08b0*/  @P1 IMAD R9, R24, R11, R3 ;  /* 0x0000000b18091224 */ /* 0x000fe400078e0203 */
[----:B------:R-:W-:-:S02]  /*08c0*/  IMAD.SHL.U32 R3, R22, 0x8, RZ ;  /* 0x0000000816037824 */ /* 0x000fc400078e00ff */
[C---:B------:R-:W-:Y:S02]  /*08d0*/  @!P2 IMAD R14, R21.reuse, R0, R14 ;  /* 0x00000000150ea224 */ /* 0x040fe400078e020e */
[----:B------:R-:W-:Y:S02]  /*08e0*/  IMAD R0, R21, R7, RZ ;  /* 0x0000000715007224 */ /* 0x000fe400078e02ff */
[----:B------:R-:W-:Y:S01]  /*08f0*/  @!P1 IMAD.MOV.U32 R5, RZ, RZ, R4 ;  /* 0x000000ffff059224 */ /* 0x000fe200078e0004 */
[----:B------:R-:W-:Y:S01]  /*0900*/  SHF.R.U32.HI R4, RZ, 0x2, R22 ;  /* 0x00000002ff047819 */ /* 0x000fe20000011616 */
[----:B------:R-:W-:Y:S01]  /*0910*/  @P1 IMAD.MOV.U32 R5, RZ, RZ, R2 ;  /* 0x000000ffff051224 */ /* 0x000fe200078e0002 */
[----:B------:R-:W-:Y:S01]  /*0920*/  LOP3.LUT R2, R3, 0x18, RZ, 0xc0, !PT ;  /* 0x0000001803027812 */ /* 0x000fe200078ec0ff */
[----:B------:R-:W-:Y:S01]  /*0930*/  IMAD R16, R15, UR16, RZ ;  /* 0x000000100f107c24 */ /* 0x000fe2000f8e02ff */
[----:B------:R-:W-:Y:S01]  /*0940*/  SEL R0, R0, R24, !P4 ;  /* 0x0000001800007207 */ /* 0x000fe20006000000 */
[----:B------:R-:W-:Y:S01]  /*0950*/  VIADD R17, R4, 0x20 ;  /* 0x0000002004117836 */ /* 0x000fe20000000000 */
[----:B------:R-:W-:Y:S01]  /*0960*/  ISETP.NE.AND P3, PT, R2, RZ, PT ;  /* 0x000000ff0200720c */ /* 0x000fe20003f65270 */
[----:B------:R-:W-:Y:S01]  /*0970*/  VIADD R19, R4, 0x60 ;  /* 0x0000006004137836 */ /* 0x000fe20000000000 */
[----:B------:R-:W-:-:S02]  /*0980*/  IADD3 R8, P1, PT, R2, R5, RZ ;  /* 0x0000000502087210 */ /* 0x000fc40007f3e0ff */
[----:B-1----:R-:W-:Y:S02]  /*0990*/  ISETP.GE.AND P0, PT, R2, UR6, PT ;  /* 0x0000000602007c0c */ /* 0x002fe4000bf06270 */
[----:B------:R-:W-:Y:S01]  /*09a0*/  SHF.R.S32.HI R2, RZ, 0x1f, R0 ;  /* 0x0000001fff027819 */ /* 0x000fe20000011400 */
[----:B------:R-:W-:Y:S01]  /*09b0*/  IMAD.X R9, RZ, RZ, R9, P1 ;  /* 0x000000ffff097224 */ /* 0x000fe200008e0609 */
[----:B------:R-:W-:Y:S02]  /*09c0*/  SEL R20, R0, RZ, P2 ;  /* 0x000000ff00147207 */ /* 0x000fe40001000000 */
[----:B------:R-:W-:Y:S01]  /*09d0*/  SEL R21, R2, RZ, P2 ;  /* 0x000000ff02157207 */ /* 0x000fe20001000000 */
[C---:B---3--:R-:W-:Y:S01]  /*09e0*/  IMAD.WIDE.U32 R8, R23.reuse, UR4, R8 ;  /* 0x0000000417087c25 */ /* 0x048fe2000f8e0008 */
[C---:B------:R-:W-:Y:S02]  /*09f0*/  ISETP.GE.OR P2, PT, R4.reuse, UR17, P0 ;  /* 0x0000001104007c0c */ /* 0x040fe40008746670 */
[----:B------:R-:W-:Y:S01]  /*0a00*/  IADD3 R18, PT, PT, R4, 0x40, RZ ;  /* 0x0000004004127810 */ /* 0x000fe20007ffe0ff */
[----:B------:R-:W-:Y:S01]  /*0a10*/  IMAD R7, R23, UR5, R9 ;  /* 0x0000000517077c24 */ /* 0x000fe2000f8e0209 */
[----:B------:R-:W-:-:S02]  /*0a20*/  MOV R5, RZ ;  /* 0x000000ff00057202 */ /* 0x000fc40000000f00 */
[----:B------:R-:W-:Y:S02]  /*0a30*/  ISETP.GE.OR P6, PT, R4, UR17, P3 ;  /* 0x0000001104007c0c */ /* 0x000fe40009fc6670 */
[----:B------:R-:W-:Y:S01]  /*0a40*/  ISETP.GE.OR P5, PT, R17, UR17, P3 ;  /* 0x0000001111007c0c */ /* 0x000fe20009fa6670 */
[----:B--2---:R-:W-:Y:S01]  /*0a50*/  IMAD.WIDE.U32 R2, R10, 0x80, R4 ;  /* 0x000000800a027825 */ /* 0x004fe200078e0004 */
[----:B------:R-:W-:Y:S02]  /*0a60*/  ISETP.GE.OR P4, PT, R18, UR17, P3 ;  /* 0x0000001112007c0c */ /* 0x000fe40009f86670 */
[----:B------:R-:W-:Y:S02]  /*0a70*/  ISETP.GE.OR P3, PT, R19, UR17, P3 ;  /* 0x0000001113007c0c */ /* 0x000fe40009f66670 */
[----:B------:R-:W-:Y:S01]  /*0a80*/  ISETP.GE.OR P1, PT, R17, UR17, P0 ;  /* 0x0000001111007c0c */ /* 0x000fe20008726670 */
        /* <DEDUP_REMOVED lines=11> */
.L_x_199:
[----:B------:R-:W-:Y:S05]  /*0b40*/  BSYNC.RECONVERGENT B0 ;  /* 0x0000000000007941 */ /* 0x000fea0003800200 */
.L_x_198:
[----:B------:R-:W-:Y:S01]  /*0b50*/  BSSY.RECONVERGENT B0, `(.L_x_200) ;  /* 0x0000011000007945 */ /* 0x000fe20003800200 */
[----:B------:R-:W-:Y:S02]  /*0b60*/  ISETP.GE.OR P2, PT, R18, UR17, P0 ;  /* 0x0000001112007c0c */ /* 0x000fe40008746670 */
[----:B------:R-:W-:Y:S01]  /*0b70*/  ISETP.GE.OR P0, PT, R19, UR17, P0 ;  /* 0x0000001113007c0c */ /* 0x000fe20008706670 */
        /* <DEDUP_REMOVED lines=14> */
.L_x_201:
[----:B------:R-:W-:Y:S05]  /*0c60*/  BSYNC.RECONVERGENT B0 ;  /* 0x0000000000007941 */ /* 0x000fea0003800200 */
.L_x_200:
        /* <DEDUP_REMOVED lines=15> */
.L_x_203:
[----:B------:R-:W-:Y:S05]  /*0d60*/  BSYNC.RECONVERGENT B0 ;  /* 0x0000000000007941 */ /* 0x000fea0003800200 */
.L_x_202:
[----:B------:R-:W-:Y:S01]  /*0d70*/  BSSY.RECONVERGENT B0, `(.L_x_204) ;  /* 0x0000011000007945 */ /* 0x000fe20003800200 */
[----:B------:R-:W-:Y:S02]  /*0d80*/  IADD3 R10, P2, P1, R16, R20, R14 ;  /* 0x00000014100a7210 */ /* 0x000fe4000795e00e */
        /* <DEDUP_REMOVED lines=15> */
.L_x_205:
[----:B------:R-:W-:Y:S05]  /*0e80*/  BSYNC.RECONVERGENT B0 ;  /* 0x0000000000007941 */ /* 0x000fea0003800200 */
.L_x_204:
        /* <DEDUP_REMOVED lines=11> */
.L_x_207:
[----:B------:R-:W-:Y:S05]  /*0f40*/  BSYNC.RECONVERGENT B0 ;  /* 0x0000000000007941 */ /* 0x000fea0003800200 */
.L_x_206:
        /* <DEDUP_REMOVED lines=10> */
.L_x_209:
[----:B------:R-:W-:Y:S05]  /*0ff0*/  BSYNC.RECONVERGENT B0 ;  /* 0x0000000000007941 */ /* 0x000fea0003800200 */
.L_x_208:
        /* <DEDUP_REMOVED lines=10> */
.L_x_211:
[----:B------:R-:W-:Y:S05]  /*10a0*/  BSYNC.RECONVERGENT B0 ;  /* 0x0000000000007941 */ /* 0x000fea0003800200 */
.L_x_210:
        /* <DEDUP_REMOVED lines=10> */
.L_x_196:
        /* <DEDUP_REMOVED lines=24> */
.L_x_212:
[----:B------:R-:W1:Y:S01]  /*12d0*/  LDC.64 R146, c[0x0][0x3b8] ;  /* 0x0000ee00ff927b82 */ /* 0x000e620000000a00 */
[----:B------:R-:W-:-:S05]  /*12e0*/  IADD3 R2, PT, PT, R10, R11, RZ ;  /* 0x0000000b0a027210 */ /* 0x000fca0007ffe0ff */
[C---:B-1----:R-:W-:Y:S02]  /*12f0*/  IMAD R0, R2.reuse, R147, RZ ;  /* 0x0000009302007224 */ /* 0x042fe400078e02ff */
[----:B------:R-:W-:-:S05]  /*1300*/  IMAD.WIDE.U32 R2, R2, R146, RZ ;  /* 0x0000009202027225 */ /* 0x000fca00078e00ff */
[----:B------:R-:W-:Y:S02]  /*1310*/  IADD3 R7, PT, PT, R3, R0, RZ ;  /* 0x0000000003077210 */ /* 0x000fe40007ffe0ff */
[----:B------:R-:W-:-:S07]  /*1320*/  MOV R6, R2 ;  /* 0x0000000200067202 */ /* 0x000fce0000000f00 */
.L_x_213:
        /* <DEDUP_REMOVED lines=40> */
.L_x_214:
[----:B------:R-:W1:Y:S01]  /*15b0*/  LDC.64 R172, c[0x0][0x3c0] ;  /* 0x0000f000ffac7b82 */ /* 0x000e620000000a00 */
[----:B------:R-:W-:-:S05]  /*15c0*/  IADD3 R0, PT, PT, R10, R11, RZ ;  /* 0x0000000b0a007210 */ /* 0x000fca0007ffe0ff */
[C---:B-1----:R-:W-:Y:S02]  /*15d0*/  IMAD R4, R0.reuse, R173, RZ ;  /* 0x000000ad00047224 */ /* 0x042fe400078e02ff */
[----:B------:R-:W-:-:S05]  /*15e0*/  IMAD.WIDE.U32 R2, R0, R172, RZ ;  /* 0x000000ac00027225 */ /* 0x000fca00078e00ff */
[----:B------:R-:W-:Y:S02]  /*15f0*/  IADD3 R5, PT, PT, R3, R4, RZ ;  /* 0x0000000403057210 */ /* 0x000fe40007ffe0ff */
[----:B------:R-:W-:-:S07]  /*1600*/  MOV R0, R2 ;  /* 0x0000000200007202 */ /* 0x000fce0000000f00 */
.L_x_215:
[C---:B------:R-:W-:Y:S01]  /*1610*/  IMAD.SHL.U32 R214, R22.reuse, 0x8, RZ ;  /* 0x0000000816d67824 */ /* 0x040fe200078e00ff */
[----:B------:R-:W1:Y:S01]  /*1620*/  S2R R9, SR_CTAID.X ;  /* 0x0000000000097919 */ /* 0x000e620000002500 */
[C---:B------:R-:W-:Y:S01]  /*1630*/  IMAD.SHL.U32 R25, R22.reuse, 0x20, RZ ;  /* 0x0000002016197824 */ /* 0x040fe200078e00ff */
[----:B------:R-:W2:Y:S01]  /*1640*/  LDCU.128 UR4, c[0x0][0x3d0] ;  /* 0x00007a00ff0477ac */ /* 0x000ea20008000c00 */
[----:B------:R-:W-:Y:S01]  /*1650*/  IMAD.SHL.U32 R3, R22, 0x4, RZ ;  /* 0x0000000416037824 */ /* 0x000fe200078e00ff */
[----:B------:R-:W-:Y:S01]  /*1660*/  LOP3.LUT R218, R214, 0x18, RZ, 0xc0, !PT ;  /* 0x00000018d6da7812 */ /* 0x000fe200078ec0ff */
[----:B------:R-:W-:Y:S01]  /*1670*/  IMAD.MOV.U32 R11, RZ, RZ, RZ ;  /* 0x000000ffff0b7224 */ /* 0x000fe200078e00ff */
[----:B------:R-:W-:Y:S01]  /*1680*/  LOP3.LUT R18, R25, 0xc0, RZ, 0xc0, !PT ;  /* 0x000000c019127812 */ /* 0x000fe200078ec0ff */
[----:B------:R-:W3:Y:S01]  /*1690*/  LDCU.64 UR12, c[0x0][0x388] ;  /* 0x00007100ff0c77ac */ /* 0x000ee20008000a00 */
[----:B------:R-:W-:Y:S01]  /*16a0*/  IADD3 R2, P0, PT, R218, R6, RZ ;  /* 0x00000006da027210 */ /* 0x000fe20007f1e0ff */
[----:B------:R-:W4:Y:S01]  /*16b0*/  S2UR UR20, SR_CgaCtaId ;  /* 0x00000000001479c3 */ /* 0x000f220000008800 */
[----:B------:R-:W-:Y:S01]  /*16c0*/  LOP3.LUT R18, R18, 0x18, R3, 0xf8, !PT ;  /* 0x0000001812127812 */ /* 0x000fe200078ef803 */
[----:B------:R-:W5:Y:S01]  /*16d0*/  LDCU.64 UR10, c[0x0][0x390] ;  /* 0x00007200ff0a77ac */ /* 0x000f620008000a00 */
[----:B------:R-:W-:Y:S01]  /*16e0*/  SHF.R.U32.HI R10, RZ, 0x2, R22 ;  /* 0x00000002ff0a7819 */ /* 0x000fe20000011616 */
[----:B------:R-:W-:Y:S01]  /*16f0*/  BSSY.RECONVERGENT B0, `(.L_x_216) ;  /* 0x0000040000007945 */ /* 0x000fe20003800200 */
[----:B------:R-:W-:Y:S01]  /*1700*/  IADD3.X R3, PT, PT, RZ, R7, RZ, P0, !PT ;  /* 0x00000007ff037210 */ /* 0x000fe200007fe4ff */
[----:B------:R-:W1:Y:S01]  /*1710*/  LDCU.64 UR8, c[0x0][0x3c8] ;  /* 0x00007900ff0877ac */ /* 0x000e620008000a00 */
[----:B------:R-:W-:-:S02]  /*1720*/  LOP3.LUT R4, R214, 0xd8, RZ, 0xc0, !PT ;  /* 0x000000d8d6047812 */ /* 0x000fc400078ec0ff */
[----:B------:R-:W-:Y:S01]  /*1730*/  IADD3 R6, P0, PT, R218, R0, RZ ;  /* 0x00000000da067210 */ /* 0x000fe20007f1e0ff */
[----:B------:R-:W-:Y:S01]  /*1740*/  IMAD.WIDE.U32 R2, R10, R146, R2 ;  /* 0x000000920a027225 */ /* 0x000fe200078e0002 */
[----:B------:R-:W-:Y:S02]  /*1750*/  LOP3.LUT R4, R4, 0x18, R22, 0x78, !PT ;  /* 0x0000001804047812 */ /* 0x000fe400078e7816 */
[----:B------:R-:W-:Y:S01]  /*1760*/  SHF.R.S32.HI R0, RZ, 0x1f, R8 ;  /* 0x0000001fff007819 */ /* 0x000fe20000011408 */
[----:B------:R-:W-:Y:S01]  /*1770*/  IMAD.X R7, RZ, RZ, R5, P0 ;  /* 0x000000ffff077224 */ /* 0x000fe200000e0605 */
[----:B------:R-:W-:Y:S01]  /*1780*/  LOP3.LUT R214, R4, 0x1f20, R214, 0xf8, !PT ;  /* 0x00001f2004d67812 */ /* 0x000fe200078ef8d6 */
[C---:B------:R-:W-:Y:S01]  /*1790*/  IMAD R5, R10.reuse, R147, R3 ;  /* 0x000000930a057224 */ /* 0x040fe200078e0203 */
[----:B------:R-:W-:Y:S01]  /*17a0*/  MOV R4, R2 ;  /* 0x0000000200047202 */ /* 0x000fe20000000f00 */
[----:B------:R-:W-:Y:S01]  /*17b0*/  IMAD.WIDE.U32 R6, R10, R172, R6 ;  /* 0x000000ac0a067225 */ /* 0x000fe200078e0006 */
[----:B------:R-:W-:-:S02]  /*17c0*/  SHF.R.U32.HI R24, RZ, 0x1, R22 ;  /* 0x00000001ff187819 */ /* 0x000fc40000011616 */
[----:B------:R-:W-:Y:S01]  /*17d0*/  LOP3.LUT R174, R25, 0x120, RZ, 0xc0, !PT ;  /* 0x0000012019ae7812 */ /* 0x000fe200078ec0ff */
[----:B--2---:R-:W-:Y:S01]  /*17e0*/  IMAD R2, R0, UR4, RZ ;  /* 0x0000000400027c24 */ /* 0x004fe2000f8e02ff */
[----:B------:R-:W-:Y:S01]  /*17f0*/  LOP3.LUT R144, R18, 0x8, R24, 0x78, !PT ;  /* 0x0000000812907812 */ /* 0x000fe200078e7818 */
[----:B------:R-:W-:Y:S02]  /*1800*/  IMAD R3, R10, R173, R7 ;  /* 0x000000ad0a037224 */ /* 0x000fe400078e0207 */
[----:B------:R-:W-:Y:S01]  /*1810*/  IMAD R7, R8, UR5, R2 ;  /* 0x0000000508077c24 */ /* 0x000fe2000f8e0202 */
[----:B------:R-:W-:Y:S01]  /*1820*/  UIADD3 UR5, UPT, UPT, -UR16, UR17, URZ ;  /* 0x0000001110057290 */ /* 0x000fe2000fffe1ff */
[----:B------:R-:W-:Y:S02]  /*1830*/  IMAD R0, R0, UR6, RZ ;  /* 0x0000000600007c24 */ /* 0x000fe4000f8e02ff */
[----:B------:R-:W-:Y:S01]  /*1840*/  IMAD.MOV.U32 R2, RZ, RZ, R6 ;  /* 0x000000ffff027224 */ /* 0x000fe200078e0006 */
[----:B------:R-:W-:Y:S01]  /*1850*/  IADD3 R6, P0, PT, R218, R12, RZ ;  /* 0x0000000cda067210 */ /* 0x000fe20007f1e0ff */
[----:B------:R-:W-:Y:S01]  /*1860*/  IMAD.WIDE.U32 R4, R8, UR4, R4 ;  /* 0x0000000408047c25 */ /* 0x000fe2000f8e0004 */
[----:B------:R-:W-:-:S02]  /*1870*/  UMOV UR4, 0x400 ;  /* 0x0000040000047882 */ /* 0x000fc40000000000 */
[----:B----4-:R-:W-:Y:S01]  /*1880*/  ULEA UR4, UR20, UR4, 0x18 ;  /* 0x0000000414047291 */ /* 0x010fe2000f8ec0ff */
[----:B------:R-:W-:Y:S01]  /*1890*/  IMAD R0, R8, UR7, R0 ;  /* 0x0000000708007c24 */ /* 0x000fe2000f8e0200 */
[----:B---3--:R-:W-:Y:S01]  /*18a0*/  LEA R192, P1, R4, UR12, 0x1 ;  /* 0x0000000c04c07c11 */ /* 0x008fe2000f8208ff */
[----:B------:R-:W-:-:S03]  /*18b0*/  IMAD.WIDE.U32 R2, R8, UR6, R2 ;  /* 0x0000000608027c25 */ /* 0x000fc6000f8e0002 */
[----:B------:R-:W-:Y:S01]  /*18c0*/  LEA R214, R214, UR4, 0x1 ;  /* 0x00000004d6d67c11 */ /* 0x000fe2000f8e08ff */
[----:B------:R-:W-:Y:S01]  /*18d0*/  IMAD.IADD R5, R5, 0x1, R7 ;  /* 0x0000000105057824 */ /* 0x000fe200078e0207 */
[----:B------:R-:W-:Y:S01]  /*18e0*/  IADD3.X R7, PT, PT, RZ, R13, RZ, P0, !PT ;  /* 0x0000000dff077210 */ /* 0x000fe200007fe4ff */
[----:B------:R-:W-:Y:S01]  /*18f0*/  IMAD.IADD R0, R3, 0x1, R0 ;  /* 0x0000000103007824 */ /* 0x000fe200078e0200 */
[----:B-----5:R-:W-:Y:S01]  /*1900*/  LEA R27, P0, R2, UR10, 0x1 ;  /* 0x0000000a021b7c11 */ /* 0x020fe2000f8008ff */
[----:B-1----:R-:W-:Y:S01]  /*1910*/  IMAD.WIDE.U32 R30, R9, 0x80, R10 ;  /* 0x00000080091e7825 */ /* 0x002fe200078e000a */
[----:B------:R-:W-:Y:S02]  /*1920*/  LEA.HI.X R175, R4, UR13, R5, 0x1, P1 ;  /* 0x0000000d04af7c11 */ /* 0x000fe400088f0c05 */
[----:B------:R-:W-:Y:S01]  /*1930*/  LEA.HI.X R26, R2, UR11, R0, 0x1, P0 ;  /* 0x0000000b021a7c11 */ /* 0x000fe200080f0c00 */
[----:B------:R-:W-:Y:S01]  /*1940*/  IMAD.WIDE.U32 R8, R23, UR8, R6 ;  /* 0x0000000817087c25 */ /* 0x000fe2000f8e0006 */
[----:B------:R1:W-:Y:S01]  /*1950*/  STL.64 [R1+0x48], R30 ;  /* 0x0000481e01007387 */ /* 0x0003e20000100a00 */
[----:B------:R-:W-:-:S02]  /*1960*/  ISETP.GE.AND P1, PT, R10, UR5, PT ;  /* 0x000000050a007c0c */ /* 0x000fc4000bf26270 */
[----:B------:R-:W-:Y:S01]  /*1970*/  IMAD R7, R23, UR9, R9 ;  /* 0x0000000917077c24 */ /* 0x000fe2000f8e0209 */
[----:B------:R1:W-:Y:S04]  /*1980*/  STL [R1+0x10], R192 ;  /* 0x000010c001007387 */ /* 0x0003e80000100800 */
[----:B------:R1:W-:Y:S04]  /*1990*/  STL [R1+0xc], R175 ;  /* 0x00000caf01007387 */ /* 0x0003e80000100800 */
[----:B------:R1:W-:Y:S04]  /*19a0*/  STL [R1+0x2c], R27 ;  /* 0x00002c1b01007387 */ /* 0x0003e80000100800 */
[----:B------:R1:W-:Y:S01]  /*19b0*/  STL [R1+0x28], R26 ;  /* 0x0000281a01007387 */ /* 0x0003e20000100800 */
[----:B------:R-:W-:Y:S05]  /*19c0*/  @P1 BRA `(.L_x_217) ;  /* 0x0000000000481947 */ /* 0x000fea0003800000 */
[----:B------:R-:W2:Y:S02]  /*19d0*/  LDCU UR6, c[0x0][0x440] ;  /* 0x00008800ff0677ac */ /* 0x000ea40008000800 */
[----:B--2---:R-:W-:-:S13]  /*19e0*/  ISETP.GE.AND P0, PT, R218, UR6, PT ;  /* 0x00000006da007c0c */ /* 0x004fda000bf06270 */
[----:B------:R-:W-:Y:S05]  /*19f0*/  @P0 BRA `(.L_x_218) ;  /* 0x0000000000380947 */ /* 0x000fea0003800000 */
[----:B------:R-:W2:Y:S01]  /*1a00*/  LDCU.64 UR6, c[0x0][0x3b0] ;  /* 0x00007600ff0677ac */ /* 0x000ea20008000a00 */
[----:B------:R-:W-:Y:S01]  /*1a10*/  MOV R6, R8 ;  /* 0x0000000800067202 */ /* 0x000fe20000000f00 */
[----:B------:R-:W3:Y:S01]  /*1a20*/  LDCU.64 UR8, c[0x0][0x380] ;  /* 0x00007000ff0877ac */ /* 0x000ee20008000a00 */
[----:B--2---:R-:W-:-:S03]  /*1a30*/  IMAD R0, R31, UR6, RZ ;  /* 0x000000061f007c24 */ /* 0x004fc6000f8e02ff */
        /* <DEDUP_REMOVED lines=8> */
[----:B------:R3:W-:Y:S01]  /*1ac0*/  LDGSTS.E.BYPASS.LTC128B.128 [R214], desc[UR14][R4.64] ;  /* 0x0000000004d67fae */ /* 0x0007e2000b981a0e */
[----:B------:R-:W-:Y:S05]  /*1ad0*/  BRA `(.L_x_217) ;  /* 0x0000000000047947 */ /* 0x000fea0003800000 */
.L_x_218:
[----:B------:R2:W-:Y:S02]  /*1ae0*/  STS.128 [R214], RZ ;  /* 0x000000ffd6007388 */ /* 0x0005e40000000c00 */
.L_x_217:
[----:B------:R-:W-:Y:S05]  /*1af0*/  BSYNC.RECONVERGENT B0 ;  /* 0x0000000000007941 */ /* 0x000fea0003800200 */
.L_x_216:
[C---:B------:R-:W-:Y:S01]  /*1b00*/  VIADD R28, R10.reuse, 0x40 ;  /* 0x000000400a1c7836 */ /* 0x040fe20000000000 */
[----:B------:R-:W-:Y:S01]  /*1b10*/  IADD3 R15, PT, PT, R10, 0x20, RZ ;  /* 0x000000200a0f7810 */ /* 0x000fe20007ffe0ff */
[----:B------:R-:W-:Y:S01]  /*1b20*/  VIADD R54, R247, 0xffffffff ;  /* 0xfffffffff7367836 */ /* 0x000fe20000000000 */
[C---:B------:R-:W-:Y:S01]  /*1b30*/  SHF.L.U64.HI R0, R146.reuse, 0x7, R147 ;  /* 0x0000000792007819 */ /* 0x040fe20000010293 */
[----:B------:R-:W-:Y:S01]  /*1b40*/  IMAD.SHL.U32 R12, R146, 0x80, RZ ;  /* 0x00000080920c7824 */ /* 0x000fe200078e00ff */
[----:B------:R4:W-:Y:S01]  /*1b50*/  STL [R1+0x88], R28 ;  /* 0x0000881c01007387 */ /* 0x0009e20000100800 */
[----:B------:R-:W-:Y:S01]  /*1b60*/  ISETP.GE.AND P0, PT, R15, UR5, PT ;  /* 0x000000050f007c0c */ /* 0x000fe2000bf06270 */
[----:B------:R-:W-:Y:S01]  /*1b70*/  IMAD R14, R54, -0x80, R53 ;  /* 0xffffff80360e7824 */ /* 0x000fe200078e0235 */
[----:B------:R-:W-:Y:S01]  /*1b80*/  IADD3 R16, PT, PT, R10, 0x60, RZ ;  /* 0x000000600a107810 */ /* 0x000fe20007ffe0ff */
[----:B------:R-:W-:Y:S01]  /*1b90*/  BSSY.RECONVERGENT B0, `(.L_x_219) ;  /* 0x000001b000007945 */ /* 0x000fe20003800200 */
[----:B------:R-:W-:Y:S01]  /*1ba0*/  ISETP.GE.AND P2, PT, R28, UR5, PT ;  /* 0x000000051c007c0c */ /* 0x000fe2000bf46270 */
[-C--:B------:R-:W-:Y:S01]  /*1bb0*/  IMAD R17, R0, R54.reuse, RZ ;  /* 0x0000003600117224 */ /* 0x080fe200078e02ff */
[----:B------:R-:W-:Y:S01]  /*1bc0*/  ISETP.GE.AND P1, PT, R16, UR5, PT ;  /* 0x0000000510007c0c */ /* 0x000fe2000bf26270 */
[----:B------:R-:W-:Y:S01]  /*1bd0*/  IMAD.WIDE.U32 R12, R12, R54, RZ ;  /* 0x000000360c0c7225 */ /* 0x000fe200078e00ff */
[----:B------:R-:W-:-:S05]  /*1be0*/  ISETP.GE.AND P3, PT, R10, R14, PT ;  /* 0x0000000e0a00720c */ /* 0x000fca0003f66270 */
[----:B------:R-:W-:Y:S08]  /*1bf0*/  @P0 BRA `(.L_x_220) ;  /* 0x0000000000500947 */ /* 0x000ff00003800000 */
[----:B------:R-:W5:Y:S02]  /*1c00*/  LDCU UR6, c[0x0][0x440] ;  /* 0x00008800ff0677ac */ /* 0x000f640008000800 */
[----:B-----5:R-:W-:-:S13]  /*1c10*/  ISETP.GE.AND P0, PT, R218, UR6, PT ;  /* 0x00000006da007c0c */ /* 0x020fda000bf06270 */
[----:B------:R1:W-:Y:S01]  /*1c20*/  @P0 STS.128 [R214+0x800], RZ ;  /* 0x000800ffd6000388 */ /* 0x0003e20000000c00 */
[----:B------:R-:W-:Y:S05]  /*1c30*/  @P0 BRA `(.L_x_220) ;  /* 0x0000000000400947 */ /* 0x000fea0003800000 */
[----:B------:R-:W3:Y:S01]  /*1c40*/  LDCU.64 UR8, c[0x0][0x3b0] ;  /* 0x00007600ff0877ac */ /* 0x000ee20008000a00 */
[----:B------:R-:W-:Y:S02]  /*1c50*/  IADD3 R0, P0, PT, R30, 0x20, RZ ;  /* 0x000000201e007810 */ /* 0x000fe40007f1e0ff */
[----:B------:R-:W-:Y:S01]  /*1c60*/  MOV R3, R7 ;  /* 0x0000000700037202 */ /* 0x000fe20000000f00 */
[----:B------:R-:W5:Y:S02]  /*1c70*/  LDCU.64 UR6, c[0x0][0x380] ;  /* 0x00007000ff0677ac */ /* 0x000f640008000a00 */
[----:B------:R-:W-:-:S04]  /*1c80*/  IMAD.X R2, RZ, RZ, R31, P0 ;  /* 0x000000ffff027224 */ /* 0x000fc800000e061f */
[----:B---3--:R-:W-:Y:S02]  /*1c90*/  IMAD R4, R2, UR8, RZ ;  /* 0x0000000802047c24 */ /* 0x008fe4000f8e02ff */
        /* <DEDUP_REMOVED lines=10> */
.L_x_220:
[----:B------:R-:W-:Y:S05]  /*1d40*/  BSYNC.RECONVERGENT B0 ;  /* 0x0000000000007941 */ /* 0x000fea0003800200 */
.L_x_219:
[----:B------:R-:W-:Y:S04]  /*1d50*/  BSSY.RECONVERGENT B0, `(.L_x_221) ;  /* 0x0000016000007945 */ /* 0x000fe80003800200 */
[----:B------:R-:W-:Y:S05]  /*1d60*/  @P2 BRA `(.L_x_222) ;  /* 0x0000000000502947 */ /* 0x000fea0003800000 */
        /* <DEDUP_REMOVED lines=20> */
.L_x_222:
[----:B------:R-:W-:Y:S05]  /*1eb0*/  BSYNC.RECONVERGENT B0 ;  /* 0x0000000000007941 */ /* 0x000fea0003800200 */
.L_x_221:
        /* <DEDUP_REMOVED lines=9> */
[----:B------:R-:W2:Y:S02]  /*1f50*/  LDCU.64 UR6, c[0x0][0x380] ;  /* 0x00007000ff0677ac */ /* 0x000ea40008000a00 */
[----:B------:R-:W-:-:S04]  /*1f60*/  IMAD.X R2, RZ, RZ, R31, P0 ;  /* 0x000000ffff027224 */ /* 0x000fc800000e061f */
[----:B-----5:R-:W-:Y:S02]  /*1f70*/  IMAD R6, R2, UR8, RZ ;  /* 0x0000000802067c24 */ /* 0x020fe4000f8e02ff */
[----:B------:R-:W-:-:S04]  /*1f80*/  IMAD.MOV.U32 R2, RZ, RZ, R8 ;  /* 0x000000ffff027224 */ /* 0x000fc800078e0008 */
[----:B---3--:R-:W-:-:S04]  /*1f90*/  IMAD.WIDE.U32 R4, R0, UR8, R2 ;  /* 0x0000000800047c25 */ /* 0x008fc8000f8e0002 */
        /* <DEDUP_REMOVED lines=8> */
.L_x_224:
[----:B------:R-:W-:Y:S05]  /*2020*/  BSYNC.RECONVERGENT B0 ;  /* 0x0000000000007941 */ /* 0x000fea0003800200 */
.L_x_223:
[----:B------:R-:W-:Y:S01]  /*2030*/  BSSY.RECONVERGENT B0, `(.L_x_225) ;  /* 0x000000e000007945 */ /* 0x000fe20003800200 */
[----:B---3--:R-:W-:-:S03]  /*2040*/  IADD3 R5, PT, PT, R13, R17, RZ ;  /* 0x000000110d057210 */ /* 0x008fc60007ffe0ff */
[----:B------:R-:W-:Y:S05]  /*2050*/  @P3 BRA `(.L_x_226) ;  /* 0x00000000002c3947 */ /* 0x000fea0003800000 */
[----:B------:R-:W3:Y:S02]  /*2060*/  LDCU UR6, c[0x0][0x440] ;  /* 0x00008800ff0677ac */ /* 0x000ee40008000800 */
[----:B---3--:R-:W-:-:S13]  /*2070*/  ISETP.GE.AND P0, PT, R218, UR6, PT ;  /* 0x00000006da007c0c */ /* 0x008fda000bf06270 */
        /* <DEDUP_REMOVED lines=8> */
.L_x_227:
[----:B------:R3:W-:Y:S02]  /*2100*/  STS.128 [R214+0x2000], RZ ;  /* 0x002000ffd6007388 */ /* 0x0007e40000000c00 */
.L_x_226:
[----:B------:R-:W-:Y:S05]  /*2110*/  BSYNC.RECONVERGENT B0 ;  /* 0x0000000000007941 */ /* 0x000fea0003800200 */
.L_x_225:
[----:B------:R-:W1:Y:S01]  /*2120*/  LDC R7, c[0x0][0x3e0] ;  /* 0x0000f800ff077b82 */ /* 0x000e620000000800 */
        /* <DEDUP_REMOVED lines=9> */
[----:B--23--:R-:W-:-:S04]  /*21c0*/  IMAD.WIDE.U32 R2, R146, 0x20, RZ ;  /* 0x0000002092027825 */ /* 0x00cfc800078e00ff */
        /* <DEDUP_REMOVED lines=9> */
.L_x_229:
[----:B------:R-:W-:Y:S05]  /*2260*/  BSYNC.RECONVERGENT B0 ;  /* 0x0000000000007941 */ /* 0x000fea0003800200 */
.L_x_228:
[----:B------:R-:W-:Y:S04]  /*2270*/  BSSY.RECONVERGENT B0, `(.L_x_230) ;  /* 0x000000e000007945 */ /* 0x000fe80003800200 */
[----:B------:R-:W-:Y:S05]  /*2280*/  @P2 BRA `(.L_x_231) ;  /* 0x0000000000302947 */ /* 0x000fea0003800000 */
[----:B------:R-:W5:Y:S02]  /*2290*/  LDCU UR6, c[0x0][0x440] ;  /* 0x00008800ff0677ac */ /* 0x000f640008000800 */
[----:B-----5:R-:W-:-:S13]  /*22a0*/  ISETP.GE.AND P0, PT, R218, UR6, PT ;  /* 0x00000006da007c0c */ /* 0x020fda000bf06270 */
[----:B------:R1:W-:Y:S01]  /*22b0*/  @P0 STS.128 [R214+0x3000], RZ ;  /* 0x003000ffd6000388 */ /* 0x0003e20000000c00 */
[----:B------:R-:W-:Y:S05]  /*22c0*/  @P0 BRA `(.L_x_231) ;  /* 0x0000000000200947 */ /* 0x000fea0003800000 */
[----:B------:R-:W-:-:S04]  /*22d0*/  LEA R0, P0, R146, R12, 0x6 ;  /* 0x0000000c92007211 */ /* 0x000fc800078030ff */
[----:B--23--:R-:W-:Y:S02]  /*22e0*/  LEA.HI.X R3, R146, R5, R147, 0x6, P0 ;  /* 0x0000000592037211 */ /* 0x00cfe400000f3493 */
[----:B------:R-:W-:-:S04]  /*22f0*/  LEA R2, P0, R0, R192, 0x1 ;  /* 0x000000c000027211 */ /* 0x000fc800078008ff */
[----:B------:R-:W-:-:S05]  /*2300*/  LEA.HI.X R3, R0, R175, R3, 0x1, P0 ;  /* 0x000000af00037211 */ /* 0x000fca00000f0c03 */
[----:B------:R-:W-:Y:S01]  /*2310*/  @!PT LDS RZ, [RZ] ;  /* 0x00000000fffff984 */ /* 0x000fe20000000800 */
[----:B------:R-:W-:Y:S01]  /*2320*/  @!PT LDS RZ, [RZ] ;  /* 0x00000000fffff984 */ /* 0x000fe20000000800 */
[----:B------:R-:W-:Y:S01]  /*2330*/  @!PT LDS RZ, [RZ] ;  /* 0x00000000fffff984 */ /* 0x000fe20000000800 */
[----:B------:R2:W-:Y:S04]  /*2340*/  LDGSTS.E.BYPASS.LTC128B.128 [R214+0x3000], desc[UR14][R2.64] ;  /* 0x0300000002d67fae */ /* 0x0005e8000b981a0e */
.L_x_231:
[----:B------:R-:W-:Y:S05]  /*2350*/  BSYNC.RECONVERGENT B0 ;  /* 0x0000000000007941 */ /* 0x000fea0003800200 */
.L_x_230:
        /* <DEDUP_REMOVED lines=8> */
[----:B--23--:R-:W-:-:S05]  /*23e0*/  IMAD.WIDE.U32 R2, R146, 0x60, R4 ;  /* 0x0000006092027825 */ /* 0x00cfca00078e0004 */
[----:B------:R-:W-:Y:S02]  /*23f0*/  IADD3 R0, PT, PT, R3, R0, RZ ;  /* 0x0000000003007210 */ /* 0x000fe40007ffe0ff */
[----:B------:R-:W-:-:S04]  /*2400*/  LEA R4, P0, R2, R192, 0x1 ;  /* 0x000000c002047211 */ /* 0x000fc800078008ff */
[----:B------:R-:W-:-:S05]  /*2410*/  LEA.HI.X R5, R2, R175, R0, 0x1, P0 ;  /* 0x000000af02057211 */ /* 0x000fca00000f0c00 */
[----:B------:R-:W-:Y:S01]  /*2420*/  @!PT LDS RZ, [RZ] ;  /* 0x00000000fffff984 */ /* 0x000fe20000000800 */
[----:B------:R-:W-:Y:S01]  /*2430*/  @!PT LDS RZ, [RZ] ;  /* 0x00000000fffff984 */ /* 0x000fe20000000800 */
[----:B------:R-:W-:Y:S01]  /*2440*/  @!PT LDS RZ, [RZ] ;  /* 0x00000000fffff984 */ /* 0x000fe20000000800 */
[----:B------:R2:W-:Y:S04]  /*2450*/  LDGSTS.E.BYPASS.LTC128B.128 [R214+0x3800], desc[UR14][R4.64] ;  /* 0x0380000004d67fae */ /* 0x0005e8000b981a0e */
.L_x_233:
[----:B------:R-:W-:Y:S05]  /*2460*/  BSYNC.RECONVERGENT B0 ;  /* 0x0000000000007941 */ /* 0x000fea0003800200 */
.L_x_232:
[----:B------:R-:W5:Y:S01]  /*2470*/  S2R R8, SR_CTAID.X ;  /* 0x0000000000087919 */ /* 0x000f620000002500 */
[----:B--23--:R-:W-:Y:S01]  /*2480*/  IMAD.U32 R3, RZ, RZ, UR16 ;  /* 0x00000010ff037e24 */ /* 0x00cfe2000f8e00ff */
[----:B------:R-:W-:Y:S01]  /*2490*/  LOP3.LUT R0, R24, 0x1f0, RZ, 0xc0, !PT ;  /* 0x000001f018007812 */ /* 0x000fe200078ec0ff */
[----:B------:R-:W-:Y:S01]  /*24a0*/  IMAD.SHL.U32 R4, R172, 0x80, RZ ;  /* 0x00000080ac047824 */ /* 0x000fe200078e00ff */
[----:B------:R-:W0:Y:S01]  /*24b0*/  LDGDEPBAR ;  /* 0x00000000000079af */ /* 0x000e220000000000 */
[----:B------:R-:W-:Y:S01]  /*24c0*/  LOP3.LUT R2, R10, 0x7, RZ, 0xc0, !PT ;  /* 0x000000070a027812 */ /* 0x000fe200078ec0ff */
[----:B------:R-:W-:Y:S01]  /*24d0*/  IMAD.SHL.U32 R6, R22, 0x2, RZ ;  /* 0x0000000216067824 */ /* 0x000fe200078e00ff */
[----:B------:R-:W-:Y:S01]  /*24e0*/  IADD3 R3, PT, PT, R0, 0x1, R3 ;  /* 0x0000000100037810 */ /* 0x000fe20007ffe003 */
[----:B-1----:R-:W-:Y:S01]  /*24f0*/  IMAD R0, R21, R7, R23 ;  /* 0x0000000715007224 */ /* 0x002fe200078e0217 */
[----:B------:R-:W-:Y:S01]  /*2500*/  LOP3.LUT R205, R22, 0x1f, RZ, 0xc0, !PT ;  /* 0x0000001f16cd7812 */ /* 0x000fe200078ec0ff */
[----:B------:R-:W-:Y:S01]  /*2510*/  IMAD.WIDE.U32 R4, R4, R54, RZ ;  /* 0x0000003604047225 */ /* 0x000fe200078e00ff */
[----:B------:R-:W-:Y:S01]  /*2520*/  IADD3 R3, PT, PT, R3, -UR17, R2 ;  /* 0x8000001103037c10 */ /* 0x000fe2000fffe002 */
[----:B------:R-:W-:Y:S01]  /*2530*/  BSSY.RECONVERGENT B0, `(.L_x_234) ;  /* 0x000001c000007945 */ /* 0x000fe20003800200 */
[----:B------:R-:W-:Y:S01]  /*2540*/  SHF.L.U64.HI R2, R172, 0x7, R173 ;  /* 0x00000007ac027819 */ /* 0x000fe200000102ad */
[----:B------:R-:W-:Y:S01]  /*2550*/  IMAD.SHL.U32 R0, R0, 0x20, RZ ;  /* 0x0000002000007824 */ /* 0x000fe200078e00ff */
[----:B------:R-:W-:-:S02]  /*2560*/  SHF.R.U32.HI R55, RZ, 0x5, R22 ;  /* 0x00000005ff377819 */ /* 0x000fc40000011616 */
[----:B------:R-:W-:Y:S01]  /*2570*/  IADD3 R52, PT, PT, R3, R52, R53 ;  /* 0x0000003403347210 */ /* 0x000fe20007ffe035 */
[----:B------:R-:W-:Y:S01]  /*2580*/  IMAD R2, R2, R54, RZ ;  /* 0x0000003602027224 */ /* 0x000fe200078e02ff */
[----:B------:R-:W-:Y:S02]  /*2590*/  IADD3 R205, P1, P0, R0, R19, R205 ;  /* 0x0000001300cd7210 */ /* 0x000fe4000783e0cd */
[----:B------:R-:W-:Y:S01]  /*25a0*/  SHF.R.S32.HI R0, RZ, 0x1f, R0 ;  /* 0x0000001fff007819 */ /* 0x000fe20000011400 */
[----:B------:R-:W-:Y:S01]  /*25b0*/  IMAD.IADD R7, R5, 0x1, R2 ;  /* 0x0000000105077824 */ /* 0x000fe200078e0202 */
[----:B------:R-:W-:Y:S02]  /*25c0*/  LOP3.LUT R193, R6, 0x6, RZ, 0xc0, !PT ;  /* 0x0000000606c17812 */ /* 0x000fe400078ec0ff */
[----:B------:R-:W-:Y:S01]  /*25d0*/  IADD3.X R145, PT, PT, R0, R20, RZ, P1, P0 ;  /* 0x0000001400917210 */ /* 0x000fe20000fe04ff */
[----:B------:R-:W-:-:S04]  /*25e0*/  DEPBAR.LE SB0, 0x0 ;  /* 0x000080000000791a */ /* 0x000fc80000000000 */
[----:B-----5:R-:W-:Y:S01]  /*25f0*/  IMAD R55, R8, 0x8, R55 ;  /* 0x0000000808377824 */ /* 0x020fe200078e0237 */
[----:B------:R-:W-:Y:S06]  /*2600*/  BAR.SYNC.DEFER_BLOCKING 0x0 ;  /* 0x0000000000007b1d */ /* 0x000fec0000010000 */
[----:B------:R-:W-:Y:S05]  /*2610*/  @P3 BRA `(.L_x_235) ;  /* 0x0000000000303947 */ /* 0x000fea0003800000 */
[----:B------:R-:W1:Y:S02]  /*2620*/  LDCU UR6, c[0x0][0x440] ;  /* 0x00008800ff0677ac */ /* 0x000e640008000800 */
[----:B-1----:R-:W-:-:S13]  /*2630*/  ISETP.GE.AND P0, PT, R218, UR6, PT ;  /* 0x00000006da007c0c */ /* 0x002fda000bf06270 */
        /* <DEDUP_REMOVED lines=8> */
.L_x_236:
[----:B------:R2:W-:Y:S01]  /*26c0*/  STS.128 [R214+0x4000], RZ ;  /* 0x004000ffd6007388 */ /* 0x0005e20000000c00 */
[----:B------:R-:W-:Y:S05]  /*26d0*/  BRA `(.L_x_237) ;  /* 0x0000000000047947 */ /* 0x000fea0003800000 */
.L_x_235:
[----:B------:R1:W-:Y:S02]  /*26e0*/  STS.128 [R214+0x4000], RZ ;  /* 0x004000ffd6007388 */ /* 0x0003e40000000c00 */
.L_x_237:
[----:B------:R-:W-:Y:S05]  /*26f0*/  BSYNC.RECONVERGENT B0 ;  /* 0x0000000000007941 */ /* 0x000fea0003800200 */
.L_x_234:
[-C--:B------:R-:W-:Y:S01]  /*2700*/  ISETP.GE.AND P0, PT, R15, R14.reuse, PT ;  /* 0x0000000e0f00720c */ /* 0x080fe20003f06270 */
[----:B---3--:R-:W-:Y:S01]  /*2710*/  IMAD.SHL.U32 R3, R22, 0x10, RZ ;  /* 0x0000001016037824 */ /* 0x008fe200078e00ff */
[----:B------:R-:W-:Y:S01]  /*2720*/  LOP3.LUT R2, R18, 0x8, R22, 0x78, !PT ;  /* 0x0000000812027812 */ /* 0x000fe200078e7816 */
[----:B------:R-:W-:Y:S01]  /*2730*/  BSSY.RECONVERGENT B0, `(.L_x_238) ;  /* 0x0000018000007945 */ /* 0x000fe20003800200 */
[----:B------:R-:W-:Y:S02]  /*2740*/  ISETP.GE.AND P1, PT, R16, R14, PT ;  /* 0x0000000e1000720c */ /* 0x000fe40003f26270 */
[----:B------:R-:W-:Y:S02]  /*2750*/  LOP3.LUT R0, R3, 0x100, RZ, 0xc0, !PT ;  /* 0x0000010003007812 */ /* 0x000fe400078ec0ff */
[----:B------:R-:W-:Y:S02]  /*2760*/  LOP3.LUT R3, R174, 0x3e00, R3, 0xf8, !PT ;  /* 0x00003e00ae037812 */ /* 0x000fe400078ef803 */
[----:B------:R-:W-:-:S02]  /*2770*/  LOP3.LUT R0, R0, 0x20, R25, 0xf8, !PT ;  /* 0x0000002000007812 */ /* 0x000fc400078ef819 */
[----:B------:R-:W-:Y:S01]  /*2780*/  ISETP.GE.AND P2, PT, R28, R14, PT ;  /* 0x0000000e1c00720c */ /* 0x000fe20003f46270 */
[----:B------:R3:W-:Y:S02]  /*2790*/  @P0 STS.128 [R214+0x4800], RZ ;  /* 0x004800ffd6000388 */ /* 0x0007e40000000c00 */
[----:B------:R-:W-:Y:S02]  /*27a0*/  IMAD.IADD R0, R2, 0x1, R0 ;  /* 0x0000000102007824 */ /* 0x000fe400078e0200 */
[----:B------:R-:W-:Y:S01]  /*27b0*/  IMAD.IADD R2, R144, 0x1, R3 ;  /* 0x0000000190027824 */ /* 0x000fe200078e0203 */
[----:B------:R-:W-:Y:S07]  /*27c0*/  @P0 BRA `(.L_x_239) ;  /* 0x0000000000380947 */ /* 0x000fee0003800000 */
        /* <DEDUP_REMOVED lines=14> */
.L_x_239:
[----:B------:R-:W-:Y:S05]  /*28b0*/  BSYNC.RECONVERGENT B0 ;  /* 0x0000000000007941 */ /* 0x000fea0003800200 */
.L_x_238:
        /* <DEDUP_REMOVED lines=17> */
.L_x_241:
[----:B------:R-:W-:Y:S05]  /*29d0*/  BSYNC.RECONVERGENT B0 ;  /* 0x0000000000007941 */ /* 0x000fea0003800200 */
.L_x_240:
        /* <DEDUP_REMOVED lines=17> */
.L_x_243:
[----:B------:R-:W-:Y:S05]  /*2af0*/  BSYNC.RECONVERGENT B0 ;  /* 0x0000000000007941 */ /* 0x000fea0003800200 */
.L_x_242:
[----:B------:R-:W-:Y:S01]  /*2b00*/  LDSM.16.M88.4 R16, [R212] ;  /* 0x00000000d410783b */ /* 0x000fe20000000200 */
[----:B------:R-:W-:Y:S01]  /*2b10*/  IMAD.MOV.U32 R0, RZ, RZ, 0x20 ;  /* 0x00000020ff007424 */ /* 0x000fe200078e00ff */
[----:B------:R-:W-:Y:S01]  /*2b20*/  LOP3.LUT P0, RZ, R22, 0x4, RZ, 0xc0, !PT ;  /* 0x0000000416ff7812 */ /* 0x000fe2000780c0ff */
[----:B-1----:R-:W-:Y:S01]  /*2b30*/  IMAD R2, R54, 0x80, R193 ;  /* 0x0000008036027824 */ /* 0x002fe200078e02c1 */
[----:B------:R-:W1:Y:S01]  /*2b40*/  LDSM.16.M88.4 R4, [R209+0x2000] ;  /* 0x00200000d104783b */ /* 0x000e620000000200 */
[----:B------:R-:W-:Y:S02]  /*2b50*/  ISETP.NE.AND P6, PT, R247, 0x1, PT ;  /* 0x00000001f700780c */ /* 0x000fe40003fc5270 */
[----:B------:R-:W-:Y:S01]  /*2b60*/  SEL R0, R0, 0xffffffe0, !P0 ;  /* 0xffffffe000007807 */ /* 0x000fe20004000000 */
[----:B------:R-:W5:Y:S04]  /*2b70*/  LDSM.16.M88.4 R12, [R212+0x1000] ;  /* 0x00100000d40c783b */ /* 0x000f680000000200 */
[----:B------:R-:W2:Y:S01]  /*2b80*/  LDSM.16.M88.4 R76, [R209+0x2400] ;  /* 0x00240000d14c783b */ /* 0x000ea20000000200 */
[----:B------:R-:W-:-:S02]  /*2b90*/  IMAD.IADD R211, R209, 0x1, R0 ;  /* 0x00000001d1d37824 */ /* 0x000fc400078e0200 */
[----:B------:R-:W-:Y:S01]  /*2ba0*/  IMAD.IADD R213, R212, 0x1, R0 ;  /* 0x00000001d4d57824 */ /* 0x000fe200078e0200 */
[----:B------:R-:W3:Y:S04]  /*2bb0*/  LDSM.16.M88.4 R72, [R209+0x2800] ;  /* 0x00280000d148783b */ /* 0x000ee80000000200 */
[----:B------:R-:W3:Y:S04]  /*2bc0*/  LDSM.16.M88.4 R68, [R209+0x2c00] ;  /* 0x002c0000d144783b */ /* 0x000ee80000000200 */
[----:B------:R-:W3:Y:S04]  /*2bd0*/  LDSM.16.M88.4 R64, [R209+0x3000] ;  /* 0x00300000d140783b */ /* 0x000ee80000000200 */
[----:B------:R-:W3:Y:S04]  /*2be0*/  LDSM.16.M88.4 R60, [R209+0x3400] ;  /* 0x00340000d13c783b */ /* 0x000ee80000000200 */
[----:B------:R-:W3:Y:S04]  /*2bf0*/  LDSM.16.M88.4 R56, [R209+0x3800] ;  /* 0x00380000d138783b */ /* 0x000ee80000000200 */
[----:B------:R-:W3:Y:S04]  /*2c00*/  LDSM.16.M88.4 R80, [R209+0x3c00] ;  /* 0x003c0000d150783b */ /* 0x000ee80000000200 */
[----:B------:R-:W-:Y:S01]  /*2c10*/  LDSM.16.M88.4 R48, [R211+0x2000] ;  /* 0x00200000d330783b */ /* 0x000fe20000000200 */
[-C--:B-1----:R-:W-:Y:S03]  /*2c20*/  HMMA.16816.F32 R156, R16, R4.reuse, RZ ;  /* 0x00000004109c723c */ /* 0x082fe600000018ff */
[----:B------:R-:W-:Y:S04]  /*2c30*/  LDSM.16.M88.4 R44, [R211+0x2400] ;  /* 0x00240000d32c783b */ /* 0x000fe80000000200 */
[----:B------:R-:W-:Y:S01]  /*2c40*/  LDSM.16.M88.4 R40, [R211+0x2800] ;  /* 0x00280000d328783b */ /* 0x000fe20000000200 */
[C---:B-----5:R-:W-:Y:S03]  /*2c50*/  HMMA.16816.F32 R152, R12.reuse, R4, RZ ;  /* 0x000000040c98723c */ /* 0x060fe600000018ff */
[----:B------:R-:W-:Y:S04]  /*2c60*/  LDSM.16.M88.4 R36, [R211+0x2c00] ;  /* 0x002c0000d324783b */ /* 0x000fe80000000200 */
[----:B------:R-:W-:Y:S01]  /*2c70*/  LDSM.16.M88.4 R32, [R211+0x3000] ;  /* 0x00300000d320783b */ /* 0x000fe20000000200 */
[-C--:B------:R-:W-:Y:S03]  /*2c80*/  HMMA.16816.F32 R148, R12, R6.reuse, RZ ;  /* 0x000000060c94723c */ /* 0x080fe600000018ff */
[----:B----4-:R-:W-:Y:S04]  /*2c90*/  LDSM.16.M88.4 R28, [R211+0x3400] ;  /* 0x00340000d31c783b */ /* 0x010fe80000000200 */
[----:B------:R-:W-:Y:S01]  /*2ca0*/  LDSM.16.M88.4 R24, [R211+0x3800] ;  /* 0x00380000d318783b */ /* 0x000fe20000000200 */
[----:B------:R-:W-:Y:S03]  /*2cb0*/  HMMA.16816.F32 R184, R16, R6, RZ ;  /* 0x0000000610b8723c */ /* 0x000fe600000018ff */
[----:B------:R-:W1:Y:S04]  /*2cc0*/  LDSM.16.M88.4 R4, [R213+0x1000] ;  /* 0x00100000d504783b */ /* 0x000e680000000200 */
[----:B------:R-:W4:Y:S01]  /*2cd0*/  LDSM.16.M88.4 R20, [R211+0x3c00] ;  /* 0x003c0000d314783b */ /* 0x000f220000000200 */
[C---:B--2---:R-:W-:Y:S03]  /*2ce0*/  HMMA.16816.F32 R140, R12.reuse, R76, RZ ;  /* 0x0000004c0c8c723c */ /* 0x044fe600000018ff */
[----:B------:R-:W2:Y:S04]  /*2cf0*/  LDSM.16.M88.4 R8, [R213] ;  /* 0x00000000d508783b */ /* 0x000ea80000000200 */
[----:B------:R-:W0:Y:S01]  /*2d00*/  LDGDEPBAR ;  /* 0x00000000000079af */ /* 0x000e220000000000 */
[C---:B---3--:R-:W-:Y:S08]  /*2d10*/  HMMA.16816.F32 R132, R12.reuse, R72, RZ ;  /* 0x000000480c84723c */ /* 0x048ff000000018ff */
[C---:B------:R-:W-:Y:S08]  /*2d20*/  HMMA.16816.F32 R124, R12.reuse, R68, RZ ;  /* 0x000000440c7c723c */ /* 0x040ff000000018ff */
[----:B------:R-:W-:Y:S01]  /*2d30*/  HMMA.16816.F32 R116, R12, R64, RZ ;  /* 0x000000400c74723c */ /* 0x000fe200000018ff */
[----:B------:R-:W-:-:S07]  /*2d40*/  DEPBAR.LE SB0, 0x0 ;  /* 0x000080000000791a */ /* 0x000fce0000000000 */
        /* <DEDUP_REMOVED lines=13> */
[C---:B------:R-:W-:Y:S08]  /*2e20*/  HMMA.16816.F32 R124, R4.reuse, R36, R124 ;  /* 0x00000024047c723c */ /* 0x040ff0000000187c */
[C---:B------:R-:W-:Y:S08]  /*2e30*/  HMMA.16816.F32 R116, R4.reuse, R32, R116 ;  /* 0x000000200474723c */ /* 0x040ff00000001874 */
[C---:B------:R-:W-:Y:S08]  /*2e40*/  HMMA.16816.F32 R108, R4.reuse, R28, R108 ;  /* 0x0000001c046c723c */ /* 0x040ff0000000186c */
[C---:B------:R-:W-:Y:S08]  /*2e50*/  HMMA.16816.F32 R100, R4.reuse, R24, R100 ;  /* 0x000000180464723c */ /* 0x040ff00000001864 */
[C---:B----4-:R-:W-:Y:S08]  /*2e60*/  HMMA.16816.F32 R232, R4.reuse, R20, R92 ;  /* 0x0000001404e8723c */ /* 0x050ff0000000185c */
        /* <DEDUP_REMOVED lines=8> */
[C---:B------:R-:W-:Y:S08]  /*2ef0*/  HMMA.16816.F32 R84, R16.reuse, R76, RZ ;  /* 0x0000004c1054723c */ /* 0x040ff000000018ff */
[C---:B------:R-:W-:Y:S03]  /*2f00*/  HMMA.16816.F32 R180, R16.reuse, R78, RZ ;  /* 0x0000004e10b4723c */ /* 0x040fe600000018ff */
[----:B------:R1:W-:Y:S04]  /*2f10*/  STL.64 [R1+0x18], R4 ;  /* 0x0000180401007387 */ /* 0x0003e80000100a00 */
[----:B------:R1:W-:Y:S01]  /*2f20*/  STL.64 [R1+0x20], R6 ;  /* 0x0000200601007387 */ /* 0x0003e20000100a00 */
        /* <DEDUP_REMOVED lines=12> */
[C---:B--2---:R-:W-:Y:S08]  /*2ff0*/  HMMA.16816.F32 R156, R8.reuse, R48, R156 ;  /* 0x00000030089c723c */ /* 0x044ff0000000189c */
        /* <DEDUP_REMOVED lines=8> */
[----:B------:R-:W-:-:S07]  /*3080*/  VIADDMNMX R12, R52, 0x8, R53, PT ;  /* 0x00000008340c7846 */ /* 0x000fce0003800135 */
[C---:B------:R-:W-:Y:S08]  /*3090*/  HMMA.16816.F32 R48, R8.reuse, R50, R184 ;  /* 0x000000320830723c */ /* 0x040ff000000018b8 */
        /* <DEDUP_REMOVED lines=8> */
[----:B------:R-:W-:Y:S01]  /*3120*/  VIADDMNMX R11, R52, 0x48, R53, PT ;  /* 0x00000048340b7846 */ /* 0x000fe20003800135 */
[----:B------:R-:W-:Y:S06]  /*3130*/  BAR.SYNC.DEFER_BLOCKING 0x0 ;  /* 0x0000000000007b1d */ /* 0x000fec0000010000 */
[----:B-1----:R-:W-:Y:S08]  /*3140*/  @!P6 BRA `(.L_x_244) ;  /* 0x0000000000bce947 */ /* 0x002ff00003800000 */
        /* <DEDUP_REMOVED lines=11> */
[-C--:B------:R-:W-:Y:S02]  /*3200*/  @!P1 LEA R16, P4, R4, R192.reuse, 0x1 ;  /* 0x000000c004109211 */ /* 0x080fe400078808ff */
[CCC-:B------:R-:W-:Y:S02]  /*3210*/  @!P0 LEA.HI.X R8, R146.reuse, R5.reuse, R147.reuse, 0x5, P3 ;  /* 0x0000000592088211 */ /* 0x1c0fe400018f2c93 */
        /* <DEDUP_REMOVED lines=32> */
.L_x_246:
[----:B------:R-:W-:Y:S05]  /*3420*/  BSYNC.RECONVERGENT B0 ;  /* 0x0000000000007941 */ /* 0x000fea0003800200 */
.L_x_245:
[----:B------:R-:W0:Y:S02]  /*3430*/  LDGDEPBAR ;  /* 0x00000000000079af */ /* 0x000e240000000000 */
.L_x_244:
[----:B-12---:R-:W2:Y:S01]  /*3440*/  LDL.LU R7, [R1+0x18] ;  /* 0x0000180001077983 */ /* 0x006ea20000300800 */
[C---:B------:R-:W-:Y:S01]  /*3450*/  VIADD R5, R2.reuse, 0x8 ;  /* 0x0000000802057836 */ /* 0x040fe20000000000 */
[----:B------:R-:W1:Y:S02]  /*3460*/  LDCU UR11, c[0x0][0x45c] ;  /* 0x00008b80ff0b77ac */ /* 0x000e640008000800 */
[----:B------:R-:W3:Y:S04]  /*3470*/  LDL.LU R6, [R1+0x20] ;  /* 0x0000200001067983 */ /* 0x000ee80000300800 */
[----:B------:R-:W4:Y:S04]  /*3480*/  LDL.LU R13, [R1+0x24] ;  /* 0x00002400010d7983 */ /* 0x000f280000300800 */
[----:B------:R-:W4:Y:S01]  /*3490*/  LDL.LU R8, [R1+0x1c] ;  /* 0x00001c0001087983 */ /* 0x000f220000300800 */
[----:B------:R-:W-:Y:S01]  /*34a0*/  VIADD R4, R2, 0x9 ;  /* 0x0000000902047836 */ /* 0x000fe20000000000 */
[C---:B------:R-:W-:Y:S01]  /*34b0*/  ISETP.GE.AND P3, PT, R5.reuse, R9, PT ;  /* 0x000000090500720c */ /* 0x040fe20003f66270 */
[----:B------:R-:W-:Y:S01]  /*34c0*/  IMAD.IADD R3, R174, 0x1, R144 ;  /* 0x00000001ae037824 */ /* 0x000fe200078e0290 */
[C---:B------:R-:W-:Y:S01]  /*34d0*/  ISETP.GE.AND P2, PT, R5.reuse, R12, PT ;  /* 0x0000000c0500720c */ /* 0x040fe20003f46270 */
[----:B------:R-:W-:Y:S01]  /*34e0*/  STL [R1+0xb8], R0 ;  /* 0x0000b80001007387 */ /* 0x000fe20000100800 */
[C---:B------:R-:W-:Y:S01]  /*34f0*/  ISETP.GE.AND P1, PT, R5.reuse, R10, PT ;  /* 0x0000000a0500720c */ /* 0x040fe20003f26270 */
[C---:B------:R-:W-:Y:S01]  /*3500*/  VIADD R19, R2.reuse, 0x1 ;  /* 0x0000000102137836 */ /* 0x040fe20000000000 */
[----:B------:R-:W-:Y:S01]  /*3510*/  ISETP.GE.AND P0, PT, R5, R11, PT ;  /* 0x0000000b0500720c */ /* 0x000fe20003f06270 */
[----:B------:R-:W-:Y:S01]  /*3520*/  VIADD R5, R2, 0x10 ;  /* 0x0000001002057836 */ /* 0x000fe20000000000 */
[C---:B------:R-:W-:Y:S01]  /*3530*/  ISETP.GE.AND P5, PT, R4.reuse, R9, PT ;  /* 0x000000090400720c */ /* 0x040fe20003fa6270 */
[----:B------:R-:W-:Y:S01]  /*3540*/  STL [R1+0xb0], R247 ;  /* 0x0000b0f701007387 */ /* 0x000fe20000100800 */
[----:B------:R-:W-:Y:S01]  /*3550*/  ISETP.GE.AND P4, PT, R4, R12, PT ;  /* 0x0000000c0400720c */ /* 0x000fe20003f86270 */
[----:B------:R-:W-:Y:S01]  /*3560*/  VIADD R18, R2, 0x51 ;  /* 0x0000005102127836 */ /* 0x000fe20000000000 */
[----:B------:R-:W-:Y:S01]  /*3570*/  FSEL R88, R48, -INF , !P3 ;  /* 0xff80000030587808 */ /* 0x000fe20005800000 */
[----:B------:R-:W-:Y:S01]  /*3580*/  STL [R1+0xac], R214 ;  /* 0x0000acd601007387 */ /* 0x000fe20000100800 */
[----:B------:R-:W-:Y:S01]  /*3590*/  FSEL R163, R50, -INF , !P2 ;  /* 0xff80000032a37808 */ /* 0x000fe20005000000 */
[----:B------:R-:W-:Y:S01]  /*35a0*/  VIADD R15, R2, 0x58 ;  /* 0x00000058020f7836 */ /* 0x000fe20000000000 */
[C---:B------:R-:W-:Y:S01]  /*35b0*/  ISETP.GE.AND P3, PT, R4.reuse, R10, PT ;  /* 0x0000000a0400720c */ /* 0x040fe20003f66270 */
[----:B------:R-:W-:Y:S01]  /*35c0*/  STL [R1+0xa8], R213 ;  /* 0x0000a8d501007387 */ /* 0x000fe20000100800 */
[----:B------:R-:W-:Y:S01]  /*35d0*/  ISETP.GE.AND P2, PT, R4, R11, PT ;  /* 0x0000000b0400720c */ /* 0x000fe20003f46270 */
[C---:B------:R-:W-:Y:S01]  /*35e0*/  VIADD R4, R2.reuse, 0x11 ;  /* 0x0000001102047836 */ /* 0x040fe20000000000 */
[----:B------:R-:W-:Y:S01]  /*35f0*/  FSEL R90, R49, -INF , !P5 ;  /* 0xff800000315a7808 */ /* 0x000fe20006800000 */
[----:B------:R1:W-:Y:S01]  /*3600*/  STL [R1+0xa4], R212 ;  /* 0x0000a4d401007387 */ /* 0x0003e20000100800 */
[----:B------:R-:W-:Y:S01]  /*3610*/  FSEL R164, R51, -INF , !P4 ;  /* 0xff80000033a47808 */ /* 0x000fe20006000000 */
[C---:B------:R-:W-:Y:S01]  /*3620*/  VIADD R14, R2.reuse, 0x59 ;  /* 0x00000059020e7836 */ /* 0x040fe20000000000 */
[C---:B------:R-:W-:Y:S01]  /*3630*/  ISETP.GE.AND P5, PT, R5.reuse, R9, PT ;  /* 0x000000090500720c */ /* 0x040fe20003fa6270 */
[----:B------:R-:W-:Y:S01]  /*3640*/  STL [R1+0xa0], R211 ;  /* 0x0000a0d301007387 */ /* 0x000fe20000100800 */
[C---:B------:R-:W-:Y:S01]  /*3650*/  ISETP.GE.AND P4, PT, R5.reuse, R12, PT ;  /* 0x0000000c0500720c */ /* 0x040fe20003f86270 */
[----:B------:R-:W-:Y:S01]  /*3660*/  VIADD R17, R2, 0x69 ;  /* 0x0000006902117836 */ /* 0x000fe20000000000 */
[----:B------:R-:W-:Y:S01]  /*3670*/  FSEL R165, R148, -INF , !P1 ;  /* 0xff80000094a57808 */ /* 0x000fe20004800000 */
[----:B------:R-:W-:Y:S01]  /*3680*/  STL [R1+0x9c], R209 ;  /* 0x00009cd101007387 */ /* 0x000fe20000100800 */
[----:B------:R-:W-:Y:S01]  /*3690*/  FSEL R170, R150, -INF , !P0 ;  /* 0xff80000096aa7808 */ /* 0x000fe20004000000 */
[C---:B------:R-:W-:Y:S01]  /*36a0*/  VIADD R16, R2.reuse, 0x70 ;  /* 0x0000007002107836 */ /* 0x040fe20000000000 */
[C---:B------:R-:W-:Y:S01]  /*36b0*/  ISETP.GE.AND P1, PT, R5.reuse, R10, PT ;  /* 0x0000000a0500720c */ /* 0x040fe20003f26270 */
[----:B------:R-:W-:Y:S01]  /*36c0*/  STL [R1+0x98], R173 ;  /* 0x000098ad01007387 */ /* 0x000fe20000100800 */
[----:B------:R-:W-:Y:S01]  /*36d0*/  ISETP.GE.AND P0, PT, R5, R11, PT ;  /* 0x0000000b0500720c */ /* 0x000fe20003f06270 */
[C---:B------:R-:W-:Y:S01]  /*36e0*/  VIADD R5, R2.reuse, 0x18 ;  /* 0x0000001802057836 */ /* 0x040fe20000000000 */
[----:B------:R-:W-:Y:S01]  /*36f0*/  FSEL R168, R149, -INF , !P3 ;  /* 0xff80000095a87808 */ /* 0x000fe20005800000 */
[----:B------:R-:W-:Y:S01]  /*3700*/  STL [R1+0x94], R172 ;  /* 0x000094ac01007387 */ /* 0x000fe20000100800 */
[----:B------:R-:W-:Y:S01]  /*3710*/  FSEL R171, R151, -INF , !P2 ;  /* 0xff80000097ab7808 */ /* 0x000fe20005000000 */
[----:B------:R-:W-:Y:S01]  /*3720*/  VIADD R20, R2, 0x79 ;  /* 0x0000007902147836 */ /* 0x000fe20000000000 */
[C---:B------:R-:W-:Y:S01]  /*3730*/  ISETP.GE.AND P3, PT, R4.reuse, R9, PT ;  /* 0x000000090400720c */ /* 0x040fe20003f66270 */
[----:B------:R-:W-:Y:S01]  /*3740*/  STL [R1+0x90], R147 ;  /* 0x0000909301007387 */ /* 0x000fe20000100800 */
[----:B------:R-:W-:Y:S01]  /*3750*/  ISETP.GE.AND P2, PT, R4, R12, PT ;  /* 0x0000000c0400720c */ /* 0x000fe20003f46270 */
[----:B------:R-:W-:Y:S01]  /*3760*/  UIADD3 UR8, UPT, UPT, UR19, -0x4498517b, URZ ;  /* 0xbb67ae8513087890 */ /* 0x000fe2000fffe0ff */
[----:B------:R-:W-:Y:S01]  /*3770*/  FSEL R89, R84, -INF , !P5 ;  /* 0xff80000054597808 */ /* 0x000fe20006800000 */
[----:B------:R-:W-:Y:S01]  /*3780*/  STL [R1+0x8c], R146 ;  /* 0x00008c9201007387 */ /* 0x000fe20000100800 */
[----:B------:R-:W-:Y:S01]  /*3790*/  FSEL R162, R86, -INF , !P4 ;  /* 0xff80000056a27808 */ /* 0x000fe20006000000 */
[----:B------:R-:W-:Y:S01]  /*37a0*/  IMAD.WIDE.U32 R228, R205, -0x2daee0ad, RZ ;  /* 0xd2511f53cde47825 */ /* 0x000fe200078e00ff */
[C---:B------:R-:W-:Y:S01]  /*37b0*/  ISETP.GE.AND P5, PT, R4.reuse, R10, PT ;  /* 0x0000000a0400720c */ /* 0x040fe20003fa6270 */
[----:B------:R-:W-:Y:S01]  /*37c0*/  UIADD3 UR7, UPT, UPT, UR18, -0x61c88647, URZ ;  /* 0x9e3779b912077890 */ /* 0x000fe2000fffe0ff */
[----:B------:R-:W-:Y:S01]  /*37d0*/  ISETP.GE.AND P4, PT, R4, R11, PT ;  /* 0x0000000b0400720c */ /* 0x000fe20003f86270 */
[----:B------:R-:W-:Y:S01]  /*37e0*/  VIADD R4, R2, 0x19 ;  /* 0x0000001902047836 */ /* 0x000fe20000000000 */
[----:B------:R-:W-:Y:S01]  /*37f0*/  FSEL R86, R85, -INF , !P3 ;  /* 0xff80000055567808 */ /* 0x000fe20005800000 */
[----:B------:R-:W-:Y:S01]  /*3800*/  UIADD3 UR6, UPT, UPT, UR18, 0x3c6ef372, URZ ;  /* 0x3c6ef37212067890 */ /* 0x000fe2000fffe0ff */
[----:B------:R-:W-:Y:S01]  /*3810*/  FSEL R161, R87, -INF , !P2 ;  /* 0xff80000057a17808 */ /* 0x000fe20005000000 */
[----:B------:R-:W-:Y:S01]  /*3820*/  UIADD3 UR17, UPT, UPT, UR19, 0x76cf5d0a, URZ ;  /* 0x76cf5d0a13117890 */ /* 0x000fe2000fffe0ff */
[----:B------:R-:W-:-:S02]  /*3830*/  ISETP.GE.AND P3, PT, R5, R9, PT ;  /* 0x000000090500720c */ /* 0x000fc40003f66270 */
[C---:B------:R-:W-:Y:S02]  /*3840*/  ISETP.GE.AND P2, PT, R5.reuse, R12, PT ;  /* 0x0000000c0500720c */ /* 0x040fe40003f46270 */
[----:B------:R-:W-:Y:S02]  /*3850*/  FSEL R167, R140, -INF , !P1 ;  /* 0xff8000008ca77808 */ /* 0x000fe40004800000 */
[----:B------:R-:W-:Y:S02]  /*3860*/  FSEL R175, R142, -INF , !P0 ;  /* 0xff8000008eaf7808 */ /* 0x000fe40004000000 */
[C---:B------:R-:W-:Y:S02]  /*3870*/  ISETP.GE.AND P1, PT, R5.reuse, R10, PT ;  /* 0x0000000a0500720c */ /* 0x040fe40003f26270 */
[----:B------:R-:W-:Y:S01]  /*3880*/  ISETP.GE.AND P0, PT, R5, R11, PT ;  /* 0x0000000b0500720c */ /* 0x000fe20003f06270 */
[----:B------:R-:W-:Y:S01]  /*3890*/  VIADD R5, R2, 0x20 ;  /* 0x0000002002057836 */ /* 0x000fe20000000000 */
[----:B------:R-:W-:-:S02]  /*38a0*/  FSEL R166, R141, -INF , !P5 ;  /* 0xff8000008da67808 */ /* 0x000fc40006800000 */
[----:B------:R-:W-:Y:S02]  /*38b0*/  FSEL R177, R143, -INF , !P4 ;  /* 0xff8000008fb17808 */ /* 0x000fe40006000000 */
[C---:B------:R-:W-:Y:S02]  /*38c0*/  ISETP.GE.AND P5, PT, R4.reuse, R9, PT ;  /* 0x000000090400720c */ /* 0x040fe40003fa6270 */
[----:B------:R-:W-:Y:S02]  /*38d0*/  ISETP.GE.AND P4, PT, R4, R12, PT ;  /* 0x0000000c0400720c */ /* 0x000fe40003f86270 */
[----:B------:R-:W-:Y:S02]  /*38e0*/  FSEL R85, R44, -INF , !P3 ;  /* 0xff8000002c557808 */ /* 0x000fe40005800000 */
[----:B------:R-:W-:Y:S02]  /*38f0*/  FSEL R160, R46, -INF , !P2 ;  /* 0xff8000002ea07808 */ /* 0x000fe40005000000 */
[----:B------:R-:W-:-:S02]  /*3900*/  ISETP.GE.AND P3, PT, R4, R10, PT ;  /* 0x0000000a0400720c */ /* 0x000fc40003f66270 */
[----:B------:R-:W-:Y:S01]  /*3910*/  ISETP.GE.AND P2, PT, R4, R11, PT ;  /* 0x0000000b0400720c */ /* 0x000fe20003f46270 */
[----:B------:R-:W-:Y:S01]  /*3920*/  VIADD R4, R2, 0x21 ;  /* 0x0000002102047836 */ /* 0x000fe20000000000 */
[----:B------:R-:W-:Y:S02]  /*3930*/  FSEL R91, R45, -INF , !P5 ;  /* 0xff8000002d5b7808 */ /* 0x000fe40006800000 */
[----:B------:R-:W-:Y:S02]  /*3940*/  FSEL R140, R47, -INF , !P4 ;  /* 0xff8000002f8c7808 */ /* 0x000fe40006000000 */
[C---:B------:R-:W-:Y:S02]  /*3950*/  ISETP.GE.AND P5, PT, R5.reuse, R9, PT ;  /* 0x000000090500720c */ /* 0x040fe40003fa6270 */
[----:B------:R-:W-:Y:S02]  /*3960*/  ISETP.GE.AND P4, PT, R5, R12, PT ;  /* 0x0000000c0500720c */ /* 0x000fe40003f86270 */
[----:B------:R-:W-:-:S02]  /*3970*/  FSEL R169, R136, -INF , !P1 ;  /* 0xff80000088a97808 */ /* 0x000fc40004800000 */
[----:B------:R-:W-:Y:S02]  /*3980*/  FSEL R176, R138, -INF , !P0 ;  /* 0xff8000008ab07808 */ /* 0x000fe40004000000 */
[C---:B------:R-:W-:Y:S02]  /*3990*/  ISETP.GE.AND P1, PT, R5.reuse, R10, PT ;  /* 0x0000000a0500720c */ /* 0x040fe40003f26270 */
[----:B------:R-:W-:Y:S01]  /*39a0*/  ISETP.GE.AND P0, PT, R5, R11, PT ;  /* 0x0000000b0500720c */ /* 0x000fe20003f06270 */
[----:B------:R-:W-:Y:S01]  /*39b0*/  VIADD R5, R2, 0x28 ;  /* 0x0000002802057836 */ /* 0x000fe20000000000 */
[----:B------:R-:W-:Y:S02]  /*39c0*/  FSEL R174, R137, -INF , !P3 ;  /* 0xff80000089ae7808 */ /* 0x000fe40005800000 */
[----:B------:R-:W-:Y:S02]  /*39d0*/  FSEL R179, R139, -INF , !P2 ;  /* 0xff8000008bb37808 */ /* 0x000fe40005000000 */
[----:B------:R-:W-:-:S02]  /*39e0*/  ISETP.GE.AND P3, PT, R4, R9, PT ;  /* 0x000000090400720c */ /* 0x000fc40003f66270 */
[----:B------:R-:W-:Y:S02]  /*39f0*/  ISETP.GE.AND P2, PT, R4, R12, PT ;  /* 0x0000000c0400720c */ /* 0x000fe40003f46270 */
        /* <DEDUP_REMOVED lines=8> */
[C---:B------:R-:W-:Y:S02]  /*3a80*/  ISETP.GE.AND P2, PT, R5.reuse, R12, PT ;  /* 0x0000000c0500720c */ /* 0x040fe40003f46270 */
        /* <DEDUP_REMOVED lines=17> */
[C---:B------:R-:W-:Y:S02]  /*3ba0*/  ISETP.GE.AND P4, PT, R5.reuse, R12, PT ;  /* 0x0000000c0500720c */ /* 0x040fe40003f86270 */
[----:B-1----:R-:W-:Y:S02]  /*3bb0*/  FSEL R212, R128, -INF , !P1 ;  /* 0xff80000080d47808 */ /* 0x002fe40004800000 */
[----:B------:R-:W-:Y:S02]  /*3bc0*/  FSEL R130, R130, -INF , !P0 ;  /* 0xff80000082827808 */ /* 0x000fe40004000000 */
[C---:B------:R-:W-:Y:S01]  /*3bd0*/  ISETP.GE.AND P1, PT, R5.reuse, R10, PT ;  /* 0x0000000a0500720c */ /* 0x040fe20003f26270 */
[----:B------:R-:W-:Y:S01]  /*3be0*/  STL [R1+0x80], R212 ;  /* 0x000080d401007387 */ /* 0x000fe20000100800 */
[----:B------:R-:W-:Y:S01]  /*3bf0*/  ISETP.GE.AND P0, PT, R5, R11, PT ;  /* 0x0000000b0500720c */ /* 0x000fe20003f06270 */
[----:B------:R-:W-:Y:S01]  /*3c00*/  VIADD R5, R2, 0x38 ;  /* 0x0000003802057836 */ /* 0x000fe20000000000 */
[----:B------:R-:W-:-:S02]  /*3c10*/  FSEL R129, R129, -INF , !P3 ;  /* 0xff80000081817808 */ /* 0x000fc40005800000 */
[----:B------:R-:W-:Y:S02]  /*3c20*/  ISETP.GE.AND P3, PT, R4, R9, PT ;  /* 0x000000090400720c */ /* 0x000fe40003f66270 */
[----:B------:R-:W-:Y:S01]  /*3c30*/  FSEL R131, R131, -INF , !P2 ;  /* 0xff80000083837808 */ /* 0x000fe20005000000 */
[----:B------:R-:W-:Y:S01]  /*3c40*/  STL [R1+0x7c], R129 ;  /* 0x00007c8101007387 */ /* 0x000fe20000100800 */
[----:B------:R-:W-:Y:S02]  /*3c50*/  FSEL R202, R72, -INF , !P5 ;  /* 0xff80000048ca7808 */ /* 0x000fe40006800000 */
[----:B------:R-:W-:Y:S02]  /*3c60*/  FSEL R223, R74, -INF , !P4 ;  /* 0xff8000004adf7808 */ /* 0x000fe40006000000 */
[C---:B------:R-:W-:Y:S02]  /*3c70*/  ISETP.GE.AND P2, PT, R4.reuse, R12, PT ;  /* 0x0000000c0400720c */ /* 0x040fe40003f46270 */
[----:B------:R-:W-:-:S02]  /*3c80*/  ISETP.GE.AND P5, PT, R4, R10, PT ;  /* 0x0000000a0400720c */ /* 0x000fc40003fa6270 */
[----:B------:R-:W-:Y:S01]  /*3c90*/  ISETP.GE.AND P4, PT, R4, R11, PT ;  /* 0x0000000b0400720c */ /* 0x000fe20003f86270 */
[----:B------:R-:W-:Y:S01]  /*3ca0*/  VIADD R4, R2, 0x39 ;  /* 0x0000003902047836 */ /* 0x000fe20000000000 */
[----:B------:R-:W-:Y:S02]  /*3cb0*/  FSEL R201, R73, -INF , !P3 ;  /* 0xff80000049c97808 */ /* 0x000fe40005800000 */
[----:B------:R-:W-:Y:S02]  /*3cc0*/  FSEL R213, R124, -INF , !P1 ;  /* 0xff8000007cd57808 */ /* 0x000fe40004800000 */
[C---:B------:R-:W-:Y:S02]  /*3cd0*/  ISETP.GE.AND P3, PT, R5.reuse, R9, PT ;  /* 0x000000090500720c */ /* 0x040fe40003f66270 */
[----:B------:R-:W-:Y:S01]  /*3ce0*/  ISETP.GE.AND P1, PT, R5, R12, PT ;  /* 0x0000000c0500720c */ /* 0x000fe20003f26270 */
[----:B------:R-:W-:Y:S01]  /*3cf0*/  STL [R1+0x78], R213 ;  /* 0x000078d501007387 */ /* 0x000fe20000100800 */
[----:B------:R-:W-:-:S02]  /*3d00*/  FSEL R242, R75, -INF , !P2 ;  /* 0xff8000004bf27808 */ /* 0x000fc40005000000 */
[----:B------:R-:W-:Y:S02]  /*3d10*/  FSEL R247, R126, -INF , !P0 ;  /* 0xff8000007ef77808 */ /* 0x000fe40004000000 */
[C---:B------:R-:W-:Y:S02]  /*3d20*/  ISETP.GE.AND P2, PT, R5.reuse, R10, PT ;  /* 0x0000000a0500720c */ /* 0x040fe40003f46270 */
[----:B------:R-:W-:Y:S01]  /*3d30*/  ISETP.GE.AND P0, PT, R5, R11, PT ;  /* 0x0000000b0500720c */ /* 0x000fe20003f06270 */
[----:B------:R-:W-:Y:S01]  /*3d40*/  VIADD R5, R2, 0x40 ;  /* 0x0000004002057836 */ /* 0x000fe20000000000 */
[----:B------:R-:W-:Y:S02]  /*3d50*/  FSEL R0, R125, -INF , !P5 ;  /* 0xff8000007d007808 */ /* 0x000fe40006800000 */
[----:B------:R-:W-:Y:S02]  /*3d60*/  FSEL R214, R127, -INF , !P4 ;  /* 0xff8000007fd67808 */ /* 0x000fe40006000000 */
[C---:B------:R-:W-:Y:S01]  /*3d70*/  ISETP.GE.AND P5, PT, R4.reuse, R9, PT ;  /* 0x000000090400720c */ /* 0x040fe20003fa6270 */
[----:B------:R1:W-:Y:S01]  /*3d80*/  STL [R1+0x74], R0 ;  /* 0x0000740001007387 */ /* 0x0003e20000100800 */
[----:B------:R-:W-:-:S02]  /*3d90*/  ISETP.GE.AND P4, PT, R4, R12, PT ;  /* 0x0000000c0400720c */ /* 0x000fc40003f86270 */
[----:B------:R-:W-:Y:S02]  /*3da0*/  FSEL R200, R36, -INF , !P3 ;  /* 0xff80000024c87808 */ /* 0x000fe40005800000 */
[----:B------:R-:W-:Y:S02]  /*3db0*/  FSEL R237, R38, -INF , !P1 ;  /* 0xff80000026ed7808 */ /* 0x000fe40004800000 */
[C---:B------:R-:W-:Y:S02]  /*3dc0*/  ISETP.GE.AND P3, PT, R4.reuse, R10, PT ;  /* 0x0000000a0400720c */ /* 0x040fe40003f66270 */
[----:B------:R-:W-:Y:S01]  /*3dd0*/  ISETP.GE.AND P1, PT, R4, R11, PT ;  /* 0x0000000b0400720c */ /* 0x000fe20003f26270 */
[----:B------:R-:W-:Y:S01]  /*3de0*/  VIADD R4, R2, 0x41 ;  /* 0x0000004102047836 */ /* 0x000fe20000000000 */
[----:B------:R-:W-:Y:S02]  /*3df0*/  FSEL R199, R37, -INF , !P5 ;  /* 0xff80000025c77808 */ /* 0x000fe40006800000 */
[----:B------:R-:W-:-:S02]  /*3e00*/  FSEL R238, R39, -INF , !P4 ;  /* 0xff80000027ee7808 */ /* 0x000fc40006000000 */
[----:B------:R-:W-:Y:S02]  /*3e10*/  FSEL R122, R122, -INF , !P0 ;  /* 0xff8000007a7a7808 */ /* 0x000fe40004000000 */
[C---:B------:R-:W-:Y:S02]  /*3e20*/  ISETP.GE.AND P5, PT, R5.reuse, R9, PT ;  /* 0x000000090500720c */ /* 0x040fe40003fa6270 */
[C---:B------:R-:W-:Y:S02]  /*3e30*/  ISETP.GE.AND P4, PT, R5.reuse, R12, PT ;  /* 0x0000000c0500720c */ /* 0x040fe40003f86270 */
[C---:B------:R-:W-:Y:S02]  /*3e40*/  ISETP.GE.AND P0, PT, R5.reuse, R10, PT ;  /* 0x0000000a0500720c */ /* 0x040fe40003f06270 */
[----:B------:R-:W-:Y:S02]  /*3e50*/  FSEL R136, R120, -INF , !P2 ;  /* 0xff80000078887808 */ /* 0x000fe40005000000 */
        /* <DEDUP_REMOVED lines=8> */
[----:B-1----:R-:W-:-:S02]  /*3ee0*/  FSEL R0, R116, -INF , !P0 ;  /* 0xff80000074007808 */ /* 0x002fc40004000000 */
[C---:B------:R-:W-:Y:S02]  /*3ef0*/  ISETP.GE.AND P5, PT, R4.reuse, R10, PT ;  /* 0x0000000a0400720c */ /* 0x040fe40003fa6270 */
[----:B------:R-:W-:Y:S01]  /*3f00*/  ISETP.GE.AND P4, PT, R4, R11, PT ;  /* 0x0000000b0400720c */ /* 0x000fe20003f86270 */
[----:B------:R-:W-:Y:S01]  /*3f10*/  VIADD R4, R2, 0x49 ;  /* 0x0000004902047836 */ /* 0x000fe20000000000 */
[----:B------:R-:W-:Y:S01]  /*3f20*/  FSEL R197, R69, -INF , !P3 ;  /* 0xff80000045c57808 */ /* 0x000fe20005800000 */
[----:B------:R1:W-:Y:S01]  /*3f30*/  STL [R1+0x70], R0 ;  /* 0x0000700001007387 */ /* 0x0003e20000100800 */
[----:B------:R-:W-:Y:S02]  /*3f40*/  FSEL R236, R71, -INF , !P1 ;  /* 0xff80000047ec7808 */ /* 0x000fe40004800000 */
[----:B------:R-:W-:Y:S02]  /*3f50*/  FSEL R121, R118, -INF , !P2 ;  /* 0xff80000076797808 */ /* 0x000fe40005000000 */
[----:B------:R-:W-:-:S02]  /*3f60*/  ISETP.GE.AND P1, PT, R5, R9, PT ;  /* 0x000000090500720c */ /* 0x000fc40003f26270 */
[C---:B------:R-:W-:Y:S02]  /*3f70*/  ISETP.GE.AND P0, PT, R5.reuse, R12, PT ;  /* 0x0000000c0500720c */ /* 0x040fe40003f06270 */
[C---:B------:R-:W-:Y:S02]  /*3f80*/  ISETP.GE.AND P2, PT, R5.reuse, R10, PT ;  /* 0x0000000a0500720c */ /* 0x040fe40003f46270 */
[----:B------:R-:W-:Y:S02]  /*3f90*/  ISETP.GE.AND P3, PT, R5, R11, PT ;  /* 0x0000000b0500720c */ /* 0x000fe40003f66270 */
[----:B------:R-:W-:Y:S02]  /*3fa0*/  FSEL R5, R117, -INF , !P5 ;  /* 0xff80000075057808 */ /* 0x000fe40006800000 */
[----:B------:R-:W-:Y:S02]  /*3fb0*/  ISETP.GE.AND P5, PT, R4, R9, PT ;  /* 0x000000090400720c */ /* 0x000fe40003fa6270 */
[----:B------:R-:W-:Y:S01]  /*3fc0*/  FSEL R196, R32, -INF , !P1 ;  /* 0xff80000020c47808 */ /* 0x000fe20004800000 */
[----:B------:R-:W-:Y:S01]  /*3fd0*/  STL [R1+0x6c], R5 ;  /* 0x00006c0501007387 */ /* 0x000fe20000100800 */
[----:B------:R-:W-:Y:S01]  /*3fe0*/  FSEL R195, R33, -INF , !P5 ;  /* 0xff80000021c37808 */ /* 0x000fe20006800000 */
[----:B------:R-:W-:Y:S01]  /*3ff0*/  IMAD.WIDE.U32 R32, R55, -0x326172a9, RZ ;  /* 0xcd9e8d5737207825 */ /* 0x000fe200078e00ff */
[----:B------:R-:W-:-:S02]  /*4000*/  FSEL R246, R34, -INF , !P0 ;  /* 0xff80000022f67808 */ /* 0x000fc40004000000 */
[-C--:B------:R-:W-:Y:S02]  /*4010*/  ISETP.GE.AND P5, PT, R2, R9.reuse, PT ;  /* 0x000000090200720c */ /* 0x080fe40003fa6270 */
[----:B-1----:R-:W-:Y:S02]  /*4020*/  FSEL R0, R119, -INF , !P4 ;  /* 0xff80000077007808 */ /* 0x002fe40006000000 */
[C---:B------:R-:W-:Y:S02]  /*4030*/  ISETP.GE.AND P4, PT, R4.reuse, R12, PT ;  /* 0x0000000c0400720c */ /* 0x040fe40003f86270 */
[----:B------:R-:W-:Y:S01]  /*4040*/  ISETP.GE.AND P1, PT, R4, R10, PT ;  /* 0x0000000a0400720c */ /* 0x000fe20003f26270 */
[----:B------:R1:W-:Y:S01]  /*4050*/  STL [R1+0x84], R0 ;  /* 0x0000840001007387 */ /* 0x0003e20000100800 */
[----:B------:R-:W-:Y:S02]  /*4060*/  FSEL R248, R35, -INF , !P4 ;  /* 0xff80000023f87808 */ /* 0x000fe40006000000 */
[----:B------:R-:W-:-:S02]  /*4070*/  ISETP.GE.AND P4, PT, R19, R9, PT ;  /* 0x000000091300720c */ /* 0x000fc40003f86270 */
[----:B------:R-:W-:Y:S01]  /*4080*/  ISETP.GE.AND P0, PT, R4, R11, PT ;  /* 0x0000000b0400720c */ /* 0x000fe20003f06270 */
[----:B------:R-:W-:Y:S01]  /*4090*/  VIADD R4, R2, 0x50 ;  /* 0x0000005002047836 */ /* 0x000fe20000000000 */
[----:B------:R-:W-:Y:S02]  /*40a0*/  FSEL R74, R156, -INF , !P5 ;  /* 0xff8000009c4a7808 */ /* 0x000fe40006800000 */
[----:B------:R-:W-:Y:S01]  /*40b0*/  FSEL R76, R157, -INF , !P4 ;  /* 0xff8000009d4c7808 */ /* 0x000fe20006000000 */
[----:B--2---:R-:W-:Y:S01]  /*40c0*/  IMAD.MOV.U32 R22, RZ, RZ, R7 ;  /* 0x000000ffff167224 */ /* 0x004fe200078e0007 */
[----:B------:R-:W-:Y:S01]  /*40d0*/  FSEL R118, R114, -INF , !P3 ;  /* 0xff80000072767808 */ /* 0x000fe20005800000 */
[----:B------:R-:W-:Y:S01]  /*40e0*/  VIADD R7, R2, 0x68 ;  /* 0x0000006802077836 */ /* 0x000fe20000000000 */
[CC--:B------:R-:W-:Y:S01]  /*40f0*/  ISETP.GE.AND P4, PT, R4.reuse, R9.reuse, PT ;  /* 0x000000090400720c */ /* 0x0c0fe20003f86270 */
[----:B---3--:R-:W-:Y:S01]  /*4100*/  IMAD.MOV.U32 R21, RZ, RZ, R6 ;  /* 0x000000ffff157224 */ /* 0x008fe200078e0006 */
[----:B------:R-:W-:Y:S01]  /*4110*/  ISETP.GE.AND P3, PT, R4, R10, PT ;  /* 0x0000000a0400720c */ /* 0x000fe20003f66270 */
[----:B------:R-:W-:Y:S01]  /*4120*/  VIADD R6, R2, 0x71 ;  /* 0x0000007102067836 */ /* 0x000fe20000000000 */
[----:B------:R-:W-:Y:S01]  /*4130*/  FSEL R115, R115, -INF , !P0 ;  /* 0xff80000073737808 */ /* 0x000fe20004000000 */
[----:B----4-:R-:W-:Y:S01]  /*4140*/  IMAD.MOV.U32 R52, RZ, RZ, R13 ;  /* 0x000000ffff347224 */ /* 0x010fe200078e000d */
[----:B------:R-:W-:Y:S01]  /*4150*/  ISETP.GE.AND P5, PT, R18, R9, PT ;  /* 0x000000091200720c */ /* 0x000fe20003fa6270 */
[----:B------:R-:W-:Y:S01]  /*4160*/  VIADD R13, R2, 0x60 ;  /* 0x00000060020d7836 */ /* 0x000fe20000000000 */
[-C--:B------:R-:W-:Y:S01]  /*4170*/  ISETP.GE.AND P0, PT, R18, R12.reuse, PT ;  /* 0x0000000c1200720c */ /* 0x080fe20003f06270 */
[----:B------:R-:W-:Y:S01]  /*4180*/  IMAD.MOV.U32 R23, RZ, RZ, R8 ;  /* 0x000000ffff177224 */ /* 0x000fe200078e0008 */
[----:B------:R-:W-:Y:S01]  /*4190*/  FSEL R192, R65, -INF , !P5 ;  /* 0xff80000041c07808 */ /* 0x000fe20006800000 */
[----:B------:R-:W-:Y:S01]  /*41a0*/  VIADD R8, R2, 0x61 ;  /* 0x0000006102087836 */ /* 0x000fe20000000000 */
[----:B-1----:R-:W-:Y:S01]  /*41b0*/  FSEL R0, R112, -INF , !P2 ;  /* 0xff80000070007808 */ /* 0x002fe20005000000 */
[----:B------:R-:W-:Y:S01]  /*41c0*/  VIADD R5, R2, 0x78 ;  /* 0x0000007802057836 */ /* 0x000fe20000000000 */
[-C--:B------:R-:W-:Y:S01]  /*41d0*/  ISETP.GE.AND P2, PT, R4, R12.reuse, PT ;  /* 0x0000000c0400720c */ /* 0x080fe20003f46270 */
[----:B------:R-:W-:Y:S01]  /*41e0*/  IMAD.MOV.U32 R92, RZ, RZ, R21 ;  /* 0x000000ffff5c7224 */ /* 0x000fe200078e0015 */
[----:B------:R-:W-:Y:S01]  /*41f0*/  FSEL R245, R67, -INF , !P0 ;  /* 0xff80000043f57808 */ /* 0x000fe20004000000 */
[----:B------:R1:W-:Y:S01]  /*4200*/  STL [R1+0x68], R0 ;  /* 0x0000680001007387 */ /* 0x0003e20000100800 */
[----:B------:R-:W-:Y:S01]  /*4210*/  FSEL R226, R66, -INF , !P2 ;  /* 0xff80000042e27808 */ /* 0x000fe20005000000 */
[----:B------:R-:W-:Y:S01]  /*4220*/  IMAD.MOV.U32 R53, RZ, RZ, R52 ;  /* 0x000000ffff357224 */ /* 0x000fe200078e0034 */
[C---:B------:R-:W-:Y:S01]  /*4230*/  ISETP.GE.AND P2, PT, R2.reuse, R12, PT ;  /* 0x0000000c0200720c */ /* 0x040fe20003f46270 */
[----:B------:R-:W-:Y:S01]  /*4240*/  IMAD.MOV.U32 R52, RZ, RZ, R23 ;  /* 0x000000ffff347224 */ /* 0x000fe200078e0017 */
[C---:B------:R-:W-:Y:S01]  /*4250*/  ISETP.GE.AND P5, PT, R2.reuse, R10, PT ;  /* 0x0000000a0200720c */ /* 0x040fe20003fa6270 */
[----:B------:R-:W-:Y:S01]  /*4260*/  UIADD3 UR16, UPT, UPT, UR19, 0x32370b8f, URZ ;  /* 0x32370b8f13107890 */ /* 0x000fe2000fffe0ff */
[----:B------:R-:W-:Y:S01]  /*4270*/  ISETP.GE.AND P0, PT, R2, R11, PT ;  /* 0x0000000b0200720c */ /* 0x000fe20003f06270 */
[----:B------:R-:W-:Y:S01]  /*4280*/  IMAD.MOV.U32 R94, RZ, RZ, R53 ;  /* 0x000000ffff5e7224 */ /* 0x000fe200078e0035 */
[----:B------:R-:W-:Y:S01]  /*4290*/  FSEL R193, R64, -INF , !P4 ;  /* 0xff80000040c17808 */ /* 0x000fe20006000000 */
[----:B------:R-:W-:Y:S01]  /*42a0*/  IMAD.MOV.U32 R97, RZ, RZ, R52 ;  /* 0x000000ffff617224 */ /* 0x000fe200078e0034 */
[-C--:B------:R-:W-:Y:S01]  /*42b0*/  ISETP.GE.AND P4, PT, R15, R9.reuse, PT ;  /* 0x000000090f00720c */ /* 0x080fe20003f86270 */
[----:B------:R-:W-:Y:S01]  /*42c0*/  UIADD3 UR9, UPT, UPT, UR18, -0x255992d5, URZ ;  /* 0xdaa66d2b12097890 */ /* 0x000fe2000fffe0ff */
[----:B------:R-:W-:Y:S01]  /*42d0*/  FSEL R116, R108, -INF , !P3 ;  /* 0xff8000006c747808 */ /* 0x000fe20005800000 */
[----:B------:R-:W-:Y:S01]  /*42e0*/  UIADD3 UR13, UPT, UPT, UR19, -0x126145ec, URZ ;  /* 0xed9eba14130d7890 */ /* 0x000fe2000fffe0ff */
[-C--:B------:R-:W-:Y:S01]  /*42f0*/  ISETP.GE.AND P3, PT, R14, R9.reuse, PT ;  /* 0x000000090e00720c */ /* 0x080fe20003f66270 */
[----:B------:R-:W-:Y:S01]  /*4300*/  UIADD3 UR12, UPT, UPT, UR19, -0x56f99767, URZ ;  /* 0xa9066899130c7890 */ /* 0x000fe2000fffe0ff */
[----:B------:R-:W-:Y:S01]  /*4310*/  FSEL R178, R28, -INF , !P4 ;  /* 0xff8000001cb27808 */ /* 0x000fe20006000000 */
[----:B------:R-:W-:Y:S01]  /*4320*/  UIADD3 UR10, UPT, UPT, UR19, 0x646e171e, URZ ;  /* 0x646e171e130a7890 */ /* 0x000fe2000fffe0ff */
[----:B------:R-:W-:Y:S01]  /*4330*/  ISETP.GE.AND P4, PT, R8, R9, PT ;  /* 0x000000090800720c */ /* 0x000fe20003f86270 */
[----:B------:R-:W-:Y:S01]  /*4340*/  IMAD.MOV.U32 R96, RZ, RZ, R92 ;  /* 0x000000ffff607224 */ /* 0x000fe200078e005c */
[----:B------:R-:W-:-:S02]  /*4350*/  FSEL R180, R29, -INF , !P3 ;  /* 0xff8000001db47808 */ /* 0x000fc40005800000 */
[----:B------:R-:W-:Y:S02]  /*4360*/  ISETP.GE.AND P3, PT, R7, R9, PT ;  /* 0x000000090700720c */ /* 0x000fe40003f66270 */
[----:B-1----:R-:W-:Y:S02]  /*4370*/  FSEL R0, R113, -INF , !P1 ;  /* 0xff80000071007808 */ /* 0x002fe40004800000 */
[----:B------:R-:W-:Y:S02]  /*4380*/  ISETP.GE.AND P1, PT, R4, R11, PT ;  /* 0x0000000b0400720c */ /* 0x000fe40003f26270 */
[----:B------:R-:W-:Y:S01]  /*4390*/  FMNMX3.FTZ R4, R74, R76, R88, !PT ;  /* 0x0000004c4a047276 */ /* 0x000fe20007810058 */
[----:B------:R1:W-:Y:S01]  /*43a0*/  STL [R1+0x64], R0 ;  /* 0x0000640001007387 */ /* 0x0003e20000100800 */
[----:B------:R-:W-:Y:S02]  /*43b0*/  FSEL R117, R110, -INF , !P1 ;  /* 0xff8000006e757808 */ /* 0x000fe40004800000 */
[----:B------:R-:W-:Y:S01]  /*43c0*/  FMNMX3.FTZ R4, R4, R90, R89, !PT ;  /* 0x0000005a04047276 */ /* 0x000fe20007810059 */
[----:B------:R-:W-:Y:S01]  /*43d0*/  STL [R1+0x60], R116 ;  /* 0x0000607401007387 */ /* 0x000fe20000100800 */
[----:B------:R-:W-:-:S02]  /*43e0*/  ISETP.GE.AND P1, PT, R13, R9, PT ;  /* 0x000000090d00720c */ /* 0x000fc40003f26270 */
[----:B------:R-:W-:Y:S01]  /*43f0*/  FMNMX3.FTZ R4, R4, R86, R85, !PT ;  /* 0x0000005604047276 */ /* 0x000fe20007810055 */
[----:B------:R-:W-:Y:S01]  /*4400*/  STL [R1+0xb4], R9 ;  /* 0x0000b40901007387 */ /* 0x000fe20000100800 */
[----:B------:R-:W-:Y:S02]  /*4410*/  FSEL R181, R80, -INF , !P1 ;  /* 0xff80000050b57808 */ /* 0x000fe40004800000 */
[----:B------:R-:W-:Y:S02]  /*4420*/  FMNMX3.FTZ R4, R4, R91, R207, !PT ;  /* 0x0000005b04047276 */ /* 0x000fe400078100cf */
[----:B------:R-:W-:Y:S02]  /*4430*/  ISETP.GE.AND P1, PT, R17, R9, PT ;  /* 0x000000091100720c */ /* 0x000fe40003f26270 */
[----:B------:R-:W-:Y:S02]  /*4440*/  FMNMX3.FTZ R4, R4, R206, R204, !PT ;  /* 0x000000ce04047276 */ /* 0x000fe400078100cc */
[----:B------:R-:W-:-:S02]  /*4450*/  FSEL R182, R81, -INF , !P4 ;  /* 0xff80000051b67808 */ /* 0x000fc40006000000 */
[----:B------:R-:W-:Y:S02]  /*4460*/  FMNMX3.FTZ R4, R4, R203, R202, !PT ;  /* 0x000000cb04047276 */ /* 0x000fe400078100ca */
[----:B------:R-:W-:Y:S02]  /*4470*/  ISETP.GE.AND P4, PT, R16, R9, PT ;  /* 0x000000091000720c */ /* 0x000fe40003f86270 */
[----:B------:R-:W-:Y:S02]  /*4480*/  FMNMX3.FTZ R2, R4, R201, R200, !PT ;  /* 0x000000c904027276 */ /* 0x000fe400078100c8 */
[----:B------:R-:W-:Y:S02]  /*4490*/  FSEL R184, R56, -INF , !P3 ;  /* 0xff80000038b87808 */ /* 0x000fe40005800000 */
[----:B------:R-:W-:Y:S02]  /*44a0*/  FMNMX3.FTZ R2, R2, R199, R198, !PT ;  /* 0x000000c702027276 */ /* 0x000fe400078100c6 */
[----:B------:R-:W-:-:S02]  /*44b0*/  FSEL R187, R57, -INF , !P1 ;  /* 0xff80000039bb7808 */ /* 0x000fc40004800000 */
[----:B------:R-:W-:Y:S02]  /*44c0*/  FMNMX3.FTZ R2, R2, R197, R196, !PT ;  /* 0x000000c502027276 */ /* 0x000fe400078100c4 */
[----:B------:R-:W-:Y:S02]  /*44d0*/  ISETP.GE.AND P3, PT, R6, R9, PT ;  /* 0x000000090600720c */ /* 0x000fe40003f66270 */
        /* <DEDUP_REMOVED lines=8> */
[----:B------:R-:W-:Y:S02]  /*4560*/  FSEL R185, R24, -INF , !P1 ;  /* 0xff80000018b97808 */ /* 0x000fe40004800000 */
[----:B------:R-:W-:-:S02]  /*4570*/  FMNMX3.FTZ R2, R2, R187, R194, !PT ;  /* 0x000000bb02027276 */ /* 0x000fc400078100c2 */
[----:B------:R-:W-:Y:S02]  /*4580*/  FSEL R183, R25, -INF , !P4 ;  /* 0xff80000019b77808 */ /* 0x000fe40006000000 */
[----:B------:R-:W-:Y:S02]  /*4590*/  FMNMX3.FTZ R2, R2, R186, R185, !PT ;  /* 0x000000ba02027276 */ /* 0x000fe400078100b9 */
[----:B------:R-:W-:Y:S02]  /*45a0*/  ISETP.GE.AND P1, PT, R18, R11, PT ;  /* 0x0000000b1200720c */ /* 0x000fe40003f26270 */
[----:B------:R-:W-:Y:S02]  /*45b0*/  FMNMX.FTZ R2, R183, R2, !PT ;  /* 0x00000002b7027209 */ /* 0x000fe40007810000 */
[----:B------:R-:W-:Y:S02]  /*45c0*/  FSEL R112, R111, -INF , !P1 ;  /* 0xff8000006f707808 */ /* 0x000fe40004800000 */
[C---:B------:R-:W-:Y:S01]  /*45d0*/  ISETP.GE.AND P1, PT, R15.reuse, R12, PT ;  /* 0x0000000c0f00720c */ /* 0x040fe20003f26270 */
[----:B------:R-:W2:Y:S01]  /*45e0*/  SHFL.BFLY PT, R4, R2, 0x2, 0x1f ;  /* 0x0c401f0002047f89 */ /* 0x000ea200000e0000 */
[----:B------:R-:W-:-:S02]  /*45f0*/  ISETP.GE.AND P4, PT, R15, R10, PT ;  /* 0x0000000a0f00720c */ /* 0x000fc40003f86270 */
[----:B------:R-:W-:Y:S02]  /*4600*/  FSEL R244, R30, -INF , !P1 ;  /* 0xff8000001ef47808 */ /* 0x000fe40004800000 */
[----:B------:R-:W-:Y:S02]  /*4610*/  ISETP.GE.AND P1, PT, R14, R12, PT ;  /* 0x0000000c0e00720c */ /* 0x000fe40003f26270 */
[----:B------:R-:W-:Y:S02]  /*4620*/  FSEL R119, R104, -INF , !P4 ;  /* 0xff80000068777808 */ /* 0x000fe40006000000 */
[----:B------:R-:W-:Y:S02]  /*4630*/  ISETP.GE.AND P4, PT, R14, R10, PT ;  /* 0x0000000a0e00720c */ /* 0x000fe40003f86270 */
[----:B------:R-:W-:Y:S02]  /*4640*/  FSEL R243, R31, -INF , !P1 ;  /* 0xff8000001ff37808 */ /* 0x000fe40004800000 */
[----:B------:R-:W-:-:S02]  /*4650*/  ISETP.GE.AND P1, PT, R19, R12, PT ;  /* 0x0000000c1300720c */ /* 0x000fc40003f26270 */
[----:B-1----:R-:W-:Y:S02]  /*4660*/  FSEL R0, R105, -INF , !P4 ;  /* 0xff80000069007808 */ /* 0x002fe40006000000 */
[-C--:B------:R-:W-:Y:S02]  /*4670*/  ISETP.GE.AND P3, PT, R18, R10.reuse, PT ;  /* 0x0000000a1200720c */ /* 0x080fe40003f66270 */
[----:B------:R-:W-:Y:S01]  /*4680*/  FSEL R75, R159, -INF , !P1 ;  /* 0xff8000009f4b7808 */ /* 0x000fe20004800000 */
[----:B------:R1:W-:Y:S01]  /*4690*/  STL [R1+0x58], R0 ;  /* 0x0000580001007387 */ /* 0x0003e20000100800 */
[----:B------:R-:W-:Y:S02]  /*46a0*/  ISETP.GE.AND P1, PT, R13, R10, PT ;  /* 0x0000000a0d00720c */ /* 0x000fe40003f26270 */
[----:B------:R-:W-:Y:S02]  /*46b0*/  FSEL R120, R109, -INF , !P3 ;  /* 0xff8000006d787808 */ /* 0x000fe40005800000 */
[----:B--2---:R-:W-:-:S02]  /*46c0*/  FMNMX.FTZ R2, R2, R4, !PT ;  /* 0x0000000402027209 */ /* 0x004fc40007810000 */
[-C--:B------:R-:W-:Y:S02]  /*46d0*/  ISETP.GE.AND P3, PT, R15, R11.reuse, PT ;  /* 0x0000000b0f00720c */ /* 0x080fe40003f66270 */
[----:B------:R-:W-:Y:S01]  /*46e0*/  ISETP.GE.AND P4, PT, R13, R12, PT ;  /* 0x0000000c0d00720c */ /* 0x000fe20003f86270 */
[----:B------:R-:W2:Y:S01]  /*46f0*/  SHFL.BFLY PT, R4, R2, 0x1, 0x1f ;  /* 0x0c201f0002047f89 */ /* 0x000ea200000e0000 */
[----:B------:R-:W-:Y:S02]  /*4700*/  FSEL R114, R106, -INF , !P3 ;  /* 0xff8000006a727808 */ /* 0x000fe40005800000 */
[----:B------:R-:W-:Y:S02]  /*4710*/  ISETP.GE.AND P3, PT, R14, R11, PT ;  /* 0x0000000b0e00720c */ /* 0x000fe40003f66270 */
[----:B------:R-:W-:Y:S02]  /*4720*/  FSEL R241, R82, -INF , !P4 ;  /* 0xff80000052f17808 */ /* 0x000fe40006000000 */
[----:B------:R-:W-:-:S02]  /*4730*/  FSEL R108, R107, -INF , !P3 ;  /* 0xff8000006b6c7808 */ /* 0x000fc40005800000 */
[-C--:B------:R-:W-:Y:S02]  /*4740*/  ISETP.GE.AND P3, PT, R13, R11.reuse, PT ;  /* 0x0000000b0d00720c */ /* 0x080fe40003f66270 */
[----:B------:R-:W-:Y:S02]  /*4750*/  ISETP.GE.AND P4, PT, R8, R12, PT ;  /* 0x0000000c0800720c */ /* 0x000fe40003f86270 */
[----:B------:R-:W-:Y:S02]  /*4760*/  FSEL R102, R102, -INF , !P3 ;  /* 0xff80000066667808 */ /* 0x000fe40005800000 */
[----:B-1----:R-:W-:Y:S02]  /*4770*/  FSEL R0, R100, -INF , !P1 ;  /* 0xff80000064007808 */ /* 0x002fe40004800000 */
[C---:B------:R-:W-:Y:S02]  /*4780*/  ISETP.GE.AND P1, PT, R8.reuse, R10, PT ;  /* 0x0000000a0800720c */ /* 0x040fe40003f26270 */
[----:B------:R-:W-:Y:S01]  /*4790*/  ISETP.GE.AND P3, PT, R8, R11, PT ;  /* 0x0000000b0800720c */ /* 0x000fe20003f66270 */
[----:B------:R1:W-:Y:S01]  /*47a0*/  STL [R1+0x54], R0 ;  /* 0x0000540001007387 */ /* 0x0003e20000100800 */
[----:B------:R-:W-:-:S02]  /*47b0*/  FSEL R113, R101, -INF , !P1 ;  /* 0xff80000065717808 */ /* 0x000fc40004800000 */
[----:B------:R-:W-:Y:S02]  /*47c0*/  ISETP.GE.AND P1, PT, R19, R11, PT ;  /* 0x0000000b1300720c */ /* 0x000fe40003f26270 */
[----:B--2---:R-:W-:Y:S01]  /*47d0*/  FMNMX.FTZ R144, R2, R4, !PT ;  /* 0x0000000402907209 */ /* 0x004fe20007810000 */
[----:B------:R-:W-:Y:S01]  /*47e0*/  VIADD R4, R55, 0x4 ;  /* 0x0000000437047836 */ /* 0x000fe20000000000 */
[----:B------:R-:W-:Y:S01]  /*47f0*/  FSEL R80, R155, -INF , !P1 ;  /* 0xff8000009b507808 */ /* 0x000fe20004800000 */
[----:B------:R-:W-:Y:S01]  /*4800*/  IMAD.SHL.U32 R2, R54, 0x4, RZ ;  /* 0x0000000436027824 */ /* 0x000fe200078e00ff */
[----:B------:R-:W-:Y:S01]  /*4810*/  ISETP.GE.AND P1, PT, R7, R10, PT ;  /* 0x0000000a0700720c */ /* 0x000fe20003f26270 */
[----:B------:R-:W-:Y:S01]  /*4820*/  IMAD.WIDE.U32 R30, R4, -0x326172a9, RZ ;  /* 0xcd9e8d57041e7825 */ /* 0x000fe200078e00ff */
[----:B------:R-:W-:Y:S02]  /*4830*/  FSEL R240, R83, -INF , !P4 ;  /* 0xff80000053f07808 */ /* 0x000fe40006000000 */
[----:B------:R-:W-:Y:S01]  /*4840*/  FSEL R101, R188, -INF , !P1 ;  /* 0xff800000bc657808 */ /* 0x000fe20004800000 */
[----:B------:R-:W-:Y:S01]  /*4850*/  VIADD R8, R2, 0x3 ;  /* 0x0000000302087836 */ /* 0x000fe20000000000 */
[----:B------:R-:W-:-:S02]  /*4860*/  ISETP.GE.AND P1, PT, R16, R12, PT ;  /* 0x0000000c1000720c */ /* 0x000fc40003f26270 */
[-C--:B------:R-:W-:Y:S02]  /*4870*/  ISETP.GE.AND P4, PT, R19, R10.reuse, PT ;  /* 0x0000000a1300720c */ /* 0x080fe40003f86270 */
[----:B------:R-:W-:Y:S02]  /*4880*/  FSEL R216, R62, -INF , !P1 ;  /* 0xff8000003ed87808 */ /* 0x000fe40004800000 */
[----:B------:R-:W-:Y:S02]  /*4890*/  ISETP.GE.AND P1, PT, R16, R10, PT ;  /* 0x0000000a1000720c */ /* 0x000fe40003f26270 */
[----:B------:R-:W-:Y:S02]  /*48a0*/  FSEL R77, R152, -INF , !P5 ;  /* 0xff800000984d7808 */ /* 0x000fe40006800000 */
[----:B-1----:R-:W-:Y:S02]  /*48b0*/  FSEL R0, R103, -INF , !P3 ;  /* 0xff80000067007808 */ /* 0x002fe40005800000 */
[----:B------:R-:W-:-:S02]  /*48c0*/  ISETP.GE.AND P3, PT, R7, R12, PT ;  /* 0x0000000c0700720c */ /* 0x000fc40003f66270 */
[----:B------:R-:W-:Y:S01]  /*48d0*/  FSEL R251, R232, -INF , !P1 ;  /* 0xff800000e8fb7808 */ /* 0x000fe20004800000 */
[----:B------:R1:W-:Y:S01]  /*48e0*/  STL [R1+0x5c], R0 ;  /* 0x00005c0001007387 */ /* 0x0003e20000100800 */
[----:B------:R-:W-:Y:S02]  /*48f0*/  FSEL R220, R58, -INF , !P3 ;  /* 0xff8000003adc7808 */ /* 0x000fe40005800000 */
[----:B------:R-:W-:Y:S01]  /*4900*/  ISETP.GE.AND P3, PT, R7, R11, PT ;  /* 0x0000000b0700720c */ /* 0x000fe20003f66270 */
[----:B------:R-:W-:Y:S01]  /*4910*/  FMUL.FTZ R7, R144, UR11 ;  /* 0x0000000b90077c20 */ /* 0x000fe20008410000 */
[----:B------:R-:W-:Y:S01]  /*4920*/  ISETP.GE.AND P1, PT, R20, R12, PT ;  /* 0x0000000c1400720c */ /* 0x000fe20003f26270 */
[----:B------:R-:W-:Y:S01]  /*4930*/  STL [R1+0xbc], R12 ;  /* 0x0000bc0c01007387 */ /* 0x000fe20000100800 */
[----:B------:R-:W-:Y:S02]  /*4940*/  FSEL R100, R190, -INF , !P3 ;  /* 0xff800000be647808 */ /* 0x000fe40005800000 */
[----:B------:R-:W-:Y:S01]  /*4950*/  FSEL R190, R27, -INF , !P1 ;  /* 0xff8000001bbe7808 */ /* 0x000fe20004800000 */
[----:B------:R-:W-:Y:S01]  /*4960*/  STL.64 [R1], R30 ;  /* 0x0000001e01007387 */ /* 0x000fe20000100a00 */
[----:B------:R-:W-:-:S02]  /*4970*/  ISETP.GE.AND P3, PT, R17, R10, PT ;  /* 0x0000000a1100720c */ /* 0x000fc40003f66270 */
[-C--:B------:R-:W-:Y:S01]  /*4980*/  ISETP.GE.AND P1, PT, R6, R10.reuse, PT ;  /* 0x0000000a0600720c */ /* 0x080fe20003f26270 */
[----:B------:R-:W-:Y:S01]  /*4990*/  STL [R1+0xc0], R144 ;  /* 0x0000c09001007387 */ /* 0x000fe20000100800 */
[----:B------:R-:W-:Y:S02]  /*49a0*/  ISETP.GE.AND P5, PT, R5, R10, PT ;  /* 0x0000000a0500720c */ /* 0x000fe40003fa6270 */
[----:B------:R-:W-:Y:S01]  /*49b0*/  FSEL R250, R233, -INF , !P1 ;  /* 0xff800000e9fa7808 */ /* 0x000fe20004800000 */
[----:B------:R-:W-:Y:S01]  /*49c0*/  STL [R1+0xc4], R10 ;  /* 0x0000c40a01007387 */ /* 0x000fe20000100800 */
[----:B------:R-:W-:Y:S02]  /*49d0*/  ISETP.GE.AND P1, PT, R5, R11, PT ;  /* 0x0000000b0500720c */ /* 0x000fe40003f26270 */
[----:B------:R-:W-:Y:S01]  /*49e0*/  LOP3.LUT R4, R145, UR18, R31, 0x96, !PT ;  /* 0x0000001291047c12 */ /* 0x000fe2000f8e961f */
[----:B------:R-:W-:Y:S01]  /*49f0*/  STL [R1+0xc8], R11 ;  /* 0x0000c80b01007387 */ /* 0x000fe20000100800 */
[----:B------:R-:W-:-:S02]  /*4a00*/  FSEL R78, R153, -INF , !P4 ;  /* 0xff800000994e7808 */ /* 0x000fc40006000000 */
[----:B-1----:R-:W-:Y:S01]  /*4a10*/  FSEL R0, R189, -INF , !P3 ;  /* 0xff800000bd007808 */ /* 0x002fe20005800000 */
[----:B------:R-:W-:Y:S01]  /*4a20*/  IMAD.WIDE.U32 R230, R4, -0x2daee0ad, RZ ;  /* 0xd2511f5304e67825 */ /* 0x000fe200078e00ff */
[-C--:B------:R-:W-:Y:S01]  /*4a30*/  ISETP.GE.AND P3, PT, R5, R12.reuse, PT ;  /* 0x0000000c0500720c */ /* 0x080fe20003f66270 */
[----:B------:R1:W-:Y:S01]  /*4a40*/  STL [R1+0xd0], R228 ;  /* 0x0000d0e401007387 */ /* 0x0003e20000100800 */
[----:B------:R-:W-:Y:S01]  /*4a50*/  LOP3.LUT R5, R145, UR18, R33, 0x96, !PT ;  /* 0x0000001291057c12 */ /* 0x000fe2000f8e9621 */
[----:B------:R-:W-:Y:S01]  /*4a60*/  VIADD R4, R2, 0x1 ;  /* 0x0000000102047836 */ /* 0x000fe20000000000 */
[----:B------:R-:W-:Y:S01]  /*4a70*/  ISETP.GE.AND P4, PT, R17, R12, PT ;  /* 0x0000000c1100720c */ /* 0x000fe20003f86270 */
[----:B------:R2:W-:Y:S01]  /*4a80*/  STL [R1+0xcc], R229 ;  /* 0x0000cce501007387 */ /* 0x0005e20000100800 */
[----:B------:R-:W-:Y:S01]  /*4a90*/  FSEL R73, R158, -INF , !P2 ;  /* 0xff8000009e497808 */ /* 0x000fe20005000000 */
[----:B------:R-:W-:Y:S01]  /*4aa0*/  IMAD.WIDE.U32 R232, R5, -0x2daee0ad, RZ ;  /* 0xd2511f5305e87825 */ /* 0x000fe200078e00ff */
[----:B------:R-:W-:-:S02]  /*4ab0*/  FSEL R217, R59, -INF , !P4 ;  /* 0xff8000003bd97808 */ /* 0x000fc40006000000 */
[C---:B------:R-:W-:Y:S02]  /*4ac0*/  ISETP.GE.AND P4, PT, R6.reuse, R12, PT ;  /* 0x0000000c0600720c */ /* 0x040fe40003f86270 */
[----:B------:R-:W-:Y:S01]  /*4ad0*/  ISETP.GE.AND P2, PT, R6, R11, PT ;  /* 0x0000000b0600720c */ /* 0x000fe20003f46270 */
[----:B------:R-:W-:Y:S01]  /*4ae0*/  VIADD R6, R2, 0x2 ;  /* 0x0000000202067836 */ /* 0x000fe20000000000 */
[----:B------:R-:W-:Y:S02]  /*4af0*/  FSEL R79, R154, -INF , !P0 ;  /* 0xff8000009a4f7808 */ /* 0x000fe40004000000 */
[----:B------:R-:W-:Y:S02]  /*4b00*/  FSETP.NEU.FTZ.AND P0, PT, R144, -INF , PT ;  /* 0xff8000009000780b */ /* 0x000fe40003f1d000 */
[----:B------:R-:W-:Y:S02]  /*4b10*/  LOP3.LUT R14, R2, UR19, R229, 0x96, !PT ;  /* 0x00000013020e7c12 */ /* 0x000fe4000f8e96e5 */
[----:B------:R-:W-:-:S02]  /*4b20*/  LOP3.LUT R5, R228, UR8, R233, 0x96, !PT ;  /* 0x00000008e4057c12 */ /* 0x000fc4000f8e96e9 */
[----:B------:R-:W-:Y:S01]  /*4b30*/  LOP3.LUT R2, R228, UR8, R231, 0x96, !PT ;  /* 0x00000008e4027c12 */ /* 0x000fe2000f8e96e7 */
[----:B------:R-:W-:Y:S01]  /*4b40*/  IMAD.WIDE.U32 R14, R14, -0x326172a9, RZ ;  /* 0xcd9e8d570e0e7825 */ /* 0x000fe200078e00ff */
[--C-:B------:R-:W-:Y:S02]  /*4b50*/  LOP3.LUT R4, R4, UR19, R229.reuse, 0x96, !PT ;  /* 0x0000001304047c12 */ /* 0x100fe4000f8e96e5 */
[----:B------:R-:W-:Y:S01]  /*4b60*/  FSEL R249, R22, -INF , !P5 ;  /* 0xff80000016f97808 */ /* 0x000fe20006800000 */
[----:B------:R-:W-:Y:S01]  /*4b70*/  IMAD.WIDE.U32 R68, R2, -0x326172a9, RZ ;  /* 0xcd9e8d5702447825 */ /* 0x000fe200078e00ff */
[----:B------:R-:W-:Y:S01]  /*4b80*/  FSEL R7, R7, RZ, P0 ;  /* 0x000000ff07077208 */ /* 0x000fe20000000000 */
[----:B-1----:R-:W3:Y:S01]  /*4b90*/  LDL.LU R228, [R1+0x70] ;  /* 0x0000700001e47983 */ /* 0x002ee20000300800 */
[C---:B------:R-:W-:Y:S02]  /*4ba0*/  ISETP.GE.AND P5, PT, R20.reuse, R10, PT ;  /* 0x0000000a1400720c */ /* 0x040fe40003fa6270 */
[----:B------:R-:W-:Y:S01]  /*4bb0*/  ISETP.GE.AND P0, PT, R20, R11, PT ;  /* 0x0000000b1400720c */ /* 0x000fe20003f06270 */
[----:B------:R-:W-:Y:S01]  /*4bc0*/  IMAD.WIDE.U32 R20, R5, -0x326172a9, RZ ;  /* 0xcd9e8d5705147825 */ /* 0x000fe200078e00ff */
[----:B------:R-:W-:-:S02]  /*4bd0*/  LOP3.LUT R6, R6, UR19, R229, 0x96, !PT ;  /* 0x0000001306067c12 */ /* 0x000fc4000f8e96e5 */
[----:B------:R-:W-:Y:S01]  /*4be0*/  FSEL R210, R26, -INF , !P3 ;  /* 0xff8000001ad27808 */ /* 0x000fe20005800000 */
[----:B------:R-:W-:Y:S01]  /*4bf0*/  IMAD.WIDE.U32 R4, R4, -0x326172a9, RZ ;  /* 0xcd9e8d5704047825 */ /* 0x000fe200078e00ff */
[----:B------:R-:W-:Y:S02]  /*4c00*/  LOP3.LUT R2, R8, UR19, R229, 0x96, !PT ;  /* 0x0000001308027c12 */ /* 0x000fe4000f8e96e5 */
[----:B------:R-:W-:Y:S01]  /*4c10*/  ISETP.GE.AND P3, PT, R16, R11, PT ;  /* 0x0000000b1000720c */ /* 0x000fe20003f66270 */
[----:B--2---:R-:W2:Y:S01]  /*4c20*/  LDL.LU R229, [R1+0x6c] ;  /* 0x00006c0001e57983 */ /* 0x004ea20000300800 */
[--C-:B------:R-:W-:Y:S02]  /*4c30*/  LOP3.LUT R16, R32, UR7, R15.reuse, 0x96, !PT ;  /* 0x0000000720107c12 */ /* 0x100fe4000f8e960f */
[----:B------:R-:W-:Y:S02]  /*4c40*/  LOP3.LUT R23, R30, UR7, R15, 0x96, !PT ;  /* 0x000000071e177c12 */ /* 0x000fe4000f8e960f */
[----:B------:R-:W-:-:S02]  /*4c50*/  LOP3.LUT R18, R14, UR6, R21, 0x96, !PT ;  /* 0x000000060e127c12 */ /* 0x000fc4000f8e9615 */
[----:B------:R-:W-:Y:S01]  /*4c60*/  LOP3.LUT R26, R14, UR6, R69, 0x96, !PT ;  /* 0x000000060e1a7c12 */ /* 0x000fe2000f8e9645 */
[----:B------:R-:W-:Y:S01]  /*4c70*/  IMAD.WIDE.U32 R14, R6, -0x326172a9, RZ ;  /* 0xcd9e8d57060e7825 */ /* 0x000fe200078e00ff */
[--C-:B------:R-:W-:Y:S02]  /*4c80*/  LOP3.LUT R6, R32, UR7, R5.reuse, 0x96, !PT ;  /* 0x0000000720067c12 */ /* 0x100fe4000f8e9605 */
[----:B------:R-:W-:Y:S02]  /*4c90*/  LOP3.LUT R22, R30, UR7, R5, 0x96, !PT ;  /* 0x000000071e167c12 */ /* 0x000fe4000f8e9605 */
[C---:B------:R-:W-:Y:S02]  /*4ca0*/  LOP3.LUT R36, R4.reuse, UR6, R21, 0x96, !PT ;  /* 0x0000000604247c12 */ /* 0x040fe4000f8e9615 */
[----:B------:R-:W-:Y:S01]  /*4cb0*/  LOP3.LUT R28, R4, UR6, R69, 0x96, !PT ;  /* 0x00000006041c7c12 */ /* 0x000fe2000f8e9645 */
[----:B------:R-:W-:Y:S01]  /*4cc0*/  IMAD.WIDE.U32 R4, R2, -0x326172a9, RZ ;  /* 0xcd9e8d5702047825 */ /* 0x000fe200078e00ff */
[----:B------:R-:W-:-:S02]  /*4cd0*/  FSEL R215, R63, -INF , !P4 ;  /* 0xff8000003fd77808 */ /* 0x000fc40006000000 */
[----:B------:R-:W-:Y:S01]  /*4ce0*/  ISETP.GE.AND P4, PT, R17, R11, PT ;  /* 0x0000000b1100720c */ /* 0x000fe20003f86270 */
[----:B------:R-:W-:Y:S01]  /*4cf0*/  IMAD.WIDE.U32 R16, R16, -0x2daee0ad, RZ ;  /* 0xd2511f5310107825 */ /* 0x000fe200078e00ff */
[C---:B------:R-:W-:Y:S01]  /*4d00*/  LOP3.LUT R2, R32.reuse, UR7, R15, 0x96, !PT ;  /* 0x0000000720027c12 */ /* 0x040fe2000f8e960f */
[----:B------:R-:W2:Y:S01]  /*4d10*/  LDL.LU R11, [R1+0x68] ;  /* 0x00006800010b7983 */ /* 0x000ea20000300800 */
[----:B------:R-:W-:Y:S01]  /*4d20*/  LOP3.LUT R8, R32, UR7, R5, 0x96, !PT ;  /* 0x0000000720087c12 */ /* 0x000fe2000f8e9605 */
[----:B------:R-:W-:Y:S01]  /*4d30*/  IMAD.WIDE.U32 R18, R18, -0x2daee0ad, RZ ;  /* 0xd2511f5312127825 */ /* 0x000fe200078e00ff */
[C---:B------:R-:W-:Y:S01]  /*4d40*/  LOP3.LUT R38, R14.reuse, UR6, R21, 0x96, !PT ;  /* 0x000000060e267c12 */ /* 0x040fe2000f8e9615 */
[----:B------:R-:W4:Y:S01]  /*4d50*/  LDL.LU R10, [R1+0x64] ;  /* 0x00006400010a7983 */ /* 0x000f220000300800 */
[----:B------:R-:W-:Y:S02]  /*4d60*/  LOP3.LUT R25, R14, UR6, R69, 0x96, !PT ;  /* 0x000000060e197c12 */ /* 0x000fe4000f8e9645 */
[----:B------:R-:W-:Y:S01]  /*4d70*/  LOP3.LUT R32, R4, UR6, R21, 0x96, !PT ;  /* 0x0000000604207c12 */ /* 0x000fe2000f8e9615 */
[----:B------:R-:W4:Y:S01]  /*4d80*/  LDL.LU R144, [R1+0x54] ;  /* 0x0000540001907983 */ /* 0x000f220000300800 */
[----:B------:R-:W-:Y:S01]  /*4d90*/  LOP3.LUT R24, R30, UR7, R15, 0x96, !PT ;  /* 0x000000071e187c12 */ /* 0x000fe2000f8e960f */
[----:B------:R-:W-:Y:S01]  /*4da0*/  IMAD.WIDE.U32 R14, R6, -0x2daee0ad, RZ ;  /* 0xd2511f53060e7825 */ /* 0x000fe200078e00ff */
        /* <DEDUP_REMOVED lines=8> */
[C---:B------:R-:W-:Y:S01]  /*4e30*/  LOP3.LUT R19, R232.reuse, UR17, R15, 0x96, !PT ;  /* 0x00000011e8137c12 */ /* 0x040fe2000f8e960f */
[----:B------:R1:W-:Y:S01]  /*4e40*/  STL [R1+0xd8], R232 ;  /* 0x0000d8e801007387 */ /* 0x0003e20000100800 */
[----:B------:R-:W-:-:S02]  /*4e50*/  LOP3.LUT R13, R232, UR17, R5, 0x96, !PT ;  /* 0x00000011e80d7c12 */ /* 0x000fc4000f8e9605 */
[----:B------:R-:W-:Y:S02]  /*4e60*/  LOP3.LUT R2, R232, UR17, R17, 0x96, !PT ;  /* 0x00000011e8027c12 */ /* 0x000fe4000f8e9611 */
[----:B-1----:R-:W3:Y:S04]  /*4e70*/  LDL.LU R232, [R1+0x74] ;  /* 0x0000740001e87983 */ /* 0x002ee80000300800 */
[----:B------:R1:W-:Y:S04]  /*4e80*/  STL [R1+0xd4], R233 ;  /* 0x0000d4e901007387 */ /* 0x0003e80000100800 */
[----:B-1----:R-:W4:Y:S01]  /*4e90*/  LDL.LU R233, [R1+0x5c] ;  /* 0x00005c0001e97983 */ /* 0x002f220000300800 */
[----:B------:R-:W-:-:S04]  /*4ea0*/  IMAD.WIDE.U32 R36, R36, -0x2daee0ad, RZ ;  /* 0xd2511f5324247825 */ /* 0x000fc800078e00ff */
[----:B------:R-:W-:Y:S01]  /*4eb0*/  IMAD.WIDE.U32 R38, R38, -0x2daee0ad, RZ ;  /* 0xd2511f5326267825 */ /* 0x000fe200078e00ff */
[----:B------:R-:W-:-:S03]  /*4ec0*/  LOP3.LUT R40, R14, UR16, R37, 0x96, !PT ;  /* 0x000000100e287c12 */ /* 0x000fc6000f8e9625 */
[----:B------:R-:W-:Y:S01]  /*4ed0*/  IMAD.WIDE.U32 R14, R23, -0x2daee0ad, RZ ;  /* 0xd2511f53170e7825 */ /* 0x000fe200078e00ff */
[----:B------:R-:W-:-:S03]  /*4ee0*/  LOP3.LUT R35, R4, UR16, R39, 0x96, !PT ;  /* 0x0000001004237c12 */ /* 0x000fc6000f8e9627 */
[----:B------:R-:W-:-:S04]  /*4ef0*/  IMAD.WIDE.U32 R32, R32, -0x2daee0ad, RZ ;  /* 0xd2511f5320207825 */ /* 0x000fc800078e00ff */
[----:B------:R-:W-:Y:S01]  /*4f00*/  IMAD.WIDE.U32 R26, R26, -0x2daee0ad, RZ ;  /* 0xd2511f531a1a7825 */ /* 0x000fe200078e00ff */
[----:B------:R-:W-:-:S03]  /*4f10*/  LOP3.LUT R33, R16, UR16, R33, 0x96, !PT ;  /* 0x0000001010217c12 */ /* 0x000fc6000f8e9621 */
        /* <DEDUP_REMOVED lines=8> */
[----:B------:R-:W-:-:S04]  /*4fa0*/  IMAD.WIDE.U32 R14, R13, -0x326172a9, RZ ;  /* 0xcd9e8d570d0e7825 */ /* 0x000fc800078e00ff */
[----:B------:R-:W-:Y:S01]  /*4fb0*/  IMAD.WIDE.U32 R52, R2, -0x326172a9, RZ ;  /* 0xcd9e8d5702347825 */ /* 0x000fe200078e00ff */
[----:B------:R-:W-:Y:S01]  /*4fc0*/  LOP3.LUT R2, R20, UR9, R31, 0x96, !PT ;  /* 0x0000000914027c12 */ /* 0x000fe2000f8e961f */
[----:B------:R-:W-:Y:S02]  /*4fd0*/  UIADD3 UR8, UPT, UPT, UR18, 0x78dde6e4, URZ ;  /* 0x78dde6e412087890 */ /* 0x000fe4000fffe0ff */
[----:B------:R-:W-:Y:S01]  /*4fe0*/  IMAD.WIDE.U32 R4, R24, -0x2daee0ad, RZ ;  /* 0xd2511f5318047825 */ /* 0x000fe200078e00ff */
[C---:B------:R-:W-:Y:S02]  /*4ff0*/  LOP3.LUT R42, R20.reuse, UR9, R17, 0x96, !PT ;  /* 0x00000009142a7c12 */ /* 0x040fe4000f8e9611 */
[----:B------:R-:W-:Y:S01]  /*5000*/  LOP3.LUT R45, R20, UR9, R15, 0x96, !PT ;  /* 0x00000009142d7c12 */ /* 0x000fe2000f8e960f */
[----:B------:R-:W-:Y:S01]  /*5010*/  IMAD.WIDE.U32 R22, R34, -0x326172a9, RZ ;  /* 0xcd9e8d5722167825 */ /* 0x000fe200078e00ff */
[----:B------:R-:W-:-:S03]  /*5020*/  LOP3.LUT R44, R20, UR9, R53, 0x96, !PT ;  /* 0x00000009142c7c12 */ /* 0x000fc6000f8e9635 */
[----:B------:R-:W-:Y:S01]  /*5030*/  IMAD.WIDE.U32 R50, R6, -0x326172a9, RZ ;  /* 0xcd9e8d5706327825 */ /* 0x000fe200078e00ff */
[----:B------:R-:W-:-:S03]  /*5040*/  LOP3.LUT R6, R230, UR17, R5, 0x96, !PT ;  /* 0x00000011e6067c12 */ /* 0x000fc6000f8e9605 */
[----:B------:R-:W-:-:S04]  /*5050*/  IMAD.WIDE.U32 R20, R40, -0x326172a9, RZ ;  /* 0xcd9e8d5728147825 */ /* 0x000fc800078e00ff */
[----:B------:R-:W-:-:S04]  /*5060*/  IMAD.WIDE.U32 R34, R35, -0x326172a9, RZ ;  /* 0xcd9e8d5723227825 */ /* 0x000fc800078e00ff */
[----:B------:R-:W-:Y:S01]  /*5070*/  IMAD.WIDE.U32 R40, R8, -0x326172a9, RZ ;  /* 0xcd9e8d5708287825 */ /* 0x000fe200078e00ff */
[----:B------:R-:W-:Y:S02]  /*5080*/  LOP3.LUT R19, R68, UR9, R51, 0x96, !PT ;  /* 0x0000000944137c12 */ /* 0x000fe4000f8e9633 */
[----:B------:R-:W-:Y:S01]  /*5090*/  LOP3.LUT R13, R14, UR8, R35, 0x96, !PT ;  /* 0x000000080e0d7c12 */ /* 0x000fe2000f8e9623 */
        /* <DEDUP_REMOVED lines=9> */
[----:B------:R-:W-:Y:S02]  /*5130*/  LOP3.LUT R25, R30, UR8, R23, 0x96, !PT ;  /* 0x000000081e197c12 */ /* 0x000fe4000f8e9617 */
[----:B------:R-:W-:Y:S01]  /*5140*/  LOP3.LUT R48, R26, UR13, R19, 0x96, !PT ;  /* 0x0000000d1a307c12 */ /* 0x000fe2000f8e9613 */
[----:B------:R-:W-:Y:S01]  /*5150*/  IMAD.WIDE.U32 R30, R33, -0x326172a9, RZ ;  /* 0xcd9e8d57211e7825 */ /* 0x000fe200078e00ff */
[----:B------:R-:W-:-:S03]  /*5160*/  LOP3.LUT R33, R28, UR13, R15, 0x96, !PT ;  /* 0x0000000d1c217c12 */ /* 0x000fc6000f8e960f */
[----:B------:R-:W-:-:S04]  /*5170*/  IMAD.WIDE.U32 R4, R27, -0x326172a9, RZ ;  /* 0xcd9e8d571b047825 */ /* 0x000fc800078e00ff */
[----:B------:R-:W-:-:S04]  /*5180*/  IMAD.WIDE.U32 R26, R2, -0x326172a9, RZ ;  /* 0xcd9e8d57021a7825 */ /* 0x000fc800078e00ff */
[----:B------:R-:W-:Y:S01]  /*5190*/  IMAD.WIDE.U32 R28, R29, -0x2daee0ad, RZ ;  /* 0xd2511f531d1c7825 */ /* 0x000fe200078e00ff */
[----:B------:R-:W-:-:S03]  /*51a0*/  LOP3.LUT R49, R16, UR8, R21, 0x96, !PT ;  /* 0x0000000810317c12 */ /* 0x000fc6000f8e9615 */
[----:B------:R-:W-:Y:S01]  /*51b0*/  IMAD.WIDE.U32 R42, R42, -0x2daee0ad, RZ ;  /* 0xd2511f532a2a7825 */ /* 0x000fe200078e00ff */
[----:B------:R-:W-:Y:S01]  /*51c0*/  LOP3.LUT R2, R46, UR8, R27, 0x96, !PT ;  /* 0x000000082e027c12 */ /* 0x000fe2000f8e961b */
[----:B------:R-:W-:Y:S01]  /*51d0*/  UIADD3 UR7, UPT, UPT, UR18, 0x1715609d, URZ ;  /* 0x1715609d12077890 */ /* 0x000fe2000fffe0ff */
[----:B------:R-:W-:Y:S01]  /*51e0*/  LOP3.LUT R5, R40, UR8, R5, 0x96, !PT ;  /* 0x0000000828057c12 */ /* 0x000fe2000f8e9605 */
[----:B------:R-:W-:Y:S01]  /*51f0*/  IMAD.WIDE.U32 R46, R25, -0x2daee0ad, RZ ;  /* 0xd2511f53192e7825 */ /* 0x000fe200078e00ff */
[----:B------:R-:W-:Y:S02]  /*5200*/  LOP3.LUT R21, R24, UR13, R29, 0x96, !PT ;  /* 0x0000000d18157c12 */ /* 0x000fe4000f8e961d */
[----:B------:R-:W-:Y:S01]  /*5210*/  LOP3.LUT R23, R36, UR13, R43, 0x96, !PT ;  /* 0x0000000d24177c12 */ /* 0x000fe2000f8e962b */
[----:B------:R-:W-:-:S04]  /*5220*/  IMAD.WIDE.U32 R40, R45, -0x2daee0ad, RZ ;  /* 0xd2511f532d287825 */ /* 0x000fc800078e00ff */
        /* <DEDUP_REMOVED lines=14> */
[----:B------:R-:W-:Y:S01]  /*5310*/  LOP3.LUT R37, R20, UR7, R23, 0x96, !PT ;  /* 0x0000000714257c12 */ /* 0x000fe2000f8e9617 */
[----:B------:R-:W-:Y:S02]  /*5320*/  UIADD3 UR6, UPT, UPT, UR18, -0x4ab325aa, URZ ;  /* 0xb54cda5612067890 */ /* 0x000fe4000fffe0ff */
        /* <DEDUP_REMOVED lines=10> */
[----:B------:R-:W-:Y:S02]  /*53d0*/  LOP3.LUT R47, R26, UR7, R21, 0x96, !PT ;  /* 0x000000071a2f7c12 */ /* 0x000fe4000f8e9615 */
[----:B------:R-:W-:Y:S01]  /*53e0*/  LOP3.LUT R24, R24, UR6, R5, 0x96, !PT ;  /* 0x0000000618187c12 */ /* 0x000fe2000f8e9605 */
[----:B------:R-:W-:Y:S01]  /*53f0*/  IMAD.WIDE.U32 R18, R19, -0x326172a9, RZ ;  /* 0xcd9e8d5713127825 */ /* 0x000fe200078e00ff */
[C---:B------:R-:W-:Y:S02]  /*5400*/  PRMT R66, R4.reuse, 0x7771, RZ ;  /* 0x0000777104427816 */ /* 0x040fe400000000ff */
[C---:B------:R-:W-:Y:S01]  /*5410*/  PRMT R27, R4.reuse, 0x7773, RZ ;  /* 0x00007773041b7816 */ /* 0x040fe200000000ff */
[----:B------:R-:W-:Y:S01]  /*5420*/  IMAD.MOV.U32 R64, RZ, RZ, R4 ;  /* 0x000000ffff407224 */ /* 0x000fe200078e0004 */
[----:B------:R-:W-:Y:S01]  /*5430*/  PRMT R26, R4, 0x7772, RZ ;  /* 0x00007772041a7816 */ /* 0x000fe200000000ff */
[----:B------:R-:W-:Y:S01]  /*5440*/  IMAD.WIDE.U32 R52, R8, -0x2daee0ad, RZ ;  /* 0xd2511f5308347825 */ /* 0x000fe200078e00ff */
[----:B------:R-:W-:-:S03]  /*5450*/  LOP3.LUT R40, R40, UR12, R57, 0x96, !PT ;  /* 0x0000000c28287c12 */ /* 0x000fc6000f8e9639 */
[----:B------:R-:W-:Y:S01]  /*5460*/  IMAD.WIDE.U32 R4, R6, -0x2daee0ad, RZ ;  /* 0xd2511f5306047825 */ /* 0x000fe200078e00ff */
[----:B------:R-:W-:Y:S02]  /*5470*/  LOP3.LUT R23, R46, UR10, R15, 0x96, !PT ;  /* 0x0000000a2e177c12 */ /* 0x000fe4000f8e960f */
[C---:B------:R-:W-:Y:S01]  /*5480*/  PRMT R57, R14.reuse, 0x7771, RZ ;  /* 0x000077710e397816 */ /* 0x040fe200000000ff */
[----:B------:R-:W-:Y:S01]  /*5490*/  IMAD.MOV.U32 R55, RZ, RZ, R14 ;  /* 0x000000ffff377224 */ /* 0x000fe200078e000e */
[C---:B------:R-:W-:Y:S01]  /*54a0*/  PRMT R25, R14.reuse, 0x7773, RZ ;  /* 0x000077730e197816 */ /* 0x040fe200000000ff */
[----:B------:R-:W-:Y:S01]  /*54b0*/  IMAD.WIDE.U32 R16, R17, -0x326172a9, RZ ;  /* 0xcd9e8d5711107825 */ /* 0x000fe200078e00ff */
[----:B------:R-:W-:Y:S02]  /*54c0*/  PRMT R21, R14, 0x7772, RZ ;  /* 0x000077720e157816 */ /* 0x000fe400000000ff */
[----:B------:R-:W-:Y:S01]  /*54d0*/  LOP3.LUT R30, R30, UR7, R19, 0x96, !PT ;  /* 0x000000071e1e7c12 */ /* 0x000fe2000f8e9613 */
[----:B------:R-:W-:Y:S01]  /*54e0*/  IMAD.WIDE.U32 R62, R2, -0x2daee0ad, RZ ;  /* 0xd2511f53023e7825 */ /* 0x000fe200078e00ff */
[----:B------:R-:W-:-:S03]  /*54f0*/  LOP3.LUT R44, R44, UR12, R53, 0x96, !PT ;  /* 0x0000000c2c2c7c12 */ /* 0x000fc6000f8e9635 */
[----:B------:R-:W-:Y:S01]  /*5500*/  IMAD.WIDE.U32 R14, R42, -0x326172a9, RZ ;  /* 0xcd9e8d572a0e7825 */ /* 0x000fe200078e00ff */
[----:B------:R-:W-:Y:S02]  /*5510*/  LOP3.LUT R38, R38, UR10, R5, 0x96, !PT ;  /* 0x0000000a26267c12 */ /* 0x000fe4000f8e9605 */
[C---:B------:R-:W-:Y:S01]  /*5520*/  PRMT R54, R4.reuse, 0x7771, RZ ;  /* 0x0000777104367816 */ /* 0x040fe200000000ff */
[----:B------:R-:W-:Y:S01]  /*5530*/  IMAD.MOV.U32 R51, RZ, RZ, R4 ;  /* 0x000000ffff337224 */ /* 0x000fe200078e0004 */
[C---:B------:R-:W-:Y:S02]  /*5540*/  PRMT R19, R4.reuse, 0x7773, RZ ;  /* 0x0000777304137816 */ /* 0x040fe400000000ff */
[----:B------:R-:W-:Y:S01]  /*5550*/  PRMT R13, R4, 0x7772, RZ ;  /* 0x00007772040d7816 */ /* 0x000fe200000000ff */
[----:B------:R-:W-:Y:S01]  /*5560*/  IMAD.WIDE.U32 R4, R40, -0x326172a9, RZ ;  /* 0xcd9e8d5728047825 */ /* 0x000fe200078e00ff */
[----:B------:R-:W-:Y:S02]  /*5570*/  LOP3.LUT R34, R34, UR7, R17, 0x96, !PT ;  /* 0x0000000722227c12 */ /* 0x000fe4000f8e9611 */
[----:B------:R-:W-:Y:S01]  /*5580*/  LOP3.LUT R39, R28, UR12, R63, 0x96, !PT ;  /* 0x0000000c1c277c12 */ /* 0x000fe2000f8e963f */
[----:B------:R-:W-:Y:S01]  /*5590*/  IMAD.MOV.U32 R60, RZ, RZ, R14 ;  /* 0x000000ffff3c7224 */ /* 0x000fe200078e000e */
[----:B------:R-:W-:-:S02]  /*55a0*/  LOP3.LUT R41, R22, UR6, R15, 0x96, !PT ;  /* 0x0000000616297c12 */ /* 0x000fc4000f8e960f */
[C---:B------:R-:W-:Y:S02]  /*55b0*/  PRMT R63, R14.reuse, 0x7771, RZ ;  /* 0x000077710e3f7816 */ /* 0x040fe400000000ff */
[C---:B------:R-:W-:Y:S02]  /*55c0*/  PRMT R22, R14.reuse, 0x7773, RZ ;  /* 0x000077730e167816 */ /* 0x040fe400000000ff */
[----:B------:R-:W-:Y:S01]  /*55d0*/  PRMT R17, R14, 0x7772, RZ ;  /* 0x000077720e117816 */ /* 0x000fe200000000ff */
[----:B------:R-:W-:Y:S01]  /*55e0*/  IMAD.WIDE.U32 R14, R44, -0x326172a9, RZ ;  /* 0xcd9e8d572c0e7825 */ /* 0x000fe200078e00ff */
[----:B------:R-:W-:Y:S02]  /*55f0*/  LOP3.LUT R40, R16, UR6, R5, 0x96, !PT ;  /* 0x0000000610287c12 */ /* 0x000fe4000f8e9605 */
[C---:B------:R-:W-:Y:S01]  /*5600*/  PRMT R59, R4.reuse, 0x7771, RZ ;  /* 0x00007771043b7816 */ /* 0x040fe200000000ff */
[----:B------:R-:W-:Y:S01]  /*5610*/  IMAD.MOV.U32 R58, RZ, RZ, R4 ;  /* 0x000000ffff3a7224 */ /* 0x000fe200078e0004 */
[----:B------:R-:W-:-:S02]  /*5620*/  PRMT R16, R4, 0x7773, RZ ;  /* 0x0000777304107816 */ /* 0x000fc400000000ff */
[----:B------:R-:W-:Y:S01]  /*5630*/  PRMT R8, R4, 0x7772, RZ ;  /* 0x0000777204087816 */ /* 0x000fe200000000ff */
[----:B------:R-:W-:Y:S01]  /*5640*/  IMAD.WIDE.U32 R4, R29, -0x326172a9, RZ ;  /* 0xcd9e8d571d047825 */ /* 0x000fe200078e00ff */
[----:B------:R-:W-:Y:S02]  /*5650*/  LOP3.LUT R42, R18, UR6, R15, 0x96, !PT ;  /* 0x00000006122a7c12 */ /* 0x000fe4000f8e960f */
[C---:B------:R-:W-:Y:S01]  /*5660*/  PRMT R61, R14.reuse, 0x7771, RZ ;  /* 0x000077710e3d7816 */ /* 0x040fe200000000ff */
[----:B------:R-:W-:Y:S01]  /*5670*/  IMAD.MOV.U32 R53, RZ, RZ, R14 ;  /* 0x000000ffff357224 */ /* 0x000fe200078e000e */
[C---:B------:R-:W-:Y:S02]  /*5680*/  PRMT R6, R14.reuse, 0x7773, RZ ;  /* 0x000077730e067816 */ /* 0x040fe400000000ff */
[----:B------:R-:W-:Y:S01]  /*5690*/  PRMT R2, R14, 0x7772, RZ ;  /* 0x000077720e027816 */ /* 0x000fe200000000ff */
[----:B------:R-:W-:Y:S01]  /*56a0*/  IMAD.WIDE.U32 R14, R31, -0x326172a9, RZ ;  /* 0xcd9e8d571f0e7825 */ /* 0x000fe200078e00ff */
[----:B------:R-:W-:-:S02]  /*56b0*/  LOP3.LUT R36, R36, UR6, R5, 0x96, !PT ;  /* 0x0000000624247c12 */ /* 0x000fc4000f8e9605 */
[C---:B------:R-:W-:Y:S01]  /*56c0*/  PRMT R67, R4.reuse, 0x7771, RZ ;  /* 0x0000777104437816 */ /* 0x040fe200000000ff */
[----:B------:R-:W-:Y:S01]  /*56d0*/  IMAD.MOV.U32 R65, RZ, RZ, R4 ;  /* 0x000000ffff417224 */ /* 0x000fe200078e0004 */
[C---:B------:R-:W-:Y:S02]  /*56e0*/  PRMT R35, R4.reuse, 0x7773, RZ ;  /* 0x0000777304237816 */ /* 0x040fe400000000ff */
[----:B------:R-:W-:Y:S01]  /*56f0*/  PRMT R29, R4, 0x7772, RZ ;  /* 0x00007772041d7816 */ /* 0x000fe200000000ff */
[----:B------:R-:W-:Y:S01]  /*5700*/  IMAD.WIDE.U32 R4, R33, -0x2daee0ad, RZ ;  /* 0xd2511f5321047825 */ /* 0x000fe200078e00ff */
[----:B------:R-:W-:Y:S02]  /*5710*/  PRMT R71, R26, 0x5410, R27 ;  /* 0x000054101a477816 */ /* 0x000fe4000000001b */
[----:B------:R-:W-:Y:S01]  /*5720*/  LOP3.LUT R43, R32, UR6, R15, 0x96, !PT ;  /* 0x00000006202b7c12 */ /* 0x000fe2000f8e960f */
[----:B------:R-:W-:Y:S01]  /*5730*/  IMAD.MOV.U32 R92, RZ, RZ, R14 ;  /* 0x000000ffff5c7224 */ /* 0x000fe200078e000e */
[----:B------:R-:W-:-:S02]  /*5740*/  PRMT R98, R14, 0x7771, RZ ;  /* 0x000077710e627816 */ /* 0x000fc400000000ff */
[C---:B------:R-:W-:Y:S02]  /*5750*/  PRMT R33, R14.reuse, 0x7773, RZ ;  /* 0x000077730e217816 */ /* 0x040fe400000000ff */
[----:B------:R-:W-:Y:S01]  /*5760*/  PRMT R26, R14, 0x7772, RZ ;  /* 0x000077720e1a7816 */ /* 0x000fe200000000ff */
[----:B------:R-:W-:Y:S01]  /*5770*/  IMAD.WIDE.U32 R14, R37, -0x2daee0ad, RZ ;  /* 0xd2511f53250e7825 */ /* 0x000fe200078e00ff */
[----:B------:R-:W-:Y:S02]  /*5780*/  PRMT R72, R21, 0x5410, R25 ;  /* 0x0000541015487816 */ /* 0x000fe40000000019 */
[----:B------:R-:W-:Y:S01]  /*5790*/  LOP3.LUT R44, R48, UR10, R5, 0x96, !PT ;  /* 0x0000000a302c7c12 */ /* 0x000fe2000f8e9605 */
[----:B------:R-:W-:Y:S01]  /*57a0*/  IMAD.MOV.U32 R87, RZ, RZ, R4 ;  /* 0x000000ffff577224 */ /* 0x000fe200078e0004 */
[C---:B------:R-:W-:Y:S02]  /*57b0*/  PRMT R95, R4.reuse, 0x7771, RZ ;  /* 0x00007771045f7816 */ /* 0x040fe400000000ff */
        /* <DEDUP_REMOVED lines=23> */
[----:B------:R-:W-:Y:S01]  /*5930*/  PRMT R239, R8, 0x5410, R16 ;  /* 0x0000541008ef7816 */ /* 0x000fe20000000010 */
[----:B------:R-:W-:Y:S01]  /*5940*/  IMAD.MOV.U32 R128, RZ, RZ, R4 ;  /* 0x000000ffff807224 */ /* 0x000fe200078e0004 */
[----:B------:R-:W-:Y:S02]  /*5950*/  LOP3.LUT R48, R20, UR6, R5, 0x96, !PT ;  /* 0x0000000614307c12 */ /* 0x000fe4000f8e9605 */
[----:B------:R-:W-:-:S02]  /*5960*/  PRMT R152, R4, 0x7771, RZ ;  /* 0x0000777104987816 */ /* 0x000fc400000000ff */
[C---:B------:R-:W-:Y:S02]  /*5970*/  PRMT R13, R4.reuse, 0x7773, RZ ;  /* 0x00007773040d7816 */ /* 0x040fe400000000ff */
[----:B------:R-:W-:Y:S01]  /*5980*/  PRMT R8, R4, 0x7772, RZ ;  /* 0x0000777204087816 */ /* 0x000fe200000000ff */
[----:B------:R-:W-:Y:S01]  /*5990*/  IMAD.WIDE.U32 R4, R69, -0x2daee0ad, RZ ;  /* 0xd2511f5345047825 */ /* 0x000fe200078e00ff */
[----:B------:R-:W-:Y:S02]  /*59a0*/  PRMT R252, R2, 0x5410, R6 ;  /* 0x0000541002fc7816 */ /* 0x000fe40000000006 */
[----:B------:R-:W-:Y:S02]  /*59b0*/  LOP3.LUT R2, R230, UR17, R15, 0x96, !PT ;  /* 0x00000011e6027c12 */ /* 0x000fe4000f8e960f */
[----:B------:R-:W-:-:S03]  /*59c0*/  LOP3.LUT R16, R14, UR16, R5, 0x96, !PT ;  /* 0x000000100e107c12 */ /* 0x000fc6000f8e9605 */
[----:B------:R-:W-:-:S04]  /*59d0*/  IMAD.WIDE.U32 R14, R2, -0x326172a9, RZ ;  /* 0xcd9e8d57020e7825 */ /* 0x000fc800078e00ff */
[----:B------:R-:W-:Y:S01]  /*59e0*/  IMAD.WIDE.U32 R16, R16, -0x326172a9, RZ ;  /* 0xcd9e8d5710107825 */ /* 0x000fe200078e00ff */
[----:B------:R-:W-:-:S04]  /*59f0*/  LOP3.LUT R5, R68, UR9, R15, 0x96, !PT ;  /* 0x0000000944057c12 */ /* 0x000fc8000f8e960f */
[----:B------:R-:W-:Y:S01]  /*5a00*/  LOP3.LUT R2, R14, UR8, R17, 0x96, !PT ;  /* 0x000000080e027c12 */ /* 0x000fe2000f8e9611 */
[----:B------:R-:W-:-:S04]  /*5a10*/  IMAD.WIDE.U32 R18, R5, -0x2daee0ad, RZ ;  /* 0xd2511f5305127825 */ /* 0x000fc800078e00ff */
[----:B------:R-:W-:Y:S01]  /*5a20*/  IMAD.WIDE.U32 R20, R2, -0x2daee0ad, RZ ;  /* 0xd2511f5302147825 */ /* 0x000fe200078e00ff */
[----:B------:R-:W-:-:S03]  /*5a30*/  LOP3.LUT R14, R4, UR13, R19, 0x96, !PT ;  /* 0x0000000d040e7c12 */ /* 0x000fc6000f8e9613 */
[----:B------:R-:W-:Y:S01]  /*5a40*/  IMAD.WIDE.U32 R4, R47, -0x2daee0ad, RZ ;  /* 0xd2511f532f047825 */ /* 0x000fe200078e00ff */
[----:B------:R-:W-:-:S03]  /*5a50*/  LOP3.LUT R2, R18, UR12, R21, 0x96, !PT ;  /* 0x0000000c12027c12 */ /* 0x000fc6000f8e9615 */
[----:B------:R-:W-:Y:S01]  /*5a60*/  IMAD.MOV.U32 R222, RZ, RZ, R96 ;  /* 0x000000ffffde7224 */ /* 0x000fe200078e0060 */
[----:B------:R-:W-:Y:S01]  /*5a70*/  LOP3.LUT R47, R62, UR10, R5, 0x96, !PT ;  /* 0x0000000a3e2f7c12 */ /* 0x000fe2000f8e9605 */
[----:B------:R-:W-:Y:S01]  /*5a80*/  IMAD.MOV.U32 R208, RZ, RZ, R94 ;  /* 0x000000ffffd07224 */ /* 0x000fe200078e005e */
[C---:B------:R-:W-:Y:S01]  /*5a90*/  PRMT R96, R4.reuse, 0x7771, RZ ;  /* 0x0000777104607816 */ /* 0x040fe200000000ff */
[----:B------:R-:W-:Y:S01]  /*5aa0*/  IMAD.MOV.U32 R94, RZ, RZ, R4 ;  /* 0x000000ffff5e7224 */ /* 0x000fe200078e0004 */
[C---:B------:R-:W-:Y:S02]  /*5ab0*/  PRMT R62, R4.reuse, 0x7773, RZ ;  /* 0x00007773043e7816 */ /* 0x040fe400000000ff */
[----:B------:R-:W-:Y:S01]  /*5ac0*/  PRMT R56, R4, 0x7772, RZ ;  /* 0x0000777204387816 */ /* 0x000fe200000000ff */
[----:B------:R-:W-:Y:S01]  /*5ad0*/  IMAD.WIDE.U32 R4, R2, -0x326172a9, RZ ;  /* 0xcd9e8d5702047825 */ /* 0x000fe200078e00ff */
[----:B------:R-:W-:-:S04]  /*5ae0*/  LOP3.LUT R2, R55, 0xff, RZ, 0xc0, !PT ;  /* 0x000000ff37027812 */ /* 0x000fc800078ec0ff */
[----:B------:R-:W-:Y:S02]  /*5af0*/  PRMT R57, R2, 0x5410, R57 ;  /* 0x0000541002397816 */ /* 0x000fe40000000039 */
[----:B------:R-:W-:Y:S01]  /*5b00*/  FMNMX3.FTZ R2, R73, R75, R163, !PT ;  /* 0x0000004b49027276 */ /* 0x000fe200078100a3 */
[----:B------:R-:W-:-:S03]  /*5b10*/  IMAD.WIDE.U32 R14, R14, -0x326172a9, RZ ;  /* 0xcd9e8d570e0e7825 */ /* 0x000fc600078e00ff */
[----:B------:R-:W-:Y:S02]  /*5b20*/  FMNMX3.FTZ R2, R2, R164, R162, !PT ;  /* 0x000000a402027276 */ /* 0x000fe400078100a2 */
[----:B------:R-:W-:Y:S02]  /*5b30*/  LOP3.LUT R16, R16, UR7, R15, 0x96, !PT ;  /* 0x0000000710107c12 */ /* 0x000fe4000f8e960f */
[----:B------:R-:W-:Y:S01]  /*5b40*/  FMNMX3.FTZ R2, R2, R161, R160, !PT ;  /* 0x000000a102027276 */ /* 0x000fe200078100a0 */
[----:B------:R-:W-:Y:S01]  /*5b50*/  IMAD.MOV.U32 R70, RZ, RZ, R126 ;  /* 0x000000ffff467224 */ /* 0x000fe200078e007e */
[----:B------:R-:W-:Y:S02]  /*5b60*/  LOP3.LUT R39, R14, UR6, R5, 0x96, !PT ;  /* 0x000000060e277c12 */ /* 0x000fe4000f8e9605 */
[----:B------:R-:W-:Y:S01]  /*5b70*/  FMNMX3.FTZ R2, R2, R140, R219, !PT ;  /* 0x0000008c02027276 */ /* 0x000fe200078100db */
[----:B------:R-:W-:Y:S01]  /*5b80*/  IMAD.MOV.U32 R126, RZ, RZ, R4 ;  /* 0x000000ffff7e7224 */ /* 0x000fe200078e0004 */
[----:B------:R-:W-:-:S02]  /*5b90*/  PRMT R127, R4, 0x7771, RZ ;  /* 0x00007771047f7816 */ /* 0x000fc400000000ff */
[C---:B------:R-:W-:Y:S02]  /*5ba0*/  PRMT R69, R4.reuse, 0x7773, RZ ;  /* 0x0000777304457816 */ /* 0x040fe400000000ff */
[----:B------:R-:W-:Y:S01]  /*5bb0*/  PRMT R68, R4, 0x7772, RZ ;  /* 0x0000777204447816 */ /* 0x000fe200000000ff */
[----:B------:R-:W-:Y:S01]  /*5bc0*/  IMAD.WIDE.U32 R4, R16, -0x2daee0ad, RZ ;  /* 0xd2511f5310047825 */ /* 0x000fe200078e00ff */
[----:B------:R-:W-:-:S03]  /*5bd0*/  FMNMX3.FTZ R2, R2, R221, R225, !PT ;  /* 0x000000dd02027276 */ /* 0x000fc600078100e1 */
[----:B------:R-:W-:Y:S01]  /*5be0*/  IMAD.MOV.U32 R55, RZ, RZ, R4 ;  /* 0x000000ffff377224 */ /* 0x000fe200078e0004 */
[C---:B------:R-:W-:Y:S02]  /*5bf0*/  PRMT R82, R4.reuse, 0x7771, RZ ;  /* 0x0000777104527816 */ /* 0x040fe400000000ff */
[C---:B------:R-:W-:Y:S02]  /*5c00*/  PRMT R52, R4.reuse, 0x7773, RZ ;  /* 0x0000777304347816 */ /* 0x040fe400000000ff */
[----:B------:R-:W-:Y:S02]  /*5c10*/  PRMT R50, R4, 0x7772, RZ ;  /* 0x0000777204327816 */ /* 0x000fe400000000ff */
[----:B------:R-:W-:Y:S02]  /*5c20*/  FMNMX3.FTZ R2, R2, R227, R223, !PT ;  /* 0x000000e302027276 */ /* 0x000fe400078100df */
[----:B------:R-:W-:Y:S02]  /*5c30*/  LOP3.LUT R4, R51, 0xff, RZ, 0xc0, !PT ;  /* 0x000000ff33047812 */ /* 0x000fe400078ec0ff */
[----:B------:R-:W-:-:S02]  /*5c40*/  FMNMX3.FTZ R2, R2, R242, R237, !PT ;  /* 0x000000f202027276 */ /* 0x000fc400078100ed */
[----:B------:R-:W-:Y:S02]  /*5c50*/  PRMT R54, R4, 0x5410, R54 ;  /* 0x0000541004367816 */ /* 0x000fe40000000036 */
[----:B------:R-:W-:Y:S02]  /*5c60*/  LOP3.LUT R4, R60, 0xff, RZ, 0xc0, !PT ;  /* 0x000000ff3c047812 */ /* 0x000fe400078ec0ff */
[----:B------:R-:W-:Y:S02]  /*5c70*/  FMNMX3.FTZ R2, R2, R238, R224, !PT ;  /* 0x000000ee02027276 */ /* 0x000fe400078100e0 */
[----:B------:R-:W-:Y:S02]  /*5c80*/  PRMT R189, R4, 0x5410, R63 ;  /* 0x0000541004bd7816 */ /* 0x000fe4000000003f */
[----:B------:R-:W-:Y:S02]  /*5c90*/  LOP3.LUT R4, R58, 0xff, RZ, 0xc0, !PT ;  /* 0x000000ff3a047812 */ /* 0x000fe400078ec0ff */
[----:B------:R-:W-:-:S02]  /*5ca0*/  FMNMX3.FTZ R2, R2, R236, R246, !PT ;  /* 0x000000ec02027276 */ /* 0x000fc400078100f6 */
[----:B------:R-:W-:Y:S02]  /*5cb0*/  PRMT R159, R4, 0x5410, R59 ;  /* 0x00005410049f7816 */ /* 0x000fe4000000003b */
[----:B------:R-:W-:Y:S02]  /*5cc0*/  FMNMX3.FTZ R4, R2, R248, R226, !PT ;  /* 0x000000f802047276 */ /* 0x000fe400078100e2 */
[----:B------:R-:W-:Y:S02]  /*5cd0*/  LOP3.LUT R2, R24, 0xffff, RZ, 0xc0, !PT ;  /* 0x0000ffff18027812 */ /* 0x000fe400078ec0ff */
[----:B------:R-:W-:Y:S02]  /*5ce0*/  LOP3.LUT R49, R20, UR10, R5, 0x96, !PT ;  /* 0x0000000a14317c12 */ /* 0x000fe4000f8e9605 */
[----:B------:R-:W-:Y:S02]  /*5cf0*/  LOP3.LUT R6, R24, 0xff, RZ, 0xc0, !PT ;  /* 0x000000ff18067812 */ /* 0x000fe400078ec0ff */
[----:B------:R-:W-:-:S02]  /*5d00*/  PRMT R155, R22, 0x5410, R30 ;  /* 0x00005410169b7816 */ /* 0x000fc4000000001e */
[----:B------:R-:W-:Y:S01]  /*5d10*/  PRMT R154, R8, 0x5410, R13 ;  /* 0x00005410089a7816 */ /* 0x000fe2000000000d */
[----:B------:R-:W-:Y:S01]  /*5d20*/  IMAD.MOV.U32 R107, RZ, RZ, R132 ;  /* 0x000000ffff6b7224 */ /* 0x000fe200078e0084 */
[----:B------:R-:W-:Y:S01]  /*5d30*/  FMNMX3.FTZ R4, R4, R245, R244, !PT ;  /* 0x000000f504047276 */ /* 0x000fe200078100f4 */
[----:B------:R-:W-:Y:S01]  /*5d40*/  IMAD.MOV.U32 R106, RZ, RZ, R133 ;  /* 0x000000ffff6a7224 */ /* 0x000fe200078e0085 */
[----:B------:R-:W-:Y:S02]  /*5d50*/  LOP3.LUT R5, R64, 0xff, RZ, 0xc0, !PT ;  /* 0x000000ff40057812 */ /* 0x000fe400078ec0ff */
[----:B------:R-:W-:Y:S01]  /*5d60*/  SHF.R.U32.HI R14, RZ, 0x18, R24 ;  /* 0x00000018ff0e7819 */ /* 0x000fe20000011618 */
[----:B------:R-:W-:Y:S01]  /*5d70*/  IMAD.MOV.U32 R104, RZ, RZ, R134 ;  /* 0x000000ffff687224 */ /* 0x000fe200078e0086 */
[----:B------:R-:W-:Y:S01]  /*5d80*/  SHF.R.U32.HI R2, RZ, 0x8, R2 ;  /* 0x00000008ff027819 */ /* 0x000fe20000011602 */
[----:B------:R-:W-:Y:S01]  /*5d90*/  IMAD.MOV.U32 R111, RZ, RZ, R130 ;  /* 0x000000ffff6f7224 */ /* 0x000fe200078e0082 */
[----:B------:R-:W-:Y:S01]  /*5da0*/  FMNMX3.FTZ R4, R4, R243, R241, !PT ;  /* 0x000000f304047276 */ /* 0x000fe200078100f1 */
[----:B------:R-:W-:Y:S01]  /*5db0*/  IMAD.MOV.U32 R109, RZ, RZ, R135 ;  /* 0x000000ffff6d7224 */ /* 0x000fe200078e0087 */
[----:B------:R-:W-:Y:S01]  /*5dc0*/  PRMT R66, R5, 0x5410, R66 ;  /* 0x0000541005427816 */ /* 0x000fe20000000042 */
[----:B------:R-:W-:Y:S01]  /*5dd0*/  IMAD.MOV.U32 R110, RZ, RZ, R131 ;  /* 0x000000ffff6e7224 */ /* 0x000fe200078e0083 */
[----:B------:R-:W-:Y:S01]  /*5de0*/  LOP3.LUT R5, R53, 0xff, RZ, 0xc0, !PT ;  /* 0x000000ff35057812 */ /* 0x000fe200078ec0ff */
[----:B------:R-:W-:Y:S01]  /*5df0*/  IMAD.MOV.U32 R105, RZ, RZ, R120 ;  /* 0x000000ffff697224 */ /* 0x000fe200078e0078 */
[----:B------:R-:W-:-:S02]  /*5e00*/  PRMT R22, R6, 0x5410, R2 ;  /* 0x0000541006167816 */ /* 0x000fc40000000002 */
[----:B------:R-:W-:Y:S01]  /*5e10*/  PRMT R188, R31, 0x5410, R34 ;  /* 0x000054101fbc7816 */ /* 0x000fe20000000022 */
[----:B------:R-:W-:Y:S01]  /*5e20*/  IMAD.MOV.U32 R218, RZ, RZ, R222 ;  /* 0x000000ffffda7224 */ /* 0x000fe200078e00de */
[----:B------:R-:W-:Y:S01]  /*5e30*/  PRMT R2, R24, 0x7632, R2 ;  /* 0x0000763218027816 */ /* 0x000fe20000000002 */
[----:B------:R-:W-:Y:S01]  /*5e40*/  IMAD.MOV.U32 R51, RZ, RZ, R121 ;  /* 0x000000ffff337224 */ /* 0x000fe200078e0079 */
[----:B------:R-:W-:Y:S01]  /*5e50*/  FMNMX3.FTZ R4, R4, R240, R220, !PT ;  /* 0x000000f004047276 */ /* 0x000fe200078100dc */
[----:B------:R-:W-:Y:S01]  /*5e60*/  IMAD.MOV.U32 R58, RZ, RZ, R118 ;  /* 0x000000ffff3a7224 */ /* 0x000fe200078e0076 */
[----:B------:R-:W-:Y:S01]  /*5e70*/  FMNMX3.FTZ R6, R77, R78, R165, !PT ;  /* 0x0000004e4d067276 */ /* 0x000fe200078100a5 */
[----:B------:R-:W-:Y:S01]  /*5e80*/  IMAD.MOV.U32 R60, RZ, RZ, R117 ;  /* 0x000000ffff3c7224 */ /* 0x000fe200078e0075 */
[----:B------:R-:W-:Y:S01]  /*5e90*/  PRMT R153, R5, 0x5410, R61 ;  /* 0x0000541005997816 */ /* 0x000fe2000000003d */
[----:B------:R-:W-:Y:S01]  /*5ea0*/  IMAD.MOV.U32 R63, RZ, RZ, R115 ;  /* 0x000000ffff3f7224 */ /* 0x000fe200078e0073 */
[----:B------:R-:W-:Y:S01]  /*5eb0*/  LOP3.LUT R5, R23, 0xffff, RZ, 0xc0, !PT ;  /* 0x0000ffff17057812 */ /* 0x000fe200078ec0ff */
[----:B------:R-:W1:Y:S01]  /*5ec0*/  LDCU UR10, c[0x0][0x4f8] ;  /* 0x00009f00ff0a77ac */ /* 0x000e620008000800 */
[----:B------:R-:W-:-:S02]  /*5ed0*/  LOP3.LUT R13, R2, 0xff, RZ, 0xc0, !PT ;  /* 0x000000ff020d7812 */ /* 0x000fc400078ec0ff */
[----:B------:R-:W-:Y:S02]  /*5ee0*/  FMNMX3.FTZ R4, R4, R217, R216, !PT ;  /* 0x000000d904047276 */ /* 0x000fe400078100d8 */
[----:B------:R-:W-:Y:S02]  /*5ef0*/  FMNMX3.FTZ R2, R6, R168, R167, !PT ;  /* 0x000000a806027276 */ /* 0x000fe400078100a7 */
[----:B------:R-:W-:Y:S02]  /*5f00*/  SHF.R.U32.HI R6, RZ, 0x8, R5 ;  /* 0x00000008ff067819 */ /* 0x000fe40000011605 */
[----:B------:R-:W-:Y:S02]  /*5f10*/  FMNMX3.FTZ R5, R4, R215, R210, !PT ;  /* 0x000000d704057276 */ /* 0x000fe400078100d2 */
[----:B------:R-:W-:Y:S02]  /*5f20*/  FMNMX3.FTZ R4, R2, R166, R169, !PT ;  /* 0x000000a602047276 */ /* 0x000fe400078100a9 */
[----:B------:R-:W-:-:S02]  /*5f30*/  LOP3.LUT R8, R23, 0xff, RZ, 0xc0, !PT ;  /* 0x000000ff17087812 */ /* 0x000fc400078ec0ff */
[----:B------:R-:W-:Y:S02]  /*5f40*/  PRMT R2, R23, 0x7632, R2 ;  /* 0x0000763217027816 */ /* 0x000fe40000000002 */
[----:B------:R-:W-:Y:S02]  /*5f50*/  FMNMX3.FTZ R4, R4, R174, R107, !PT ;  /* 0x000000ae04047276 */ /* 0x000fe4000781006b */
[----:B------:R-:W-:Y:S02]  /*5f60*/  PRMT R20, R8, 0x5410, R6 ;  /* 0x0000541008147816 */ /* 0x000fe40000000006 */
[----:B------:R-:W-:Y:S02]  /*5f70*/  SHF.R.U32.HI R6, RZ, 0x18, R23 ;  /* 0x00000018ff067819 */ /* 0x000fe40000011617 */
[----:B------:R-:W-:Y:S02]  /*5f80*/  LOP3.LUT R2, R2, 0xff, RZ, 0xc0, !PT ;  /* 0x000000ff02027812 */ /* 0x000fe400078ec0ff */
[----:B------:R-:W-:-:S02]  /*5f90*/  FMNMX3.FTZ R4, R4, R106, R212, !PT ;  /* 0x0000006a04047276 */ /* 0x000fc400078100d4 */
[----:B------:R-:W-:Y:S01]  /*5fa0*/  FMNMX.FTZ R143, R190, R5, !PT ;  /* 0x00000005be8f7209 */ /* 0x000fe20007810000 */
[----:B------:R-:W-:Y:S01]  /*5fb0*/  IMAD.MOV.U32 R64, RZ, RZ, R136 ;  /* 0x000000ffff407224 */ /* 0x000fe200078e0088 */
[----:B------:R-:W-:Y:S02]  /*5fc0*/  LOP3.LUT R5, R65, 0xff, RZ, 0xc0, !PT ;  /* 0x000000ff41057812 */ /* 0x000fe400078ec0ff */
[----:B------:R-:W-:Y:S02]  /*5fd0*/  PRMT R18, R2, 0x5410, R6 ;  /* 0x0000541002127816 */ /* 0x000fe40000000006 */
[----:B------:R-:W-:Y:S02]  /*5fe0*/  LOP3.LUT R2, R38, 0xffff, RZ, 0xc0, !PT ;  /* 0x0000ffff26027812 */ /* 0x000fe400078ec0ff */
[----:B------:R-:W-:Y:S01]  /*5ff0*/  FMNMX3.FTZ R4, R4, R129, R213, !PT ;  /* 0x0000008104047276 */ /* 0x000fe200078100d5 */
[----:B------:R-:W-:Y:S01]  /*6000*/  FFMA.FTZ R6, R74, UR11, -R7 ;  /* 0x0000000b4a067c23 */ /* 0x000fe20008010807 */
[----:B------:R-:W-:-:S02]  /*6010*/  PRMT R23, R5, 0x5410, R67 ;  /* 0x0000541005177816 */ /* 0x000fc40000000043 */
[----:B------:R-:W-:Y:S02]  /*6020*/  LOP3.LUT R8, R38, 0xff, RZ, 0xc0, !PT ;  /* 0x000000ff26087812 */ /* 0x000fe400078ec0ff */
[----:B------:R-:W-:Y:S02]  /*6030*/  SHF.R.U32.HI R5, RZ, 0x8, R2 ;  /* 0x00000008ff057819 */ /* 0x000fe40000011602 */
[----:B---3--:R-:W-:Y:S02]  /*6040*/  FMNMX3.FTZ R4, R4, R232, R64, !PT ;  /* 0x000000e804047276 */ /* 0x008fe40007810040 */
[----:B------:R-:W-:Y:S01]  /*6050*/  FMNMX3.FTZ R2, R79, R80, R170, !PT ;  /* 0x000000504f027276 */ /* 0x000fe200078100aa */
[----:B------:R3:W-:Y:S01]  /*6060*/  MUFU.EX2 R151, R6 ;  /* 0x0000000600977308 */ /* 0x0007e20000000800 */
[----:B------:R-:W-:Y:S02]  /*6070*/  PRMT R21, R13, 0x5410, R14 ;  /* 0x000054100d157816 */ /* 0x000fe4000000000e */
[----:B------:R-:W-:Y:S01]  /*6080*/  PRMT R24, R8, 0x5410, R5 ;  /* 0x0000541008187816 */ /* 0x000fe20000000005 */
[----:B------:R-:W1:Y:S01]  /*6090*/  SHFL.BFLY PT, R13, R143, 0x2, 0x1f ;  /* 0x0c401f008f0d7f89 */ /* 0x000e6200000e0000 */
[----:B------:R-:W-:-:S02]  /*60a0*/  FMNMX3.FTZ R5, R2, R171, R175, !PT ;  /* 0x000000ab02057276 */ /* 0x000fc400078100af */
[----:B------:R-:W-:Y:S02]  /*60b0*/  PRMT R2, R38, 0x7632, R2 ;  /* 0x0000763226027816 */ /* 0x000fe40000000002 */
[----:B------:R-:W-:Y:S02]  /*60c0*/  SHF.R.U32.HI R8, RZ, 0x18, R38 ;  /* 0x00000018ff087819 */ /* 0x000fe40000011626 */
[----:B------:R-:W-:Y:S02]  /*60d0*/  LOP3.LUT R2, R2, 0xff, RZ, 0xc0, !PT ;  /* 0x000000ff02027812 */ /* 0x000fe400078ec0ff */
[----:B---3--:R-:W-:Y:S01]  /*60e0*/  FMNMX3.FTZ R6, R4, R70, R228, !PT ;  /* 0x0000004604067276 */ /* 0x008fe200078100e4 */
[----:B------:R-:W-:-:S04]  /*60f0*/  FFMA.FTZ R4, R76, UR11, -R7 ;  /* 0x0000000b4c047c23 */ /* 0x000fc80008010807 */
[----:B------:R3:W-:Y:S01]  /*6100*/  MUFU.EX2 R150, R4 ;  /* 0x0000000400967308 */ /* 0x0007e20000000800 */
[----:B------:R-:W-:Y:S02]  /*6110*/  PRMT R19, R2, 0x5410, R8 ;  /* 0x0000541002137816 */ /* 0x000fe40000000008 */
[----:B--2---:R-:W-:Y:S01]  /*6120*/  FMNMX3.FTZ R6, R6, R229, R11, !PT ;  /* 0x000000e506067276 */ /* 0x004fe2000781000b */
[----:B------:R-:W-:-:S03]  /*6130*/  IMAD.MOV.U32 R76, RZ, RZ, R119 ;  /* 0x000000ffff4c7224 */ /* 0x000fc600078e0077 */
[----:B----4-:R-:W-:Y:S02]  /*6140*/  FMNMX3.FTZ R6, R6, R10, R116, !PT ;  /* 0x0000000a06067276 */ /* 0x010fe40007810074 */
[----:B---3--:R-:W-:-:S04]  /*6150*/  FMNMX3.FTZ R4, R5, R177, R176, !PT ;  /* 0x000000b105047276 */ /* 0x008fc800078100b0 */
[----:B------:R-:W-:Y:S01]  /*6160*/  FMNMX3.FTZ R2, R4, R179, R104, !PT ;  /* 0x000000b304027276 */ /* 0x000fe20007810068 */
[----:B------:R-:W-:-:S03]  /*6170*/  FFMA.FTZ R5, R88, UR11, -R7 ;  /* 0x0000000b58057c23 */ /* 0x000fc60008010807 */
[----:B------:R-:W-:Y:S01]  /*6180*/  FMNMX3.FTZ R2, R2, R109, R111, !PT ;  /* 0x0000006d02027276 */ /* 0x000fe2000781006f */
[----:B------:R-:W-:Y:S01]  /*6190*/  IMAD.MOV.U32 R34, RZ, RZ, R122 ;  /* 0x000000ffff227224 */ /* 0x000fe200078e007a */
[----:B------:R-:W-:Y:S01]  /*61a0*/  FMNMX3.FTZ R4, R6, R105, R76, !PT ;  /* 0x0000006906047276 */ /* 0x000fe2000781004c */
[----:B------:R2:W-:Y:S01]  /*61b0*/  MUFU.EX2 R149, R5 ;  /* 0x0000000500957308 */ /* 0x0005e20000000800 */
[----:B------:R-:W-:Y:S01]  /*61c0*/  FMNMX3.FTZ R2, R2, R110, R247, !PT ;  /* 0x0000006e02027276 */ /* 0x000fe200078100f7 */
[----:B------:R-:W-:Y:S01]  /*61d0*/  IMAD.MOV.U32 R88, RZ, RZ, R113 ;  /* 0x000000ffff587224 */ /* 0x000fe200078e0071 */
[----:B------:R-:W-:Y:S01]  /*61e0*/  PRMT R222, R26, 0x5410, R33 ;  /* 0x000054101ade7816 */ /* 0x000fe20000000021 */
[----:B------:R-:W-:Y:S01]  /*61f0*/  IMAD.MOV.U32 R33, RZ, RZ, R123 ;  /* 0x000000ffff217224 */ /* 0x000fe200078e007b */
[----:B------:R-:W-:Y:S02]  /*6200*/  FMNMX3.FTZ R4, R4, R12, R144, !PT ;  /* 0x0000000c04047276 */ /* 0x000fe40007810090 */
[----:B------:R-:W-:-:S02]  /*6210*/  FMNMX3.FTZ R2, R2, R214, R34, !PT ;  /* 0x000000d602027276 */ /* 0x000fc40007810022 */
[----:B-1----:R-:W-:Y:S02]  /*6220*/  FMNMX.FTZ R143, R143, R13, !PT ;  /* 0x0000000d8f8f7209 */ /* 0x002fe40007810000 */
[----:B------:R-:W-:Y:S01]  /*6230*/  FMNMX3.FTZ R2, R2, R33, R51, !PT ;  /* 0x0000002102027276 */ /* 0x000fe20007810033 */
[----:B--2---:R-:W-:Y:S01]  /*6240*/  FFMA.FTZ R5, R90, UR11, -R7 ;  /* 0x0000000b5a057c23 */ /* 0x004fe20008010807 */
[----:B------:R-:W-:Y:S01]  /*6250*/  IMAD.MOV.U32 R90, RZ, RZ, R101 ;  /* 0x000000ffff5a7224 */ /* 0x000fe200078e0065 */
[----:B------:R-:W1:Y:S02]  /*6260*/  SHFL.BFLY PT, R6, R143, 0x1, 0x1f ;  /* 0x0c201f008f067f89 */ /* 0x000e6400000e0000 */
[----:B------:R2:W-:Y:S02]  /*6270*/  MUFU.EX2 R157, R5 ;  /* 0x00000005009d7308 */ /* 0x0005e40000000800 */
[----:B------:R-:W-:Y:S02]  /*6280*/  FMNMX3.FTZ R4, R4, R88, R90, !PT ;  /* 0x0000005804047276 */ /* 0x000fe4000781005a */
[----:B------:R-:W-:-:S02]  /*6290*/  FMNMX3.FTZ R2, R2, R9, R58, !PT ;  /* 0x0000000902027276 */ /* 0x000fc4000781003a */
[----:B------:R-:W-:Y:S02]  /*62a0*/  FMNMX3.FTZ R4, R4, R0, R251, !PT ;  /* 0x0000000004047276 */ /* 0x000fe400078100fb */
[----:B------:R-:W-:Y:S01]  /*62b0*/  PRMT R29, R29, 0x5410, R35 ;  /* 0x000054101d1d7816 */ /* 0x000fe20000000023 */
[----:B------:R-:W-:Y:S01]  /*62c0*/  IMAD.MOV.U32 R35, RZ, RZ, R112 ;  /* 0x000000ffff237224 */ /* 0x000fe200078e0070 */
[----:B------:R-:W-:Y:S01]  /*62d0*/  PRMT R205, R25, 0x5410, R28 ;  /* 0x0000541019cd7816 */ /* 0x000fe2000000001c */
[----:B------:R-:W-:Y:S01]  /*62e0*/  IMAD.MOV.U32 R25, RZ, RZ, R114 ;  /* 0x000000ffff197224 */ /* 0x000fe200078e0072 */
[----:B------:R-:W-:Y:S01]  /*62f0*/  FSEL R97, R97, -INF , !P5 ;  /* 0xff80000061617808 */ /* 0x000fe20006800000 */
[----:B--2---:R-:W-:Y:S01]  /*6300*/  FFMA.FTZ R5, R89, UR11, -R7 ;  /* 0x0000000b59057c23 */ /* 0x004fe20008010807 */
[----:B------:R-:W-:-:S03]  /*6310*/  FMNMX3.FTZ R2, R2, R63, R60, !PT ;  /* 0x0000003f02027276 */ /* 0x000fc6000781003c */
[----:B------:R2:W-:Y:S01]  /*6320*/  MUFU.EX2 R213, R5 ;  /* 0x0000000500d57308 */ /* 0x0005e20000000800 */
[----:B------:R-:W-:Y:S01]  /*6330*/  IMAD.MOV.U32 R26, RZ, RZ, R102 ;  /* 0x000000ffff1a7224 */ /* 0x000fe200078e0066 */
[----:B------:R-:W-:Y:S01]  /*6340*/  FMNMX3.FTZ R2, R2, R35, R25, !PT ;  /* 0x0000002302027276 */ /* 0x000fe20007810019 */
[----:B------:R-:W-:Y:S01]  /*6350*/  IMAD.MOV.U32 R28, RZ, RZ, R108 ;  /* 0x000000ffff1c7224 */ /* 0x000fe200078e006c */
[----:B------:R-:W-:Y:S01]  /*6360*/  FSEL R129, R191, -INF , !P4 ;  /* 0xff800000bf817808 */ /* 0x000fe20006000000 */
[----:B------:R-:W-:-:S03]  /*6370*/  IMAD.MOV.U32 R212, RZ, RZ, R218 ;  /* 0x000000ffffd47224 */ /* 0x000fc600078e00da */
[----:B------:R-:W-:Y:S02]  /*6380*/  FMNMX3.FTZ R2, R2, R28, R26, !PT ;  /* 0x0000001c02027276 */ /* 0x000fe4000781001a */
[----:B--2---:R-:W-:Y:S01]  /*6390*/  FMNMX3.FTZ R5, R4, R250, R249, !PT ;  /* 0x000000fa04057276 */ /* 0x004fe200078100f9 */
[----:B------:R-:W-:-:S03]  /*63a0*/  FFMA.FTZ R4, R86, UR11, -R7 ;  /* 0x0000000b56047c23 */ /* 0x000fc60008010807 */
[----:B------:R-:W-:Y:S01]  /*63b0*/  FMNMX.FTZ R142, R97, R5, !PT ;  /* 0x00000005618e7209 */ /* 0x000fe20007810000 */
[----:B------:R-:W-:Y:S01]  /*63c0*/  IMAD.MOV.U32 R86, RZ, RZ, R100 ;  /* 0x000000ffff567224 */ /* 0x000fe200078e0064 */
[----:B------:R-:W-:-:S03]  /*63d0*/  FSEL R130, R234, -INF , !P3 ;  /* 0xff800000ea827808 */ /* 0x000fc60005800000 */
[----:B------:R-:W2:Y:S01]  /*63e0*/  SHFL.BFLY PT, R8, R142, 0x2, 0x1f ;  /* 0x0c401f008e087f89 */ /* 0x000ea200000e0000 */
[----:B------:R-:W-:Y:S02]  /*63f0*/  FMNMX3.FTZ R2, R2, R233, R86, !PT ;  /* 0x000000e902027276 */ /* 0x000fe40007810056 */
[----:B------:R-:W-:Y:S02]  /*6400*/  FSEL R131, R235, -INF , !P2 ;  /* 0xff800000eb837808 */ /* 0x000fe40005000000 */
[----:B------:R-:W-:Y:S02]  /*6410*/  FSEL R132, R212, -INF , !P1 ;  /* 0xff800000d4847808 */ /* 0x000fe40004800000 */
[----:B------:R-:W-:Y:S02]  /*6420*/  FMNMX3.FTZ R2, R2, R129, R130, !PT ;  /* 0x0000008102027276 */ /* 0x000fe40007810082 */
[----:B-1----:R-:W-:Y:S02]  /*6430*/  FMNMX.FTZ R143, R143, R6, !PT ;  /* 0x000000068f8f7209 */ /* 0x002fe40007810000 */
[----:B------:R-:W-:-:S02]  /*6440*/  FSEL R133, R208, -INF , !P0 ;  /* 0xff800000d0857808 */ /* 0x000fc40004000000 */
[----:B------:R-:W-:Y:S01]  /*6450*/  FMNMX3.FTZ R2, R2, R131, R132, !PT ;  /* 0x0000008302027276 */ /* 0x000fe20007810084 */
[----:B------:R1:W-:Y:S01]  /*6460*/  MUFU.EX2 R173, R4 ;  /* 0x0000000400ad7308 */ /* 0x0003e20000000800 */
[C---:B------:R-:W-:Y:S01]  /*6470*/  FMUL.FTZ R6, R143.reuse, UR11 ;  /* 0x0000000b8f067c20 */ /* 0x040fe20008410000 */
[----:B------:R-:W-:Y:S02]  /*6480*/  FSETP.NEU.FTZ.AND P2, PT, R143, -INF , PT ;  /* 0xff8000008f00780b */ /* 0x000fe40003f5d000 */
[----:B------:R-:W-:Y:S02]  /*6490*/  FMNMX.FTZ R2, R133, R2, !PT ;  /* 0x0000000285027209 */ /* 0x000fe40007810000 */
[----:B------:R-:W-:-:S03]  /*64a0*/  FSEL R6, R6, RZ, P2 ;  /* 0x000000ff06067208 */ /* 0x000fc60001000000 */
[----:B------:R-:W3:Y:S01]  /*64b0*/  SHFL.BFLY PT, R13, R2, 0x2, 0x1f ;  /* 0x0c401f00020d7f89 */ /* 0x000ee200000e0000 */
[----:B-1----:R-:W-:-:S04]  /*64c0*/  FFMA.FTZ R4, R85, UR11, -R7 ;  /* 0x0000000b55047c23 */ /* 0x002fc80008010807 */
[----:B------:R1:W-:Y:S01]  /*64d0*/  MUFU.EX2 R218, R4 ;  /* 0x0000000400da7308 */ /* 0x0003e20000000800 */
[----:B--2---:R-:W-:Y:S01]  /*64e0*/  FMNMX.FTZ R142, R142, R8, !PT ;  /* 0x000000088e8e7209 */ /* 0x004fe20007810000 */
[----:B------:R-:W-:-:S04]  /*64f0*/  FFMA.FTZ R5, R75, UR11, -R6 ;  /* 0x0000000b4b057c23 */ /* 0x000fc80008010806 */
[----:B------:R-:W2:Y:S01]  /*6500*/  SHFL.BFLY PT, R14, R142, 0x1, 0x1f ;  /* 0x0c201f008e0e7f89 */ /* 0x000ea200000e0000 */
[----:B-1----:R-:W-:-:S04]  /*6510*/  FFMA.FTZ R4, R91, UR11, -R7 ;  /* 0x0000000b5b047c23 */ /* 0x002fc80008010807 */
[----:B------:R1:W4:Y:S01]  /*6520*/  MUFU.EX2 R15, R4 ;  /* 0x00000004000f7308 */ /* 0x0003220000000800 */
[----:B------:R-:W-:-:S07]  /*6530*/  FFMA.FTZ R8, R163, UR11, -R6 ;  /* 0x0000000ba3087c23 */ /* 0x000fce0008010806 */
[----:B------:R3:W-:Y:S01]  /*6540*/  MUFU.EX2 R141, R5 ;  /* 0x00000005008d7308 */ /* 0x0007e20000000800 */
[----:B-1----:R-:W-:-:S07]  /*6550*/  FFMA.FTZ R4, R73, UR11, -R6 ;  /* 0x0000000b49047c23 */ /* 0x002fce0008010806 */
[----:B------:R1:W-:Y:S01]  /*6560*/  MUFU.EX2 R145, R4 ;  /* 0x0000000400917308 */ /* 0x0003e20000000800 */
[C---:B---3--:R-:W-:Y:S02]  /*6570*/  LOP3.LUT R5, R36.reuse, 0xff, RZ, 0xc0, !PT ;  /* 0x000000ff24057812 */ /* 0x048fe400078ec0ff */
[----:B-1----:R-:W-:-:S04]  /*6580*/  LOP3.LUT R4, R36, 0xffff, RZ, 0xc0, !PT ;  /* 0x0000ffff24047812 */ /* 0x002fc800078ec0ff */
[----:B------:R-:W-:-:S04]  /*6590*/  SHF.R.U32.HI R4, RZ, 0x8, R4 ;  /* 0x00000008ff047819 */ /* 0x000fc80000011604 */
[--C-:B------:R-:W-:Y:S02]  /*65a0*/  PRMT R17, R5, 0x5410, R4.reuse ;  /* 0x0000541005117816 */ /* 0x100fe40000000004 */
[----:B------:R-:W-:Y:S01]  /*65b0*/  PRMT R4, R36, 0x7632, R4 ;  /* 0x0000763224047816 */ /* 0x000fe20000000004 */
[----:B------:R1:W-:Y:S01]  /*65c0*/  MUFU.EX2 R148, R8 ;  /* 0x0000000800947308 */ /* 0x0003e20000000800 */
[----:B------:R-:W-:Y:S02]  /*65d0*/  FMNMX.FTZ R2, R2, R13, !PT ;  /* 0x0000000d02027209 */ /* 0x000fe40007810000 */
[----:B------:R-:W-:Y:S01]  /*65e0*/  LOP3.LUT R4, R4, 0xff, RZ, 0xc0, !PT ;  /* 0x000000ff04047812 */ /* 0x000fe200078ec0ff */
[----:B------:R-:W-:Y:S02]  /*65f0*/  FFMA.FTZ R5, R164, UR11, -R6 ;  /* 0x0000000ba4057c23 */ /* 0x000fe40008010806 */
[----:B------:R-:W3:Y:S01]  /*6600*/  SHFL.BFLY PT, R13, R2, 0x1, 0x1f ;  /* 0x0c201f00020d7f89 */ /* 0x000ee200000e0000 */
[----:B--2---:R-:W-:Y:S01]  /*6610*/  FMNMX.FTZ R142, R142, R14, !PT ;  /* 0x0000000e8e8e7209 */ /* 0x004fe20007810000 */
[----:B------:R2:W3:Y:S01]  /*6620*/  MUFU.EX2 R156, R5 ;  /* 0x00000005009c7308 */ /* 0x0004e20000000800 */
[----:B-1----:R-:W-:-:S04]  /*6630*/  SHF.R.U32.HI R8, RZ, 0x18, R36 ;  /* 0x00000018ff087819 */ /* 0x002fc80000011624 */
[----:B------:R-:W-:Y:S01]  /*6640*/  PRMT R16, R4, 0x5410, R8 ;  /* 0x0000541004107816 */ /* 0x000fe20000000008 */
[--C-:B------:R-:W-:Y:S01]  /*6650*/  FFMA.FTZ R4, R161, UR11, -R6.reuse ;  /* 0x0000000ba1047c23 */ /* 0x100fe20008010806 */
[----:B--2---:R-:W-:-:S03]  /*6660*/  FFMA.FTZ R5, R162, UR11, -R6 ;  /* 0x0000000ba2057c23 */ /* 0x004fc60008010806 */
[----:B------:R1:W-:Y:S01]  /*6670*/  MUFU.EX2 R172, R4 ;  /* 0x0000000400ac7308 */ /* 0x0003e20000000800 */
[----:B------:R-:W-:Y:S01]  /*6680*/  ULOP3.LUT UR10, UR10, 0xff, URZ, 0xc0, !UPT ;  /* 0x000000ff0a0a7892 */ /* 0x000fe2000f8ec0ff */
[----:B------:R-:W-:-:S06]  /*6690*/  FSETP.NEU.FTZ.AND P0, PT, R142, -INF , PT ;  /* 0xff8000008e00780b */ /* 0x000fcc0003f1d000 */
[----:B------:R2:W-:Y:S01]  /*66a0*/  MUFU.EX2 R212, R5 ;  /* 0x0000000500d47308 */ /* 0x0005e20000000800 */
[----:B-1----:R-:W-:-:S07]  /*66b0*/  FFMA.FTZ R4, R160, UR11, -R6 ;  /* 0x0000000ba0047c23 */ /* 0x002fce0008010806 */
[----:B------:R1:W-:Y:S01]  /*66c0*/  MUFU.EX2 R85, R4 ;  /* 0x0000000400557308 */ /* 0x0003e20000000800 */
[----:B--2---:R-:W-:-:S05]  /*66d0*/  FMUL.FTZ R5, R142, UR11 ;  /* 0x0000000b8e057c20 */ /* 0x004fca0008410000 */
[----:B------:R-:W-:Y:S01]  /*66e0*/  FSEL R5, R5, RZ, P0 ;  /* 0x000000ff05057208 */ /* 0x000fe20000000000 */
[----:B-1----:R-:W-:-:S04]  /*66f0*/  FFMA.FTZ R4, R140, UR11, -R6 ;  /* 0x0000000b8c047c23 */ /* 0x002fc80008010806 */
[----:B------:R1:W2:Y:S01]  /*6700*/  MUFU.EX2 R91, R4 ;  /* 0x00000004005b7308 */ /* 0x0002a20000000800 */
[----:B------:R-:W-:Y:S01]  /*6710*/  FFMA.FTZ R8, R77, UR11, -R5 ;  /* 0x0000000b4d087c23 */ /* 0x000fe20008010805 */
[----:B----4-:R-:W-:Y:S01]  /*6720*/  IMAD.MOV.U32 R77, RZ, RZ, R15 ;  /* 0x000000ffff4d7224 */ /* 0x010fe200078e000f */
[----:B---3--:R-:W-:Y:S02]  /*6730*/  FMNMX.FTZ R2, R2, R13, !PT ;  /* 0x0000000d02027209 */ /* 0x008fe40007810000 */
[----:B------:R-:W-:-:S03]  /*6740*/  LOP3.LUT R15, R71, 0xff00ff, RZ, 0xc0, !PT ;  /* 0x00ff00ff470f7812 */ /* 0x000fc600078ec0ff */
[----:B------:R3:W-:Y:S01]  /*6750*/  MUFU.EX2 R139, R8 ;  /* 0x00000008008b7308 */ /* 0x0007e20000000800 */
[----:B-1----:R-:W-:-:S05]  /*6760*/  IMAD.U32 R4, RZ, RZ, UR10 ;  /* 0x0000000aff047e24 */ /* 0x002fca000f8e00ff */
[----:B------:R-:W-:Y:S02]  /*6770*/  LEA R4, R4, UR10, 0x10 ;  /* 0x0000000a04047c11 */ /* 0x000fe4000f8e80ff */
[----:B------:R-:W-:-:S03]  /*6780*/  F2FP.F16.F32.PACK_AB R13, R157, R149 ;  /* 0x000000959d0d723e */ /* 0x000fc600000000ff */
[----:B---3--:R-:W-:Y:S01]  /*6790*/  HSET2.LE.AND R8, R66, R4, PT ;  /* 0x0000000442087233 */ /* 0x008fe20003803000 */
[----:B------:R-:W-:-:S04]  /*67a0*/  FFMA.FTZ R14, R78, UR11, -R5 ;  /* 0x0000000b4e0e7c23 */ /* 0x000fc80008010805 */
[----:B------:R-:W-:Y:S02]  /*67b0*/  LOP3.LUT R122, R13, R8, RZ, 0xc0, !PT ;  /* 0x000000080d7a7212 */ /* 0x000fe400078ec0ff */
[--C-:B------:R-:W-:Y:S02]  /*67c0*/  HSET2.LE.AND R8, R15, R4.reuse, PT ;  /* 0x000000040f087233 */ /* 0x100fe40003803000 */
[----:B------:R-:W-:Y:S01]  /*67d0*/  F2FP.F16.F32.PACK_AB R13, R156, R148 ;  /* 0x000000949c0d723e */ /* 0x000fe200000000ff */
[----:B------:R1:W3:Y:S03]  /*67e0*/  MUFU.EX2 R137, R14 ;  /* 0x0000000e00897308 */ /* 0x0002e60000000800 */
[----:B------:R-:W-:Y:S02]  /*67f0*/  LOP3.LUT R123, R13, R8, RZ, 0xc0, !PT ;  /* 0x000000080d7b7212 */ /* 0x000fe400078ec0ff */
[----:B------:R-:W-:-:S02]  /*6800*/  HSET2.LE.AND R8, R57, R4, PT ;  /* 0x0000000439087233 */ /* 0x000fc40003803000 */
[----:B------:R-:W-:-:S04]  /*6810*/  F2FP.F16.F32.PACK_AB R13, R77, R218 ;  /* 0x000000da4d0d723e */ /* 0x000fc800000000ff */
[----:B------:R-:W-:Y:S02]  /*6820*/  LOP3.LUT R118, R13, R8, RZ, 0xc0, !PT ;  /* 0x000000080d767212 */ /* 0x000fe400078ec0ff */
[----:B-1----:R-:W-:Y:S02]  /*6830*/  LOP3.LUT R14, R72, 0xff00ff, RZ, 0xc0, !PT ;  /* 0x00ff00ff480e7812 */ /* 0x002fe400078ec0ff */
[----:B--2---:R-:W-:-:S03]  /*6840*/  F2FP.F16.F32.PACK_AB R13, R91, R85 ;  /* 0x000000555b0d723e */ /* 0x004fc600000000ff */
[----:B------:R-:W-:Y:S01]  /*6850*/  HSET2.LE.AND R8, R14, R4, PT ;  /* 0x000000040e087233 */ /* 0x000fe20003803000 */
[----:B------:R-:W-:-:S04]  /*6860*/  FFMA.FTZ R15, R165, UR11, -R5 ;  /* 0x0000000ba50f7c23 */ /* 0x000fc80008010805 */
[----:B------:R-:W-:Y:S01]  /*6870*/  LOP3.LUT R119, R13, R8, RZ, 0xc0, !PT ;  /* 0x000000080d777212 */ /* 0x000fe200078ec0ff */
[----:B------:R-:W-:Y:S01]  /*6880*/  FFMA.FTZ R8, R167, UR11, -R5 ;  /* 0x0000000ba7087c23 */ /* 0x000fe20008010805 */
[----:B------:R1:W-:Y:S01]  /*6890*/  MUFU.EX2 R138, R15 ;  /* 0x0000000f008a7308 */ /* 0x0003e20000000800 */
[----:B------:R-:W-:-:S07]  /*68a0*/  FSETP.NEU.FTZ.AND P0, PT, R2, -INF , PT ;  /* 0xff8000000200780b */ /* 0x000fce0003f1d000 */
[----:B------:R2:W-:Y:S01]  /*68b0*/  MUFU.EX2 R211, R8 ;  /* 0x0000000800d37308 */ /* 0x0005e20000000800 */
[----:B------:R-:W-:Y:S02]  /*68c0*/  HSET2.LE.AND R13, R22, R4, PT ;  /* 0x00000004160d7233 */ /* 0x000fe40003803000 */
[----:B------:R-:W-:Y:S01]  /*68d0*/  F2FP.F16.F32.PACK_AB R14, R150, R151 ;  /* 0x00000097960e723e */ /* 0x000fe200000000ff */
[----:B-1----:R-:W-:-:S04]  /*68e0*/  FFMA.FTZ R15, R168, UR11, -R5 ;  /* 0x0000000ba80f7c23 */ /* 0x002fc80008010805 */
[----:B------:R1:W-:Y:S01]  /*68f0*/  MUFU.EX2 R140, R15 ;  /* 0x0000000f008c7308 */ /* 0x0003e20000000800 */
[----:B--2---:R-:W-:-:S05]  /*6900*/  FMUL.FTZ R8, R2, UR11 ;  /* 0x0000000b02087c20 */ /* 0x004fca0008410000 */
[----:B------:R-:W-:Y:S02]  /*6910*/  FSEL R8, R8, RZ, P0 ;  /* 0x000000ff08087208 */ /* 0x000fe40000000000 */
[----:B------:R-:W-:Y:S01]  /*6920*/  LOP3.LUT R120, R14, R13, RZ, 0xc0, !PT ;  /* 0x0000000d0e787212 */ /* 0x000fe200078ec0ff */
[----:B-1----:R-:W-:Y:S01]  /*6930*/  FFMA.FTZ R15, R166, UR11, -R5 ;  /* 0x0000000ba60f7c23 */ /* 0x002fe20008010805 */
[----:B------:R-:W-:-:S03]  /*6940*/  HSET2.LE.AND R13, R21, R4, PT ;  /* 0x00000004150d7233 */ /* 0x000fc60003803000 */
[----:B------:R1:W-:Y:S01]  /*6950*/  MUFU.EX2 R147, R15 ;  /* 0x0000000f00937308 */ /* 0x0003e20000000800 */
[----:B------:R-:W-:-:S04]  /*6960*/  F2FP.F16.F32.PACK_AB R14, R141, R145 ;  /* 0x000000918d0e723e */ /* 0x000fc800000000ff */
[----:B------:R-:W-:Y:S02]  /*6970*/  LOP3.LUT R121, R14, R13, RZ, 0xc0, !PT ;  /* 0x0000000d0e797212 */ /* 0x000fe400078ec0ff */
[----:B------:R-:W-:Y:S02]  /*6980*/  HSET2.LE.AND R13, R20, R4, PT ;  /* 0x00000004140d7233 */ /* 0x000fe40003803000 */
[----:B------:R-:W-:Y:S01]  /*6990*/  F2FP.F16.F32.PACK_AB R14, R173, R213 ;  /* 0x000000d5ad0e723e */ /* 0x000fe200000000ff */
[----:B-1----:R-:W-:-:S04]  /*69a0*/  FFMA.FTZ R15, R79, UR11, -R8 ;  /* 0x0000000b4f0f7c23 */ /* 0x002fc80008010808 */
[----:B------:R1:W-:Y:S01]  /*69b0*/  MUFU.EX2 R135, R15 ;  /* 0x0000000f00877308 */ /* 0x0003e20000000800 */
[----:B------:R-:W-:Y:S02]  /*69c0*/  LOP3.LUT R116, R14, R13, RZ, 0xc0, !PT ;  /* 0x0000000d0e747212 */ /* 0x000fe400078ec0ff */
[----:B------:R-:W-:Y:S02]  /*69d0*/  HSET2.LE.AND R13, R18, R4, PT ;  /* 0x00000004120d7233 */ /* 0x000fe40003803000 */
[----:B------:R-:W-:Y:S01]  /*69e0*/  F2FP.F16.F32.PACK_AB R14, R172, R212 ;  /* 0x000000d4ac0e723e */ /* 0x000fe200000000ff */
[----:B-1----:R-:W-:-:S04]  /*69f0*/  FFMA.FTZ R15, R80, UR11, -R8 ;  /* 0x0000000b500f7c23 */ /* 0x002fc80008010808 */
[----:B------:R1:W2:Y:S01]  /*6a00*/  MUFU.EX2 R134, R15 ;  /* 0x0000000f00867308 */ /* 0x0002a20000000800 */
[----:B------:R-:W-:Y:S02]  /*6a10*/  LOP3.LUT R117, R14, R13, RZ, 0xc0, !PT ;  /* 0x0000000d0e757212 */ /* 0x000fe400078ec0ff */
[----:B------:R-:W-:Y:S02]  /*6a20*/  HSET2.LE.AND R13, R17, R4, PT ;  /* 0x00000004110d7233 */ /* 0x000fe40003803000 */
[----:B---3--:R-:W-:Y:S01]  /*6a30*/  F2FP.F16.F32.PACK_AB R14, R137, R139 ;  /* 0x0000008b890e723e */ /* 0x008fe200000000ff */
[----:B-1----:R-:W-:-:S04]  /*6a40*/  FFMA.FTZ R15, R170, UR11, -R8 ;  /* 0x0000000baa0f7c23 */ /* 0x002fc80008010808 */
[----:B------:R1:W-:Y:S01]  /*6a50*/  MUFU.EX2 R136, R15 ;  /* 0x0000000f00887308 */ /* 0x0003e20000000800 */
[----:B------:R-:W-:Y:S02]  /*6a60*/  LOP3.LUT R112, R14, R13, RZ, 0xc0, !PT ;  /* 0x0000000d0e707212 */ /* 0x000fe400078ec0ff */
[----:B------:R-:W-:Y:S02]  /*6a70*/  HSET2.LE.AND R13, R16, R4, PT ;  /* 0x00000004100d7233 */ /* 0x000fe40003803000 */
[----:B--2---:R-:W-:Y:S02]  /*6a80*/  F2FP.F16.F32.PACK_AB R14, R134, R135 ;  /* 0x00000087860e723e */ /* 0x004fe400000000ff */
[----:B------:R-:W-:Y:S01]  /*6a90*/  LEA R208, R3, UR4, 0x1 ;  /* 0x0000000403d07c11 */ /* 0x000fe2000f8e08ff */
[----:B-1----:R-:W-:Y:S01]  /*6aa0*/  FFMA.FTZ R15, R171, UR11, -R8 ;  /* 0x0000000bab0f7c23 */ /* 0x002fe20008010808 */
[----:B------:R-:W-:-:S03]  /*6ab0*/  LOP3.LUT R113, R14, R13, RZ, 0xc0, !PT ;  /* 0x0000000d0e717212 */ /* 0x000fc600078ec0ff */
[----:B------:R-:W1:Y:S01]  /*6ac0*/  LDSM.16.MT88.4 R100, [R208+0x4000] ;  /* 0x00400000d064783b */ /* 0x000e620000004200 */
[----:B------:R2:W3:Y:S01]  /*6ad0*/  MUFU.EX2 R72, R15 ;  /* 0x0000000f00487308 */ /* 0x0004e20000000800 */
[----:B------:R-:W-:Y:S02]  /*6ae0*/  HSET2.LE.AND R13, R23, R4, PT ;  /* 0x00000004170d7233 */ /* 0x000fe40003803000 */
[----:B------:R-:W-:Y:S02]  /*6af0*/  LOP3.LUT R16, R29, 0xff00ff, RZ, 0xc0, !PT ;  /* 0x00ff00ff1d107812 */ /* 0x000fe400078ec0ff */
[----:B------:R-:W-:Y:S02]  /*6b00*/  F2FP.F16.F32.PACK_AB R14, R140, R138 ;  /* 0x0000008a8c0e723e */ /* 0x000fe400000000ff */
[----:B------:R-:W-:Y:S02]  /*6b10*/  PRMT R158, R27, 0x5410, R32 ;  /* 0x000054101b9e7816 */ /* 0x000fe40000000020 */
[----:B------:R-:W-:Y:S01]  /*6b20*/  LOP3.LUT R114, R14, R13, RZ, 0xc0, !PT ;  /* 0x0000000d0e727212 */ /* 0x000fe200078ec0ff */
[----:B--2---:R-:W-:-:S04]  /*6b30*/  FFMA.FTZ R15, R169, UR11, -R5 ;  /* 0x0000000ba90f7c23 */ /* 0x004fc80008010805 */
[----:B------:R2:W-:Y:S01]  /*6b40*/  MUFU.EX2 R30, R15 ;  /* 0x0000000f001e7308 */ /* 0x0005e20000000800 */
[--C-:B------:R-:W-:Y:S02]  /*6b50*/  HSET2.LE.AND R13, R16, R4.reuse, PT ;  /* 0x00000004100d7233 */ /* 0x100fe40003803000 */
[----:B---3--:R-:W-:Y:S02]  /*6b60*/  F2FP.F16.F32.PACK_AB R14, R72, R136 ;  /* 0x00000088480e723e */ /* 0x008fe400000000ff */
[----:B------:R-:W-:Y:S02]  /*6b70*/  HSET2.LE.AND R3, R24, R4, PT ;  /* 0x0000000418037233 */ /* 0x000fe40003803000 */
[----:B------:R-:W-:Y:S01]  /*6b80*/  LOP3.LUT R115, R14, R13, RZ, 0xc0, !PT ;  /* 0x0000000d0e737212 */ /* 0x000fe200078ec0ff */
[----:B--2---:R-:W-:-:S04]  /*6b90*/  FFMA.FTZ R15, R175, UR11, -R8 ;  /* 0x0000000baf0f7c23 */ /* 0x004fc80008010808 */
[----:B------:R2:W3:Y:S01]  /*6ba0*/  MUFU.EX2 R27, R15 ;  /* 0x0000000f001b7308 */ /* 0x0004e20000000800 */
[----:B------:R-:W-:Y:S01]  /*6bb0*/  F2FP.F16.F32.PACK_AB R13, R147, R211 ;  /* 0x000000d3930d723e */ /* 0x000fe200000000ff */
[----:B------:R-:W-:-:S03]  /*6bc0*/  FFMA.FTZ R14, R174, UR11, -R5 ;  /* 0x0000000bae0e7c23 */ /* 0x000fc60008010805 */
[----:B------:R-:W-:Y:S01]  /*6bd0*/  LOP3.LUT R108, R13, R3, RZ, 0xc0, !PT ;  /* 0x000000030d6c7212 */ /* 0x000fe200078ec0ff */
[--C-:B------:R-:W-:Y:S01]  /*6be0*/  FFMA.FTZ R3, R176, UR11, -R8.reuse ;  /* 0x0000000bb0037c23 */ /* 0x100fe20008010808 */
[----:B--2---:R-:W-:-:S04]  /*6bf0*/  FFMA.FTZ R15, R177, UR11, -R8 ;  /* 0x0000000bb10f7c23 */ /* 0x004fc80008010808 */
[----:B------:R-:W2:Y:S01]  /*6c00*/  MUFU.EX2 R146, R15 ;  /* 0x0000000f00927308 */ /* 0x000ea20000000800 */
[----:B------:R-:W-:Y:S02]  /*6c10*/  IMAD.MOV.U32 R74, RZ, RZ, R107 ;  /* 0x000000ffff4a7224 */ /* 0x000fe400078e006b */
[----:B------:R-:W-:Y:S02]  /*6c20*/  IMAD.MOV.U32 R89, RZ, RZ, R105 ;  /* 0x000000ffff597224 */ /* 0x000fe400078e0069 */
[----:B------:R-:W-:-:S03]  /*6c30*/  IMAD.MOV.U32 R73, RZ, RZ, R106 ;  /* 0x000000ffff497224 */ /* 0x000fc600078e006a */
[----:B------:R4:W1:Y:S01]  /*6c40*/  MUFU.EX2 R176, R14 ;  /* 0x0000000e00b07308 */ /* 0x0008620000000800 */
[----:B------:R-:W-:Y:S02]  /*6c50*/  IMAD.MOV.U32 R78, RZ, RZ, R104 ;  /* 0x000000ffff4e7224 */ /* 0x000fe400078e0068 */
[----:B------:R-:W1:Y:S05]  /*6c60*/  LDSM.16.MT88.4 R104, [R208+0x4400] ;  /* 0x00440000d068783b */ /* 0x000e6a0000004200 */
[----:B------:R2:W-:Y:S01]  /*6c70*/  MUFU.EX2 R165, R3 ;  /* 0x0000000300a57308 */ /* 0x0005e20000000800 */
[----:B----4-:R-:W-:Y:S01]  /*6c80*/  FFMA.FTZ R14, R179, UR11, -R8 ;  /* 0x0000000bb30e7c23 */ /* 0x010fe20008010808 */
[----:B---3--:R-:W-:-:S06]  /*6c90*/  IMAD.MOV.U32 R179, RZ, RZ, R27 ;  /* 0x000000ffffb37224 */ /* 0x008fcc00078e001b */
[----:B------:R3:W4:Y:S01]  /*6ca0*/  MUFU.EX2 R174, R14 ;  /* 0x0000000e00ae7308 */ /* 0x0007220000000800 */
[----:B------:R-:W-:Y:S01]  /*6cb0*/  IMAD.MOV.U32 R177, RZ, RZ, R30 ;  /* 0x000000ffffb17224 */ /* 0x000fe200078e001e */
[----:B--2---:R-:W-:Y:S02]  /*6cc0*/  F2FP.F16.F32.PACK_AB R13, R146, R179 ;  /* 0x000000b3920d723e */ /* 0x004fe400000000ff */
[----:B------:R-:W-:Y:S01]  /*6cd0*/  HSET2.LE.AND R3, R19, R4, PT ;  /* 0x0000000413037233 */ /* 0x000fe20003803000 */
[----:B------:R-:W-:-:S04]  /*6ce0*/  IMAD.MOV.U32 R175, RZ, RZ, R109 ;  /* 0x000000ffffaf7224 */ /* 0x000fc800078e006d */
[----:B------:R-:W-:Y:S02]  /*6cf0*/  LOP3.LUT R109, R13, R3, RZ, 0xc0, !PT ;  /* 0x000000030d6d7212 */ /* 0x000fe400078ec0ff */
[----:B------:R-:W-:Y:S02]  /*6d00*/  HSET2.LE.AND R3, R54, R4, PT ;  /* 0x0000000436037233 */ /* 0x000fe40003803000 */
[----:B-1----:R-:W-:Y:S01]  /*6d10*/  F2FP.F16.F32.PACK_AB R13, R176, R177 ;  /* 0x000000b1b00d723e */ /* 0x002fe200000000ff */
[----:B------:R-:W-:Y:S01]  /*6d20*/  IMAD.MOV.U32 R54, RZ, RZ, R110 ;  /* 0x000000ffff367224 */ /* 0x000fe200078e006e */
[----:B---3--:R-:W-:Y:S02]  /*6d30*/  LOP3.LUT R14, R81, 0xff00ff, RZ, 0xc0, !PT ;  /* 0x00ff00ff510e7812 */ /* 0x008fe400078ec0ff */
[----:B------:R-:W-:Y:S01]  /*6d40*/  LOP3.LUT R110, R13, R3, RZ, 0xc0, !PT ;  /* 0x000000030d6e7212 */ /* 0x000fe200078ec0ff */
[----:B------:R-:W-:Y:S01]  /*6d50*/  HMMA.16816.F32 R20, R120, R100, RZ ;  /* 0x000000647814723c */ /* 0x000fe200000018ff */
[----:B----4-:R-:W-:-:S02]  /*6d60*/  F2FP.F16.F32.PACK_AB R13, R174, R165 ;  /* 0x000000a5ae0d723e */ /* 0x010fc400000000ff */
[----:B------:R-:W-:Y:S01]  /*6d70*/  HSET2.LE.AND R3, R14, R4, PT ;  /* 0x000000040e037233 */ /* 0x000fe20003803000 */
[----:B------:R-:W-:-:S04]  /*6d80*/  IMAD.MOV.U32 R81, RZ, RZ, R111 ;  /* 0x000000ffff517224 */ /* 0x000fc800078e006f */
[----:B------:R-:W-:Y:S01]  /*6d90*/  HMMA.16816.F32 R16, R112, R100, RZ ;  /* 0x000000647010723c */ /* 0x000fe200000018ff */
[----:B------:R-:W-:Y:S02]  /*6da0*/  LOP3.LUT R111, R13, R3, RZ, 0xc0, !PT ;  /* 0x000000030d6f7212 */ /* 0x000fe400078ec0ff */
[----:B------:R-:W-:Y:S01]  /*6db0*/  LOP3.LUT R3, R92, 0xff, RZ, 0xc0, !PT ;  /* 0x000000ff5c037812 */ /* 0x000fe200078ec0ff */
[----:B------:R-:W-:Y:S01]  /*6dc0*/  IMAD.MOV.U32 R92, RZ, RZ, R34 ;  /* 0x000000ffff5c7224 */ /* 0x000fe200078e0022 */
[----:B------:R-:W-:Y:S02]  /*6dd0*/  LOP3.LUT R13, R83, 0xff, RZ, 0xc0, !PT ;  /* 0x000000ff530d7812 */ /* 0x000fe400078ec0ff */
[----:B------:R-:W-:Y:S02]  /*6de0*/  PRMT R34, R3, 0x5410, R98 ;  /* 0x0000541003227816 */ /* 0x000fe40000000062 */
[----:B------:R-:W-:Y:S02]  /*6df0*/  LOP3.LUT R3, R87, 0xff, RZ, 0xc0, !PT ;  /* 0x000000ff57037812 */ /* 0x000fe400078ec0ff */
[----:B------:R-:W-:-:S02]  /*6e00*/  PRMT R30, R68, 0x5410, R69 ;  /* 0x00005410441e7816 */ /* 0x000fc40000000045 */
[----:B------:R-:W-:Y:S01]  /*6e10*/  PRMT R68, R13, 0x5410, R84 ;  /* 0x000054100d447816 */ /* 0x000fe20000000054 */
[----:B------:R-:W-:Y:S01]  /*6e20*/  FFMA.FTZ R13, R206, UR11, -R7 ;  /* 0x0000000bce0d7c23 */ /* 0x000fe20008010807 */
[----:B------:R-:W-:Y:S02]  /*6e30*/  PRMT R59, R3, 0x5410, R95 ;  /* 0x00005410033b7816 */ /* 0x000fe4000000005f */
[----:B------:R-:W-:Y:S01]  /*6e40*/  LOP3.LUT R3, R41, 0xffff, RZ, 0xc0, !PT ;  /* 0x0000ffff29037812 */ /* 0x000fe200078ec0ff */
[----:B------:R1:W-:Y:S01]  /*6e50*/  MUFU.EX2 R95, R13 ;  /* 0x0000000d005f7308 */ /* 0x0003e20000000800 */
[----:B------:R-:W-:Y:S02]  /*6e60*/  HMMA.16816.F32 R168, R116, R104, R20 ;  /* 0x0000006874a8723c */ /* 0x000fe40000001814 */
[----:B------:R-:W-:-:S06]  /*6e70*/  SHF.R.U32.HI R3, RZ, 0x8, R3 ;  /* 0x00000008ff037819 */ /* 0x000fcc0000011603 */
[----:B------:R-:W-:Y:S01]  /*6e80*/  HMMA.16816.F32 R160, R108, R104, R16 ;  /* 0x000000686ca0723c */ /* 0x000fe20000001810 */
[----:B------:R-:W-:Y:S01]  /*6e90*/  IMAD.MOV.U32 R105, RZ, RZ, R35 ;  /* 0x000000ffff697224 */ /* 0x000fe200078e0023 */
[----:B------:R-:W-:Y:S02]  /*6ea0*/  PRMT R35, R50, 0x5410, R52 ;  /* 0x0000541032237816 */ /* 0x000fe40000000034 */
[----:B-1----:R-:W-:-:S04]  /*6eb0*/  LOP3.LUT R13, R41, 0xff, RZ, 0xc0, !PT ;  /* 0x000000ff290d7812 */ /* 0x002fc800078ec0ff */
[----:B------:R-:W-:Y:S01]  /*6ec0*/  PRMT R52, R13, 0x5410, R3 ;  /* 0x000054100d347816 */ /* 0x000fe20000000003 */
[----:B------:R-:W-:Y:S01]  /*6ed0*/  FFMA.FTZ R13, R203, UR11, -R7 ;  /* 0x0000000bcb0d7c23 */ /* 0x000fe20008010807 */
[----:B------:R-:W-:Y:S01]  /*6ee0*/  PRMT R3, R41, 0x7632, R3 ;  /* 0x0000763229037816 */ /* 0x000fe20000000003 */
[----:B------:R-:W-:Y:S01]  /*6ef0*/  FFMA.FTZ R14, R207, UR11, -R7 ;  /* 0x0000000bcf0e7c23 */ /* 0x000fe20008010807 */
[----:B------:R-:W-:Y:S01]  /*6f00*/  SHF.R.U32.HI R15, RZ, 0x18, R41 ;  /* 0x00000018ff0f7819 */ /* 0x000fe20000011629 */
[----:B------:R1:W-:Y:S01]  /*6f10*/  MUFU.EX2 R167, R13 ;  /* 0x0000000d00a77308 */ /* 0x0003e20000000800 */
[----:B------:R-:W-:-:S07]  /*6f20*/  IMAD.MOV.U32 R100, RZ, RZ, R58 ;  /* 0x000000ffff647224 */ /* 0x000fce00078e003a */
[----:B------:R2:W-:Y:S01]  /*6f30*/  MUFU.EX2 R79, R14 ;  /* 0x0000000e004f7308 */ /* 0x0005e20000000800 */
[----:B-1----:R-:W-:Y:S02]  /*6f40*/  LOP3.LUT R13, R3, 0xff, RZ, 0xc0, !PT ;  /* 0x000000ff030d7812 */ /* 0x002fe400078ec0ff */
[----:B------:R-:W-:Y:S02]  /*6f50*/  LOP3.LUT R3, R93, 0xff, RZ, 0xc0, !PT ;  /* 0x000000ff5d037812 */ /* 0x000fe400078ec0ff */
[----:B------:R-:W-:Y:S01]  /*6f60*/  PRMT R53, R13, 0x5410, R15 ;  /* 0x000054100d357816 */ /* 0x000fe2000000000f */
[----:B------:R-:W-:Y:S01]  /*6f70*/  FFMA.FTZ R13, R201, UR11, -R7 ;  /* 0x0000000bc90d7c23 */ /* 0x000fe20008010807 */
[----:B------:R-:W-:Y:S01]  /*6f80*/  PRMT R58, R3, 0x5410, R99 ;  /* 0x00005410033a7816 */ /* 0x000fe20000000063 */
[----:B--2---:R-:W-:Y:S01]  /*6f90*/  FFMA.FTZ R14, R204, UR11, -R7 ;  /* 0x0000000bcc0e7c23 */ /* 0x004fe20008010807 */
[----:B------:R-:W-:-:S03]  /*6fa0*/  LOP3.LUT R3, R40, 0xffff, RZ, 0xc0, !PT ;  /* 0x0000ffff28037812 */ /* 0x000fc600078ec0ff */
[----:B------:R1:W-:Y:S01]  /*6fb0*/  MUFU.EX2 R80, R14 ;  /* 0x0000000e00507308 */ /* 0x0003e20000000800 */
[----:B------:R-:W-:Y:S01]  /*6fc0*/  SHF.R.U32.HI R3, RZ, 0x8, R3 ;  /* 0x00000008ff037819 */ /* 0x000fe20000011603 */
[----:B------:R-:W-:Y:S01]  /*6fd0*/  IMAD.MOV.U32 R104, RZ, RZ, R60 ;  /* 0x000000ffff687224 */ /* 0x000fe200078e003c */
[----:B------:R-:W-:Y:S01]  /*6fe0*/  SHF.R.U32.HI R15, RZ, 0x18, R40 ;  /* 0x00000018ff0f7819 */ /* 0x000fe20000011628 */
[----:B-1----:R-:W-:-:S04]  /*6ff0*/  FFMA.FTZ R14, R202, UR11, -R7 ;  /* 0x0000000bca0e7c23 */ /* 0x002fc80008010807 */
[----:B------:R1:W-:Y:S02]  /*7000*/  MUFU.EX2 R202, R13 ;  /* 0x0000000d00ca7308 */ /* 0x0003e40000000800 */
[----:B-1----:R-:W-:-:S04]  /*7010*/  LOP3.LUT R13, R40, 0xff, RZ, 0xc0, !PT ;  /* 0x000000ff280d7812 */ /* 0x002fc800078ec0ff */
[----:B------:R-:W-:Y:S01]  /*7020*/  PRMT R60, R13, 0x5410, R3 ;  /* 0x000054100d3c7816 */ /* 0x000fe20000000003 */
[----:B------:R-:W-:Y:S01]  /*7030*/  FFMA.FTZ R13, R199, UR11, -R7 ;  /* 0x0000000bc70d7c23 */ /* 0x000fe20008010807 */
[----:B------:R-:W-:-:S03]  /*7040*/  PRMT R3, R40, 0x7632, R3 ;  /* 0x0000763228037816 */ /* 0x000fc60000000003 */
[----:B------:R1:W-:Y:S08]  /*7050*/  MUFU.EX2 R166, R13 ;  /* 0x0000000d00a67308 */ /* 0x0003f00000000800 */
[----:B------:R2:W-:Y:S01]  /*7060*/  MUFU.EX2 R93, R14 ;  /* 0x0000000e005d7308 */ /* 0x0005e20000000800 */
[----:B-1----:R-:W-:Y:S02]  /*7070*/  LOP3.LUT R13, R3, 0xff, RZ, 0xc0, !PT ;  /* 0x000000ff030d7812 */ /* 0x002fe400078ec0ff */
[----:B------:R-:W-:-:S02]  /*7080*/  LOP3.LUT R3, R124, 0xff, RZ, 0xc0, !PT ;  /* 0x000000ff7c037812 */ /* 0x000fc400078ec0ff */
[----:B------:R-:W-:Y:S01]  /*7090*/  PRMT R61, R13, 0x5410, R15 ;  /* 0x000054100d3d7816 */ /* 0x000fe2000000000f */
[----:B------:R-:W-:Y:S01]  /*70a0*/  FFMA.FTZ R13, R197, UR11, -R7 ;  /* 0x0000000bc50d7c23 */ /* 0x000fe20008010807 */
[----:B------:R-:W-:Y:S01]  /*70b0*/  PRMT R69, R3, 0x5410, R125 ;  /* 0x0000541003457816 */ /* 0x000fe2000000007d */
[----:B--2---:R-:W-:Y:S01]  /*70c0*/  FFMA.FTZ R14, R200, UR11, -R7 ;  /* 0x0000000bc80e7c23 */ /* 0x004fe20008010807 */
[----:B------:R-:W-:Y:S01]  /*70d0*/  LOP3.LUT R3, R42, 0xffff, RZ, 0xc0, !PT ;  /* 0x0000ffff2a037812 */ /* 0x000fe200078ec0ff */
[----:B------:R1:W-:Y:S03]  /*70e0*/  MUFU.EX2 R206, R13 ;  /* 0x0000000d00ce7308 */ /* 0x0003e60000000800 */
[----:B------:R-:W-:Y:S01]  /*70f0*/  SHF.R.U32.HI R3, RZ, 0x8, R3 ;  /* 0x00000008ff037819 */ /* 0x000fe20000011603 */
[----:B------:R-:W-:-:S04]  /*7100*/  IMAD.MOV.U32 R87, RZ, RZ, R70 ;  /* 0x000000ffff577224 */ /* 0x000fc800078e0046 */
[----:B------:R2:W-:Y:S01]  /*7110*/  MUFU.EX2 R38, R14 ;  /* 0x0000000e00267308 */ /* 0x0005e20000000800 */
[----:B-1----:R-:W-:-:S04]  /*7120*/  LOP3.LUT R13, R42, 0xff, RZ, 0xc0, !PT ;  /* 0x000000ff2a0d7812 */ /* 0x002fc800078ec0ff */
[----:B------:R-:W-:Y:S01]  /*7130*/  PRMT R70, R13, 0x5410, R3 ;  /* 0x000054100d467816 */ /* 0x000fe20000000003 */
[--C-:B--2---:R-:W-:Y:S01]  /*7140*/  FFMA.FTZ R14, R198, UR11, -R7.reuse ;  /* 0x0000000bc60e7c23 */ /* 0x104fe20008010807 */
[----:B------:R-:W-:Y:S01]  /*7150*/  FFMA.FTZ R13, R195, UR11, -R7 ;  /* 0x0000000bc30d7c23 */ /* 0x000fe20008010807 */
[----:B------:R-:W-:Y:S02]  /*7160*/  PRMT R3, R42, 0x7632, R3 ;  /* 0x000076322a037816 */ /* 0x000fe40000000003 */
[----:B------:R1:W-:Y:S02]  /*7170*/  MUFU.EX2 R164, R14 ;  /* 0x0000000e00a47308 */ /* 0x0003e40000000800 */
[----:B------:R-:W-:-:S06]  /*7180*/  LOP3.LUT R3, R3, 0xff, RZ, 0xc0, !PT ;  /* 0x000000ff03037812 */ /* 0x000fcc00078ec0ff */
[----:B------:R2:W-:Y:S01]  /*7190*/  MUFU.EX2 R71, R13 ;  /* 0x0000000d00477308 */ /* 0x0005e20000000800 */
[----:B-1----:R-:W-:-:S07]  /*71a0*/  FFMA.FTZ R14, R196, UR11, -R7 ;  /* 0x0000000bc40e7c23 */ /* 0x002fce0008010807 */
[----:B------:R1:W-:Y:S01]  /*71b0*/  MUFU.EX2 R197, R14 ;  /* 0x0000000e00c57308 */ /* 0x0003e20000000800 */
[----:B--2---:R-:W-:-:S07]  /*71c0*/  FFMA.FTZ R13, R193, UR11, -R7 ;  /* 0x0000000bc10d7c23 */ /* 0x004fce0008010807 */
[----:B------:R2:W3:Y:S01]  /*71d0*/  MUFU.EX2 R75, R13 ;  /* 0x0000000d004b7308 */ /* 0x0004e20000000800 */
[----:B-1----:R-:W-:-:S04]  /*71e0*/  SHF.R.U32.HI R14, RZ, 0x18, R42 ;  /* 0x00000018ff0e7819 */ /* 0x002fc8000001162a */
[----:B------:R-:W-:Y:S02]  /*71f0*/  PRMT R67, R3, 0x5410, R14 ;  /* 0x0000541003437816 */ /* 0x000fe4000000000e */
[----:B------:R-:W-:Y:S01]  /*7200*/  LOP3.LUT R3, R128, 0xff, RZ, 0xc0, !PT ;  /* 0x000000ff80037812 */ /* 0x000fe200078ec0ff */
[----:B--2---:R-:W-:-:S03]  /*7210*/  FFMA.FTZ R13, R192, UR11, -R7 ;  /* 0x0000000bc00d7c23 */ /* 0x004fc60008010807 */
[----:B------:R-:W-:Y:S01]  /*7220*/  PRMT R66, R3, 0x5410, R152 ;  /* 0x0000541003427816 */ /* 0x000fe20000000098 */
[----:B------:R1:W-:Y:S01]  /*7230*/  MUFU.EX2 R204, R13 ;  /* 0x0000000d00cc7308 */ /* 0x0003e20000000800 */
[----:B------:R-:W-:Y:S01]  /*7240*/  LOP3.LUT R3, R94, 0xff, RZ, 0xc0, !PT ;  /* 0x000000ff5e037812 */ /* 0x000fe200078ec0ff */
[----:B------:R-:W-:-:S03]  /*7250*/  IMAD.MOV.U32 R124, RZ, RZ, R209 ;  /* 0x000000ffff7c7224 */ /* 0x000fc600078e00d1 */
[----:B------:R-:W-:Y:S02]  /*7260*/  PRMT R65, R3, 0x5410, R96 ;  /* 0x0000541003417816 */ /* 0x000fe40000000060 */
[----:B------:R-:W-:Y:S01]  /*7270*/  LOP3.LUT R3, R55, 0xff, RZ, 0xc0, !PT ;  /* 0x000000ff37037812 */ /* 0x000fe200078ec0ff */
[----:B------:R-:W-:Y:S02]  /*7280*/  IMAD.MOV.U32 R203, RZ, RZ, R64 ;  /* 0x000000ffffcb7224 */ /* 0x000fe400078e0040 */
[----:B-1----:R-:W-:-:S04]  /*7290*/  FFMA.FTZ R13, R178, UR11, -R7 ;  /* 0x0000000bb20d7c23 */ /* 0x002fc80008010807 */
[----:B------:R1:W-:Y:S01]  /*72a0*/  MUFU.EX2 R209, R13 ;  /* 0x0000000d00d17308 */ /* 0x0003e20000000800 */
[----:B------:R-:W-:Y:S01]  /*72b0*/  IMAD.MOV.U32 R101, RZ, RZ, R63 ;  /* 0x000000ffff657224 */ /* 0x000fe200078e003f */
[----:B------:R-:W-:Y:S02]  /*72c0*/  PRMT R63, R3, 0x5410, R82 ;  /* 0x00005410033f7816 */ /* 0x000fe40000000052 */
[----:B------:R-:W-:Y:S01]  /*72d0*/  LOP3.LUT R3, R43, 0xffff, RZ, 0xc0, !PT ;  /* 0x0000ffff2b037812 */ /* 0x000fe200078ec0ff */
[----:B------:R-:W-:Y:S01]  /*72e0*/  FFMA.FTZ R14, R180, UR11, -R7 ;  /* 0x0000000bb40e7c23 */ /* 0x000fe20008010807 */
[----:B-1----:R-:W-:-:S04]  /*72f0*/  LOP3.LUT R13, R126, 0xff, RZ, 0xc0, !PT ;  /* 0x000000ff7e0d7812 */ /* 0x002fc800078ec0ff */
[----:B------:R-:W-:Y:S01]  /*7300*/  PRMT R64, R13, 0x5410, R127 ;  /* 0x000054100d407816 */ /* 0x000fe2000000007f */
[----:B------:R-:W-:Y:S01]  /*7310*/  FFMA.FTZ R13, R181, UR11, -R7 ;  /* 0x0000000bb50d7c23 */ /* 0x000fe20008010807 */
[----:B------:R-:W-:-:S03]  /*7320*/  SHF.R.U32.HI R3, RZ, 0x8, R3 ;  /* 0x00000008ff037819 */ /* 0x000fc60000011603 */
[----:B------:R1:W-:Y:S01]  /*7330*/  MUFU.EX2 R152, R13 ;  /* 0x0000000d00987308 */ /* 0x0003e20000000800 */
[----:B------:R-:W-:-:S07]  /*7340*/  PRMT R29, R56, 0x5410, R62 ;  /* 0x00005410381d7816 */ /* 0x000fce000000003e */
[----:B------:R2:W-:Y:S01]  /*7350*/  MUFU.EX2 R199, R14 ;  /* 0x0000000e00c77308 */ /* 0x0005e20000000800 */
[----:B-1----:R-:W-:-:S04]  /*7360*/  LOP3.LUT R13, R43, 0xff, RZ, 0xc0, !PT ;  /* 0x000000ff2b0d7812 */ /* 0x002fc800078ec0ff */
[--C-:B------:R-:W-:Y:S02]  /*7370*/  PRMT R62, R13, 0x5410, R3.reuse ;  /* 0x000054100d3e7816 */ /* 0x100fe40000000003 */
[----:B------:R-:W-:Y:S01]  /*7380*/  PRMT R3, R43, 0x7632, R3 ;  /* 0x000076322b037816 */ /* 0x000fe20000000003 */
[--C-:B--2---:R-:W-:Y:S01]  /*7390*/  FFMA.FTZ R14, R182, UR11, -R7.reuse ;  /* 0x0000000bb60e7c23 */ /* 0x104fe20008010807 */
[--C-:B------:R-:W-:Y:S02]  /*73a0*/  FFMA.FTZ R13, R184, UR11, -R7.reuse ;  /* 0x0000000bb80d7c23 */ /* 0x100fe40008010807 */
[----:B------:R-:W-:Y:S01]  /*73b0*/  LOP3.LUT R3, R3, 0xff, RZ, 0xc0, !PT ;  /* 0x000000ff03037812 */ /* 0x000fe200078ec0ff */
[----:B------:R1:W-:Y:S01]  /*73c0*/  MUFU.EX2 R182, R14 ;  /* 0x0000000e00b67308 */ /* 0x0003e20000000800 */
[--C-:B------:R-:W-:Y:S01]  /*73d0*/  FFMA.FTZ R18, R185, UR11, -R7.reuse ;  /* 0x0000000bb9127c23 */ /* 0x100fe20008010807 */
[----:B------:R-:W-:Y:S01]  /*73e0*/  FFMA.FTZ R19, R183, UR11, -R7 ;  /* 0x0000000bb7137c23 */ /* 0x000fe20008010807 */
[----:B------:R-:W-:-:S02]  /*73f0*/  SHF.R.U32.HI R16, RZ, 0x18, R37 ;  /* 0x00000018ff107819 */ /* 0x000fc40000011625 */
[----:B------:R-:W-:Y:S01]  /*7400*/  LOP3.LUT R17, R37, 0xff, RZ, 0xc0, !PT ;  /* 0x000000ff25117812 */ /* 0x000fe200078ec0ff */
[----:B------:R-:W-:Y:S01]  /*7410*/  IMAD.MOV.U32 R98, RZ, RZ, R51 ;  /* 0x000000ffff627224 */ /* 0x000fe200078e0033 */
[----:B------:R-:W-:Y:S01]  /*7420*/  SHF.R.U32.HI R15, RZ, 0x18, R44 ;  /* 0x00000018ff0f7819 */ /* 0x000fe2000001162c */
[----:B------:R2:W4:Y:S01]  /*7430*/  MUFU.EX2 R127, R13 ;  /* 0x0000000d007f7308 */ /* 0x0005220000000800 */
[----:B------:R-:W-:Y:S01]  /*7440*/  IMAD.MOV.U32 R200, RZ, RZ, R239 ;  /* 0x000000ffffc87224 */ /* 0x000fe200078e00ef */
[----:B------:R-:W4:Y:S01]  /*7450*/  LDL.LU R185, [R1+0x60] ;  /* 0x0000600001b97983 */ /* 0x000f220000300800 */
[----:B-1----:R-:W-:-:S04]  /*7460*/  SHF.R.U32.HI R14, RZ, 0x18, R43 ;  /* 0x00000018ff0e7819 */ /* 0x002fc8000001162b */
[----:B------:R-:W-:Y:S02]  /*7470*/  PRMT R57, R3, 0x5410, R14 ;  /* 0x0000541003397816 */ /* 0x000fe4000000000e */
[----:B------:R-:W-:Y:S01]  /*7480*/  LOP3.LUT R3, R44, 0xffff, RZ, 0xc0, !PT ;  /* 0x0000ffff2c037812 */ /* 0x000fe200078ec0ff */
[--C-:B--2---:R-:W-:Y:S01]  /*7490*/  FFMA.FTZ R13, R187, UR11, -R7.reuse ;  /* 0x0000000bbb0d7c23 */ /* 0x104fe20008010807 */
[----:B------:R-:W-:Y:S02]  /*74a0*/  FFMA.FTZ R14, R186, UR11, -R7 ;  /* 0x0000000bba0e7c23 */ /* 0x000fe40008010807 */
[----:B------:R-:W-:Y:S01]  /*74b0*/  SHF.R.U32.HI R3, RZ, 0x8, R3 ;  /* 0x00000008ff037819 */ /* 0x000fe20000011603 */
[----:B------:R1:W-:Y:S08]  /*74c0*/  MUFU.EX2 R181, R13 ;  /* 0x0000000d00b57308 */ /* 0x0003f00000000800 */
[----:B------:R2:W-:Y:S01]  /*74d0*/  MUFU.EX2 R195, R14 ;  /* 0x0000000e00c37308 */ /* 0x0005e20000000800 */
[----:B-1----:R-:W-:Y:S01]  /*74e0*/  FFMA.FTZ R13, R194, UR11, -R7 ;  /* 0x0000000bc20d7c23 */ /* 0x002fe20008010807 */
[----:B------:R-:W-:-:S04]  /*74f0*/  LOP3.LUT R7, R44, 0xff, RZ, 0xc0, !PT ;  /* 0x000000ff2c077812 */ /* 0x000fc800078ec0ff */
[----:B------:R-:W-:Y:S02]  /*7500*/  PRMT R56, R7, 0x5410, R3 ;  /* 0x0000541007387816 */ /* 0x000fe40000000003 */
[----:B------:R-:W-:Y:S02]  /*7510*/  PRMT R7, R44, 0x7632, R7 ;  /* 0x000076322c077816 */ /* 0x000fe40000000007 */
[C---:B------:R-:W-:Y:S01]  /*7520*/  LOP3.LUT R3, R37.reuse, 0xffff, RZ, 0xc0, !PT ;  /* 0x0000ffff25037812 */ /* 0x040fe200078ec0ff */
[----:B------:R1:W4:Y:S01]  /*7530*/  MUFU.EX2 R184, R13 ;  /* 0x0000000d00b87308 */ /* 0x0003220000000800 */
[----:B--2---:R-:W-:Y:S02]  /*7540*/  PRMT R14, R37, 0x7632, R14 ;  /* 0x00007632250e7816 */ /* 0x004fe4000000000e */
[----:B-1----:R-:W-:Y:S02]  /*7550*/  LOP3.LUT R13, R7, 0xff, RZ, 0xc0, !PT ;  /* 0x000000ff070d7812 */ /* 0x002fe400078ec0ff */
[----:B------:R-:W-:-:S02]  /*7560*/  SHF.R.U32.HI R7, RZ, 0x8, R3 ;  /* 0x00000008ff077819 */ /* 0x000fc40000011603 */
[----:B------:R-:W-:Y:S02]  /*7570*/  LOP3.LUT R3, R14, 0xff, RZ, 0xc0, !PT ;  /* 0x000000ff0e037812 */ /* 0x000fe400078ec0ff */
[--C-:B------:R-:W-:Y:S02]  /*7580*/  PRMT R44, R17, 0x5410, R7.reuse ;  /* 0x00005410112c7816 */ /* 0x100fe40000000007 */
[----:B------:R-:W-:Y:S02]  /*7590*/  PRMT R51, R3, 0x5410, R16 ;  /* 0x0000541003337816 */ /* 0x000fe40000000010 */
[C---:B------:R-:W-:Y:S02]  /*75a0*/  LOP3.LUT R3, R45.reuse, 0xffff, RZ, 0xc0, !PT ;  /* 0x0000ffff2d037812 */ /* 0x040fe400078ec0ff */
[----:B------:R-:W-:Y:S02]  /*75b0*/  PRMT R7, R45, 0x7632, R7 ;  /* 0x000076322d077816 */ /* 0x000fe40000000007 */
[----:B------:R-:W-:-:S02]  /*75c0*/  PRMT R23, R13, 0x5410, R15 ;  /* 0x000054100d177816 */ /* 0x000fc4000000000f */
[----:B------:R-:W-:Y:S02]  /*75d0*/  SHF.R.U32.HI R13, RZ, 0x8, R3 ;  /* 0x00000008ff0d7819 */ /* 0x000fe40000011603 */
[----:B------:R-:W-:Y:S01]  /*75e0*/  LOP3.LUT R3, R7, 0xff, RZ, 0xc0, !PT ;  /* 0x000000ff07037812 */ /* 0x000fe200078ec0ff */
[----:B------:R-:W-:Y:S01]  /*75f0*/  FFMA.FTZ R7, R219, UR11, -R6 ;  /* 0x0000000bdb077c23 */ /* 0x000fe20008010806 */
[----:B------:R-:W-:-:S03]  /*7600*/  SHF.R.U32.HI R14, RZ, 0x18, R45 ;  /* 0x00000018ff0e7819 */ /* 0x000fc6000001162d */
[----:B------:R1:W-:Y:S01]  /*7610*/  MUFU.EX2 R219, R7 ;  /* 0x0000000700db7308 */ /* 0x0003e20000000800 */
[----:B------:R-:W-:Y:S02]  /*7620*/  PRMT R43, R3, 0x5410, R14 ;  /* 0x00005410032b7816 */ /* 0x000fe4000000000e */
[----:B------:R-:W-:Y:S02]  /*7630*/  LOP3.LUT R3, R46, 0xffff, RZ, 0xc0, !PT ;  /* 0x0000ffff2e037812 */ /* 0x000fe400078ec0ff */
[----:B------:R-:W-:Y:S02]  /*7640*/  LOP3.LUT R15, R45, 0xff, RZ, 0xc0, !PT ;  /* 0x000000ff2d0f7812 */ /* 0x000fe400078ec0ff */
[----:B------:R-:W-:Y:S02]  /*7650*/  SHF.R.U32.HI R3, RZ, 0x8, R3 ;  /* 0x00000008ff037819 */ /* 0x000fe40000011603 */
[----:B------:R-:W-:Y:S01]  /*7660*/  PRMT R50, R15, 0x5410, R13 ;  /* 0x000054100f327816 */ /* 0x000fe2000000000d */
[----:B-1----:R-:W-:-:S04]  /*7670*/  FFMA.FTZ R7, R221, UR11, -R6 ;  /* 0x0000000bdd077c23 */ /* 0x002fc80008010806 */
[----:B------:R1:W-:Y:S01]  /*7680*/  MUFU.EX2 R221, R7 ;  /* 0x0000000700dd7308 */ /* 0x0003e20000000800 */
[----:B------:R-:W-:-:S07]  /*7690*/  FFMA.FTZ R13, R225, UR11, -R6 ;  /* 0x0000000be10d7c23 */ /* 0x000fce0008010806 */
[----:B------:R2:W-:Y:S01]  /*76a0*/  MUFU.EX2 R235, R13 ;  /* 0x0000000d00eb7308 */ /* 0x0005e20000000800 */
[----:B-1----:R-:W-:-:S04]  /*76b0*/  LOP3.LUT R7, R46, 0xff, RZ, 0xc0, !PT ;  /* 0x000000ff2e077812 */ /* 0x002fc800078ec0ff */
[--C-:B------:R-:W-:Y:S01]  /*76c0*/  PRMT R42, R7, 0x5410, R3.reuse ;  /* 0x00005410072a7816 */ /* 0x100fe20000000003 */
[----:B------:R-:W-:Y:S01]  /*76d0*/  FFMA.FTZ R7, R227, UR11, -R6 ;  /* 0x0000000be3077c23 */ /* 0x000fe20008010806 */
[----:B------:R-:W-:Y:S02]  /*76e0*/  PRMT R3, R46, 0x7632, R3 ;  /* 0x000076322e037816 */ /* 0x000fe40000000003 */
[----:B--2---:R-:W-:Y:S01]  /*76f0*/  SHF.R.U32.HI R13, RZ, 0x18, R46 ;  /* 0x00000018ff0d7819 */ /* 0x004fe2000001162e */
[----:B------:R1:W-:Y:S01]  /*7700*/  MUFU.EX2 R239, R7 ;  /* 0x0000000700ef7308 */ /* 0x0003e20000000800 */
[----:B------:R-:W-:-:S04]  /*7710*/  LOP3.LUT R3, R3, 0xff, RZ, 0xc0, !PT ;  /* 0x000000ff03037812 */ /* 0x000fc800078ec0ff */
[----:B------:R-:W-:Y:S02]  /*7720*/  PRMT R41, R3, 0x5410, R13 ;  /* 0x0000541003297816 */ /* 0x000fe4000000000d */
[----:B------:R-:W-:Y:S01]  /*7730*/  LOP3.LUT R3, R48, 0xffff, RZ, 0xc0, !PT ;  /* 0x0000ffff30037812 */ /* 0x000fe200078ec0ff */
[----:B-1----:R-:W-:-:S04]  /*7740*/  FFMA.FTZ R7, R223, UR11, -R6 ;  /* 0x0000000bdf077c23 */ /* 0x002fc80008010806 */
[----:B------:R1:W-:Y:S01]  /*7750*/  MUFU.EX2 R234, R7 ;  /* 0x0000000700ea7308 */ /* 0x0003e20000000800 */
[----:B------:R-:W-:Y:S02]  /*7760*/  SHF.R.U32.HI R13, RZ, 0x8, R3 ;  /* 0x00000008ff0d7819 */ /* 0x000fe40000011603 */
[----:B------:R-:W-:Y:S02]  /*7770*/  SHF.R.U32.HI R14, RZ, 0x18, R48 ;  /* 0x00000018ff0e7819 */ /* 0x000fe40000011630 */
[----:B-1----:R-:W-:-:S04]  /*7780*/  PRMT R7, R48, 0x7632, R7 ;  /* 0x0000763230077816 */ /* 0x002fc80000000007 */
[----:B------:R-:W-:Y:S01]  /*7790*/  LOP3.LUT R3, R7, 0xff, RZ, 0xc0, !PT ;  /* 0x000000ff07037812 */ /* 0x000fe200078ec0ff */
[----:B------:R-:W-:-:S03]  /*77a0*/  FFMA.FTZ R7, R242, UR11, -R6 ;  /* 0x0000000bf2077c23 */ /* 0x000fc60008010806 */
[----:B------:R-:W-:Y:S01]  /*77b0*/  PRMT R36, R3, 0x5410, R14 ;  /* 0x0000541003247816 */ /* 0x000fe2000000000e */
[----:B------:R1:W-:Y:S01]  /*77c0*/  MUFU.EX2 R223, R7 ;  /* 0x0000000700df7308 */ /* 0x0003e20000000800 */
[----:B------:R-:W-:Y:S02]  /*77d0*/  LOP3.LUT R3, R47, 0xffff, RZ, 0xc0, !PT ;  /* 0x0000ffff2f037812 */ /* 0x000fe400078ec0ff */
[----:B------:R-:W-:Y:S02]  /*77e0*/  LOP3.LUT R15, R48, 0xff, RZ, 0xc0, !PT ;  /* 0x000000ff300f7812 */ /* 0x000fe400078ec0ff */
[----:B------:R-:W-:Y:S01]  /*77f0*/  SHF.R.U32.HI R3, RZ, 0x8, R3 ;  /* 0x00000008ff037819 */ /* 0x000fe20000011603 */
[----:B------:R-:W-:Y:S01]  /*7800*/  IMAD.MOV.U32 R99, RZ, RZ, R33 ;  /* 0x000000ffff637224 */ /* 0x000fe200078e0021 */
[----:B------:R-:W-:Y:S01]  /*7810*/  PRMT R40, R15, 0x5410, R13 ;  /* 0x000054100f287816 */ /* 0x000fe2000000000d */
[--C-:B------:R-:W-:Y:S01]  /*7820*/  FFMA.FTZ R13, R238, UR11, -R6.reuse ;  /* 0x0000000bee0d7c23 */ /* 0x100fe20008010806 */
[----:B-1----:R-:W-:-:S04]  /*7830*/  FFMA.FTZ R7, R237, UR11, -R6 ;  /* 0x0000000bed077c23 */ /* 0x002fc80008010806 */
[----:B------:R1:W-:Y:S08]  /*7840*/  MUFU.EX2 R225, R7 ;  /* 0x0000000700e17308 */ /* 0x0003f00000000800 */
        /* <DEDUP_REMOVED lines=13> */
[----:B------:R-:W-:Y:S01]  /*7920*/  SHF.R.U32.HI R14, RZ, 0x18, R39 ;  /* 0x00000018ff0e7819 */ /* 0x000fe20000011627 */
[----:B------:R-:W-:Y:S01]  /*7930*/  IMAD.MOV.U32 R84, RZ, RZ, R28 ;  /* 0x000000ffff547224 */ /* 0x000fe200078e001c */
[----:B-1----:R-:W-:-:S04]  /*7940*/  PRMT R7, R39, 0x7632, R7 ;  /* 0x0000763227077816 */ /* 0x002fc80000000007 */
[----:B------:R-:W-:Y:S01]  /*7950*/  LOP3.LUT R3, R7, 0xff, RZ, 0xc0, !PT ;  /* 0x000000ff07037812 */ /* 0x000fe200078ec0ff */
[----:B------:R-:W-:-:S03]  /*7960*/  FFMA.FTZ R7, R246, UR11, -R6 ;  /* 0x0000000bf6077c23 */ /* 0x000fc60008010806 */
[----:B------:R-:W-:Y:S01]  /*7970*/  PRMT R28, R3, 0x5410, R14 ;  /* 0x00005410031c7816 */ /* 0x000fe2000000000e */
[----:B------:R1:W-:Y:S01]  /*7980*/  MUFU.EX2 R224, R7 ;  /* 0x0000000700e07308 */ /* 0x0003e20000000800 */
[----:B------:R-:W-:Y:S02]  /*7990*/  LOP3.LUT R3, R49, 0xffff, RZ, 0xc0, !PT ;  /* 0x0000ffff31037812 */ /* 0x000fe400078ec0ff */
[----:B------:R-:W-:Y:S02]  /*79a0*/  LOP3.LUT R15, R39, 0xff, RZ, 0xc0, !PT ;  /* 0x000000ff270f7812 */ /* 0x000fe400078ec0ff */
[----:B------:R-:W-:Y:S02]  /*79b0*/  SHF.R.U32.HI R3, RZ, 0x8, R3 ;  /* 0x00000008ff037819 */ /* 0x000fe40000011603 */
[----:B------:R-:W-:Y:S01]  /*79c0*/  PRMT R31, R15, 0x5410, R13 ;  /* 0x000054100f1f7816 */ /* 0x000fe2000000000d */
[--C-:B------:R-:W-:Y:S01]  /*79d0*/  FFMA.FTZ R13, R226, UR11, -R6.reuse ;  /* 0x0000000be20d7c23 */ /* 0x100fe20008010806 */
[----:B-1----:R-:W-:-:S04]  /*79e0*/  FFMA.FTZ R7, R248, UR11, -R6 ;  /* 0x0000000bf8077c23 */ /* 0x002fc80008010806 */
[----:B------:R1:W-:Y:S01]  /*79f0*/  MUFU.EX2 R227, R7 ;  /* 0x0000000700e37308 */ /* 0x0003e20000000800 */
[----:B------:R-:W-:-:S07]  /*7a00*/  IMAD.MOV.U32 R207, RZ, RZ, R26 ;  /* 0x000000ffffcf7224 */ /* 0x000fce00078e001a */
[----:B------:R2:W-:Y:S01]  /*7a10*/  MUFU.EX2 R226, R13 ;  /* 0x0000000d00e27308 */ /* 0x0005e20000000800 */
[----:B-1----:R-:W-:-:S04]  /*7a20*/  LOP3.LUT R7, R49, 0xff, RZ, 0xc0, !PT ;  /* 0x000000ff31077812 */ /* 0x002fc800078ec0ff */
[--C-:B------:R-:W-:Y:S02]  /*7a30*/  PRMT R27, R7, 0x5410, R3.reuse ;  /* 0x00005410071b7816 */ /* 0x100fe40000000003 */
[----:B------:R-:W-:Y:S02]  /*7a40*/  PRMT R3, R49, 0x7632, R3 ;  /* 0x0000763231037816 */ /* 0x000fe40000000003 */
[----:B--2---:R-:W-:Y:S02]  /*7a50*/  SHF.R.U32.HI R13, RZ, 0x18, R49 ;  /* 0x00000018ff0d7819 */ /* 0x004fe40000011631 */
[----:B------:R-:W-:Y:S01]  /*7a60*/  LOP3.LUT R3, R3, 0xff, RZ, 0xc0, !PT ;  /* 0x000000ff03037812 */ /* 0x000fe200078ec0ff */
[----:B------:R-:W-:-:S03]  /*7a70*/  IMAD.MOV.U32 R201, RZ, RZ, R252 ;  /* 0x000000ffffc97224 */ /* 0x000fc600078e00fc */
[----:B------:R-:W-:Y:S01]  /*7a80*/  PRMT R26, R3, 0x5410, R13 ;  /* 0x00005410031a7816 */ /* 0x000fe2000000000d */
[----:B------:R-:W-:-:S04]  /*7a90*/  FFMA.FTZ R3, R243, UR11, -R6 ;  /* 0x0000000bf3037c23 */ /* 0x000fc80008010806 */
[----:B------:R1:W-:Y:S01]  /*7aa0*/  MUFU.EX2 R243, R3 ;  /* 0x0000000300f37308 */ /* 0x0003e20000000800 */
[----:B---3--:R-:W-:Y:S02]  /*7ab0*/  IMAD.MOV.U32 R178, RZ, RZ, R75 ;  /* 0x000000ffffb27224 */ /* 0x008fe400078e004b */
[----:B------:R-:W-:Y:S02]  /*7ac0*/  IMAD.MOV.U32 R126, RZ, RZ, R73 ;  /* 0x000000ffff7e7224 */ /* 0x000fe400078e0049 */
[----:B------:R-:W-:Y:S02]  /*7ad0*/  IMAD.MOV.U32 R186, RZ, RZ, R74 ;  /* 0x000000ffffba7224 */ /* 0x000fe400078e004a */
[----:B------:R-:W-:Y:S01]  /*7ae0*/  IMAD.MOV.U32 R196, RZ, RZ, R81 ;  /* 0x000000ffffc47224 */ /* 0x000fe200078e0051 */
[----:B-1----:R-:W-:-:S05]  /*7af0*/  LOP3.LUT R3, R201, 0xff00ff, RZ, 0xc0, !PT ;  /* 0x00ff00ffc9037812 */ /* 0x002fca00078ec0ff */
[--C-:B------:R-:W-:Y:S02]  /*7b00*/  HSET2.LE.AND R75, R3, R4.reuse, PT ;  /* 0x00000004034b7233 */ /* 0x100fe40003803000 */
[----:B------:R-:W-:Y:S01]  /*7b10*/  LOP3.LUT R3, R35, 0xff00ff, RZ, 0xc0, !PT ;  /* 0x00ff00ff23037812 */ /* 0x000fe200078ec0ff */
[----:B------:R-:W-:Y:S02]  /*7b20*/  IMAD.MOV.U32 R128, RZ, RZ, R79 ;  /* 0x000000ffff807224 */ /* 0x000fe400078e004f */
[----:B------:R-:W-:Y:S02]  /*7b30*/  IMAD.MOV.U32 R48, RZ, RZ, R126 ;  /* 0x000000ffff307224 */ /* 0x000fe400078e007e */
[----:B------:R-:W-:Y:S01]  /*7b40*/  HSET2.LE.AND R94, R3, R4, PT ;  /* 0x00000004035e7233 */ /* 0x000fe20003803000 */
[----:B------:R-:W-:Y:S01]  /*7b50*/  FFMA.FTZ R3, R186, UR11, -R5 ;  /* 0x0000000bba037c23 */ /* 0x000fe20008010805 */
[----:B------:R-:W-:Y:S02]  /*7b60*/  IMAD.MOV.U32 R126, RZ, RZ, R178 ;  /* 0x000000ffff7e7224 */ /* 0x000fe400078e00b2 */
[----:B------:R-:W-:-:S02]  /*7b70*/  IMAD.MOV.U32 R178, RZ, RZ, R128 ;  /* 0x000000ffffb27224 */ /* 0x000fc400078e0080 */
[----:B------:R-:W-:Y:S02]  /*7b80*/  IMAD.MOV.U32 R128, RZ, RZ, R196 ;  /* 0x000000ffff807224 */ /* 0x000fe400078e00c4 */
[----:B------:R1:W-:Y:S02]  /*7b90*/  MUFU.EX2 R196, R3 ;  /* 0x0000000300c47308 */ /* 0x0003e40000000800 */
[----:B-1----:R-:W-:Y:S02]  /*7ba0*/  FFMA.FTZ R3, R48, UR11, -R5 ;  /* 0x0000000b30037c23 */ /* 0x002fe40008010805 */
[----:B------:R-:W2:Y:S01]  /*7bb0*/  LDL.LU R48, [R1+0x80] ;  /* 0x0000800001307983 */ /* 0x000ea20000300800 */
[--C-:B------:R-:W-:Y:S01]  /*7bc0*/  FFMA.FTZ R7, R245, UR11, -R6.reuse ;  /* 0x0000000bf5077c23 */ /* 0x100fe20008010806 */
[----:B------:R-:W-:Y:S02]  /*7bd0*/  IMAD.MOV.U32 R83, RZ, RZ, R25 ;  /* 0x000000ffff537224 */ /* 0x000fe400078e0019 */
[----:B------:R1:W-:Y:S01]  /*7be0*/  MUFU.EX2 R252, R19 ;  /* 0x0000001300fc7308 */ /* 0x0003e20000000800 */
[--C-:B------:R-:W-:Y:S01]  /*7bf0*/  FFMA.FTZ R14, R241, UR11, -R6.reuse ;  /* 0x0000000bf10e7c23 */ /* 0x100fe20008010806 */
[--C-:B------:R-:W-:Y:S01]  /*7c00*/  FFMA.FTZ R13, R240, UR11, -R6.reuse ;  /* 0x0000000bf00d7c23 */ /* 0x100fe20008010806 */
[--C-:B------:R-:W-:Y:S01]  /*7c10*/  FFMA.FTZ R22, R220, UR11, -R6.reuse ;  /* 0x0000000bdc167c23 */ /* 0x100fe20008010806 */
[--C-:B------:R-:W-:Y:S01]  /*7c20*/  FFMA.FTZ R21, R217, UR11, -R6.reuse ;  /* 0x0000000bd9157c23 */ /* 0x100fe20008010806 */
[--C-:B------:R-:W-:Y:S01]  /*7c30*/  FFMA.FTZ R20, R216, UR11, -R6.reuse ;  /* 0x0000000bd8147c23 */ /* 0x100fe20008010806 */
[--C-:B------:R-:W-:Y:S01]  /*7c40*/  FFMA.FTZ R25, R210, UR11, -R6.reuse ;  /* 0x0000000bd2197c23 */ /* 0x100fe20008010806 */
[--C-:B------:R-:W-:Y:S01]  /*7c50*/  FFMA.FTZ R24, R190, UR11, -R6.reuse ;  /* 0x0000000bbe187c23 */ /* 0x100fe20008010806 */
[----:B------:R3:W-:Y:S01]  /*7c60*/  MUFU.EX2 R236, R7 ;  /* 0x0000000700ec7308 */ /* 0x0007e20000000800 */
[--C-:B-1----:R-:W-:Y:S01]  /*7c70*/  FFMA.FTZ R19, R215, UR11, -R6.reuse ;  /* 0x0000000bd7137c23 */ /* 0x102fe20008010806 */
[----:B---3--:R-:W-:Y:S01]  /*7c80*/  FFMA.FTZ R7, R244, UR11, -R6 ;  /* 0x0000000bf4077c23 */ /* 0x008fe20008010806 */
[----:B------:R-:W-:-:S05]  /*7c90*/  LOP3.LUT R6, R200, 0xff00ff, RZ, 0xc0, !PT ;  /* 0x00ff00ffc8067812 */ /* 0x000fca00078ec0ff */
[----:B------:R-:W-:Y:S02]  /*7ca0*/  HSET2.LE.AND R55, R6, R4, PT ;  /* 0x0000000406377233 */ /* 0x000fe40003803000 */
[----:B------:R-:W-:Y:S01]  /*7cb0*/  LOP3.LUT R6, R30, 0xff00ff, RZ, 0xc0, !PT ;  /* 0x00ff00ff1e067812 */ /* 0x000fe200078ec0ff */
[----:B------:R-:W-:-:S04]  /*7cc0*/  IMAD.MOV.U32 R180, RZ, RZ, R89 ;  /* 0x000000ffffb47224 */ /* 0x000fc800078e0059 */
[----:B------:R-:W-:Y:S01]  /*7cd0*/  HSET2.LE.AND R89, R6, R4, PT ;  /* 0x0000000406597233 */ /* 0x000fe20003803000 */
[----:B--2---:R-:W-:Y:S02]  /*7ce0*/  FFMA.FTZ R6, R48, UR11, -R5 ;  /* 0x0000000b30067c23 */ /* 0x004fe40008010805 */
[----:B------:R-:W2:Y:S01]  /*7cf0*/  LDL.LU R48, [R1+0x7c] ;  /* 0x00007c0001307983 */ /* 0x000ea20000300800 */
[----:B------:R-:W-:Y:S01]  /*7d00*/  IMAD.MOV.U32 R96, RZ, RZ, R71 ;  /* 0x000000ffff607224 */ /* 0x000fe200078e0047 */
[----:B------:R1:W-:Y:S01]  /*7d10*/  MUFU.EX2 R241, R7 ;  /* 0x0000000700f17308 */ /* 0x0003e20000000800 */
[----:B------:R-:W-:Y:S02]  /*7d20*/  IMAD.MOV.U32 R192, RZ, RZ, R78 ;  /* 0x000000ffffc07224 */ /* 0x000fe400078e004e */
[----:B------:R-:W-:Y:S02]  /*7d30*/  IMAD.MOV.U32 R193, RZ, RZ, R175 ;  /* 0x000000ffffc17224 */ /* 0x000fe400078e00af */
[----:B------:R-:W-:-:S02]  /*7d40*/  IMAD.MOV.U32 R186, RZ, RZ, R180 ;  /* 0x000000ffffba7224 */ /* 0x000fc400078e00b4 */
[----:B------:R-:W-:Y:S02]  /*7d50*/  IMAD.MOV.U32 R125, RZ, RZ, R54 ;  /* 0x000000ffff7d7224 */ /* 0x000fe400078e0036 */
[----:B------:R-:W-:Y:S02]  /*7d60*/  IMAD.MOV.U32 R180, RZ, RZ, R96 ;  /* 0x000000ffffb47224 */ /* 0x000fe400078e0060 */
[----:B------:R-:W-:Y:S02]  /*7d70*/  IMAD.MOV.U32 R198, RZ, RZ, R92 ;  /* 0x000000ffffc67224 */ /* 0x000fe400078e005c */
[----:B------:R-:W-:Y:S01]  /*7d80*/  IMAD.MOV.U32 R96, RZ, RZ, R192 ;  /* 0x000000ffff607224 */ /* 0x000fe200078e00c0 */
[----:B-1----:R-:W-:Y:S01]  /*7d90*/  LOP3.LUT R7, R124, 0xff00ff, RZ, 0xc0, !PT ;  /* 0x00ff00ff7c077812 */ /* 0x002fe200078ec0ff */
[----:B------:R-:W-:Y:S02]  /*7da0*/  IMAD.MOV.U32 R200, RZ, RZ, R84 ;  /* 0x000000ffffc87224 */ /* 0x000fe400078e0054 */
[----:B------:R-:W-:Y:S01]  /*7db0*/  IMAD.MOV.U32 R192, RZ, RZ, R193 ;  /* 0x000000ffffc07224 */ /* 0x000fe200078e00c1 */
[----:B------:R1:W-:Y:S01]  /*7dc0*/  MUFU.EX2 R191, R18 ;  /* 0x0000001200bf7308 */ /* 0x0003e20000000800 */
[----:B------:R-:W-:Y:S01]  /*7dd0*/  IMAD.MOV.U32 R201, RZ, RZ, R99 ;  /* 0x000000ffffc97224 */ /* 0x000fe200078e0063 */
[----:B------:R-:W-:Y:S01]  /*7de0*/  HSET2.LE.AND R39, R7, R4, PT ;  /* 0x0000000407277233 */ /* 0x000fe20003803000 */
[----:B------:R-:W-:Y:S01]  /*7df0*/  IMAD.MOV.U32 R193, RZ, RZ, R197 ;  /* 0x000000ffffc17224 */ /* 0x000fe200078e00c5 */
[----:B------:R-:W-:Y:S01]  /*7e00*/  LOP3.LUT R17, R205, 0xff00ff, RZ, 0xc0, !PT ;  /* 0x00ff00ffcd117812 */ /* 0x000fe200078ec0ff */
[----:B------:R-:W-:Y:S01]  /*7e10*/  IMAD.MOV.U32 R197, RZ, RZ, R125 ;  /* 0x000000ffffc57224 */ /* 0x000fe200078e007d */
[----:B------:R-:W-:Y:S01]  /*7e20*/  LOP3.LUT R16, R188, 0xff00ff, RZ, 0xc0, !PT ;  /* 0x00ff00ffbc107812 */ /* 0x000fe200078ec0ff */
[----:B------:R-:W-:Y:S01]  /*7e30*/  IMAD.MOV.U32 R125, RZ, RZ, R198 ;  /* 0x000000ffff7d7224 */ /* 0x000fe200078e00c6 */
[----:B------:R3:W-:Y:S01]  /*7e40*/  MUFU.EX2 R245, R14 ;  /* 0x0000000e00f57308 */ /* 0x0007e20000000800 */
[----:B------:R-:W-:Y:S01]  /*7e50*/  LOP3.LUT R15, R158, 0xff00ff, RZ, 0xc0, !PT ;  /* 0x00ff00ff9e0f7812 */ /* 0x000fe200078ec0ff */
[----:B------:R-:W-:Y:S01]  /*7e60*/  IMAD.MOV.U32 R198, RZ, RZ, R200 ;  /* 0x000000ffffc67224 */ /* 0x000fe200078e00c8 */
[----:B------:R-:W-:Y:S01]  /*7e70*/  LOP3.LUT R7, R29, 0xff00ff, RZ, 0xc0, !PT ;  /* 0x00ff00ff1d077812 */ /* 0x000fe200078ec0ff */
[----:B------:R-:W-:-:S04]  /*7e80*/  IMAD.MOV.U32 R200, RZ, RZ, R201 ;  /* 0x000000ffffc87224 */ /* 0x000fc800078e00c9 */
[----:B------:R4:W-:Y:S01]  /*7e90*/  MUFU.EX2 R246, R13 ;  /* 0x0000000d00f67308 */ /* 0x0009e20000000800 */
[----:B-1----:R-:W-:Y:S01]  /*7ea0*/  LOP3.LUT R18, R222, 0xff00ff, RZ, 0xc0, !PT ;  /* 0x00ff00ffde127812 */ /* 0x002fe200078ec0ff */
[----:B------:R-:W-:Y:S01]  /*7eb0*/  IMAD.MOV.U32 R46, RZ, RZ, R203 ;  /* 0x000000ffff2e7224 */ /* 0x000fe200078e00cb */
[--C-:B------:R-:W-:Y:S01]  /*7ec0*/  HSET2.LE.AND R30, R34, R4.reuse, PT ;  /* 0x00000004221e7233 */ /* 0x100fe20003803000 */
[----:B------:R-:W-:Y:S01]  /*7ed0*/  IMAD.MOV.U32 R201, RZ, RZ, R95 ;  /* 0x000000ffffc97224 */ /* 0x000fe200078e005f */
[--C-:B------:R-:W-:Y:S02]  /*7ee0*/  HSET2.LE.AND R34, R59, R4.reuse, PT ;  /* 0x000000043b227233 */ /* 0x100fe40003803000 */
[----:B---3--:R-:W-:Y:S01]  /*7ef0*/  LOP3.LUT R14, R155, 0xff00ff, RZ, 0xc0, !PT ;  /* 0x00ff00ff9b0e7812 */ /* 0x008fe200078ec0ff */
[----:B------:R1:W-:Y:S01]  /*7f00*/  MUFU.EX2 R244, R22 ;  /* 0x0000001600f47308 */ /* 0x0003e20000000800 */
[----:B------:R-:W-:Y:S01]  /*7f10*/  IMAD.MOV.U32 R124, RZ, RZ, R83 ;  /* 0x000000ffff7c7224 */ /* 0x000fe200078e0053 */
[----:B------:R-:W-:Y:S01]  /*7f20*/  HSET2.LE.AND R37, R68, R4, PT ;  /* 0x0000000444257233 */ /* 0x000fe20003803000 */
[----:B------:R-:W-:Y:S01]  /*7f30*/  IMAD.MOV.U32 R99, RZ, RZ, R80 ;  /* 0x000000ffff637224 */ /* 0x000fe200078e0050 */
[----:B----4-:R-:W-:-:S04]  /*7f40*/  LOP3.LUT R13, R154, 0xff00ff, RZ, 0xc0, !PT ;  /* 0x00ff00ff9a0d7812 */ /* 0x010fc800078ec0ff */
[----:B------:R3:W-:Y:S01]  /*7f50*/  MUFU.EX2 R240, R21 ;  /* 0x0000001500f07308 */ /* 0x0007e20000000800 */
[----:B------:R-:W-:Y:S01]  /*7f60*/  IMAD.MOV.U32 R175, RZ, RZ, R77 ;  /* 0x000000ffffaf7224 */ /* 0x000fe200078e004d */
[--C-:B------:R-:W-:Y:S01]  /*7f70*/  HSET2.LE.AND R92, R63, R4.reuse, PT ;  /* 0x000000043f5c7233 */ /* 0x100fe20003803000 */
[----:B------:R-:W-:Y:S01]  /*7f80*/  IMAD.MOV.U32 R73, RZ, RZ, R88 ;  /* 0x000000ffff497224 */ /* 0x000fe200078e0058 */
[--C-:B------:R-:W-:Y:S01]  /*7f90*/  HSET2.LE.AND R54, R159, R4.reuse, PT ;  /* 0x000000049f367233 */ /* 0x100fe20003803000 */
[----:B------:R-:W-:Y:S01]  /*7fa0*/  IMAD.MOV.U32 R194, RZ, RZ, R76 ;  /* 0x000000ffffc27224 */ /* 0x000fe200078e004c */
[--C-:B------:R-:W-:Y:S01]  /*7fb0*/  HSET2.LE.AND R74, R153, R4.reuse, PT ;  /* 0x00000004994a7233 */ /* 0x100fe20003803000 */
[----:B------:R-:W-:Y:S01]  /*7fc0*/  IMAD.MOV.U32 R187, RZ, RZ, R38 ;  /* 0x000000ffffbb7224 */ /* 0x000fe200078e0026 */
[----:B------:R4:W-:Y:S01]  /*7fd0*/  MUFU.EX2 R222, R20 ;  /* 0x0000001400de7308 */ /* 0x0009e20000000800 */
[--C-:B-1----:R-:W-:Y:S01]  /*7fe0*/  HSET2.LE.AND R22, R56, R4.reuse, PT ;  /* 0x0000000438167233 */ /* 0x102fe20003803000 */
[----:B------:R-:W-:Y:S01]  /*7ff0*/  IMAD.MOV.U32 R183, RZ, RZ, R87 ;  /* 0x000000ffffb77224 */ /* 0x000fe200078e0057 */
[--C-:B------:R-:W-:Y:S01]  /*8000*/  HSET2.LE.AND R38, R189, R4.reuse, PT ;  /* 0x00000004bd267233 */ /* 0x100fe20003803000 */
[----:B------:R-:W-:Y:S01]  /*8010*/  IMAD.MOV.U32 R203, RZ, RZ, R86 ;  /* 0x000000ffffcb7224 */ /* 0x000fe200078e0056 */
[--C-:B------:R-:W-:Y:S01]  /*8020*/  HSET2.LE.AND R29, R18, R4.reuse, PT ;  /* 0x00000004121d7233 */ /* 0x100fe20003803000 */
[----:B------:R-:W-:Y:S01]  /*8030*/  IMAD.MOV.U32 R95, RZ, RZ, R85 ;  /* 0x000000ffff5f7224 */ /* 0x000fe200078e0055 */
[----:B------:R-:W-:-:S02]  /*8040*/  HSET2.LE.AND R35, R17, R4, PT ;  /* 0x0000000411237233 */ /* 0x000fc40003803000 */
[--C-:B---3--:R-:W-:Y:S02]  /*8050*/  HSET2.LE.AND R21, R57, R4.reuse, PT ;  /* 0x0000000439157233 */ /* 0x108fe40003803000 */
[--C-:B------:R-:W-:Y:S02]  /*8060*/  HSET2.LE.AND R47, R16, R4.reuse, PT ;  /* 0x00000004102f7233 */ /* 0x100fe40003803000 */
[--C-:B------:R-:W-:Y:S02]  /*8070*/  HSET2.LE.AND R52, R52, R4.reuse, PT ;  /* 0x0000000434347233 */ /* 0x100fe40003803000 */
[--C-:B------:R-:W-:Y:S02]  /*8080*/  HSET2.LE.AND R53, R53, R4.reuse, PT ;  /* 0x0000000435357233 */ /* 0x100fe40003803000 */
[--C-:B----4-:R-:W-:Y:S02]  /*8090*/  HSET2.LE.AND R20, R62, R4.reuse, PT ;  /* 0x000000043e147233 */ /* 0x110fe40003803000 */
[----:B------:R-:W-:-:S02]  /*80a0*/  HSET2.LE.AND R58, R58, R4, PT ;  /* 0x000000043a3a7233 */ /* 0x000fc40003803000 */
[--C-:B------:R-:W-:Y:S02]  /*80b0*/  HSET2.LE.AND R59, R15, R4.reuse, PT ;  /* 0x000000040f3b7233 */ /* 0x100fe40003803000 */
[--C-:B------:R-:W-:Y:S02]  /*80c0*/  HSET2.LE.AND R60, R60, R4.reuse, PT ;  /* 0x000000043c3c7233 */ /* 0x100fe40003803000 */
[--C-:B------:R-:W-:Y:S02]  /*80d0*/  HSET2.LE.AND R61, R61, R4.reuse, PT ;  /* 0x000000043d3d7233 */ /* 0x100fe40003803000 */
[--C-:B------:R-:W-:Y:S02]  /*80e0*/  HSET2.LE.AND R69, R69, R4.reuse, PT ;  /* 0x0000000445457233 */ /* 0x100fe40003803000 */
[--C-:B------:R-:W-:Y:S02]  /*80f0*/  HSET2.LE.AND R68, R14, R4.reuse, PT ;  /* 0x000000040e447233 */ /* 0x100fe40003803000 */
        /* <DEDUP_REMOVED lines=21> */
[----:B------:R-:W-:Y:S01]  /*8250*/  HSET2.LE.AND R86, R26, R4, PT ;  /* 0x000000041a567233 */ /* 0x000fe20003803000 */
[--C-:B--2---:R-:W-:Y:S02]  /*8260*/  FFMA.FTZ R4, R48, UR11, -R5.reuse ;  /* 0x0000000b30047c23 */ /* 0x104fe40008010805 */
[----:B------:R-:W2:Y:S01]  /*8270*/  LDL.LU R48, [R1+0x78] ;  /* 0x0000780001307983 */ /* 0x000ea20000300800 */
[----:B------:R-:W-:Y:S01]  /*8280*/  FFMA.FTZ R7, R46, UR11, -R5 ;  /* 0x0000000b2e077c23 */ /* 0x000fe20008010805 */
[----:B------:R-:W-:Y:S02]  /*8290*/  IMAD.MOV.U32 R46, RZ, RZ, R185 ;  /* 0x000000ffff2e7224 */ /* 0x000fe400078e00b9 */
[----:B------:R-:W-:-:S02]  /*82a0*/  IMAD.MOV.U32 R185, RZ, RZ, R194 ;  /* 0x000000ffffb97224 */ /* 0x000fc400078e00c2 */
[----:B------:R-:W-:Y:S02]  /*82b0*/  IMAD.MOV.U32 R194, RZ, RZ, R127 ;  /* 0x000000ffffc27224 */ /* 0x000fe400078e007f */
[----:B------:R-:W-:Y:S01]  /*82c0*/  FFMA.FTZ R32, R46, UR11, -R5 ;  /* 0x0000000b2e207c23 */ /* 0x000fe20008010805 */
[----:B------:R-:W-:Y:S02]  /*82d0*/  IMAD.MOV.U32 R127, RZ, RZ, R126 ;  /* 0x000000ffff7f7224 */ /* 0x000fe400078e007e */
[----:B------:R-:W-:Y:S02]  /*82e0*/  IMAD.MOV.U32 R126, RZ, RZ, R178 ;  /* 0x000000ffff7e7224 */ /* 0x000fe400078e00b2 */
[----:B------:R-:W-:Y:S02]  /*82f0*/  IMAD.MOV.U32 R46, RZ, RZ, R185 ;  /* 0x000000ffff2e7224 */ /* 0x000fe400078e00b9 */
[----:B------:R-:W-:Y:S02]  /*8300*/  IMAD.MOV.U32 R178, RZ, RZ, R128 ;  /* 0x000000ffffb27224 */ /* 0x000fe400078e0080 */
[----:B------:R-:W-:-:S02]  /*8310*/  IMAD.MOV.U32 R128, RZ, RZ, R197 ;  /* 0x000000ffff807224 */ /* 0x000fc400078e00c5 */
[----:B------:R1:W3:Y:S01]  /*8320*/  MUFU.EX2 R197, R3 ;  /* 0x0000000300c57308 */ /* 0x0002e20000000800 */
[--C-:B------:R-:W-:Y:S01]  /*8330*/  FFMA.FTZ R13, R232, UR11, -R5.reuse ;  /* 0x0000000be80d7c23 */ /* 0x100fe20008010805 */
[--C-:B------:R-:W-:Y:S01]  /*8340*/  FFMA.FTZ R16, R228, UR11, -R5.reuse ;  /* 0x0000000be4107c23 */ /* 0x100fe20008010805 */
[----:B------:R4:W5:Y:S01]  /*8350*/  LDL.LU R232, [R1+0xd8] ;  /* 0x0000d80001e87983 */ /* 0x0009620000300800 */
[--C-:B------:R-:W-:Y:S01]  /*8360*/  FFMA.FTZ R15, R229, UR11, -R5.reuse ;  /* 0x0000000be50f7c23 */ /* 0x100fe20008010805 */
[--C-:B------:R-:W-:Y:S01]  /*8370*/  FFMA.FTZ R17, R11, UR11, -R5.reuse ;  /* 0x0000000b0b117c23 */ /* 0x100fe20008010805 */
[--C-:B------:R-:W-:Y:S01]  /*8380*/  FFMA.FTZ R33, R10, UR11, -R5.reuse ;  /* 0x0000000b0a217c23 */ /* 0x100fe20008010805 */
[--C-:B------:R-:W-:Y:S01]  /*8390*/  FFMA.FTZ R42, R46, UR11, -R5.reuse ;  /* 0x0000000b2e2a7c23 */ /* 0x100fe20008010805 */
[--C-:B------:R-:W-:Y:S01]  /*83a0*/  FFMA.FTZ R46, R12, UR11, -R5.reuse ;  /* 0x0000000b0c2e7c23 */ /* 0x100fe20008010805 */
[----:B--2---:R-:W-:Y:S01]  /*83b0*/  FFMA.FTZ R14, R48, UR11, -R5 ;  /* 0x0000000b300e7c23 */ /* 0x004fe20008010805 */
[----:B------:R-:W-:-:S02]  /*83c0*/  IMAD.MOV.U32 R48, RZ, RZ, R183 ;  /* 0x000000ffff307224 */ /* 0x000fc400078e00b7 */
[----:B------:R-:W-:Y:S02]  /*83d0*/  IMAD.MOV.U32 R183, RZ, RZ, R186 ;  /* 0x000000ffffb77224 */ /* 0x000fe400078e00ba */
[----:B------:R-:W-:Y:S02]  /*83e0*/  IMAD.MOV.U32 R186, RZ, RZ, R187 ;  /* 0x000000ffffba7224 */ /* 0x000fe400078e00bb */
[----:B------:R-:W-:Y:S02]  /*83f0*/  IMAD.MOV.U32 R187, RZ, RZ, R180 ;  /* 0x000000ffffbb7224 */ /* 0x000fe400078e00b4 */
[----:B------:R-:W-:Y:S02]  /*8400*/  IMAD.MOV.U32 R180, RZ, RZ, R96 ;  /* 0x000000ffffb47224 */ /* 0x000fe400078e0060 */
[----:B------:R-:W-:Y:S02]  /*8410*/  IMAD.MOV.U32 R96, RZ, RZ, R192 ;  /* 0x000000ffff607224 */ /* 0x000fe400078e00c0 */
[----:B------:R-:W-:-:S02]  /*8420*/  IMAD.MOV.U32 R192, RZ, RZ, R193 ;  /* 0x000000ffffc07224 */ /* 0x000fc400078e00c1 */
[----:B------:R-:W-:Y:S02]  /*8430*/  IMAD.MOV.U32 R193, RZ, RZ, R125 ;  /* 0x000000ffffc17224 */ /* 0x000fe400078e007d */
[----:B------:R-:W-:Y:S02]  /*8440*/  IMAD.MOV.U32 R185, RZ, RZ, R186 ;  /* 0x000000ffffb97224 */ /* 0x000fe400078e00ba */
[----:B------:R-:W-:Y:S01]  /*8450*/  FFMA.FTZ R41, R183, UR11, -R5 ;  /* 0x0000000bb7297c23 */ /* 0x000fe20008010805 */
[----:B------:R-:W-:Y:S02]  /*8460*/  IMAD.MOV.U32 R125, RZ, RZ, R198 ;  /* 0x000000ffff7d7224 */ /* 0x000fe400078e00c6 */
[----:B------:R-:W-:Y:S02]  /*8470*/  IMAD.MOV.U32 R186, RZ, RZ, R194 ;  /* 0x000000ffffba7224 */ /* 0x000fe400078e00c2 */
[----:B------:R-:W-:Y:S02]  /*8480*/  IMAD.MOV.U32 R198, RZ, RZ, R200 ;  /* 0x000000ffffc67224 */ /* 0x000fe400078e00c8 */
[----:B------:R-:W-:-:S02]  /*8490*/  IMAD.MOV.U32 R194, RZ, RZ, R187 ;  /* 0x000000ffffc27224 */ /* 0x000fc400078e00bb */
[----:B------:R-:W-:Y:S02]  /*84a0*/  IMAD.MOV.U32 R200, RZ, RZ, R233 ;  /* 0x000000ffffc87224 */ /* 0x000fe400078e00e9 */
[----:B------:R-:W-:Y:S02]  /*84b0*/  IMAD.MOV.U32 R187, RZ, RZ, R127 ;  /* 0x000000ffffbb7224 */ /* 0x000fe400078e007f */
[----:B-1----:R-:W-:Y:S01]  /*84c0*/  FFMA.FTZ R3, R48, UR11, -R5 ;  /* 0x0000000b30037c23 */ /* 0x002fe20008010805 */
[----:B------:R-:W-:Y:S01]  /*84d0*/  IMAD.MOV.U32 R183, RZ, RZ, R180 ;  /* 0x000000ffffb77224 */ /* 0x000fe200078e00b4 */
[----:B------:R4:W5:Y:S01]  /*84e0*/  LDL.LU R233, [R1+0xd4] ;  /* 0x0000d40001e97983 */ /* 0x0009620000300800 */
[----:B------:R-:W-:Y:S02]  /*84f0*/  IMAD.MOV.U32 R127, RZ, RZ, R96 ;  /* 0x000000ffff7f7224 */ /* 0x000fe400078e0060 */
[----:B------:R-:W-:Y:S01]  /*8500*/  IMAD.MOV.U32 R180, RZ, RZ, R178 ;  /* 0x000000ffffb47224 */ /* 0x000fe200078e00b2 */
[----:B------:R4:W5:Y:S01]  /*8510*/  LDL.LU R228, [R1+0xd0] ;  /* 0x0000d00001e47983 */ /* 0x0009620000300800 */
[----:B------:R-:W-:-:S02]  /*8520*/  IMAD.MOV.U32 R178, RZ, RZ, R192 ;  /* 0x000000ffffb27224 */ /* 0x000fc400078e00c0 */
[----:B------:R-:W-:Y:S01]  /*8530*/  IMAD.MOV.U32 R96, RZ, RZ, R128 ;  /* 0x000000ffff607224 */ /* 0x000fe200078e0080 */
[----:B------:R4:W5:Y:S01]  /*8540*/  LDL.LU R229, [R1+0xcc] ;  /* 0x0000cc0001e57983 */ /* 0x0009620000300800 */
[----:B------:R-:W-:Y:S02]  /*8550*/  IMAD.MOV.U32 R192, RZ, RZ, R193 ;  /* 0x000000ffffc07224 */ /* 0x000fe400078e00c1 */
[----:B------:R-:W-:Y:S01]  /*8560*/  IMAD.MOV.U32 R193, RZ, RZ, R200 ;  /* 0x000000ffffc17224 */ /* 0x000fe200078e00c8 */
[----:B------:R4:W5:Y:S01]  /*8570*/  LDL.LU R11, [R1+0xc8] ;  /* 0x0000c800010b7983 */ /* 0x0009620000300800 */
[----:B------:R-:W-:Y:S02]  /*8580*/  IMAD.MOV.U32 R48, RZ, RZ, R183 ;  /* 0x000000ffff307224 */ /* 0x000fe400078e00b7 */
[----:B------:R-:W-:Y:S01]  /*8590*/  IMAD.MOV.U32 R128, RZ, RZ, R198 ;  /* 0x000000ffff807224 */ /* 0x000fe200078e00c6 */
[----:B------:R4:W5:Y:S01]  /*85a0*/  LDL.LU R10, [R1+0xc4] ;  /* 0x0000c400010a7983 */ /* 0x0009620000300800 */
        /* <DEDUP_REMOVED lines=15> */
[----:B------:R-:W-:Y:S01]  /*86a0*/  IMAD.MOV.U32 R95, RZ, RZ, R174 ;  /* 0x000000ffff5f7224 */ /* 0x000fe200078e00ae */
[----:B------:R4:W5:Y:S01]  /*86b0*/  LDL.LU R144, [R1+0xc0] ;  /* 0x0000c00001907983 */ /* 0x0009620000300800 */
[----:B------:R-:W-:Y:S02]  /*86c0*/  IMAD.MOV.U32 R174, RZ, RZ, R91 ;  /* 0x000000ffffae7224 */ /* 0x000fe400078e005b */
[----:B------:R-:W-:Y:S01]  /*86d0*/  FFMA.FTZ R91, R0, UR11, -R5 ;  /* 0x0000000b005b7c23 */ /* 0x000fe20008010805 */
[----:B------:R4:W5:Y:S04]  /*86e0*/  LDL.LU R12, [R1+0xbc] ;  /* 0x0000bc00010c7983 */ /* 0x0009680000300800 */
[----:B------:R-:W2:Y:S01]  /*86f0*/  LDL.LU R0, [R1+0xb8] ;  /* 0x0000b80001007983 */ /* 0x000ea20000300800 */
[----:B------:R-:W-:-:S02]  /*8700*/  IMAD.MOV.U32 R190, RZ, RZ, R48 ;  /* 0x000000ffffbe7224 */ /* 0x000fc400078e0030 */
[----:B------:R-:W-:Y:S02]  /*8710*/  IMAD.MOV.U32 R215, RZ, RZ, R183 ;  /* 0x000000ffffd77224 */ /* 0x000fe400078e00b7 */
[----:B------:R-:W-:Y:S02]  /*8720*/  IMAD.MOV.U32 R49, RZ, RZ, R127 ;  /* 0x000000ffff317224 */ /* 0x000fe400078e007f */
[----:B------:R-:W-:Y:S02]  /*8730*/  IMAD.MOV.U32 R248, RZ, RZ, R180 ;  /* 0x000000fffff87224 */ /* 0x000fe400078e00b4 */
[----:B------:R-:W-:Y:S02]  /*8740*/  IMAD.MOV.U32 R48, RZ, RZ, R96 ;  /* 0x000000ffff307224 */ /* 0x000fe400078e0060 */
[----:B------:R-:W-:Y:S02]  /*8750*/  IMAD.MOV.U32 R183, RZ, RZ, R192 ;  /* 0x000000ffffb77224 */ /* 0x000fe400078e00c0 */
[--C-:B------:R-:W-:Y:S01]  /*8760*/  FFMA.FTZ R27, R215, UR11, -R8.reuse ;  /* 0x0000000bd71b7c23 */ /* 0x100fe20008010808 */
[----:B------:R-:W-:Y:S01]  /*8770*/  FFMA.FTZ R26, R49, UR11, -R8 ;  /* 0x0000000b311a7c23 */ /* 0x000fe20008010808 */
[----:B------:R-:W-:-:S02]  /*8780*/  IMAD.MOV.U32 R215, RZ, RZ, R248 ;  /* 0x000000ffffd77224 */ /* 0x000fc400078e00f8 */
[----:B------:R-:W-:Y:S02]  /*8790*/  IMAD.MOV.U32 R49, RZ, RZ, R48 ;  /* 0x000000ffff317224 */ /* 0x000fe400078e0030 */
[----:B------:R-:W-:Y:S02]  /*87a0*/  IMAD.MOV.U32 R248, RZ, RZ, R183 ;  /* 0x000000fffff87224 */ /* 0x000fe400078e00b7 */
[----:B------:R-:W-:Y:S02]  /*87b0*/  IMAD.MOV.U32 R48, RZ, RZ, R184 ;  /* 0x000000ffff307224 */ /* 0x000fe400078e00b8 */
[--C-:B------:R-:W-:Y:S01]  /*87c0*/  FFMA.FTZ R31, R49, UR11, -R8.reuse ;  /* 0x0000000b311f7c23 */ /* 0x100fe20008010808 */
[----:B------:R-:W-:Y:S01]  /*87d0*/  FFMA.FTZ R36, R248, UR11, -R8 ;  /* 0x0000000bf8247c23 */ /* 0x000fe20008010808 */
[----:B------:R-:W-:Y:S02]  /*87e0*/  IMAD.MOV.U32 R248, RZ, RZ, R48 ;  /* 0x000000fffff87224 */ /* 0x000fe400078e0030 */
[----:B------:R-:W-:-:S02]  /*87f0*/  IMAD.MOV.U32 R183, RZ, RZ, R181 ;  /* 0x000000ffffb77224 */ /* 0x000fc400078e00b5 */
[----:B------:R-:W-:Y:S01]  /*8800*/  IMAD.MOV.U32 R184, RZ, RZ, R126 ;  /* 0x000000ffffb87224 */ /* 0x000fe200078e007e */
[----:B------:R1:W-:Y:S01]  /*8810*/  MUFU.EX2 R216, R24 ;  /* 0x0000001800d87308 */ /* 0x0003e20000000800 */
[----:B------:R-:W-:Y:S02]  /*8820*/  IMAD.MOV.U32 R127, RZ, RZ, R128 ;  /* 0x000000ffff7f7224 */ /* 0x000fe400078e0080 */
[----:B------:R-:W-:Y:S02]  /*8830*/  IMAD.MOV.U32 R192, RZ, RZ, R203 ;  /* 0x000000ffffc07224 */ /* 0x000fe400078e00cb */
[----:B------:R-:W-:Y:S02]  /*8840*/  IMAD.MOV.U32 R181, RZ, RZ, R99 ;  /* 0x000000ffffb57224 */ /* 0x000fe400078e0063 */
[----:B------:R-:W-:Y:S01]  /*8850*/  IMAD.MOV.U32 R126, RZ, RZ, R202 ;  /* 0x000000ffff7e7224 */ /* 0x000fe200078e00ca */
[----:B------:R3:W-:Y:S01]  /*8860*/  MUFU.EX2 R203, R4 ;  /* 0x0000000400cb7308 */ /* 0x0007e20000000800 */
[----:B------:R-:W-:-:S02]  /*8870*/  IMAD.MOV.U32 R128, RZ, RZ, R193 ;  /* 0x000000ffff807224 */ /* 0x000fc400078e00c1 */
[--C-:B------:R-:W-:Y:S01]  /*8880*/  FFMA.FTZ R28, R190, UR11, -R8.reuse ;  /* 0x0000000bbe1c7c23 */ /* 0x100fe20008010808 */
[----:B------:R-:W-:Y:S02]  /*8890*/  IMAD.MOV.U32 R99, RZ, RZ, R9 ;  /* 0x000000ffff637224 */ /* 0x000fe400078e0009 */
[----:B------:R-:W-:Y:S02]  /*88a0*/  IMAD.MOV.U32 R190, RZ, RZ, R183 ;  /* 0x000000ffffbe7224 */ /* 0x000fe400078e00b7 */
[--C-:B------:R-:W-:Y:S01]  /*88b0*/  FFMA.FTZ R98, R98, UR11, -R8.reuse ;  /* 0x0000000b62627c23 */ /* 0x100fe20008010808 */
[----:B------:R-:W-:Y:S02]  /*88c0*/  IMAD.MOV.U32 R183, RZ, RZ, R181 ;  /* 0x000000ffffb77224 */ /* 0x000fe400078e00b5 */
[----:B-1----:R-:W-:Y:S01]  /*88d0*/  FFMA.FTZ R24, R215, UR11, -R8 ;  /* 0x0000000bd7187c23 */ /* 0x002fe20008010808 */
[----:B------:R-:W-:Y:S01]  /*88e0*/  IMAD.MOV.U32 R215, RZ, RZ, R184 ;  /* 0x000000ffffd77224 */ /* 0x000fe200078e00b8 */
[----:B------:R1:W-:Y:S01]  /*88f0*/  MUFU.EX2 R217, R25 ;  /* 0x0000001900d97308 */ /* 0x0003e20000000800 */
[----:B------:R-:W-:-:S02]  /*8900*/  IMAD.MOV.U32 R184, RZ, RZ, R126 ;  /* 0x000000ffffb87224 */ /* 0x000fc400078e007e */
[----:B------:R-:W-:Y:S01]  /*8910*/  FFMA.FTZ R99, R99, UR11, -R8 ;  /* 0x0000000b63637c23 */ /* 0x000fe20008010808 */
[----:B------:R-:W-:Y:S02]  /*8920*/  IMAD.MOV.U32 R193, RZ, RZ, R93 ;  /* 0x000000ffffc17224 */ /* 0x000fe400078e005d */
[----:B---3--:R-:W-:Y:S01]  /*8930*/  FADD.FTZ R4, R151, R150 ;  /* 0x0000009697047221 */ /* 0x008fe20000010000 */
[----:B------:R-:W-:Y:S01]  /*8940*/  IMAD.MOV.U32 R180, RZ, RZ, R95 ;  /* 0x000000ffffb47224 */ /* 0x000fe200078e005f */
[----:B------:R3:W-:Y:S01]  /*8950*/  MUFU.EX2 R202, R14 ;  /* 0x0000000e00ca7308 */ /* 0x0007e20000000800 */
[----:B------:R-:W-:Y:S02]  /*8960*/  IMAD.MOV.U32 R181, RZ, RZ, R178 ;  /* 0x000000ffffb57224 */ /* 0x000fe400078e00b2 */
[--C-:B------:R-:W-:Y:S01]  /*8970*/  FFMA.FTZ R100, R100, UR11, -R8.reuse ;  /* 0x0000000b64647c23 */ /* 0x100fe20008010808 */
[--C-:B------:R-:W-:Y:S01]  /*8980*/  FFMA.FTZ R101, R101, UR11, -R8.reuse ;  /* 0x0000000b65657c23 */ /* 0x100fe20008010808 */
[--C-:B------:R-:W-:Y:S01]  /*8990*/  FFMA.FTZ R104, R104, UR11, -R8.reuse ;  /* 0x0000000b68687c23 */ /* 0x100fe20008010808 */
[--C-:B------:R-:W-:Y:S01]  /*89a0*/  FFMA.FTZ R105, R105, UR11, -R8.reuse ;  /* 0x0000000b69697c23 */ /* 0x100fe20008010808 */
[--C-:B------:R-:W-:Y:S01]  /*89b0*/  FFMA.FTZ R124, R124, UR11, -R8.reuse ;  /* 0x0000000b7c7c7c23 */ /* 0x100fe20008010808 */
[--C-:B------:R-:W-:Y:S01]  /*89c0*/  FFMA.FTZ R125, R125, UR11, -R8.reuse ;  /* 0x0000000b7d7d7c23 */ /* 0x100fe20008010808 */
[--C-:B------:R-:W-:Y:S01]  /*89d0*/  FFMA.FTZ R126, R207, UR11, -R8.reuse ;  /* 0x0000000bcf7e7c23 */ /* 0x100fe20008010808 */
[--C-:B-1----:R-:W-:Y:S01]  /*89e0*/  FFMA.FTZ R25, R214, UR11, -R8.reuse ;  /* 0x0000000bd6197c23 */ /* 0x102fe20008010808 */
[--C-:B------:R-:W-:Y:S01]  /*89f0*/  FFMA.FTZ R127, R127, UR11, -R8.reuse ;  /* 0x0000000b7f7f7c23 */ /* 0x100fe20008010808 */
[--C-:B------:R-:W-:Y:S01]  /*8a00*/  FFMA.FTZ R128, R128, UR11, -R8.reuse ;  /* 0x0000000b80807c23 */ /* 0x100fe20008010808 */
[--C-:B------:R-:W-:Y:S01]  /*8a10*/  FFMA.FTZ R129, R129, UR11, -R8.reuse ;  /* 0x0000000b81817c23 */ /* 0x100fe20008010808 */
[--C-:B------:R-:W-:Y:S01]  /*8a20*/  FFMA.FTZ R130, R130, UR11, -R8.reuse ;  /* 0x0000000b82827c23 */ /* 0x100fe20008010808 */
[--C-:B------:R-:W-:Y:S01]  /*8a30*/  FFMA.FTZ R131, R131, UR11, -R8.reuse ;  /* 0x0000000b83837c23 */ /* 0x100fe20008010808 */
[--C-:B------:R-:W-:Y:S01]  /*8a40*/  FFMA.FTZ R132, R132, UR11, -R8.reuse ;  /* 0x0000000b84847c23 */ /* 0x100fe20008010808 */
[--C-:B------:R-:W-:Y:S01]  /*8a50*/  FFMA.FTZ R133, R133, UR11, -R8.reuse ;  /* 0x0000000b85857c23 */ /* 0x100fe20008010808 */
[----:B---3--:R-:W-:Y:S01]  /*8a60*/  FFMA.FTZ R14, R247, UR11, -R8 ;  /* 0x0000000bf70e7c23 */ /* 0x008fe20008010808 */
[----:B------:R-:W-:Y:S01]  /*8a70*/  MUFU.EX2 R198, R6 ;  /* 0x0000000600c67308 */ /* 0x000fe20000000800 */
[--C-:B------:R-:W-:Y:S01]  /*8a80*/  FFMA.FTZ R72, R72, UR11, -R5.reuse ;  /* 0x0000000b48487c23 */ /* 0x100fe20008010805 */
[--C-:B------:R-:W-:Y:S01]  /*8a90*/  FFMA.FTZ R73, R73, UR11, -R5.reuse ;  /* 0x0000000b49497c23 */ /* 0x100fe20008010805 */
[--C-:B------:R-:W-:Y:S01]  /*8aa0*/  FFMA.FTZ R90, R90, UR11, -R5.reuse ;  /* 0x0000000b5a5a7c23 */ /* 0x100fe20008010805 */
[--C-:B------:R-:W-:Y:S01]  /*8ab0*/  FFMA.FTZ R93, R251, UR11, -R5.reuse ;  /* 0x0000000bfb5d7c23 */ /* 0x100fe20008010805 */
[--C-:B------:R-:W-:Y:S01]  /*8ac0*/  FFMA.FTZ R95, R250, UR11, -R5.reuse ;  /* 0x0000000bfa5f7c23 */ /* 0x100fe20008010805 */
[--C-:B------:R-:W-:Y:S01]  /*8ad0*/  FFMA.FTZ R96, R249, UR11, -R5.reuse ;  /* 0x0000000bf9607c23 */ /* 0x100fe20008010805 */
[----:B------:R-:W-:Y:S01]  /*8ae0*/  FFMA.FTZ R97, R97, UR11, -R5 ;  /* 0x0000000b61617c23 */ /* 0x000fe20008010805 */
[----:B------:R-:W-:Y:S01]  /*8af0*/  IMAD.MOV.U32 R178, RZ, RZ, R206 ;  /* 0x000000ffffb27224 */ /* 0x000fe200078e00ce */
[----:B------:R-:W-:Y:S01]  /*8b00*/  MUFU.EX2 R207, R7 ;  /* 0x0000000700cf7308 */ /* 0x000fe20000000800 */
[----:B------:R-:W-:Y:S01]  /*8b10*/  FADD.FTZ R8, R149, R4 ;  /* 0x0000000495087221 */ /* 0x000fe20000010000 */
[----:B------:R-:W-:Y:S01]  /*8b20*/  IMAD.MOV.U32 R158, RZ, RZ, R182 ;  /* 0x000000ffff9e7224 */ /* 0x000fe200078e00b6 */
[----:B------:R4:W5:Y:S01]  /*8b30*/  LDL.LU R9, [R1+0xb4] ;  /* 0x0000b40001097983 */ /* 0x0009620000300800 */
[----:B------:R-:W-:-:S02]  /*8b40*/  IMAD.MOV.U32 R40, RZ, RZ, R178 ;  /* 0x000000ffff287224 */ /* 0x000fc400078e00b2 */
[----:B------:R-:W-:Y:S02]  /*8b50*/  IMAD.MOV.U32 R189, RZ, RZ, R215 ;  /* 0x000000ffffbd7224 */ /* 0x000fe400078e00d7 */
[----:B------:R1:W-:Y:S01]  /*8b60*/  MUFU.EX2 R205, R15 ;  /* 0x0000000f00cd7308 */ /* 0x0003e20000000800 */
[----:B------:R-:W-:Y:S02]  /*8b70*/  IMAD.MOV.U32 R188, RZ, RZ, R183 ;  /* 0x000000ffffbc7224 */ /* 0x000fe400078e00b7 */
[----:B------:R-:W-:-:S05]  /*8b80*/  IMAD.MOV.U32 R159, RZ, RZ, R184 ;  /* 0x000000ffff9f7224 */ /* 0x000fca00078e00b8 */
[----:B------:R-:W-:Y:S01]  /*8b90*/  MUFU.EX2 R220, R19 ;  /* 0x0000001300dc7308 */ /* 0x000fe20000000800 */
[----:B------:R-:W-:-:S07]  /*8ba0*/  IMAD.MOV.U32 R43, RZ, RZ, R181 ;  /* 0x000000ffff2b7224 */ /* 0x000fce00078e00b5 */
[----:B------:R-:W-:Y:S01]  /*8bb0*/  MUFU.EX2 R206, R13 ;  /* 0x0000000d00ce7308 */ /* 0x000fe20000000800 */
[----:B------:R-:W-:Y:S01]  /*8bc0*/  FADD.FTZ R250, R157, R8 ;  /* 0x000000089dfa7221 */ /* 0x000fe20000010000 */
[----:B------:R4:W5:Y:S06]  /*8bd0*/  LDL.LU R247, [R1+0xb0] ;  /* 0x0000b00001f77983 */ /* 0x00096c0000300800 */
[----:B------:R-:W-:Y:S08]  /*8be0*/  MUFU.EX2 R178, R28 ;  /* 0x0000001c00b27308 */ /* 0x000ff00000000800 */
[----:B------:R-:W3:Y:S01]  /*8bf0*/  MUFU.EX2 R182, R27 ;  /* 0x0000001b00b67308 */ /* 0x000ee20000000800 */
[----:B-1----:R-:W-:-:S07]  /*8c00*/  IMAD.MOV.U32 R15, RZ, RZ, R204 ;  /* 0x000000ffff0f7224 */ /* 0x002fce00078e00cc */
[----:B------:R1:W-:Y:S08]  /*8c10*/  MUFU.EX2 R215, R3 ;  /* 0x0000000300d77308 */ /* 0x0003f00000000800 */
[----:B------:R-:W-:Y:S08]  /*8c20*/  MUFU.EX2 R184, R26 ;  /* 0x0000001a00b87308 */ /* 0x000ff00000000800 */
[----:B------:R-:W4:Y:S01]  /*8c30*/  MUFU.EX2 R183, R24 ;  /* 0x0000001800b77308 */ /* 0x000f220000000800 */
[----:B-1----:R-:W-:Y:S01]  /*8c40*/  FADD.FTZ R3, R145, R141 ;  /* 0x0000008d91037221 */ /* 0x002fe20000010000 */
[----:B------:R-:W-:-:S06]  /*8c50*/  IMAD.MOV.U32 R141, RZ, RZ, R199 ;  /* 0x000000ffff8d7224 */ /* 0x000fcc00078e00c7 */
[----:B------:R-:W-:Y:S01]  /*8c60*/  MUFU.EX2 R181, R14 ;  /* 0x0000000e00b57308 */ /* 0x000fe20000000800 */
[----:B------:R-:W-:Y:S01]  /*8c70*/  FADD.FTZ R3, R148, R3 ;  /* 0x0000000394037221 */ /* 0x000fe20000010000 */
[----:B------:R-:W-:Y:S01]  /*8c80*/  FADD.FTZ R13, R135, R134 ;  /* 0x00000086870d7221 */ /* 0x000fe20000010000 */
[----:B------:R-:W-:Y:S01]  /*8c90*/  IMAD.MOV.U32 R157, RZ, RZ, R159 ;  /* 0x000000ffff9d7224 */ /* 0x000fe200078e009f */
[----:B------:R1:W5:Y:S04]  /*8ca0*/  LDL.LU R214, [R1+0xac] ;  /* 0x0000ac0001d67983 */ /* 0x0003680000300800 */
[----:B------:R3:W-:Y:S08]  /*8cb0*/  MUFU.EX2 R204, R32 ;  /* 0x0000002000cc7308 */ /* 0x0007f00000000800 */
[----:B------:R-:W-:Y:S01]  /*8cc0*/  MUFU.EX2 R199, R17 ;  /* 0x0000001100c77308 */ /* 0x000fe20000000800 */
[----:B---3--:R-:W-:-:S02]  /*8cd0*/  IMAD.MOV.U32 R32, RZ, RZ, R248 ;  /* 0x000000ffff207224 */ /* 0x008fc400078e00f8 */
[----:B------:R-:W-:Y:S02]  /*8ce0*/  IMAD.MOV.U32 R145, RZ, RZ, R152 ;  /* 0x000000ffff917224 */ /* 0x000fe400078e0098 */
[----:B------:R-:W-:Y:S02]  /*8cf0*/  IMAD.MOV.U32 R24, RZ, RZ, R188 ;  /* 0x000000ffff187224 */ /* 0x000fe400078e00bc */
[----:B------:R-:W-:Y:S02]  /*8d00*/  IMAD.MOV.U32 R134, RZ, RZ, R189 ;  /* 0x000000ffff867224 */ /* 0x000fe400078e00bd */
[----:B--2---:R-:W-:-:S05]  /*8d10*/  IMAD.IADD R210, R0, 0x1, R208 ;  /* 0x0000000100d27824 */ /* 0x004fca00078e02d0 */
[----:B------:R-:W2:Y:S04]  /*8d20*/  LDSM.16.MT88.4 R48, [R210+0x4000] ;  /* 0x00400000d230783b */ /* 0x000ea80000004200 */
[----:B------:R-:W3:Y:S01]  /*8d30*/  LDSM.16.MT88.4 R64, [R210+0x4400] ;  /* 0x00440000d240783b */ /* 0x000ee20000004200 */
[----:B------:R-:W-:-:S04]  /*8d40*/  FADD.FTZ R0, R139, R137 ;  /* 0x000000898b007221 */ /* 0x000fc80000010000 */
[----:B------:R-:W-:Y:S01]  /*8d50*/  FADD.FTZ R0, R138, R0 ;  /* 0x000000008a007221 */ /* 0x000fe20000010000 */
[----:B------:R-:W-:-:S03]  /*8d60*/  IMAD.MOV.U32 R137, RZ, RZ, R201 ;  /* 0x000000ffff897224 */ /* 0x000fc600078e00c9 */
[----:B------:R-:W-:Y:S01]  /*8d70*/  FADD.FTZ R248, R140, R0 ;  /* 0x000000008cf87221 */ /* 0x000fe20000010000 */
[----:B------:R-:W-:Y:S01]  /*8d80*/  F2FP.F16.F32.PACK_AB R0, R197, R196 ;  /* 0x000000c4c500723e */ /* 0x000fe200000000ff */
[----:B------:R4:W-:Y:S01]  /*8d90*/  MUFU.EX2 R201, R16 ;  /* 0x0000001000c97308 */ /* 0x0009e20000000800 */
[-C--:B--2---:R-:W-:Y:S08]  /*8da0*/  HMMA.16816.F32 R4, R112, R48.reuse, RZ ;  /* 0x000000307004723c */ /* 0x084ff000000018ff */
[----:B----4-:R-:W-:Y:S01]  /*8db0*/  HMMA.16816.F32 R16, R120, R48, RZ ;  /* 0x000000307810723c */ /* 0x010fe200000018ff */
[----:B------:R-:W-:-:S02]  /*8dc0*/  IMAD.MOV.U32 R48, RZ, RZ, R141 ;  /* 0x000000ffff307224 */ /* 0x000fc400078e008d */
[----:B------:R-:W-:Y:S02]  /*8dd0*/  IMAD.MOV.U32 R141, RZ, RZ, R180 ;  /* 0x000000ffff8d7224 */ /* 0x000fe400078e00b4 */
[----:B------:R-:W2:Y:S07]  /*8de0*/  MUFU.EX2 R180, R25 ;  /* 0x0000001900b47308 */ /* 0x000eae0000000800 */
[----:B---3--:R-:W-:Y:S01]  /*8df0*/  HMMA.16816.F32 R148, R108, R64, R4 ;  /* 0x000000406c94723c */ /* 0x008fe20000001804 */
[----:B------:R-:W-:-:S02]  /*8e00*/  LOP3.LUT R4, R0, R20, RZ, 0xc0, !PT ;  /* 0x0000001400047212 */ /* 0x000fc400078ec0ff */
[----:B------:R-:W-:Y:S01]  /*8e10*/  F2FP.F16.F32.PACK_AB R0, R182, R178 ;  /* 0x000000b2b600723e */ /* 0x000fe200000000ff */
[----:B------:R-:W-:-:S03]  /*8e20*/  IMAD.MOV.U32 R139, RZ, RZ, R200 ;  /* 0x000000ffff8b7224 */ /* 0x000fc600078e00c8 */
[----:B------:R-:W-:Y:S02]  /*8e30*/  LOP3.LUT R5, R0, R21, RZ, 0xc0, !PT ;  /* 0x0000001500057212 */ /* 0x000fe400078ec0ff */
[----:B------:R-:W-:Y:S01]  /*8e40*/  F2FP.F16.F32.PACK_AB R0, R203, R198 ;  /* 0x000000c6cb00723e */ /* 0x000fe200000000ff */
[----:B------:R-:W-:-:S03]  /*8e50*/  IMAD.MOV.U32 R135, RZ, RZ, R139 ;  /* 0x000000ffff877224 */ /* 0x000fc600078e008b */
[----:B------:R-:W-:Y:S01]  /*8e60*/  LOP3.LUT R6, R0, R30, RZ, 0xc0, !PT ;  /* 0x0000001e00067212 */ /* 0x000fe200078ec0ff */
[----:B------:R-:W-:Y:S01]  /*8e70*/  IMAD.MOV.U32 R138, RZ, RZ, R137 ;  /* 0x000000ffff8a7224 */ /* 0x000fe200078e0089 */
[----:B------:R-:W-:Y:S01]  /*8e80*/  F2FP.F16.F32.PACK_AB R0, R183, R184 ;  /* 0x000000b8b700723e */ /* 0x000fe200000000ff */
[----:B------:R-:W-:Y:S02]  /*8e90*/  IMAD.MOV.U32 R137, RZ, RZ, R179 ;  /* 0x000000ffff897224 */ /* 0x000fe400078e00b3 */
[----:B------:R-:W-:Y:S01]  /*8ea0*/  IMAD.MOV.U32 R139, RZ, RZ, R177 ;  /* 0x000000ffff8b7224 */ /* 0x000fe200078e00b1 */
[----:B------:R-:W-:Y:S01]  /*8eb0*/  MUFU.EX2 R179, R36 ;  /* 0x0000002400b37308 */ /* 0x000fe20000000800 */
[----:B------:R-:W-:Y:S02]  /*8ec0*/  LOP3.LUT R7, R0, R29, RZ, 0xc0, !PT ;  /* 0x0000001d00077212 */ /* 0x000fe400078ec0ff */
[----:B------:R-:W-:Y:S01]  /*8ed0*/  F2FP.F16.F32.PACK_AB R0, R206, R202 ;  /* 0x000000cace00723e */ /* 0x000fe200000000ff */
[----:B------:R-:W-:Y:S04]  /*8ee0*/  HMMA.16816.F32 R152, R116, R64, R16 ;  /* 0x000000407498723c */ /* 0x000fe80000001810 */
[----:B------:R-:W3:Y:S01]  /*8ef0*/  MUFU.EX2 R177, R31 ;  /* 0x0000001f00b17308 */ /* 0x000ee20000000800 */
[----:B------:R-:W-:Y:S01]  /*8f00*/  IMAD.MOV.U32 R65, RZ, RZ, R40 ;  /* 0x000000ffff417224 */ /* 0x000fe200078e0028 */
[----:B------:R-:W-:-:S02]  /*8f10*/  LOP3.LUT R40, R0, R22, RZ, 0xc0, !PT ;  /* 0x0000001600287212 */ /* 0x000fc400078ec0ff */
[----:B--2---:R-:W-:-:S04]  /*8f20*/  F2FP.F16.F32.PACK_AB R0, R180, R181 ;  /* 0x000000b5b400723e */ /* 0x004fc800000000ff */
[----:B------:R2:W4:Y:S01]  /*8f30*/  MUFU.EX2 R200, R33 ;  /* 0x0000002100c87308 */ /* 0x0005220000000800 */
[----:B------:R-:W-:Y:S02]  /*8f40*/  IMAD.MOV.U32 R49, RZ, RZ, R145 ;  /* 0x000000ffff317224 */ /* 0x000fe400078e0091 */
[----:B------:R-:W-:-:S05]  /*8f50*/  IMAD.MOV.U32 R145, RZ, RZ, R195 ;  /* 0x000000ffff917224 */ /* 0x000fca00078e00c3 */
[----:B------:R-:W-:Y:S01]  /*8f60*/  MUFU.EX2 R195, R42 ;  /* 0x0000002a00c37308 */ /* 0x000fe20000000800 */
[----:B--2---:R-:W-:-:S07]  /*8f70*/  IMAD.MOV.U32 R33, RZ, RZ, R190 ;  /* 0x000000ffff217224 */ /* 0x004fce00078e00be */
[----:B------:R2:W-:Y:S01]  /*8f80*/  MUFU.EX2 R190, R41 ;  /* 0x0000002900be7308 */ /* 0x0005e20000000800 */
[----:B------:R-:W-:Y:S01]  /*8f90*/  IMAD.MOV.U32 R64, RZ, RZ, R43 ;  /* 0x000000ffff407224 */ /* 0x000fe200078e002b */
[----:B--2---:R-:W-:Y:S02]  /*8fa0*/  LOP3.LUT R41, R0, R23, RZ, 0xc0, !PT ;  /* 0x0000001700297212 */ /* 0x004fe400078ec0ff */
[----:B------:R-:W-:-:S04]  /*8fb0*/  F2FP.F16.F32.PACK_AB R0, R215, R207 ;  /* 0x000000cfd700723e */ /* 0x000fc800000000ff */
[----:B------:R-:W-:Y:S02]  /*8fc0*/  LOP3.LUT R42, R0, R34, RZ, 0xc0, !PT ;  /* 0x00000022002a7212 */ /* 0x000fe400078ec0ff */
[----:B---3--:R-:W-:-:S04]  /*8fd0*/  F2FP.F16.F32.PACK_AB R0, R179, R177 ;  /* 0x000000b1b300723e */ /* 0x008fc800000000ff */
[----:B------:R-:W-:Y:S02]  /*8fe0*/  LOP3.LUT R43, R0, R35, RZ, 0xc0, !PT ;  /* 0x00000023002b7212 */ /* 0x000fe400078ec0ff */
[----:B------:R-:W-:Y:S01]  /*8ff0*/  F2FP.F16.F32.PACK_AB R0, R167, R24 ;  /* 0x00000018a700723e */ /* 0x000fe200000000ff */
[----:B------:R-:W-:-:S03]  /*9000*/  IMAD.MOV.U32 R17, RZ, RZ, R185 ;  /* 0x000000ffff117224 */ /* 0x000fc600078e00b9 */
[----:B------:R-:W-:Y:S02]  /*9010*/  LOP3.LUT R38, R0, R38, RZ, 0xc0, !PT ;  /* 0x0000002600267212 */ /* 0x000fe400078ec0ff */
[----:B------:R-:W-:-:S04]  /*9020*/  F2FP.F16.F32.PACK_AB R0, R239, R235 ;  /* 0x000000ebef00723e */ /* 0x000fc800000000ff */
[----:B------:R-:W-:Y:S02]  /*9030*/  LOP3.LUT R39, R0, R39, RZ, 0xc0, !PT ;  /* 0x0000002700277212 */ /* 0x000fe400078ec0ff */
[----:B------:R-:W-:Y:S01]  /*9040*/  F2FP.F16.F32.PACK_AB R0, R166, R17 ;  /* 0x00000011a600723e */ /* 0x000fe200000000ff */
[----:B------:R2:W-:Y:S03]  /*9050*/  MUFU.EX2 R189, R46 ;  /* 0x0000002e00bd7308 */ /* 0x0005e60000000800 */
[----:B--2---:R-:W-:Y:S02]  /*9060*/  LOP3.LUT R46, R0, R37, RZ, 0xc0, !PT ;  /* 0x00000025002e7212 */ /* 0x004fe400078ec0ff */
[----:B------:R-:W-:-:S04]  /*9070*/  F2FP.F16.F32.PACK_AB R0, R238, R225 ;  /* 0x000000e1ee00723e */ /* 0x000fc800000000ff */
[----:B------:R-:W-:Y:S02]  /*9080*/  LOP3.LUT R47, R0, R47, RZ, 0xc0, !PT ;  /* 0x0000002f002f7212 */ /* 0x000fe400078ec0ff */
[----:B------:R-:W-:-:S04]  /*9090*/  F2FP.F16.F32.PACK_AB R0, R135, R134 ;  /* 0x000000868700723e */ /* 0x000fc800000000ff */
[----:B------:R-:W-:Y:S02]  /*90a0*/  LOP3.LUT R36, R0, R52, RZ, 0xc0, !PT ;  /* 0x0000003400247212 */ /* 0x000fe400078ec0ff */
[----:B------:R-:W-:-:S04]  /*90b0*/  F2FP.F16.F32.PACK_AB R0, R221, R219 ;  /* 0x000000dbdd00723e */ /* 0x000fc800000000ff */
[----:B------:R-:W-:Y:S02]  /*90c0*/  LOP3.LUT R37, R0, R53, RZ, 0xc0, !PT ;  /* 0x0000003500257212 */ /* 0x000fe400078ec0ff */
[----:B------:R-:W-:Y:S01]  /*90d0*/  F2FP.F16.F32.PACK_AB R0, R157, R138 ;  /* 0x0000008a9d00723e */ /* 0x000fe200000000ff */
[----:B------:R-:W-:-:S03]  /*90e0*/  IMAD.MOV.U32 R27, RZ, RZ, R194 ;  /* 0x000000ffff1b7224 */ /* 0x000fc600078e00c2 */
[----:B------:R-:W-:Y:S02]  /*90f0*/  LOP3.LUT R44, R0, R44, RZ, 0xc0, !PT ;  /* 0x0000002c002c7212 */ /* 0x000fe400078ec0ff */
[----:B------:R-:W-:-:S04]  /*9100*/  F2FP.F16.F32.PACK_AB R0, R223, R234 ;  /* 0x000000eadf00723e */ /* 0x000fc800000000ff */
        /* <DEDUP_REMOVED lines=9> */
[----:B------:R-:W-:Y:S01]  /*91a0*/  F2FP.F16.F32.PACK_AB R0, R65, R164 ;  /* 0x000000a44100723e */ /* 0x000fe200000000ff */
[----:B------:R-:W-:Y:S01]  /*91b0*/  FADD.FTZ R249, R156, R3 ;  /* 0x000000039cf97221 */ /* 0x000fe20000010000 */
[----:B------:R-:W-:Y:S02]  /*91c0*/  IMAD.MOV.U32 R3, RZ, RZ, R15 ;  /* 0x000000ffff037224 */ /* 0x000fe400078e000f */
[----:B------:R-:W-:Y:S01]  /*91d0*/  LOP3.LUT R52, R0, R60, RZ, 0xc0, !PT ;  /* 0x0000003c00347212 */ /* 0x000fe200078ec0ff */
[----:B------:R-:W-:Y:S01]  /*91e0*/  IMAD.MOV.U32 R16, RZ, RZ, R187 ;  /* 0x000000ffff107224 */ /* 0x000fe200078e00bb */
[----:B------:R-:W-:-:S04]  /*91f0*/  F2FP.F16.F32.PACK_AB R0, R237, R242 ;  /* 0x000000f2ed00723e */ /* 0x000fc800000000ff */
[----:B------:R-:W-:Y:S02]  /*9200*/  LOP3.LUT R53, R0, R61, RZ, 0xc0, !PT ;  /* 0x0000003d00357212 */ /* 0x000fe400078ec0ff */
[----:B------:R-:W-:Y:S01]  /*9210*/  F2FP.F16.F32.PACK_AB R0, R3, R16 ;  /* 0x000000100300723e */ /* 0x000fe200000000ff */
[----:B------:R-:W-:-:S03]  /*9220*/  IMAD.MOV.U32 R28, RZ, RZ, R186 ;  /* 0x000000ffff1c7224 */ /* 0x000fc600078e00ba */
        /* <DEDUP_REMOVED lines=11> */
[----:B------:R2:W-:Y:S01]  /*92e0*/  MUFU.EX2 R176, R98 ;  /* 0x0000006200b07308 */ /* 0x0005e20000000800 */
[----:B------:R-:W-:Y:S01]  /*92f0*/  FADD.FTZ R251, R136, R13 ;  /* 0x0000000d88fb7221 */ /* 0x000fe20000010000 */
[----:B------:R-:W-:Y:S02]  /*9300*/  IMAD.MOV.U32 R136, RZ, RZ, R158 ;  /* 0x000000ffff887224 */ /* 0x000fe400078e009e */
[----:B------:R-:W-:-:S04]  /*9310*/  IMAD.MOV.U32 R13, RZ, RZ, R141 ;  /* 0x000000ffff0d7224 */ /* 0x000fc800078e008d */
[----:B------:R3:W-:Y:S01]  /*9320*/  MUFU.EX2 R141, R99 ;  /* 0x00000063008d7308 */ /* 0x0007e20000000800 */
[----:B--2---:R-:W-:Y:S02]  /*9330*/  LOP3.LUT R98, R0, R69, RZ, 0xc0, !PT ;  /* 0x0000004500627212 */ /* 0x004fe400078ec0ff */
[----:B------:R-:W-:-:S05]  /*9340*/  F2FP.F16.F32.PACK_AB R0, R216, R217 ;  /* 0x000000d9d800723e */ /* 0x000fca00000000ff */
[----:B------:R2:W-:Y:S01]  /*9350*/  MUFU.EX2 R194, R72 ;  /* 0x0000004800c27308 */ /* 0x0005e20000000800 */
[----:B---3--:R-:W-:Y:S02]  /*9360*/  LOP3.LUT R99, R0, R68, RZ, 0xc0, !PT ;  /* 0x0000004400637212 */ /* 0x008fe400078ec0ff */
[----:B------:R-:W-:Y:S01]  /*9370*/  F2FP.F16.F32.PACK_AB R0, R136, R49 ;  /* 0x000000318800723e */ /* 0x000fe200000000ff */
[----:B------:R-:W-:-:S04]  /*9380*/  IMAD.MOV.U32 R25, RZ, RZ, R145 ;  /* 0x000000ffff197224 */ /* 0x000fc800078e0091 */
[----:B------:R3:W-:Y:S01]  /*9390*/  MUFU.EX2 R188, R73 ;  /* 0x0000004900bc7308 */ /* 0x0007e20000000800 */
[----:B------:R-:W-:Y:S01]  /*93a0*/  IMAD.MOV.U32 R156, RZ, RZ, R175 ;  /* 0x000000ffff9c7224 */ /* 0x000fe200078e00af */
[----:B--2---:R-:W-:Y:S02]  /*93b0*/  LOP3.LUT R72, R0, R70, RZ, 0xc0, !PT ;  /* 0x0000004600487212 */ /* 0x004fe400078ec0ff */
[----:B------:R-:W-:-:S04]  /*93c0*/  F2FP.F16.F32.PACK_AB R0, R246, R245 ;  /* 0x000000f5f600723e */ /* 0x000fc800000000ff */
[----:B------:R-:W-:Y:S01]  /*93d0*/  MUFU.EX2 R175, R100 ;  /* 0x0000006400af7308 */ /* 0x000fe20000000800 */
[----:B---3--:R-:W-:-:S07]  /*93e0*/  LOP3.LUT R73, R0, R71, RZ, 0xc0, !PT ;  /* 0x0000004700497212 */ /* 0x008fce00078ec0ff */
[----:B------:R-:W2:Y:S01]  /*93f0*/  MUFU.EX2 R140, R101 ;  /* 0x00000065008c7308 */ /* 0x000ea20000000800 */
[----:B------:R-:W-:-:S07]  /*9400*/  F2FP.F16.F32.PACK_AB R0, R25, R32 ;  /* 0x000000201900723e */ /* 0x000fce00000000ff */
[----:B------:R3:W-:Y:S08]  /*9410*/  MUFU.EX2 R191, R96 ;  /* 0x0000006000bf7308 */ /* 0x0007f00000000800 */
[----:B------:R1:W-:Y:S01]  /*9420*/  MUFU.EX2 R185, R97 ;  /* 0x0000006100b97308 */ /* 0x0003e20000000800 */
[----:B---3--:R-:W-:Y:S02]  /*9430*/  LOP3.LUT R96, R0, R62, RZ, 0xc0, !PT ;  /* 0x0000003e00607212 */ /* 0x008fe400078ec0ff */
[----:B------:R-:W-:-:S05]  /*9440*/  F2FP.F16.F32.PACK_AB R0, R220, R222 ;  /* 0x000000dedc00723e */ /* 0x000fca00000000ff */
[----:B------:R-:W-:Y:S01]  /*9450*/  MUFU.EX2 R145, R124 ;  /* 0x0000007c00917308 */ /* 0x000fe20000000800 */
[----:B-1----:R-:W-:-:S07]  /*9460*/  LOP3.LUT R97, R0, R63, RZ, 0xc0, !PT ;  /* 0x0000003f00617212 */ /* 0x002fce00078ec0ff */
[----:B------:R-:W1:Y:S01]  /*9470*/  MUFU.EX2 R100, R125 ;  /* 0x0000007d00647308 */ /* 0x000e620000000800 */
[----:B----4-:R-:W-:-:S04]  /*9480*/  F2FP.F16.F32.PACK_AB R0, R200, R199 ;  /* 0x000000c7c800723e */ /* 0x010fc800000000ff */
[----:B------:R-:W-:Y:S02]  /*9490*/  LOP3.LUT R18, R0, R76, RZ, 0xc0, !PT ;  /* 0x0000004c00127212 */ /* 0x000fe400078ec0ff */
[----:B--2---:R-:W-:-:S04]  /*94a0*/  F2FP.F16.F32.PACK_AB R0, R140, R175 ;  /* 0x000000af8c00723e */ /* 0x004fc800000000ff */
[----:B------:R-:W-:Y:S02]  /*94b0*/  LOP3.LUT R19, R0, R79, RZ, 0xc0, !PT ;  /* 0x0000004f00137212 */ /* 0x000fe400078ec0ff */
[----:B------:R-:W-:Y:S01]  /*94c0*/  F2FP.F16.F32.PACK_AB R0, R189, R195 ;  /* 0x000000c3bd00723e */ /* 0x000fe200000000ff */
[----:B------:R-:W-:-:S03]  /*94d0*/  IMAD.MOV.U32 R14, RZ, RZ, R174 ;  /* 0x000000ffff0e7224 */ /* 0x000fc600078e00ae */
[----:B------:R-:W-:Y:S02]  /*94e0*/  LOP3.LUT R26, R0, R82, RZ, 0xc0, !PT ;  /* 0x00000052001a7212 */ /* 0x000fe400078ec0ff */
[----:B-1----:R-:W-:Y:S01]  /*94f0*/  F2FP.F16.F32.PACK_AB R0, R100, R145 ;  /* 0x000000916400723e */ /* 0x002fe200000000ff */
[----:B------:R-:W-:Y:S01]  /*9500*/  MUFU.EX2 R174, R104 ;  /* 0x0000006800ae7308 */ /* 0x000fe20000000800 */
[----:B------:R-:W-:Y:S02]  /*9510*/  IMAD.MOV.U32 R82, RZ, RZ, R27 ;  /* 0x000000ffff527224 */ /* 0x000fe400078e001b */
[----:B------:R-:W-:Y:S02]  /*9520*/  LOP3.LUT R27, R0, R83, RZ, 0xc0, !PT ;  /* 0x00000053001b7212 */ /* 0x000fe400078ec0ff */
[----:B------:R-:W-:-:S03]  /*9530*/  F2FP.F16.F32.PACK_AB R0, R205, R201 ;  /* 0x000000c9cd00723e */ /* 0x000fc600000000ff */
[----:B------:R-:W1:Y:S01]  /*9540*/  MUFU.EX2 R101, R105 ;  /* 0x0000006900657308 */ /* 0x000e620000000800 */
[----:B------:R-:W-:Y:S02]  /*9550*/  IMAD.MOV.U32 R158, RZ, RZ, R193 ;  /* 0x000000ffff9e7224 */ /* 0x000fe400078e00c1 */
[----:B------:R-:W-:Y:S01]  /*9560*/  IMAD.MOV.U32 R76, RZ, RZ, R16 ;  /* 0x000000ffff4c7224 */ /* 0x000fe200078e0010 */
[----:B------:R-:W-:Y:S02]  /*9570*/  LOP3.LUT R16, R0, R77, RZ, 0xc0, !PT ;  /* 0x0000004d00107212 */ /* 0x000fe400078ec0ff */
[----:B------:R-:W-:Y:S02]  /*9580*/  F2FP.F16.F32.PACK_AB R0, R141, R176 ;  /* 0x000000b08d00723e */ /* 0x000fe400000000ff */
[----:B------:R2:W-:Y:S01]  /*9590*/  MUFU.EX2 R193, R90 ;  /* 0x0000005a00c17308 */ /* 0x0005e20000000800 */
[----:B------:R-:W-:Y:S01]  /*95a0*/  IMAD.MOV.U32 R79, RZ, RZ, R17 ;  /* 0x000000ffff4f7224 */ /* 0x000fe200078e0011 */
[----:B------:R-:W-:Y:S01]  /*95b0*/  LOP3.LUT R17, R0, R80, RZ, 0xc0, !PT ;  /* 0x0000005000117212 */ /* 0x000fe200078ec0ff */
[----:B------:R-:W-:-:S05]  /*95c0*/  IMAD.MOV.U32 R83, RZ, RZ, R28 ;  /* 0x000000ffff537224 */ /* 0x000fca00078e001c */
[----:B------:R-:W3:Y:S01]  /*95d0*/  MUFU.EX2 R187, R91 ;  /* 0x0000005b00bb7308 */ /* 0x000ee20000000800 */
[----:B------:R-:W-:Y:S01]  /*95e0*/  IMAD.MOV.U32 R77, RZ, RZ, R33 ;  /* 0x000000ffff4d7224 */ /* 0x000fe200078e0021 */
[----:B------:R-:W-:Y:S01]  /*95f0*/  HMMA.16816.F32 R28, R112, R50, RZ ;  /* 0x00000032701c723c */ /* 0x000fe200000018ff */
[----:B------:R-:W-:-:S05]  /*9600*/  F2FP.F16.F32.PACK_AB R0, R190, R204 ;  /* 0x000000ccbe00723e */ /* 0x000fca00000000ff */
[----:B------:R4:W-:Y:S01]  /*9610*/  MUFU.EX2 R124, R128 ;  /* 0x00000080007c7308 */ /* 0x0009e20000000800 */
[----:B--2---:R-:W-:-:S07]  /*9620*/  IMAD.MOV.U32 R90, RZ, RZ, R14 ;  /* 0x000000ffff5a7224 */ /* 0x004fce00078e000e */
[----:B------:R-:W2:Y:S01]  /*9630*/  MUFU.EX2 R14, R129 ;  /* 0x00000081000e7308 */ /* 0x000ea20000000800 */
[----:B----4-:R-:W-:Y:S02]  /*9640*/  IMAD.MOV.U32 R128, RZ, RZ, R32 ;  /* 0x000000ffff807224 */ /* 0x010fe400078e0020 */
[----:B------:R-:W-:Y:S05]  /*9650*/  HMMA.16816.F32 R32, R112, R102, RZ ;  /* 0x000000667020723c */ /* 0x000fea00000018ff */
[----:B------:R4:W-:Y:S01]  /*9660*/  MUFU.EX2 R186, R95 ;  /* 0x0000005f00ba7308 */ /* 0x0009e20000000800 */
[----:B------:R-:W-:-:S07]  /*9670*/  IMAD.MOV.U32 R159, RZ, RZ, R192 ;  /* 0x000000ffff9f7224 */ /* 0x000fce00078e00c0 */
[----:B------:R3:W-:Y:S01]  /*9680*/  MUFU.EX2 R15, R127 ;  /* 0x0000007f000f7308 */ /* 0x0007e20000000800 */
[----:B----4-:R-:W-:Y:S01]  /*9690*/  IMAD.MOV.U32 R95, RZ, RZ, R24 ;  /* 0x000000ffff5f7224 */ /* 0x010fe200078e0018 */
[----:B------:R-:W-:Y:S02]  /*96a0*/  LOP3.LUT R24, R0, R78, RZ, 0xc0, !PT ;  /* 0x0000004e00187212 */ /* 0x000fe400078ec0ff */
[----:B-1----:R-:W-:-:S04]  /*96b0*/  F2FP.F16.F32.PACK_AB R0, R101, R174 ;  /* 0x000000ae6500723e */ /* 0x002fc800000000ff */
[----:B------:R-:W1:Y:S01]  /*96c0*/  MUFU.EX2 R126, R126 ;  /* 0x0000007e007e7308 */ /* 0x000e620000000800 */
[----:B---3--:R-:W-:Y:S01]  /*96d0*/  IMAD.MOV.U32 R127, RZ, RZ, R25 ;  /* 0x000000ffff7f7224 */ /* 0x008fe200078e0019 */
[----:B------:R-:W-:Y:S02]  /*96e0*/  LOP3.LUT R25, R0, R81, RZ, 0xc0, !PT ;  /* 0x0000005100197212 */ /* 0x000fe400078ec0ff */
[----:B------:R-:W-:-:S04]  /*96f0*/  F2FP.F16.F32.PACK_AB R0, R187, R193 ;  /* 0x000000c1bb00723e */ /* 0x000fc800000000ff */
[----:B------:R3:W4:Y:S01]  /*9700*/  MUFU.EX2 R192, R93 ;  /* 0x0000005d00c07308 */ /* 0x0007220000000800 */
[----:B------:R-:W-:Y:S02]  /*9710*/  IMAD.MOV.U32 R69, RZ, RZ, R166 ;  /* 0x000000ffff457224 */ /* 0x000fe400078e00a6 */
[----:B------:R-:W-:Y:S01]  /*9720*/  IMAD.MOV.U32 R61, RZ, RZ, R167 ;  /* 0x000000ffff3d7224 */ /* 0x000fe200078e00a7 */
[----:B------:R-:W-:Y:S02]  /*9730*/  LOP3.LUT R22, R0, R88, RZ, 0xc0, !PT ;  /* 0x0000005800167212 */ /* 0x000fe400078ec0ff */
[----:B--2---:R-:W-:Y:S01]  /*9740*/  F2FP.F16.F32.PACK_AB R0, R14, R124 ;  /* 0x0000007c0e00723e */ /* 0x004fe200000000ff */
[----:B------:R-:W-:Y:S01]  /*9750*/  IMAD.MOV.U32 R113, RZ, RZ, R69 ;  /* 0x000000ffff717224 */ /* 0x000fe200078e0045 */
[----:B------:R-:W-:Y:S01]  /*9760*/  MUFU.EX2 R105, R130 ;  /* 0x0000008200697308 */ /* 0x000fe20000000800 */
[----:B------:R-:W-:Y:S01]  /*9770*/  IMAD.MOV.U32 R112, RZ, RZ, R61 ;  /* 0x000000ffff707224 */ /* 0x000fe200078e003d */
[----:B------:R-:W-:Y:S01]  /*9780*/  LOP3.LUT R23, R0, R89, RZ, 0xc0, !PT ;  /* 0x0000005900177212 */ /* 0x000fe200078ec0ff */
[----:B------:R-:W-:Y:S01]  /*9790*/  IMAD.MOV.U32 R125, RZ, RZ, R60 ;  /* 0x000000ffff7d7224 */ /* 0x000fe200078e003c */
[----:B------:R-:W-:Y:S01]  /*97a0*/  HMMA.16816.F32 R68, R108, R106, R32 ;  /* 0x0000006a6c44723c */ /* 0x000fe20000001820 */
[----:B------:R-:W-:Y:S01]  /*97b0*/  F2FP.F16.F32.PACK_AB R0, R188, R194 ;  /* 0x000000c2bc00723e */ /* 0x000fe200000000ff */
[----:B---3--:R-:W-:-:S02]  /*97c0*/  IMAD.MOV.U32 R93, RZ, RZ, R13 ;  /* 0x000000ffff5d7224 */ /* 0x008fc400078e000d */
[----:B------:R-:W2:Y:S04]  /*97d0*/  MUFU.EX2 R13, R131 ;  /* 0x00000083000d7308 */ /* 0x000ea80000000800 */
[----:B------:R-:W-:Y:S01]  /*97e0*/  HMMA.16816.F32 R60, R108, R66, R28 ;  /* 0x000000426c3c723c */ /* 0x000fe2000000181c */
[----:B------:R-:W-:Y:S02]  /*97f0*/  LOP3.LUT R20, R0, R84, RZ, 0xc0, !PT ;  /* 0x0000005400147212 */ /* 0x000fe400078ec0ff */
[----:B-1----:R-:W-:-:S05]  /*9800*/  F2FP.F16.F32.PACK_AB R0, R15, R126 ;  /* 0x0000007e0f00723e */ /* 0x002fca00000000ff */
[C---:B------:R-:W-:Y:S08]  /*9810*/  HMMA.16816.F32 R32, R120.reuse, R102, RZ ;  /* 0x000000667820723c */ /* 0x040ff000000018ff */
[----:B------:R-:W-:Y:S01]  /*9820*/  HMMA.16816.F32 R28, R120, R50, RZ ;  /* 0x00000032781c723c */ /* 0x000fe200000018ff */
[----:B------:R-:W-:Y:S02]  /*9830*/  LOP3.LUT R21, R0, R85, RZ, 0xc0, !PT ;  /* 0x0000005500157212 */ /* 0x000fe400078ec0ff */
[----:B----4-:R-:W-:Y:S01]  /*9840*/  F2FP.F16.F32.PACK_AB R0, R186, R192 ;  /* 0x000000c0ba00723e */ /* 0x010fe200000000ff */
[----:B------:R-:W-:-:S03]  /*9850*/  IMAD.MOV.U32 R129, RZ, RZ, R164 ;  /* 0x000000ffff817224 */ /* 0x000fc600078e00a4 */
[----:B------:R-:W-:Y:S02]  /*9860*/  LOP3.LUT R164, R0, R87, RZ, 0xc0, !PT ;  /* 0x0000005700a47212 */ /* 0x000fe400078ec0ff */
[----:B--2---:R-:W-:Y:S01]  /*9870*/  F2FP.F16.F32.PACK_AB R0, R13, R105 ;  /* 0x000000690d00723e */ /* 0x004fe200000000ff */
[----:B------:R-:W-:Y:S02]  /*9880*/  IMAD.MOV.U32 R80, RZ, RZ, R134 ;  /* 0x000000ffff507224 */ /* 0x000fe400078e0086 */
[----:B------:R-:W-:Y:S01]  /*9890*/  IMAD.MOV.U32 R134, RZ, RZ, R165 ;  /* 0x000000ffff867224 */ /* 0x000fe200078e00a5 */
[----:B------:R-:W-:Y:S01]  /*98a0*/  LOP3.LUT R165, R0, R86, RZ, 0xc0, !PT ;  /* 0x0000005600a57212 */ /* 0x000fe200078ec0ff */
[----:B------:R-:W-:Y:S02]  /*98b0*/  IMAD.MOV.U32 R103, RZ, RZ, R129 ;  /* 0x000000ffff677224 */ /* 0x000fe400078e0081 */
[----:B------:R-:W-:Y:S02]  /*98c0*/  IMAD.MOV.U32 R129, RZ, RZ, R77 ;  /* 0x000000ffff817224 */ /* 0x000fe400078e004d */
[----:B------:R-:W-:-:S02]  /*98d0*/  IMAD.MOV.U32 R123, RZ, RZ, R79 ;  /* 0x000000ffff7b7224 */ /* 0x000fc400078e004f */
[----:B------:R-:W-:Y:S01]  /*98e0*/  IMAD.MOV.U32 R111, RZ, RZ, R76 ;  /* 0x000000ffff6f7224 */ /* 0x000fe200078e004c */
[C---:B------:R-:W-:Y:S01]  /*98f0*/  HMMA.16816.F32 R84, R116.reuse, R66, R28 ;  /* 0x000000427454723c */ /* 0x040fe2000000181c */
[----:B------:R-:W1:Y:S07]  /*9900*/  LDSM.16.MT88.4 R28, [R210+0x4800] ;  /* 0x00480000d21c783b */ /* 0x000e6e0000004200 */
[----:B------:R-:W-:Y:S01]  /*9910*/  HMMA.16816.F32 R76, R116, R106, R32 ;  /* 0x0000006a744c723c */ /* 0x000fe20000001820 */
[----:B------:R-:W2:Y:S01]  /*9920*/  LDSM.16.MT88.4 R32, [R208+0x4800] ;  /* 0x00480000d020783b */ /* 0x000ea20000004200 */
[----:B------:R-:W-:Y:S01]  /*9930*/  IMAD.MOV.U32 R91, RZ, RZ, R8 ;  /* 0x000000ffff5b7224 */ /* 0x000fe200078e0008 */
[----:B------:R-:W-:Y:S08]  /*9940*/  MUFU.EX2 R104, R132 ;  /* 0x0000008400687308 */ /* 0x000ff00000000800 */
[----:B------:R-:W3:Y:S01]  /*9950*/  MUFU.EX2 R8, R133 ;  /* 0x0000008500087308 */ /* 0x000ee20000000800 */
[----:B------:R-:W-:-:S04]  /*9960*/  F2FP.F16.F32.PACK_AB R0, R185, R191 ;  /* 0x000000bfb900723e */ /* 0x000fc800000000ff */
[----:B------:R-:W-:Y:S01]  /*9970*/  LOP3.LUT R166, R0, R92, RZ, 0xc0, !PT ;  /* 0x0000005c00a67212 */ /* 0x000fe200078ec0ff */
[----:B------:R-:W-:Y:S02]  /*9980*/  IMAD.MOV.U32 R102, RZ, RZ, R80 ;  /* 0x000000ffff667224 */ /* 0x000fe400078e0050 */
[----:B------:R-:W-:Y:S02]  /*9990*/  IMAD.MOV.U32 R130, RZ, RZ, R83 ;  /* 0x000000ffff827224 */ /* 0x000fe400078e0053 */
[----:B------:R-:W-:Y:S02]  /*99a0*/  IMAD.MOV.U32 R110, RZ, RZ, R82 ;  /* 0x000000ffff6e7224 */ /* 0x000fe400078e0052 */
[----:B------:R-:W-:Y:S01]  /*99b0*/  IMAD.MOV.U32 R120, RZ, RZ, R95 ;  /* 0x000000ffff787224 */ /* 0x000fe200078e005f */
[----:B---3--:R-:W-:Y:S01]  /*99c0*/  F2FP.F16.F32.PACK_AB R0, R8, R104 ;  /* 0x000000680800723e */ /* 0x008fe200000000ff */
[----:B------:R-:W-:Y:S02]  /*99d0*/  IMAD.MOV.U32 R107, RZ, RZ, R93 ;  /* 0x000000ffff6b7224 */ /* 0x000fe400078e005d */
[----:B------:R-:W-:Y:S01]  /*99e0*/  IMAD.MOV.U32 R119, RZ, RZ, R91 ;  /* 0x000000ffff777224 */ /* 0x000fe200078e005b */
[----:B------:R-:W-:Y:S01]  /*99f0*/  LOP3.LUT R167, R0, R94, RZ, 0xc0, !PT ;  /* 0x0000005e00a77212 */ /* 0x000fe200078ec0ff */
[----:B------:R-:W-:-:S02]  /*9a00*/  IMAD.MOV.U32 R118, RZ, RZ, R90 ;  /* 0x000000ffff767224 */ /* 0x000fc400078e005a */
[----:B------:R-:W-:Y:S01]  /*9a10*/  IMAD.MOV.U32 R109, RZ, RZ, R64 ;  /* 0x000000ffff6d7224 */ /* 0x000fe200078e0040 */
[C---:B-1----:R-:W-:Y:S01]  /*9a20*/  HMMA.16816.F32 R88, R4.reuse, R28, R148 ;  /* 0x0000001c0458723c */ /* 0x042fe20000001894 */
[----:B------:R-:W-:Y:S02]  /*9a30*/  IMAD.MOV.U32 R108, RZ, RZ, R65 ;  /* 0x000000ffff6c7224 */ /* 0x000fe400078e0041 */
[----:B------:R-:W-:Y:S02]  /*9a40*/  IMAD.MOV.U32 R114, RZ, RZ, R48 ;  /* 0x000000ffff727224 */ /* 0x000fe400078e0030 */
[----:B------:R-:W-:Y:S02]  /*9a50*/  IMAD.MOV.U32 R115, RZ, RZ, R49 ;  /* 0x000000ffff737224 */ /* 0x000fe400078e0031 */
[----:B------:R-:W1:Y:S01]  /*9a60*/  LDSM.16.MT88.4 R48, [R210+0x4c00] ;  /* 0x004c0000d230783b */ /* 0x000e620000004200 */
[C---:B--2---:R-:W-:Y:S08]  /*9a70*/  HMMA.16816.F32 R92, R4.reuse, R32, R160 ;  /* 0x00000020045c723c */ /* 0x044ff000000018a0 */
[C---:B------:R-:W-:Y:S01]  /*9a80*/  HMMA.16816.F32 R80, R4.reuse, R34, R68 ;  /* 0x000000220450723c */ /* 0x040fe20000001844 */
[----:B------:R-:W-:Y:S01]  /*9a90*/  IMAD.MOV.U32 R117, RZ, RZ, R156 ;  /* 0x000000ffff757224 */ /* 0x000fe200078e009c */
[----:B------:R-:W-:Y:S06]  /*9aa0*/  LDSM.16.MT88.4 R160, [R208+0x5c00] ;  /* 0x005c0000d0a0783b */ /* 0x000fec0000004200 */
[----:B------:R-:W-:Y:S01]  /*9ab0*/  HMMA.16816.F32 R64, R4, R30, R60 ;  /* 0x0000001e0440723c */ /* 0x000fe2000000183c */
[----:B------:R-:W2:Y:S07]  /*9ac0*/  LDSM.16.MT88.4 R4, [R208+0x4c00] ;  /* 0x004c0000d004783b */ /* 0x000eae0000004200 */
[C---:B------:R-:W-:Y:S01]  /*9ad0*/  HMMA.16816.F32 R60, R36.reuse, R32, R168 ;  /* 0x00000020243c723c */ /* 0x040fe200000018a8 */
[----:B------:R-:W-:Y:S01]  /*9ae0*/  IMAD.MOV.U32 R122, RZ, RZ, R157 ;  /* 0x000000ffff7a7224 */ /* 0x000fe200078e009d */
[----:B------:R-:W-:Y:S06]  /*9af0*/  LDSM.16.MT88.4 R168, [R210+0x5c00] ;  /* 0x005c0000d2a8783b */ /* 0x000fec0000004200 */
[C---:B------:R-:W-:Y:S08]  /*9b00*/  HMMA.16816.F32 R32, R36.reuse, R34, R76 ;  /* 0x000000222420723c */ /* 0x040ff0000000184c */
[----:B------:R-:W-:Y:S08]  /*9b10*/  HMMA.16816.F32 R68, R36, R28, R152 ;  /* 0x0000001c2444723c */ /* 0x000ff00000001898 */
[C---:B-1----:R-:W-:Y:S08]  /*9b20*/  HMMA.16816.F32 R88, R40.reuse, R48, R88 ;  /* 0x000000302858723c */ /* 0x042ff00000001858 */
[C---:B------:R-:W-:Y:S08]  /*9b30*/  HMMA.16816.F32 R76, R40.reuse, R50, R64 ;  /* 0x00000032284c723c */ /* 0x040ff00000001840 */
[C---:B--2---:R-:W-:Y:S08]  /*9b40*/  HMMA.16816.F32 R92, R40.reuse, R4, R92 ;  /* 0x00000004285c723c */ /* 0x044ff0000000185c */
[----:B------:R-:W-:Y:S08]  /*9b50*/  HMMA.16816.F32 R80, R40, R6, R80 ;  /* 0x000000062850723c */ /* 0x000ff00000001850 */
[----:B------:R-:W-:Y:S01]  /*9b60*/  HMMA.16816.F32 R36, R36, R30, R84 ;  /* 0x0000001e2424723c */ /* 0x000fe20000001854 */
[----:B------:R-:W1:Y:S07]  /*9b70*/  LDSM.16.MT88.4 R28, [R210+0x5000] ;  /* 0x00500000d21c783b */ /* 0x000e6e0000004200 */
[C---:B------:R-:W-:Y:S08]  /*9b80*/  HMMA.16816.F32 R64, R44.reuse, R4, R60 ;  /* 0x000000042c40723c */ /* 0x040ff0000000183c */
[C---:B------:R-:W-:Y:S01]  /*9b90*/  HMMA.16816.F32 R40, R44.reuse, R6, R32 ;  /* 0x000000062c28723c */ /* 0x040fe20000001820 */
[----:B------:R-:W2:Y:S04]  /*9ba0*/  LDSM.16.MT88.4 R4, [R208+0x5000] ;  /* 0x00500000d004783b */ /* 0x000ea80000004200 */
[----:B------:R-:W-:Y:S03]  /*9bb0*/  LDSM.16.MT88.4 R32, [R210+0x5400] ;  /* 0x00540000d220783b */ /* 0x000fe60000004200 */
[C---:B------:R-:W-:Y:S08]  /*9bc0*/  HMMA.16816.F32 R60, R44.reuse, R48, R68 ;  /* 0x000000302c3c723c */ /* 0x040ff00000001844 */
[----:B------:R-:W-:Y:S01]  /*9bd0*/  HMMA.16816.F32 R44, R44, R50, R36 ;  /* 0x000000322c2c723c */ /* 0x000fe20000001824 */
[----:B------:R-:W3:Y:S01]  /*9be0*/  LDSM.16.MT88.4 R36, [R208+0x5400] ;  /* 0x00540000d024783b */ /* 0x000ee20000004200 */
[----:B------:R-:W-:-:S02]  /*9bf0*/  IMAD.MOV.U32 R131, RZ, RZ, R136 ;  /* 0x000000ffff837224 */ /* 0x000fc400078e0088 */
[----:B------:R-:W-:Y:S02]  /*9c00*/  IMAD.MOV.U32 R121, RZ, RZ, R138 ;  /* 0x000000ffff797224 */ /* 0x000fe400078e008a */
[----:B------:R-:W-:Y:S02]  /*9c10*/  IMAD.MOV.U32 R87, RZ, RZ, R139 ;  /* 0x000000ffff577224 */ /* 0x000fe400078e008b */
[----:B------:R-:W-:Y:S01]  /*9c20*/  IMAD.MOV.U32 R86, RZ, RZ, R137 ;  /* 0x000000ffff567224 */ /* 0x000fe200078e0089 */
[----:B-1----:R-:W-:Y:S01]  /*9c30*/  HMMA.16816.F32 R48, R16, R30, R76 ;  /* 0x0000001e1030723c */ /* 0x002fe2000000184c */
[----:B------:R-:W-:Y:S02]  /*9c40*/  IMAD.MOV.U32 R85, RZ, RZ, R158 ;  /* 0x000000ffff557224 */ /* 0x000fe400078e009e */
[----:B------:R-:W-:-:S05]  /*9c50*/  IMAD.MOV.U32 R0, RZ, RZ, R159 ;  /* 0x000000ffff007224 */ /* 0x000fca00078e009f */
[C---:B------:R-:W-:Y:S08]  /*9c60*/  HMMA.16816.F32 R136, R16.reuse, R28, R88 ;  /* 0x0000001c1088723c */ /* 0x040ff00000001858 */
[C---:B--2---:R-:W-:Y:S08]  /*9c70*/  HMMA.16816.F32 R152, R16.reuse, R4, R92 ;  /* 0x000000041098723c */ /* 0x044ff0000000185c */
[----:B------:R-:W-:Y:S01]  /*9c80*/  HMMA.16816.F32 R156, R16, R6, R80 ;  /* 0x00000006109c723c */ /* 0x000fe20000001850 */
[----:B------:R-:W1:Y:S07]  /*9c90*/  LDSM.16.MT88.4 R16, [R208+0x5800] ;  /* 0x00580000d010783b */ /* 0x000e6e0000004200 */
[C---:B------:R-:W-:Y:S08]  /*9ca0*/  HMMA.16816.F32 R64, R52.reuse, R4, R64 ;  /* 0x000000043440723c */ /* 0x040ff00000001840 */
[C---:B------:R-:W-:Y:S01]  /*9cb0*/  HMMA.16816.F32 R40, R52.reuse, R6, R40 ;  /* 0x000000063428723c */ /* 0x040fe20000001828 */
[----:B------:R-:W2:Y:S07]  /*9cc0*/  LDSM.16.MT88.4 R4, [R210+0x5800] ;  /* 0x00580000d204783b */ /* 0x000eae0000004200 */
[C---:B------:R-:W-:Y:S08]  /*9cd0*/  HMMA.16816.F32 R60, R52.reuse, R28, R60 ;  /* 0x0000001c343c723c */ /* 0x040ff0000000183c */
[----:B------:R-:W-:Y:S01]  /*9ce0*/  HMMA.16816.F32 R28, R52, R30, R44 ;  /* 0x0000001e341c723c */ /* 0x000fe2000000182c */
[----:B------:R-:W-:-:S02]  /*9cf0*/  IMAD.MOV.U32 R106, RZ, RZ, R135 ;  /* 0x000000ffff6a7224 */ /* 0x000fc400078e0087 */
[----:B------:R-:W-:-:S05]  /*9d00*/  IMAD.MOV.U32 R116, RZ, RZ, R134 ;  /* 0x000000ffff747224 */ /* 0x000fca00078e0086 */
[C---:B---3--:R-:W-:Y:S08]  /*9d10*/  HMMA.16816.F32 R152, R24.reuse, R36, R152 ;  /* 0x000000241898723c */ /* 0x048ff00000001898 */
[C---:B------:R-:W-:Y:S08]  /*9d20*/  HMMA.16816.F32 R156, R24.reuse, R38, R156 ;  /* 0x00000026189c723c */ /* 0x040ff0000000189c */
[----:B------:R-:W-:Y:S01]  /*9d30*/  HMMA.16816.F32 R136, R24, R32, R136 ;  /* 0x000000201888723c */ /* 0x000fe20000001888 */
[----:B------:R-:W-:-:S07]  /*9d40*/  IMAD.MOV.U32 R84, RZ, RZ, R85 ;  /* 0x000000ffff547224 */ /* 0x000fce00078e0055 */
[----:B------:R-:W-:Y:S08]  /*9d50*/  HMMA.16816.F32 R24, R24, R34, R48 ;  /* 0x000000221818723c */ /* 0x000ff00000001830 */
[----:B------:R-:W-:Y:S01]  /*9d60*/  HMMA.16816.F32 R132, R56, R32, R60 ;  /* 0x000000203884723c */ /* 0x000fe2000000183c */
[----:B------:R-:W-:-:S07]  /*9d70*/  IMAD.MOV.U32 R85, RZ, RZ, R86 ;  /* 0x000000ffff557224 */ /* 0x000fce00078e0056 */
[----:B------:R-:W-:Y:S01]  /*9d80*/  HMMA.16816.F32 R32, R56, R34, R28 ;  /* 0x000000223820723c */ /* 0x000fe2000000181c */
        /* <DEDUP_REMOVED lines=9> */
[----:B------:R-:W-:Y:S01]  /*9e20*/  FADD.FTZ R0, R0, R251 ;  /* 0x000000fb00007221 */ /* 0x000fe20000010000 */
[----:B------:R-:W-:Y:S01]  /*9e30*/  IMAD.MOV.U32 R112, RZ, RZ, R113 ;  /* 0x000000ffff707224 */ /* 0x000fe200078e0071 */
[C---:B-1----:R-:W-:Y:S01]  /*9e40*/  HMMA.16816.F32 R152, R20.reuse, R16, R152 ;  /* 0x000000101498723c */ /* 0x042fe20000001898 */
[----:B------:R-:W-:Y:S02]  /*9e50*/  IMAD.MOV.U32 R113, RZ, RZ, R3 ;  /* 0x000000ffff717224 */ /* 0x000fe400078e0003 */
[----:B------:R-:W-:Y:S01]  /*9e60*/  FADD.FTZ R3, R213, R250 ;  /* 0x000000fad5037221 */ /* 0x000fe20000010000 */
[----:B------:R-:W-:Y:S01]  /*9e70*/  IMAD.MOV.U32 R71, RZ, RZ, R85 ;  /* 0x000000ffff477224 */ /* 0x000fe200078e0055 */
[----:B------:R1:W5:Y:S03]  /*9e80*/  LDL.LU R213, [R1+0xa8] ;  /* 0x0000a80001d57983 */ /* 0x0003660000300800 */
[----:B------:R-:W-:Y:S01]  /*9e90*/  HMMA.16816.F32 R156, R20, R18, R156 ;  /* 0x00000012149c723c */ /* 0x000fe2000000189c */
[----:B------:R-:W-:Y:S01]  /*9ea0*/  FADD.FTZ R3, R173, R3 ;  /* 0x00000003ad037221 */ /* 0x000fe20000010000 */
[----:B------:R-:W-:-:S06]  /*9eb0*/  IMAD.MOV.U32 R85, RZ, RZ, R86 ;  /* 0x000000ffff557224 */ /* 0x000fcc00078e0056 */
[----:B--2---:R-:W-:Y:S01]  /*9ec0*/  HMMA.16816.F32 R136, R20, R4, R136 ;  /* 0x000000041488723c */ /* 0x004fe20000001888 */
[----:B------:R-:W-:-:S07]  /*9ed0*/  IMAD.MOV.U32 R86, RZ, RZ, R87 ;  /* 0x000000ffff567224 */ /* 0x000fce00078e0057 */
[----:B------:R-:W-:Y:S01]  /*9ee0*/  HMMA.16816.F32 R132, R72, R4, R132 ;  /* 0x000000044884723c */ /* 0x000fe20000001884 */
[----:B------:R-:W-:Y:S01]  /*9ef0*/  FADD.FTZ R5, R212, R249 ;  /* 0x000000f9d4057221 */ /* 0x000fe20000010000 */
[----:B------:R-:W-:-:S06]  /*9f00*/  FADD.FTZ R4, R71, R0 ;  /* 0x0000000047047221 */ /* 0x000fcc0000010000 */
[----:B------:R-:W-:Y:S01]  /*9f10*/  HMMA.16816.F32 R20, R20, R6, R24 ;  /* 0x000000061414723c */ /* 0x000fe20000001818 */
[----:B------:R-:W-:Y:S01]  /*9f20*/  FADD.FTZ R0, R172, R5 ;  /* 0x00000005ac007221 */ /* 0x000fe20000010000 */
[----:B------:R-:W-:-:S06]  /*9f30*/  FADD.FTZ R4, R146, R4 ;  /* 0x0000000492047221 */ /* 0x000fcc0000010000 */
[----:B------:R-:W-:Y:S01]  /*9f40*/  HMMA.16816.F32 R32, R72, R6, R32 ;  /* 0x000000064820723c */ /* 0x000fe20000001820 */
[----:B------:R-:W-:Y:S01]  /*9f50*/  FADD.FTZ R6, R211, R248 ;  /* 0x000000f8d3067221 */ /* 0x000fe20000010000 */
[----:B------:R-:W-:Y:S02]  /*9f60*/  IMAD.MOV.U32 R87, RZ, RZ, R116 ;  /* 0x000000ffff577224 */ /* 0x000fe400078e0074 */
[----:B------:R-:W-:Y:S01]  /*9f70*/  FADD.FTZ R3, R218, R3 ;  /* 0x00000003da037221 */ /* 0x000fe20000010000 */
[----:B------:R1:W5:Y:S01]  /*9f80*/  LDL.LU R212, [R1+0xa4] ;  /* 0x0000a40001d47983 */ /* 0x0003620000300800 */
[----:B------:R-:W-:Y:S01]  /*9f90*/  FADD.FTZ R5, R147, R6 ;  /* 0x0000000693057221 */ /* 0x000fe20000010000 */
[----:B------:R-:W-:Y:S02]  /*9fa0*/  IMAD.MOV.U32 R116, RZ, RZ, R117 ;  /* 0x000000ffff747224 */ /* 0x000fe400078e0075 */
[----:B------:R-:W-:Y:S01]  /*9fb0*/  FADD.FTZ R6, R84, R0 ;  /* 0x0000000054067221 */ /* 0x000fe20000010000 */
[----:B------:R-:W-:-:S02]  /*9fc0*/  IMAD.MOV.U32 R117, RZ, RZ, R118 ;  /* 0x000000ffff757224 */ /* 0x000fc400078e0076 */
[----:B------:R-:W-:Y:S01]  /*9fd0*/  FADD.FTZ R5, R85, R5 ;  /* 0x0000000555057221 */ /* 0x000fe20000010000 */
[----:B------:R-:W-:Y:S02]  /*9fe0*/  IMAD.MOV.U32 R118, RZ, RZ, R119 ;  /* 0x000000ffff767224 */ /* 0x000fe400078e0077 */
[----:B------:R-:W-:Y:S01]  /*9ff0*/  FADD.FTZ R0, R86, R4 ;  /* 0x0000000456007221 */ /* 0x000fe20000010000 */
[----:B------:R-:W-:Y:S02]  /*a000*/  IMAD.MOV.U32 R119, RZ, RZ, R120 ;  /* 0x000000ffff777224 */ /* 0x000fe400078e0078 */
        /* <DEDUP_REMOVED lines=12> */
[----:B------:R-:W-:-:S02]  /*a0d0*/  IMAD.MOV.U32 R120, RZ, RZ, R102 ;  /* 0x000000ffff787224 */ /* 0x000fc400078e0066 */
        /* <DEDUP_REMOVED lines=77> */
[----:B------:R-:W2:Y:S02]  /*a5b0*/  S2R R218, SR_TID.X ;  /* 0x0000000000da7919 */ /* 0x000ea40000002100 */
        /* <DEDUP_REMOVED lines=11> */
[----:B------:R1:W5:Y:S01]  /*a670*/  LDL.LU R211, [R1+0xa0] ;  /* 0x0000a00001d37983 */ /* 0x0003620000300800 */
[----:B------:R-:W-:Y:S01]  /*a680*/  FADD.FTZ R0, R104, R0 ;  /* 0x0000000068007221 */ /* 0x000fe20000010000 */
[----:B------:R-:W-:Y:S01]  /*a690*/  FADD.FTZ R5, R252, R5 ;  /* 0x00000005fc057221 */ /* 0x000fe20000010000 */
[----:B------:R-:W-:Y:S01]  /*a6a0*/  FADD.FTZ R4, R216, R4 ;  /* 0x00000004d8047221 */ /* 0x000fe20000010000 */
[----:B------:R1:W5:Y:S01]  /*a6b0*/  LDL.LU R209, [R1+0x9c] ;  /* 0x00009c0001d17983 */ /* 0x0003620000300800 */
[----:B------:R-:W-:Y:S01]  /*a6c0*/  FADD.FTZ R3, R185, R3 ;  /* 0x00000003b9037221 */ /* 0x000fe20000010000 */
[----:B------:R-:W-:-:S02]  /*a6d0*/  FADD.FTZ R0, R8, R0 ;  /* 0x0000000008007221 */ /* 0x000fc40000010000 */
[----:B------:R1:W5:Y:S01]  /*a6e0*/  LDL.LU R173, [R1+0x98] ;  /* 0x0000980001ad7983 */ /* 0x0003620000300800 */
[C---:B------:R-:W-:Y:S03]  /*a6f0*/  HMMA.16816.F32 R148, R72.reuse, R16, R148 ;  /* 0x000000104894723c */ /* 0x040fe60000001894 */
[----:B------:R1:W5:Y:S04]  /*a700*/  LDL.LU R172, [R1+0x94] ;  /* 0x0000940001ac7983 */ /* 0x0003680000300800 */
[----:B------:R1:W5:Y:S01]  /*a710*/  LDL.LU R147, [R1+0x90] ;  /* 0x0000900001937983 */ /* 0x0003620000300800 */
[----:B------:R-:W-:Y:S03]  /*a720*/  HMMA.16816.F32 R16, R72, R18, R36 ;  /* 0x000000124810723c */ /* 0x000fe60000001824 */
[----:B------:R1:W5:Y:S04]  /*a730*/  LDL.LU R146, [R1+0x8c] ;  /* 0x00008c0001927983 */ /* 0x0003680000300800 */
[----:B------:R1:W-:Y:S04]  /*a740*/  STL [R1+0x38], R5 ;  /* 0x0000380501007387 */ /* 0x0003e80000100800 */
[----:B------:R1:W-:Y:S04]  /*a750*/  STL [R1+0x34], R4 ;  /* 0x0000340401007387 */ /* 0x0003e80000100800 */
[----:B------:R1:W-:Y:S04]  /*a760*/  STL [R1+0x3c], R3 ;  /* 0x00003c0301007387 */ /* 0x0003e80000100800 */
[----:B------:R1:W-:Y:S01]  /*a770*/  STL [R1+0x40], R0 ;  /* 0x0000400001007387 */ /* 0x0003e20000100800 */
[----:B------:R-:W-:Y:S01]  /*a780*/  HMMA.16816.F32 R152, R164, R160, R152 ;  /* 0x000000a0a498723c */ /* 0x000fe20000001898 */
[----:B--2---:R-:W-:-:S02]  /*a790*/  IMAD.SHL.U32 R218, R218, 0x8, RZ ;  /* 0x00000008dada7824 */ /* 0x004fc400078e00ff */
[----:B------:R-:W-:-:S05]  /*a7a0*/  IMAD.MOV.U32 R215, RZ, RZ, -0x1 ;  /* 0xffffffffffd77424 */ /* 0x000fca00078e00ff */
[----:B------:R-:W-:Y:S01]  /*a7b0*/  HMMA.16816.F32 R156, R164, R162, R156 ;  /* 0x000000a2a49c723c */ /* 0x000fe2000000189c */
[----:B------:R-:W-:-:S07]  /*a7c0*/  LOP3.LUT R218, R218, 0x18, RZ, 0xc0, !PT ;  /* 0x00000018dada7812 */ /* 0x000fce00078ec0ff */
[C---:B------:R-:W-:Y:S08]  /*a7d0*/  HMMA.16816.F32 R136, R164.reuse, R168, R136 ;  /* 0x000000a8a488723c */ /* 0x040ff00000001888 */
[----:B------:R-:W-:Y:S08]  /*a7e0*/  HMMA.16816.F32 R164, R164, R170, R20 ;  /* 0x000000aaa4a4723c */ /* 0x000ff00000001814 */
[C---:B------:R-:W-:Y:S08]  /*a7f0*/  HMMA.16816.F32 R148, R96.reuse, R160, R148 ;  /* 0x000000a06094723c */ /* 0x040ff00000001894 */
[C---:B------:R-:W-:Y:S08]  /*a800*/  HMMA.16816.F32 R132, R96.reuse, R168, R132 ;  /* 0x000000a86084723c */ /* 0x040ff00000001884 */
[C---:B------:R-:W-:Y:S08]  /*a810*/  HMMA.16816.F32 R160, R96.reuse, R162, R16 ;  /* 0x000000a260a0723c */ /* 0x040ff00000001810 */
[----:B------:R-:W-:Y:S01]  /*a820*/  HMMA.16816.F32 R168, R96, R170, R32 ;  /* 0x000000aa60a8723c */ /* 0x000fe20000001820 */
[----:B------:R-:W-:-:S04]  /*a830*/  NOP ;  /* 0x0000000000007918 */ /* 0x000fc80000000000 */
[----:B-1----:R-:W-:-:S15]  /*a840*/  @!P6 BRA `(.L_x_247) ;  /* 0x0000007800ace947 */ /* 0x002fde0003800000 */
[----:B------:R-:W2:Y:S01]  /*a850*/  LDL R127, [R1+0x2c] ;  /* 0x00002c00017f7983 */ /* 0x000ea20000100800 */
[----:B------:R-:W1:Y:S03]  /*a860*/  LDCU UR4, c[0x0][0x440] ;  /* 0x00008800ff0477ac */ /* 0x000e660008000800 */
[----:B------:R-:W3:Y:S01]  /*a870*/  LDL R125, [R1+0x28] ;  /* 0x00002800017d7983 */ /* 0x000ee20000100800 */
[----:B-----5:R-:W-:Y:S01]  /*a880*/  VIADD R0, R247, 0xfffffffe ;  /* 0xfffffffef7007836 */ /* 0x020fe20000000000 */
[----:B------:R-:W-:-:S04]  /*a890*/  DEPBAR.LE SB0, 0x0 ;  /* 0x000080000000791a */ /* 0x000fc80000000000 */
[C---:B------:R-:W-:Y:S01]  /*a8a0*/  IMAD.WIDE.U32 R6, R0.reuse, R172, RZ ;  /* 0x000000ac00067225 */ /* 0x040fe200078e00ff */
[----:B------:R-:W4:Y:S03]  /*a8b0*/  S2R R251, SR_TID.X ;  /* 0x0000000000fb7919 */ /* 0x000f260000002100 */
[----:B------:R-:W-:Y:S02]  /*a8c0*/  IMAD R0, R0, R173, R7 ;  /* 0x000000ad00007224 */ /* 0x000fe400078e0207 */
[----:B------:R-:W-:Y:S01]  /*a8d0*/  IMAD.SHL.U32 R4, R6, 0x80, RZ ;  /* 0x0000008006047824 */ /* 0x000fe200078e00ff */
[----:B------:R-:W-:Y:S01]  /*a8e0*/  BAR.SYNC.DEFER_BLOCKING 0x0 ;  /* 0x0000000000007b1d */ /* 0x000fe20000010000 */
[----:B-1----:R-:W-:Y:S02]  /*a8f0*/  ISETP.GE.AND P0, PT, R218, UR4, PT ;  /* 0x00000004da007c0c */ /* 0x002fe4000bf06270 */
[----:B------:R-:W-:-:S11]  /*a900*/  SHF.L.U64.HI R5, R6, 0x7, R0 ;  /* 0x0000000706057819 */ /* 0x000fd60000010200 */
[CC--:B------:R-:W-:Y:S02]  /*a910*/  @!P0 LEA R0, P2, R172.reuse, R4.reuse, 0x5 ;  /* 0x00000004ac008211 */ /* 0x0c0fe400078428ff */
[C---:B------:R-:W-:Y:S02]  /*a920*/  @!P0 LEA R3, P1, R172.reuse, R4, 0x6 ;  /* 0x00000004ac038211 */ /* 0x040fe400078230ff */
[CCC-:B------:R-:W-:Y:S02]  /*a930*/  @!P0 LEA.HI.X R6, R172.reuse, R5.reuse, R173.reuse, 0x5, P2 ;  /* 0x00000005ac068211 */ /* 0x1c0fe400010f2cad */
[----:B------:R-:W-:Y:S01]  /*a940*/  @!P0 LEA.HI.X R7, R172, R5, R173, 0x6, P1 ;  /* 0x00000005ac078211 */ /* 0x000fe200008f34ad */
[----:B------:R-:W-:Y:S01]  /*a950*/  @P0 STS.128 [R214+0x4000], RZ ;  /* 0x004000ffd6000388 */ /* 0x000fe20000000c00 */
[----:B----4-:R-:W-:-:S05]  /*a960*/  IMAD.SHL.U32 R251, R251, 0x2, RZ ;  /* 0x00000002fbfb7824 */ /* 0x010fca00078e00ff */
[----:B------:R-:W-:Y:S02]  /*a970*/  LOP3.LUT R251, R251, 0x6, RZ, 0xc0, !PT ;  /* 0x00000006fbfb7812 */ /* 0x000fe400078ec0ff */
[-C--:B--2---:R-:W-:Y:S02]  /*a980*/  @!P0 LEA R16, P2, R0, R127.reuse, 0x1 ;  /* 0x0000007f00108211 */ /* 0x084fe400078408ff */
[----:B------:R-:W-:Y:S02]  /*a990*/  @!P0 LEA R18, P3, R4, R127, 0x1 ;  /* 0x0000007f04128211 */ /* 0x000fe400078608ff */
[-C--:B---3--:R-:W-:Y:S01]  /*a9a0*/  @!P0 LEA.HI.X R17, R0, R125.reuse, R6, 0x1, P2 ;  /* 0x0000007d00118211 */ /* 0x088fe200010f0c06 */
[----:B------:R-:W-:Y:S01]  /*a9b0*/  @!P0 IMAD R0, R173, 0x60, RZ ;  /* 0x00000060ad008824 */ /* 0x000fe200078e02ff */
        /* <DEDUP_REMOVED lines=11> */
[----:B------:R-:W-:Y:S01]  /*aa70*/  @!P0 LEA.HI.X R7, R4, R125, R0, 0x1, P1 ;  /* 0x0000007d04078211 */ /* 0x000fe200008f0c00 */
[----:B------:R-:W-:Y:S02]  /*aa80*/  IMAD R0, R247, 0x80, R251 ;  /* 0x00000080f7007824 */ /* 0x000fe400078e02fb */
[----:B------:R-:W-:Y:S01]  /*aa90*/  @!PT LDS RZ, [RZ] ;  /* 0x00000000fffff984 */ /* 0x000fe20000000800 */
[----:B------:R-:W-:Y:S01]  /*aaa0*/  @!PT LDS RZ, [RZ] ;  /* 0x00000000fffff984 */ /* 0x000fe20000000800 */
[----:B------:R-:W-:Y:S01]  /*aab0*/  @!PT LDS RZ, [RZ] ;  /* 0x00000000fffff984 */ /* 0x000fe20000000800 */
[----:B------:R1:W-:Y:S02]  /*aac0*/  @!P0 LDGSTS.E.BYPASS.LTC128B.128 [R214+0x4800], desc[UR14][R16.64] ;  /* 0x0480000010d68fae */ /* 0x0003e4000b981a0e */
[C---:B------:R-:W-:Y:S02]  /*aad0*/  VIADD R3, R0.reuse, 0xffffff00 ;  /* 0xffffff0000037836 */ /* 0x040fe40000000000 */
[----:B------:R-:W-:Y:S01]  /*aae0*/  @P0 STS.128 [R214+0x5000], RZ ;  /* 0x005000ffd6000388 */ /* 0x000fe20000000c00 */
[C---:B------:R-:W-:Y:S02]  /*aaf0*/  VIADD R8, R0.reuse, 0xffffff01 ;  /* 0xffffff0100087836 */ /* 0x040fe40000000000 */
[C---:B------:R-:W-:Y:S01]  /*ab00*/  ISETP.GE.AND P2, PT, R3.reuse, R9, PT ;  /* 0x000000090300720c */ /* 0x040fe20003f46270 */
[----:B------:R-:W-:Y:S01]  /*ab10*/  @!PT LDS RZ, [RZ] ;  /* 0x00000000fffff984 */ /* 0x000fe20000000800 */
[----:B------:R-:W-:Y:S01]  /*ab20*/  @!PT LDS RZ, [RZ] ;  /* 0x00000000fffff984 */ /* 0x000fe20000000800 */
[----:B------:R-:W-:Y:S01]  /*ab30*/  @!PT LDS RZ, [RZ] ;  /* 0x00000000fffff984 */ /* 0x000fe20000000800 */
[----:B------:R-:W-:Y:S01]  /*ab40*/  @!P0 LDGSTS.E.BYPASS.LTC128B.128 [R214+0x5000], desc[UR14][R14.64] ;  /* 0x050000000ed68fae */ /* 0x000fe2000b981a0e */
[C---:B------:R-:W-:Y:S01]  /*ab50*/  ISETP.GE.AND P1, PT, R3.reuse, R12, PT ;  /* 0x0000000c0300720c */ /* 0x040fe20003f26270 */
[C---:B------:R-:W-:Y:S01]  /*ab60*/  VIADD R13, R0.reuse, 0xffffff19 ;  /* 0xffffff19000d7836 */ /* 0x040fe20000000000 */
        /* <DEDUP_REMOVED lines=11> */
[----:B------:R-:W3:Y:S04]  /*ac20*/  LDSM.16.M88.4 R40, [R209+0x2000] ;  /* 0x00200000d128783b */ /* 0x000ee80000000200 */
[----:B-1----:R-:W-:Y:S04]  /*ac30*/  LDSM.16.M88.4 R16, [R213] ;  /* 0x00000000d510783b */ /* 0x002fe80000000200 */
[----:B------:R-:W-:Y:S04]  /*ac40*/  LDSM.16.M88.4 R32, [R211+0x2000] ;  /* 0x00200000d320783b */ /* 0x000fe80000000200 */
[----:B------:R-:W1:Y:S04]  /*ac50*/  LDSM.16.M88.4 R20, [R212+0x1000] ;  /* 0x00100000d414783b */ /* 0x000e680000000200 */
[----:B------:R-:W4:Y:S04]  /*ac60*/  LDSM.16.M88.4 R52, [R209+0x2800] ;  /* 0x00280000d134783b */ /* 0x000f280000000200 */
[----:B--2---:R-:W-:Y:S04]  /*ac70*/  LDSM.16.M88.4 R4, [R213+0x1000] ;  /* 0x00100000d504783b */ /* 0x004fe80000000200 */
[----:B------:R-:W-:Y:S04]  /*ac80*/  LDSM.16.M88.4 R116, [R209+0x3800] ;  /* 0x00380000d174783b */ /* 0x000fe80000000200 */
[----:B------:R-:W2:Y:S04]  /*ac90*/  LDSM.16.M88.4 R44, [R209+0x2400] ;  /* 0x00240000d12c783b */ /* 0x000ea80000000200 */
[----:B------:R-:W-:Y:S04]  /*aca0*/  LDSM.16.M88.4 R128, [R211+0x3800] ;  /* 0x00380000d380783b */ /* 0x000fe80000000200 */
[----:B------:R-:W-:Y:S01]  /*acb0*/  LDSM.16.M88.4 R48, [R211+0x2400] ;  /* 0x00240000d330783b */ /* 0x000fe20000000200 */
[-C--:B---3--:R-:W-:Y:S03]  /*acc0*/  HMMA.16816.F32 R36, R24, R40.reuse, RZ ;  /* 0x000000281824723c */ /* 0x088fe600000018ff */
[----:B------:R-:W-:Y:S04]  /*acd0*/  LDSM.16.M88.4 R100, [R209+0x3400] ;  /* 0x00340000d164783b */ /* 0x000fe80000000200 */
[----:B------:R-:W-:Y:S04]  /*ace0*/  LDSM.16.M88.4 R108, [R211+0x3400] ;  /* 0x00340000d36c783b */ /* 0x000fe80000000200 */
[----:B------:R-:W-:Y:S01]  /*acf0*/  LDSM.16.M88.4 R60, [R209+0x3000] ;  /* 0x00300000d13c783b */ /* 0x000fe20000000200 */
[----:B-1----:R-:W-:Y:S03]  /*ad00*/  HMMA.16816.F32 R28, R20, R40, RZ ;  /* 0x00000028141c723c */ /* 0x002fe600000018ff */
[----:B------:R-:W-:Y:S04]  /*ad10*/  LDSM.16.M88.4 R56, [R209+0x2c00] ;  /* 0x002c0000d138783b */ /* 0x000fe80000000200 */
[----:B------:R-:W-:Y:S01]  /*ad20*/  LDSM.16.M88.4 R96, [R211+0x3000] ;  /* 0x00300000d360783b */ /* 0x000fe20000000200 */
[----:B------:R-:W-:Y:S03]  /*ad30*/  HMMA.16816.F32 R180, R16, R32, R36 ;  /* 0x0000002010b4723c */ /* 0x000fe60000001824 */
[----:B------:R-:W1:Y:S04]  /*ad40*/  LDSM.16.M88.4 R36, [R211+0x2800] ;  /* 0x00280000d324783b */ /* 0x000e680000000200 */
[----:B------:R-:W3:Y:S01]  /*ad50*/  LDSM.16.M88.4 R120, [R209+0x3c00] ;  /* 0x003c0000d178783b */ /* 0x000ee20000000200 */
[-C--:B----4-:R-:W-:Y:S03]  /*ad60*/  HMMA.16816.F32 R64, R20, R52.reuse, RZ ;  /* 0x000000341440723c */ /* 0x090fe600000018ff */
[----:B------:R-:W-:Y:S04]  /*ad70*/  LDSM.16.M88.4 R124, [R211+0x3c00] ;  /* 0x003c0000d37c783b */ /* 0x000fe80000000200 */
[----:B------:R-:W0:Y:S01]  /*ad80*/  LDGDEPBAR ;  /* 0x00000000000079af */ /* 0x000e220000000000 */
[----:B------:R-:W-:Y:S03]  /*ad90*/  HMMA.16816.F32 R68, R24, R52, RZ ;  /* 0x000000341844723c */ /* 0x000fe600000018ff */
[----:B------:R-:W-:-:S02]  /*ada0*/  FSEL R181, R181, -INF , !P6 ;  /* 0xff800000b5b57808 */ /* 0x000fc40007000000 */
[----:B------:R-:W-:Y:S02]  /*adb0*/  FSEL R183, R183, -INF , !P3 ;  /* 0xff800000b7b77808 */ /* 0x000fe40005800000 */
[----:B------:R-:W-:Y:S01]  /*adc0*/  FSEL R180, R180, -INF , !P2 ;  /* 0xff800000b4b47808 */ /* 0x000fe20005000000 */
[-C--:B--2---:R-:W-:Y:S01]  /*add0*/  HMMA.16816.F32 R76, R24, R44.reuse, RZ ;  /* 0x0000002c184c723c */ /* 0x084fe200000018ff */
[----:B------:R-:W-:Y:S02]  /*ade0*/  FSEL R182, R182, -INF , !P1 ;  /* 0xff800000b6b67808 */ /* 0x000fe40004800000 */
[C---:B------:R-:W-:Y:S02]  /*adf0*/  ISETP.GE.AND P3, PT, R3.reuse, R9, PT ;  /* 0x000000090300720c */ /* 0x040fe40003f66270 */
[----:B------:R-:W-:Y:S02]  /*ae00*/  ISETP.GE.AND P6, PT, R3, R12, PT ;  /* 0x0000000c0300720c */ /* 0x000fe40003fc6270 */
[C---:B------:R-:W-:Y:S01]  /*ae10*/  ISETP.GE.AND P2, PT, R8.reuse, R10, PT ;  /* 0x0000000a0800720c */ /* 0x040fe20003f46270 */
[----:B------:R-:W-:Y:S01]  /*ae20*/  HMMA.16816.F32 R72, R20, R44, RZ ;  /* 0x0000002c1448723c */ /* 0x000fe200000018ff */
[----:B------:R-:W-:Y:S01]  /*ae30*/  ISETP.GE.AND P1, PT, R8, R11, PT ;  /* 0x0000000b0800720c */ /* 0x000fe20003f26270 */
[----:B------:R-:W-:-:S06]  /*ae40*/  VIADD R8, R0, 0xffffff09 ;  /* 0xffffff0900087836 */ /* 0x000fcc0000000000 */
[----:B------:R-:W-:Y:S01]  /*ae50*/  HMMA.16816.F32 R172, R4, R32, R28 ;  /* 0x0000002004ac723c */ /* 0x000fe2000000181c */
[----:B------:R-:W2:Y:S01]  /*ae60*/  LDSM.16.M88.4 R28, [R211+0x2c00] ;  /* 0x002c0000d31c783b */ /* 0x000ea20000000200 */
[----:B------:R-:W-:-:S06]  /*ae70*/  DEPBAR.LE SB0, 0x0 ;  /* 0x000080000000791a */ /* 0x000fcc0000000000 */
[----:B-1----:R-:W-:Y:S08]  /*ae80*/  HMMA.16816.F32 R188, R4, R36, R64 ;  /* 0x0000002404bc723c */ /* 0x002ff00000001840 */
[----:B------:R-:W-:Y:S08]  /*ae90*/  HMMA.16816.F32 R64, R20, R116, RZ ;  /* 0x000000741440723c */ /* 0x000ff000000018ff */
[----:B------:R-:W-:Y:S08]  /*aea0*/  HMMA.16816.F32 R192, R16, R36, R68 ;  /* 0x0000002410c0723c */ /* 0x000ff00000001844 */
[----:B------:R-:W-:Y:S08]  /*aeb0*/  HMMA.16816.F32 R68, R24, R116, RZ ;  /* 0x000000741844723c */ /* 0x000ff000000018ff */
[----:B------:R-:W-:Y:S08]  /*aec0*/  HMMA.16816.F32 R200, R4, R128, R64 ;  /* 0x0000008004c8723c */ /* 0x000ff00000001840 */
[----:B------:R-:W-:Y:S08]  /*aed0*/  HMMA.16816.F32 R64, R20, R42, RZ ;  /* 0x0000002a1440723c */ /* 0x000ff000000018ff */
[-C--:B------:R-:W-:Y:S08]  /*aee0*/  HMMA.16816.F32 R184, R16, R48.reuse, R76 ;  /* 0x0000003010b8723c */ /* 0x080ff0000000184c */
[----:B------:R-:W-:Y:S01]  /*aef0*/  HMMA.16816.F32 R176, R4, R48, R72 ;  /* 0x0000003004b0723c */ /* 0x000fe20000001848 */
[----:B------:R-:W-:-:S02]  /*af00*/  FSEL R48, R172, -INF , !P5 ;  /* 0xff800000ac307808 */ /* 0x000fc40006800000 */
[----:B------:R-:W-:-:S05]  /*af10*/  ISETP.GE.AND P5, PT, R3, R10, PT ;  /* 0x0000000a0300720c */ /* 0x000fca0003fa6270 */
[-C--:B------:R-:W-:Y:S08]  /*af20*/  HMMA.16816.F32 R76, R24, R100.reuse, RZ ;  /* 0x00000064184c723c */ /* 0x080ff000000018ff */
[----:B------:R-:W-:Y:S08]  /*af30*/  HMMA.16816.F32 R72, R20, R100, RZ ;  /* 0x000000641448723c */ /* 0x000ff000000018ff */
[----:B------:R-:W-:Y:S08]  /*af40*/  HMMA.16816.F32 R204, R16, R128, R68 ;  /* 0x0000008010cc723c */ /* 0x000ff00000001844 */
[----:B------:R-:W-:Y:S08]  /*af50*/  HMMA.16816.F32 R64, R4, R34, R64 ;  /* 0x000000220440723c */ /* 0x000ff00000001840 */
[----:B------:R-:W-:Y:S08]  /*af60*/  HMMA.16816.F32 R68, R24, R42, RZ ;  /* 0x0000002a1844723c */ /* 0x000ff000000018ff */
[----:B------:R-:W-:Y:S03]  /*af70*/  HMMA.16816.F32 R40, R20, R46, RZ ;  /* 0x0000002e1428723c */ /* 0x000fe600000018ff */
[----:B------:R-:W-:-:S05]  /*af80*/  FSEL R64, R64, -INF , !P5 ;  /* 0xff80000040407808 */ /* 0x000fca0006800000 */
[-C--:B------:R-:W-:Y:S08]  /*af90*/  HMMA.16816.F32 R196, R16, R108.reuse, R76 ;  /* 0x0000006c10c4723c */ /* 0x080ff0000000184c */
[----:B------:R-:W-:Y:S01]  /*afa0*/  HMMA.16816.F32 R76, R4, R108, R72 ;  /* 0x0000006c044c723c */ /* 0x000fe20000001848 */
[----:B------:R-:W-:Y:S02]  /*afb0*/  FSEL R73, R174, -INF , !P4 ;  /* 0xff800000ae497808 */ /* 0x000fe40006000000 */
[----:B------:R-:W-:Y:S01]  /*afc0*/  ISETP.GE.AND P4, PT, R3, R11, PT ;  /* 0x0000000b0300720c */ /* 0x000fe20003f86270 */
[----:B------:R-:W-:Y:S01]  /*afd0*/  VIADD R3, R0, 0xffffff10 ;  /* 0xffffff1000037836 */ /* 0x000fe20000000000 */
[----:B------:R-:W-:-:S02]  /*afe0*/  FSEL R72, R173, -INF , !P2 ;  /* 0xff800000ad487808 */ /* 0x000fc40005000000 */
[----:B------:R-:W-:Y:S01]  /*aff0*/  FSEL R74, R175, -INF , !P1 ;  /* 0xff800000af4a7808 */ /* 0x000fe20004800000 */
[C---:B------:R-:W-:Y:S01]  /*b000*/  HMMA.16816.F32 R44, R24.reuse, R46, RZ ;  /* 0x0000002e182c723c */ /* 0x040fe200000018ff */
[----:B------:R-:W-:Y:S02]  /*b010*/  FSEL R66, R66, -INF , !P4 ;  /* 0xff80000042427808 */ /* 0x000fe40006000000 */
[C---:B------:R-:W-:Y:S02]  /*b020*/  ISETP.GE.AND P1, PT, R3.reuse, R9, PT ;  /* 0x000000090300720c */ /* 0x040fe40003f26270 */
[C---:B------:R-:W-:Y:S02]  /*b030*/  ISETP.GE.AND P2, PT, R3.reuse, R12, PT ;  /* 0x0000000c0300720c */ /* 0x040fe40003f46270 */
[C---:B------:R-:W-:Y:S01]  /*b040*/  ISETP.GE.AND P5, PT, R3.reuse, R10, PT ;  /* 0x0000000a0300720c */ /* 0x040fe20003fa6270 */
[----:B------:R-:W-:Y:S01]  /*b050*/  HMMA.16816.F32 R84, R24, R60, RZ ;  /* 0x0000003c1854723c */ /* 0x000fe200000018ff */
[----:B------:R-:W-:Y:S01]  /*b060*/  ISETP.GE.AND P4, PT, R3, R11, PT ;  /* 0x0000000b0300720c */ /* 0x000fe20003f86270 */
[----:B------:R-:W-:Y:S01]  /*b070*/  VIADD R3, R0, 0xffffff11 ;  /* 0xffffff1100037836 */ /* 0x000fe20000000000 */
[----:B------:R-:W-:-:S02]  /*b080*/  FSEL R186, R186, -INF , !P2 ;  /* 0xff800000baba7808 */ /* 0x000fc40005000000 */
[----:B------:R-:W-:Y:S02]  /*b090*/  FSEL R176, R176, -INF , !P5 ;  /* 0xff800000b0b07808 */ /* 0x000fe40006800000 */
[----:B------:R-:W-:Y:S01]  /*b0a0*/  ISETP.GE.AND P2, PT, R3, R9, PT ;  /* 0x000000090300720c */ /* 0x000fe20003f46270 */
[----:B------:R-:W-:Y:S01]  /*b0b0*/  HMMA.16816.F32 R80, R20, R60, RZ ;  /* 0x0000003c1450723c */ /* 0x000fe200000018ff */
[----:B------:R-:W-:Y:S02]  /*b0c0*/  FSEL R178, R178, -INF , !P4 ;  /* 0xff800000b2b27808 */ /* 0x000fe40006000000 */
[----:B------:R-:W-:Y:S02]  /*b0d0*/  FSEL R185, R185, -INF , !P2 ;  /* 0xff800000b9b97808 */ /* 0x000fe40005000000 */
[C---:B------:R-:W-:Y:S02]  /*b0e0*/  ISETP.GE.AND P5, PT, R3.reuse, R12, PT ;  /* 0x0000000c0300720c */ /* 0x040fe40003fa6270 */
[C---:B------:R-:W-:Y:S01]  /*b0f0*/  ISETP.GE.AND P4, PT, R3.reuse, R10, PT ;  /* 0x0000000a0300720c */ /* 0x040fe20003f86270 */
[----:B------:R-:W-:Y:S01]  /*b100*/  HMMA.16816.F32 R68, R16, R34, R68 ;  /* 0x000000221044723c */ /* 0x000fe20000001844 */
[----:B------:R-:W-:Y:S01]  /*b110*/  ISETP.GE.AND P2, PT, R3, R11, PT ;  /* 0x0000000b0300720c */ /* 0x000fe20003f46270 */
[----:B------:R-:W-:Y:S01]  /*b120*/  VIADD R3, R0, 0xffffff18 ;  /* 0xffffff1800037836 */ /* 0x000fe20000000000 */
[----:B------:R-:W-:-:S02]  /*b130*/  FSEL R184, R184, -INF , !P1 ;  /* 0xff800000b8b87808 */ /* 0x000fc40004800000 */
[CC--:B------:R-:W-:Y:S02]  /*b140*/  ISETP.GE.AND P1, PT, R8.reuse, R10.reuse, PT ;  /* 0x0000000a0800720c */ /* 0x0c0fe40003f26270 */
[----:B------:R-:W-:Y:S01]  /*b150*/  FSEL R177, R177, -INF , !P4 ;  /* 0xff800000b1b17808 */ /* 0x000fe20006000000 */
[----:B------:R-:W-:Y:S01]  /*b160*/  HMMA.16816.F32 R32, R4, R50, R40 ;  /* 0x000000320420723c */ /* 0x000fe20000001828 */
[----:B------:R-:W-:Y:S02]  /*b170*/  ISETP.GE.AND P4, PT, R8, R11, PT ;  /* 0x0000000b0800720c */ /* 0x000fe40003f86270 */
[----:B------:R-:W-:Y:S02]  /*b180*/  FSEL R179, R179, -INF , !P2 ;  /* 0xff800000b3b37808 */ /* 0x000fe40005000000 */
[----:B------:R-:W-:Y:S02]  /*b190*/  ISETP.GE.AND P2, PT, R3, R10, PT ;  /* 0x0000000a0300720c */ /* 0x000fe40003f46270 */
[----:B------:R-:W-:Y:S01]  /*b1a0*/  FSEL R187, R187, -INF , !P5 ;  /* 0xff800000bbbb7808 */ /* 0x000fe20006800000 */
[----:B------:R-:W-:Y:S01]  /*b1b0*/  HMMA.16816.F32 R40, R20, R54, RZ ;  /* 0x000000361428723c */ /* 0x000fe200000018ff */
[----:B------:R-:W-:-:S02]  /*b1c0*/  FSEL R49, R65, -INF , !P1 ;  /* 0xff80000041317808 */ /* 0x000fc40004800000 */
[C---:B------:R-:W-:Y:S02]  /*b1d0*/  ISETP.GE.AND P1, PT, R8.reuse, R9, PT ;  /* 0x000000090800720c */ /* 0x040fe40003f26270 */
[----:B------:R-:W-:Y:S01]  /*b1e0*/  ISETP.GE.AND P5, PT, R8, R12, PT ;  /* 0x0000000c0800720c */ /* 0x000fe20003fa6270 */
[----:B------:R-:W-:Y:S01]  /*b1f0*/  VIADD R8, R0, 0xffffff20 ;  /* 0xffffff2000087836 */ /* 0x000fe20000000000 */
[----:B------:R-:W-:Y:S01]  /*b200*/  FSEL R75, R68, -INF , !P3 ;  /* 0xff800000444b7808 */ /* 0x000fe20005800000 */
[----:B------:R-:W-:Y:S01]  /*b210*/  HMMA.16816.F32 R112, R24, R56, RZ ;  /* 0x000000381870723c */ /* 0x000fe200000018ff */
[----:B------:R-:W-:Y:S02]  /*b220*/  ISETP.GE.AND P3, PT, R3, R11, PT ;  /* 0x0000000b0300720c */ /* 0x000fe40003f66270 */
[----:B------:R-:W-:Y:S02]  /*b230*/  FSEL R65, R71, -INF , !P5 ;  /* 0xff80000047417808 */ /* 0x000fe40006800000 */
[----:B------:R-:W-:-:S02]  /*b240*/  FSEL R108, R34, -INF , !P3 ;  /* 0xff800000226c7808 */ /* 0x000fc40005800000 */
[----:B------:R-:W-:Y:S01]  /*b250*/  ISETP.GE.AND P3, PT, R3, R9, PT ;  /* 0x000000090300720c */ /* 0x000fe20003f66270 */
[C---:B------:R-:W-:Y:S01]  /*b260*/  HMMA.16816.F32 R44, R16.reuse, R50, R44 ;  /* 0x00000032102c723c */ /* 0x040fe2000000182c */
[----:B------:R-:W-:Y:S02]  /*b270*/  FSEL R50, R67, -INF , !P4 ;  /* 0xff80000043327808 */ /* 0x000fe40006000000 */
[----:B------:R-:W-:Y:S02]  /*b280*/  ISETP.GE.AND P4, PT, R13, R10, PT ;  /* 0x0000000a0d00720c */ /* 0x000fe40003f86270 */
[----:B------:R-:W-:Y:S02]  /*b290*/  FSEL R67, R69, -INF , !P1 ;  /* 0xff80000045437808 */ /* 0x000fe40004800000 */
[----:B------:R-:W-:Y:S01]  /*b2a0*/  FSEL R100, R33, -INF , !P4 ;  /* 0xff80000021647808 */ /* 0x000fe20006000000 */
[----:B------:R-:W-:Y:S01]  /*b2b0*/  HMMA.16816.F32 R84, R16, R96, R84 ;  /* 0x000000601054723c */ /* 0x000fe20000001854 */
[----:B------:R-:W-:Y:S01]  /*b2c0*/  ISETP.GE.AND P4, PT, R3, R12, PT ;  /* 0x0000000c0300720c */ /* 0x000fe20003f86270 */
[----:B------:R-:W-:Y:S01]  /*b2d0*/  VIADD R3, R0, 0xffffff21 ;  /* 0xffffff2100037836 */ /* 0x000fe20000000000 */
[----:B------:R-:W-:-:S04]  /*b2e0*/  ISETP.GE.AND P1, PT, R8, R10, PT ;  /* 0x0000000a0800720c */ /* 0x000fc80003f26270 */
[----:B------:R-:W-:Y:S01]  /*b2f0*/  FSEL R188, R188, -INF , !P1 ;  /* 0xff800000bcbc7808 */ /* 0x000fe20004800000 */
[----:B------:R-:W-:Y:S01]  /*b300*/  HMMA.16816.F32 R80, R4, R96, R80 ;  /* 0x000000600450723c */ /* 0x000fe20000001850 */
[----:B------:R-:W-:Y:S02]  /*b310*/  FSEL R97, R32, -INF , !P2 ;  /* 0xff80000020617808 */ /* 0x000fe40005000000 */
[----:B------:R-:W-:Y:S02]  /*b320*/  ISETP.GE.AND P2, PT, R13, R11, PT ;  /* 0x0000000b0d00720c */ /* 0x000fe40003f46270 */
[----:B------:R-:W-:Y:S02]  /*b330*/  FSEL R96, R70, -INF , !P6 ;  /* 0xff80000046607808 */ /* 0x000fe40007000000 */
[----:B------:R-:W-:Y:S01]  /*b340*/  FSEL R116, R35, -INF , !P2 ;  /* 0xff80000023747808 */ /* 0x000fe20005000000 */
[----:B------:R-:W-:Y:S01]  /*b350*/  HMMA.16816.F32 R104, R20, R56, RZ ;  /* 0x000000381468723c */ /* 0x000fe200000018ff */
[----:B------:R-:W-:-:S02]  /*b360*/  ISETP.GE.AND P6, PT, R8, R9, PT ;  /* 0x000000090800720c */ /* 0x000fc40003fc6270 */
[----:B------:R-:W-:Y:S02]  /*b370*/  ISETP.GE.AND P2, PT, R8, R12, PT ;  /* 0x0000000c0800720c */ /* 0x000fe40003f46270 */
[----:B------:R-:W-:Y:S02]  /*b380*/  FSEL R192, R192, -INF , !P6 ;  /* 0xff800000c0c07808 */ /* 0x000fe40007000000 */
[----:B------:R-:W-:Y:S01]  /*b390*/  ISETP.GE.AND P6, PT, R8, R11, PT ;  /* 0x0000000b0800720c */ /* 0x000fe20003fc6270 */
[----:B------:R-:W-:Y:S01]  /*b3a0*/  HMMA.16816.F32 R40, R4, R38, R40 ;  /* 0x000000260428723c */ /* 0x000fe20000001828 */
[----:B------:R-:W-:Y:S01]  /*b3b0*/  FSEL R194, R194, -INF , !P2 ;  /* 0xff800000c2c27808 */ /* 0x000fe20005000000 */
[----:B------:R-:W-:Y:S01]  /*b3c0*/  VIADD R8, R0, 0xffffff30 ;  /* 0xffffff3000087836 */ /* 0x000fe20000000000 */
[----:B------:R-:W-:Y:S02]  /*b3d0*/  ISETP.GE.AND P2, PT, R3, R9, PT ;  /* 0x000000090300720c */ /* 0x000fe40003f46270 */
[----:B------:R-:W-:-:S02]  /*b3e0*/  FSEL R190, R190, -INF , !P6 ;  /* 0xff800000bebe7808 */ /* 0x000fc40007000000 */
[C---:B------:R-:W-:Y:S01]  /*b3f0*/  ISETP.GE.AND P1, PT, R3.reuse, R12, PT ;  /* 0x0000000c0300720c */ /* 0x040fe20003f26270 */
[-C--:B---3--:R-:W-:Y:S01]  /*b400*/  HMMA.16816.F32 R92, R24, R120.reuse, RZ ;  /* 0x00000078185c723c */ /* 0x088fe200000018ff */
[----:B------:R-:W-:Y:S02]  /*b410*/  ISETP.GE.AND P6, PT, R3, R10, PT ;  /* 0x0000000a0300720c */ /* 0x000fe40003fc6270 */
        /* <DEDUP_REMOVED lines=11> */
[C---:B------:R-:W-:Y:S02]  /*b4d0*/  ISETP.GE.AND P2, PT, R3.reuse, R10, PT ;  /* 0x0000000a0300720c */ /* 0x040fe40003f46270 */
[----:B------:R-:W-:Y:S02]  /*b4e0*/  FSEL R101, R44, -INF , !P3 ;  /* 0xff8000002c657808 */ /* 0x000fe40005800000 */
[----:B------:R-:W-:-:S02]  /*b4f0*/  ISETP.GE.AND P3, PT, R3, R11, PT ;  /* 0x0000000b0300720c */ /* 0x000fc40003f66270 */
[C---:B------:R-:W-:Y:S01]  /*b500*/  ISETP.GE.AND P5, PT, R13.reuse, R10, PT ;  /* 0x0000000a0d00720c */ /* 0x040fe20003fa6270 */
[----:B------:R-:W-:Y:S01]  /*b510*/  HMMA.16816.F32 R32, R20, R58, RZ ;  /* 0x0000003a1420723c */ /* 0x000fe200000018ff */
[----:B------:R-:W-:Y:S02]  /*b520*/  FSEL R120, R40, -INF , !P2 ;  /* 0xff80000028787808 */ /* 0x000fe40005000000 */
[----:B------:R-:W-:Y:S02]  /*b530*/  ISETP.GE.AND P2, PT, R13, R11, PT ;  /* 0x0000000b0d00720c */ /* 0x000fe40003f46270 */
[----:B------:R-:W-:Y:S02]  /*b540*/  FSEL R121, R41, -INF , !P5 ;  /* 0xff80000029797808 */ /* 0x000fe40006800000 */
[----:B------:R-:W-:Y:S01]  /*b550*/  FSEL R117, R46, -INF , !P4 ;  /* 0xff8000002e757808 */ /* 0x000fe20006000000 */
[----:B--2---:R-:W-:Y:S01]  /*b560*/  HMMA.16816.F32 R112, R16, R28, R112 ;  /* 0x0000001c1070723c */ /* 0x004fe20000001870 */
[----:B------:R-:W-:-:S02]  /*b570*/  ISETP.GE.AND P5, PT, R3, R12, PT ;  /* 0x0000000c0300720c */ /* 0x000fc40003fa6270 */
[C---:B------:R-:W-:Y:S02]  /*b580*/  ISETP.GE.AND P4, PT, R8.reuse, R9, PT ;  /* 0x000000090800720c */ /* 0x040fe40003f86270 */
[----:B------:R-:W-:Y:S02]  /*b590*/  FSEL R109, R45, -INF , !P1 ;  /* 0xff8000002d6d7808 */ /* 0x000fe40004800000 */
[----:B------:R-:W-:Y:S01]  /*b5a0*/  ISETP.GE.AND P1, PT, R8, R10, PT ;  /* 0x0000000a0800720c */ /* 0x000fe20003f26270 */
[----:B------:R-:W-:Y:S08]  /*b5b0*/  HMMA.16816.F32 R56, R24, R58, RZ ;  /* 0x0000003a1838723c */ /* 0x000ff000000018ff */
[----:B------:R-:W-:Y:S03]  /*b5c0*/  HMMA.16816.F32 R104, R4, R28, R104 ;  /* 0x0000001c0468723c */ /* 0x000fe60000001868 */
[----:B------:R-:W-:Y:S01]  /*b5d0*/  FSEL R112, R112, -INF , !P4 ;  /* 0xff80000070707808 */ /* 0x000fe20006000000 */
[----:B------:R-:W-:Y:S01]  /*b5e0*/  BAR.SYNC.DEFER_BLOCKING 0x0 ;  /* 0x0000000000007b1d */ /* 0x000fe20000010000 */
[----:B------:R-:W-:-:S03]  /*b5f0*/  ISETP.GE.AND P4, PT, R8, R11, PT ;  /* 0x0000000b0800720c */ /* 0x000fc60003f86270 */
[-C--:B------:R-:W-:Y:S08]  /*b600*/  HMMA.16816.F32 R92, R16, R124.reuse, R92 ;  /* 0x0000007c105c723c */ /* 0x080ff0000000185c */
[----:B------:R-:W-:Y:S01]  /*b610*/  HMMA.16816.F32 R88, R4, R124, R88 ;  /* 0x0000007c0458723c */ /* 0x000fe20000001858 */
[----:B------:R-:W-:Y:S02]  /*b620*/  FSEL R124, R42, -INF , !P3 ;  /* 0xff8000002a7c7808 */ /* 0x000fe40005800000 */
[----:B------:R-:W-:Y:S01]  /*b630*/  ISETP.GE.AND P3, PT, R3, R9, PT ;  /* 0x000000090300720c */ /* 0x000fe20003f66270 */
[----:B------:R-:W-:Y:S01]  /*b640*/  VIADD R3, R0, 0xffffff31 ;  /* 0xffffff3100037836 */ /* 0x000fe20000000000 */
[----:B------:R-:W-:-:S02]  /*b650*/  FSEL R125, R43, -INF , !P2 ;  /* 0xff8000002b7d7808 */ /* 0x000fc40005000000 */
[-C--:B------:R-:W-:Y:S01]  /*b660*/  ISETP.GE.AND P2, PT, R8, R12.reuse, PT ;  /* 0x0000000c0800720c */ /* 0x080fe20003f46270 */
[----:B------:R-:W-:Y:S01]  /*b670*/  HMMA.16816.F32 R52, R16, R38, R52 ;  /* 0x000000261034723c */ /* 0x000fe20000001834 */
[----:B------:R-:W-:Y:S01]  /*b680*/  FSEL R141, R106, -INF , !P4 ;  /* 0xff8000006a8d7808 */ /* 0x000fe20006000000 */
[----:B------:R-:W-:Y:S01]  /*b690*/  VIADD R8, R0, 0xffffff40 ;  /* 0xffffff4000087836 */ /* 0x000fe20000000000 */
[----:B------:R-:W-:Y:S02]  /*b6a0*/  FSEL R173, R114, -INF , !P2 ;  /* 0xff80000072ad7808 */ /* 0x000fe40005000000 */
[C---:B------:R-:W-:Y:S02]  /*b6b0*/  ISETP.GE.AND P2, PT, R3.reuse, R9, PT ;  /* 0x000000090300720c */ /* 0x040fe40003f46270 */
[----:B------:R-:W-:Y:S01]  /*b6c0*/  FSEL R114, R104, -INF , !P1 ;  /* 0xff80000068727808 */ /* 0x000fe20004800000 */
[----:B------:R-:W-:Y:S01]  /*b6d0*/  HMMA.16816.F32 R32, R4, R30, R32 ;  /* 0x0000001e0420723c */ /* 0x000fe20000001820 */
[----:B------:R-:W-:-:S02]  /*b6e0*/  ISETP.GE.AND P1, PT, R3, R12, PT ;  /* 0x0000000c0300720c */ /* 0x000fc40003f26270 */
[----:B------:R-:W-:Y:S02]  /*b6f0*/  ISETP.GE.AND P4, PT, R3, R10, PT ;  /* 0x0000000a0300720c */ /* 0x000fe40003f86270 */
[----:B------:R-:W-:Y:S02]  /*b700*/  FSEL R113, R113, -INF , !P2 ;  /* 0xff80000071717808 */ /* 0x000fe40005000000 */
[----:B------:R-:W-:Y:S01]  /*b710*/  ISETP.GE.AND P2, PT, R3, R11, PT ;  /* 0x0000000b0300720c */ /* 0x000fe20003f46270 */
[----:B------:R-:W-:Y:S01]  /*b720*/  HMMA.16816.F32 R56, R16, R30, R56 ;  /* 0x0000001e1038723c */ /* 0x000fe20000001838 */
[----:B------:R-:W-:Y:S01]  /*b730*/  VIADD R3, R0, 0xffffff38 ;  /* 0xffffff3800037836 */ /* 0x000fe20000000000 */
[----:B------:R-:W-:Y:S02]  /*b740*/  FSEL R174, R115, -INF , !P1 ;  /* 0xff80000073ae7808 */ /* 0x000fe40004800000 */
[----:B------:R-:W-:Y:S02]  /*b750*/  FSEL R128, R105, -INF , !P4 ;  /* 0xff80000069807808 */ /* 0x000fe40006000000 */
[----:B------:R-:W-:-:S02]  /*b760*/  ISETP.GE.AND P1, PT, R13, R9, PT ;  /* 0x000000090d00720c */ /* 0x000fc40003f26270 */
[-C--:B------:R-:W-:Y:S01]  /*b770*/  HMMA.16816.F32 R28, R20, R62.reuse, RZ ;  /* 0x0000003e141c723c */ /* 0x080fe200000018ff */
[----:B------:R-:W-:Y:S01]  /*b780*/  ISETP.GE.AND P4, PT, R13, R12, PT ;  /* 0x0000000c0d00720c */ /* 0x000fe20003f86270 */
[----:B------:R-:W-:Y:S01]  /*b790*/  VIADD R13, R0, 0xffffff39 ;  /* 0xffffff39000d7836 */ /* 0x000fe20000000000 */
[----:B------:R-:W-:Y:S02]  /*b7a0*/  FSEL R140, R107, -INF , !P2 ;  /* 0xff8000006b8c7808 */ /* 0x000fe40005000000 */
[----:B------:R-:W-:Y:S02]  /*b7b0*/  ISETP.GE.AND P2, PT, R3, R10, PT ;  /* 0x0000000a0300720c */ /* 0x000fe40003f46270 */
[----:B------:R-:W-:Y:S01]  /*b7c0*/  FSEL R106, R47, -INF , !P6 ;  /* 0xff8000002f6a7808 */ /* 0x000fe20007000000 */
[----:B------:R-:W-:Y:S01]  /*b7d0*/  HMMA.16816.F32 R60, R24, R62, RZ ;  /* 0x0000003e183c723c */ /* 0x000fe200000018ff */
[----:B------:R-:W-:Y:S02]  /*b7e0*/  FSEL R104, R52, -INF , !P3 ;  /* 0xff80000034687808 */ /* 0x000fe40005800000 */
[----:B------:R-:W-:-:S02]  /*b7f0*/  ISETP.GE.AND P3, PT, R3, R11, PT ;  /* 0x0000000b0300720c */ /* 0x000fc40003f66270 */
[C---:B------:R-:W-:Y:S02]  /*b800*/  ISETP.GE.AND P6, PT, R13.reuse, R10, PT ;  /* 0x0000000a0d00720c */ /* 0x040fe40003fc6270 */
[----:B------:R-:W-:Y:S01]  /*b810*/  FSEL R115, R32, -INF , !P2 ;  /* 0xff80000020737808 */ /* 0x000fe20005000000 */
[----:B------:R-:W-:Y:S01]  /*b820*/  HMMA.16816.F32 R36, R24, R118, RZ ;  /* 0x000000761824723c */ /* 0x000fe200000018ff */
[----:B------:R-:W-:Y:S02]  /*b830*/  ISETP.GE.AND P2, PT, R13, R11, PT ;  /* 0x0000000b0d00720c */ /* 0x000fe40003f46270 */
[----:B------:R-:W-:Y:S02]  /*b840*/  FSEL R145, R34, -INF , !P3 ;  /* 0xff80000022917808 */ /* 0x000fe40005800000 */
[----:B------:R-:W-:Y:S02]  /*b850*/  FSEL R129, R33, -INF , !P6 ;  /* 0xff80000021817808 */ /* 0x000fe40007000000 */
[C---:B------:R-:W-:Y:S01]  /*b860*/  ISETP.GE.AND P3, PT, R3.reuse, R9, PT ;  /* 0x000000090300720c */ /* 0x040fe20003f66270 */
[----:B------:R-:W-:Y:S01]  /*b870*/  HMMA.16816.F32 R28, R4, R98, R28 ;  /* 0x00000062041c723c */ /* 0x000fe2000000181c */
[----:B------:R-:W-:Y:S01]  /*b880*/  ISETP.GE.AND P6, PT, R3, R12, PT ;  /* 0x0000000c0300720c */ /* 0x000fe20003fc6270 */
[----:B------:R-:W-:Y:S01]  /*b890*/  VIADD R3, R0, 0xffffff41 ;  /* 0xffffff4100037836 */ /* 0x000fe20000000000 */
[----:B------:R-:W-:-:S02]  /*b8a0*/  FSEL R172, R35, -INF , !P2 ;  /* 0xff80000023ac7808 */ /* 0x000fc40005000000 */
[----:B------:R-:W-:Y:S02]  /*b8b0*/  FSEL R107, R54, -INF , !P5 ;  /* 0xff800000366b7808 */ /* 0x000fe40006800000 */
[C---:B------:R-:W-:Y:S01]  /*b8c0*/  ISETP.GE.AND P5, PT, R8.reuse, R9, PT ;  /* 0x000000090800720c */ /* 0x040fe20003fa6270 */
[----:B------:R-:W-:Y:S01]  /*b8d0*/  HMMA.16816.F32 R32, R20, R102, RZ ;  /* 0x000000661420723c */ /* 0x000fe200000018ff */
[C---:B------:R-:W-:Y:S02]  /*b8e0*/  ISETP.GE.AND P2, PT, R8.reuse, R12, PT ;  /* 0x0000000c0800720c */ /* 0x040fe40003f46270 */
[----:B------:R-:W-:Y:S02]  /*b8f0*/  FSEL R105, R53, -INF , !P1 ;  /* 0xff80000035697808 */ /* 0x000fe40004800000 */
[----:B------:R-:W-:Y:S02]  /*b900*/  ISETP.GE.AND P1, PT, R8, R10, PT ;  /* 0x0000000a0800720c */ /* 0x000fe40003f26270 */
[----:B------:R-:W-:Y:S01]  /*b910*/  FSEL R221, R84, -INF , !P5 ;  /* 0xff80000054dd7808 */ /* 0x000fe20006800000 */
[----:B------:R-:W-:Y:S01]  /*b920*/  HMMA.16816.F32 R60, R16, R98, R60 ;  /* 0x00000062103c723c */ /* 0x000fe2000000183c */
[----:B------:R-:W-:-:S02]  /*b930*/  FSEL R222, R86, -INF , !P2 ;  /* 0xff80000056de7808 */ /* 0x000fc40005000000 */
[----:B------:R-:W-:Y:S01]  /*b940*/  ISETP.GE.AND P5, PT, R8, R11, PT ;  /* 0x0000000b0800720c */ /* 0x000fe20003fa6270 */
[----:B------:R-:W-:Y:S01]  /*b950*/  VIADD R8, R0, 0xffffff50 ;  /* 0xffffff5000087836 */ /* 0x000fe20000000000 */
[C---:B------:R-:W-:Y:S02]  /*b960*/  ISETP.GE.AND P2, PT, R3.reuse, R9, PT ;  /* 0x000000090300720c */ /* 0x040fe40003f46270 */
[----:B------:R-:W-:Y:S02]  /*b970*/  FSEL R86, R80, -INF , !P1 ;  /* 0xff80000050567808 */ /* 0x000fe40004800000 */
[----:B------:R-:W-:Y:S02]  /*b980*/  ISETP.GE.AND P1, PT, R3, R12, PT ;  /* 0x0000000c0300720c */ /* 0x000fe40003f26270 */
[----:B------:R-:W-:Y:S01]  /*b990*/  FSEL R219, R82, -INF , !P5 ;  /* 0xff80000052db7808 */ /* 0x000fe20006800000 */
[----:B------:R-:W-:Y:S01]  /*b9a0*/  HMMA.16816.F32 R32, R4, R110, R32 ;  /* 0x0000006e0420723c */ /* 0x000fe20000001820 */
[----:B------:R-:W-:-:S02]  /*b9b0*/  FSEL R220, R85, -INF , !P2 ;  /* 0xff80000055dc7808 */ /* 0x000fc40005000000 */
[C---:B------:R-:W-:Y:S02]  /*b9c0*/  ISETP.GE.AND P5, PT, R3.reuse, R10, PT ;  /* 0x0000000a0300720c */ /* 0x040fe40003fa6270 */
[----:B------:R-:W-:Y:S01]  /*b9d0*/  ISETP.GE.AND P2, PT, R3, R11, PT ;  /* 0x0000000b0300720c */ /* 0x000fe20003f46270 */
[C---:B------:R-:W-:Y:S01]  /*b9e0*/  VIADD R3, R0.reuse, 0xffffff48 ;  /* 0xffffff4800037836 */ /* 0x040fe20000000000 */
[----:B------:R-:W-:Y:S02]  /*b9f0*/  FSEL R223, R87, -INF , !P1 ;  /* 0xff80000057df7808 */ /* 0x000fe40004800000 */
[----:B------:R-:W-:Y:S02]  /*ba00*/  FSEL R87, R81, -INF , !P5 ;  /* 0xff80000051577808 */ /* 0x000fe40006800000 */
[C---:B------:R-:W-:Y:S02]  /*ba10*/  ISETP.GE.AND P1, PT, R13.reuse, R9, PT ;  /* 0x000000090d00720c */ /* 0x040fe40003f26270 */
[----:B------:R-:W-:Y:S01]  /*ba20*/  ISETP.GE.AND P5, PT, R13, R12, PT ;  /* 0x0000000c0d00720c */ /* 0x000fe20003fa6270 */
[----:B------:R-:W-:Y:S01]  /*ba30*/  VIADD R13, R0, 0xffffff49 ;  /* 0xffffff49000d7836 */ /* 0x000fe20000000000 */
[----:B------:R-:W-:-:S02]  /*ba40*/  FSEL R217, R83, -INF , !P2 ;  /* 0xff80000053d97808 */ /* 0x000fc40005000000 */
[-C--:B------:R-:W-:Y:S02]  /*ba50*/  ISETP.GE.AND P2, PT, R3, R10.reuse, PT ;  /* 0x0000000a0300720c */ /* 0x080fe40003f46270 */
[----:B------:R-:W-:Y:S02]  /*ba60*/  FSEL R81, R55, -INF , !P4 ;  /* 0xff80000037517808 */ /* 0x000fe40006000000 */
[----:B------:R-:W-:Y:S02]  /*ba70*/  FSEL R80, R56, -INF , !P3 ;  /* 0xff80000038507808 */ /* 0x000fe40005800000 */
[----:B------:R-:W-:Y:S02]  /*ba80*/  FSEL R85, R28, -INF , !P2 ;  /* 0xff8000001c557808 */ /* 0x000fe40005000000 */
[----:B------:R-:W-:Y:S02]  /*ba90*/  ISETP.GE.AND P3, PT, R3, R11, PT ;  /* 0x0000000b0300720c */ /* 0x000fe40003f66270 */
[----:B------:R-:W-:-:S02]  /*baa0*/  ISETP.GE.AND P4, PT, R13, R10, PT ;  /* 0x0000000a0d00720c */ /* 0x000fc40003f86270 */
[----:B------:R-:W-:Y:S02]  /*bab0*/  ISETP.GE.AND P2, PT, R13, R11, PT ;  /* 0x0000000b0d00720c */ /* 0x000fe40003f46270 */
[----:B------:R-:W-:Y:S02]  /*bac0*/  FSEL R215, R30, -INF , !P3 ;  /* 0xff8000001ed77808 */ /* 0x000fe40005800000 */
[----:B------:R-:W-:Y:S02]  /*bad0*/  FSEL R175, R29, -INF , !P4 ;  /* 0xff8000001daf7808 */ /* 0x000fe40006000000 */
[----:B------:R-:W-:Y:S02]  /*bae0*/  FSEL R216, R31, -INF , !P2 ;  /* 0xff8000001fd87808 */ /* 0x000fe40005000000 */
[----:B------:R-:W-:Y:S01]  /*baf0*/  HMMA.16816.F32 R28, R24, R102, RZ ;  /* 0x00000066181c723c */ /* 0x000fe200000018ff */
[----:B------:R-:W-:Y:S02]  /*bb00*/  FSEL R84, R58, -INF , !P6 ;  /* 0xff8000003a547808 */ /* 0x000fe40007000000 */
[----:B------:R-:W-:-:S02]  /*bb10*/  ISETP.GE.AND P3, PT, R3, R9, PT ;  /* 0x000000090300720c */ /* 0x000fc40003f66270 */
[-C--:B------:R-:W-:Y:S01]  /*bb20*/  ISETP.GE.AND P4, PT, R3, R12.reuse, PT ;  /* 0x0000000c0300720c */ /* 0x080fe20003f86270 */
[----:B------:R-:W-:Y:S01]  /*bb30*/  VIADD R3, R0, 0xffffff51 ;  /* 0xffffff5100037836 */ /* 0x000fe20000000000 */
[C---:B------:R-:W-:Y:S02]  /*bb40*/  ISETP.GE.AND P6, PT, R8.reuse, R9, PT ;  /* 0x000000090800720c */ /* 0x040fe40003fc6270 */
[----:B------:R-:W-:Y:S02]  /*bb50*/  ISETP.GE.AND P2, PT, R8, R12, PT ;  /* 0x0000000c0800720c */ /* 0x000fe40003f46270 */
[----:B------:R-:W-:Y:S02]  /*bb60*/  FSEL R82, R57, -INF , !P1 ;  /* 0xff80000039527808 */ /* 0x000fe40004800000 */
[----:B------:R-:W-:Y:S02]  /*bb70*/  FSEL R225, R196, -INF , !P6 ;  /* 0xff800000c4e17808 */ /* 0x000fe40007000000 */
[----:B------:R-:W-:-:S02]  /*bb80*/  ISETP.GE.AND P1, PT, R8, R10, PT ;  /* 0x0000000a0800720c */ /* 0x000fc40003f26270 */
[----:B------:R-:W-:Y:S01]  /*bb90*/  ISETP.GE.AND P6, PT, R8, R11, PT ;  /* 0x0000000b0800720c */ /* 0x000fe20003fc6270 */
[----:B------:R-:W-:Y:S01]  /*bba0*/  VIADD R8, R0, 0xffffff60 ;  /* 0xffffff6000087836 */ /* 0x000fe20000000000 */
[----:B------:R-:W-:Y:S01]  /*bbb0*/  FSEL R238, R198, -INF , !P2 ;  /* 0xff800000c6ee7808 */ /* 0x000fe20005000000 */
[----:B------:R-:W-:Y:S01]  /*bbc0*/  HMMA.16816.F32 R40, R16, R110, R28 ;  /* 0x0000006e1028723c */ /* 0x000fe2000000181c */
[C---:B------:R-:W-:Y:S02]  /*bbd0*/  ISETP.GE.AND P2, PT, R3.reuse, R9, PT ;  /* 0x000000090300720c */ /* 0x040fe40003f46270 */
[----:B------:R-:W-:Y:S02]  /*bbe0*/  FSEL R252, R76, -INF , !P1 ;  /* 0xff8000004cfc7808 */ /* 0x000fe40004800000 */
[----:B------:R-:W-:Y:S02]  /*bbf0*/  FSEL R14, R78, -INF , !P6 ;  /* 0xff8000004e0e7808 */ /* 0x000fe40007000000 */
[C---:B------:R-:W-:Y:S01]  /*bc00*/  ISETP.GE.AND P1, PT, R3.reuse, R12, PT ;  /* 0x0000000c0300720c */ /* 0x040fe20003f26270 */
[----:B------:R-:W-:Y:S01]  /*bc10*/  HMMA.16816.F32 R28, R20, R118, RZ ;  /* 0x00000076141c723c */ /* 0x000fe200000018ff */
[----:B------:R-:W-:-:S02]  /*bc20*/  ISETP.GE.AND P6, PT, R3, R10, PT ;  /* 0x0000000a0300720c */ /* 0x000fc40003fc6270 */
[----:B------:R-:W-:Y:S02]  /*bc30*/  FSEL R224, R197, -INF , !P2 ;  /* 0xff800000c5e07808 */ /* 0x000fe40005000000 */
[----:B------:R-:W-:Y:S01]  /*bc40*/  ISETP.GE.AND P2, PT, R3, R11, PT ;  /* 0x0000000b0300720c */ /* 0x000fe20003f46270 */
[C---:B------:R-:W-:Y:S01]  /*bc50*/  VIADD R3, R0.reuse, 0xffffff58 ;  /* 0xffffff5800037836 */ /* 0x040fe20000000000 */
[----:B------:R-:W-:Y:S01]  /*bc60*/  FSEL R237, R199, -INF , !P1 ;  /* 0xff800000c7ed7808 */ /* 0x000fe20004800000 */
[----:B------:R-:W-:Y:S01]  /*bc70*/  HMMA.16816.F32 R20, R20, R122, RZ ;  /* 0x0000007a1414723c */ /* 0x000fe200000018ff */
[----:B------:R-:W-:Y:S02]  /*bc80*/  FSEL R251, R77, -INF , !P6 ;  /* 0xff8000004dfb7808 */ /* 0x000fe40007000000 */
[C---:B------:R-:W-:Y:S02]  /*bc90*/  ISETP.GE.AND P1, PT, R13.reuse, R9, PT ;  /* 0x000000090d00720c */ /* 0x040fe40003f26270 */
[----:B------:R-:W-:Y:S01]  /*bca0*/  ISETP.GE.AND P6, PT, R13, R12, PT ;  /* 0x0000000c0d00720c */ /* 0x000fe20003fc6270 */
[----:B------:R-:W-:Y:S01]  /*bcb0*/  VIADD R13, R0, 0xffffff59 ;  /* 0xffffff59000d7836 */ /* 0x000fe20000000000 */
[----:B------:R-:W-:-:S02]  /*bcc0*/  FSEL R197, R60, -INF , !P3 ;  /* 0xff8000003cc57808 */ /* 0x000fc40005800000 */
[----:B------:R-:W-:Y:S02]  /*bcd0*/  ISETP.GE.AND P3, PT, R3, R11, PT ;  /* 0x0000000b0300720c */ /* 0x000fe40003f66270 */
[----:B------:R-:W-:Y:S01]  /*bce0*/  FSEL R69, R79, -INF , !P2 ;  /* 0xff8000004f457808 */ /* 0x000fe20005000000 */
[----:B------:R-:W-:Y:S01]  /*bcf0*/  HMMA.16816.F32 R28, R4, R130, R28 ;  /* 0x00000082041c723c */ /* 0x000fe2000000181c */
[----:B------:R-:W-:Y:S02]  /*bd00*/  FSEL R83, R59, -INF , !P5 ;  /* 0xff8000003b537808 */ /* 0x000fe40006800000 */
[-C--:B------:R-:W-:Y:S02]  /*bd10*/  ISETP.GE.AND P2, PT, R3, R10.reuse, PT ;  /* 0x0000000a0300720c */ /* 0x080fe40003f46270 */
[----:B------:R-:W-:Y:S02]  /*bd20*/  ISETP.GE.AND P5, PT, R13, R10, PT ;  /* 0x0000000a0d00720c */ /* 0x000fe40003fa6270 */
[----:B------:R-:W-:-:S02]  /*bd30*/  FSEL R68, R34, -INF , !P3 ;  /* 0xff80000022447808 */ /* 0x000fc40005800000 */
[----:B------:R-:W-:Y:S02]  /*bd40*/  ISETP.GE.AND P3, PT, R13, R11, PT ;  /* 0x0000000b0d00720c */ /* 0x000fe40003f66270 */
[----:B------:R-:W-:Y:S02]  /*bd50*/  FSEL R198, R62, -INF , !P4 ;  /* 0xff8000003ec67808 */ /* 0x000fe40006000000 */
[----:B------:R-:W-:Y:S02]  /*bd60*/  FSEL R242, R32, -INF , !P2 ;  /* 0xff80000020f27808 */ /* 0x000fe40005000000 */
[----:B------:R-:W-:Y:S02]  /*bd70*/  FSEL R249, R33, -INF , !P5 ;  /* 0xff80000021f97808 */ /* 0x000fe40006800000 */
[-C--:B------:R-:W-:Y:S02]  /*bd80*/  ISETP.GE.AND P4, PT, R8, R9.reuse, PT ;  /* 0x000000090800720c */ /* 0x080fe40003f86270 */
[----:B------:R-:W-:-:S02]  /*bd90*/  ISETP.GE.AND P2, PT, R3, R9, PT ;  /* 0x000000090300720c */ /* 0x000fc40003f46270 */
[-C--:B------:R-:W-:Y:S01]  /*bda0*/  ISETP.GE.AND P5, PT, R3, R12.reuse, PT ;  /* 0x0000000c0300720c */ /* 0x080fe20003fa6270 */
[----:B------:R-:W-:Y:S01]  /*bdb0*/  VIADD R3, R0, 0xffffff61 ;  /* 0xffffff6100037836 */ /* 0x000fe20000000000 */
[----:B------:R-:W-:Y:S02]  /*bdc0*/  FSEL R78, R35, -INF , !P3 ;  /* 0xff800000234e7808 */ /* 0x000fe40005800000 */
[----:B------:R-:W-:Y:S01]  /*bdd0*/  ISETP.GE.AND P3, PT, R8, R12, PT ;  /* 0x0000000c0800720c */ /* 0x000fe20003f66270 */
[----:B------:R-:W-:Y:S01]  /*bde0*/  HMMA.16816.F32 R32, R24, R122, RZ ;  /* 0x0000007a1820723c */ /* 0x000fe200000018ff */
[----:B------:R-:W-:Y:S02]  /*bdf0*/  FSEL R196, R61, -INF , !P1 ;  /* 0xff8000003dc47808 */ /* 0x000fe40004800000 */
[----:B------:R-:W-:Y:S02]  /*be00*/  FSEL R204, R204, -INF , !P4 ;  /* 0xff800000cccc7808 */ /* 0x000fe40006000000 */
[----:B------:R-:W-:-:S02]  /*be10*/  ISETP.GE.AND P1, PT, R8, R10, PT ;  /* 0x0000000a0800720c */ /* 0x000fc40003f26270 */
[----:B------:R-:W-:Y:S01]  /*be20*/  ISETP.GE.AND P4, PT, R8, R11, PT ;  /* 0x0000000b0800720c */ /* 0x000fe20003f86270 */
[----:B------:R-:W-:Y:S01]  /*be30*/  VIADD R8, R0, 0xffffff70 ;  /* 0xffffff7000087836 */ /* 0x000fe20000000000 */
[----:B------:R-:W-:Y:S01]  /*be40*/  FSEL R236, R206, -INF , !P3 ;  /* 0xff800000ceec7808 */ /* 0x000fe20005800000 */
[----:B------:R-:W-:Y:S01]  /*be50*/  HMMA.16816.F32 R24, R4, R126, R20 ;  /* 0x0000007e0418723c */ /* 0x000fe20000001814 */
[C---:B------:R-:W-:Y:S01]  /*be60*/  ISETP.GE.AND P3, PT, R3.reuse, R9, PT ;  /* 0x000000090300720c */ /* 0x040fe20003f66270 */
[----:B------:R-:W-:Y:S01]  /*be70*/  VIADD R4, R0, 0xffffff69 ;  /* 0xffffff6900047836 */ /* 0x000fe20000000000 */
[----:B------:R-:W-:Y:S01]  /*be80*/  FSEL R70, R200, -INF , !P1 ;  /* 0xff800000c8467808 */ /* 0x000fe20004800000 */
[----:B------:R-:W-:Y:S01]  /*be90*/  VIADD R5, R0, 0xffffff68 ;  /* 0xffffff6800057836 */ /* 0x000fe20000000000 */
[----:B------:R-:W-:Y:S02]  /*bea0*/  FSEL R76, R202, -INF , !P4 ;  /* 0xff800000ca4c7808 */ /* 0x000fe40006000000 */
[C---:B------:R-:W-:Y:S01]  /*beb0*/  ISETP.GE.AND P1, PT, R3.reuse, R12, PT ;  /* 0x0000000c0300720c */ /* 0x040fe20003f26270 */
[----:B------:R-:W-:Y:S01]  /*bec0*/  HMMA.16816.F32 R20, R16, R130, R36 ;  /* 0x000000821014723c */ /* 0x000fe20000001824 */
[----:B------:R-:W-:-:S02]  /*bed0*/  ISETP.GE.AND P4, PT, R3, R10, PT ;  /* 0x0000000a0300720c */ /* 0x000fc40003f86270 */
[----:B------:R-:W-:Y:S02]  /*bee0*/  FSEL R122, R63, -INF , !P6 ;  /* 0xff8000003f7a7808 */ /* 0x000fe40007000000 */
[----:B------:R-:W-:Y:S02]  /*bef0*/  FSEL R205, R205, -INF , !P3 ;  /* 0xff800000cdcd7808 */ /* 0x000fe40005800000 */
[----:B------:R-:W-:Y:S01]  /*bf00*/  ISETP.GE.AND P6, PT, R8, R9, PT ;  /* 0x000000090800720c */ /* 0x000fe20003fc6270 */
[----:B------:R-:W-:Y:S01]  /*bf10*/  HMMA.16816.F32 R16, R16, R126, R32 ;  /* 0x0000007e1010723c */ /* 0x000fe20000001820 */
[----:B------:R-:W-:Y:S01]  /*bf20*/  ISETP.GE.AND P3, PT, R3, R11, PT ;  /* 0x0000000b0300720c */ /* 0x000fe20003f66270 */
[----:B------:R-:W-:Y:S01]  /*bf30*/  VIADD R3, R0, 0xffffff71 ;  /* 0xffffff7100037836 */ /* 0x000fe20000000000 */
[----:B------:R-:W-:Y:S02]  /*bf40*/  FSEL R235, R207, -INF , !P1 ;  /* 0xff800000cfeb7808 */ /* 0x000fe40004800000 */
[----:B------:R-:W-:-:S02]  /*bf50*/  FSEL R15, R201, -INF , !P4 ;  /* 0xff800000c90f7808 */ /* 0x000fc40006000000 */
[C---:B------:R-:W-:Y:S02]  /*bf60*/  ISETP.GE.AND P1, PT, R13.reuse, R9, PT ;  /* 0x000000090d00720c */ /* 0x040fe40003f26270 */
[-C--:B------:R-:W-:Y:S02]  /*bf70*/  ISETP.GE.AND P4, PT, R13, R12.reuse, PT ;  /* 0x0000000c0d00720c */ /* 0x080fe40003f86270 */
[----:B------:R-:W-:Y:S02]  /*bf80*/  FSEL R202, R92, -INF , !P6 ;  /* 0xff8000005cca7808 */ /* 0x000fe40007000000 */
[----:B------:R-:W-:Y:S02]  /*bf90*/  FSEL R13, R203, -INF , !P3 ;  /* 0xff800000cb0d7808 */ /* 0x000fe40005800000 */
[C---:B------:R-:W-:Y:S02]  /*bfa0*/  ISETP.GE.AND P6, PT, R8.reuse, R11, PT ;  /* 0x0000000b0800720c */ /* 0x040fe40003fc6270 */
[----:B------:R-:W-:Y:S01]  /*bfb0*/  ISETP.GE.AND P3, PT, R8, R12, PT ;  /* 0x0000000c0800720c */ /* 0x000fe20003f66270 */
[----:B------:R-:W-:Y:S01]  /*bfc0*/  STL [R1+0x30], R13 ;  /* 0x0000300d01007387 */ /* 0x000fe20000100800 */
[----:B------:R-:W-:-:S02]  /*bfd0*/  FSEL R44, R90, -INF , !P6 ;  /* 0xff8000005a2c7808 */ /* 0x000fc40007000000 */
[----:B------:R-:W-:Y:S02]  /*bfe0*/  FSEL R250, R94, -INF , !P3 ;  /* 0xff8000005efa7808 */ /* 0x000fe40005800000 */
[CC--:B------:R-:W-:Y:S02]  /*bff0*/  ISETP.GE.AND P6, PT, R3.reuse, R10.reuse, PT ;  /* 0x0000000a0300720c */ /* 0x0c0fe40003fc6270 */
[----:B------:R-:W-:Y:S02]  /*c000*/  ISETP.GE.AND P3, PT, R3, R9, PT ;  /* 0x000000090300720c */ /* 0x000fe40003f66270 */
[----:B------:R-:W-:Y:S02]  /*c010*/  FSEL R200, R40, -INF , !P2 ;  /* 0xff80000028c87808 */ /* 0x000fe40005000000 */
[----:B------:R-:W-:Y:S02]  /*c020*/  ISETP.GE.AND P2, PT, R8, R10, PT ;  /* 0x0000000a0800720c */ /* 0x000fe40003f46270 */
[----:B------:R-:W-:-:S02]  /*c030*/  FSEL R199, R41, -INF , !P1 ;  /* 0xff80000029c77808 */ /* 0x000fc40004800000 */
[----:B------:R-:W-:Y:S02]  /*c040*/  FSEL R6, R89, -INF , !P6 ;  /* 0xff80000059067808 */ /* 0x000fe40007000000 */
[----:B------:R-:W-:Y:S02]  /*c050*/  FSEL R201, R93, -INF , !P3 ;  /* 0xff8000005dc97808 */ /* 0x000fe40005800000 */
[----:B------:R-:W-:Y:S01]  /*c060*/  ISETP.GE.AND P1, PT, R4, R10, PT ;  /* 0x0000000a0400720c */ /* 0x000fe20003f26270 */
[----:B------:R1:W-:Y:S01]  /*c070*/  STL [R1+0x8], R6 ;  /* 0x0000080601007387 */ /* 0x0003e20000100800 */
[C---:B------:R-:W-:Y:S02]  /*c080*/  ISETP.GE.AND P3, PT, R3.reuse, R11, PT ;  /* 0x0000000b0300720c */ /* 0x040fe40003f66270 */
[----:B------:R-:W-:Y:S02]  /*c090*/  FSEL R77, R88, -INF , !P2 ;  /* 0xff800000584d7808 */ /* 0x000fe40005000000 */
[----:B------:R-:W-:Y:S01]  /*c0a0*/  ISETP.GE.AND P2, PT, R3, R12, PT ;  /* 0x0000000c0300720c */ /* 0x000fe20003f46270 */
[C---:B------:R-:W-:Y:S01]  /*c0b0*/  VIADD R3, R0.reuse, 0xffffff78 ;  /* 0xffffff7800037836 */ /* 0x040fe20000000000 */
[----:B------:R-:W-:Y:S01]  /*c0c0*/  FSEL R244, R29, -INF , !P1 ;  /* 0xff8000001df47808 */ /* 0x000fe20004800000 */
[----:B------:R-:W-:Y:S01]  /*c0d0*/  VIADD R0, R0, 0xffffff79 ;  /* 0xffffff7900007836 */ /* 0x000fe20000000000 */
[----:B------:R-:W-:-:S02]  /*c0e0*/  ISETP.GE.AND P1, PT, R4, R9, PT ;  /* 0x000000090400720c */ /* 0x000fc40003f26270 */
[----:B------:R-:W-:Y:S02]  /*c0f0*/  FSEL R240, R95, -INF , !P2 ;  /* 0xff8000005ff07808 */ /* 0x000fe40005000000 */
[----:B------:R-:W-:Y:S02]  /*c100*/  FSEL R127, R21, -INF , !P1 ;  /* 0xff800000157f7808 */ /* 0x000fe40004800000 */
[----:B------:R-:W-:Y:S02]  /*c110*/  ISETP.GE.AND P1, PT, R3, R11, PT ;  /* 0x0000000b0300720c */ /* 0x000fe40003f26270 */
[----:B------:R-:W-:Y:S02]  /*c120*/  ISETP.GE.AND P2, PT, R5, R10, PT ;  /* 0x0000000a0500720c */ /* 0x000fe40003f46270 */
[----:B------:R-:W-:Y:S02]  /*c130*/  FSEL R241, R26, -INF , !P1 ;  /* 0xff8000001af17808 */ /* 0x000fe40004800000 */
[----:B------:R-:W-:-:S02]  /*c140*/  FSEL R203, R42, -INF , !P5 ;  /* 0xff8000002acb7808 */ /* 0x000fc40006800000 */
[----:B------:R-:W-:Y:S02]  /*c150*/  FSEL R245, R28, -INF , !P2 ;  /* 0xff8000001cf57808 */ /* 0x000fe40005000000 */
[----:B-1----:R-:W-:Y:S02]  /*c160*/  FSEL R6, R91, -INF , !P3 ;  /* 0xff8000005b067808 */ /* 0x002fe40005800000 */
[----:B------:R-:W-:Y:S02]  /*c170*/  ISETP.GE.AND P1, PT, R247, 0x3, PT ;  /* 0x00000003f700780c */ /* 0x000fe40003f26270 */
[----:B------:R-:W-:Y:S01]  /*c180*/  ISETP.GE.AND P5, PT, R3, R10, PT ;  /* 0x0000000a0300720c */ /* 0x000fe20003fa6270 */
[----:B------:R1:W-:Y:S01]  /*c190*/  STL [R1+0x14], R6 ;  /* 0x0000140601007387 */ /* 0x0003e20000100800 */
[----:B------:R-:W-:Y:S02]  /*c1a0*/  ISETP.GE.AND P2, PT, R5, R11, PT ;  /* 0x0000000b0500720c */ /* 0x000fe40003f46270 */
        /* <DEDUP_REMOVED lines=13> */
[CC--:B------:R-:W-:Y:S02]  /*c280*/  ISETP.GE.AND P6, PT, R3.reuse, R9.reuse, PT ;  /* 0x000000090300720c */ /* 0x0c0fe40003fc6270 */
[C---:B------:R-:W-:Y:S02]  /*c290*/  ISETP.GE.AND P5, PT, R0.reuse, R9, PT ;  /* 0x000000090000720c */ /* 0x040fe40003fa6270 */
        /* <DEDUP_REMOVED lines=8> */
[----:B-1----:R-:W-:Y:S06]  /*c320*/  @!P1 BRA `(.L_x_248) ;  /* 0x0000000000e89947 */ /* 0x002fec0003800000 */
[----:B------:R-:W2:Y:S04]  /*c330*/  LDL R71, [R1+0x10] ;  /* 0x0000100001477983 */ /* 0x000ea80000100800 */
[----:B------:R-:W3:Y:S01]  /*c340*/  LDL R51, [R1+0xc] ;  /* 0x00000c0001337983 */ /* 0x000ee20000100800 */
[C---:B------:R-:W-:Y:S01]  /*c350*/  @!P0 VIADD R3, R247.reuse, 0xfffffffd ;  /* 0xfffffffdf7038836 */ /* 0x040fe20000000000 */
[----:B------:R-:W-:Y:S01]  /*c360*/  BSSY.RECONVERGENT B0, `(.L_x_249) ;  /* 0x0000035000007945 */ /* 0x000fe20003800200 */
[----:B------:R-:W-:Y:S01]  /*c370*/  @!P0 VIADD R0, R247, 0xfffffffd ;  /* 0xfffffffdf7008836 */ /* 0x000fe20000000000 */
[----:B------:R1:W-:Y:S01]  /*c380*/  @P0 STS.128 [R214+0x2000], RZ ;  /* 0x002000ffd6000388 */ /* 0x0003e20000000c00 */
[----:B------:R-:W-:-:S04]  /*c390*/  @!P0 IMAD.WIDE.U32 R4, R3, R146, RZ ;  /* 0x0000009203048225 */ /* 0x000fc800078e00ff */
[----:B------:R-:W-:-:S04]  /*c3a0*/  @!P0 IMAD.WIDE.U32 R6, R0, R146, RZ ;  /* 0x0000009200068225 */ /* 0x000fc800078e00ff */
[CC--:B------:R-:W-:Y:S02]  /*c3b0*/  @!P0 IMAD R5, R3.reuse, R147.reuse, R5 ;  /* 0x0000009303058224 */ /* 0x0c0fe400078e0205 */
[----:B------:R-:W-:Y:S02]  /*c3c0*/  @!P0 IMAD R0, R0, R147, R7 ;  /* 0x0000009300008224 */ /* 0x000fe400078e0207 */
[C---:B------:R-:W-:Y:S01]  /*c3d0*/  @!P0 IMAD.SHL.U32 R8, R4.reuse, 0x80, RZ ;  /* 0x0000008004088824 */ /* 0x040fe200078e00ff */
[----:B------:R-:W-:Y:S01]  /*c3e0*/  @!P0 SHF.L.U64.HI R9, R4, 0x7, R5 ;  /* 0x0000000704098819 */ /* 0x000fe20000010205 */
[C---:B------:R-:W-:Y:S01]  /*c3f0*/  @!P0 IMAD.SHL.U32 R7, R6.reuse, 0x80, RZ ;  /* 0x0000008006078824 */ /* 0x040fe200078e00ff */
[----:B------:R-:W-:Y:S01]  /*c400*/  @!P0 SHF.L.U64.HI R6, R6, 0x7, R0 ;  /* 0x0000000706068819 */ /* 0x000fe20000010200 */
[C---:B------:R-:W-:Y:S01]  /*c410*/  @!P0 IMAD.WIDE.U32 R4, R3.reuse, R146, RZ ;  /* 0x0000009203048225 */ /* 0x040fe200078e00ff */
[C---:B------:R-:W-:Y:S02]  /*c420*/  @!P0 LEA R0, P2, R146.reuse, R8, 0x5 ;  /* 0x0000000892008211 */ /* 0x040fe400078428ff */
[C---:B------:R-:W-:Y:S01]  /*c430*/  @!P0 LEA R7, P1, R146.reuse, R7, 0x6 ;  /* 0x0000000792078211 */ /* 0x040fe200078230ff */
[----:B------:R-:W-:Y:S01]  /*c440*/  @!P0 IMAD R5, R3, R147, R5 ;  /* 0x0000009303058224 */ /* 0x000fe200078e0205 */
[----:B------:R-:W-:-:S02]  /*c450*/  @!P0 LEA.HI.X R9, R146, R9, R147, 0x5, P2 ;  /* 0x0000000992098211 */ /* 0x000fc400010f2c93 */
[----:B------:R-:W-:Y:S02]  /*c460*/  @!P0 LEA.HI.X R3, R146, R6, R147, 0x6, P1 ;  /* 0x0000000692038211 */ /* 0x000fe400008f3493 */
[-C--:B--2---:R-:W-:Y:S02]  /*c470*/  @!P0 LEA R10, P3, R4, R71.reuse, 0x8 ;  /* 0x00000047040a8211 */ /* 0x084fe400078640ff */
[-C--:B------:R-:W-:Y:S02]  /*c480*/  @!P0 LEA R8, P2, R0, R71.reuse, 0x1 ;  /* 0x0000004700088211 */ /* 0x080fe400078408ff */
[----:B------:R-:W-:Y:S02]  /*c490*/  @!P0 LEA R6, P1, R7, R71, 0x1 ;  /* 0x0000004707068211 */ /* 0x000fe400078208ff */
[-C--:B---3--:R-:W-:Y:S02]  /*c4a0*/  @!P0 LEA.HI.X R11, R4, R51.reuse, R5, 0x8, P3 ;  /* 0x00000033040b8211 */ /* 0x088fe400018f4405 */
        /* <DEDUP_REMOVED lines=32> */
.L_x_250:
[----:B------:R-:W-:Y:S05]  /*c6b0*/  BSYNC.RECONVERGENT B0 ;  /* 0x0000000000007941 */ /* 0x000fea0003800200 */
.L_x_249:
[----:B------:R-:W0:Y:S02]  /*c6c0*/  LDGDEPBAR ;  /* 0x00000000000079af */ /* 0x000e240000000000 */
.L_x_248:
[----:B------:R-:W3:Y:S01]  /*c6d0*/  LDL.64 R94, [R1] ;  /* 0x00000000015e7983 */ /* 0x000ee20000100a00 */
[----:B------:R-:W-:Y:S02]  /*c6e0*/  IMAD.MOV.U32 R91, RZ, RZ, R15 ;  /* 0x000000ffff5b7224 */ /* 0x000fe400078e000f */
[----:B------:R-:W-:Y:S01]  /*c6f0*/  IMAD.MOV.U32 R92, RZ, RZ, R14 ;  /* 0x000000ffff5c7224 */ /* 0x000fe200078e000e */
[----:B------:R-:W4:Y:S04]  /*c700*/  LDL.LU R18, [R1+0x40] ;  /* 0x0000400001127983 */ /* 0x000f280000300800 */
[----:B------:R2:W-:Y:S01]  /*c710*/  STL [R1+0x9c], R214 ;  /* 0x00009cd601007387 */ /* 0x0005e20000100800 */
[----:B------:R-:W-:Y:S01]  /*c720*/  FMNMX3.FTZ R0, R142, R48, R72, !PT ;  /* 0x000000308e007276 */ /* 0x000fe20007810048 */
[----:B------:R-:W2:Y:S01]  /*c730*/  S2R R90, SR_TID.X ;  /* 0x00000000005a7919 */ /* 0x000ea20000002100 */
[----:B------:R-:W2:Y:S01]  /*c740*/  S2R R88, SR_CTAID.X ;  /* 0x0000000000587919 */ /* 0x000ea20000002500 */
[----:B------:R-:W-:Y:S01]  /*c750*/  IMAD.SHL.U32 R123, R247, 0x4, RZ ;  /* 0x00000004f77b7824 */ /* 0x000fe200078e00ff */
[----:B------:R-:W-:-:S02]  /*c760*/  UIADD3 UR13, UPT, UPT, UR19, -0x4498517b, URZ ;  /* 0xbb67ae85130d7890 */ /* 0x000fc4000fffe0ff */
[----:B------:R-:W-:Y:S02]  /*c770*/  UIADD3 UR12, UPT, UPT, UR18, -0x61c88647, URZ ;  /* 0x9e3779b9120c7890 */ /* 0x000fe4000fffe0ff */
[----:B------:R-:W-:Y:S02]  /*c780*/  UIADD3 UR4, UPT, UPT, UR18, 0x3c6ef372, URZ ;  /* 0x3c6ef37212047890 */ /* 0x000fe4000fffe0ff */
[----:B------:R-:W-:Y:S01]  /*c790*/  UIADD3 UR21, UPT, UPT, UR19, 0x76cf5d0a, URZ ;  /* 0x76cf5d0a13157890 */ /* 0x000fe2000fffe0ff */
[----:B-1----:R-:W-:Y:S01]  /*c7a0*/  FMNMX3.FTZ R11, R144, R180, R181, !PT ;  /* 0x000000b4900b7276 */ /* 0x002fe200078100b5 */
[----:B------:R-:W-:Y:S01]  /*c7b0*/  UIADD3 UR20, UPT, UPT, UR19, 0x32370b8f, URZ ;  /* 0x32370b8f13147890 */ /* 0x000fe2000fffe0ff */
[----:B------:R-:W-:Y:S04]  /*c7c0*/  LDSM.16.MT88.4 R40, [R210+0x4000] ;  /* 0x00400000d228783b */ /* 0x000fe80000004200 */
[----:B--2---:R-:W2:Y:S04]  /*c7d0*/  LDL.LU R214, [R1+0x8] ;  /* 0x0000080001d67983 */ /* 0x004ea80000300800 */
[----:B------:R1:W-:Y:S04]  /*c7e0*/  STL [R1+0x98], R213 ;  /* 0x000098d501007387 */ /* 0x0003e80000100800 */
[----:B-1----:R-:W3:Y:S04]  /*c7f0*/  LDL.LU R213, [R1+0x30] ;  /* 0x0000300001d57983 */ /* 0x002ee80000300800 */
[----:B------:R-:W-:Y:S04]  /*c800*/  STL [R1+0x94], R212 ;  /* 0x000094d401007387 */ /* 0x000fe80000100800 */
[----:B------:R-:W-:Y:S04]  /*c810*/  STL [R1+0x90], R211 ;  /* 0x000090d301007387 */ /* 0x000fe80000100800 */
[----:B------:R1:W-:Y:S04]  /*c820*/  STL [R1+0x8c], R209 ;  /* 0x00008cd101007387 */ /* 0x0003e80000100800 */
[----:B-1----:R-:W4:Y:S01]  /*c830*/  LDL.LU R209, [R1+0x14] ;  /* 0x0000140001d17983 */ /* 0x002f220000300800 */
[----:B------:R-:W-:-:S04]  /*c840*/  FMNMX3.FTZ R0, R0, R64, R49, !PT ;  /* 0x0000004000007276 */ /* 0x000fc80007810031 */
[----:B------:R-:W-:-:S04]  /*c850*/  FMNMX3.FTZ R0, R0, R176, R177, !PT ;  /* 0x000000b000007276 */ /* 0x000fc800078100b1 */
[----:B------:R-:W-:-:S04]  /*c860*/  FMNMX3.FTZ R0, R0, R97, R100, !PT ;  /* 0x0000006100007276 */ /* 0x000fc80007810064 */
[----:B------:R-:W-:-:S04]  /*c870*/  FMNMX3.FTZ R0, R0, R188, R189, !PT ;  /* 0x000000bc00007276 */ /* 0x000fc800078100bd */
[----:B------:R-:W-:-:S04]  /*c880*/  FMNMX3.FTZ R0, R0, R120, R121, !PT ;  /* 0x0000007800007276 */ /* 0x000fc80007810079 */
        /* <DEDUP_REMOVED lines=15> */
[----:B------:R-:W-:-:S04]  /*c980*/  FMNMX3.FTZ R0, R0, R145, R172, !PT ;  /* 0x0000009100007276 */ /* 0x000fc800078100ac */
[----:B------:R-:W-:-:S04]  /*c990*/  FMNMX3.FTZ R10, R0, R219, R217, !PT ;  /* 0x000000db000a7276 */ /* 0x000fc800078100d9 */
[----:B------:R-:W-:-:S04]  /*c9a0*/  FMNMX3.FTZ R10, R10, R215, R216, !PT ;  /* 0x000000d70a0a7276 */ /* 0x000fc800078100d8 */
[----:B------:R-:W-:-:S04]  /*c9b0*/  FMNMX3.FTZ R10, R10, R92, R69, !PT ;  /* 0x0000005c0a0a7276 */ /* 0x000fc80007810045 */
[----:B------:R-:W-:Y:S01]  /*c9c0*/  FMNMX3.FTZ R10, R10, R68, R78, !PT ;  /* 0x000000440a0a7276 */ /* 0x000fe2000781004e */
[----:B------:R-:W-:-:S05]  /*c9d0*/  VIADD R4, R123, 0xfffffff8 ;  /* 0xfffffff87b047836 */ /* 0x000fca0000000000 */
[----:B------:R-:W-:Y:S02]  /*c9e0*/  LOP3.LUT R4, R4, UR19, R229, 0x96, !PT ;  /* 0x0000001304047c12 */ /* 0x000fe4000f8e96e5 */
[----:B------:R-:W-:-:S03]  /*c9f0*/  SHF.R.U32.HI R90, RZ, 0x5, R90 ;  /* 0x00000005ff5a7819 */ /* 0x000fc6000001165a */
[----:B------:R-:W-:-:S04]  /*ca00*/  IMAD.WIDE.U32 R4, R4, -0x326172a9, RZ ;  /* 0xcd9e8d5704047825 */ /* 0x000fc800078e00ff */
[----:B------:R-:W-:-:S04]  /*ca10*/  IMAD R88, R88, 0x8, R90 ;  /* 0x0000000858587824 */ /* 0x000fc800078e025a */
[----:B------:R-:W-:-:S03]  /*ca20*/  IMAD.WIDE.U32 R88, R88, -0x326172a9, RZ ;  /* 0xcd9e8d5758587825 */ /* 0x000fc600078e00ff */
[----:B------:R-:W-:Y:S01]  /*ca30*/  LOP3.LUT R17, R88, UR12, R5, 0x96, !PT ;  /* 0x0000000c58117c12 */ /* 0x000fe2000f8e9605 */
[----:B------:R-:W-:Y:S02]  /*ca40*/  UIADD3 UR17, UPT, UPT, UR19, -0x126145ec, URZ ;  /* 0xed9eba1413117890 */ /* 0x000fe4000fffe0ff */
[----:B------:R-:W-:Y:S01]  /*ca50*/  UIADD3 UR16, UPT, UPT, UR19, -0x56f99767, URZ ;  /* 0xa906689913107890 */ /* 0x000fe2000fffe0ff */
[----:B--2---:R-:W-:-:S04]  /*ca60*/  FMNMX3.FTZ R3, R3, R77, R214, !PT ;  /* 0x0000004d03037276 */ /* 0x004fc800078100d6 */
[----:B------:R-:W-:-:S05]  /*ca70*/  FMNMX3.FTZ R0, R3, R248, R239, !PT ;  /* 0x000000f803007276 */ /* 0x000fca00078100ef */
[----:B------:R-:W1:Y:S01]  /*ca80*/  SHFL.BFLY PT, R3, R0, 0x2, 0x1f ;  /* 0x0c401f0000037f89 */ /* 0x000e6200000e0000 */
[----:B---3--:R-:W-:-:S04]  /*ca90*/  FMNMX3.FTZ R10, R10, R76, R213, !PT ;  /* 0x0000004c0a0a7276 */ /* 0x008fc800078100d5 */
[----:B------:R-:W-:Y:S02]  /*caa0*/  FMNMX3.FTZ R10, R10, R30, R246, !PT ;  /* 0x0000001e0a0a7276 */ /* 0x000fe400078100f6 */
[----:B-1----:R-:W-:Y:S02]  /*cab0*/  FMNMX.FTZ R3, R0, R3, !PT ;  /* 0x0000000300037209 */ /* 0x002fe40007810000 */
[----:B------:R-:W-:-:S03]  /*cac0*/  LOP3.LUT R0, R228, UR13, R231, 0x96, !PT ;  /* 0x0000000de4007c12 */ /* 0x000fc6000f8e96e7 */
[----:B------:R-:W1:Y:S02]  /*cad0*/  SHFL.BFLY PT, R13, R3, 0x1, 0x1f ;  /* 0x0c201f00030d7f89 */ /* 0x000e6400000e0000 */
[----:B------:R-:W-:Y:S01]  /*cae0*/  IMAD.WIDE.U32 R38, R0, -0x326172a9, RZ ;  /* 0xcd9e8d5700267825 */ /* 0x000fe200078e00ff */
[----:B------:R-:W-:Y:S02]  /*caf0*/  LOP3.LUT R0, R228, UR13, R233, 0x96, !PT ;  /* 0x0000000de4007c12 */ /* 0x000fe4000f8e96e9 */
[----:B----4-:R-:W-:-:S04]  /*cb00*/  FMNMX3.FTZ R10, R10, R44, R209, !PT ;  /* 0x0000002c0a0a7276 */ /* 0x010fc800078100d1 */
[----:B------:R-:W-:-:S05]  /*cb10*/  FMNMX3.FTZ R10, R10, R241, R243, !PT ;  /* 0x000000f10a0a7276 */ /* 0x000fca00078100f3 */
[----:B------:R-:W2:Y:S01]  /*cb20*/  SHFL.BFLY PT, R12, R10, 0x2, 0x1f ;  /* 0x0c401f000a0c7f89 */ /* 0x000ea200000e0000 */
[----:B------:R-:W-:Y:S02]  /*cb30*/  LOP3.LUT R6, R94, UR12, R5, 0x96, !PT ;  /* 0x0000000c5e067c12 */ /* 0x000fe4000f8e9605 */
[----:B------:R-:W-:Y:S01]  /*cb40*/  LOP3.LUT R8, R4, UR4, R39, 0x96, !PT ;  /* 0x0000000404087c12 */ /* 0x000fe2000f8e9627 */
[----:B------:R-:W-:-:S04]  /*cb50*/  IMAD.WIDE.U32 R146, R0, -0x326172a9, RZ ;  /* 0xcd9e8d5700927825 */ /* 0x000fc800078e00ff */
[----:B------:R-:W-:Y:S01]  /*cb60*/  IMAD.WIDE.U32 R6, R6, -0x2daee0ad, RZ ;  /* 0xd2511f5306067825 */ /* 0x000fe200078e00ff */
[----:B------:R-:W-:-:S03]  /*cb70*/  LOP3.LUT R16, R4, UR4, R147, 0x96, !PT ;  /* 0x0000000404107c12 */ /* 0x000fc6000f8e9693 */
[----:B------:R-:W-:Y:S01]  /*cb80*/  IMAD.WIDE.U32 R8, R8, -0x2daee0ad, RZ ;  /* 0xd2511f5308087825 */ /* 0x000fe200078e00ff */
[----:B------:R-:W-:Y:S02]  /*cb90*/  LOP3.LUT R5, R230, UR21, R7, 0x96, !PT ;  /* 0x00000015e6057c12 */ /* 0x000fe4000f8e9607 */
[----:B------:R-:W-:Y:S02]  /*cba0*/  FMNMX3.FTZ R4, R11, R75, R67, !PT ;  /* 0x0000004b0b047276 */ /* 0x000fe40007810043 */
[----:B------:R-:W-:Y:S02]  /*cbb0*/  LOP3.LUT R6, R6, UR20, R9, 0x96, !PT ;  /* 0x0000001406067c12 */ /* 0x000fe4000f8e9609 */
[----:B-1----:R-:W-:Y:S01]  /*cbc0*/  FMNMX.FTZ R111, R3, R13, !PT ;  /* 0x0000000d036f7209 */ /* 0x002fe20007810000 */
[----:B------:R-:W-:Y:S01]  /*cbd0*/  IMAD.WIDE.U32 R14, R5, -0x326172a9, RZ ;  /* 0xcd9e8d57050e7825 */ /* 0x000fe200078e00ff */
[----:B------:R-:W-:Y:S02]  /*cbe0*/  FMNMX3.FTZ R3, R4, R184, R185, !PT ;  /* 0x000000b804037276 */ /* 0x000fe400078100b9 */
[----:B--2---:R-:W-:Y:S01]  /*cbf0*/  FMNMX.FTZ R0, R10, R12, !PT ;  /* 0x0000000c0a007209 */ /* 0x004fe20007810000 */
[----:B------:R-:W-:Y:S01]  /*cc00*/  IMAD.WIDE.U32 R24, R6, -0x326172a9, RZ ;  /* 0xcd9e8d5706187825 */ /* 0x000fe200078e00ff */
[----:B------:R-:W-:-:S03]  /*cc10*/  FMNMX3.FTZ R3, R3, R101, R109, !PT ;  /* 0x0000006503037276 */ /* 0x000fc6000781006d */
[----:B------:R-:W1:Y:S01]  /*cc20*/  SHFL.BFLY PT, R10, R0, 0x1, 0x1f ;  /* 0x0c201f00000a7f89 */ /* 0x000e6200000e0000 */
[----:B------:R-:W-:Y:S02]  /*cc30*/  LOP3.LUT R4, R38, UR9, R15, 0x96, !PT ;  /* 0x0000000926047c12 */ /* 0x000fe4000f8e960f */
[----:B------:R-:W-:Y:S02]  /*cc40*/  LOP3.LUT R9, R14, UR8, R25, 0x96, !PT ;  /* 0x000000080e097c12 */ /* 0x000fe4000f8e9619 */
[----:B------:R-:W-:Y:S02]  /*cc50*/  FMNMX3.FTZ R7, R3, R192, R193, !PT ;  /* 0x000000c003077276 */ /* 0x000fe400078100c1 */
[----:B------:R-:W-:Y:S01]  /*cc60*/  FMNMX3.FTZ R6, R143, R182, R183, !PT ;  /* 0x000000b68f067276 */ /* 0x000fe200078100b7 */
[----:B------:R-:W-:Y:S01]  /*cc70*/  IMAD.WIDE.U32 R4, R4, -0x2daee0ad, RZ ;  /* 0xd2511f5304047825 */ /* 0x000fe200078e00ff */
[----:B------:R-:W-:Y:S02]  /*cc80*/  FMNMX3.FTZ R7, R7, R104, R105, !PT ;  /* 0x0000006807077276 */ /* 0x000fe40007810069 */
[----:B------:R-:W-:Y:S01]  /*cc90*/  FMNMX3.FTZ R3, R6, R96, R65, !PT ;  /* 0x0000006006037276 */ /* 0x000fe20007810041 */
[----:B------:R-:W-:-:S04]  /*cca0*/  IMAD.WIDE.U32 R34, R9, -0x2daee0ad, RZ ;  /* 0xd2511f5309227825 */ /* 0x000fc800078e00ff */
[C---:B------:R-:W-:Y:S01]  /*ccb0*/  FMUL.FTZ R21, R111.reuse, UR11 ;  /* 0x0000000b6f157c20 */ /* 0x040fe20008410000 */
[----:B------:R-:W-:Y:S02]  /*ccc0*/  FSETP.NEU.FTZ.AND P1, PT, R111, -INF , PT ;  /* 0xff8000006f00780b */ /* 0x000fe40003f3d000 */
[----:B------:R-:W-:Y:S02]  /*ccd0*/  LOP3.LUT R8, R8, UR17, R5, 0x96, !PT ;  /* 0x0000001108087c12 */ /* 0x000fe4000f8e9605 */
[----:B------:R-:W-:Y:S02]  /*cce0*/  FMNMX3.FTZ R7, R7, R112, R113, !PT ;  /* 0x0000007007077276 */ /* 0x000fe40007810071 */
[----:B------:R-:W-:Y:S02]  /*ccf0*/  FMNMX3.FTZ R5, R3, R186, R187, !PT ;  /* 0x000000ba03057276 */ /* 0x000fe400078100bb */
[----:B------:R-:W-:Y:S02]  /*cd00*/  LOP3.LUT R4, R4, UR16, R35, 0x96, !PT ;  /* 0x0000001004047c12 */ /* 0x000fe4000f8e9623 */
[----:B------:R-:W-:-:S02]  /*cd10*/  FSEL R21, R21, RZ, P1 ;  /* 0x000000ff15157208 */ /* 0x000fc40000800000 */
[----:B------:R-:W-:Y:S02]  /*cd20*/  FMNMX3.FTZ R7, R7, R80, R82, !PT ;  /* 0x0000005007077276 */ /* 0x000fe40007810052 */
[----:B------:R-:W-:Y:S01]  /*cd30*/  FMNMX3.FTZ R6, R5, R117, R106, !PT ;  /* 0x0000007505067276 */ /* 0x000fe2000781006a */
[----:B------:R-:W-:Y:S01]  /*cd40*/  IMAD.WIDE.U32 R4, R4, -0x326172a9, RZ ;  /* 0xcd9e8d5704047825 */ /* 0x000fe200078e00ff */
[----:B------:R-:W-:-:S03]  /*cd50*/  FMNMX3.FTZ R7, R7, R221, R220, !PT ;  /* 0x000000dd07077276 */ /* 0x000fc600078100dc */
[----:B------:R-:W-:Y:S01]  /*cd60*/  FFMA.FTZ R3, R48, UR11, -R21 ;  /* 0x0000000b30037c23 */ /* 0x000fe20008010815 */
[----:B------:R-:W-:Y:S01]  /*cd70*/  IMAD.WIDE.U32 R22, R8, -0x326172a9, RZ ;  /* 0xcd9e8d5708167825 */ /* 0x000fe200078e00ff */
[----:B-1----:R-:W-:Y:S02]  /*cd80*/  FMNMX.FTZ R102, R0, R10, !PT ;  /* 0x0000000a00667209 */ /* 0x002fe40007810000 */
[C---:B------:R-:W-:Y:S01]  /*cd90*/  PRMT R11, R4.reuse, 0x7771, RZ ;  /* 0x00007771040b7816 */ /* 0x040fe200000000ff */
[----:B------:R-:W-:Y:S01]  /*cda0*/  IMAD.MOV.U32 R9, RZ, RZ, R4 ;  /* 0x000000ffff097224 */ /* 0x000fe200078e0004 */
[C---:B------:R-:W-:Y:S02]  /*cdb0*/  PRMT R10, R4.reuse, 0x7773, RZ ;  /* 0x00007773040a7816 */ /* 0x040fe400000000ff */
[----:B------:R-:W-:Y:S01]  /*cdc0*/  PRMT R8, R4, 0x7772, RZ ;  /* 0x0000777204087816 */ /* 0x000fe200000000ff */
[----:B------:R1:W-:Y:S01]  /*cdd0*/  MUFU.EX2 R218, R3 ;  /* 0x0000000300da7308 */ /* 0x0003e20000000800 */
[----:B------:R-:W-:Y:S01]  /*cde0*/  LOP3.LUT R0, R22, UR6, R5, 0x96, !PT ;  /* 0x0000000616007c12 */ /* 0x000fe2000f8e9605 */
[----:B------:R-:W-:Y:S01]  /*cdf0*/  FFMA.FTZ R5, R64, UR11, -R21 ;  /* 0x0000000b40057c23 */ /* 0x000fe20008010815 */
[----:B------:R-:W-:-:S02]  /*ce00*/  FMNMX3.FTZ R4, R7, R197, R196, !PT ;  /* 0x000000c507047276 */ /* 0x000fc400078100c4 */
[----:B------:R-:W-:Y:S02]  /*ce10*/  FMNMX3.FTZ R6, R6, R194, R195, !PT ;  /* 0x000000c206067276 */ /* 0x000fe400078100c3 */
[----:B------:R-:W-:Y:S01]  /*ce20*/  FMNMX3.FTZ R4, R4, R225, R224, !PT ;  /* 0x000000e104047276 */ /* 0x000fe200078100e0 */
[----:B------:R2:W-:Y:S01]  /*ce30*/  MUFU.EX2 R211, R5 ;  /* 0x0000000500d37308 */ /* 0x0005e20000000800 */
[----:B------:R-:W-:Y:S02]  /*ce40*/  FMUL.FTZ R20, R102, UR11 ;  /* 0x0000000b66147c20 */ /* 0x000fe40008410000 */
[----:B------:R-:W-:Y:S01]  /*ce50*/  FMNMX3.FTZ R4, R4, R200, R199, !PT ;  /* 0x000000c804047276 */ /* 0x000fe200078100c7 */
[----:B-1----:R-:W-:-:S04]  /*ce60*/  FFMA.FTZ R3, R72, UR11, -R21 ;  /* 0x0000000b48037c23 */ /* 0x002fc80008010815 */
[----:B------:R1:W3:Y:S01]  /*ce70*/  MUFU.EX2 R19, R3 ;  /* 0x0000000300137308 */ /* 0x0002e20000000800 */
[----:B--2---:R-:W-:Y:S01]  /*ce80*/  FFMA.FTZ R5, R49, UR11, -R21 ;  /* 0x0000000b31057c23 */ /* 0x004fe20008010815 */
[----:B------:R-:W-:-:S06]  /*ce90*/  FSETP.NEU.FTZ.AND P0, PT, R102, -INF , PT ;  /* 0xff8000006600780b */ /* 0x000fcc0003f1d000 */
[----:B------:R2:W-:Y:S01]  /*cea0*/  MUFU.EX2 R79, R5 ;  /* 0x00000005004f7308 */ /* 0x0005e20000000800 */
[----:B------:R-:W-:Y:S02]  /*ceb0*/  FMNMX3.FTZ R4, R4, R204, R205, !PT ;  /* 0x000000cc04047276 */ /* 0x000fe400078100cd */
[----:B-1----:R-:W-:-:S04]  /*cec0*/  FMNMX3.FTZ R3, R6, R107, R81, !PT ;  /* 0x0000006b06037276 */ /* 0x002fc80007810051 */
[----:B------:R-:W-:Y:S02]  /*ced0*/  FMNMX3.FTZ R3, R3, R173, R174, !PT ;  /* 0x000000ad03037276 */ /* 0x000fe400078100ae */
[----:B--2---:R-:W-:Y:S02]  /*cee0*/  LOP3.LUT R5, R9, 0xff, RZ, 0xc0, !PT ;  /* 0x000000ff09057812 */ /* 0x004fe400078ec0ff */
[----:B------:R-:W-:Y:S02]  /*cef0*/  FSEL R20, R20, RZ, P0 ;  /* 0x000000ff14147208 */ /* 0x000fe40000000000 */
[----:B------:R-:W-:Y:S02]  /*cf00*/  FMNMX3.FTZ R3, R3, R84, R83, !PT ;  /* 0x0000005403037276 */ /* 0x000fe40007810053 */
[----:B------:R-:W-:Y:S02]  /*cf10*/  PRMT R14, R5, 0x5410, R11 ;  /* 0x00005410050e7816 */ /* 0x000fe4000000000b */
[----:B------:R-:W-:Y:S01]  /*cf20*/  FMNMX3.FTZ R5, R4, R126, R127, !PT ;  /* 0x0000007e04057276 */ /* 0x000fe2000781007f */
[----:B------:R-:W-:Y:S01]  /*cf30*/  FFMA.FTZ R4, R74, UR11, -R20 ;  /* 0x0000000b4a047c23 */ /* 0x000fe20008010814 */
[----:B------:R-:W-:-:S02]  /*cf40*/  PRMT R12, R8, 0x5410, R10 ;  /* 0x00005410080c7816 */ /* 0x000fc4000000000a */
[----:B------:R-:W-:Y:S02]  /*cf50*/  FMNMX3.FTZ R3, R3, R222, R223, !PT ;  /* 0x000000de03037276 */ /* 0x000fe400078100df */
[----:B------:R-:W-:Y:S01]  /*cf60*/  FMNMX3.FTZ R8, R5, R202, R201, !PT ;  /* 0x000000ca05087276 */ /* 0x000fe200078100c9 */
[----:B------:R-:W-:Y:S01]  /*cf70*/  FFMA.FTZ R6, R73, UR11, -R20 ;  /* 0x0000000b49067c23 */ /* 0x000fe20008010814 */
[----:B------:R-:W-:Y:S01]  /*cf80*/  FMNMX3.FTZ R7, R3, R198, R122, !PT ;  /* 0x000000c603077276 */ /* 0x000fe2000781007a */
[----:B------:R1:W-:Y:S01]  /*cf90*/  MUFU.EX2 R73, R4 ;  /* 0x0000000400497308 */ /* 0x0003e20000000800 */
[----:B------:R-:W-:Y:S01]  /*cfa0*/  LOP3.LUT R3, R0, 0xffff, RZ, 0xc0, !PT ;  /* 0x0000ffff00037812 */ /* 0x000fe200078ec0ff */
[----:B------:R-:W-:Y:S01]  /*cfb0*/  FFMA.FTZ R5, R66, UR11, -R20 ;  /* 0x0000000b42057c23 */ /* 0x000fe20008010814 */
[----:B------:R-:W-:Y:S02]  /*cfc0*/  LOP3.LUT R9, R0, 0xff, RZ, 0xc0, !PT ;  /* 0x000000ff00097812 */ /* 0x000fe400078ec0ff */
[----:B------:R-:W-:-:S02]  /*cfd0*/  SHF.R.U32.HI R3, RZ, 0x8, R3 ;  /* 0x00000008ff037819 */ /* 0x000fc40000011603 */
[----:B------:R-:W-:Y:S01]  /*cfe0*/  FMNMX3.FTZ R7, R7, R238, R237, !PT ;  /* 0x000000ee07077276 */ /* 0x000fe200078100ed */
[----:B------:R2:W4:Y:S01]  /*cff0*/  MUFU.EX2 R64, R6 ;  /* 0x0000000600407308 */ /* 0x0005220000000800 */
[----:B------:R-:W-:Y:S02]  /*d000*/  PRMT R11, R9, 0x5410, R3 ;  /* 0x00005410090b7816 */ /* 0x000fe40000000003 */
[----:B-1----:R-:W-:-:S05]  /*d010*/  FMNMX3.FTZ R4, R8, R130, R206, !PT ;  /* 0x0000008208047276 */ /* 0x002fca00078100ce */
[----:B------:R1:W-:Y:S01]  /*d020*/  MUFU.EX2 R212, R5 ;  /* 0x0000000500d47308 */ /* 0x0003e20000000800 */
[----:B------:R-:W4:Y:S01]  /*d030*/  SHFL.BFLY PT, R10, R4, 0x2, 0x1f ;  /* 0x0c401f00040a7f89 */ /* 0x000f2200000e0000 */
[----:B------:R-:W-:Y:S02]  /*d040*/  FMNMX3.FTZ R3, R7, R203, R131, !PT ;  /* 0x000000cb07037276 */ /* 0x000fe40007810083 */
[----:B--2---:R-:W-:-:S05]  /*d050*/  FSEL R6, R111, RZ, P1 ;  /* 0x000000ff6f067208 */ /* 0x004fca0000800000 */
[----:B------:R-:W-:Y:S01]  /*d060*/  FADD.FTZ R9, R142, -R6 ;  /* 0x800000068e097221 */ /* 0x000fe20000010000 */
[----:B------:R-:W-:Y:S01]  /*d070*/  FMNMX3.FTZ R6, R3, R236, R235, !PT ;  /* 0x000000ec03067276 */ /* 0x000fe200078100eb */
[----:B-1----:R-:W-:Y:S01]  /*d080*/  FFMA.FTZ R5, R50, UR11, -R20 ;  /* 0x0000000b32057c23 */ /* 0x002fe20008010814 */
[----:B------:R-:W-:-:S03]  /*d090*/  PRMT R3, R0, 0x7632, R3 ;  /* 0x0000763200037816 */ /* 0x000fc60000000003 */
[----:B------:R1:W2:Y:S01]  /*d0a0*/  MUFU.EX2 R90, R5 ;  /* 0x00000005005a7308 */ /* 0x0002a20000000800 */
[----:B------:R-:W-:Y:S01]  /*d0b0*/  FMNMX3.FTZ R8, R6, R234, R227, !PT ;  /* 0x000000ea06087276 */ /* 0x000fe200078100e3 */
[----:B------:R-:W-:Y:S01]  /*d0c0*/  IMAD.U32 R13, RZ, RZ, UR10 ;  /* 0x0000000aff0d7e24 */ /* 0x000fe2000f8e00ff */
[----:B------:R-:W-:Y:S02]  /*d0d0*/  LOP3.LUT R6, R3, 0xff, RZ, 0xc0, !PT ;  /* 0x000000ff03067812 */ /* 0x000fe400078ec0ff */
[----:B------:R-:W-:Y:S02]  /*d0e0*/  FMNMX3.FTZ R3, R8, R250, R240, !PT ;  /* 0x000000fa08037276 */ /* 0x000fe400078100f0 */
[----:B------:R-:W-:Y:S02]  /*d0f0*/  SHF.R.U32.HI R7, RZ, 0x18, R0 ;  /* 0x00000018ff077819 */ /* 0x000fe40000011600 */
[----:B-1----:R-:W-:-:S05]  /*d100*/  FSEL R5, R102, RZ, P0 ;  /* 0x000000ff66057208 */ /* 0x002fca0000000000 */
[----:B------:R-:W-:Y:S01]  /*d110*/  FADD.FTZ R2, R2, -R5 ;  /* 0x8000000502027221 */ /* 0x000fe20000010000 */
[----:B------:R-:W-:-:S03]  /*d120*/  LEA R0, R13, UR10, 0x10 ;  /* 0x0000000a0d007c11 */ /* 0x000fc6000f8e80ff */
[----:B------:R-:W-:Y:S01]  /*d130*/  FMUL.FTZ R5, R2, UR11 ;  /* 0x0000000b02057c20 */ /* 0x000fe20008410000 */
[----:B------:R-:W-:Y:S01]  /*d140*/  FMNMX3.FTZ R13, R3, R226, R207, !PT ;  /* 0x000000e2030d7276 */ /* 0x000fe200078100cf */
[----:B------:R-:W-:Y:S01]  /*d150*/  IMAD.MOV.U32 R142, RZ, RZ, R30 ;  /* 0x000000ffff8e7224 */ /* 0x000fe200078e001e */
[----:B------:R-:W-:Y:S01]  /*d160*/  PRMT R7, R6, 0x5410, R7 ;  /* 0x0000541006077816 */ /* 0x000fe20000000007 */
[----:B------:R1:W-:Y:S01]  /*d170*/  MUFU.EX2 R119, R5 ;  /* 0x0000000500777308 */ /* 0x0003e20000000800 */
[----:B------:R-:W-:Y:S01]  /*d180*/  LDSM.16.MT88.4 R28, [R208+0x4000] ;  /* 0x00400000d01c783b */ /* 0x000fe20000004200 */
[----:B------:R-:W-:-:S03]  /*d190*/  HSET2.LE.AND R6, R14, R0, PT ;  /* 0x000000000e067233 */ /* 0x000fc60003803000 */
[----:B------:R-:W2:Y:S01]  /*d1a0*/  SHFL.BFLY PT, R14, R13, 0x2, 0x1f ;  /* 0x0c401f000d0e7f89 */ /* 0x000ea200000e0000 */
[----:B---3--:R-:W-:Y:S01]  /*d1b0*/  IMAD.MOV.U32 R66, RZ, RZ, R19 ;  /* 0x000000ffff427224 */ /* 0x008fe200078e0013 */
[----:B------:R-:W-:Y:S02]  /*d1c0*/  HSET2.LE.AND R2, R11, R0, PT ;  /* 0x000000000b027233 */ /* 0x000fe40003803000 */
[----:B-1----:R-:W-:Y:S02]  /*d1d0*/  LOP3.LUT R5, R12, 0xff00ff, RZ, 0xc0, !PT ;  /* 0x00ff00ff0c057812 */ /* 0x002fe400078ec0ff */
[----:B----4-:R-:W-:Y:S01]  /*d1e0*/  FMNMX.FTZ R12, R4, R10, !PT ;  /* 0x0000000a040c7209 */ /* 0x010fe20007810000 */
[----:B------:R-:W-:-:S04]  /*d1f0*/  FMUL.FTZ R9, R9, UR11 ;  /* 0x0000000b09097c20 */ /* 0x000fc80008410000 */
[----:B------:R-:W1:Y:S01]  /*d200*/  SHFL.BFLY PT, R15, R12, 0x1, 0x1f ;  /* 0x0c201f000c0f7f89 */ /* 0x000e6200000e0000 */
[----:B------:R-:W-:Y:S01]  /*d210*/  F2FP.F16.F32.PACK_AB R3, R66, R218 ;  /* 0x000000da4203723e */ /* 0x000fe200000000ff */
[----:B------:R2:W3:Y:S03]  /*d220*/  MUFU.EX2 R118, R9 ;  /* 0x0000000900767308 */ /* 0x0004e60000000800 */
[----:B------:R-:W-:Y:S02]  /*d230*/  LOP3.LUT R4, R3, R2, RZ, 0xc0, !PT ;  /* 0x0000000203047212 */ /* 0x000fe400078ec0ff */
[--C-:B------:R-:W-:Y:S02]  /*d240*/  HSET2.LE.AND R2, R7, R0.reuse, PT ;  /* 0x0000000007027233 */ /* 0x100fe40003803000 */
[----:B------:R-:W-:Y:S02]  /*d250*/  F2FP.F16.F32.PACK_AB R3, R73, R64 ;  /* 0x000000404903723e */ /* 0x000fe400000000ff */
[----:B------:R-:W-:Y:S01]  /*d260*/  HSET2.LE.AND R8, R5, R0, PT ;  /* 0x0000000005087233 */ /* 0x000fe20003803000 */
[----:B------:R-:W-:Y:S01]  /*d270*/  IMAD.WIDE.U32 R10, R16, -0x2daee0ad, RZ ;  /* 0xd2511f53100a7825 */ /* 0x000fe200078e00ff */
[----:B------:R-:W-:-:S02]  /*d280*/  F2FP.F16.F32.PACK_AB R7, R79, R211 ;  /* 0x000000d34f07723e */ /* 0x000fc400000000ff */
[----:B------:R-:W-:Y:S01]  /*d290*/  LOP3.LUT R5, R3, R2, RZ, 0xc0, !PT ;  /* 0x0000000203057212 */ /* 0x000fe200078ec0ff */
[----:B------:R-:W-:Y:S01]  /*d2a0*/  IMAD.WIDE.U32 R2, R17, -0x2daee0ad, RZ ;  /* 0xd2511f5311027825 */ /* 0x000fe200078e00ff */
[----:B--2---:R-:W-:Y:S02]  /*d2b0*/  F2FP.F16.F32.PACK_AB R9, R90, R212 ;  /* 0x000000d45a09723e */ /* 0x004fe400000000ff */
[----:B------:R-:W-:Y:S02]  /*d2c0*/  LOP3.LUT R6, R7, R6, RZ, 0xc0, !PT ;  /* 0x0000000607067212 */ /* 0x000fe400078ec0ff */
[----:B------:R-:W-:Y:S02]  /*d2d0*/  LOP3.LUT R7, R9, R8, RZ, 0xc0, !PT ;  /* 0x0000000809077212 */ /* 0x000fe400078ec0ff */
[----:B------:R-:W-:Y:S02]  /*d2e0*/  LOP3.LUT R3, R232, UR21, R3, 0x96, !PT ;  /* 0x00000015e8037c12 */ /* 0x000fe4000f8e9603 */
[----:B------:R-:W-:-:S02]  /*d2f0*/  LOP3.LUT R2, R2, UR20, R11, 0x96, !PT ;  /* 0x0000001402027c12 */ /* 0x000fc4000f8e960b */
[----:B------:R-:W-:Y:S01]  /*d300*/  FMNMX.FTZ R8, R13, R14, !PT ;  /* 0x0000000e0d087209 */ /* 0x000fe20007810000 */
[----:B------:R-:W-:Y:S01]  /*d310*/  IMAD.MOV.U32 R26, RZ, RZ, R18 ;  /* 0x000000ffff1a7224 */ /* 0x000fe200078e0012 */
[----:B-1----:R-:W-:Y:S01]  /*d320*/  FMNMX.FTZ R99, R12, R15, !PT ;  /* 0x0000000f0c637209 */ /* 0x002fe20007810000 */
[-C--:B---3--:R-:W-:Y:S01]  /*d330*/  FMUL.FTZ R136, R136, R118.reuse ;  /* 0x0000007688887220 */ /* 0x088fe20000410000 */
[-C--:B------:R-:W-:Y:S01]  /*d340*/  FMUL.FTZ R137, R137, R118.reuse ;  /* 0x0000007689897220 */ /* 0x080fe20000410000 */
[-C--:B------:R-:W-:Y:S01]  /*d350*/  FMUL.FTZ R138, R138, R119.reuse ;  /* 0x000000778a8a7220 */ /* 0x080fe20000410000 */
[----:B------:R-:W-:Y:S01]  /*d360*/  FMUL.FTZ R139, R139, R119 ;  /* 0x000000778b8b7220 */ /* 0x000fe20000410000 */
[----:B------:R-:W-:Y:S01]  /*d370*/  IMAD.WIDE.U32 R12, R3, -0x326172a9, RZ ;  /* 0xcd9e8d57030c7825 */ /* 0x000fe200078e00ff */
[----:B------:R-:W1:Y:S03]  /*d380*/  SHFL.BFLY PT, R11, R8, 0x1, 0x1f ;  /* 0x0c201f00080b7f89 */ /* 0x000e6600000e0000 */
[----:B------:R-:W-:Y:S01]  /*d390*/  FMUL.FTZ R152, R152, R118 ;  /* 0x0000007698987220 */ /* 0x000fe20000410000 */
[----:B------:R-:W-:-:S04]  /*d3a0*/  IMAD.WIDE.U32 R18, R2, -0x326172a9, RZ ;  /* 0xcd9e8d5702127825 */ /* 0x000fc800078e00ff */
[-C--:B------:R-:W-:Y:S01]  /*d3b0*/  FMUL.FTZ R153, R153, R118.reuse ;  /* 0x0000007699997220 */ /* 0x080fe20000410000 */
[-C--:B------:R-:W-:Y:S01]  /*d3c0*/  FMUL.FTZ R154, R154, R119.reuse ;  /* 0x000000779a9a7220 */ /* 0x080fe20000410000 */
[-C--:B------:R-:W-:Y:S01]  /*d3d0*/  FMUL.FTZ R155, R155, R119.reuse ;  /* 0x000000779b9b7220 */ /* 0x080fe20000410000 */
[-C--:B------:R-:W-:Y:S01]  /*d3e0*/  FMUL.FTZ R156, R156, R118.reuse ;  /* 0x000000769c9c7220 */ /* 0x080fe20000410000 */
[-C--:B------:R-:W-:Y:S01]  /*d3f0*/  FMUL.FTZ R157, R157, R118.reuse ;  /* 0x000000769d9d7220 */ /* 0x080fe20000410000 */
[-C--:B------:R-:W-:Y:S01]  /*d400*/  FMUL.FTZ R158, R158, R119.reuse ;  /* 0x000000779e9e7220 */ /* 0x080fe20000410000 */
[-C--:B------:R-:W-:Y:S01]  /*d410*/  FMUL.FTZ R159, R159, R119.reuse ;  /* 0x000000779f9f7220 */ /* 0x080fe20000410000 */
[-C--:B------:R-:W-:Y:S01]  /*d420*/  FMUL.FTZ R164, R164, R118.reuse ;  /* 0x00000076a4a47220 */ /* 0x080fe20000410000 */
[----:B------:R-:W-:Y:S01]  /*d430*/  FMUL.FTZ R165, R165, R118 ;  /* 0x00000076a5a57220 */ /* 0x000fe20000410000 */
[-C--:B------:R-:W-:Y:S01]  /*d440*/  FMUL.FTZ R166, R166, R119.reuse ;  /* 0x00000077a6a67220 */ /* 0x080fe20000410000 */
[----:B------:R-:W-:Y:S01]  /*d450*/  FMUL.FTZ R167, R167, R119 ;  /* 0x00000077a7a77220 */ /* 0x000fe20000410000 */
[----:B------:R-:W-:Y:S01]  /*d460*/  LOP3.LUT R3, R146, UR9, R13, 0x96, !PT ;  /* 0x0000000992037c12 */ /* 0x000fe2000f8e960d */
[C---:B------:R-:W-:Y:S01]  /*d470*/  FMUL.FTZ R9, R99.reuse, UR11 ;  /* 0x0000000b63097c20 */ /* 0x040fe20008410000 */
[----:B------:R-:W-:Y:S01]  /*d480*/  LOP3.LUT R2, R12, UR8, R19, 0x96, !PT ;  /* 0x000000080c027c12 */ /* 0x000fe2000f8e9613 */
[----:B------:R-:W-:Y:S01]  /*d490*/  HMMA.16816.F32 R60, R4, R40, R136 ;  /* 0x00000028043c723c */ /* 0x000fe20000001888 */
[----:B------:R-:W-:Y:S01]  /*d4a0*/  FSETP.NEU.FTZ.AND P1, PT, R99, -INF , PT ;  /* 0xff8000006300780b */ /* 0x000fe20003f3d000 */
[----:B------:R-:W-:-:S02]  /*d4b0*/  IMAD.MOV.U32 R138, RZ, RZ, R69 ;  /* 0x000000ffff8a7224 */ /* 0x000fc400078e0045 */
[----:B------:R-:W-:Y:S02]  /*d4c0*/  IMAD.MOV.U32 R136, RZ, RZ, R70 ;  /* 0x000000ffff887224 */ /* 0x000fe400078e0046 */
[----:B------:R-:W-:Y:S01]  /*d4d0*/  IMAD.MOV.U32 R74, RZ, RZ, R68 ;  /* 0x000000ffff4a7224 */ /* 0x000fe200078e0044 */
[----:B------:R-:W-:Y:S01]  /*d4e0*/  FSEL R16, R9, RZ, P1 ;  /* 0x000000ff09107208 */ /* 0x000fe20000800000 */
[----:B------:R-:W-:Y:S01]  /*d4f0*/  HMMA.16816.F32 R52, R4, R28, R152 ;  /* 0x0000001c0434723c */ /* 0x000fe20000001898 */
[----:B------:R-:W-:-:S07]  /*d500*/  IMAD.WIDE.U32 R32, R2, -0x2daee0ad, RZ ;  /* 0xd2511f5302207825 */ /* 0x000fce00078e00ff */
[----:B------:R-:W-:Y:S01]  /*d510*/  HMMA.16816.F32 R48, R4, R30, R156 ;  /* 0x0000001e0430723c */ /* 0x000fe2000000189c */
[----:B------:R-:W-:-:S07]  /*d520*/  FFMA.FTZ R2, R180, UR11, -R16 ;  /* 0x0000000bb4027c23 */ /* 0x000fce0008010810 */
[----:B------:R-:W-:Y:S01]  /*d530*/  HMMA.16816.F32 R68, R4, R42, R164 ;  /* 0x0000002a0444723c */ /* 0x000fe200000018a4 */
[----:B------:R-:W-:Y:S01]  /*d540*/  IMAD.WIDE.U32 R6, R3, -0x2daee0ad, RZ ;  /* 0xd2511f5303067825 */ /* 0x000fe200078e00ff */
[----:B------:R2:W-:Y:S02]  /*d550*/  MUFU.EX2 R152, R2 ;  /* 0x0000000200987308 */ /* 0x0005e40000000800 */
[----:B------:R-:W-:Y:S02]  /*d560*/  LOP3.LUT R3, R6, UR16, R33, 0x96, !PT ;  /* 0x0000001006037c12 */ /* 0x000fe4000f8e9621 */
[----:B------:R-:W-:Y:S02]  /*d570*/  LOP3.LUT R4, R10, UR17, R7, 0x96, !PT ;  /* 0x000000110a047c12 */ /* 0x000fe4000f8e9607 */
[----:B-1----:R-:W-:Y:S01]  /*d580*/  FMNMX.FTZ R98, R8, R11, !PT ;  /* 0x0000000b08627209 */ /* 0x002fe20007810000 */
[----:B--2---:R-:W-:-:S03]  /*d590*/  IMAD.WIDE.U32 R2, R3, -0x326172a9, RZ ;  /* 0xcd9e8d5703027825 */ /* 0x004fc600078e00ff */
[C---:B------:R-:W-:Y:S02]  /*d5a0*/  PRMT R7, R2.reuse, 0x7773, RZ ;  /* 0x0000777302077816 */ /* 0x040fe400000000ff */
[----:B------:R-:W-:Y:S01]  /*d5b0*/  PRMT R6, R2, 0x7772, RZ ;  /* 0x0000777202067816 */ /* 0x000fe200000000ff */
[----:B------:R-:W-:-:S04]  /*d5c0*/  IMAD.WIDE.U32 R8, R4, -0x326172a9, RZ ;  /* 0xcd9e8d5704087825 */ /* 0x000fc800078e00ff */
[C---:B------:R-:W-:Y:S01]  /*d5d0*/  FMUL.FTZ R4, R98.reuse, UR11 ;  /* 0x0000000b62047c20 */ /* 0x040fe20008410000 */
[----:B------:R-:W-:Y:S02]  /*d5e0*/  FSETP.NEU.FTZ.AND P0, PT, R98, -INF , PT ;  /* 0xff8000006200780b */ /* 0x000fe40003f1d000 */
[----:B------:R-:W-:Y:S01]  /*d5f0*/  PRMT R10, R6, 0x5410, R7 ;  /* 0x00005410060a7816 */ /* 0x000fe20000000007 */
[----:B------:R-:W-:Y:S01]  /*d600*/  IMAD.MOV.U32 R6, RZ, RZ, R2 ;  /* 0x000000ffff067224 */ /* 0x000fe200078e0002 */
[----:B------:R-:W-:Y:S02]  /*d610*/  PRMT R7, R2, 0x7771, RZ ;  /* 0x0000777102077816 */ /* 0x000fe400000000ff */
[----:B------:R-:W-:Y:S02]  /*d620*/  LOP3.LUT R2, R8, UR6, R3, 0x96, !PT ;  /* 0x0000000608027c12 */ /* 0x000fe4000f8e9603 */
[----:B------:R-:W-:Y:S02]  /*d630*/  FSEL R17, R4, RZ, P0 ;  /* 0x000000ff04117208 */ /* 0x000fe40000000000 */
[----:B------:R-:W-:-:S02]  /*d640*/  LOP3.LUT R4, R6, 0xff, RZ, 0xc0, !PT ;  /* 0x000000ff06047812 */ /* 0x000fc400078ec0ff */
[----:B------:R-:W-:Y:S01]  /*d650*/  LOP3.LUT R3, R2, 0xffff, RZ, 0xc0, !PT ;  /* 0x0000ffff02037812 */ /* 0x000fe200078ec0ff */
[----:B------:R-:W-:Y:S01]  /*d660*/  FFMA.FTZ R5, R181, UR11, -R16 ;  /* 0x0000000bb5057c23 */ /* 0x000fe20008010810 */
[----:B------:R-:W-:Y:S02]  /*d670*/  PRMT R7, R4, 0x5410, R7 ;  /* 0x0000541004077816 */ /* 0x000fe40000000007 */
[----:B------:R-:W-:Y:S02]  /*d680*/  SHF.R.U32.HI R3, RZ, 0x8, R3 ;  /* 0x00000008ff037819 */ /* 0x000fe40000011603 */
[----:B------:R-:W-:Y:S01]  /*d690*/  LOP3.LUT R4, R2, 0xff, RZ, 0xc0, !PT ;  /* 0x000000ff02047812 */ /* 0x000fe200078ec0ff */
[----:B------:R1:W-:Y:S03]  /*d6a0*/  MUFU.EX2 R155, R5 ;  /* 0x00000005009b7308 */ /* 0x0003e60000000800 */
[----:B------:R-:W-:-:S02]  /*d6b0*/  PRMT R8, R4, 0x5410, R3 ;  /* 0x0000541004087816 */ /* 0x000fc40000000003 */
[----:B------:R-:W-:Y:S02]  /*d6c0*/  PRMT R3, R2, 0x7632, R3 ;  /* 0x0000763202037816 */ /* 0x000fe40000000003 */
[----:B------:R-:W-:Y:S02]  /*d6d0*/  SHF.R.U32.HI R4, RZ, 0x18, R2 ;  /* 0x00000018ff047819 */ /* 0x000fe40000011602 */
[----:B------:R-:W-:Y:S01]  /*d6e0*/  LOP3.LUT R2, R3, 0xff, RZ, 0xc0, !PT ;  /* 0x000000ff03027812 */ /* 0x000fe200078ec0ff */
[----:B------:R-:W-:Y:S01]  /*d6f0*/  FFMA.FTZ R3, R96, UR11, -R17 ;  /* 0x0000000b60037c23 */ /* 0x000fe20008010811 */
[----:B-1----:R-:W-:-:S04]  /*d700*/  FFMA.FTZ R5, R75, UR11, -R16 ;  /* 0x0000000b4b057c23 */ /* 0x002fc80008010810 */
[----:B------:R1:W-:Y:S01]  /*d710*/  MUFU.EX2 R156, R5 ;  /* 0x00000005009c7308 */ /* 0x0003e20000000800 */
[----:B------:R-:W-:Y:S01]  /*d720*/  PRMT R6, R2, 0x5410, R4 ;  /* 0x0000541002067816 */ /* 0x000fe20000000004 */
[----:B------:R-:W-:-:S06]  /*d730*/  FFMA.FTZ R2, R65, UR11, -R17 ;  /* 0x0000000b41027c23 */ /* 0x000fcc0008010811 */
[----:B------:R2:W-:Y:S01]  /*d740*/  MUFU.EX2 R154, R3 ;  /* 0x00000003009a7308 */ /* 0x0005e20000000800 */
[----:B-1----:R-:W-:-:S07]  /*d750*/  FFMA.FTZ R5, R67, UR11, -R16 ;  /* 0x0000000b43057c23 */ /* 0x002fce0008010810 */
[----:B------:R1:W3:Y:S01]  /*d760*/  MUFU.EX2 R164, R5 ;  /* 0x0000000500a47308 */ /* 0x0002e20000000800 */
[----:B--2---:R-:W-:-:S07]  /*d770*/  FSEL R3, R99, RZ, P1 ;  /* 0x000000ff63037208 */ /* 0x004fce0000800000 */
[----:B------:R2:W4:Y:S01]  /*d780*/  MUFU.EX2 R159, R2 ;  /* 0x00000002009f7308 */ /* 0x0005220000000800 */
[----:B------:R-:W-:Y:S01]  /*d790*/  FADD.FTZ R3, R144, -R3 ;  /* 0x8000000390037221 */ /* 0x000fe20000010000 */
[----:B-1----:R-:W-:-:S03]  /*d7a0*/  FFMA.FTZ R5, R182, UR11, -R17 ;  /* 0x0000000bb6057c23 */ /* 0x002fc60008010811 */
[----:B------:R-:W-:-:S03]  /*d7b0*/  FMUL.FTZ R3, R3, UR11 ;  /* 0x0000000b03037c20 */ /* 0x000fc60008410000 */
[----:B------:R1:W-:Y:S01]  /*d7c0*/  MUFU.EX2 R139, R5 ;  /* 0x00000005008b7308 */ /* 0x0003e20000000800 */
[----:B--2---:R-:W-:-:S07]  /*d7d0*/  FSEL R2, R98, RZ, P0 ;  /* 0x000000ff62027208 */ /* 0x004fce0000000000 */
[----:B------:R3:W-:Y:S01]  /*d7e0*/  MUFU.EX2 R110, R3 ;  /* 0x00000003006e7308 */ /* 0x0007e20000000800 */
[----:B------:R-:W-:Y:S01]  /*d7f0*/  FADD.FTZ R4, R143, -R2 ;  /* 0x800000028f047221 */ /* 0x000fe20000010000 */
[----:B------:R-:W-:Y:S01]  /*d800*/  HSET2.LE.AND R2, R7, R0, PT ;  /* 0x0000000007027233 */ /* 0x000fe20003803000 */
[----:B-1----:R-:W-:-:S05]  /*d810*/  FFMA.FTZ R5, R183, UR11, -R17 ;  /* 0x0000000bb7057c23 */ /* 0x002fca0008010811 */
[----:B------:R1:W2:Y:S01]  /*d820*/  MUFU.EX2 R153, R5 ;  /* 0x0000000500997308 */ /* 0x0002a20000000800 */
[----:B---3--:R-:W-:-:S04]  /*d830*/  F2FP.F16.F32.PACK_AB R3, R164, R156 ;  /* 0x0000009ca403723e */ /* 0x008fc800000000ff */
[----:B------:R-:W-:Y:S02]  /*d840*/  LOP3.LUT R14, R3, R2, RZ, 0xc0, !PT ;  /* 0x00000002030e7212 */ /* 0x000fe400078ec0ff */
[----:B----4-:R-:W-:Y:S02]  /*d850*/  F2FP.F16.F32.PACK_AB R3, R159, R154 ;  /* 0x0000009a9f03723e */ /* 0x010fe400000000ff */
[----:B-1----:R-:W-:-:S05]  /*d860*/  LOP3.LUT R5, R10, 0xff00ff, RZ, 0xc0, !PT ;  /* 0x00ff00ff0a057812 */ /* 0x002fca00078ec0ff */
[----:B------:R-:W-:Y:S01]  /*d870*/  HSET2.LE.AND R2, R5, R0, PT ;  /* 0x0000000005027233 */ /* 0x000fe20003803000 */
[----:B------:R-:W-:-:S04]  /*d880*/  FMUL.FTZ R4, R4, UR11 ;  /* 0x0000000b04047c20 */ /* 0x000fc80008410000 */
[----:B------:R-:W-:Y:S02]  /*d890*/  LOP3.LUT R15, R3, R2, RZ, 0xc0, !PT ;  /* 0x00000002030f7212 */ /* 0x000fe400078ec0ff */
[----:B------:R-:W-:Y:S02]  /*d8a0*/  HSET2.LE.AND R2, R8, R0, PT ;  /* 0x0000000008027233 */ /* 0x000fe40003803000 */
[----:B------:R-:W-:Y:S01]  /*d8b0*/  F2FP.F16.F32.PACK_AB R3, R155, R152 ;  /* 0x000000989b03723e */ /* 0x000fe200000000ff */
[----:B------:R1:W3:Y:S01]  /*d8c0*/  MUFU.EX2 R103, R4 ;  /* 0x0000000400677308 */ /* 0x0002e20000000800 */
[----:B------:R-:W-:Y:S02]  /*d8d0*/  FFMA.FTZ R5, R184, UR11, -R16 ;  /* 0x0000000bb8057c23 */ /* 0x000fe40008010810 */
[----:B------:R-:W-:Y:S01]  /*d8e0*/  LOP3.LUT R12, R3, R2, RZ, 0xc0, !PT ;  /* 0x00000002030c7212 */ /* 0x000fe200078ec0ff */
[----:B------:R-:W-:Y:S02]  /*d8f0*/  VIADD R3, R123, 0xfffffff9 ;  /* 0xfffffff97b037836 */ /* 0x000fe40000000000 */
[----:B------:R-:W-:-:S02]  /*d900*/  FFMA.FTZ R2, R176, UR11, -R21 ;  /* 0x0000000bb0027c23 */ /* 0x000fc40008010815 */
[----:B------:R2:W-:Y:S01]  /*d910*/  MUFU.EX2 R158, R5 ;  /* 0x00000005009e7308 */ /* 0x0005e20000000800 */
[----:B------:R-:W-:-:S07]  /*d920*/  LOP3.LUT R3, R3, UR19, R229, 0x96, !PT ;  /* 0x0000001303037c12 */ /* 0x000fce000f8e96e5 */
[----:B------:R4:W-:Y:S01]  /*d930*/  MUFU.EX2 R157, R2 ;  /* 0x00000002009d7308 */ /* 0x0009e20000000800 */
[----:B-1----:R-:W-:Y:S02]  /*d940*/  HSET2.LE.AND R4, R6, R0, PT ;  /* 0x0000000006047233 */ /* 0x002fe40003803000 */
[----:B--2---:R-:W-:-:S04]  /*d950*/  F2FP.F16.F32.PACK_AB R5, R153, R139 ;  /* 0x0000008b9905723e */ /* 0x004fc800000000ff */
[----:B------:R-:W-:Y:S01]  /*d960*/  LOP3.LUT R13, R5, R4, RZ, 0xc0, !PT ;  /* 0x00000004050d7212 */ /* 0x000fe200078ec0ff */
[----:B----4-:R-:W-:Y:S01]  /*d970*/  FFMA.FTZ R2, R177, UR11, -R21 ;  /* 0x0000000bb1027c23 */ /* 0x010fe20008010815 */
[----:B------:R-:W-:-:S04]  /*d980*/  IMAD.WIDE.U32 R4, R3, -0x326172a9, RZ ;  /* 0xcd9e8d5703047825 */ /* 0x000fc800078e00ff */
[----:B------:R-:W-:Y:S01]  /*d990*/  FFMA.FTZ R3, R97, UR11, -R21 ;  /* 0x0000000b61037c23 */ /* 0x000fe20008010815 */
[----:B------:R1:W2:Y:S01]  /*d9a0*/  MUFU.EX2 R167, R2 ;  /* 0x0000000200a77308 */ /* 0x0002a20000000800 */
[----:B------:R-:W-:Y:S01]  /*d9b0*/  UIADD3 UR13, UPT, UPT, UR19, 0x646e171e, URZ ;  /* 0x646e171e130d7890 */ /* 0x000fe2000fffe0ff */
[-C--:B------:R-:W-:Y:S01]  /*d9c0*/  FMUL.FTZ R148, R148, R110.reuse ;  /* 0x0000006e94947220 */ /* 0x080fe20000410000 */
[----:B------:R-:W-:Y:S01]  /*d9d0*/  FMUL.FTZ R149, R149, R110 ;  /* 0x0000006e95957220 */ /* 0x000fe20000410000 */
[-C--:B---3--:R-:W-:Y:S01]  /*d9e0*/  FMUL.FTZ R150, R150, R103.reuse ;  /* 0x0000006796967220 */ /* 0x088fe20000410000 */
[----:B------:R-:W-:-:S03]  /*d9f0*/  FMUL.FTZ R151, R151, R103 ;  /* 0x0000006797977220 */ /* 0x000fc60000410000 */
[----:B------:R3:W-:Y:S01]  /*da00*/  MUFU.EX2 R165, R3 ;  /* 0x0000000300a57308 */ /* 0x0007e20000000800 */
[----:B------:R-:W-:Y:S02]  /*da10*/  LOP3.LUT R36, R4, UR4, R147, 0x96, !PT ;  /* 0x0000000404247c12 */ /* 0x000fe4000f8e9693 */
[----:B-1----:R-:W-:Y:S02]  /*da20*/  LOP3.LUT R2, R24, UR7, R23, 0x96, !PT ;  /* 0x0000000718027c12 */ /* 0x002fe4000f8e9617 */
[----:B------:R-:W-:Y:S01]  /*da30*/  LOP3.LUT R27, R4, UR4, R39, 0x96, !PT ;  /* 0x00000004041b7c12 */ /* 0x000fe2000f8e9627 */
[----:B------:R-:W-:Y:S02]  /*da40*/  FFMA.FTZ R4, R178, UR11, -R20 ;  /* 0x0000000bb2047c23 */ /* 0x000fe40008010814 */
[----:B---3--:R-:W-:Y:S01]  /*da50*/  IMAD.WIDE.U32 R2, R2, -0x2daee0ad, RZ ;  /* 0xd2511f5302027825 */ /* 0x008fe200078e00ff */
[----:B------:R-:W-:Y:S03]  /*da60*/  HMMA.16816.F32 R56, R12, R28, R148 ;  /* 0x0000001c0c38723c */ /* 0x000fe60000001894 */
[----:B------:R-:W-:Y:S01]  /*da70*/  FFMA.FTZ R6, R100, UR11, -R21 ;  /* 0x0000000b64067c23 */ /* 0x000fe20008010815 */
[----:B------:R-:W-:Y:S01]  /*da80*/  LOP3.LUT R3, R34, UR13, R3, 0x96, !PT ;  /* 0x0000000d22037c12 */ /* 0x000fe2000f8e9603 */
[----:B------:R-:W-:Y:S01]  /*da90*/  IMAD.MOV.U32 R137, RZ, RZ, R26 ;  /* 0x000000ffff897224 */ /* 0x000fe200078e001a */
[----:B------:R1:W-:Y:S01]  /*daa0*/  MUFU.EX2 R148, R4 ;  /* 0x0000000400947308 */ /* 0x0003e20000000800 */
[----:B------:R-:W-:-:S02]  /*dab0*/  LOP3.LUT R37, R88, UR12, R5, 0x96, !PT ;  /* 0x0000000c58257c12 */ /* 0x000fc4000f8e9605 */
[----:B------:R-:W-:Y:S01]  /*dac0*/  LOP3.LUT R26, R94, UR12, R5, 0x96, !PT ;  /* 0x0000000c5e1a7c12 */ /* 0x000fe2000f8e9605 */
[--C-:B------:R-:W-:Y:S01]  /*dad0*/  FFMA.FTZ R5, R179, UR11, -R20.reuse ;  /* 0x0000000bb3057c23 */ /* 0x100fe20008010814 */
[----:B------:R3:W-:Y:S01]  /*dae0*/  STL [R1+0xa0], R214 ;  /* 0x0000a0d601007387 */ /* 0x0007e20000100800 */
[----:B------:R-:W-:Y:S02]  /*daf0*/  LOP3.LUT R7, R18, UR7, R9, 0x96, !PT ;  /* 0x0000000712077c12 */ /* 0x000fe4000f8e9609 */
[C---:B------:R-:W-:Y:S01]  /*db00*/  LOP3.LUT R11, R3.reuse, 0xff, RZ, 0xc0, !PT ;  /* 0x000000ff030b7812 */ /* 0x040fe200078ec0ff */
[----:B------:R4:W-:Y:S01]  /*db10*/  MUFU.EX2 R166, R5 ;  /* 0x0000000500a67308 */ /* 0x0009e20000000800 */
[----:B-1----:R-:W-:Y:S01]  /*db20*/  LOP3.LUT R4, R3, 0xffff, RZ, 0xc0, !PT ;  /* 0x0000ffff03047812 */ /* 0x002fe200078ec0ff */
[----:B------:R-:W-:Y:S01]  /*db30*/  IMAD.WIDE.U32 R8, R7, -0x2daee0ad, RZ ;  /* 0xd2511f5307087825 */ /* 0x000fe200078e00ff */
[C---:B------:R-:W-:Y:S02]  /*db40*/  PRMT R10, R2.reuse, 0x7773, RZ ;  /* 0x00007773020a7816 */ /* 0x040fe400000000ff */
[----:B------:R-:W-:Y:S01]  /*db50*/  PRMT R7, R2, 0x7772, RZ ;  /* 0x0000777202077816 */ /* 0x000fe200000000ff */
[-C--:B------:R-:W-:Y:S01]  /*db60*/  FMUL.FTZ R160, R160, R110.reuse ;  /* 0x0000006ea0a07220 */ /* 0x080fe20000410000 */
[----:B----4-:R-:W-:Y:S01]  /*db70*/  FFMA.FTZ R5, R116, UR11, -R20 ;  /* 0x0000000b74057c23 */ /* 0x010fe20008010814 */
[----:B---3--:R1:W-:Y:S01]  /*db80*/  MUFU.EX2 R214, R6 ;  /* 0x0000000600d67308 */ /* 0x0083e20000000800 */
[----:B------:R-:W-:Y:S01]  /*db90*/  FMUL.FTZ R161, R161, R110 ;  /* 0x0000006ea1a17220 */ /* 0x000fe20000410000 */
[-C--:B------:R-:W-:Y:S01]  /*dba0*/  FMUL.FTZ R162, R162, R103.reuse ;  /* 0x00000067a2a27220 */ /* 0x080fe20000410000 */
[----:B------:R-:W-:Y:S01]  /*dbb0*/  FMUL.FTZ R163, R163, R103 ;  /* 0x00000067a3a37220 */ /* 0x000fe20000410000 */
[----:B------:R-:W-:Y:S01]  /*dbc0*/  IMAD.MOV.U32 R18, RZ, RZ, R2 ;  /* 0x000000ffff127224 */ /* 0x000fe200078e0002 */
[----:B------:R-:W-:-:S03]  /*dbd0*/  PRMT R19, R2, 0x7771, RZ ;  /* 0x0000777102137816 */ /* 0x000fc600000000ff */
[----:B------:R3:W-:Y:S01]  /*dbe0*/  MUFU.EX2 R96, R5 ;  /* 0x0000000500607308 */ /* 0x0007e20000000800 */
[----:B------:R-:W-:Y:S02]  /*dbf0*/  PRMT R22, R7, 0x5410, R10 ;  /* 0x0000541007167816 */ /* 0x000fe4000000000a */
[----:B-1----:R-:W-:Y:S01]  /*dc00*/  SHF.R.U32.HI R6, RZ, 0x8, R4 ;  /* 0x00000008ff067819 */ /* 0x002fe20000011604 */
[----:B------:R-:W-:-:S03]  /*dc10*/  FFMA.FTZ R4, R108, UR11, -R20 ;  /* 0x0000000b6c047c23 */ /* 0x000fc60008010814 */
[----:B------:R-:W-:Y:S01]  /*dc20*/  PRMT R6, R11, 0x5410, R6 ;  /* 0x000054100b067816 */ /* 0x000fe20000000006 */
[----:B------:R1:W4:Y:S01]  /*dc30*/  MUFU.EX2 R151, R4 ;  /* 0x0000000400977308 */ /* 0x0003220000000800 */
[----:B------:R-:W-:Y:S02]  /*dc40*/  LOP3.LUT R2, R32, UR13, R9, 0x96, !PT ;  /* 0x0000000d20027c12 */ /* 0x000fe4000f8e9609 */
[----:B------:R-:W-:Y:S01]  /*dc50*/  SHF.R.U32.HI R10, RZ, 0x18, R3 ;  /* 0x00000018ff0a7819 */ /* 0x000fe20000011603 */
[----:B------:R-:W-:Y:S01]  /*dc60*/  IMAD.MOV.U32 R72, RZ, RZ, R44 ;  /* 0x000000ffff487224 */ /* 0x000fe200078e002c */
[----:B------:R-:W-:Y:S01]  /*dc70*/  LOP3.LUT R7, R18, 0xff, RZ, 0xc0, !PT ;  /* 0x000000ff12077812 */ /* 0x000fe200078ec0ff */
[----:B---3--:R-:W-:Y:S01]  /*dc80*/  FFMA.FTZ R5, R185, UR11, -R16 ;  /* 0x0000000bb9057c23 */ /* 0x008fe20008010810 */
[----:B------:R-:W-:Y:S01]  /*dc90*/  HMMA.16816.F32 R44, R12, R30, R160 ;  /* 0x0000001e0c2c723c */ /* 0x000fe200000018a0 */
[----:B------:R-:W3:Y:S01]  /*dca0*/  LDSM.16.MT88.4 R32, [R208+0x4400] ;  /* 0x00440000d020783b */ /* 0x000ee20000004200 */
[----:B-1----:R-:W-:-:S03]  /*dcb0*/  PRMT R4, R3, 0x7632, R4 ;  /* 0x0000763203047816 */ /* 0x002fc60000000004 */
[----:B------:R-:W1:Y:S01]  /*dcc0*/  LDSM.16.MT88.4 R28, [R210+0x4400] ;  /* 0x00440000d21c783b */ /* 0x000e620000004200 */
[----:B------:R-:W-:Y:S02]  /*dcd0*/  HSET2.LE.AND R3, R6, R0, PT ;  /* 0x0000000006037233 */ /* 0x000fe40003803000 */
[----:B------:R-:W-:Y:S02]  /*dce0*/  LOP3.LUT R9, R4, 0xff, RZ, 0xc0, !PT ;  /* 0x000000ff04097812 */ /* 0x000fe400078ec0ff */
[----:B--2---:R-:W-:Y:S01]  /*dcf0*/  F2FP.F16.F32.PACK_AB R4, R167, R157 ;  /* 0x0000009da704723e */ /* 0x004fe200000000ff */
[----:B------:R2:W-:Y:S01]  /*dd00*/  MUFU.EX2 R150, R5 ;  /* 0x0000000500967308 */ /* 0x0005e20000000800 */
[----:B------:R-:W-:Y:S02]  /*dd10*/  PRMT R6, R7, 0x5410, R19 ;  /* 0x0000541007067816 */ /* 0x000fe40000000013 */
[----:B------:R-:W-:Y:S01]  /*dd20*/  LOP3.LUT R4, R4, R3, RZ, 0xc0, !PT ;  /* 0x0000000304047212 */ /* 0x000fe200078ec0ff */
[----:B------:R-:W-:Y:S01]  /*dd30*/  FFMA.FTZ R3, R101, UR11, -R16 ;  /* 0x0000000b65037c23 */ /* 0x000fe20008010810 */
[----:B------:R-:W-:-:S02]  /*dd40*/  PRMT R7, R9, 0x5410, R10 ;  /* 0x0000541009077816 */ /* 0x000fc4000000000a */
[----:B------:R-:W-:Y:S01]  /*dd50*/  HSET2.LE.AND R6, R6, R0, PT ;  /* 0x0000000006067233 */ /* 0x000fe20003803000 */
[----:B------:R3:W-:Y:S01]  /*dd60*/  MUFU.EX2 R149, R3 ;  /* 0x0000000300957308 */ /* 0x0007e20000000800 */
[----:B----4-:R-:W-:Y:S02]  /*dd70*/  F2FP.F16.F32.PACK_AB R10, R96, R151 ;  /* 0x00000097600a723e */ /* 0x010fe400000000ff */
[----:B--2---:R-:W-:Y:S01]  /*dd80*/  LOP3.LUT R5, R22, 0xff00ff, RZ, 0xc0, !PT ;  /* 0x00ff00ff16057812 */ /* 0x004fe200078ec0ff */
[----:B------:R-:W-:-:S04]  /*dd90*/  FFMA.FTZ R11, R109, UR11, -R16 ;  /* 0x0000000b6d0b7c23 */ /* 0x000fc80008010810 */
[--C-:B------:R-:W-:Y:S02]  /*dda0*/  HSET2.LE.AND R9, R5, R0.reuse, PT ;  /* 0x0000000005097233 */ /* 0x100fe40003803000 */
[----:B---3--:R-:W-:Y:S02]  /*ddb0*/  HSET2.LE.AND R3, R7, R0, PT ;  /* 0x0000000007037233 */ /* 0x008fe40003803000 */
[----:B------:R-:W-:Y:S02]  /*ddc0*/  F2FP.F16.F32.PACK_AB R7, R214, R165 ;  /* 0x000000a5d607723e */ /* 0x000fe400000000ff */
[----:B------:R-:W-:Y:S01]  /*ddd0*/  F2FP.F16.F32.PACK_AB R5, R166, R148 ;  /* 0x00000094a605723e */ /* 0x000fe200000000ff */
[----:B------:R-:W-:Y:S01]  /*dde0*/  FMUL.FTZ R132, R132, R110 ;  /* 0x0000006e84847220 */ /* 0x000fe20000410000 */
[----:B------:R-:W-:Y:S01]  /*ddf0*/  LOP3.LUT R6, R7, R6, RZ, 0xc0, !PT ;  /* 0x0000000607067212 */ /* 0x000fe200078ec0ff */
[-C--:B------:R-:W-:Y:S01]  /*de00*/  FMUL.FTZ R133, R133, R110.reuse ;  /* 0x0000006e85857220 */ /* 0x080fe20000410000 */
[-C--:B------:R-:W-:Y:S01]  /*de10*/  FMUL.FTZ R134, R134, R103.reuse ;  /* 0x0000006786867220 */ /* 0x080fe20000410000 */
[----:B------:R-:W-:Y:S01]  /*de20*/  FMUL.FTZ R135, R135, R103 ;  /* 0x0000006787877220 */ /* 0x000fe20000410000 */
[----:B------:R-:W-:Y:S01]  /*de30*/  LOP3.LUT R5, R5, R3, RZ, 0xc0, !PT ;  /* 0x0000000305057212 */ /* 0x000fe200078ec0ff */
[-C--:B------:R-:W-:Y:S01]  /*de40*/  FMUL.FTZ R168, R168, R110.reuse ;  /* 0x0000006ea8a87220 */ /* 0x080fe20000410000 */
[----:B------:R-:W-:Y:S01]  /*de50*/  LOP3.LUT R7, R10, R9, RZ, 0xc0, !PT ;  /* 0x000000090a077212 */ /* 0x000fe200078ec0ff */
[----:B------:R-:W-:Y:S01]  /*de60*/  FMUL.FTZ R169, R169, R110 ;  /* 0x0000006ea9a97220 */ /* 0x000fe20000410000 */
[-C--:B------:R-:W-:Y:S01]  /*de70*/  FMUL.FTZ R170, R170, R103.reuse ;  /* 0x00000067aaaa7220 */ /* 0x080fe20000410000 */
[----:B------:R-:W-:Y:S01]  /*de80*/  FMUL.FTZ R171, R171, R103 ;  /* 0x00000067abab7220 */ /* 0x000fe20000410000 */
[C---:B------:R-:W-:Y:S01]  /*de90*/  PRMT R9, R8.reuse, 0x7773, RZ ;  /* 0x0000777308097816 */ /* 0x040fe200000000ff */
[----:B------:R2:W3:Y:S01]  /*dea0*/  MUFU.EX2 R93, R11 ;  /* 0x0000000b005d7308 */ /* 0x0004e20000000800 */
[----:B------:R-:W-:Y:S01]  /*deb0*/  PRMT R3, R8, 0x7772, RZ ;  /* 0x0000777208037816 */ /* 0x000fe200000000ff */
[----:B------:R-:W-:Y:S01]  /*dec0*/  IMAD.MOV.U32 R10, RZ, RZ, R8 ;  /* 0x000000ffff0a7224 */ /* 0x000fe200078e0008 */
[----:B------:R-:W-:Y:S02]  /*ded0*/  HMMA.16816.F32 R132, R12, R40, R132 ;  /* 0x000000280c84723c */ /* 0x000fe40000001884 */
[----:B------:R-:W-:-:S02]  /*dee0*/  PRMT R24, R3, 0x5410, R9 ;  /* 0x0000541003187816 */ /* 0x000fc40000000009 */
[----:B------:R-:W-:-:S04]  /*def0*/  LOP3.LUT R3, R2, 0xffff, RZ, 0xc0, !PT ;  /* 0x0000ffff02037812 */ /* 0x000fc800078ec0ff */
[----:B------:R-:W-:Y:S01]  /*df00*/  HMMA.16816.F32 R40, R12, R42, R168 ;  /* 0x0000002a0c28723c */ /* 0x000fe200000018a8 */
[----:B--2---:R-:W-:Y:S01]  /*df10*/  FFMA.FTZ R11, R192, UR11, -R16 ;  /* 0x0000000bc00b7c23 */ /* 0x004fe20008010810 */
[----:B------:R-:W-:-:S03]  /*df20*/  PRMT R13, R8, 0x7771, RZ ;  /* 0x00007771080d7816 */ /* 0x000fc600000000ff */
[----:B------:R2:W-:Y:S01]  /*df30*/  MUFU.EX2 R176, R11 ;  /* 0x0000000b00b07308 */ /* 0x0005e20000000800 */
[----:B------:R-:W-:Y:S01]  /*df40*/  FFMA.FTZ R8, R193, UR11, -R16 ;  /* 0x0000000bc1087c23 */ /* 0x000fe20008010810 */
[----:B------:R-:W-:Y:S02]  /*df50*/  LOP3.LUT R12, R2, 0xff, RZ, 0xc0, !PT ;  /* 0x000000ff020c7812 */ /* 0x000fe400078ec0ff */
[----:B------:R-:W-:Y:S02]  /*df60*/  SHF.R.U32.HI R3, RZ, 0x8, R3 ;  /* 0x00000008ff037819 */ /* 0x000fe40000011603 */
[----:B------:R-:W-:Y:S02]  /*df70*/  SHF.R.U32.HI R9, RZ, 0x18, R2 ;  /* 0x00000018ff097819 */ /* 0x000fe40000011602 */
[----:B------:R4:W-:Y:S01]  /*df80*/  MUFU.EX2 R169, R8 ;  /* 0x0000000800a97308 */ /* 0x0009e20000000800 */
[----:B------:R-:W-:Y:S01]  /*df90*/  PRMT R23, R12, 0x5410, R3 ;  /* 0x000054100c177816 */ /* 0x000fe20000000003 */
[----:B------:R-:W-:Y:S01]  /*dfa0*/  FFMA.FTZ R12, R105, UR11, -R16 ;  /* 0x0000000b690c7c23 */ /* 0x000fe20008010810 */
[----:B--2---:R-:W-:-:S02]  /*dfb0*/  LOP3.LUT R11, R10, 0xff, RZ, 0xc0, !PT ;  /* 0x000000ff0a0b7812 */ /* 0x004fc400078ec0ff */
[----:B------:R-:W-:-:S04]  /*dfc0*/  PRMT R10, R2, 0x7632, R10 ;  /* 0x00007632020a7816 */ /* 0x000fc8000000000a */
[----:B------:R-:W-:Y:S01]  /*dfd0*/  LOP3.LUT R2, R10, 0xff, RZ, 0xc0, !PT ;  /* 0x000000ff0a027812 */ /* 0x000fe200078ec0ff */
[----:B----4-:R-:W-:Y:S01]  /*dfe0*/  FFMA.FTZ R8, R104, UR11, -R16 ;  /* 0x0000000b68087c23 */ /* 0x010fe20008010810 */
[----:B------:R-:W-:Y:S02]  /*dff0*/  PRMT R22, R11, 0x5410, R13 ;  /* 0x000054100b167816 */ /* 0x000fe4000000000d */
[----:B------:R-:W-:Y:S01]  /*e000*/  PRMT R25, R2, 0x5410, R9 ;  /* 0x0000541002197816 */ /* 0x000fe20000000009 */
[----:B------:R-:W-:Y:S01]  /*e010*/  IMAD.WIDE.U32 R2, R26, -0x2daee0ad, RZ ;  /* 0xd2511f531a027825 */ /* 0x000fe200078e00ff */
[----:B------:R2:W-:Y:S03]  /*e020*/  MUFU.EX2 R180, R8 ;  /* 0x0000000800b47308 */ /* 0x0005e60000000800 */
[----:B------:R-:W-:Y:S01]  /*e030*/  IMAD.WIDE.U32 R10, R27, -0x2daee0ad, RZ ;  /* 0xd2511f531b0a7825 */ /* 0x000fe200078e00ff */
[----:B------:R-:W-:-:S04]  /*e040*/  LOP3.LUT R14, R230, UR21, R3, 0x96, !PT ;  /* 0x00000015e60e7c12 */ /* 0x000fc8000f8e9603 */
[----:B------:R4:W-:Y:S01]  /*e050*/  MUFU.EX2 R143, R12 ;  /* 0x0000000c008f7308 */ /* 0x0009e20000000800 */
[----:B------:R-:W-:Y:S01]  /*e060*/  LOP3.LUT R3, R2, UR20, R11, 0x96, !PT ;  /* 0x0000001402037c12 */ /* 0x000fe2000f8e960b */
[----:B------:R-:W-:Y:S01]  /*e070*/  HMMA.16816.F32 R52, R4, R32, R52 ;  /* 0x000000200434723c */ /* 0x000fe20000001834 */
[----:B--2---:R-:W-:-:S07]  /*e080*/  IMAD.WIDE.U32 R8, R37, -0x2daee0ad, RZ ;  /* 0xd2511f5325087825 */ /* 0x004fce00078e00ff */
[----:B------:R-:W-:Y:S01]  /*e090*/  HMMA.16816.F32 R48, R4, R34, R48 ;  /* 0x000000220430723c */ /* 0x000fe20000001830 */
[----:B----4-:R-:W-:Y:S01]  /*e0a0*/  IMAD.WIDE.U32 R12, R36, -0x2daee0ad, RZ ;  /* 0xd2511f53240c7825 */ /* 0x010fe200078e00ff */
[----:B------:R-:W-:-:S06]  /*e0b0*/  LOP3.LUT R9, R232, UR21, R9, 0x96, !PT ;  /* 0x00000015e8097c12 */ /* 0x000fcc000f8e9609 */
[----:B-1----:R-:W-:Y:S01]  /*e0c0*/  HMMA.16816.F32 R60, R4, R28, R60 ;  /* 0x0000001c043c723c */ /* 0x002fe2000000183c */
[----:B------:R-:W-:-:S07]  /*e0d0*/  LOP3.LUT R2, R8, UR20, R13, 0x96, !PT ;  /* 0x0000001408027c12 */ /* 0x000fce000f8e960d */
[----:B------:R-:W-:Y:S01]  /*e0e0*/  HMMA.16816.F32 R68, R4, R30, R68 ;  /* 0x0000001e0444723c */ /* 0x000fe20000001844 */
[----:B------:R-:W-:-:S04]  /*e0f0*/  IMAD.WIDE.U32 R6, R14, -0x326172a9, RZ ;  /* 0xcd9e8d570e067825 */ /* 0x000fc800078e00ff */
[----:B------:R-:W-:-:S04]  /*e100*/  IMAD.WIDE.U32 R14, R3, -0x326172a9, RZ ;  /* 0xcd9e8d57030e7825 */ /* 0x000fc800078e00ff */
[----:B------:R-:W-:-:S04]  /*e110*/  IMAD.WIDE.U32 R4, R9, -0x326172a9, RZ ;  /* 0xcd9e8d5709047825 */ /* 0x000fc800078e00ff */
[----:B------:R-:W-:-:S04]  /*e120*/  IMAD.WIDE.U32 R18, R2, -0x326172a9, RZ ;  /* 0xcd9e8d5702127825 */ /* 0x000fc800078e00ff */
[----:B------:R-:W-:Y:S01]  /*e130*/  FFMA.FTZ R3, R117, UR11, -R17 ;  /* 0x0000000b75037c23 */ /* 0x000fe20008010811 */
[----:B------:R-:W-:Y:S02]  /*e140*/  LOP3.LUT R2, R38, UR9, R7, 0x96, !PT ;  /* 0x0000000926027c12 */ /* 0x000fe4000f8e9607 */
[----:B------:R-:W-:Y:S02]  /*e150*/  LOP3.LUT R6, R6, UR8, R15, 0x96, !PT ;  /* 0x0000000806067c12 */ /* 0x000fe4000f8e960f */
[----:B------:R-:W-:Y:S01]  /*e160*/  LOP3.LUT R7, R4, UR8, R19, 0x96, !PT ;  /* 0x0000000804077c12 */ /* 0x000fe2000f8e9613 */
[----:B------:R-:W-:Y:S01]  /*e170*/  FFMA.FTZ R4, R106, UR11, -R17 ;  /* 0x0000000b6a047c23 */ /* 0x000fe20008010811 */
[----:B------:R-:W-:Y:S01]  /*e180*/  LOP3.LUT R5, R146, UR9, R5, 0x96, !PT ;  /* 0x0000000992057c12 */ /* 0x000fe2000f8e9605 */
[----:B------:R-:W-:Y:S02]  /*e190*/  IMAD.MOV.U32 R144, RZ, RZ, R138 ;  /* 0x000000ffff907224 */ /* 0x000fe400078e008a */
[----:B------:R-:W-:Y:S01]  /*e1a0*/  IMAD.MOV.U32 R181, RZ, RZ, R64 ;  /* 0x000000ffffb57224 */ /* 0x000fe200078e0040 */
[----:B------:R1:W-:Y:S01]  /*e1b0*/  MUFU.EX2 R138, R3 ;  /* 0x00000003008a7308 */ /* 0x0003e20000000800 */
[----:B------:R-:W-:-:S02]  /*e1c0*/  IMAD.MOV.U32 R183, RZ, RZ, R142 ;  /* 0x000000ffffb77224 */ /* 0x000fc400078e008e */
[----:B------:R-:W-:-:S04]  /*e1d0*/  IMAD.WIDE.U32 R64, R6, -0x2daee0ad, RZ ;  /* 0xd2511f5306407825 */ /* 0x000fc800078e00ff */
[----:B------:R-:W-:Y:S01]  /*e1e0*/  IMAD.MOV.U32 R182, RZ, RZ, R66 ;  /* 0x000000ffffb67224 */ /* 0x000fe200078e0042 */
[----:B------:R2:W4:Y:S01]  /*e1f0*/  MUFU.EX2 R142, R4 ;  /* 0x00000004008e7308 */ /* 0x0005220000000800 */
[----:B------:R-:W-:-:S04]  /*e200*/  IMAD.WIDE.U32 R66, R7, -0x2daee0ad, RZ ;  /* 0xd2511f5307427825 */ /* 0x000fc800078e00ff */
[----:B-1----:R-:W-:-:S03]  /*e210*/  IMAD.WIDE.U32 R2, R2, -0x2daee0ad, RZ ;  /* 0xd2511f5302027825 */ /* 0x002fc600078e00ff */
[----:B------:R-:W-:Y:S01]  /*e220*/  LOP3.LUT R13, R2, UR16, R65, 0x96, !PT ;  /* 0x00000010020d7c12 */ /* 0x000fe2000f8e9641 */
[----:B--2---:R-:W-:-:S04]  /*e230*/  IMAD.WIDE.U32 R4, R5, -0x2daee0ad, RZ ;  /* 0xd2511f5305047825 */ /* 0x004fc800078e00ff */
[----:B------:R-:W-:Y:S01]  /*e240*/  FFMA.FTZ R2, R186, UR11, -R17 ;  /* 0x0000000bba027c23 */ /* 0x000fe20008010811 */
[----:B------:R-:W-:Y:S01]  /*e250*/  LOP3.LUT R7, R12, UR17, R5, 0x96, !PT ;  /* 0x000000110c077c12 */ /* 0x000fe2000f8e9605 */
[----:B------:R-:W-:Y:S01]  /*e260*/  IMAD.MOV.U32 R75, RZ, RZ, R136 ;  /* 0x000000ffff4b7224 */ /* 0x000fe200078e0088 */
[----:B------:R-:W-:Y:S01]  /*e270*/  LOP3.LUT R12, R4, UR16, R67, 0x96, !PT ;  /* 0x00000010040c7c12 */ /* 0x000fe2000f8e9643 */
[----:B------:R-:W-:Y:S01]  /*e280*/  FFMA.FTZ R4, R187, UR11, -R17 ;  /* 0x0000000bbb047c23 */ /* 0x000fe20008010811 */
[----:B------:R1:W-:Y:S01]  /*e290*/  MUFU.EX2 R136, R2 ;  /* 0x0000000200887308 */ /* 0x0003e20000000800 */
[----:B------:R-:W-:Y:S01]  /*e2a0*/  LOP3.LUT R6, R10, UR17, R3, 0x96, !PT ;  /* 0x000000110a067c12 */ /* 0x000fe2000f8e9603 */
[----:B------:R-:W-:Y:S01]  /*e2b0*/  IMAD.MOV.U32 R184, RZ, RZ, R137 ;  /* 0x000000ffffb87224 */ /* 0x000fe200078e0089 */
[----:B------:R-:W-:Y:S02]  /*e2c0*/  LOP3.LUT R5, R24, 0xff00ff, RZ, 0xc0, !PT ;  /* 0x00ff00ff18057812 */ /* 0x000fe400078ec0ff */
[----:B---3--:R-:W-:-:S03]  /*e2d0*/  F2FP.F16.F32.PACK_AB R3, R93, R149 ;  /* 0x000000955d03723e */ /* 0x008fc600000000ff */
[----:B------:R2:W3:Y:S01]  /*e2e0*/  MUFU.EX2 R137, R4 ;  /* 0x0000000400897308 */ /* 0x0004e20000000800 */
[----:B------:R-:W-:Y:S01]  /*e2f0*/  FFMA.FTZ R11, R112, UR11, -R16 ;  /* 0x0000000b700b7c23 */ /* 0x000fe20008010810 */
[----:B-1----:R-:W-:-:S05]  /*e300*/  HSET2.LE.AND R2, R22, R0, PT ;  /* 0x0000000016027233 */ /* 0x002fca0003803000 */
[----:B------:R-:W-:Y:S02]  /*e310*/  LOP3.LUT R10, R3, R2, RZ, 0xc0, !PT ;  /* 0x00000002030a7212 */ /* 0x000fe400078ec0ff */
[----:B------:R-:W-:Y:S02]  /*e320*/  HSET2.LE.AND R2, R5, R0, PT ;  /* 0x0000000005027233 */ /* 0x000fe40003803000 */
[----:B----4-:R-:W-:Y:S01]  /*e330*/  F2FP.F16.F32.PACK_AB R3, R142, R138 ;  /* 0x0000008a8e03723e */ /* 0x010fe200000000ff */
[----:B--2---:R-:W-:Y:S01]  /*e340*/  FFMA.FTZ R4, R113, UR11, -R16 ;  /* 0x0000000b71047c23 */ /* 0x004fe20008010810 */
[----:B------:R1:W-:Y:S08]  /*e350*/  MUFU.EX2 R108, R11 ;  /* 0x0000000b006c7308 */ /* 0x0003f00000000800 */
[----:B------:R2:W-:Y:S01]  /*e360*/  MUFU.EX2 R101, R4 ;  /* 0x0000000400657308 */ /* 0x0005e20000000800 */
[----:B-1----:R-:W-:-:S02]  /*e370*/  LOP3.LUT R11, R3, R2, RZ, 0xc0, !PT ;  /* 0x00000002030b7212 */ /* 0x002fc400078ec0ff */
[----:B------:R-:W-:Y:S02]  /*e380*/  HSET2.LE.AND R2, R23, R0, PT ;  /* 0x0000000017027233 */ /* 0x000fe40003803000 */
[----:B------:R-:W-:Y:S01]  /*e390*/  F2FP.F16.F32.PACK_AB R3, R150, R158 ;  /* 0x0000009e9603723e */ /* 0x000fe200000000ff */
[----:B--2---:R-:W-:-:S03]  /*e3a0*/  FFMA.FTZ R4, R80, UR11, -R16 ;  /* 0x0000000b50047c23 */ /* 0x004fc60008010810 */
[----:B------:R-:W-:Y:S02]  /*e3b0*/  LOP3.LUT R8, R3, R2, RZ, 0xc0, !PT ;  /* 0x0000000203087212 */ /* 0x000fe400078ec0ff */
[----:B------:R-:W-:Y:S01]  /*e3c0*/  HSET2.LE.AND R2, R25, R0, PT ;  /* 0x0000000019027233 */ /* 0x000fe20003803000 */
[----:B------:R1:W-:Y:S01]  /*e3d0*/  MUFU.EX2 R106, R4 ;  /* 0x00000004006a7308 */ /* 0x0003e20000000800 */
[----:B---3--:R-:W-:Y:S01]  /*e3e0*/  F2FP.F16.F32.PACK_AB R3, R137, R136 ;  /* 0x000000888903723e */ /* 0x008fe200000000ff */
[----:B------:R-:W2:Y:S03]  /*e3f0*/  LDSM.16.MT88.4 R24, [R208+0x4800] ;  /* 0x00480000d018783b */ /* 0x000ea60000004200 */
[----:B------:R-:W-:Y:S01]  /*e400*/  LOP3.LUT R9, R3, R2, RZ, 0xc0, !PT ;  /* 0x0000000203097212 */ /* 0x000fe200078ec0ff */
[----:B------:R-:W-:-:S04]  /*e410*/  IMAD.WIDE.U32 R2, R13, -0x326172a9, RZ ;  /* 0xcd9e8d570d027825 */ /* 0x000fc800078e00ff */
[----:B-1----:R-:W-:-:S04]  /*e420*/  FFMA.FTZ R4, R188, UR11, -R21 ;  /* 0x0000000bbc047c23 */ /* 0x002fc80008010815 */
[----:B------:R1:W-:Y:S01]  /*e430*/  MUFU.EX2 R161, R4 ;  /* 0x0000000400a17308 */ /* 0x0003e20000000800 */
[----:B------:R-:W-:Y:S01]  /*e440*/  IMAD.MOV.U32 R15, RZ, RZ, R2 ;  /* 0x000000ffff0f7224 */ /* 0x000fe200078e0002 */
[C---:B------:R-:W-:Y:S02]  /*e450*/  PRMT R22, R2.reuse, 0x7771, RZ ;  /* 0x0000777102167816 */ /* 0x040fe400000000ff */
[----:B------:R-:W-:Y:S01]  /*e460*/  PRMT R19, R2, 0x7773, RZ ;  /* 0x0000777302137816 */ /* 0x000fe200000000ff */
[----:B-1----:R-:W-:-:S04]  /*e470*/  IMAD.WIDE.U32 R4, R6, -0x326172a9, RZ ;  /* 0xcd9e8d5706047825 */ /* 0x002fc800078e00ff */
[----:B------:R-:W-:Y:S01]  /*e480*/  FFMA.FTZ R6, R189, UR11, -R21 ;  /* 0x0000000bbd067c23 */ /* 0x000fe20008010815 */
[----:B------:R-:W-:Y:S01]  /*e490*/  LOP3.LUT R4, R4, UR6, R3, 0x96, !PT ;  /* 0x0000000604047c12 */ /* 0x000fe2000f8e9603 */
[----:B------:R-:W-:Y:S01]  /*e4a0*/  FFMA.FTZ R3, R120, UR11, -R21 ;  /* 0x0000000b78037c23 */ /* 0x000fe20008010815 */
[----:B------:R-:W-:Y:S01]  /*e4b0*/  LOP3.LUT R23, R14, UR7, R5, 0x96, !PT ;  /* 0x000000070e177c12 */ /* 0x000fe2000f8e9605 */
[----:B------:R1:W3:Y:S01]  /*e4c0*/  MUFU.EX2 R171, R6 ;  /* 0x0000000600ab7308 */ /* 0x0002e20000000800 */
[----:B------:R-:W-:Y:S01]  /*e4d0*/  PRMT R14, R2, 0x7772, RZ ;  /* 0x00007772020e7816 */ /* 0x000fe200000000ff */
[----:B------:R-:W-:-:S06]  /*e4e0*/  FFMA.FTZ R5, R121, UR11, -R21 ;  /* 0x0000000b79057c23 */ /* 0x000fcc0008010815 */
[----:B------:R4:W-:Y:S01]  /*e4f0*/  MUFU.EX2 R117, R3 ;  /* 0x0000000300757308 */ /* 0x0009e20000000800 */
[----:B-1----:R-:W-:-:S07]  /*e500*/  IMAD.WIDE.U32 R6, R7, -0x326172a9, RZ ;  /* 0xcd9e8d5707067825 */ /* 0x002fce00078e00ff */
[----:B------:R1:W2:Y:S01]  /*e510*/  MUFU.EX2 R36, R5 ;  /* 0x0000000500247308 */ /* 0x0002a20000000800 */
[----:B----4-:R-:W-:Y:S01]  /*e520*/  IMAD.WIDE.U32 R2, R12, -0x326172a9, RZ ;  /* 0xcd9e8d570c027825 */ /* 0x010fe200078e00ff */
[----:B------:R-:W-:-:S04]  /*e530*/  LOP3.LUT R37, R18, UR7, R7, 0x96, !PT ;  /* 0x0000000712257c12 */ /* 0x000fc8000f8e9607 */
[----:B------:R-:W-:Y:S01]  /*e540*/  LOP3.LUT R12, R6, UR6, R3, 0x96, !PT ;  /* 0x00000006060c7c12 */ /* 0x000fe2000f8e9603 */
[----:B------:R-:W-:Y:S01]  /*e550*/  FFMA.FTZ R3, R190, UR11, -R20 ;  /* 0x0000000bbe037c23 */ /* 0x000fe20008010814 */
[C---:B------:R-:W-:Y:S01]  /*e560*/  PRMT R13, R2.reuse, 0x7771, RZ ;  /* 0x00007771020d7816 */ /* 0x040fe200000000ff */
[----:B-1----:R-:W-:Y:S01]  /*e570*/  IMAD.MOV.U32 R5, RZ, RZ, R2 ;  /* 0x000000ffff057224 */ /* 0x002fe200078e0002 */
[C---:B------:R-:W-:Y:S01]  /*e580*/  PRMT R7, R2.reuse, 0x7773, RZ ;  /* 0x0000777302077816 */ /* 0x040fe200000000ff */
[----:B------:R1:W-:Y:S01]  /*e590*/  MUFU.EX2 R168, R3 ;  /* 0x0000000300a87308 */ /* 0x0003e20000000800 */
[----:B------:R-:W-:Y:S02]  /*e5a0*/  PRMT R6, R2, 0x7772, RZ ;  /* 0x0000777202067816 */ /* 0x000fe400000000ff */
[----:B------:R-:W-:Y:S02]  /*e5b0*/  LOP3.LUT R2, R15, 0xff, RZ, 0xc0, !PT ;  /* 0x000000ff0f027812 */ /* 0x000fe400078ec0ff */
[----:B------:R-:W-:-:S02]  /*e5c0*/  PRMT R15, R14, 0x5410, R19 ;  /* 0x000054100e0f7816 */ /* 0x000fc40000000013 */
[----:B------:R-:W-:Y:S02]  /*e5d0*/  PRMT R14, R2, 0x5410, R22 ;  /* 0x00005410020e7816 */ /* 0x000fe40000000016 */
[----:B------:R-:W-:Y:S02]  /*e5e0*/  LOP3.LUT R2, R4, 0xffff, RZ, 0xc0, !PT ;  /* 0x0000ffff04027812 */ /* 0x000fe400078ec0ff */
[----:B------:R-:W-:Y:S02]  /*e5f0*/  PRMT R19, R6, 0x5410, R7 ;  /* 0x0000541006137816 */ /* 0x000fe40000000007 */
[----:B-1----:R-:W-:Y:S01]  /*e600*/  LOP3.LUT R3, R5, 0xff, RZ, 0xc0, !PT ;  /* 0x000000ff05037812 */ /* 0x002fe200078ec0ff */
[----:B------:R-:W-:-:S03]  /*e610*/  FFMA.FTZ R5, R191, UR11, -R20 ;  /* 0x0000000bbf057c23 */ /* 0x000fc60008010814 */
[----:B------:R-:W-:Y:S02]  /*e620*/  PRMT R18, R3, 0x5410, R13 ;  /* 0x0000541003127816 */ /* 0x000fe4000000000d */
[C---:B------:R-:W-:Y:S02]  /*e630*/  PRMT R3, R4.reuse, 0x7632, R3 ;  /* 0x0000763204037816 */ /* 0x040fe40000000003 */
[----:B------:R-:W-:Y:S02]  /*e640*/  LOP3.LUT R6, R4, 0xff, RZ, 0xc0, !PT ;  /* 0x000000ff04067812 */ /* 0x000fe400078ec0ff */
[----:B------:R-:W-:Y:S01]  /*e650*/  SHF.R.U32.HI R7, RZ, 0x18, R4 ;  /* 0x00000018ff077819 */ /* 0x000fe20000011604 */
[----:B------:R-:W-:Y:S01]  /*e660*/  HMMA.16816.F32 R56, R8, R32, R56 ;  /* 0x000000200838723c */ /* 0x000fe20000001838 */
[----:B------:R-:W-:Y:S01]  /*e670*/  SHF.R.U32.HI R4, RZ, 0x8, R2 ;  /* 0x00000008ff047819 */ /* 0x000fe20000011602 */
[----:B------:R1:W4:Y:S01]  /*e680*/  MUFU.EX2 R105, R5 ;  /* 0x0000000500697308 */ /* 0x0003220000000800 */
[----:B------:R-:W-:Y:S01]  /*e690*/  LOP3.LUT R2, R3, 0xff, RZ, 0xc0, !PT ;  /* 0x000000ff03027812 */ /* 0x000fe200078ec0ff */
[----:B------:R-:W-:Y:S01]  /*e6a0*/  FFMA.FTZ R3, R125, UR11, -R20 ;  /* 0x0000000b7d037c23 */ /* 0x000fe20008010814 */
[----:B------:R-:W-:-:S03]  /*e6b0*/  IMAD.MOV.U32 R112, RZ, RZ, R180 ;  /* 0x000000ffff707224 */ /* 0x000fc600078e00b4 */
[C---:B------:R-:W-:Y:S01]  /*e6c0*/  HMMA.16816.F32 R44, R8.reuse, R34, R44 ;  /* 0x00000022082c723c */ /* 0x040fe2000000182c */
[----:B------:R-:W-:Y:S01]  /*e6d0*/  IMAD.MOV.U32 R180, RZ, RZ, R90 ;  /* 0x000000ffffb47224 */ /* 0x000fe200078e005a */
[----:B------:R-:W-:Y:S01]  /*e6e0*/  PRMT R13, R2, 0x5410, R7 ;  /* 0x00005410020d7816 */ /* 0x000fe20000000007 */
[----:B------:R3:W-:Y:S05]  /*e6f0*/  MUFU.EX2 R90, R3 ;  /* 0x00000003005a7308 */ /* 0x0007ea0000000800 */
[----:B------:R-:W-:Y:S01]  /*e700*/  HMMA.16816.F32 R32, R8, R28, R132 ;  /* 0x0000001c0820723c */ /* 0x000fe20000001884 */
[----:B-1----:R-:W-:-:S07]  /*e710*/  FFMA.FTZ R5, R124, UR11, -R20 ;  /* 0x0000000b7c057c23 */ /* 0x002fce0008010814 */
[----:B------:R-:W-:Y:S01]  /*e720*/  HMMA.16816.F32 R40, R8, R30, R40 ;  /* 0x0000001e0828723c */ /* 0x000fe20000001828 */
[----:B------:R-:W1:Y:S01]  /*e730*/  LDSM.16.MT88.4 R28, [R210+0x4800] ;  /* 0x00480000d21c783b */ /* 0x000e620000004200 */
[----:B------:R2:W4:Y:S01]  /*e740*/  MUFU.EX2 R116, R5 ;  /* 0x0000000500747308 */ /* 0x0005220000000800 */
[----:B------:R-:W-:Y:S01]  /*e750*/  PRMT R6, R6, 0x5410, R4 ;  /* 0x0000541006067816 */ /* 0x000fe20000000004 */
[----:B---3--:R-:W-:Y:S01]  /*e760*/  FFMA.FTZ R3, R194, UR11, -R17 ;  /* 0x0000000bc2037c23 */ /* 0x008fe20008010811 */
[----:B------:R-:W-:-:S04]  /*e770*/  LOP3.LUT R2, R12, 0xffff, RZ, 0xc0, !PT ;  /* 0x0000ffff0c027812 */ /* 0x000fc800078ec0ff */
[----:B------:R-:W-:Y:S01]  /*e780*/  SHF.R.U32.HI R4, RZ, 0x8, R2 ;  /* 0x00000008ff047819 */ /* 0x000fe20000011602 */
[----:B------:R3:W-:Y:S01]  /*e790*/  MUFU.EX2 R160, R3 ;  /* 0x0000000300a07308 */ /* 0x0007e20000000800 */
[----:B------:R-:W-:Y:S02]  /*e7a0*/  HSET2.LE.AND R2, R6, R0, PT ;  /* 0x0000000006027233 */ /* 0x000fe40003803000 */
[----:B------:R-:W-:Y:S02]  /*e7b0*/  LOP3.LUT R7, R15, 0xff00ff, RZ, 0xc0, !PT ;  /* 0x00ff00ff0f077812 */ /* 0x000fe400078ec0ff */
[----:B--2---:R-:W-:-:S04]  /*e7c0*/  LOP3.LUT R5, R12, 0xff, RZ, 0xc0, !PT ;  /* 0x000000ff0c057812 */ /* 0x004fc800078ec0ff */
[----:B------:R-:W-:Y:S01]  /*e7d0*/  PRMT R15, R5, 0x5410, R4 ;  /* 0x00005410050f7816 */ /* 0x000fe20000000004 */
[--C-:B------:R-:W-:Y:S01]  /*e7e0*/  FFMA.FTZ R5, R107, UR11, -R17.reuse ;  /* 0x0000000b6b057c23 */ /* 0x100fe20008010811 */
[----:B---3--:R-:W-:Y:S01]  /*e7f0*/  F2FP.F16.F32.PACK_AB R3, R171, R161 ;  /* 0x000000a1ab03723e */ /* 0x008fe200000000ff */
[----:B------:R-:W-:Y:S02]  /*e800*/  IMAD.MOV.U32 R107, RZ, RZ, R36 ;  /* 0x000000ffff6b7224 */ /* 0x000fe400078e0024 */
[----:B------:R-:W-:Y:S01]  /*e810*/  FFMA.FTZ R10, R81, UR11, -R17 ;  /* 0x0000000b510a7c23 */ /* 0x000fe20008010811 */
[----:B------:R-:W-:Y:S02]  /*e820*/  LOP3.LUT R4, R3, R2, RZ, 0xc0, !PT ;  /* 0x0000000203047212 */ /* 0x000fe400078ec0ff */
[--C-:B------:R-:W-:Y:S02]  /*e830*/  HSET2.LE.AND R2, R13, R0.reuse, PT ;  /* 0x000000000d027233 */ /* 0x100fe40003803000 */
[----:B----4-:R-:W-:Y:S01]  /*e840*/  F2FP.F16.F32.PACK_AB R3, R105, R168 ;  /* 0x000000a86903723e */ /* 0x010fe200000000ff */
[----:B------:R2:W-:Y:S01]  /*e850*/  MUFU.EX2 R120, R5 ;  /* 0x0000000500787308 */ /* 0x0005e20000000800 */
[----:B------:R-:W-:-:S02]  /*e860*/  HSET2.LE.AND R6, R14, R0, PT ;  /* 0x000000000e067233 */ /* 0x000fc40003803000 */
[----:B------:R-:W-:Y:S02]  /*e870*/  HSET2.LE.AND R8, R7, R0, PT ;  /* 0x0000000007087233 */ /* 0x000fe40003803000 */
[----:B------:R-:W-:Y:S02]  /*e880*/  F2FP.F16.F32.PACK_AB R7, R107, R117 ;  /* 0x000000756b07723e */ /* 0x000fe400000000ff */
[----:B------:R-:W-:Y:S01]  /*e890*/  F2FP.F16.F32.PACK_AB R9, R90, R116 ;  /* 0x000000745a09723e */ /* 0x000fe200000000ff */
[----:B------:R-:W3:Y:S01]  /*e8a0*/  MUFU.EX2 R109, R10 ;  /* 0x0000000a006d7308 */ /* 0x000ee20000000800 */
[----:B------:R-:W-:Y:S02]  /*e8b0*/  LOP3.LUT R6, R7, R6, RZ, 0xc0, !PT ;  /* 0x0000000607067212 */ /* 0x000fe400078ec0ff */
[----:B------:R-:W-:Y:S02]  /*e8c0*/  LOP3.LUT R7, R9, R8, RZ, 0xc0, !PT ;  /* 0x0000000809077212 */ /* 0x000fe400078ec0ff */
[----:B--2---:R-:W-:Y:S01]  /*e8d0*/  LOP3.LUT R5, R3, R2, RZ, 0xc0, !PT ;  /* 0x0000000203057212 */ /* 0x004fe200078ec0ff */
[----:B------:R-:W-:Y:S01]  /*e8e0*/  FFMA.FTZ R3, R195, UR11, -R17 ;  /* 0x0000000bc3037c23 */ /* 0x000fe20008010811 */
[----:B------:R-:W-:-:S02]  /*e8f0*/  PRMT R2, R12, 0x7632, R2 ;  /* 0x000076320c027816 */ /* 0x000fc40000000002 */
[----:B------:R-:W-:Y:S01]  /*e900*/  SHF.R.U32.HI R9, RZ, 0x18, R12 ;  /* 0x00000018ff097819 */ /* 0x000fe2000001160c */
[----:B------:R2:W4:Y:S01]  /*e910*/  MUFU.EX2 R170, R3 ;  /* 0x0000000300aa7308 */ /* 0x0005220000000800 */
[----:B------:R-:W-:Y:S01]  /*e920*/  LOP3.LUT R8, R2, 0xff, RZ, 0xc0, !PT ;  /* 0x000000ff02087812 */ /* 0x000fe200078ec0ff */
[----:B------:R-:W-:Y:S01]  /*e930*/  IMAD.MOV.U32 R104, RZ, RZ, R176 ;  /* 0x000000ffff687224 */ /* 0x000fe200078e00b0 */
[--C-:B------:R-:W-:Y:S02]  /*e940*/  HSET2.LE.AND R2, R18, R0.reuse, PT ;  /* 0x0000000012027233 */ /* 0x100fe40003803000 */
[----:B------:R-:W-:Y:S01]  /*e950*/  PRMT R13, R8, 0x5410, R9 ;  /* 0x00005410080d7816 */ /* 0x000fe20000000009 */
[----:B------:R-:W-:Y:S01]  /*e960*/  FFMA.FTZ R9, R82, UR11, -R16 ;  /* 0x0000000b52097c23 */ /* 0x000fe20008010810 */
[----:B------:R-:W-:Y:S01]  /*e970*/  LOP3.LUT R11, R19, 0xff00ff, RZ, 0xc0, !PT ;  /* 0x00ff00ff130b7812 */ /* 0x000fe200078ec0ff */
[----:B------:R-:W-:Y:S01]  /*e980*/  VIADD R14, R123, 0xfffffffa ;  /* 0xfffffffa7b0e7836 */ /* 0x000fe20000000000 */
[----:B------:R-:W-:Y:S01]  /*e990*/  HSET2.LE.AND R8, R15, R0, PT ;  /* 0x000000000f087233 */ /* 0x000fe20003803000 */
[----:B------:R1:W-:Y:S01]  /*e9a0*/  MUFU.EX2 R97, R9 ;  /* 0x0000000900617308 */ /* 0x0003e20000000800 */
[----:B--2---:R-:W-:-:S04]  /*e9b0*/  F2FP.F16.F32.PACK_AB R3, R143, R112 ;  /* 0x000000708f03723e */ /* 0x004fc800000000ff */
[----:B------:R-:W-:Y:S02]  /*e9c0*/  LOP3.LUT R10, R3, R2, RZ, 0xc0, !PT ;  /* 0x00000002030a7212 */ /* 0x000fe400078ec0ff */
[----:B------:R-:W-:Y:S02]  /*e9d0*/  HSET2.LE.AND R2, R11, R0, PT ;  /* 0x000000000b027233 */ /* 0x000fe40003803000 */
[----:B---3--:R-:W-:Y:S02]  /*e9e0*/  F2FP.F16.F32.PACK_AB R3, R109, R120 ;  /* 0x000000786d03723e */ /* 0x008fe400000000ff */
[----:B-1----:R-:W-:Y:S01]  /*e9f0*/  F2FP.F16.F32.PACK_AB R9, R169, R104 ;  /* 0x00000068a909723e */ /* 0x002fe200000000ff */
[----:B------:R-:W-:Y:S01]  /*ea00*/  FFMA.FTZ R12, R114, UR11, -R21 ;  /* 0x0000000b720c7c23 */ /* 0x000fe20008010815 */
[----:B------:R-:W-:Y:S02]  /*ea10*/  HMMA.16816.F32 R52, R4, R24, R52 ;  /* 0x000000180434723c */ /* 0x000fe40000001834 */
[----:B------:R-:W-:-:S02]  /*ea20*/  LOP3.LUT R8, R9, R8, RZ, 0xc0, !PT ;  /* 0x0000000809087212 */ /* 0x000fc400078ec0ff */
[----:B------:R-:W-:Y:S02]  /*ea30*/  LOP3.LUT R9, R14, UR19, R229, 0x96, !PT ;  /* 0x000000130e097c12 */ /* 0x000fe4000f8e96e5 */
[----:B------:R-:W-:Y:S02]  /*ea40*/  LOP3.LUT R11, R3, R2, RZ, 0xc0, !PT ;  /* 0x00000002030b7212 */ /* 0x000fe400078ec0ff */
[----:B------:R-:W-:Y:S01]  /*ea50*/  HMMA.16816.F32 R48, R4, R26, R48 ;  /* 0x0000001a0430723c */ /* 0x000fe20000001830 */
[----:B------:R-:W-:Y:S01]  /*ea60*/  HSET2.LE.AND R2, R13, R0, PT ;  /* 0x000000000d027233 */ /* 0x000fe20003803000 */
[----:B------:R1:W2:Y:S01]  /*ea70*/  MUFU.EX2 R22, R12 ;  /* 0x0000000c00167308 */ /* 0x0002a20000000800 */
[----:B----4-:R-:W-:-:S05]  /*ea80*/  F2FP.F16.F32.PACK_AB R3, R170, R160 ;  /* 0x000000a0aa03723e */ /* 0x010fca00000000ff */
[C---:B------:R-:W-:Y:S08]  /*ea90*/  HMMA.16816.F32 R60, R4.reuse, R28, R60 ;  /* 0x0000001c043c723c */ /* 0x040ff0000000183c */
[----:B------:R-:W-:Y:S01]  /*eaa0*/  HMMA.16816.F32 R68, R4, R30, R68 ;  /* 0x0000001e0444723c */ /* 0x000fe20000001844 */
[----:B------:R-:W-:Y:S01]  /*eab0*/  FFMA.FTZ R4, R115, UR11, -R21 ;  /* 0x0000000b73047c23 */ /* 0x000fe20008010815 */
[----:B-1----:R-:W-:-:S03]  /*eac0*/  IMAD.WIDE.U32 R12, R9, -0x326172a9, RZ ;  /* 0xcd9e8d57090c7825 */ /* 0x002fc600078e00ff */
[----:B------:R1:W-:Y:S01]  /*ead0*/  MUFU.EX2 R124, R4 ;  /* 0x00000004007c7308 */ /* 0x0003e20000000800 */
[----:B------:R-:W-:Y:S01]  /*eae0*/  LOP3.LUT R9, R3, R2, RZ, 0xc0, !PT ;  /* 0x0000000203097212 */ /* 0x000fe200078ec0ff */
[----:B------:R-:W-:Y:S01]  /*eaf0*/  FFMA.FTZ R14, R128, UR11, -R21 ;  /* 0x0000000b800e7c23 */ /* 0x000fe20008010815 */
[----:B------:R-:W-:Y:S01]  /*eb00*/  IMAD.WIDE.U32 R2, R23, -0x2daee0ad, RZ ;  /* 0xd2511f5317027825 */ /* 0x000fe200078e00ff */
[C---:B------:R-:W-:Y:S02]  /*eb10*/  LOP3.LUT R81, R12.reuse, UR4, R147, 0x96, !PT ;  /* 0x000000040c517c12 */ /* 0x040fe4000f8e9693 */
[----:B------:R-:W-:Y:S01]  /*eb20*/  LOP3.LUT R23, R12, UR4, R39, 0x96, !PT ;  /* 0x000000040c177c12 */ /* 0x000fe2000f8e9627 */
[----:B------:R-:W-:Y:S01]  /*eb30*/  FFMA.FTZ R6, R129, UR11, -R21 ;  /* 0x0000000b81067c23 */ /* 0x000fe20008010815 */
[----:B------:R3:W4:Y:S01]  /*eb40*/  MUFU.EX2 R132, R14 ;  /* 0x0000000e00847308 */ /* 0x0007220000000800 */
[--C-:B------:R-:W-:Y:S02]  /*eb50*/  LOP3.LUT R80, R88, UR12, R13.reuse, 0x96, !PT ;  /* 0x0000000c58507c12 */ /* 0x100fe4000f8e960d */
[----:B------:R-:W-:Y:S01]  /*eb60*/  LOP3.LUT R36, R94, UR12, R13, 0x96, !PT ;  /* 0x0000000c5e247c12 */ /* 0x000fe2000f8e960d */
[----:B-1----:R-:W-:Y:S01]  /*eb70*/  IMAD.WIDE.U32 R4, R37, -0x2daee0ad, RZ ;  /* 0xd2511f5325047825 */ /* 0x002fe200078e00ff */
[----:B------:R-:W-:-:S04]  /*eb80*/  PRMT R7, R2, 0x7773, RZ ;  /* 0x0000777302077816 */ /* 0x000fc800000000ff */
[----:B------:R-:W-:Y:S01]  /*eb90*/  LOP3.LUT R12, R66, UR13, R5, 0x96, !PT ;  /* 0x0000000d420c7c12 */ /* 0x000fe2000f8e9605 */
[----:B------:R-:W-:Y:S01]  /*eba0*/  FFMA.FTZ R5, R141, UR11, -R20 ;  /* 0x0000000b8d057c23 */ /* 0x000fe20008010814 */
[----:B------:R-:W-:Y:S01]  /*ebb0*/  IMAD.MOV.U32 R13, RZ, RZ, R2 ;  /* 0x000000ffff0d7224 */ /* 0x000fe200078e0002 */
[C---:B---3--:R-:W-:Y:S02]  /*ebc0*/  PRMT R14, R2.reuse, 0x7771, RZ ;  /* 0x00007771020e7816 */ /* 0x048fe400000000ff */
[----:B------:R-:W-:Y:S01]  /*ebd0*/  PRMT R2, R2, 0x7772, RZ ;  /* 0x0000777202027816 */ /* 0x000fe200000000ff */
[----:B------:R1:W-:Y:S01]  /*ebe0*/  MUFU.EX2 R113, R6 ;  /* 0x0000000600717308 */ /* 0x0003e20000000800 */
[----:B------:R-:W-:Y:S02]  /*ebf0*/  LOP3.LUT R3, R64, UR13, R3, 0x96, !PT ;  /* 0x0000000d40037c12 */ /* 0x000fe4000f8e9603 */
[----:B------:R-:W-:Y:S01]  /*ec00*/  PRMT R15, R2, 0x5410, R7 ;  /* 0x00005410020f7816 */ /* 0x000fe20000000007 */
[----:B------:R-:W-:-:S04]  /*ec10*/  FFMA.FTZ R2, R140, UR11, -R20 ;  /* 0x0000000b8c027c23 */ /* 0x000fc80008010814 */
[----:B------:R3:W-:Y:S01]  /*ec20*/  MUFU.EX2 R195, R5 ;  /* 0x0000000500c37308 */ /* 0x0007e20000000800 */
[----:B--2---:R-:W-:Y:S01]  /*ec30*/  IMAD.MOV.U32 R141, RZ, RZ, R22 ;  /* 0x000000ffff8d7224 */ /* 0x004fe200078e0016 */
[C---:B------:R-:W-:Y:S01]  /*ec40*/  PRMT R19, R4.reuse, 0x7771, RZ ;  /* 0x0000777104137816 */ /* 0x040fe200000000ff */
[--C-:B------:R-:W-:Y:S01]  /*ec50*/  IMAD.MOV.U32 R18, RZ, RZ, R4.reuse ;  /* 0x000000ffff127224 */ /* 0x100fe200078e0004 */
[C---:B------:R-:W-:Y:S02]  /*ec60*/  LOP3.LUT R7, R3.reuse, 0xff, RZ, 0xc0, !PT ;  /* 0x000000ff03077812 */ /* 0x040fe400078ec0ff */
[C---:B-1----:R-:W-:Y:S02]  /*ec70*/  PRMT R6, R4.reuse, 0x7773, RZ ;  /* 0x0000777304067816 */ /* 0x042fe400000000ff */
[----:B------:R1:W2:Y:S01]  /*ec80*/  MUFU.EX2 R194, R2 ;  /* 0x0000000200c27308 */ /* 0x0002a20000000800 */
[----:B---3--:R-:W-:Y:S02]  /*ec90*/  PRMT R5, R4, 0x7772, RZ ;  /* 0x0000777204057816 */ /* 0x008fe400000000ff */
[----:B------:R-:W-:-:S02]  /*eca0*/  PRMT R4, R3, 0x7632, R4 ;  /* 0x0000763203047816 */ /* 0x000fc40000000004 */
[----:B------:R-:W-:Y:S02]  /*ecb0*/  PRMT R22, R5, 0x5410, R6 ;  /* 0x0000541005167816 */ /* 0x000fe40000000006 */
[----:B------:R-:W-:Y:S02]  /*ecc0*/  LOP3.LUT R5, R3, 0xffff, RZ, 0xc0, !PT ;  /* 0x0000ffff03057812 */ /* 0x000fe400078ec0ff */
[----:B------:R-:W-:Y:S01]  /*ecd0*/  SHF.R.U32.HI R6, RZ, 0x18, R3 ;  /* 0x00000018ff067819 */ /* 0x000fe20000011603 */
[----:B------:R-:W-:Y:S01]  /*ece0*/  FFMA.FTZ R3, R145, UR11, -R20 ;  /* 0x0000000b91037c23 */ /* 0x000fe20008010814 */
[----:B-1----:R-:W-:Y:S01]  /*ecf0*/  LOP3.LUT R2, R13, 0xff, RZ, 0xc0, !PT ;  /* 0x000000ff0d027812 */ /* 0x002fe200078ec0ff */
[----:B------:R-:W-:Y:S02]  /*ed00*/  IMAD.MOV.U32 R177, RZ, RZ, R74 ;  /* 0x000000ffffb17224 */ /* 0x000fe400078e004a */
[----:B------:R1:W-:Y:S01]  /*ed10*/  MUFU.EX2 R193, R3 ;  /* 0x0000000300c17308 */ /* 0x0003e20000000800 */
[----:B------:R-:W-:Y:S01]  /*ed20*/  IMAD.MOV.U32 R178, RZ, RZ, R72 ;  /* 0x000000ffffb27224 */ /* 0x000fe200078e0048 */
[----:B------:R-:W-:Y:S01]  /*ed30*/  SHF.R.U32.HI R5, RZ, 0x8, R5 ;  /* 0x00000008ff057819 */ /* 0x000fe20000011605 */
[----:B------:R-:W-:Y:S01]  /*ed40*/  IMAD.MOV.U32 R129, RZ, RZ, R108 ;  /* 0x000000ffff817224 */ /* 0x000fe200078e006c */
[----:B------:R-:W-:Y:S01]  /*ed50*/  PRMT R14, R2, 0x5410, R14 ;  /* 0x00005410020e7816 */ /* 0x000fe2000000000e */
[----:B------:R-:W-:Y:S01]  /*ed60*/  IMAD.MOV.U32 R162, RZ, RZ, R183 ;  /* 0x000000ffffa27224 */ /* 0x000fe200078e00b7 */
[----:B------:R-:W-:Y:S01]  /*ed70*/  PRMT R2, R7, 0x5410, R5 ;  /* 0x0000541007027816 */ /* 0x000fe20000000005 */
[----:B------:R-:W-:-:S02]  /*ed80*/  IMAD.MOV.U32 R163, RZ, RZ, R182 ;  /* 0x000000ffffa37224 */ /* 0x000fc400078e00b6 */
[----:B------:R-:W-:Y:S02]  /*ed90*/  IMAD.MOV.U32 R108, RZ, RZ, R178 ;  /* 0x000000ffff6c7224 */ /* 0x000fe400078e00b2 */
[----:B------:R-:W-:Y:S01]  /*eda0*/  IMAD.MOV.U32 R179, RZ, RZ, R177 ;  /* 0x000000ffffb37224 */ /* 0x000fe200078e00b1 */
[----:B-1----:R-:W-:Y:S01]  /*edb0*/  LOP3.LUT R3, R4, 0xff, RZ, 0xc0, !PT ;  /* 0x000000ff04037812 */ /* 0x002fe200078ec0ff */
[----:B------:R-:W-:Y:S01]  /*edc0*/  FFMA.FTZ R4, R172, UR11, -R20 ;  /* 0x0000000bac047c23 */ /* 0x000fe20008010814 */
[----:B------:R-:W-:Y:S02]  /*edd0*/  IMAD.MOV.U32 R183, RZ, RZ, R181 ;  /* 0x000000ffffb77224 */ /* 0x000fe400078e00b5 */
[----:B------:R-:W-:Y:S01]  /*ede0*/  IMAD.MOV.U32 R182, RZ, RZ, R180 ;  /* 0x000000ffffb67224 */ /* 0x000fe200078e00b4 */
[----:B------:R-:W-:Y:S01]  /*edf0*/  PRMT R3, R3, 0x5410, R6 ;  /* 0x0000541003037816 */ /* 0x000fe20000000006 */
[----:B------:R1:W3:Y:S01]  /*ee00*/  MUFU.EX2 R192, R4 ;  /* 0x0000000400c07308 */ /* 0x0002e20000000800 */
[----:B------:R-:W-:-:S02]  /*ee10*/  IMAD.MOV.U32 R181, RZ, RZ, R79 ;  /* 0x000000ffffb57224 */ /* 0x000fc400078e004f */
[----:B------:R-:W-:Y:S02]  /*ee20*/  IMAD.MOV.U32 R180, RZ, RZ, R78 ;  /* 0x000000ffffb47224 */ /* 0x000fe400078e004e */
[----:B------:R-:W-:Y:S02]  /*ee30*/  IMAD.MOV.U32 R177, RZ, RZ, R77 ;  /* 0x000000ffffb17224 */ /* 0x000fe400078e004d */
[----:B------:R-:W-:Y:S02]  /*ee40*/  IMAD.MOV.U32 R178, RZ, RZ, R76 ;  /* 0x000000ffffb27224 */ /* 0x000fe400078e004c */
[----:B------:R-:W-:Y:S01]  /*ee50*/  HMMA.16816.F32 R76, R8, R26, R44 ;  /* 0x0000001a084c723c */ /* 0x000fe2000000182c */
[----:B------:R-:W-:Y:S02]  /*ee60*/  IMAD.MOV.U32 R176, RZ, RZ, R75 ;  /* 0x000000ffffb07224 */ /* 0x000fe400078e004b */
[----:B------:R-:W-:Y:S01]  /*ee70*/  IMAD.MOV.U32 R100, RZ, RZ, R73 ;  /* 0x000000ffff647224 */ /* 0x000fe200078e0049 */
[----:B------:R-:W-:-:S02]  /*ee80*/  HSET2.LE.AND R2, R2, R0, PT ;  /* 0x0000000002027233 */ /* 0x000fc40003803000 */
[----:B------:R-:W-:Y:S02]  /*ee90*/  HSET2.LE.AND R5, R3, R0, PT ;  /* 0x0000000003057233 */ /* 0x000fe40003803000 */
[----:B------:R-:W-:Y:S01]  /*eea0*/  HMMA.16816.F32 R44, R8, R28, R32 ;  /* 0x0000001c082c723c */ /* 0x000fe20000001820 */
[----:B------:R-:W3:Y:S01]  /*eeb0*/  LDSM.16.MT88.4 R32, [R208+0x4c00] ;  /* 0x004c0000d020783b */ /* 0x000ee20000004200 */
[----:B----4-:R-:W-:Y:S02]  /*eec0*/  F2FP.F16.F32.PACK_AB R3, R132, R141 ;  /* 0x0000008d8403723e */ /* 0x010fe400000000ff */
[----:B--2---:R-:W-:-:S04]  /*eed0*/  F2FP.F16.F32.PACK_AB R6, R194, R195 ;  /* 0x000000c3c206723e */ /* 0x004fc800000000ff */
[----:B------:R-:W-:Y:S01]  /*eee0*/  HMMA.16816.F32 R72, R8, R24, R56 ;  /* 0x000000180848723c */ /* 0x000fe20000001838 */
[----:B------:R-:W2:Y:S01]  /*eef0*/  LDSM.16.MT88.4 R24, [R210+0x4c00] ;  /* 0x004c0000d218783b */ /* 0x000ea20000004200 */
[----:B-1----:R-:W-:-:S06]  /*ef00*/  LOP3.LUT R4, R3, R2, RZ, 0xc0, !PT ;  /* 0x0000000203047212 */ /* 0x002fcc00078ec0ff */
[----:B------:R-:W-:Y:S01]  /*ef10*/  HMMA.16816.F32 R40, R8, R30, R40 ;  /* 0x0000001e0828723c */ /* 0x000fe20000001828 */
[C---:B------:R-:W-:Y:S01]  /*ef20*/  LOP3.LUT R9, R12.reuse, 0xffff, RZ, 0xc0, !PT ;  /* 0x0000ffff0c097812 */ /* 0x040fe200078ec0ff */
[----:B------:R-:W-:Y:S01]  /*ef30*/  FFMA.FTZ R7, R173, UR11, -R17 ;  /* 0x0000000bad077c23 */ /* 0x000fe20008010811 */
[----:B------:R-:W-:Y:S02]  /*ef40*/  LOP3.LUT R13, R12, 0xff, RZ, 0xc0, !PT ;  /* 0x000000ff0c0d7812 */ /* 0x000fe400078ec0ff */
[----:B------:R-:W-:Y:S01]  /*ef50*/  SHF.R.U32.HI R9, RZ, 0x8, R9 ;  /* 0x00000008ff097819 */ /* 0x000fe20000011609 */
[--C-:B------:R-:W-:Y:S01]  /*ef60*/  FFMA.FTZ R10, R83, UR11, -R17.reuse ;  /* 0x0000000b530a7c23 */ /* 0x100fe20008010811 */
[----:B------:R-:W-:Y:S01]  /*ef70*/  LOP3.LUT R5, R6, R5, RZ, 0xc0, !PT ;  /* 0x0000000506057212 */ /* 0x000fe200078ec0ff */
[----:B------:R-:W-:Y:S01]  /*ef80*/  FFMA.FTZ R6, R84, UR11, -R17 ;  /* 0x0000000b54067c23 */ /* 0x000fe20008010811 */
[----:B------:R-:W-:Y:S01]  /*ef90*/  LOP3.LUT R3, R15, 0xff00ff, RZ, 0xc0, !PT ;  /* 0x00ff00ff0f037812 */ /* 0x000fe200078ec0ff */
[----:B------:R1:W-:Y:S01]  /*efa0*/  MUFU.EX2 R190, R7 ;  /* 0x0000000700be7308 */ /* 0x0003e20000000800 */
[----:B------:R-:W-:Y:S01]  /*efb0*/  PRMT R13, R13, 0x5410, R9 ;  /* 0x000054100d0d7816 */ /* 0x000fe20000000009 */
[----:B------:R-:W-:Y:S01]  /*efc0*/  FFMA.FTZ R9, R174, UR11, -R17 ;  /* 0x0000000bae097c23 */ /* 0x000fe20008010811 */
[----:B---3--:R-:W-:-:S02]  /*efd0*/  F2FP.F16.F32.PACK_AB R8, R192, R193 ;  /* 0x000000c1c008723e */ /* 0x008fc400000000ff */
[----:B------:R-:W-:-:S03]  /*efe0*/  LOP3.LUT R11, R18, 0xff, RZ, 0xc0, !PT ;  /* 0x000000ff120b7812 */ /* 0x000fc600078ec0ff */
[----:B------:R3:W-:Y:S01]  /*eff0*/  MUFU.EX2 R191, R6 ;  /* 0x0000000600bf7308 */ /* 0x0007e20000000800 */
[----:B------:R-:W-:-:S07]  /*f000*/  HSET2.LE.AND R2, R14, R0, PT ;  /* 0x000000000e027233 */ /* 0x000fce0003803000 */
[----:B------:R4:W2:Y:S01]  /*f010*/  MUFU.EX2 R189, R10 ;  /* 0x0000000a00bd7308 */ /* 0x0008a20000000800 */
[----:B-1----:R-:W-:Y:S02]  /*f020*/  HSET2.LE.AND R7, R3, R0, PT ;  /* 0x0000000003077233 */ /* 0x002fe40003803000 */
[----:B------:R-:W-:-:S03]  /*f030*/  F2FP.F16.F32.PACK_AB R3, R113, R124 ;  /* 0x0000007c7103723e */ /* 0x000fc600000000ff */
[----:B------:R-:W-:Y:S02]  /*f040*/  LOP3.LUT R7, R8, R7, RZ, 0xc0, !PT ;  /* 0x0000000708077212 */ /* 0x000fe400078ec0ff */
[----:B------:R1:W2:Y:S01]  /*f050*/  MUFU.EX2 R188, R9 ;  /* 0x0000000900bc7308 */ /* 0x0002a20000000800 */
[----:B------:R-:W-:Y:S01]  /*f060*/  PRMT R8, R12, 0x7632, R8 ;  /* 0x000076320c087816 */ /* 0x000fe20000000008 */
[----:B------:R-:W-:Y:S01]  /*f070*/  IMAD.WIDE.U32 R14, R23, -0x2daee0ad, RZ ;  /* 0xd2511f53170e7825 */ /* 0x000fe200078e00ff */
[----:B---3--:R-:W-:-:S03]  /*f080*/  LOP3.LUT R6, R3, R2, RZ, 0xc0, !PT ;  /* 0x0000000203067212 */ /* 0x008fc600078ec0ff */
[----:B------:R-:W-:Y:S01]  /*f090*/  IMAD.WIDE.U32 R2, R36, -0x2daee0ad, RZ ;  /* 0xd2511f5324027825 */ /* 0x000fe200078e00ff */
[----:B----4-:R-:W-:Y:S02]  /*f0a0*/  PRMT R10, R11, 0x5410, R19 ;  /* 0x000054100b0a7816 */ /* 0x010fe40000000013 */
[----:B------:R-:W-:Y:S02]  /*f0b0*/  SHF.R.U32.HI R11, RZ, 0x18, R12 ;  /* 0x00000018ff0b7819 */ /* 0x000fe4000001160c */
[----:B------:R-:W-:Y:S02]  /*f0c0*/  LOP3.LUT R12, R22, 0xff00ff, RZ, 0xc0, !PT ;  /* 0x00ff00ff160c7812 */ /* 0x000fe400078ec0ff */
[----:B------:R-:W-:Y:S02]  /*f0d0*/  HSET2.LE.AND R10, R10, R0, PT ;  /* 0x000000000a0a7233 */ /* 0x000fe40003803000 */
[----:B-1----:R-:W-:Y:S01]  /*f0e0*/  LOP3.LUT R9, R8, 0xff, RZ, 0xc0, !PT ;  /* 0x000000ff08097812 */ /* 0x002fe200078ec0ff */
[----:B------:R-:W-:Y:S01]  /*f0f0*/  IMAD.MOV.U32 R140, RZ, RZ, R101 ;  /* 0x000000ffff8c7224 */ /* 0x000fe200078e0065 */
[----:B------:R-:W-:-:S02]  /*f100*/  F2FP.F16.F32.PACK_AB R8, R97, R106 ;  /* 0x0000006a6108723e */ /* 0x000fc400000000ff */
[----:B------:R-:W-:Y:S02]  /*f110*/  PRMT R11, R9, 0x5410, R11 ;  /* 0x00005410090b7816 */ /* 0x000fe4000000000b */
[----:B------:R-:W-:Y:S02]  /*f120*/  LOP3.LUT R15, R2, UR20, R15, 0x96, !PT ;  /* 0x00000014020f7c12 */ /* 0x000fe4000f8e960f */
[----:B------:R-:W-:Y:S02]  /*f130*/  LOP3.LUT R18, R230, UR21, R3, 0x96, !PT ;  /* 0x00000015e6127c12 */ /* 0x000fe4000f8e9603 */
[----:B------:R-:W-:Y:S02]  /*f140*/  HSET2.LE.AND R2, R12, R0, PT ;  /* 0x000000000c027233 */ /* 0x000fe40003803000 */
[----:B------:R-:W-:Y:S02]  /*f150*/  LOP3.LUT R10, R8, R10, RZ, 0xc0, !PT ;  /* 0x0000000a080a7212 */ /* 0x000fe400078ec0ff */
[----:B--2---:R-:W-:-:S02]  /*f160*/  F2FP.F16.F32.PACK_AB R3, R189, R191 ;  /* 0x000000bfbd03723e */ /* 0x004fc400000000ff */
[--C-:B------:R-:W-:Y:S02]  /*f170*/  HSET2.LE.AND R8, R13, R0.reuse, PT ;  /* 0x000000000d087233 */ /* 0x100fe40003803000 */
[----:B------:R-:W-:Y:S02]  /*f180*/  F2FP.F16.F32.PACK_AB R9, R140, R129 ;  /* 0x000000818c09723e */ /* 0x000fe400000000ff */
[----:B------:R-:W-:Y:S02]  /*f190*/  HSET2.LE.AND R12, R11, R0, PT ;  /* 0x000000000b0c7233 */ /* 0x000fe40003803000 */
[----:B------:R-:W-:Y:S02]  /*f1a0*/  F2FP.F16.F32.PACK_AB R13, R188, R190 ;  /* 0x000000bebc0d723e */ /* 0x000fe400000000ff */
[----:B------:R-:W-:Y:S01]  /*f1b0*/  LOP3.LUT R11, R3, R2, RZ, 0xc0, !PT ;  /* 0x00000002030b7212 */ /* 0x000fe200078ec0ff */
[----:B------:R-:W-:Y:S01]  /*f1c0*/  FFMA.FTZ R2, R86, UR11, -R21 ;  /* 0x0000000b56027c23 */ /* 0x000fe20008010815 */
[----:B------:R-:W-:-:S02]  /*f1d0*/  LOP3.LUT R8, R9, R8, RZ, 0xc0, !PT ;  /* 0x0000000809087212 */ /* 0x000fc400078ec0ff */
[----:B------:R-:W-:Y:S01]  /*f1e0*/  LOP3.LUT R9, R13, R12, RZ, 0xc0, !PT ;  /* 0x0000000c0d097212 */ /* 0x000fe200078ec0ff */
[----:B------:R-:W-:Y:S01]  /*f1f0*/  IMAD.WIDE.U32 R12, R18, -0x326172a9, RZ ;  /* 0xcd9e8d57120c7825 */ /* 0x000fe200078e00ff */
[----:B------:R1:W-:Y:S01]  /*f200*/  MUFU.EX2 R187, R2 ;  /* 0x0000000200bb7308 */ /* 0x0003e20000000800 */
[----:B------:R-:W-:Y:S02]  /*f210*/  HMMA.16816.F32 R64, R4, R32, R52 ;  /* 0x000000200440723c */ /* 0x000fe40000001834 */
[----:B------:R-:W-:-:S06]  /*f220*/  IMAD.WIDE.U32 R36, R15, -0x326172a9, RZ ;  /* 0xcd9e8d570f247825 */ /* 0x000fcc00078e00ff */
[----:B------:R-:W-:Y:S01]  /*f230*/  HMMA.16816.F32 R56, R4, R34, R48 ;  /* 0x000000220438723c */ /* 0x000fe20000001830 */
[----:B-1----:R-:W-:-:S07]  /*f240*/  IMAD.WIDE.U32 R2, R80, -0x2daee0ad, RZ ;  /* 0xd2511f5350027825 */ /* 0x002fce00078e00ff */
[C---:B------:R-:W-:Y:S08]  /*f250*/  HMMA.16816.F32 R52, R4.reuse, R24, R60 ;  /* 0x000000180434723c */ /* 0x040ff0000000183c */
[----:B------:R-:W-:Y:S01]  /*f260*/  HMMA.16816.F32 R48, R4, R26, R68 ;  /* 0x0000001a0430723c */ /* 0x000fe20000001844 */
[----:B------:R-:W-:Y:S01]  /*f270*/  LOP3.LUT R6, R38, UR9, R13, 0x96, !PT ;  /* 0x0000000926067c12 */ /* 0x000fe2000f8e960d */
[----:B------:R-:W-:-:S04]  /*f280*/  IMAD.WIDE.U32 R4, R81, -0x2daee0ad, RZ ;  /* 0xd2511f5351047825 */ /* 0x000fc800078e00ff */
[----:B------:R-:W-:Y:S01]  /*f290*/  FFMA.FTZ R7, R87, UR11, -R21 ;  /* 0x0000000b57077c23 */ /* 0x000fe20008010815 */
[----:B------:R-:W-:Y:S02]  /*f2a0*/  LOP3.LUT R13, R12, UR8, R37, 0x96, !PT ;  /* 0x000000080c0d7c12 */ /* 0x000fe4000f8e9625 */
[----:B------:R-:W-:Y:S01]  /*f2b0*/  LOP3.LUT R12, R232, UR21, R3, 0x96, !PT ;  /* 0x00000015e80c7c12 */ /* 0x000fe2000f8e9603 */
[----:B------:R1:W-:Y:S01]  /*f2c0*/  MUFU.EX2 R186, R7 ;  /* 0x0000000700ba7308 */ /* 0x0003e20000000800 */
[----:B------:R-:W-:Y:S01]  /*f2d0*/  HMMA.16816.F32 R60, R8, R32, R72 ;  /* 0x00000020083c723c */ /* 0x000fe20000001848 */
[----:B------:R-:W-:-:S04]  /*f2e0*/  IMAD.WIDE.U32 R72, R13, -0x2daee0ad, RZ ;  /* 0xd2511f530d487825 */ /* 0x000fc800078e00ff */
[----:B------:R-:W-:Y:S01]  /*f2f0*/  IMAD.WIDE.U32 R12, R12, -0x326172a9, RZ ;  /* 0xcd9e8d570c0c7825 */ /* 0x000fe200078e00ff */
[----:B-1----:R-:W-:-:S03]  /*f300*/  LOP3.LUT R7, R2, UR20, R5, 0x96, !PT ;  /* 0x0000001402077c12 */ /* 0x002fc6000f8e9605 */
[----:B------:R-:W-:-:S04]  /*f310*/  IMAD.WIDE.U32 R2, R6, -0x2daee0ad, RZ ;  /* 0xd2511f5306027825 */ /* 0x000fc800078e00ff */
[----:B------:R-:W-:Y:S01]  /*f320*/  FFMA.FTZ R5, R85, UR11, -R21 ;  /* 0x0000000b55057c23 */ /* 0x000fe20008010815 */
[----:B------:R-:W-:Y:S02]  /*f330*/  LOP3.LUT R6, R146, UR9, R13, 0x96, !PT ;  /* 0x0000000992067c12 */ /* 0x000fe4000f8e960d */
[----:B------:R-:W-:Y:S01]  /*f340*/  LOP3.LUT R2, R2, UR16, R73, 0x96, !PT ;  /* 0x0000001002027c12 */ /* 0x000fe2000f8e9649 */
[----:B------:R1:W-:Y:S01]  /*f350*/  MUFU.EX2 R185, R5 ;  /* 0x0000000500b97308 */ /* 0x0003e20000000800 */
[----:B------:R-:W-:-:S04]  /*f360*/  IMAD.WIDE.U32 R18, R7, -0x326172a9, RZ ;  /* 0xcd9e8d5707127825 */ /* 0x000fc800078e00ff */
[----:B------:R-:W-:Y:S01]  /*f370*/  FFMA.FTZ R7, R175, UR11, -R21 ;  /* 0x0000000baf077c23 */ /* 0x000fe20008010815 */
[----:B------:R-:W-:-:S04]  /*f380*/  IMAD.WIDE.U32 R28, R6, -0x2daee0ad, RZ ;  /* 0xd2511f53061c7825 */ /* 0x000fc800078e00ff */
[----:B------:R-:W-:Y:S01]  /*f390*/  FFMA.FTZ R6, R215, UR11, -R20 ;  /* 0x0000000bd7067c23 */ /* 0x000fe20008010814 */
[----:B------:R-:W-:Y:S02]  /*f3a0*/  IMAD.MOV.U32 R114, RZ, RZ, R184 ;  /* 0x000000ffff727224 */ /* 0x000fe400078e00b8 */
[----:B------:R2:W3:Y:S01]  /*f3b0*/  MUFU.EX2 R184, R7 ;  /* 0x0000000700b87308 */ /* 0x0004e20000000800 */
[----:B-1----:R-:W-:Y:S01]  /*f3c0*/  LOP3.LUT R5, R14, UR17, R3, 0x96, !PT ;  /* 0x000000110e057c12 */ /* 0x002fe2000f8e9603 */
[----:B------:R-:W-:Y:S01]  /*f3d0*/  IMAD.WIDE.U32 R2, R2, -0x326172a9, RZ ;  /* 0xcd9e8d5702027825 */ /* 0x000fe200078e00ff */
[----:B------:R-:W-:-:S03]  /*f3e0*/  LOP3.LUT R14, R4, UR17, R29, 0x96, !PT ;  /* 0x00000011040e7c12 */ /* 0x000fc6000f8e961d */
[----:B------:R-:W-:-:S04]  /*f3f0*/  IMAD.WIDE.U32 R22, R5, -0x326172a9, RZ ;  /* 0xcd9e8d5705167825 */ /* 0x000fc800078e00ff */
[----:B------:R-:W-:Y:S01]  /*f400*/  FFMA.FTZ R4, R216, UR11, -R20 ;  /* 0x0000000bd8047c23 */ /* 0x000fe20008010814 */
[----:B------:R-:W-:Y:S01]  /*f410*/  IMAD.MOV.U32 R5, RZ, RZ, R2 ;  /* 0x000000ffff057224 */ /* 0x000fe200078e0002 */
[----:B------:R-:W-:Y:S01]  /*f420*/  LOP3.LUT R15, R12, UR8, R19, 0x96, !PT ;  /* 0x000000080c0f7c12 */ /* 0x000fe2000f8e9613 */
[----:B------:R-:W-:Y:S01]  /*f430*/  IMAD.MOV.U32 R84, RZ, RZ, R162 ;  /* 0x000000ffff547224 */ /* 0x000fe200078e00a2 */
[C---:B------:R-:W-:Y:S01]  /*f440*/  PRMT R12, R2.reuse, 0x7773, RZ ;  /* 0x00007773020c7816 */ /* 0x040fe200000000ff */
[----:B------:R-:W-:Y:S01]  /*f450*/  IMAD.MOV.U32 R82, RZ, RZ, R183 ;  /* 0x000000ffff527224 */ /* 0x000fe200078e00b7 */
[C---:B--2---:R-:W-:Y:S01]  /*f460*/  PRMT R7, R2.reuse, 0x7772, RZ ;  /* 0x0000777202077816 */ /* 0x044fe200000000ff */
[----:B------:R-:W-:Y:S01]  /*f470*/  IMAD.MOV.U32 R162, RZ, RZ, R182 ;  /* 0x000000ffffa27224 */ /* 0x000fe200078e00b6 */
[----:B------:R-:W-:Y:S01]  /*f480*/  PRMT R13, R2, 0x7771, RZ ;  /* 0x00007771020d7816 */ /* 0x000fe200000000ff */
[----:B------:R1:W-:Y:S01]  /*f490*/  MUFU.EX2 R183, R6 ;  /* 0x0000000600b77308 */ /* 0x0003e20000000800 */
[----:B------:R-:W-:-:S02]  /*f4a0*/  LOP3.LUT R5, R5, 0xff, RZ, 0xc0, !PT ;  /* 0x000000ff05057812 */ /* 0x000fc400078ec0ff */
[----:B------:R-:W-:Y:S02]  /*f4b0*/  LOP3.LUT R2, R22, UR6, R3, 0x96, !PT ;  /* 0x0000000616027c12 */ /* 0x000fe4000f8e9603 */
[----:B------:R-:W-:-:S03]  /*f4c0*/  PRMT R7, R7, 0x5410, R12 ;  /* 0x0000541007077816 */ /* 0x000fc6000000000c */
[----:B------:R2:W4:Y:S01]  /*f4d0*/  MUFU.EX2 R182, R4 ;  /* 0x0000000400b67308 */ /* 0x0005220000000800 */
[----:B------:R-:W-:Y:S01]  /*f4e0*/  PRMT R12, R5, 0x5410, R13 ;  /* 0x00005410050c7816 */ /* 0x000fe2000000000d */
[----:B------:R-:W-:Y:S01]  /*f4f0*/  FFMA.FTZ R5, R219, UR11, -R20 ;  /* 0x0000000bdb057c23 */ /* 0x000fe20008010814 */
[----:B------:R-:W-:Y:S01]  /*f500*/  IMAD.MOV.U32 R101, RZ, RZ, R163 ;  /* 0x000000ffff657224 */ /* 0x000fe200078e00a3 */
[----:B------:R-:W-:Y:S01]  /*f510*/  LOP3.LUT R3, R2, 0xffff, RZ, 0xc0, !PT ;  /* 0x0000ffff02037812 */ /* 0x000fe200078ec0ff */
[----:B------:R-:W-:Y:S01]  /*f520*/  IMAD.MOV.U32 R163, RZ, RZ, R181 ;  /* 0x000000ffffa37224 */ /* 0x000fe200078e00b5 */
[----:B------:R-:W-:Y:S01]  /*f530*/  HMMA.16816.F32 R76, R8, R34, R76 ;  /* 0x00000022084c723c */ /* 0x000fe2000000184c */
[----:B------:R-:W-:Y:S01]  /*f540*/  IMAD.MOV.U32 R81, RZ, RZ, R132 ;  /* 0x000000ffff517224 */ /* 0x000fe200078e0084 */
[----:B------:R4:W-:Y:S01]  /*f550*/  MUFU.EX2 R181, R5 ;  /* 0x0000000500b57308 */ /* 0x0009e20000000800 */
[----:B-1----:R-:W-:Y:S01]  /*f560*/  SHF.R.U32.HI R6, RZ, 0x8, R3 ;  /* 0x00000008ff067819 */ /* 0x002fe20000011603 */
[----:B------:R-:W-:Y:S01]  /*f570*/  IMAD.MOV.U32 R125, RZ, RZ, R180 ;  /* 0x000000ffff7d7224 */ /* 0x000fe200078e00b4 */
[----:B------:R-:W-:-:S03]  /*f580*/  LOP3.LUT R7, R7, 0xff00ff, RZ, 0xc0, !PT ;  /* 0x00ff00ff07077812 */ /* 0x000fc600078ec0ff */
[----:B------:R-:W-:Y:S01]  /*f590*/  HMMA.16816.F32 R132, R8, R24, R44 ;  /* 0x000000180884723c */ /* 0x000fe2000000182c */
[----:B--2---:R-:W-:Y:S01]  /*f5a0*/  PRMT R4, R2, 0x7632, R4 ;  /* 0x0000763202047816 */ /* 0x004fe20000000004 */
[----:B------:R-:W-:Y:S01]  /*f5b0*/  LDSM.16.MT88.4 R44, [R210+0x5000] ;  /* 0x00500000d22c783b */ /* 0x000fe20000004200 */
[----:B---3--:R-:W-:-:S05]  /*f5c0*/  F2FP.F16.F32.PACK_AB R3, R184, R185 ;  /* 0x000000b9b803723e */ /* 0x008fca00000000ff */
[----:B------:R-:W-:Y:S01]  /*f5d0*/  HMMA.16816.F32 R68, R8, R26, R40 ;  /* 0x0000001a0844723c */ /* 0x000fe20000001828 */
[----:B------:R-:W-:Y:S01]  /*f5e0*/  LOP3.LUT R8, R2, 0xff, RZ, 0xc0, !PT ;  /* 0x000000ff02087812 */ /* 0x000fe200078ec0ff */
[----:B------:R-:W1:Y:S01]  /*f5f0*/  LDSM.16.MT88.4 R24, [R208+0x5000] ;  /* 0x00500000d018783b */ /* 0x000e620000004200 */
[----:B------:R-:W-:Y:S01]  /*f600*/  SHF.R.U32.HI R9, RZ, 0x18, R2 ;  /* 0x00000018ff097819 */ /* 0x000fe20000011602 */
[----:B----4-:R-:W-:Y:S01]  /*f610*/  FFMA.FTZ R5, R217, UR11, -R20 ;  /* 0x0000000bd9057c23 */ /* 0x010fe20008010814 */
[----:B------:R-:W-:Y:S02]  /*f620*/  HSET2.LE.AND R2, R12, R0, PT ;  /* 0x000000000c027233 */ /* 0x000fe40003803000 */
[----:B------:R-:W-:Y:S01]  /*f630*/  LOP3.LUT R4, R4, 0xff, RZ, 0xc0, !PT ;  /* 0x000000ff04047812 */ /* 0x000fe200078ec0ff */
[----:B------:R2:W3:Y:S01]  /*f640*/  MUFU.EX2 R180, R5 ;  /* 0x0000000500b47308 */ /* 0x0004e20000000800 */
[----:B------:R-:W-:Y:S02]  /*f650*/  PRMT R8, R8, 0x5410, R6 ;  /* 0x0000541008087816 */ /* 0x000fe40000000006 */
[----:B------:R-:W-:-:S02]  /*f660*/  LOP3.LUT R6, R3, R2, RZ, 0xc0, !PT ;  /* 0x0000000203067212 */ /* 0x000fc400078ec0ff */
[----:B------:R-:W-:Y:S02]  /*f670*/  HSET2.LE.AND R2, R7, R0, PT ;  /* 0x0000000007027233 */ /* 0x000fe40003803000 */
[----:B------:R-:W-:Y:S01]  /*f680*/  F2FP.F16.F32.PACK_AB R3, R182, R183 ;  /* 0x000000b7b603723e */ /* 0x000fe200000000ff */
[----:B------:R-:W-:-:S03]  /*f690*/  IMAD.MOV.U32 R121, RZ, RZ, R179 ;  /* 0x000000ffff797224 */ /* 0x000fc600078e00b3 */
[----:B------:R-:W-:Y:S02]  /*f6a0*/  LOP3.LUT R7, R3, R2, RZ, 0xc0, !PT ;  /* 0x0000000203077212 */ /* 0x000fe400078ec0ff */
[----:B--2---:R-:W-:Y:S01]  /*f6b0*/  PRMT R5, R4, 0x5410, R9 ;  /* 0x0000541004057816 */ /* 0x004fe20000000009 */
[----:B------:R-:W-:Y:S01]  /*f6c0*/  FFMA.FTZ R4, R221, UR11, -R16 ;  /* 0x0000000bdd047c23 */ /* 0x000fe20008010810 */
[----:B------:R-:W-:-:S03]  /*f6d0*/  HSET2.LE.AND R2, R8, R0, PT ;  /* 0x0000000008027233 */ /* 0x000fc60003803000 */
[----:B------:R2:W-:Y:S01]  /*f6e0*/  MUFU.EX2 R179, R4 ;  /* 0x0000000400b37308 */ /* 0x0005e20000000800 */
[----:B------:R-:W-:Y:S01]  /*f6f0*/  F2FP.F16.F32.PACK_AB R3, R186, R187 ;  /* 0x000000bbba03723e */ /* 0x000fe200000000ff */
[----:B------:R-:W-:Y:S02]  /*f700*/  IMAD.MOV.U32 R83, RZ, RZ, R178 ;  /* 0x000000ffff537224 */ /* 0x000fe400078e00b2 */
[----:B------:R-:W-:-:S04]  /*f710*/  IMAD.WIDE.U32 R40, R15, -0x2daee0ad, RZ ;  /* 0xd2511f530f287825 */ /* 0x000fc800078e00ff */
[----:B------:R-:W-:Y:S02]  /*f720*/  IMAD.MOV.U32 R145, RZ, RZ, R108 ;  /* 0x000000ffff917224 */ /* 0x000fe400078e006c */
[----:B--2---:R-:W-:-:S04]  /*f730*/  FFMA.FTZ R4, R220, UR11, -R16 ;  /* 0x0000000bdc047c23 */ /* 0x004fc80008010810 */
[----:B------:R2:W-:Y:S01]  /*f740*/  MUFU.EX2 R178, R4 ;  /* 0x0000000400b27308 */ /* 0x0005e20000000800 */
[----:B------:R-:W-:Y:S02]  /*f750*/  IMAD.MOV.U32 R108, RZ, RZ, R177 ;  /* 0x000000ffff6c7224 */ /* 0x000fe400078e00b1 */
[----:B------:R-:W-:Y:S02]  /*f760*/  IMAD.MOV.U32 R86, RZ, RZ, R176 ;  /* 0x000000ffff567224 */ /* 0x000fe400078e00b0 */
[----:B------:R-:W-:Y:S01]  /*f770*/  IMAD.WIDE.U32 R8, R14, -0x326172a9, RZ ;  /* 0xcd9e8d570e087825 */ /* 0x000fe200078e00ff */
[----:B--2---:R-:W-:Y:S02]  /*f780*/  LOP3.LUT R4, R3, R2, RZ, 0xc0, !PT ;  /* 0x0000000203047212 */ /* 0x004fe400078ec0ff */
[----:B------:R-:W-:Y:S01]  /*f790*/  HSET2.LE.AND R2, R5, R0, PT ;  /* 0x0000000005027233 */ /* 0x000fe20003803000 */
[----:B------:R-:W-:Y:S01]  /*f7a0*/  FFMA.FTZ R5, R197, UR11, -R16 ;  /* 0x0000000bc5057c23 */ /* 0x000fe20008010810 */
[----:B---3--:R-:W-:-:S03]  /*f7b0*/  F2FP.F16.F32.PACK_AB R3, R180, R181 ;  /* 0x000000b5b403723e */ /* 0x008fc600000000ff */
[----:B------:R2:W-:Y:S01]  /*f7c0*/  MUFU.EX2 R177, R5 ;  /* 0x0000000500b17308 */ /* 0x0005e20000000800 */
[----:B------:R-:W-:Y:S01]  /*f7d0*/  LOP3.LUT R15, R18, UR7, R9, 0x96, !PT ;  /* 0x00000007120f7c12 */ /* 0x000fe2000f8e9609 */
[----:B------:R-:W-:Y:S01]  /*f7e0*/  FFMA.FTZ R9, R222, UR11, -R17 ;  /* 0x0000000bde097c23 */ /* 0x000fe20008010811 */
[----:B--2---:R-:W-:Y:S01]  /*f7f0*/  LOP3.LUT R5, R3, R2, RZ, 0xc0, !PT ;  /* 0x0000000203057212 */ /* 0x004fe200078ec0ff */
[----:B------:R-:W-:Y:S01]  /*f800*/  FFMA.FTZ R2, R196, UR11, -R16 ;  /* 0x0000000bc4027c23 */ /* 0x000fe20008010810 */
[----:B------:R-:W-:-:S03]  /*f810*/  LOP3.LUT R3, R28, UR16, R41, 0x96, !PT ;  /* 0x000000101c037c12 */ /* 0x000fc6000f8e9629 */
[----:B------:R2:W3:Y:S01]  /*f820*/  MUFU.EX2 R176, R2 ;  /* 0x0000000200b07308 */ /* 0x0004e20000000800 */
[----:B------:R-:W-:Y:S02]  /*f830*/  IMAD.MOV.U32 R128, RZ, RZ, R144 ;  /* 0x000000ffff807224 */ /* 0x000fe400078e0090 */
[----:B------:R-:W-:-:S05]  /*f840*/  IMAD.MOV.U32 R80, RZ, RZ, R142 ;  /* 0x000000ffff507224 */ /* 0x000fca00078e008e */
[----:B------:R4:W-:Y:S01]  /*f850*/  MUFU.EX2 R175, R9 ;  /* 0x0000000900af7308 */ /* 0x0009e20000000800 */
[----:B--2---:R-:W-:-:S04]  /*f860*/  IMAD.WIDE.U32 R2, R3, -0x326172a9, RZ ;  /* 0xcd9e8d5703027825 */ /* 0x004fc800078e00ff */
[----:B------:R-:W-:Y:S01]  /*f870*/  IMAD.MOV.U32 R10, RZ, RZ, R2 ;  /* 0x000000ffff0a7224 */ /* 0x000fe200078e0002 */
[----:B------:R-:W-:Y:S01]  /*f880*/  LOP3.LUT R3, R8, UR6, R3, 0x96, !PT ;  /* 0x0000000608037c12 */ /* 0x000fe2000f8e9603 */
[----:B------:R-:W-:Y:S01]  /*f890*/  FFMA.FTZ R8, R198, UR11, -R17 ;  /* 0x0000000bc6087c23 */ /* 0x000fe20008010811 */
[C---:B------:R-:W-:Y:S02]  /*f8a0*/  PRMT R12, R2.reuse, 0x7771, RZ ;  /* 0x00007771020c7816 */ /* 0x040fe400000000ff */
[C---:B------:R-:W-:Y:S01]  /*f8b0*/  PRMT R11, R2.reuse, 0x7773, RZ ;  /* 0x00007773020b7816 */ /* 0x040fe200000000ff */
[----:B------:R2:W-:Y:S01]  /*f8c0*/  MUFU.EX2 R174, R8 ;  /* 0x0000000800ae7308 */ /* 0x0005e20000000800 */
[----:B----4-:R-:W-:Y:S02]  /*f8d0*/  PRMT R9, R2, 0x7772, RZ ;  /* 0x0000777202097816 */ /* 0x010fe400000000ff */
[----:B------:R-:W-:Y:S01]  /*f8e0*/  LOP3.LUT R2, R10, 0xff, RZ, 0xc0, !PT ;  /* 0x000000ff0a027812 */ /* 0x000fe200078ec0ff */
[----:B------:R-:W-:Y:S01]  /*f8f0*/  IMAD.MOV.U32 R87, RZ, RZ, R93 ;  /* 0x000000ffff577224 */ /* 0x000fe200078e005d */
[----:B-1----:R-:W-:Y:S01]  /*f900*/  HMMA.16816.F32 R64, R4, R24, R64 ;  /* 0x000000180440723c */ /* 0x002fe20000001840 */
[----:B------:R-:W-:Y:S01]  /*f910*/  IMAD.MOV.U32 R74, RZ, RZ, R94 ;  /* 0x000000ffff4a7224 */ /* 0x000fe200078e005e */
[----:B------:R-:W-:Y:S01]  /*f920*/  PRMT R11, R9, 0x5410, R11 ;  /* 0x00005410090b7816 */ /* 0x000fe2000000000b */
[----:B------:R-:W-:-:S02]  /*f930*/  IMAD.MOV.U32 R75, RZ, RZ, R95 ;  /* 0x000000ffff4b7224 */ /* 0x000fc400078e005f */
[----:B------:R-:W-:Y:S02]  /*f940*/  IMAD.MOV.U32 R115, RZ, RZ, R90 ;  /* 0x000000ffff737224 */ /* 0x000fe400078e005a */
[----:B------:R-:W-:Y:S01]  /*f950*/  IMAD.MOV.U32 R142, RZ, RZ, R92 ;  /* 0x000000ffff8e7224 */ /* 0x000fe200078e005c */
[C---:B------:R-:W-:Y:S01]  /*f960*/  HMMA.16816.F32 R56, R4.reuse, R26, R56 ;  /* 0x0000001a0438723c */ /* 0x040fe20000001838 */
[----:B------:R-:W-:Y:S02]  /*f970*/  IMAD.MOV.U32 R144, RZ, RZ, R91 ;  /* 0x000000ffff907224 */ /* 0x000fe400078e005b */
[----:B------:R-:W-:Y:S02]  /*f980*/  IMAD.MOV.U32 R32, RZ, RZ, R88 ;  /* 0x000000ffff207224 */ /* 0x000fe400078e0058 */
[----:B--2---:R-:W-:Y:S01]  /*f990*/  FFMA.FTZ R8, R122, UR11, -R17 ;  /* 0x0000000b7a087c23 */ /* 0x004fe20008010811 */
[----:B------:R-:W-:Y:S01]  /*f9a0*/  IMAD.MOV.U32 R33, RZ, RZ, R89 ;  /* 0x000000ffff217224 */ /* 0x000fe200078e0059 */
[----:B------:R-:W-:Y:S01]  /*f9b0*/  PRMT R9, R2, 0x5410, R12 ;  /* 0x0000541002097816 */ /* 0x000fe2000000000c */
[----:B------:R-:W-:Y:S01]  /*f9c0*/  HMMA.16816.F32 R92, R4, R44, R52 ;  /* 0x0000002c045c723c */ /* 0x000fe20000001834 */
[----:B------:R1:W2:Y:S01]  /*f9d0*/  MUFU.EX2 R173, R8 ;  /* 0x0000000800ad7308 */ /* 0x0002a20000000800 */
[----:B------:R-:W-:-:S06]  /*f9e0*/  LOP3.LUT R2, R3, 0xffff, RZ, 0xc0, !PT ;  /* 0x0000ffff03027812 */ /* 0x000fcc00078ec0ff */
[----:B------:R-:W-:Y:S01]  /*f9f0*/  HMMA.16816.F32 R88, R4, R46, R48 ;  /* 0x0000002e0458723c */ /* 0x000fe20000001830 */
[----:B------:R-:W-:Y:S01]  /*fa00*/  FFMA.FTZ R5, R223, UR11, -R17 ;  /* 0x0000000bdf057c23 */ /* 0x000fe20008010811 */
[----:B------:R-:W-:-:S03]  /*fa10*/  PRMT R4, R3, 0x7632, R4 ;  /* 0x0000763203047816 */ /* 0x000fc60000000004 */
[----:B------:R4:W2:Y:S01]  /*fa20*/  MUFU.EX2 R172, R5 ;  /* 0x0000000500ac7308 */ /* 0x0008a20000000800 */
[----:B------:R-:W-:Y:S01]  /*fa30*/  LOP3.LUT R6, R3, 0xff, RZ, 0xc0, !PT ;  /* 0x000000ff03067812 */ /* 0x000fe200078ec0ff */
[----:B------:R-:W-:Y:S01]  /*fa40*/  VIADD R10, R123, 0xfffffffb ;  /* 0xfffffffb7b0a7836 */ /* 0x000fe20000000000 */
[----:B-1----:R-:W-:Y:S02]  /*fa50*/  SHF.R.U32.HI R8, RZ, 0x18, R3 ;  /* 0x00000018ff087819 */ /* 0x002fe40000011603 */
[----:B---3--:R-:W-:Y:S02]  /*fa60*/  F2FP.F16.F32.PACK_AB R3, R176, R177 ;  /* 0x000000b1b003723e */ /* 0x008fe400000000ff */
[----:B------:R-:W-:Y:S02]  /*fa70*/  LOP3.LUT R4, R4, 0xff, RZ, 0xc0, !PT ;  /* 0x000000ff04047812 */ /* 0x000fe400078ec0ff */
[----:B----4-:R-:W-:Y:S02]  /*fa80*/  SHF.R.U32.HI R5, RZ, 0x8, R2 ;  /* 0x00000008ff057819 */ /* 0x010fe40000011602 */
[----:B------:R-:W-:-:S02]  /*fa90*/  HSET2.LE.AND R2, R9, R0, PT ;  /* 0x0000000009027233 */ /* 0x000fc40003803000 */
[----:B------:R-:W-:Y:S02]  /*faa0*/  PRMT R6, R6, 0x5410, R5 ;  /* 0x0000541006067816 */ /* 0x000fe40000000005 */
[----:B------:R-:W-:Y:S02]  /*fab0*/  LOP3.LUT R7, R11, 0xff00ff, RZ, 0xc0, !PT ;  /* 0x00ff00ff0b077812 */ /* 0x000fe400078ec0ff */
[----:B------:R-:W-:Y:S02]  /*fac0*/  LOP3.LUT R30, R3, R2, RZ, 0xc0, !PT ;  /* 0x00000002031e7212 */ /* 0x000fe400078ec0ff */
[----:B------:R-:W-:Y:S02]  /*fad0*/  LOP3.LUT R2, R10, UR19, R229, 0x96, !PT ;  /* 0x000000130a027c12 */ /* 0x000fe4000f8e96e5 */
[----:B------:R-:W-:Y:S02]  /*fae0*/  PRMT R5, R4, 0x5410, R8 ;  /* 0x0000541004057816 */ /* 0x000fe40000000008 */
[--C-:B------:R-:W-:Y:S01]  /*faf0*/  HSET2.LE.AND R6, R6, R0.reuse, PT ;  /* 0x0000000006067233 */ /* 0x100fe20003803000 */
[----:B------:R-:W-:Y:S01]  /*fb00*/  IMAD.WIDE.U32 R2, R2, -0x326172a9, RZ ;  /* 0xcd9e8d5702027825 */ /* 0x000fe200078e00ff */
[----:B------:R-:W-:-:S02]  /*fb10*/  HSET2.LE.AND R4, R7, R0, PT ;  /* 0x0000000007047233 */ /* 0x000fc40003803000 */
[----:B------:R-:W-:Y:S02]  /*fb20*/  F2FP.F16.F32.PACK_AB R9, R178, R179 ;  /* 0x000000b3b209723e */ /* 0x000fe400000000ff */
[----:B--2---:R-:W-:Y:S02]  /*fb30*/  F2FP.F16.F32.PACK_AB R7, R173, R174 ;  /* 0x000000aead07723e */ /* 0x004fe400000000ff */
[----:B------:R-:W-:Y:S02]  /*fb40*/  HSET2.LE.AND R5, R5, R0, PT ;  /* 0x0000000005057233 */ /* 0x000fe40003803000 */
[----:B------:R-:W-:Y:S02]  /*fb50*/  LOP3.LUT R28, R9, R6, RZ, 0xc0, !PT ;  /* 0x00000006091c7212 */ /* 0x000fe400078ec0ff */
[----:B------:R-:W-:Y:S02]  /*fb60*/  F2FP.F16.F32.PACK_AB R8, R172, R175 ;  /* 0x000000afac08723e */ /* 0x000fe400000000ff */
[----:B------:R-:W-:-:S02]  /*fb70*/  LOP3.LUT R31, R7, R4, RZ, 0xc0, !PT ;  /* 0x00000004071f7212 */ /* 0x000fc400078ec0ff */
[----:B------:R-:W-:Y:S02]  /*fb80*/  LOP3.LUT R6, R32, UR12, R3, 0x96, !PT ;  /* 0x0000000c20067c12 */ /* 0x000fe4000f8e9603 */
[----:B------:R-:W-:Y:S02]  /*fb90*/  LOP3.LUT R4, R2, UR4, R147, 0x96, !PT ;  /* 0x0000000402047c12 */ /* 0x000fe4000f8e9693 */
[----:B------:R-:W-:Y:S01]  /*fba0*/  LOP3.LUT R29, R8, R5, RZ, 0xc0, !PT ;  /* 0x00000005081d7212 */ /* 0x000fe200078ec0ff */
[----:B------:R-:W-:Y:S01]  /*fbb0*/  IMAD.WIDE.U32 R6, R6, -0x2daee0ad, RZ ;  /* 0xd2511f5306067825 */ /* 0x000fe200078e00ff */
[----:B------:R-:W-:Y:S02]  /*fbc0*/  LOP3.LUT R3, R74, UR12, R3, 0x96, !PT ;  /* 0x0000000c4a037c12 */ /* 0x000fe4000f8e9603 */
[----:B------:R-:W-:Y:S01]  /*fbd0*/  LOP3.LUT R8, R2, UR4, R39, 0x96, !PT ;  /* 0x0000000402087c12 */ /* 0x000fe2000f8e9627 */
[----:B------:R-:W-:-:S04]  /*fbe0*/  IMAD.WIDE.U32 R4, R4, -0x2daee0ad, RZ ;  /* 0xd2511f5304047825 */ /* 0x000fc800078e00ff */
[----:B------:R-:W-:Y:S01]  /*fbf0*/  FFMA.FTZ R10, R225, UR11, -R16 ;  /* 0x0000000be10a7c23 */ /* 0x000fe20008010810 */
[----:B------:R-:W-:Y:S01]  /*fc00*/  LOP3.LUT R7, R232, UR21, R7, 0x96, !PT ;  /* 0x00000015e8077c12 */ /* 0x000fe2000f8e9607 */
[----:B------:R-:W-:Y:S01]  /*fc10*/  IMAD.WIDE.U32 R2, R3, -0x2daee0ad, RZ ;  /* 0xd2511f5303027825 */ /* 0x000fe200078e00ff */
[----:B------:R-:W-:-:S03]  /*fc20*/  LOP3.LUT R6, R6, UR20, R5, 0x96, !PT ;  /* 0x0000001406067c12 */ /* 0x000fc6000f8e9605 */
[----:B------:R-:W-:Y:S01]  /*fc30*/  IMAD.WIDE.U32 R8, R8, -0x2daee0ad, RZ ;  /* 0xd2511f5308087825 */ /* 0x000fe200078e00ff */
[----:B------:R1:W-:Y:S01]  /*fc40*/  MUFU.EX2 R147, R10 ;  /* 0x0000000a00937308 */ /* 0x0003e20000000800 */
[----:B------:R-:W-:-:S03]  /*fc50*/  LOP3.LUT R3, R230, UR21, R3, 0x96, !PT ;  /* 0x00000015e6037c12 */ /* 0x000fc6000f8e9603 */
[----:B------:R-:W-:Y:S01]  /*fc60*/  LOP3.LUT R5, R2, UR20, R9, 0x96, !PT ;  /* 0x0000001402057c12 */ /* 0x000fe2000f8e9609 */
[--C-:B------:R-:W-:Y:S01]  /*fc70*/  FFMA.FTZ R2, R224, UR11, -R16.reuse ;  /* 0x0000000be0027c23 */ /* 0x100fe20008010810 */
[----:B------:R-:W-:Y:S02]  /*fc80*/  IMAD.MOV.U32 R42, RZ, RZ, R145 ;  /* 0x000000ffff2a7224 */ /* 0x000fe400078e0091 */
[----:B------:R-:W-:Y:S01]  /*fc90*/  IMAD.WIDE.U32 R12, R3, -0x326172a9, RZ ;  /* 0xcd9e8d57030c7825 */ /* 0x000fe200078e00ff */
[----:B------:R2:W-:Y:S03]  /*fca0*/  MUFU.EX2 R145, R2 ;  /* 0x0000000200917308 */ /* 0x0005e60000000800 */
[----:B------:R-:W-:Y:S01]  /*fcb0*/  FFMA.FTZ R3, R200, UR11, -R16 ;  /* 0x0000000bc8037c23 */ /* 0x000fe20008010810 */
[----:B-1----:R-:W-:-:S04]  /*fcc0*/  IMAD.WIDE.U32 R10, R7, -0x326172a9, RZ ;  /* 0xcd9e8d57070a7825 */ /* 0x002fc800078e00ff */
[----:B------:R-:W-:Y:S01]  /*fcd0*/  IMAD.WIDE.U32 R6, R6, -0x326172a9, RZ ;  /* 0xcd9e8d5706067825 */ /* 0x000fe200078e00ff */
[----:B--2---:R-:W-:-:S04]  /*fce0*/  LOP3.LUT R2, R146, UR9, R11, 0x96, !PT ;  /* 0x0000000992027c12 */ /* 0x004fc8000f8e960b */
[----:B------:R-:W-:Y:S01]  /*fcf0*/  LOP3.LUT R9, R10, UR8, R7, 0x96, !PT ;  /* 0x000000080a097c12 */ /* 0x000fe2000f8e9607 */
[----:B------:R-:W-:-:S04]  /*fd00*/  IMAD.WIDE.U32 R10, R5, -0x326172a9, RZ ;  /* 0xcd9e8d57050a7825 */ /* 0x000fc800078e00ff */
[----:B------:R-:W-:Y:S01]  /*fd10*/  FFMA.FTZ R5, R199, UR11, -R16 ;  /* 0x0000000bc7057c23 */ /* 0x000fe20008010810 */
[----:B------:R-:W-:Y:S02]  /*fd20*/  IMAD.MOV.U32 R43, RZ, RZ, R144 ;  /* 0x000000ffff2b7224 */ /* 0x000fe400078e0090 */
[----:B------:R1:W-:Y:S01]  /*fd30*/  MUFU.EX2 R144, R3 ;  /* 0x0000000300907308 */ /* 0x0003e20000000800 */
[----:B------:R-:W-:Y:S01]  /*fd40*/  IMAD.WIDE.U32 R32, R9, -0x2daee0ad, RZ ;  /* 0xd2511f5309207825 */ /* 0x000fe200078e00ff */
[----:B------:R-:W-:Y:S02]  /*fd50*/  LOP3.LUT R7, R38, UR9, R13, 0x96, !PT ;  /* 0x0000000926077c12 */ /* 0x000fe4000f8e960d */
[----:B------:R-:W-:Y:S01]  /*fd60*/  LOP3.LUT R11, R12, UR8, R11, 0x96, !PT ;  /* 0x000000080c0b7c12 */ /* 0x000fe2000f8e960b */
[----:B------:R-:W-:-:S03]  /*fd70*/  IMAD.MOV.U32 R219, RZ, RZ, R143 ;  /* 0x000000ffffdb7224 */ /* 0x000fc600078e008f */
[----:B------:R2:W-:Y:S01]  /*fd80*/  MUFU.EX2 R143, R5 ;  /* 0x00000005008f7308 */ /* 0x0005e20000000800 */
[----:B------:R-:W-:-:S04]  /*fd90*/  IMAD.WIDE.U32 R34, R11, -0x2daee0ad, RZ ;  /* 0xd2511f530b227825 */ /* 0x000fc800078e00ff */
[----:B-1----:R-:W-:-:S03]  /*fda0*/  IMAD.WIDE.U32 R2, R2, -0x2daee0ad, RZ ;  /* 0xd2511f5302027825 */ /* 0x002fc600078e00ff */
[----:B------:R-:W-:Y:S02]  /*fdb0*/  LOP3.LUT R12, R2, UR16, R33, 0x96, !PT ;  /* 0x00000010020c7c12 */ /* 0x000fe4000f8e9621 */
[----:B--2---:R-:W-:Y:S01]  /*fdc0*/  LOP3.LUT R5, R4, UR17, R3, 0x96, !PT ;  /* 0x0000001104057c12 */ /* 0x004fe2000f8e9603 */
[----:B------:R-:W-:-:S04]  /*fdd0*/  IMAD.WIDE.U32 R2, R7, -0x2daee0ad, RZ ;  /* 0xd2511f5307027825 */ /* 0x000fc800078e00ff */
[----:B------:R-:W-:Y:S01]  /*fde0*/  FFMA.FTZ R4, R204, UR11, -R16 ;  /* 0x0000000bcc047c23 */ /* 0x000fe20008010810 */
[----:B------:R-:W-:Y:S01]  /*fdf0*/  IMAD.MOV.U32 R39, RZ, RZ, R142 ;  /* 0x000000ffff277224 */ /* 0x000fe200078e008e */
[----:B------:R-:W-:Y:S02]  /*fe00*/  LOP3.LUT R9, R8, UR17, R3, 0x96, !PT ;  /* 0x0000001108097c12 */ /* 0x000fe4000f8e9603 */
[----:B------:R1:W-:Y:S01]  /*fe10*/  MUFU.EX2 R142, R4 ;  /* 0x00000004008e7308 */ /* 0x0003e20000000800 */
[----:B------:R-:W-:Y:S01]  /*fe20*/  LOP3.LUT R11, R2, UR16, R35, 0x96, !PT ;  /* 0x00000010020b7c12 */ /* 0x000fe2000f8e9623 */
[----:B------:R-:W-:Y:S01]  /*fe30*/  IMAD.WIDE.U32 R2, R12, -0x326172a9, RZ ;  /* 0xcd9e8d570c027825 */ /* 0x000fe200078e00ff */
[----:B------:R-:W-:-:S03]  /*fe40*/  LOP3.LUT R37, R36, UR7, R23, 0x96, !PT ;  /* 0x0000000724257c12 */ /* 0x000fc6000f8e9617 */
[----:B------:R-:W-:Y:S01]  /*fe50*/  FFMA.FTZ R7, R205, UR11, -R16 ;  /* 0x0000000bcd077c23 */ /* 0x000fe20008010810 */
[----:B------:R-:W-:Y:S01]  /*fe60*/  IMAD.MOV.U32 R197, RZ, RZ, R141 ;  /* 0x000000ffffc57224 */ /* 0x000fe200078e008d */
[----:B------:R-:W-:Y:S01]  /*fe70*/  PRMT R14, R2, 0x7771, RZ ;  /* 0x00007771020e7816 */ /* 0x000fe200000000ff */
[----:B------:R-:W-:Y:S02]  /*fe80*/  IMAD.MOV.U32 R220, RZ, RZ, R140 ;  /* 0x000000ffffdc7224 */ /* 0x000fe400078e008c */
[----:B-1----:R-:W-:Y:S01]  /*fe90*/  IMAD.WIDE.U32 R4, R5, -0x326172a9, RZ ;  /* 0xcd9e8d5705047825 */ /* 0x002fe200078e00ff */
[----:B------:R1:W-:Y:S02]  /*fea0*/  MUFU.EX2 R141, R7 ;  /* 0x00000007008d7308 */ /* 0x0003e40000000800 */
[----:B------:R-:W-:Y:S01]  /*feb0*/  LOP3.LUT R36, R4, UR6, R3, 0x96, !PT ;  /* 0x0000000604247c12 */ /* 0x000fe2000f8e9603 */
[----:B------:R-:W-:Y:S01]  /*fec0*/  FFMA.FTZ R3, R126, UR11, -R16 ;  /* 0x0000000b7e037c23 */ /* 0x000fe20008010810 */
[----:B------:R-:W-:Y:S01]  /*fed0*/  LOP3.LUT R18, R6, UR7, R5, 0x96, !PT ;  /* 0x0000000706127c12 */ /* 0x000fe2000f8e9605 */
[----:B------:R-:W-:Y:S01]  /*fee0*/  IMAD.MOV.U32 R12, RZ, RZ, R2 ;  /* 0x000000ffff0c7224 */ /* 0x000fe200078e0002 */
[----:B------:R-:W-:-:S02]  /*fef0*/  PRMT R8, R2, 0x7773, RZ ;  /* 0x0000777302087816 */ /* 0x000fc400000000ff */
[----:B------:R2:W-:Y:S01]  /*ff00*/  MUFU.EX2 R140, R3 ;  /* 0x00000003008c7308 */ /* 0x0005e20000000800 */
[----:B------:R-:W-:-:S04]  /*ff10*/  IMAD.WIDE.U32 R4, R9, -0x326172a9, RZ ;  /* 0xcd9e8d5709047825 */ /* 0x000fc800078e00ff */
[----:B------:R-:W-:Y:S01]  /*ff20*/  FFMA.FTZ R6, R127, UR11, -R16 ;  /* 0x0000000b7f067c23 */ /* 0x000fe20008010810 */
[----:B-1----:R-:W-:Y:S01]  /*ff30*/  PRMT R7, R2, 0x7772, RZ ;  /* 0x0000777202077816 */ /* 0x002fe200000000ff */
[----:B------:R-:W-:Y:S01]  /*ff40*/  HMMA.16816.F32 R52, R28, R24, R60 ;  /* 0x000000181c34723c */ /* 0x000fe2000000183c */
[----:B--2---:R-:W-:-:S07]  /*ff50*/  IMAD.WIDE.U32 R2, R11, -0x326172a9, RZ ;  /* 0xcd9e8d570b027825 */ /* 0x004fce00078e00ff */
[----:B------:R-:W-:Y:S01]  /*ff60*/  HMMA.16816.F32 R60, R28, R26, R76 ;  /* 0x0000001a1c3c723c */ /* 0x000fe2000000184c */
[----:B------:R-:W-:Y:S01]  /*ff70*/  LOP3.LUT R22, R4, UR6, R3, 0x96, !PT ;  /* 0x0000000604167c12 */ /* 0x000fe2000f8e9603 */
[----:B------:R-:W-:Y:S01]  /*ff80*/  FFMA.FTZ R3, R202, UR11, -R16 ;  /* 0x0000000bca037c23 */ /* 0x000fe20008010810 */
[----:B------:R-:W-:Y:S01]  /*ff90*/  IMAD.MOV.U32 R196, RZ, RZ, R129 ;  /* 0x000000ffffc47224 */ /* 0x000fe200078e0081 */
[----:B------:R-:W-:Y:S01]  /*ffa0*/  LOP3.LUT R26, R10, UR7, R5, 0x96, !PT ;  /* 0x000000070a1a7c12 */ /* 0x000fe2000f8e9605 */
[----:B------:R-:W-:Y:S01]  /*ffb0*/  IMAD.MOV.U32 R224, RZ, RZ, R128 ;  /* 0x000000ffffe07224 */ /* 0x000fe200078e0080 */
[----:B------:R1:W-:Y:S01]  /*ffc0*/  MUFU.EX2 R129, R6 ;  /* 0x0000000600817308 */ /* 0x0003e20000000800 */
[----:B------:R-:W-:Y:S01]  /*ffd0*/  IMAD.MOV.U32 R23, RZ, RZ, R2 ;  /* 0x000000ffff177224 */ /* 0x000fe200078e0002 */
[C---:B------:R-:W-:Y:S02]  /*ffe0*/  PRMT R24, R2.reuse, 0x7771, RZ ;  /* 0x0000777102187816 */ /* 0x040fe400000000ff */
[----:B------:R-:W-:-:S04]  /*fff0*/  PRMT R5, R2, 0x7772, RZ ;  /* 0x0000777202057816 */ /* 0x000fc800000000ff */
[----:B------:R2:W-:Y:S01]  /*10000*/  MUFU.EX2 R128, R3 ;  /* 0x0000000300807308 */ /* 0x0005e20000000800 */
[----:B------:R-:W-:Y:S01]  /*10010*/  IMAD.MOV.U32 R198, RZ, RZ, R84 ;  /* 0x000000ffffc67224 */ /* 0x000fe200078e0054 */
[----:B------:R-:W-:Y:S02]  /*10020*/  PRMT R84, R7, 0x5410, R8 ;  /* 0x0000541007547816 */ /* 0x000fe40000000008 */
[----:B-1----:R-:W-:Y:S01]  /*10030*/  PRMT R6, R2, 0x7773, RZ ;  /* 0x0000777302067816 */ /* 0x002fe200000000ff */
[----:B------:R-:W-:Y:S01]  /*10040*/  FFMA.FTZ R4, R201, UR11, -R16 ;  /* 0x0000000bc9047c23 */ /* 0x000fe20008010810 */
[----:B--2---:R-:W-:-:S05]  /*10050*/  IMAD.WIDE.U32 R2, R15, -0x2daee0ad, RZ ;  /* 0xd2511f530f027825 */ /* 0x004fca00078e00ff */
[----:B------:R-:W-:Y:S02]  /*10060*/  LOP3.LUT R7, R40, UR13, R3, 0x96, !PT ;  /* 0x0000000d28077c12 */ /* 0x000fe4000f8e9603 */
[----:B------:R-:W-:Y:S01]  /*10070*/  LOP3.LUT R3, R12, 0xff, RZ, 0xc0, !PT ;  /* 0x000000ff0c037812 */ /* 0x000fe200078ec0ff */
[----:B------:R-:W-:Y:S01]  /*10080*/  IMAD.MOV.U32 R221, RZ, RZ, R81 ;  /* 0x000000ffffdd7224 */ /* 0x000fe200078e0051 */
[C---:B------:R-:W-:Y:S01]  /*10090*/  PRMT R25, R2.reuse, 0x7771, RZ ;  /* 0x0000777102197816 */ /* 0x040fe200000000ff */
[----:B------:R-:W-:Y:S01]  /*100a0*/  IMAD.MOV.U32 R19, RZ, RZ, R2 ;  /* 0x000000ffff137224 */ /* 0x000fe200078e0002 */
[C---:B------:R-:W-:Y:S01]  /*100b0*/  PRMT R15, R2.reuse, 0x7773, RZ ;  /* 0x00007773020f7816 */ /* 0x040fe200000000ff */
[----:B------:R1:W-:Y:S01]  /*100c0*/  MUFU.EX2 R127, R4 ;  /* 0x00000004007f7308 */ /* 0x0003e20000000800 */
[----:B------:R-:W-:Y:S02]  /*100d0*/  PRMT R13, R2, 0x7772, RZ ;  /* 0x00007772020d7816 */ /* 0x000fe400000000ff */
[----:B------:R-:W-:Y:S01]  /*100e0*/  PRMT R81, R3, 0x5410, R14 ;  /* 0x0000541003517816 */ /* 0x000fe2000000000e */
[----:B------:R-:W-:-:S05]  /*100f0*/  IMAD.WIDE.U32 R2, R18, -0x2daee0ad, RZ ;  /* 0xd2511f5312027825 */ /* 0x000fca00078e00ff */
[----:B------:R-:W-:Y:S01]  /*10100*/  LOP3.LUT R40, R32, UR13, R3, 0x96, !PT ;  /* 0x0000000d20287c12 */ /* 0x000fe2000f8e9603 */
[----:B------:R-:W-:Y:S01]  /*10110*/  FFMA.FTZ R3, R237, UR11, -R17 ;  /* 0x0000000bed037c23 */ /* 0x000fe20008010811 */
[----:B-1----:R-:W-:Y:S01]  /*10120*/  FFMA.FTZ R4, R130, UR11, -R16 ;  /* 0x0000000b82047c23 */ /* 0x002fe20008010810 */
[----:B------:R-:W-:-:S03]  /*10130*/  IMAD.MOV.U32 R215, RZ, RZ, R113 ;  /* 0x000000ffffd77224 */ /* 0x000fc600078e0071 */
[----:B------:R1:W-:Y:S01]  /*10140*/  MUFU.EX2 R126, R4 ;  /* 0x00000004007e7308 */ /* 0x0003e20000000800 */
[----:B------:R-:W-:Y:S01]  /*10150*/  IMAD.MOV.U32 R146, RZ, RZ, R125 ;  /* 0x000000ffff927224 */ /* 0x000fe200078e007d */
[C---:B------:R-:W-:Y:S01]  /*10160*/  PRMT R11, R2.reuse, 0x7773, RZ ;  /* 0x00007773020b7816 */ /* 0x040fe200000000ff */
[----:B------:R-:W-:Y:S01]  /*10170*/  IMAD.MOV.U32 R85, RZ, RZ, R124 ;  /* 0x000000ffff557224 */ /* 0x000fe200078e007c */
[C---:B------:R-:W-:Y:S01]  /*10180*/  PRMT R9, R2.reuse, 0x7772, RZ ;  /* 0x0000777202097816 */ /* 0x040fe200000000ff */
[----:B------:R-:W-:Y:S01]  /*10190*/  IMAD.MOV.U32 R216, RZ, RZ, R97 ;  /* 0x000000ffffd87224 */ /* 0x000fe200078e0061 */
[----:B------:R-:W-:Y:S01]  /*101a0*/  PRMT R97, R2, 0x7771, RZ ;  /* 0x0000777102617816 */ /* 0x000fe200000000ff */
[----:B------:R-:W-:Y:S01]  /*101b0*/  IMAD.MOV.U32 R113, RZ, RZ, R96 ;  /* 0x000000ffff717224 */ /* 0x000fe200078e0060 */
[----:B------:R2:W-:Y:S01]  /*101c0*/  MUFU.EX2 R124, R3 ;  /* 0x00000003007c7308 */ /* 0x0005e20000000800 */
[----:B------:R-:W-:Y:S02]  /*101d0*/  IMAD.MOV.U32 R96, RZ, RZ, R2 ;  /* 0x000000ffff607224 */ /* 0x000fe400078e0002 */
[----:B-1----:R-:W-:-:S05]  /*101e0*/  FFMA.FTZ R4, R238, UR11, -R17 ;  /* 0x0000000bee047c23 */ /* 0x002fca0008010811 */
[----:B------:R1:W-:Y:S01]  /*101f0*/  MUFU.EX2 R125, R4 ;  /* 0x00000004007d7308 */ /* 0x0003e20000000800 */
[----:B--2---:R-:W-:Y:S01]  /*10200*/  IMAD.WIDE.U32 R2, R37, -0x2daee0ad, RZ ;  /* 0xd2511f5325027825 */ /* 0x004fe200078e00ff */
[----:B------:R-:W-:-:S03]  /*10210*/  PRMT R77, R5, 0x5410, R6 ;  /* 0x00005410054d7816 */ /* 0x000fc60000000006 */
[----:B-1----:R-:W-:-:S04]  /*10220*/  FFMA.FTZ R4, R203, UR11, -R17 ;  /* 0x0000000bcb047c23 */ /* 0x002fc80008010811 */
[----:B------:R1:W-:Y:S01]  /*10230*/  MUFU.EX2 R123, R4 ;  /* 0x00000004007b7308 */ /* 0x0003e20000000800 */
[----:B------:R-:W-:Y:S01]  /*10240*/  IMAD.MOV.U32 R10, RZ, RZ, R2 ;  /* 0x000000ffff0a7224 */ /* 0x000fe200078e0002 */
[C---:B------:R-:W-:Y:S02]  /*10250*/  PRMT R12, R2.reuse, 0x7771, RZ ;  /* 0x00007771020c7816 */ /* 0x040fe400000000ff */
[C---:B------:R-:W-:Y:S02]  /*10260*/  PRMT R8, R2.reuse, 0x7773, RZ ;  /* 0x0000777302087816 */ /* 0x040fe400000000ff */
[----:B------:R-:W-:Y:S02]  /*10270*/  PRMT R6, R2, 0x7772, RZ ;  /* 0x0000777202067816 */ /* 0x000fe400000000ff */
[----:B------:R-:W-:Y:S02]  /*10280*/  LOP3.LUT R2, R23, 0xff, RZ, 0xc0, !PT ;  /* 0x000000ff17027812 */ /* 0x000fe400078ec0ff */
[----:B-1----:R-:W-:Y:S01]  /*10290*/  LOP3.LUT R4, R72, UR13, R3, 0x96, !PT ;  /* 0x0000000d48047c12 */ /* 0x002fe2000f8e9603 */
[----:B------:R-:W-:-:S04]  /*102a0*/  FFMA.FTZ R3, R131, UR11, -R17 ;  /* 0x0000000b83037c23 */ /* 0x000fc80008010811 */
[----:B------:R1:W-:Y:S01]  /*102b0*/  MUFU.EX2 R122, R3 ;  /* 0x00000003007a7308 */ /* 0x0003e20000000800 */
[----:B------:R-:W-:Y:S01]  /*102c0*/  IMAD.MOV.U32 R200, RZ, RZ, R121 ;  /* 0x000000ffffc87224 */ /* 0x000fe200078e0079 */
[----:B------:R-:W-:Y:S01]  /*102d0*/  PRMT R74, R2, 0x5410, R24 ;  /* 0x00005410024a7816 */ /* 0x000fe20000000018 */
[----:B------:R-:W-:Y:S02]  /*102e0*/  IMAD.MOV.U32 R223, RZ, RZ, R83 ;  /* 0x000000ffffdf7224 */ /* 0x000fe400078e0053 */
[----:B------:R-:W-:Y:S02]  /*102f0*/  IMAD.MOV.U32 R217, RZ, RZ, R80 ;  /* 0x000000ffffd97224 */ /* 0x000fe400078e0050 */
[----:B------:R-:W-:Y:S02]  /*10300*/  IMAD.MOV.U32 R83, RZ, RZ, R82 ;  /* 0x000000ffff537224 */ /* 0x000fe400078e0052 */
[----:B-1----:R-:W-:-:S04]  /*10310*/  FFMA.FTZ R3, R236, UR11, -R17 ;  /* 0x0000000bec037c23 */ /* 0x002fc80008010811 */
[----:B------:R1:W-:Y:S01]  /*10320*/  MUFU.EX2 R121, R3 ;  /* 0x0000000300797308 */ /* 0x0003e20000000800 */
[----:B------:R-:W-:Y:S02]  /*10330*/  IMAD.MOV.U32 R50, RZ, RZ, R117 ;  /* 0x000000ffff327224 */ /* 0x000fe400078e0075 */
[----:B------:R-:W-:Y:S01]  /*10340*/  FFMA.FTZ R5, R235, UR11, -R17 ;  /* 0x0000000beb057c23 */ /* 0x000fe20008010811 */
[----:B------:R-:W-:Y:S02]  /*10350*/  IMAD.MOV.U32 R51, RZ, RZ, R116 ;  /* 0x000000ffff337224 */ /* 0x000fe400078e0074 */
[----:B-1----:R-:W-:-:S04]  /*10360*/  IMAD.WIDE.U32 R2, R26, -0x2daee0ad, RZ ;  /* 0xd2511f531a027825 */ /* 0x002fc800078e00ff */
[----:B------:R-:W-:Y:S01]  /*10370*/  IMAD.MOV.U32 R80, RZ, RZ, R2 ;  /* 0x000000ffff507224 */ /* 0x000fe200078e0002 */
[C---:B------:R-:W-:Y:S02]  /*10380*/  PRMT R82, R2.reuse, 0x7771, RZ ;  /* 0x0000777102527816 */ /* 0x040fe400000000ff */
[C---:B------:R-:W-:Y:S02]  /*10390*/  PRMT R76, R2.reuse, 0x7773, RZ ;  /* 0x00007773024c7816 */ /* 0x040fe400000000ff */
[----:B------:R-:W-:Y:S01]  /*103a0*/  PRMT R75, R2, 0x7772, RZ ;  /* 0x00007772024b7816 */ /* 0x000fe200000000ff */
[----:B------:R-:W-:-:S04]  /*103b0*/  FFMA.FTZ R2, R252, UR11, -R21 ;  /* 0x0000000bfc027c23 */ /* 0x000fc80008010815 */
[----:B------:R1:W-:Y:S01]  /*103c0*/  MUFU.EX2 R117, R2 ;  /* 0x0000000200757308 */ /* 0x0003e20000000800 */
[----:B------:R-:W-:Y:S01]  /*103d0*/  LOP3.LUT R23, R34, UR13, R3, 0x96, !PT ;  /* 0x0000000d22177c12 */ /* 0x000fe2000f8e9603 */
[----:B------:R-:W-:Y:S01]  /*103e0*/  FFMA.FTZ R3, R242, UR11, -R21 ;  /* 0x0000000bf2037c23 */ /* 0x000fe20008010815 */
[----:B------:R-:W-:Y:S02]  /*103f0*/  IMAD.MOV.U32 R49, RZ, RZ, R120 ;  /* 0x000000ffff317224 */ /* 0x000fe400078e0078 */
[----:B------:R-:W-:-:S03]  /*10400*/  IMAD.MOV.U32 R222, RZ, RZ, R115 ;  /* 0x000000ffffde7224 */ /* 0x000fc600078e0073 */
[----:B------:R2:W-:Y:S01]  /*10410*/  MUFU.EX2 R120, R5 ;  /* 0x0000000500787308 */ /* 0x0005e20000000800 */
[----:B-1----:R-:W-:-:S07]  /*10420*/  FFMA.FTZ R2, R251, UR11, -R21 ;  /* 0x0000000bfb027c23 */ /* 0x002fce0008010815 */
[----:B------:R1:W-:Y:S01]  /*10430*/  MUFU.EX2 R116, R2 ;  /* 0x0000000200747308 */ /* 0x0003e20000000800 */
[----:B--2---:R-:W-:Y:S01]  /*10440*/  LOP3.LUT R5, R10, 0xff, RZ, 0xc0, !PT ;  /* 0x000000ff0a057812 */ /* 0x004fe200078ec0ff */
[----:B------:R-:W-:-:S06]  /*10450*/  IMAD.MOV.U32 R48, RZ, RZ, R87 ;  /* 0x000000ffff307224 */ /* 0x000fcc00078e0057 */
[----:B------:R2:W-:Y:S01]  /*10460*/  MUFU.EX2 R115, R3 ;  /* 0x0000000300737308 */ /* 0x0005e20000000800 */
[----:B------:R-:W-:Y:S02]  /*10470*/  PRMT R10, R5, 0x5410, R12 ;  /* 0x00005410050a7816 */ /* 0x000fe4000000000c */
[----:B-1----:R-:W-:-:S04]  /*10480*/  LOP3.LUT R2, R19, 0xff, RZ, 0xc0, !PT ;  /* 0x000000ff13027812 */ /* 0x002fc800078ec0ff */
[----:B------:R-:W-:Y:S02]  /*10490*/  PRMT R14, R2, 0x5410, R25 ;  /* 0x00005410020e7816 */ /* 0x000fe40000000019 */
[C---:B------:R-:W-:Y:S01]  /*104a0*/  LOP3.LUT R2, R7.reuse, 0xffff, RZ, 0xc0, !PT ;  /* 0x0000ffff07027812 */ /* 0x040fe200078ec0ff */
[----:B------:R-:W-:Y:S01]  /*104b0*/  IMAD.MOV.U32 R225, RZ, RZ, R86 ;  /* 0x000000ffffe17224 */ /* 0x000fe200078e0056 */
[----:B--2---:R-:W-:Y:S01]  /*104c0*/  PRMT R3, R7, 0x7632, R3 ;  /* 0x0000763207037816 */ /* 0x004fe20000000003 */
[----:B------:R-:W-:Y:S01]  /*104d0*/  FFMA.FTZ R79, R250, UR11, -R17 ;  /* 0x0000000bfa4f7c23 */ /* 0x000fe20008010811 */
[----:B------:R-:W-:Y:S01]  /*104e0*/  PRMT R87, R9, 0x5410, R11 ;  /* 0x0000541009577816 */ /* 0x000fe2000000000b */
[----:B------:R-:W-:Y:S01]  /*104f0*/  HMMA.16816.F32 R132, R28, R44, R132 ;  /* 0x0000002c1c84723c */ /* 0x000fe20000001884 */
[----:B------:R-:W-:Y:S01]  /*10500*/  SHF.R.U32.HI R5, RZ, 0x8, R2 ;  /* 0x00000008ff057819 */ /* 0x000fe20000011602 */
[----:B------:R-:W-:Y:S01]  /*10510*/  FFMA.FTZ R78, R206, UR11, -R16 ;  /* 0x0000000bce4e7c23 */ /* 0x000fe20008010810 */
[----:B------:R-:W-:Y:S01]  /*10520*/  PRMT R11, R6, 0x5410, R8 ;  /* 0x00005410060b7816 */ /* 0x000fe20000000008 */
[----:B------:R-:W-:Y:S01]  /*10530*/  LDSM.16.MT88.4 R24, [R208+0x5400] ;  /* 0x00540000d018783b */ /* 0x000fe20000004200 */
[----:B------:R-:W-:Y:S01]  /*10540*/  LOP3.LUT R2, R3, 0xff, RZ, 0xc0, !PT ;  /* 0x000000ff03027812 */ /* 0x000fe200078ec0ff */
[----:B------:R-:W-:Y:S01]  /*10550*/  FFMA.FTZ R3, R39, UR11, -R20 ;  /* 0x0000000b27037c23 */ /* 0x000fe20008010814 */
[----:B------:R-:W-:Y:S01]  /*10560*/  LOP3.LUT R6, R7, 0xff, RZ, 0xc0, !PT ;  /* 0x000000ff07067812 */ /* 0x000fe200078ec0ff */
[----:B------:R-:W-:Y:S01]  /*10570*/  IMAD.MOV.U32 R39, RZ, RZ, R200 ;  /* 0x000000ffff277224 */ /* 0x000fe200078e00c8 */
[----:B------:R-:W-:Y:S01]  /*10580*/  SHF.R.U32.HI R7, RZ, 0x18, R7 ;  /* 0x00000018ff077819 */ /* 0x000fe20000011607 */
[----:B------:R-:W-:-:S02]  /*10590*/  IMAD.MOV.U32 R200, RZ, RZ, R146 ;  /* 0x000000ffffc87224 */ /* 0x000fc400078e0092 */
[----:B------:R-:W-:Y:S01]  /*105a0*/  IMAD.MOV.U32 R146, RZ, RZ, R224 ;  /* 0x000000ffff927224 */ /* 0x000fe200078e00e0 */
[----:B------:R-:W-:Y:S01]  /*105b0*/  PRMT R12, R2, 0x5410, R7 ;  /* 0x00005410020c7816 */ /* 0x000fe20000000007 */
[----:B------:R-:W-:Y:S01]  /*105c0*/  IMAD.MOV.U32 R224, RZ, RZ, R225 ;  /* 0x000000ffffe07224 */ /* 0x000fe200078e00e1 */
[----:B------:R-:W-:Y:S01]  /*105d0*/  LOP3.LUT R2, R4, 0xffff, RZ, 0xc0, !PT ;  /* 0x0000ffff04027812 */ /* 0x000fe200078ec0ff */
[----:B------:R-:W-:Y:S01]  /*105e0*/  IMAD.MOV.U32 R225, RZ, RZ, R112 ;  /* 0x000000ffffe17224 */ /* 0x000fe200078e0070 */
[----:B------:R-:W-:Y:S01]  /*105f0*/  PRMT R15, R13, 0x5410, R15 ;  /* 0x000054100d0f7816 */ /* 0x000fe2000000000f */
[----:B------:R1:W-:Y:S01]  /*10600*/  MUFU.EX2 R112, R3 ;  /* 0x0000000300707308 */ /* 0x0003e20000000800 */
[----:B------:R-:W-:Y:S02]  /*10610*/  PRMT R13, R6, 0x5410, R5 ;  /* 0x00005410060d7816 */ /* 0x000fe40000000005 */
[----:B------:R-:W-:Y:S02]  /*10620*/  LOP3.LUT R6, R4, 0xff, RZ, 0xc0, !PT ;  /* 0x000000ff04067812 */ /* 0x000fe400078ec0ff */
[----:B------:R-:W-:-:S02]  /*10630*/  SHF.R.U32.HI R5, RZ, 0x18, R4 ;  /* 0x00000018ff057819 */ /* 0x000fc40000011604 */
[----:B-1----:R-:W-:Y:S02]  /*10640*/  PRMT R3, R4, 0x7632, R3 ;  /* 0x0000763204037816 */ /* 0x002fe40000000003 */
[----:B------:R-:W-:Y:S02]  /*10650*/  SHF.R.U32.HI R4, RZ, 0x8, R2 ;  /* 0x00000008ff047819 */ /* 0x000fe40000011602 */
[----:B------:R-:W-:Y:S01]  /*10660*/  LOP3.LUT R2, R3, 0xff, RZ, 0xc0, !PT ;  /* 0x000000ff03027812 */ /* 0x000fe200078ec0ff */
[----:B------:R-:W-:Y:S01]  /*10670*/  FFMA.FTZ R3, R39, UR11, -R20 ;  /* 0x0000000b27037c23 */ /* 0x000fe20008010814 */
[----:B------:R-:W-:Y:S02]  /*10680*/  IMAD.MOV.U32 R39, RZ, RZ, R200 ;  /* 0x000000ffff277224 */ /* 0x000fe400078e00c8 */
[----:B------:R-:W-:Y:S01]  /*10690*/  IMAD.MOV.U32 R200, RZ, RZ, R146 ;  /* 0x000000ffffc87224 */ /* 0x000fe200078e0092 */
[----:B------:R-:W-:Y:S01]  /*106a0*/  PRMT R9, R2, 0x5410, R5 ;  /* 0x0000541002097816 */ /* 0x000fe20000000005 */
[----:B------:R-:W-:-:S02]  /*106b0*/  IMAD.MOV.U32 R146, RZ, RZ, R224 ;  /* 0x000000ffff927224 */ /* 0x000fc400078e00e0 */
[----:B------:R-:W-:Y:S01]  /*106c0*/  FFMA.FTZ R2, R39, UR11, -R20 ;  /* 0x0000000b27027c23 */ /* 0x000fe20008010814 */
[----:B------:R-:W-:Y:S02]  /*106d0*/  IMAD.MOV.U32 R224, RZ, RZ, R225 ;  /* 0x000000ffffe07224 */ /* 0x000fe400078e00e1 */
[----:B------:R-:W-:Y:S02]  /*106e0*/  IMAD.MOV.U32 R225, RZ, RZ, R49 ;  /* 0x000000ffffe17224 */ /* 0x000fe400078e0031 */
[----:B------:R-:W-:Y:S01]  /*106f0*/  FFMA.FTZ R8, R249, UR11, -R21 ;  /* 0x0000000bf9087c23 */ /* 0x000fe20008010815 */
        /* <DEDUP_REMOVED lines=9> */
[----:B------:R-:W-:Y:S01]  /*10790*/  IMAD.MOV.U32 R43, RZ, RZ, R113 ;  /* 0x000000ffff2b7224 */ /* 0x000fe200078e0071 */
[----:B------:R-:W1:Y:S01]  /*107a0*/  MUFU.EX2 R114, R8 ;  /* 0x0000000800727308 */ /* 0x000e620000000800 */
[----:B------:R-:W-:Y:S02]  /*107b0*/  IMAD.MOV.U32 R225, RZ, RZ, R49 ;  /* 0x000000ffffe17224 */ /* 0x000fe400078e0031 */
[----:B------:R-:W-:Y:S02]  /*107c0*/  IMAD.MOV.U32 R49, RZ, RZ, R50 ;  /* 0x000000ffff317224 */ /* 0x000fe400078e0032 */
[----:B------:R-:W-:Y:S02]  /*107d0*/  IMAD.MOV.U32 R50, RZ, RZ, R51 ;  /* 0x000000ffff327224 */ /* 0x000fe400078e0033 */
[----:B------:R-:W-:Y:S02]  /*107e0*/  IMAD.MOV.U32 R51, RZ, RZ, R219 ;  /* 0x000000ffff337224 */ /* 0x000fe400078e00db */
[----:B------:R-:W-:-:S02]  /*107f0*/  IMAD.MOV.U32 R219, RZ, RZ, R43 ;  /* 0x000000ffffdb7224 */ /* 0x000fc400078e002b */
[----:B------:R-:W-:Y:S01]  /*10800*/  IMAD.MOV.U32 R43, RZ, RZ, R85 ;  /* 0x000000ffff2b7224 */ /* 0x000fe200078e0055 */
[----:B------:R2:W-:Y:S01]  /*10810*/  MUFU.EX2 R113, R3 ;  /* 0x0000000300717308 */ /* 0x0005e20000000800 */
[----:B------:R-:W-:-:S07]  /*10820*/  IMAD.MOV.U32 R85, RZ, RZ, R108 ;  /* 0x000000ffff557224 */ /* 0x000fce00078e006c */
[----:B------:R3:W4:Y:S01]  /*10830*/  MUFU.EX2 R108, R2 ;  /* 0x00000002006c7308 */ /* 0x0007220000000800 */
[----:B------:R-:W-:Y:S02]  /*10840*/  IMAD.MOV.U32 R38, RZ, RZ, R146 ;  /* 0x000000ffff267224 */ /* 0x000fe400078e0092 */
[----:B------:R-:W-:Y:S02]  /*10850*/  IMAD.MOV.U32 R146, RZ, RZ, R225 ;  /* 0x000000ffff927224 */ /* 0x000fe400078e00e1 */
[----:B------:R-:W-:Y:S02]  /*10860*/  IMAD.MOV.U32 R225, RZ, RZ, R50 ;  /* 0x000000ffffe17224 */ /* 0x000fe400078e0032 */
[----:B--2---:R-:W-:Y:S01]  /*10870*/  FFMA.FTZ R3, R39, UR11, -R20 ;  /* 0x0000000b27037c23 */ /* 0x004fe20008010814 */
[----:B------:R-:W-:Y:S01]  /*10880*/  IMAD.MOV.U32 R50, RZ, RZ, R104 ;  /* 0x000000ffff327224 */ /* 0x000fe200078e0068 */
[----:B------:R-:W-:Y:S02]  /*10890*/  PRMT R7, R6, 0x5410, R4 ;  /* 0x0000541006077816 */ /* 0x000fe40000000004 */
[----:B------:R1:W2:Y:S01]  /*108a0*/  MUFU.EX2 R104, R3 ;  /* 0x0000000300687308 */ /* 0x0002a20000000800 */
[----:B------:R-:W-:-:S02]  /*108b0*/  LOP3.LUT R4, R11, 0xff00ff, RZ, 0xc0, !PT ;  /* 0x00ff00ff0b047812 */ /* 0x000fc400078ec0ff */
[----:B---3--:R-:W-:Y:S01]  /*108c0*/  HSET2.LE.AND R2, R10, R0, PT ;  /* 0x000000000a027233 */ /* 0x008fe20003803000 */
[----:B------:R-:W-:-:S04]  /*108d0*/  IMAD.MOV.U32 R204, RZ, RZ, R51 ;  /* 0x000000ffffcc7224 */ /* 0x000fc800078e0033 */
[----:B------:R-:W-:Y:S01]  /*108e0*/  IMAD.MOV.U32 R202, RZ, RZ, R204 ;  /* 0x000000ffffca7224 */ /* 0x000fe200078e00cc */
[----:B-1----:R-:W-:-:S04]  /*108f0*/  F2FP.F16.F32.PACK_AB R3, R114, R115 ;  /* 0x000000737203723e */ /* 0x002fc800000000ff */
[----:B------:R-:W-:Y:S02]  /*10900*/  LOP3.LUT R6, R3, R2, RZ, 0xc0, !PT ;  /* 0x0000000203067212 */ /* 0x000fe400078ec0ff */
[--C-:B------:R-:W-:Y:S02]  /*10910*/  HSET2.LE.AND R2, R4, R0.reuse, PT ;  /* 0x0000000004027233 */ /* 0x100fe40003803000 */
[----:B----4-:R-:W-:Y:S01]  /*10920*/  F2FP.F16.F32.PACK_AB R3, R108, R113 ;  /* 0x000000716c03723e */ /* 0x010fe200000000ff */
[----:B------:R-:W-:Y:S01]  /*10930*/  IMAD.MOV.U32 R204, RZ, RZ, R223 ;  /* 0x000000ffffcc7224 */ /* 0x000fe200078e00df */
[--C-:B------:R-:W-:Y:S02]  /*10940*/  HSET2.LE.AND R4, R7, R0.reuse, PT ;  /* 0x0000000007047233 */ /* 0x100fe40003803000 */
[----:B------:R-:W-:Y:S02]  /*10950*/  LOP3.LUT R7, R3, R2, RZ, 0xc0, !PT ;  /* 0x0000000203077212 */ /* 0x000fe400078ec0ff */
[----:B------:R-:W-:Y:S01]  /*10960*/  HSET2.LE.AND R2, R9, R0, PT ;  /* 0x0000000009027233 */ /* 0x000fe20003803000 */
[----:B------:R-:W-:Y:S01]  /*10970*/  FFMA.FTZ R9, R202, UR11, -R21 ;  /* 0x0000000bca097c23 */ /* 0x000fe20008010815 */
[----:B------:R-:W-:-:S02]  /*10980*/  IMAD.MOV.U32 R202, RZ, RZ, R204 ;  /* 0x000000ffffca7224 */ /* 0x000fc400078e00cc */
[----:B------:R-:W-:Y:S02]  /*10990*/  IMAD.MOV.U32 R204, RZ, RZ, R48 ;  /* 0x000000ffffcc7224 */ /* 0x000fe400078e0030 */
[----:B------:R-:W-:Y:S02]  /*109a0*/  IMAD.MOV.U32 R48, RZ, RZ, R214 ;  /* 0x000000ffff307224 */ /* 0x000fe400078e00d6 */
[----:B------:R-:W3:Y:S01]  /*109b0*/  LDL.LU R214, [R1+0xa0] ;  /* 0x0000a00001d67983 */ /* 0x000ee20000300800 */
[----:B------:R-:W-:Y:S02]  /*109c0*/  IMAD.MOV.U32 R205, RZ, RZ, R200 ;  /* 0x000000ffffcd7224 */ /* 0x000fe400078e00c8 */
[----:B------:R-:W-:Y:S02]  /*109d0*/  IMAD.MOV.U32 R199, RZ, RZ, R85 ;  /* 0x000000ffffc77224 */ /* 0x000fe400078e0055 */
[----:B------:R-:W-:Y:S02]  /*109e0*/  FFMA.FTZ R8, R205, UR11, -R21 ;  /* 0x0000000bcd087c23 */ /* 0x000fe40008010815 */
[----:B------:R-:W-:-:S02]  /*109f0*/  IMAD.MOV.U32 R205, RZ, RZ, R199 ;  /* 0x000000ffffcd7224 */ /* 0x000fc400078e00c7 */
[----:B------:R-:W-:Y:S02]  /*10a00*/  IMAD.MOV.U32 R199, RZ, RZ, R198 ;  /* 0x000000ffffc77224 */ /* 0x000fe400078e00c6 */
        /* <DEDUP_REMOVED lines=16> */
[--C-:B------:R-:W-:Y:S01]  /*10b10*/  FFMA.FTZ R5, R234, UR11, -R17.reuse ;  /* 0x0000000bea057c23 */ /* 0x100fe20008010811 */
[----:B------:R-:W-:Y:S02]  /*10b20*/  IMAD.MOV.U32 R199, RZ, RZ, R38 ;  /* 0x000000ffffc77224 */ /* 0x000fe400078e0026 */
[----:B------:R-:W-:Y:S01]  /*10b30*/  FFMA.FTZ R39, R227, UR11, -R17 ;  /* 0x0000000be3277c23 */ /* 0x000fe20008010811 */
[----:B------:R-:W-:-:S02]  /*10b40*/  IMAD.MOV.U32 R43, RZ, RZ, R212 ;  /* 0x000000ffff2b7224 */ /* 0x000fc400078e00d4 */
[--C-:B------:R-:W-:Y:S01]  /*10b50*/  FFMA.FTZ R86, R240, UR11, -R17.reuse ;  /* 0x0000000bf0567c23 */ /* 0x100fe20008010811 */
[--C-:B------:R-:W-:Y:S01]  /*10b60*/  FFMA.FTZ R83, R226, UR11, -R17.reuse ;  /* 0x0000000be2537c23 */ /* 0x100fe20008010811 */
[----:B------:R-:W-:Y:S01]  /*10b70*/  FFMA.FTZ R85, R207, UR11, -R17 ;  /* 0x0000000bcf557c23 */ /* 0x000fe20008010811 */
        /* <DEDUP_REMOVED lines=14> */
[----:B------:R-:W-:Y:S01]  /*10c60*/  FFMA.FTZ R43, R209, UR11, -R20 ;  /* 0x0000000bd12b7c23 */ /* 0x000fe20008010814 */
[----:B---3--:R-:W-:Y:S02]  /*10c70*/  FFMA.FTZ R38, R214, UR11, -R21 ;  /* 0x0000000bd6267c23 */ /* 0x008fe40008010815 */
[----:B------:R1:W5:Y:S04]  /*10c80*/  LDL.LU R214, [R1+0x9c] ;  /* 0x00009c0001d67983 */ /* 0x0003680000300800 */
[----:B------:R1:W5:Y:S04]  /*10c90*/  LDL.LU R213, [R1+0x98] ;  /* 0x0000980001d57983 */ /* 0x0003680000300800 */
[----:B------:R1:W5:Y:S04]  /*10ca0*/  LDL.LU R212, [R1+0x94] ;  /* 0x0000940001d47983 */ /* 0x0003680000300800 */
[----:B------:R1:W5:Y:S04]  /*10cb0*/  LDL.LU R211, [R1+0x90] ;  /* 0x0000900001d37983 */ /* 0x0003680000300800 */
[----:B------:R1:W5:Y:S04]  /*10cc0*/  LDL.LU R209, [R1+0x8c] ;  /* 0x00008c0001d17983 */ /* 0x0003680000300800 */
[----:B------:R-:W3:Y:S01]  /*10cd0*/  LDL.LU R251, [R1+0x38] ;  /* 0x0000380001fb7983 */ /* 0x000ee20000300800 */
[----:B------:R-:W-:Y:S03]  /*10ce0*/  HMMA.16816.F32 R68, R28, R46, R68 ;  /* 0x0000002e1c44723c */ /* 0x000fe60000001844 */
[----:B------:R-:W4:Y:S01]  /*10cf0*/  LDSM.16.MT88.4 R28, [R210+0x5400] ;  /* 0x00540000d21c783b */ /* 0x000f220000004200 */
[----:B------:R-:W-:-:S02]  /*10d00*/  IMAD.MOV.U32 R223, RZ, RZ, R109 ;  /* 0x000000ffffdf7224 */ /* 0x000fc400078e006d */
[----:B------:R1:W-:Y:S01]  /*10d10*/  MUFU.EX2 R109, R5 ;  /* 0x00000005006d7308 */ /* 0x0003e20000000800 */
[----:B--2---:R-:W-:Y:S01]  /*10d20*/  F2FP.F16.F32.PACK_AB R3, R104, R112 ;  /* 0x000000706803723e */ /* 0x004fe200000000ff */
[----:B------:R-:W-:Y:S01]  /*10d30*/  IMAD.MOV.U32 R252, RZ, RZ, R45 ;  /* 0x000000fffffc7224 */ /* 0x000fe200078e002d */
[----:B-1----:R-:W-:-:S04]  /*10d40*/  F2FP.F16.F32.PACK_AB R5, R116, R117 ;  /* 0x000000757405723e */ /* 0x002fc800000000ff */
[----:B------:R-:W-:Y:S02]  /*10d50*/  LOP3.LUT R4, R5, R4, RZ, 0xc0, !PT ;  /* 0x0000000405047212 */ /* 0x000fe400078ec0ff */
[----:B------:R-:W-:-:S07]  /*10d60*/  LOP3.LUT R5, R3, R2, RZ, 0xc0, !PT ;  /* 0x0000000203057212 */ /* 0x000fce00078ec0ff */
[----:B----4-:R-:W-:Y:S01]  /*10d70*/  HMMA.16816.F32 R44, R4, R30, R88 ;  /* 0x0000001e042c723c */ /* 0x010fe20000001858 */
[----:B------:R3:W-:Y:S02]  /*10d80*/  MUFU.EX2 R89, R17 ;  /* 0x0000001100597308 */ /* 0x0007e40000000800 */
[----:B---3--:R-:W-:Y:S02]  /*10d90*/  FFMA.FTZ R17, R251, R110, R152 ;  /* 0x0000006efb117223 */ /* 0x008fe40000010098 */
[----:B------:R-:W2:Y:S01]  /*10da0*/  LDL.LU R251, [R1+0x34] ;  /* 0x0000340001fb7983 */ /* 0x000ea20000300800 */
[----:B------:R-:W-:Y:S01]  /*10db0*/  FFMA.FTZ R3, R244, UR11, -R21 ;  /* 0x0000000bf4037c23 */ /* 0x000fe20008010815 */
[----:B------:R-:W-:Y:S01]  /*10dc0*/  IMAD.MOV.U32 R217, RZ, RZ, R106 ;  /* 0x000000ffffd97224 */ /* 0x000fe200078e006a */
[----:B------:R-:W-:Y:S01]  /*10dd0*/  HSET2.LE.AND R2, R14, R0, PT ;  /* 0x000000000e027233 */ /* 0x000fe20003803000 */
[----:B------:R-:W-:Y:S01]  /*10de0*/  IMAD.MOV.U32 R203, RZ, RZ, R101 ;  /* 0x000000ffffcb7224 */ /* 0x000fe200078e0065 */
[----:B------:R1:W-:Y:S01]  /*10df0*/  MUFU.EX2 R106, R9 ;  /* 0x00000009006a7308 */ /* 0x0003e20000000800 */
[----:B------:R-:W-:-:S02]  /*10e00*/  IMAD.MOV.U32 R198, RZ, RZ, R107 ;  /* 0x000000ffffc67224 */ /* 0x000fc400078e006b */
[----:B------:R-:W-:Y:S02]  /*10e10*/  IMAD.MOV.U32 R202, RZ, RZ, R205 ;  /* 0x000000ffffca7224 */ /* 0x000fe400078e00cd */
[----:B------:R-:W-:Y:S01]  /*10e20*/  FFMA.FTZ R10, R130, UR11, -R20 ;  /* 0x0000000b820a7c23 */ /* 0x000fe20008010814 */
[----:B------:R-:W-:Y:S02]  /*10e30*/  IMAD.MOV.U32 R205, RZ, RZ, R204 ;  /* 0x000000ffffcd7224 */ /* 0x000fe400078e00cc */
[----:B------:R3:W-:Y:S01]  /*10e40*/  MUFU.EX2 R101, R3 ;  /* 0x0000000300657308 */ /* 0x0007e20000000800 */
[----:B------:R-:W-:Y:S02]  /*10e50*/  IMAD.MOV.U32 R204, RZ, RZ, R48 ;  /* 0x000000ffffcc7224 */ /* 0x000fe400078e0030 */
[----:B------:R-:W-:-:S05]  /*10e60*/  IMAD.MOV.U32 R48, RZ, RZ, R49 ;  /* 0x000000ffff307224 */ /* 0x000fca00078e0031 */
[----:B------:R4:W2:Y:S01]  /*10e70*/  MUFU.EX2 R107, R8 ;  /* 0x00000008006b7308 */ /* 0x0008a20000000800 */
[----:B-1----:R-:W-:Y:S01]  /*10e80*/  LOP3.LUT R9, R15, 0xff00ff, RZ, 0xc0, !PT ;  /* 0x00ff00ff0f097812 */ /* 0x002fe200078ec0ff */
[----:B------:R-:W-:Y:S01]  /*10e90*/  IMAD.MOV.U32 R49, RZ, RZ, R105 ;  /* 0x000000ffff317224 */ /* 0x000fe200078e0069 */
[----:B---3--:R-:W-:Y:S01]  /*10ea0*/  F2FP.F16.F32.PACK_AB R3, R143, R144 ;  /* 0x000000908f03723e */ /* 0x008fe200000000ff */
[----:B------:R-:W-:-:S03]  /*10eb0*/  IMAD.MOV.U32 R131, RZ, RZ, R100 ;  /* 0x000000ffff837224 */ /* 0x000fc600078e0064 */
[----:B------:R-:W-:Y:S01]  /*10ec0*/  LOP3.LUT R14, R3, R2, RZ, 0xc0, !PT ;  /* 0x00000002030e7212 */ /* 0x000fe200078ec0ff */
[----:B----4-:R-:W-:Y:S01]  /*10ed0*/  FFMA.FTZ R8, R245, UR11, -R21 ;  /* 0x0000000bf5087c23 */ /* 0x010fe20008010815 */
[----:B--2---:R-:W-:Y:S02]  /*10ee0*/  FFMA.FTZ R19, R251, R103, R139 ;  /* 0x00000067fb137223 */ /* 0x004fe4000001008b */
[----:B------:R-:W2:Y:S01]  /*10ef0*/  LDL.LU R251, [R1+0x3c] ;  /* 0x00003c0001fb7983 */ /* 0x000ea20000300800 */
[--C-:B------:R-:W-:Y:S01]  /*10f00*/  HSET2.LE.AND R2, R9, R0.reuse, PT ;  /* 0x0000000009027233 */ /* 0x100fe20003803000 */
[----:B------:R1:W-:Y:S01]  /*10f10*/  MUFU.EX2 R105, R8 ;  /* 0x0000000800697308 */ /* 0x0003e20000000800 */
[----:B------:R-:W-:Y:S02]  /*10f20*/  F2FP.F16.F32.PACK_AB R9, R122, R123 ;  /* 0x0000007b7a09723e */ /* 0x000fe400000000ff */
[----:B------:R-:W-:Y:S02]  /*10f30*/  HSET2.LE.AND R3, R12, R0, PT ;  /* 0x000000000c037233 */ /* 0x000fe40003803000 */
[----:B------:R-:W-:-:S03]  /*10f40*/  F2FP.F16.F32.PACK_AB R11, R145, R147 ;  /* 0x00000093910b723e */ /* 0x000fc600000000ff */
[----:B------:R3:W-:Y:S01]  /*10f50*/  MUFU.EX2 R100, R10 ;  /* 0x0000000a00647308 */ /* 0x0007e20000000800 */
[----:B------:R-:W-:Y:S01]  /*10f60*/  IMAD.MOV.U32 R238, RZ, RZ, R202 ;  /* 0x000000ffffee7224 */ /* 0x000fe200078e00ca */
[----:B------:R-:W-:Y:S01]  /*10f70*/  LOP3.LUT R15, R9, R2, RZ, 0xc0, !PT ;  /* 0x00000002090f7212 */ /* 0x000fe200078ec0ff */
[----:B------:R-:W-:Y:S01]  /*10f80*/  IMAD.MOV.U32 R130, RZ, RZ, R205 ;  /* 0x000000ffff827224 */ /* 0x000fe200078e00cd */
[----:B------:R-:W-:Y:S01]  /*10f90*/  LOP3.LUT R2, R22, 0xffff, RZ, 0xc0, !PT ;  /* 0x0000ffff16027812 */ /* 0x000fe200078ec0ff */
[----:B------:R-:W-:Y:S01]  /*10fa0*/  IMAD.MOV.U32 R201, RZ, RZ, R204 ;  /* 0x000000ffffc97224 */ /* 0x000fe200078e00cc */
[----:B-1----:R-:W-:Y:S01]  /*10fb0*/  HSET2.LE.AND R8, R13, R0, PT ;  /* 0x000000000d087233 */ /* 0x002fe20003803000 */
[----:B------:R-:W-:Y:S02]  /*10fc0*/  IMAD.MOV.U32 R202, RZ, RZ, R48 ;  /* 0x000000ffffca7224 */ /* 0x000fe400078e0030 */
[----:B------:R-:W-:Y:S02]  /*10fd0*/  IMAD.MOV.U32 R204, RZ, RZ, R49 ;  /* 0x000000ffffcc7224 */ /* 0x000fe400078e0031 */
[----:B------:R-:W-:Y:S01]  /*10fe0*/  IMAD.MOV.U32 R205, RZ, RZ, R50 ;  /* 0x000000ffffcd7224 */ /* 0x000fe200078e0032 */
[----:B---3--:R-:W-:Y:S01]  /*10ff0*/  F2FP.F16.F32.PACK_AB R10, R124, R125 ;  /* 0x0000007d7c0a723e */ /* 0x008fe200000000ff */
[----:B------:R-:W-:Y:S01]  /*11000*/  HMMA.16816.F32 R48, R4, R24, R64 ;  /* 0x000000180430723c */ /* 0x000fe20000001840 */
[----:B------:R-:W-:-:S02]  /*11010*/  LOP3.LUT R12, R11, R8, RZ, 0xc0, !PT ;  /* 0x000000080b0c7212 */ /* 0x000fc400078ec0ff */
[----:B------:R-:W-:Y:S02]  /*11020*/  LOP3.LUT R13, R10, R3, RZ, 0xc0, !PT ;  /* 0x000000030a0d7212 */ /* 0x000fe400078ec0ff */
[----:B------:R-:W-:-:S03]  /*11030*/  SHF.R.U32.HI R2, RZ, 0x8, R2 ;  /* 0x00000008ff027819 */ /* 0x000fc60000011602 */
[----:B------:R-:W-:Y:S01]  /*11040*/  HMMA.16816.F32 R64, R4, R26, R56 ;  /* 0x0000001a0440723c */ /* 0x000fe20000001838 */
[----:B------:R-:W-:Y:S01]  /*11050*/  PRMT R3, R22, 0x7632, R3 ;  /* 0x0000763216037816 */ /* 0x000fe20000000003 */
[----:B------:R-:W-:Y:S01]  /*11060*/  FFMA.FTZ R18, R246, UR11, -R20 ;  /* 0x0000000bf6127c23 */ /* 0x000fe20008010814 */
[----:B------:R-:W-:-:S05]  /*11070*/  IMAD.MOV.U32 R235, RZ, RZ, R237 ;  /* 0x000000ffffeb7224 */ /* 0x000fca00078e00ed */
[----:B------:R-:W-:Y:S01]  /*11080*/  HMMA.16816.F32 R56, R4, R28, R92 ;  /* 0x0000001c0438723c */ /* 0x000fe2000000185c */
[----:B------:R-:W-:Y:S01]  /*11090*/  LOP3.LUT R4, R22, 0xff, RZ, 0xc0, !PT ;  /* 0x000000ff16047812 */ /* 0x000fe200078ec0ff */
[----:B------:R-:W1:Y:S01]  /*110a0*/  MUFU.EX2 R92, R16 ;  /* 0x00000010005c7308 */ /* 0x000e620000000800 */
[----:B------:R-:W-:Y:S01]  /*110b0*/  IMAD.MOV.U32 R237, RZ, RZ, R32 ;  /* 0x000000ffffed7224 */ /* 0x000fe200078e0020 */
[----:B------:R-:W-:Y:S01]  /*110c0*/  SHF.R.U32.HI R5, RZ, 0x18, R22 ;  /* 0x00000018ff057819 */ /* 0x000fe20000011616 */
[----:B------:R-:W-:Y:S01]  /*110d0*/  IMAD.MOV.U32 R236, RZ, RZ, R33 ;  /* 0x000000ffffec7224 */ /* 0x000fe200078e0021 */
[----:B------:R-:W-:Y:S01]  /*110e0*/  PRMT R2, R4, 0x5410, R2 ;  /* 0x0000541004027816 */ /* 0x000fe20000000002 */
[----:B------:R-:W3:Y:S01]  /*110f0*/  LDSM.16.MT88.4 R32, [R208+0x5800] ;  /* 0x00580000d020783b */ /* 0x000ee20000004200 */
[----:B------:R-:W-:Y:S01]  /*11100*/  HMMA.16816.F32 R52, R12, R24, R52 ;  /* 0x000000180c34723c */ /* 0x000fe20000001834 */
[----:B------:R-:W-:Y:S01]  /*11110*/  LOP3.LUT R3, R3, 0xff, RZ, 0xc0, !PT ;  /* 0x000000ff03037812 */ /* 0x000fe200078ec0ff */
[----:B------:R-:W4:Y:S01]  /*11120*/  MUFU.EX2 R88, R18 ;  /* 0x0000001200587308 */ /* 0x000f220000000800 */
[----:B------:R-:W-:-:S05]  /*11130*/  HSET2.LE.AND R2, R2, R0, PT ;  /* 0x0000000002027233 */ /* 0x000fca0003803000 */
[----:B------:R-:W-:Y:S01]  /*11140*/  HMMA.16816.F32 R60, R12, R26, R60 ;  /* 0x0000001a0c3c723c */ /* 0x000fe2000000183c */
[----:B------:R-:W3:Y:S01]  /*11150*/  LDSM.16.MT88.4 R24, [R210+0x5800] ;  /* 0x00580000d218783b */ /* 0x000ee20000004200 */
[----:B------:R-:W-:Y:S02]  /*11160*/  PRMT R5, R3, 0x5410, R5 ;  /* 0x0000541003057816 */ /* 0x000fe40000000005 */
[----:B------:R-:W-:-:S04]  /*11170*/  F2FP.F16.F32.PACK_AB R3, R106, R107 ;  /* 0x0000006b6a03723e */ /* 0x000fc800000000ff */
[----:B------:R-:W-:Y:S02]  /*11180*/  LOP3.LUT R4, R3, R2, RZ, 0xc0, !PT ;  /* 0x0000000203047212 */ /* 0x000fe400078ec0ff */
[C---:B------:R-:W-:Y:S02]  /*11190*/  LOP3.LUT R2, R36.reuse, 0xffff, RZ, 0xc0, !PT ;  /* 0x0000ffff24027812 */ /* 0x040fe400078ec0ff */
[----:B------:R-:W-:Y:S02]  /*111a0*/  PRMT R3, R36, 0x7632, R3 ;  /* 0x0000763224037816 */ /* 0x000fe40000000003 */
[----:B------:R-:W-:Y:S02]  /*111b0*/  LOP3.LUT R7, R77, 0xff00ff, RZ, 0xc0, !PT ;  /* 0x00ff00ff4d077812 */ /* 0x000fe400078ec0ff */
[----:B------:R-:W-:Y:S02]  /*111c0*/  HSET2.LE.AND R5, R5, R0, PT ;  /* 0x0000000005057233 */ /* 0x000fe40003803000 */
[----:B------:R-:W-:-:S02]  /*111d0*/  SHF.R.U32.HI R9, RZ, 0x8, R2 ;  /* 0x00000008ff097819 */ /* 0x000fc40000011602 */
[----:B-1----:R-:W-:Y:S02]  /*111e0*/  F2FP.F16.F32.PACK_AB R6, R92, R100 ;  /* 0x000000645c06723e */ /* 0x002fe400000000ff */
[----:B------:R-:W-:Y:S02]  /*111f0*/  LOP3.LUT R10, R3, 0xff, RZ, 0xc0, !PT ;  /* 0x000000ff030a7812 */ /* 0x000fe400078ec0ff */
[--C-:B------:R-:W-:Y:S02]  /*11200*/  HSET2.LE.AND R2, R74, R0.reuse, PT ;  /* 0x000000004a027233 */ /* 0x100fe40003803000 */
[----:B------:R-:W-:Y:S02]  /*11210*/  F2FP.F16.F32.PACK_AB R3, R101, R105 ;  /* 0x000000696503723e */ /* 0x000fe400000000ff */
[----:B------:R-:W-:Y:S02]  /*11220*/  HSET2.LE.AND R7, R7, R0, PT ;  /* 0x0000000007077233 */ /* 0x000fe40003803000 */
[----:B------:R-:W-:-:S02]  /*11230*/  LOP3.LUT R5, R6, R5, RZ, 0xc0, !PT ;  /* 0x0000000506057212 */ /* 0x000fc400078ec0ff */
[----:B----4-:R-:W-:Y:S01]  /*11240*/  F2FP.F16.F32.PACK_AB R8, R88, R89 ;  /* 0x000000595808723e */ /* 0x010fe200000000ff */
[----:B------:R-:W-:Y:S01]  /*11250*/  FFMA.FTZ R42, R42, UR11, -R20 ;  /* 0x0000000b2a2a7c23 */ /* 0x000fe20008010814 */
[----:B------:R-:W-:Y:S01]  /*11260*/  SHF.R.U32.HI R16, RZ, 0x18, R36 ;  /* 0x00000018ff107819 */ /* 0x000fe20000011624 */
[--C-:B------:R-:W-:Y:S01]  /*11270*/  FFMA.FTZ R72, R241, UR11, -R20.reuse ;  /* 0x0000000bf1487c23 */ /* 0x100fe20008010814 */
[----:B------:R-:W-:Y:S01]  /*11280*/  LOP3.LUT R6, R3, R2, RZ, 0xc0, !PT ;  /* 0x0000000203067212 */ /* 0x000fe200078ec0ff */
[----:B------:R-:W-:Y:S01]  /*11290*/  FFMA.FTZ R73, R243, UR11, -R20 ;  /* 0x0000000bf3497c23 */ /* 0x000fe20008010814 */
[----:B------:R-:W-:Y:S01]  /*112a0*/  LOP3.LUT R11, R36, 0xff, RZ, 0xc0, !PT ;  /* 0x000000ff240b7812 */ /* 0x000fe200078ec0ff */
[----:B------:R-:W-:Y:S01]  /*112b0*/  FADD.FTZ R3, R155, R17 ;  /* 0x000000119b037221 */ /* 0x000fe20000010000 */
[----:B------:R-:W-:Y:S01]  /*112c0*/  LOP3.LUT R7, R8, R7, RZ, 0xc0, !PT ;  /* 0x0000000708077212 */ /* 0x000fe200078ec0ff */
[----:B------:R-:W-:Y:S01]  /*112d0*/  FFMA.FTZ R18, R235, R119, R252 ;  /* 0x00000077eb127223 */ /* 0x000fe200000100fc */
[----:B------:R-:W-:Y:S01]  /*112e0*/  PRMT R8, R10, 0x5410, R16 ;  /* 0x000054100a087816 */ /* 0x000fe20000000010 */
[----:B------:R-:W-:Y:S01]  /*112f0*/  FADD.FTZ R16, R156, R3 ;  /* 0x000000039c107221 */ /* 0x000fe20000010000 */
[----:B------:R-:W-:Y:S01]  /*11300*/  PRMT R9, R11, 0x5410, R9 ;  /* 0x000054100b097816 */ /* 0x000fe20000000009 */
[----:B------:R-:W-:Y:S01]  /*11310*/  FADD.FTZ R2, R153, R19 ;  /* 0x0000001399027221 */ /* 0x000fe20000010000 */
[----:B------:R-:W-:Y:S01]  /*11320*/  LOP3.LUT R3, R84, 0xff00ff, RZ, 0xc0, !PT ;  /* 0x00ff00ff54037812 */ /* 0x000fe200078ec0ff */
[----:B------:R-:W1:Y:S01]  /*11330*/  MUFU.EX2 R39, R39 ;  /* 0x0000002700277308 */ /* 0x000e620000000800 */
[----:B------:R-:W-:Y:S01]  /*11340*/  FADD.FTZ R10, R131, R18 ;  /* 0x00000012830a7221 */ /* 0x000fe20000010000 */
[----:B------:R-:W-:Y:S01]  /*11350*/  FADD.FTZ R19, R154, R2 ;  /* 0x000000029a137221 */ /* 0x000fe20000010000 */
[----:B------:R-:W-:-:S02]  /*11360*/  HSET2.LE.AND R2, R81, R0, PT ;  /* 0x0000000051027233 */ /* 0x000fc40003803000 */
[----:B------:R-:W-:Y:S01]  /*11370*/  FADD.FTZ R17, R237, R10 ;  /* 0x0000000aed117221 */ /* 0x000fe20000010000 */
[----:B---3--:R-:W-:Y:S01]  /*11380*/  HMMA.16816.F32 R48, R4, R32, R48 ;  /* 0x000000200430723c */ /* 0x008fe20000001830 */
[--C-:B------:R-:W-:Y:S01]  /*11390*/  FFMA.FTZ R41, R248, UR11, -R21.reuse ;  /* 0x0000000bf8297c23 */ /* 0x100fe20008010815 */
[----:B------:R-:W-:Y:S01]  /*113a0*/  MUFU.EX2 R42, R42 ;  /* 0x0000002a002a7308 */ /* 0x000fe20000000800 */
[----:B------:R-:W-:Y:S01]  /*113b0*/  FFMA.FTZ R21, R239, UR11, -R21 ;  /* 0x0000000bef157c23 */ /* 0x000fe20008010815 */
[----:B------:R-:W-:-:S04]  /*113c0*/  HSET2.LE.AND R9, R9, R0, PT ;  /* 0x0000000009097233 */ /* 0x000fc80003803000 */
[C---:B------:R-:W-:Y:S02]  /*113d0*/  HMMA.16816.F32 R64, R4.reuse, R34, R64 ;  /* 0x000000220440723c */ /* 0x040fe40000001840 */
[----:B------:R-:W3:Y:S06]  /*113e0*/  MUFU.EX2 R43, R43 ;  /* 0x0000002b002b7308 */ /* 0x000eec0000000800 */
[C---:B------:R-:W-:Y:S02]  /*113f0*/  HMMA.16816.F32 R56, R4.reuse, R24, R56 ;  /* 0x000000180438723c */ /* 0x040fe40000001838 */
[----:B------:R-:W-:Y:S06]  /*11400*/  MUFU.EX2 R37, R37 ;  /* 0x0000002500257308 */ /* 0x000fec0000000800 */
[----:B------:R-:W-:Y:S01]  /*11410*/  HMMA.16816.F32 R44, R4, R26, R44 ;  /* 0x0000001a042c723c */ /* 0x000fe2000000182c */
[----:B------:R-:W-:Y:S01]  /*11420*/  SHF.R.U32.HI R6, RZ, 0x18, R23 ;  /* 0x00000018ff067819 */ /* 0x000fe20000011617 */
[----:B------:R-:W4:Y:S01]  /*11430*/  MUFU.EX2 R38, R38 ;  /* 0x0000002600267308 */ /* 0x000f220000000800 */
[----:B------:R-:W-:-:S05]  /*11440*/  LOP3.LUT R7, R23, 0xff, RZ, 0xc0, !PT ;  /* 0x000000ff17077812 */ /* 0x000fca00078ec0ff */
[C---:B------:R-:W-:Y:S01]  /*11450*/  HMMA.16816.F32 R132, R12.reuse, R28, R132 ;  /* 0x0000001c0c84723c */ /* 0x040fe20000001884 */
[----:B------:R-:W-:Y:S01]  /*11460*/  IMAD.MOV.U32 R131, RZ, RZ, R162 ;  /* 0x000000ffff837224 */ /* 0x000fe200078e00a2 */
[----:B------:R-:W-:Y:S06]  /*11470*/  MUFU.EX2 R41, R41 ;  /* 0x0000002900297308 */ /* 0x000fec0000000800 */
[----:B------:R-:W-:Y:S01]  /*11480*/  HMMA.16816.F32 R68, R12, R30, R68 ;  /* 0x0000001e0c44723c */ /* 0x000fe20000001844 */
[----:B------:R-:W-:Y:S02]  /*11490*/  HSET2.LE.AND R13, R8, R0, PT ;  /* 0x00000000080d7233 */ /* 0x000fe40003803000 */
[----:B-1----:R-:W-:-:S02]  /*114a0*/  F2FP.F16.F32.PACK_AB R8, R39, R109 ;  /* 0x0000006d2708723e */ /* 0x002fc400000000ff */
[----:B------:R-:W-:Y:S01]  /*114b0*/  F2FP.F16.F32.PACK_AB R12, R141, R142 ;  /* 0x0000008e8d0c723e */ /* 0x000fe200000000ff */
[----:B------:R1:W4:Y:S01]  /*114c0*/  MUFU.EX2 R22, R21 ;  /* 0x0000001500167308 */ /* 0x0003220000000800 */
[----:B------:R-:W-:Y:S02]  /*114d0*/  F2FP.F16.F32.PACK_AB R14, R120, R121 ;  /* 0x00000079780e723e */ /* 0x000fe400000000ff */
[----:B------:R-:W-:Y:S02]  /*114e0*/  PRMT R15, R75, 0x5410, R76 ;  /* 0x000054104b0f7816 */ /* 0x000fe4000000004c */
[----:B------:R-:W-:-:S03]  /*114f0*/  LOP3.LUT R5, R80, 0xff, RZ, 0xc0, !PT ;  /* 0x000000ff50057812 */ /* 0x000fc600078ec0ff */
[----:B------:R-:W-:Y:S01]  /*11500*/  MUFU.EX2 R72, R72 ;  /* 0x0000004800487308 */ /* 0x000fe20000000800 */
[----:B------:R-:W-:-:S07]  /*11510*/  PRMT R5, R5, 0x5410, R82 ;  /* 0x0000541005057816 */ /* 0x000fce0000000052 */
[----:B------:R-:W4:Y:S01]  /*11520*/  MUFU.EX2 R73, R73 ;  /* 0x0000004900497308 */ /* 0x000f220000000800 */
[----:B------:R-:W-:-:S07]  /*11530*/  IMAD.MOV.U32 R235, RZ, RZ, R167 ;  /* 0x000000ffffeb7224 */ /* 0x000fce00078e00a7 */
[----:B------:R-:W4:Y:S08]  /*11540*/  MUFU.EX2 R78, R78 ;  /* 0x0000004e004e7308 */ /* 0x000f300000000800 */
[----:B------:R-:W-:Y:S08]  /*11550*/  MUFU.EX2 R83, R83 ;  /* 0x0000005300537308 */ /* 0x000ff00000000800 */
[----:B------:R-:W4:Y:S08]  /*11560*/  MUFU.EX2 R85, R85 ;  /* 0x0000005500557308 */ /* 0x000f300000000800 */
[----:B------:R-:W-:Y:S08]  /*11570*/  MUFU.EX2 R79, R79 ;  /* 0x0000004f004f7308 */ /* 0x000ff00000000800 */
[----:B------:R-:W4:Y:S01]  /*11580*/  MUFU.EX2 R86, R86 ;  /* 0x0000005600567308 */ /* 0x000f220000000800 */
[----:B------:R-:W-:-:S02]  /*11590*/  IMAD.MOV.U32 R237, RZ, RZ, R130 ;  /* 0x000000ffffed7224 */ /* 0x000fc400078e0082 */
[----:B------:R-:W-:Y:S02]  /*115a0*/  IMAD.MOV.U32 R130, RZ, RZ, R202 ;  /* 0x000000ffff827224 */ /* 0x000fe400078e00ca */
[----:B------:R-:W-:Y:S02]  /*115b0*/  IMAD.MOV.U32 R202, RZ, RZ, R160 ;  /* 0x000000ffffca7224 */ /* 0x000fe400078e00a0 */
[----:B--2---:R-:W-:-:S04]  /*115c0*/  FFMA.FTZ R20, R251, R118, R218 ;  /* 0x00000076fb147223 */ /* 0x004fc800000100da */
[----:B------:R-:W-:-:S04]  /*115d0*/  FADD.FTZ R11, R236, R20 ;  /* 0x00000014ec0b7221 */ /* 0x000fc80000010000 */
[----:B------:R-:W-:Y:S01]  /*115e0*/  FADD.FTZ R18, R203, R11 ;  /* 0x0000000bcb127221 */ /* 0x000fe20000010000 */
[----:B------:R-:W-:Y:S02]  /*115f0*/  HSET2.LE.AND R11, R3, R0, PT ;  /* 0x00000000030b7233 */ /* 0x000fe40003803000 */
[----:B------:R-:W-:-:S04]  /*11600*/  F2FP.F16.F32.PACK_AB R3, R129, R140 ;  /* 0x0000008c8103723e */ /* 0x000fc800000000ff */
[----:B------:R-:W-:Y:S02]  /*11610*/  LOP3.LUT R10, R3, R2, RZ, 0xc0, !PT ;  /* 0x00000002030a7212 */ /* 0x000fe400078ec0ff */
[C---:B------:R-:W-:Y:S02]  /*11620*/  LOP3.LUT R2, R23.reuse, 0xffff, RZ, 0xc0, !PT ;  /* 0x0000ffff17027812 */ /* 0x040fe400078ec0ff */
[----:B------:R-:W-:Y:S02]  /*11630*/  PRMT R3, R23, 0x7632, R3 ;  /* 0x0000763217037816 */ /* 0x000fe40000000003 */
[----:B------:R-:W-:Y:S01]  /*11640*/  SHF.R.U32.HI R4, RZ, 0x8, R2 ;  /* 0x00000008ff047819 */ /* 0x000fe20000011602 */
[----:B------:R-:W-:Y:S01]  /*11650*/  IMAD.MOV.U32 R236, RZ, RZ, R163 ;  /* 0x000000ffffec7224 */ /* 0x000fe200078e00a3 */
[----:B------:R-:W-:Y:S02]  /*11660*/  LOP3.LUT R2, R3, 0xff, RZ, 0xc0, !PT ;  /* 0x000000ff03027812 */ /* 0x000fe400078ec0ff */
[----:B------:R-:W-:-:S02]  /*11670*/  LOP3.LUT R11, R8, R11, RZ, 0xc0, !PT ;  /* 0x0000000b080b7212 */ /* 0x000fc400078ec0ff */
[----:B------:R-:W-:Y:S01]  /*11680*/  PRMT R6, R2, 0x5410, R6 ;  /* 0x0000541002067816 */ /* 0x000fe20000000006 */
[----:B------:R-:W-:Y:S01]  /*11690*/  FADD.FTZ R2, R236, R18 ;  /* 0x00000012ec027221 */ /* 0x000fe20000010000 */
[----:B------:R-:W-:Y:S02]  /*116a0*/  LOP3.LUT R8, R12, R9, RZ, 0xc0, !PT ;  /* 0x000000090c087212 */ /* 0x000fe400078ec0ff */
[----:B------:R-:W-:Y:S01]  /*116b0*/  LOP3.LUT R9, R14, R13, RZ, 0xc0, !PT ;  /* 0x0000000d0e097212 */ /* 0x000fe200078ec0ff */
[----:B------:R-:W-:Y:S01]  /*116c0*/  FADD.FTZ R20, R157, R2 ;  /* 0x000000029d147221 */ /* 0x000fe20000010000 */
[----:B------:R-:W-:Y:S01]  /*116d0*/  PRMT R13, R7, 0x5410, R4 ;  /* 0x00005410070d7816 */ /* 0x000fe20000000004 */
[----:B------:R-:W-:Y:S01]  /*116e0*/  FADD.FTZ R7, R131, R17 ;  /* 0x0000001183077221 */ /* 0x000fe20000010000 */
[----:B------:R-:W-:Y:S01]  /*116f0*/  LOP3.LUT R2, R15, 0xff00ff, RZ, 0xc0, !PT ;  /* 0x00ff00ff0f027812 */ /* 0x000fe200078ec0ff */
[----:B------:R-:W-:Y:S01]  /*11700*/  FADD.FTZ R4, R164, R16 ;  /* 0x00000010a4047221 */ /* 0x000fe20000010000 */
[----:B------:R-:W-:Y:S01]  /*11710*/  FADD.FTZ R3, R159, R19 ;  /* 0x000000139f037221 */ /* 0x000fe20000010000 */
[----:B------:R-:W-:Y:S01]  /*11720*/  FADD.FTZ R15, R148, R7 ;  /* 0x00000007940f7221 */ /* 0x000fe20000010000 */
[--C-:B------:R-:W-:Y:S01]  /*11730*/  HSET2.LE.AND R12, R5, R0.reuse, PT ;  /* 0x00000000050c7233 */ /* 0x100fe20003803000 */
[----:B------:R-:W-:Y:S01]  /*11740*/  FADD.FTZ R14, R158, R4 ;  /* 0x000000049e0e7221 */ /* 0x000fe20000010000 */
[--C-:B------:R-:W-:Y:S01]  /*11750*/  HSET2.LE.AND R7, R2, R0.reuse, PT ;  /* 0x0000000002077233 */ /* 0x100fe20003803000 */
[----:B------:R-:W-:Y:S01]  /*11760*/  IMAD.MOV.U32 R131, RZ, RZ, R165 ;  /* 0x000000ffff837224 */ /* 0x000fe200078e00a5 */
[--C-:B------:R-:W-:Y:S01]  /*11770*/  HSET2.LE.AND R2, R6, R0.reuse, PT ;  /* 0x0000000006027233 */ /* 0x100fe20003803000 */
[----:B-1----:R-:W-:Y:S01]  /*11780*/  FADD.FTZ R21, R136, R3 ;  /* 0x0000000388157221 */ /* 0x002fe20000010000 */
[----:B---3--:R-:W-:Y:S01]  /*11790*/  F2FP.F16.F32.PACK_AB R4, R43, R42 ;  /* 0x0000002a2b04723e */ /* 0x008fe200000000ff */
[----:B------:R-:W-:Y:S01]  /*117a0*/  HMMA.16816.F32 R52, R8, R32, R52 ;  /* 0x000000200834723c */ /* 0x000fe20000001834 */
[----:B------:R-:W-:Y:S01]  /*117b0*/  HSET2.LE.AND R3, R13, R0, PT ;  /* 0x000000000d037233 */ /* 0x000fe20003803000 */
[----:B------:R-:W-:Y:S01]  /*117c0*/  IMAD.MOV.U32 R236, RZ, RZ, R166 ;  /* 0x000000ffffec7224 */ /* 0x000fe200078e00a6 */
[----:B----4-:R-:W-:Y:S01]  /*117d0*/  F2FP.F16.F32.PACK_AB R5, R38, R37 ;  /* 0x000000252605723e */ /* 0x010fe200000000ff */
[----:B------:R-:W-:Y:S01]  /*117e0*/  IMAD.MOV.U32 R203, RZ, RZ, R238 ;  /* 0x000000ffffcb7224 */ /* 0x000fe200078e00ee */
[----:B------:R-:W-:Y:S01]  /*117f0*/  LOP3.LUT R165, R4, R2, RZ, 0xc0, !PT ;  /* 0x0000000204a57212 */ /* 0x000fe200078ec0ff */
[----:B------:R-:W-:Y:S01]  /*11800*/  LDSM.16.MT88.4 R16, [R210+0x5c00] ;  /* 0x005c0000d210783b */ /* 0x000fe20000004200 */
[----:B------:R-:W-:-:S02]  /*11810*/  F2FP.F16.F32.PACK_AB R6, R22, R41 ;  /* 0x000000291606723e */ /* 0x000fc400000000ff */
[C---:B------:R-:W-:Y:S02]  /*11820*/  LOP3.LUT R2, R40.reuse, 0xffff, RZ, 0xc0, !PT ;  /* 0x0000ffff28027812 */ /* 0x040fe400078ec0ff */
[----:B------:R-:W-:Y:S01]  /*11830*/  PRMT R4, R40, 0x7632, R4 ;  /* 0x0000763228047816 */ /* 0x000fe20000000004 */
[C---:B------:R-:W-:Y:S01]  /*11840*/  HMMA.16816.F32 R132, R8.reuse, R24, R132 ;  /* 0x000000180884723c */ /* 0x040fe20000001884 */
[----:B------:R-:W-:Y:S02]  /*11850*/  LOP3.LUT R164, R5, R3, RZ, 0xc0, !PT ;  /* 0x0000000305a47212 */ /* 0x000fe400078ec0ff */
[----:B------:R-:W-:Y:S02]  /*11860*/  F2FP.F16.F32.PACK_AB R13, R73, R72 ;  /* 0x00000048490d723e */ /* 0x000fe400000000ff */
[----:B------:R-:W-:Y:S02]  /*11870*/  LOP3.LUT R3, R96, 0xff, RZ, 0xc0, !PT ;  /* 0x000000ff60037812 */ /* 0x000fe400078ec0ff */
[----:B------:R-:W-:Y:S01]  /*11880*/  LOP3.LUT R166, R6, R12, RZ, 0xc0, !PT ;  /* 0x0000000c06a67212 */ /* 0x000fe200078ec0ff */
[----:B------:R-:W-:Y:S01]  /*11890*/  HMMA.16816.F32 R32, R8, R34, R60 ;  /* 0x000000220820723c */ /* 0x000fe2000000183c */
[----:B------:R-:W-:-:S02]  /*118a0*/  LOP3.LUT R5, R40, 0xff, RZ, 0xc0, !PT ;  /* 0x000000ff28057812 */ /* 0x000fc400078ec0ff */
[----:B------:R-:W-:Y:S02]  /*118b0*/  SHF.R.U32.HI R2, RZ, 0x8, R2 ;  /* 0x00000008ff027819 */ /* 0x000fe40000011602 */
[----:B------:R-:W-:-:S03]  /*118c0*/  LOP3.LUT R6, R4, 0xff, RZ, 0xc0, !PT ;  /* 0x000000ff04067812 */ /* 0x000fc600078ec0ff */
[----:B------:R-:W-:Y:S01]  /*118d0*/  HMMA.16816.F32 R24, R8, R26, R68 ;  /* 0x0000001a0818723c */ /* 0x000fe20000001844 */
[----:B------:R-:W-:Y:S02]  /*118e0*/  SHF.R.U32.HI R8, RZ, 0x18, R40 ;  /* 0x00000018ff087819 */ /* 0x000fe40000011628 */
[----:B------:R-:W-:Y:S02]  /*118f0*/  LOP3.LUT R167, R13, R7, RZ, 0xc0, !PT ;  /* 0x000000070da77212 */ /* 0x000fe400078ec0ff */
[----:B------:R-:W-:Y:S02]  /*11900*/  PRMT R4, R3, 0x5410, R97 ;  /* 0x0000541003047816 */ /* 0x000fe40000000061 */
[----:B------:R-:W-:Y:S02]  /*11910*/  LOP3.LUT R7, R87, 0xff00ff, RZ, 0xc0, !PT ;  /* 0x00ff00ff57077812 */ /* 0x000fe400078ec0ff */
[----:B------:R-:W-:Y:S02]  /*11920*/  PRMT R3, R5, 0x5410, R2 ;  /* 0x0000541005037816 */ /* 0x000fe40000000002 */
[----:B------:R-:W-:-:S02]  /*11930*/  PRMT R2, R6, 0x5410, R8 ;  /* 0x0000541006027816 */ /* 0x000fc40000000008 */
[--C-:B------:R-:W-:Y:S02]  /*11940*/  HSET2.LE.AND R5, R7, R0.reuse, PT ;  /* 0x0000000007057233 */ /* 0x100fe40003803000 */
[--C-:B------:R-:W-:Y:S02]  /*11950*/  HSET2.LE.AND R4, R4, R0.reuse, PT ;  /* 0x0000000004047233 */ /* 0x100fe40003803000 */
[--C-:B------:R-:W-:Y:S02]  /*11960*/  HSET2.LE.AND R6, R3, R0.reuse, PT ;  /* 0x0000000003067233 */ /* 0x100fe40003803000 */
[----:B------:R-:W-:Y:S01]  /*11970*/  HSET2.LE.AND R7, R2, R0, PT ;  /* 0x0000000002077233 */ /* 0x000fe20003803000 */
[----:B------:R-:W-:Y:S01]  /*11980*/  FADD.FTZ R0, R235, R20 ;  /* 0x00000014eb007221 */ /* 0x000fe20000010000 */
[----:B------:R-:W-:Y:S01]  /*11990*/  FADD.FTZ R3, R150, R14 ;  /* 0x0000000e96037221 */ /* 0x000fe20000010000 */
[----:B------:R-:W-:Y:S01]  /*119a0*/  FADD.FTZ R2, R137, R21 ;  /* 0x0000001589027221 */ /* 0x000fe20000010000 */
[----:B------:R-:W-:-:S02]  /*119b0*/  IMAD.MOV.U32 R238, RZ, RZ, R201 ;  /* 0x000000ffffee7224 */ /* 0x000fc400078e00c9 */
[----:B------:R-:W-:Y:S01]  /*119c0*/  FADD.FTZ R9, R131, R0 ;  /* 0x0000000083097221 */ /* 0x000fe20000010000 */
[----:B------:R-:W-:Y:S01]  /*119d0*/  F2FP.F16.F32.PACK_AB R0, R78, R126 ;  /* 0x0000007e4e00723e */ /* 0x000fe200000000ff */
[----:B------:R-:W-:Y:S02]  /*119e0*/  IMAD.MOV.U32 R201, RZ, RZ, R205 ;  /* 0x000000ffffc97224 */ /* 0x000fe400078e00cd */
[----:B------:R-:W-:Y:S01]  /*119f0*/  FADD.FTZ R11, R149, R3 ;  /* 0x00000003950b7221 */ /* 0x000fe20000010000 */
[----:B------:R-:W-:Y:S02]  /*11a00*/  IMAD.MOV.U32 R235, RZ, RZ, R237 ;  /* 0x000000ffffeb7224 */ /* 0x000fe400078e00ed */
[----:B------:R-:W-:Y:S01]  /*11a10*/  FADD.FTZ R8, R236, R15 ;  /* 0x0000000fec087221 */ /* 0x000fe20000010000 */
[----:B------:R-:W-:Y:S02]  /*11a20*/  IMAD.MOV.U32 R205, RZ, RZ, R161 ;  /* 0x000000ffffcd7224 */ /* 0x000fe400078e00a1 */
[----:B------:R-:W-:Y:S01]  /*11a30*/  FADD.FTZ R10, R138, R2 ;  /* 0x000000028a0a7221 */ /* 0x000fe20000010000 */
[----:B------:R-:W-:Y:S01]  /*11a40*/  IMAD.MOV.U32 R237, RZ, RZ, R202 ;  /* 0x000000ffffed7224 */ /* 0x000fe200078e00ca */
[----:B------:R-:W-:Y:S01]  /*11a50*/  F2FP.F16.F32.PACK_AB R3, R127, R128 ;  /* 0x000000807f03723e */ /* 0x000fe200000000ff */
[----:B------:R-:W-:Y:S01]  /*11a60*/  IMAD.MOV.U32 R202, RZ, RZ, R170 ;  /* 0x000000ffffca7224 */ /* 0x000fe200078e00aa */
[----:B------:R-:W-:Y:S01]  /*11a70*/  F2FP.F16.F32.PACK_AB R2, R85, R83 ;  /* 0x000000535502723e */ /* 0x000fe200000000ff */
[----:B------:R-:W-:Y:S01]  /*11a80*/  IMAD.MOV.U32 R252, RZ, RZ, R203 ;  /* 0x000000fffffc7224 */ /* 0x000fe200078e00cb */
[----:B------:R-:W-:Y:S01]  /*11a90*/  LOP3.LUT R170, R0, R4, RZ, 0xc0, !PT ;  /* 0x0000000400aa7212 */ /* 0x000fe200078ec0ff */
[----:B------:R-:W-:Y:S01]  /*11aa0*/  IMAD.MOV.U32 R236, RZ, RZ, R238 ;  /* 0x000000ffffec7224 */ /* 0x000fe200078e00ee */
[----:B------:R-:W-:Y:S01]  /*11ab0*/  F2FP.F16.F32.PACK_AB R0, R86, R79 ;  /* 0x0000004f5600723e */ /* 0x000fe200000000ff */
[----:B------:R-:W-:-:S02]  /*11ac0*/  IMAD.MOV.U32 R131, RZ, RZ, R130 ;  /* 0x000000ffff837224 */ /* 0x000fc400078e0082 */
[----:B------:R-:W-:Y:S01]  /*11ad0*/  FADD.FTZ R8, R151, R8 ;  /* 0x0000000897087221 */ /* 0x000fe20000010000 */
[----:B------:R-:W-:Y:S01]  /*11ae0*/  IMAD.MOV.U32 R238, RZ, RZ, R205 ;  /* 0x000000ffffee7224 */ /* 0x000fe200078e00cd */
[----:B------:R-:W1:Y:S01]  /*11af0*/  LDSM.16.MT88.4 R160, [R208+0x5c00] ;  /* 0x005c0000d0a0783b */ /* 0x000e620000004200 */
[----:B------:R-:W-:Y:S01]  /*11b00*/  IMAD.MOV.U32 R130, RZ, RZ, R168 ;  /* 0x000000ffff827224 */ /* 0x000fe200078e00a8 */
[----:B------:R-:W-:Y:S01]  /*11b10*/  LOP3.LUT R168, R3, R6, RZ, 0xc0, !PT ;  /* 0x0000000603a87212 */ /* 0x000fe200078ec0ff */
[----:B------:R-:W-:Y:S02]  /*11b20*/  IMAD.MOV.U32 R203, RZ, RZ, R201 ;  /* 0x000000ffffcb7224 */ /* 0x000fe400078e00c9 */
[----:B------:R-:W-:Y:S01]  /*11b30*/  FADD.FTZ R3, R252, R11 ;  /* 0x0000000bfc037221 */ /* 0x000fe20000010000 */
[----:B------:R-:W-:Y:S01]  /*11b40*/  IMAD.MOV.U32 R205, RZ, RZ, R171 ;  /* 0x000000ffffcd7224 */ /* 0x000fe200078e00ab */
[----:B------:R-:W-:Y:S01]  /*11b50*/  LOP3.LUT R171, R2, R5, RZ, 0xc0, !PT ;  /* 0x0000000502ab7212 */ /* 0x000fe200078ec0ff */
[----:B------:R-:W-:Y:S01]  /*11b60*/  IMAD.MOV.U32 R201, RZ, RZ, R169 ;  /* 0x000000ffffc97224 */ /* 0x000fe200078e00a9 */
[----:B------:R-:W-:Y:S01]  /*11b70*/  LOP3.LUT R169, R0, R7, RZ, 0xc0, !PT ;  /* 0x0000000700a97212 */ /* 0x000fe200078ec0ff */
        /* <DEDUP_REMOVED lines=86> */
[----:B------:R-:W2:Y:S01]  /*120e0*/  S2R R218, SR_TID.X ;  /* 0x0000000000da7919 */ /* 0x000ea20000002100 */
        /* <DEDUP_REMOVED lines=12> */
[----:B------:R-:W-:-:S02]  /*121b0*/  FADD.FTZ R0, R73, R0 ;  /* 0x0000000049007221 */ /* 0x000fc40000010000 */
[----:B------:R-:W-:Y:S01]  /*121c0*/  STL [R1+0x38], R4 ;  /* 0x0000380401007387 */ /* 0x000fe20000100800 */
[C---:B-1----:R-:W-:Y:S03]  /*121d0*/  HMMA.16816.F32 R152, R164.reuse, R160, R48 ;  /* 0x000000a0a498723c */ /* 0x042fe60000001830 */
[----:B------:R-:W-:Y:S04]  /*121e0*/  STL [R1+0x34], R3 ;  /* 0x0000340301007387 */ /* 0x000fe80000100800 */
[----:B------:R1:W-:Y:S01]  /*121f0*/  STL [R1+0x3c], R2 ;  /* 0x00003c0201007387 */ /* 0x0003e20000100800 */
[----:B------:R-:W-:Y:S03]  /*12200*/  HMMA.16816.F32 R156, R164, R162, R64 ;  /* 0x000000a2a49c723c */ /* 0x000fe60000001840 */
[----:B------:R3:W-:Y:S05]  /*12210*/  STL [R1+0x40], R0 ;  /* 0x0000400001007387 */ /* 0x0007ea0000100800 */
[----:B------:R-:W-:Y:S08]  /*12220*/  HMMA.16816.F32 R148, R168, R160, R52 ;  /* 0x000000a0a894723c */ /* 0x000ff00000001834 */
[----:B------:R-:W-:Y:S08]  /*12230*/  HMMA.16816.F32 R136, R164, R16, R56 ;  /* 0x00000010a488723c */ /* 0x000ff00000001838 */
[C---:B------:R-:W-:Y:S08]  /*12240*/  HMMA.16816.F32 R160, R168.reuse, R162, R32 ;  /* 0x000000a2a8a0723c */ /* 0x040ff00000001820 */
[----:B------:R-:W-:Y:S08]  /*12250*/  HMMA.16816.F32 R132, R168, R16, R132 ;  /* 0x00000010a884723c */ /* 0x000ff00000001884 */
[-C--:B------:R-:W-:Y:S08]  /*12260*/  HMMA.16816.F32 R164, R164, R18.reuse, R44 ;  /* 0x00000012a4a4723c */ /* 0x080ff0000000182c */
[----:B------:R-:W-:Y:S01]  /*12270*/  HMMA.16816.F32 R168, R168, R18, R24 ;  /* 0x00000012a8a8723c */ /* 0x000fe20000001818 */
[----:B--2---:R-:W-:Y:S01]  /*12280*/  IMAD.SHL.U32 R218, R218, 0x8, RZ ;  /* 0x00000008dada7824 */ /* 0x004fe200078e00ff */
[----:B------:R-:W-:Y:S01]  /*12290*/  VIMNMX R215, PT, PT, R247, 0x2, !PT ;  /* 0x00000002f7d77848 */ /* 0x000fe20007fe0100 */
[----:B-1----:R-:W-:-:S02]  /*122a0*/  IMAD.MOV.U32 R2, RZ, RZ, R102 ;  /* 0x000000ffff027224 */ /* 0x002fc400078e0066 */
[----:B------:R-:W-:Y:S01]  /*122b0*/  IMAD.MOV.U32 R142, RZ, RZ, R111 ;  /* 0x000000ffff8e7224 */ /* 0x000fe200078e006f */
[----:B------:R-:W-:Y:S01]  /*122c0*/  LOP3.LUT R218, R218, 0x18, RZ, 0xc0, !PT ;  /* 0x00000018dada7812 */ /* 0x000fe200078ec0ff */
[----:B------:R-:W-:Y:S02]  /*122d0*/  VIADD R215, R215, 0xfffffffd ;  /* 0xfffffffdd7d77836 */ /* 0x000fe40000000000 */
[----:B------:R-:W-:Y:S02]  /*122e0*/  IMAD.MOV.U32 R143, RZ, RZ, R98 ;  /* 0x000000ffff8f7224 */ /* 0x000fe400078e0062 */
[----:B---3--:R-:W-:-:S09]  /*122f0*/  IMAD.MOV.U32 R144, RZ, RZ, R99 ;  /* 0x000000ffff907224 */ /* 0x008fd200078e0063 */
.L_x_247:
[----:B------:R-:W-:-:S13]  /*12300*/  ISETP.GE.AND P0, PT, R215, RZ, PT ;  /* 0x000000ffd700720c */ /* 0x000fda0003f06270 */
[----:B------:R-:W-:Y:S05]  /*12310*/  @!P0 BRA `(.L_x_251) ;  /* 0x0000005c00988947 */ /* 0x000fea0003800000 */
[----:B------:R-:W2:Y:S01]  /*12320*/  LDL.LU.64 R4, [R1] ;  /* 0x0000000001047983 */ /* 0x000ea20000300a00 */
[----:B------:R-:W1:Y:S01]  /*12330*/  LDC.64 R216, c[0x0][0x3c0] ;  /* 0x0000f000ffd87b82 */ /* 0x000e620000000a00 */
[----:B------:R-:W3:Y:S01]  /*12340*/  LDCU UR13, c[0x0][0x440] ;  /* 0x00008800ff0d77ac */ /* 0x000ee20008000800 */
[----:B------:R-:W-:Y:S01]  /*12350*/  IMAD.MOV.U32 R141, RZ, RZ, R2 ;  /* 0x000000ffff8d7224 */ /* 0x000fe200078e0002 */
[----:B------:R-:W4:Y:S01]  /*12360*/  S2R R0, SR_TID.X ;  /* 0x0000000000007919 */ /* 0x000f220000002100 */
[----:B------:R-:W-:Y:S01]  /*12370*/  IMAD.MOV.U32 R140, RZ, RZ, R142 ;  /* 0x000000ffff8c7224 */ /* 0x000fe200078e008e */
[----:B------:R-:W-:Y:S01]  /*12380*/  UIADD3 UR12, UPT, UPT, UR19, -0x4498517b, URZ ;  /* 0xbb67ae85130c7890 */ /* 0x000fe2000fffe0ff */
[----:B------:R-:W-:Y:S01]  /*12390*/  IMAD.MOV.U32 R3, RZ, RZ, R143 ;  /* 0x000000ffff037224 */ /* 0x000fe200078e008f */
[----:B------:R-:W4:Y:S01]  /*123a0*/  S2R R6, SR_CTAID.X ;  /* 0x0000000000067919 */ /* 0x000f220000002500 */
[----:B------:R-:W-:Y:S02]  /*123b0*/  UIADD3 UR4, UPT, UPT, UR18, -0x61c88647, URZ ;  /* 0x9e3779b912047890 */ /* 0x000fe4000fffe0ff */
[----:B------:R-:W-:Y:S01]  /*123c0*/  UIADD3 UR11, UPT, UPT, UR18, 0x3c6ef372, URZ ;  /* 0x3c6ef372120b7890 */ /* 0x000fe2000fffe0ff */
[----:B-----5:R-:W-:Y:S01]  /*123d0*/  LOP3.LUT R220, R228, UR12, R231, 0x96, !PT ;  /* 0x0000000ce4dc7c12 */ /* 0x020fe2000f8e96e7 */
[----:B------:R-:W1:Y:S04]  /*123e0*/  LDCU UR20, c[0x0][0x440] ;  /* 0x00008800ff1477ac */ /* 0x000e680008000800 */
[----:B------:R-:W-:Y:S01]  /*123f0*/  IMAD.WIDE.U32 R220, R220, -0x326172a9, RZ ;  /* 0xcd9e8d57dcdc7825 */ /* 0x000fe200078e00ff */
[----:B---3--:R-:W-:-:S04]  /*12400*/  ISETP.GE.AND P1, PT, R218, UR13, PT ;  /* 0x0000000dda007c0c */ /* 0x008fc8000bf26270 */
[----:B------:R-:W-:Y:S02]  /*12410*/  LOP3.LUT R225, R221, UR11, RZ, 0x3c, !PT ;  /* 0x0000000bdde17c12 */ /* 0x000fe4000f8e3cff */
[----:B----4-:R-:W-:-:S05]  /*12420*/  SHF.R.U32.HI R0, RZ, 0x5, R0 ;  /* 0x00000005ff007819 */ /* 0x010fca0000011600 */
[----:B------:R-:W-:Y:S01]  /*12430*/  IMAD R6, R6, 0x8, R0 ;  /* 0x0000000806067824 */ /* 0x000fe200078e0200 */
[----:B------:R-:W-:-:S03]  /*12440*/  LOP3.LUT R0, R228, UR12, R233, 0x96, !PT ;  /* 0x0000000ce4007c12 */ /* 0x000fc6000f8e96e9 */
[----:B------:R-:W-:-:S04]  /*12450*/  IMAD.WIDE.U32 R6, R6, -0x326172a9, RZ ;  /* 0xcd9e8d5706067825 */ /* 0x000fc800078e00ff */
[----:B------:R-:W-:Y:S01]  /*12460*/  IMAD.WIDE.U32 R222, R0, -0x326172a9, RZ ;  /* 0xcd9e8d5700de7825 */ /* 0x000fe200078e00ff */
[----:B------:R-:W-:-:S03]  /*12470*/  LOP3.LUT R224, R6, UR4, RZ, 0x3c, !PT ;  /* 0x0000000406e07c12 */ /* 0x000fc6000f8e3cff */
[----:B------:R-:W-:Y:S01]  /*12480*/  IMAD.MOV.U32 R0, RZ, RZ, R144 ;  /* 0x000000ffff007224 */ /* 0x000fe200078e0090 */
[----:B------:R-:W-:Y:S02]  /*12490*/  LOP3.LUT R219, R223, UR11, RZ, 0x3c, !PT ;  /* 0x0000000bdfdb7c12 */ /* 0x000fe4000f8e3cff */
[----:B--2---:R-:W-:Y:S01]  /*124a0*/  LOP3.LUT R226, R4, UR4, RZ, 0x3c, !PT ;  /* 0x0000000404e27c12 */ /* 0x004fe2000f8e3cff */
[----:B------:R-:W2:Y:S01]  /*124b0*/  LDCU UR4, c[0x0][0x45c] ;  /* 0x00008b80ff0477ac */ /* 0x000ea20008000800 */
[----:B-1----:R-:W-:Y:S05]  /*124c0*/  BRA `(.L_x_252) ;  /* 0x0000000000fc7947 */ /* 0x002fea0003800000 */
.L_x_254:
[----:B------:R-:W2:Y:S01]  /*124d0*/  LDL R234, [R1+0x10] ;  /* 0x0000100001ea7983 */ /* 0x000ea20000100800 */
[C---:B------:R-:W-:Y:S01]  /*124e0*/  @!P0 VIADD R2, R215.reuse, 0xffffffff ;  /* 0xffffffffd7028836 */ /* 0x040fe20000000000 */
[----:B------:R-:W1:Y:S01]  /*124f0*/  @!P0 LDC.64 R172, c[0x0][0x3b8] ;  /* 0x0000ee00ffac8b82 */ /* 0x000e620000000a00 */
[----:B------:R-:W-:Y:S01]  /*12500*/  ISETP.GE.AND P1, PT, R218, UR20, PT ;  /* 0x00000014da007c0c */ /* 0x000fe2000bf26270 */
[----:B------:R-:W3:Y:S01]  /*12510*/  LDL R227, [R1+0xc] ;  /* 0x00000c0001e37983 */ /* 0x000ee20000100800 */
[C---:B------:R-:W-:Y:S05]  /*12520*/  @!P0 VIADD R176, R215.reuse, 0xffffffff ;  /* 0xffffffffd7b08836 */ /* 0x040fea0000000000 */
[----:B------:R-:W4:Y:S06]  /*12530*/  @!P0 LDC.64 R178, c[0x0][0x3b8] ;  /* 0x0000ee00ffb28b82 */ /* 0x000f2c0000000a00 */
[----:B------:R-:W-:Y:S02]  /*12540*/  @!P1 VIADD R177, R215, 0xffffffff ;  /* 0xffffffffd7b19836 */ /* 0x000fe40000000000 */
[----:B------:R-:W5:Y:S08]  /*12550*/  @!P0 LDC.64 R174, c[0x0][0x3b8] ;  /* 0x0000ee00ffae8b82 */ /* 0x000f700000000a00 */
[----:B------:R-:W5:Y:S01]  /*12560*/  @!P1 LDC.64 R184, c[0x0][0x3b8] ;  /* 0x0000ee00ffb89b82 */ /* 0x000f620000000a00 */
[C---:B-1----:R-:W-:Y:S04]  /*12570*/  @!P0 IMAD.WIDE.U32 R142, R2.reuse, R172, RZ ;  /* 0x000000ac028e8225 */ /* 0x042fe800078e00ff */
[----:B------:R-:W-:Y:S01]  /*12580*/  @!P0 IMAD R143, R2, R173, R143 ;  /* 0x000000ad028f8224 */ /* 0x000fe200078e028f */
[C---:B------:R-:W-:Y:S04]  /*12590*/  @!P0 SHF.L.U32 R180, R142.reuse, 0x7, RZ ;  /* 0x000000078eb48819 */ /* 0x040fe800000006ff */
[----:B------:R-:W-:Y:S01]  /*125a0*/  @!P0 SHF.L.U64.HI R183, R142, 0x7, R143 ;  /* 0x000000078eb78819 */ /* 0x000fe2000001028f */
[----:B----4-:R-:W-:Y:S01]  /*125b0*/  @!P0 IMAD.WIDE.U32 R142, R2, R178, RZ ;  /* 0x000000b2028e8225 */ /* 0x010fe200078e00ff */
[----:B------:R-:W-:Y:S03]  /*125c0*/  @!P0 LEA R180, P2, R172, R180, 0x5 ;  /* 0x000000b4acb48211 */ /* 0x000fe600078428ff */
[----:B------:R-:W-:Y:S01]  /*125d0*/  @!P0 IMAD R143, R2, R179, R143 ;  /* 0x000000b3028f8224 */ /* 0x000fe200078e028f */
[----:B------:R-:W-:Y:S01]  /*125e0*/  @!P0 LEA.HI.X R183, R172, R183, R173, 0x5, P2 ;  /* 0x000000b7acb78211 */ /* 0x000fe200010f2cad */
[----:B-----5:R-:W-:Y:S03]  /*125f0*/  @!P0 IMAD.WIDE.U32 R144, R176, R174, RZ ;  /* 0x000000aeb0908225 */ /* 0x020fe600078e00ff */
[----:B------:R-:W-:Y:S01]  /*12600*/  @!P0 SHF.L.U64.HI R173, R142, 0x7, R143 ;  /* 0x000000078ead8819 */ /* 0x000fe2000001028f */
[----:B------:R-:W-:Y:S02]  /*12610*/  @!P0 IMAD R145, R176, R175, R145 ;  /* 0x000000afb0918224 */ /* 0x000fe400078e0291 */
[C---:B------:R-:W-:Y:S02]  /*12620*/  @!P0 IMAD.SHL.U32 R2, R144.reuse, 0x80, RZ ;  /* 0x0000008090028824 */ /* 0x040fe400078e00ff */
[C---:B------:R-:W-:Y:S01]  /*12630*/  @!P1 IMAD.WIDE.U32 R146, R177.reuse, R184, RZ ;  /* 0x000000b8b1929225 */ /* 0x040fe200078e00ff */
[----:B------:R-:W-:Y:S02]  /*12640*/  @!P0 SHF.L.U64.HI R144, R144, 0x7, R145 ;  /* 0x0000000790908819 */ /* 0x000fe40000010291 */
[----:B------:R-:W-:Y:S01]  /*12650*/  @!P0 LEA R2, P2, R174, R2, 0x6 ;  /* 0x00000002ae028211 */ /* 0x000fe200078430ff */
[----:B------:R-:W-:Y:S02]  /*12660*/  @!P1 IMAD R147, R177, R185, R147 ;  /* 0x000000b9b1939224 */ /* 0x000fe400078e0293 */
[----:B------:R-:W-:Y:S01]  /*12670*/  @!P0 IMAD.SHL.U32 R172, R142, 0x80, RZ ;  /* 0x000000808eac8824 */ /* 0x000fe200078e00ff */
[----:B------:R-:W-:Y:S01]  /*12680*/  @!P0 LEA.HI.X R174, R174, R144, R175, 0x6, P2 ;  /* 0x00000090aeae8211 */ /* 0x000fe200010f34af */
[----:B------:R-:W-:Y:S02]  /*12690*/  @!P0 IMAD R179, R179, 0x60, RZ ;  /* 0x00000060b3b38824 */ /* 0x000fe400078e02ff */
[----:B------:R-:W-:Y:S05]  /*126a0*/  @!P0 IMAD.WIDE.U32 R142, R178, 0x60, R172 ;  /* 0x00000060b28e8825 */ /* 0x000fea00078e00ac */
[----:B------:R-:W-:Y:S02]  /*126b0*/  @!P0 IADD3 R143, PT, PT, R179, R143, RZ ;  /* 0x0000008fb38f8210 */ /* 0x000fe40007ffe0ff */
[-C--:B--2---:R-:W-:Y:S02]  /*126c0*/  @!P1 LEA R176, P4, R146, R234.reuse, 0x8 ;  /* 0x000000ea92b09211 */ /* 0x084fe400078840ff */
[-C--:B------:R-:W-:Y:S02]  /*126d0*/  @!P0 LEA R172, P3, R180, R234.reuse, 0x1 ;  /* 0x000000eab4ac8211 */ /* 0x080fe400078608ff */
[----:B---3--:R-:W-:Y:S02]  /*126e0*/  @!P1 LEA.HI.X R145, R146, R227, R147, 0x8, P4 ;  /* 0x000000e392919211 */ /* 0x008fe400020f4493 */
[CC--:B------:R-:W-:Y:S02]  /*126f0*/  @!P0 LEA R146, P2, R2.reuse, R234.reuse, 0x1 ;  /* 0x000000ea02928211 */ /* 0x0c0fe400078408ff */
[----:B------:R-:W-:Y:S02]  /*12700*/  @!P1 MOV R175, R145 ;  /* 0x0000009100af9202 */ /* 0x000fe40000000f00 */
[-C--:B------:R-:W-:Y:S01]  /*12710*/  @!P0 LEA.HI.X R147, R2, R227.reuse, R174, 0x1, P2 ;  /* 0x000000e302938211 */ /* 0x080fe200010f0cae */
[----:B------:R-:W-:Y:S01]  /*12720*/  @!P1 IMAD.MOV.U32 R174, RZ, RZ, R176 ;  /* 0x000000ffffae9224 */ /* 0x000fe200078e00b0 */
[-C--:B------:R-:W-:Y:S02]  /*12730*/  @!P0 LEA.HI.X R173, R180, R227.reuse, R183, 0x1, P3 ;  /* 0x000000e3b4ad8211 */ /* 0x080fe400018f0cb7 */
[C---:B------:R-:W-:Y:S02]  /*12740*/  @!P0 LEA R144, P3, R142.reuse, R234, 0x1 ;  /* 0x000000ea8e908211 */ /* 0x040fe400078608ff */
[----:B------:R-:W-:Y:S01]  /*12750*/  @!PT LDS RZ, [RZ] ;  /* 0x00000000fffff984 */ /* 0x000fe20000000800 */
[----:B------:R-:W-:Y:S01]  /*12760*/  @!PT LDS RZ, [RZ] ;  /* 0x00000000fffff984 */ /* 0x000fe20000000800 */
[----:B------:R-:W-:Y:S01]  /*12770*/  @!PT LDS RZ, [RZ] ;  /* 0x00000000fffff984 */ /* 0x000fe20000000800 */
[----:B------:R1:W-:Y:S02]  /*12780*/  @!P1 LDGSTS.E.BYPASS.LTC128B.128 [R214+0x2000], desc[UR14][R174.64] ;  /* 0x02000000aed69fae */ /* 0x0003e4000b981a0e */
[----:B------:R-:W-:Y:S02]  /*12790*/  @!P0 LEA.HI.X R145, R142, R227, R143, 0x1, P3 ;  /* 0x000000e38e918211 */ /* 0x000fe400018f0c8f */
        /* <DEDUP_REMOVED lines=16> */
[----:B------:R-:W0:Y:S01]  /*128a0*/  LDGDEPBAR ;  /* 0x00000000000079af */ /* 0x000e220000000000 */
[----:B------:R-:W-:Y:S05]  /*128b0*/  BRA `(.L_x_253) ;  /* 0x0000000800c87947 */ /* 0x000fea0003800000 */
.L_x_252:
[----:B------:R-:W3:Y:S01]  /*128c0*/  LDL R15, [R1+0x2c] ;  /* 0x00002c00010f7983 */ /* 0x000ee20000100800 */
[----:B------:R-:W-:Y:S04]  /*128d0*/  DEPBAR.LE SB0, 0x0 ;  /* 0x000080000000791a */ /* 0x000fe80000000000 */
[----:B------:R-:W4:Y:S01]  /*128e0*/  LDL R14, [R1+0x28] ;  /* 0x00002800010e7983 */ /* 0x000f220000100800 */
[C---:B------:R-:W-:Y:S01]  /*128f0*/  IMAD.WIDE.U32 R6, R215.reuse, R216, RZ ;  /* 0x000000d8d7067225 */ /* 0x040fe200078e00ff */
[----:B------:R-:W-:Y:S03]  /*12900*/  BAR.SYNC.DEFER_BLOCKING 0x0 ;  /* 0x0000000000007b1d */ /* 0x000fe60000010000 */
[----:B------:R-:W-:Y:S01]  /*12910*/  IMAD.SHL.U32 R4, R6, 0x80, RZ ;  /* 0x0000008006047824 */ /* 0x000fe200078e00ff */
[----:B------:R-:W-:Y:S01]  /*12920*/  ISETP.GE.AND P0, PT, R218, UR20, PT ;  /* 0x00000014da007c0c */ /* 0x000fe2000bf06270 */
[----:B------:R-:W-:Y:S05]  /*12930*/  IMAD R7, R215, R217, R7 ;  /* 0x000000d9d7077224 */ /* 0x000fea00078e0207 */
[----:B------:R-:W-:Y:S07]  /*12940*/  SHF.L.U64.HI R5, R6, 0x7, R7 ;  /* 0x0000000706057819 */ /* 0x000fee0000010207 */
[CC--:B------:R-:W-:Y:S02]  /*12950*/  @!P0 LEA R2, P3, R216.reuse, R4.reuse, 0x5 ;  /* 0x00000004d8028211 */ /* 0x0c0fe400078628ff */
[C---:B------:R-:W-:Y:S02]  /*12960*/  @!P0 LEA R6, P2, R216.reuse, R4, 0x6 ;  /* 0x00000004d8068211 */ /* 0x040fe400078430ff */
[CCC-:B------:R-:W-:Y:S02]  /*12970*/  @!P0 LEA.HI.X R7, R216.reuse, R5.reuse, R217.reuse, 0x5, P3 ;  /* 0x00000005d8078211 */ /* 0x1c0fe400018f2cd9 */
[----:B------:R-:W-:Y:S02]  /*12980*/  @!P0 LEA.HI.X R9, R216, R5, R217, 0x6, P2 ;  /* 0x00000005d8098211 */ /* 0x000fe400010f34d9 */
[-C--:B---3--:R-:W-:Y:S02]  /*12990*/  @!P1 LEA R12, P4, R4, R15.reuse, 0x1 ;  /* 0x0000000f040c9211 */ /* 0x088fe400078808ff */
[-C--:B------:R-:W-:Y:S02]  /*129a0*/  @!P0 LEA R10, P3, R2, R15.reuse, 0x1 ;  /* 0x0000000f020a8211 */ /* 0x080fe400078608ff */
[-C--:B------:R-:W-:Y:S02]  /*129b0*/  @!P0 LEA R8, P2, R6, R15.reuse, 0x1 ;  /* 0x0000000f06088211 */ /* 0x080fe400078408ff */
[-CC-:B----4-:R-:W-:Y:S01]  /*129c0*/  @!P1 LEA.HI.X R13, R4, R14.reuse, R5.reuse, 0x1, P4 ;  /* 0x0000000e040d9211 */ /* 0x190fe200020f0c05 */
[----:B------:R-:W-:Y:S01]  /*129d0*/  @!P0 IMAD.WIDE.U32 R4, R216, 0x60, R4 ;  /* 0x00000060d8048825 */ /* 0x000fe200078e0004 */
[-C--:B------:R-:W-:Y:S02]  /*129e0*/  @!P0 LEA.HI.X R11, R2, R14.reuse, R7, 0x1, P3 ;  /* 0x0000000e020b8211 */ /* 0x080fe400018f0c07 */
[-C--:B------:R-:W-:Y:S01]  /*129f0*/  @!P0 LEA.HI.X R9, R6, R14.reuse, R9, 0x1, P2 ;  /* 0x0000000e06098211 */ /* 0x080fe200010f0c09 */
[----:B------:R-:W-:Y:S01]  /*12a00*/  @!PT LDS RZ, [RZ] ;  /* 0x00000000fffff984 */ /* 0x000fe20000000800 */
[----:B------:R-:W-:Y:S01]  /*12a10*/  @!PT LDS RZ, [RZ] ;  /* 0x00000000fffff984 */ /* 0x000fe20000000800 */
[----:B------:R-:W-:Y:S01]  /*12a20*/  @!PT LDS RZ, [RZ] ;  /* 0x00000000fffff984 */ /* 0x000fe20000000800 */
[----:B------:R-:W-:Y:S01]  /*12a30*/  @!P1 LDGSTS.E.BYPASS.LTC128B.128 [R214+0x4000], desc[UR14][R12.64] ;  /* 0x040000000cd69fae */ /* 0x000fe2000b981a0e */
[----:B------:R-:W-:Y:S01]  /*12a40*/  @!P0 IMAD R2, R217, 0x60, RZ ;  /* 0x00000060d9028824 */ /* 0x000fe200078e02ff */
[----:B------:R-:W-:Y:S03]  /*12a50*/  @!P0 LEA R6, P2, R4, R15, 0x1 ;  /* 0x0000000f04068211 */ /* 0x000fe600078408ff */
[----:B------:R-:W-:Y:S03]  /*12a60*/  @!P0 IMAD.IADD R2, R2, 0x1, R5 ;  /* 0x0000000102028824 */ /* 0x000fe600078e0205 */
[----:B------:R-:W-:Y:S02]  /*12a70*/  @P1 STS.128 [R214+0x4000], RZ ;  /* 0x004000ffd6001388 */ /* 0x000fe40000000c00 */
[----:B------:R-:W-:Y:S02]  /*12a80*/  @!P0 LEA.HI.X R7, R4, R14, R2, 0x1, P2 ;  /* 0x0000000e04078211 */ /* 0x000fe400010f0c02 */
[----:B------:R-:W-:Y:S04]  /*12a90*/  ISETP.NE.AND P2, PT, R215, RZ, PT ;  /* 0x000000ffd700720c */ /* 0x000fe80003f45270 */
        /* <DEDUP_REMOVED lines=17> */
[----:B------:R-:W3:Y:S08]  /*12bb0*/  LDSM.16.M88.4 R124, [R212+0x1000] ;  /* 0x00100000d47c783b */ /* 0x000ef00000000200 */
[----:B------:R-:W4:Y:S08]  /*12bc0*/  LDSM.16.M88.4 R32, [R209+0x2400] ;  /* 0x00240000d120783b */ /* 0x000f300000000200 */
[----:B------:R-:W0:Y:S08]  /*12bd0*/  LDGDEPBAR ;  /* 0x00000000000079af */ /* 0x000e300000000000 */
[----:B------:R-:W5:Y:S08]  /*12be0*/  LDSM.16.M88.4 R48, [R209+0x2800] ;  /* 0x00280000d130783b */ /* 0x000f700000000200 */
[----:B------:R-:W2:Y:S01]  /*12bf0*/  LDSM.16.M88.4 R64, [R209+0x2c00] ;  /* 0x002c0000d140783b */ /* 0x000ea20000000200 */
[-C--:B-1----:R-:W-:Y:S07]  /*12c00*/  HMMA.16816.F32 R4, R128, R16.reuse, RZ ;  /* 0x000000108004723c */ /* 0x082fee00000018ff */
[----:B------:R-:W1:Y:S01]  /*12c10*/  LDSM.16.M88.4 R80, [R209+0x3000] ;  /* 0x00300000d150783b */ /* 0x000e620000000200 */
        /* <DEDUP_REMOVED lines=22> */
[-C--:B--2---:R-:W-:Y:S07]  /*12d80*/  HMMA.16816.F32 R52, R128, R64.reuse, RZ ;  /* 0x000000408034723c */ /* 0x084fee00000018ff */
[----:B------:R-:W2:Y:S01]  /*12d90*/  LDSM.16.M88.4 R204, [R211+0x3800] ;  /* 0x00380000d3cc783b */ /* 0x000ea20000000200 */
[C---:B------:R-:W-:Y:S08]  /*12da0*/  HMMA.16816.F32 R56, R124.reuse, R64, RZ ;  /* 0x000000407c38723c */ /* 0x040ff000000018ff */
[-C--:B------:R-:W-:Y:S08]  /*12db0*/  HMMA.16816.F32 R60, R124, R66.reuse, RZ ;  /* 0x000000427c3c723c */ /* 0x080ff000000018ff */
[C---:B------:R-:W-:Y:S08]  /*12dc0*/  HMMA.16816.F32 R64, R128.reuse, R66, RZ ;  /* 0x000000428040723c */ /* 0x040ff000000018ff */
[-C--:B-1----:R-:W-:Y:S08]  /*12dd0*/  HMMA.16816.F32 R68, R128, R80.reuse, RZ ;  /* 0x000000508044723c */ /* 0x082ff000000018ff */
        /* <DEDUP_REMOVED lines=17> */
[-C--:B----4-:R-:W-:Y:S01]  /*12ef0*/  HMMA.16816.F32 R4, R172, R176.reuse, R4 ;  /* 0x000000b0ac04723c */ /* 0x090fe20000001804 */
[----:B------:R-:W-:Y:S07]  /*12f00*/  BAR.SYNC.DEFER_BLOCKING 0x0 ;  /* 0x0000000000007b1d */ /* 0x000fee0000010000 */
[C---:B------:R-:W-:Y:S08]  /*12f10*/  HMMA.16816.F32 R8, R180.reuse, R176, R8 ;  /* 0x000000b0b408723c */ /* 0x040ff00000001808 */
[-C--:B------:R-:W-:Y:S03]  /*12f20*/  HMMA.16816.F32 R12, R180, R178.reuse, R12 ;  /* 0x000000b2b40c723c */ /* 0x080fe6000000180c */
[----:B------:R-:W-:Y:S02]  /*12f30*/  FMNMX3.FTZ R142, R0, R4, R5, !PT ;  /* 0x00000004008e7276 */ /* 0x000fe40007810005 */
[----:B------:R-:W-:Y:S03]  /*12f40*/  FMNMX3.FTZ R2, R3, R6, R7, !PT ;  /* 0x0000000603027276 */ /* 0x000fe60007810007 */
[C---:B------:R-:W-:Y:S04]  /*12f50*/  HMMA.16816.F32 R16, R172.reuse, R178, R16 ;  /* 0x000000b2ac10723c */ /* 0x040fe80000001810 */
[----:B------:R-:W-:Y:S04]  /*12f60*/  FMNMX3.FTZ R143, R140, R8, R9, !PT ;  /* 0x000000088c8f7276 */ /* 0x000fe80007810009 */
        /* <DEDUP_REMOVED lines=9> */
[C---:B------:R-:W-:Y:S04]  /*13000*/  HMMA.16816.F32 R40, R180.reuse, R188, R40 ;  /* 0x000000bcb428723c */ /* 0x040fe80000001828 */
[----:B------:R-:W-:Y:S02]  /*13010*/  FMNMX3.FTZ R176, R142, R32, R33, !PT ;  /* 0x000000208eb07276 */ /* 0x000fe40007810021 */
[----:B------:R-:W-:Y:S02]  /*13020*/  FMNMX3.FTZ R142, R2, R34, R35, !PT ;  /* 0x00000022028e7276 */ /* 0x000fe40007810023 */
[-C--:B------:R-:W-:Y:S03]  /*13030*/  HMMA.16816.F32 R44, R180, R190.reuse, R44 ;  /* 0x000000beb42c723c */ /* 0x080fe6000000182c */
[----:B------:R-:W-:Y:S02]  /*13040*/  FMNMX3.FTZ R2, R143, R12, R13, !PT ;  /* 0x0000000c8f027276 */ /* 0x000fe4000781000d */
[----:B------:R-:W-:Y:S02]  /*13050*/  FMNMX3.FTZ R143, R176, R36, R37, !PT ;  /* 0x00000024b08f7276 */ /* 0x000fe40007810025 */
[----:B------:R-:W-:Y:S01]  /*13060*/  FMNMX3.FTZ R142, R142, R38, R39, !PT ;  /* 0x000000268e8e7276 */ /* 0x000fe20007810027 */
[C---:B------:R-:W-:Y:S04]  /*13070*/  HMMA.16816.F32 R48, R172.reuse, R190, R48 ;  /* 0x000000beac30723c */ /* 0x040fe80000001830 */
[----:B------:R-:W-:Y:S04]  /*13080*/  FMNMX3.FTZ R2, R2, R24, R25, !PT ;  /* 0x0000001802027276 */ /* 0x000fe80007810019 */
[-C--:B------:R-:W-:Y:S03]  /*13090*/  HMMA.16816.F32 R52, R172, R192.reuse, R52 ;  /* 0x000000c0ac34723c */ /* 0x080fe60000001834 */
[----:B------:R-:W-:Y:S04]  /*130a0*/  FMNMX3.FTZ R2, R2, R28, R29, !PT ;  /* 0x0000001c02027276 */ /* 0x000fe8000781001d */
[----:B------:R-:W-:Y:S01]  /*130b0*/  FMNMX3.FTZ R2, R2, R40, R41, !PT ;  /* 0x0000002802027276 */ /* 0x000fe20007810029 */
[C---:B------:R-:W-:Y:S04]  /*130c0*/  HMMA.16816.F32 R56, R180.reuse, R192, R56 ;  /* 0x000000c0b438723c */ /* 0x040fe80000001838 */
[----:B------:R-:W-:Y:S02]  /*130d0*/  FMNMX3.FTZ R143, R143, R48, R49, !PT ;  /* 0x000000308f8f7276 */ /* 0x000fe40007810031 */
[----:B------:R-:W-:Y:S02]  /*130e0*/  FMNMX3.FTZ R142, R142, R50, R51, !PT ;  /* 0x000000328e8e7276 */ /* 0x000fe40007810033 */
[-C--:B------:R-:W-:Y:S03]  /*130f0*/  HMMA.16816.F32 R60, R180, R194.reuse, R60 ;  /* 0x000000c2b43c723c */ /* 0x080fe6000000183c */
[----:B------:R-:W-:Y:S02]  /*13100*/  FMNMX3.FTZ R143, R143, R52, R53, !PT ;  /* 0x000000348f8f7276 */ /* 0x000fe40007810035 */
[----:B------:R-:W-:Y:S02]  /*13110*/  FMNMX3.FTZ R142, R142, R54, R55, !PT ;  /* 0x000000368e8e7276 */ /* 0x000fe40007810037 */
[----:B------:R-:W-:Y:S01]  /*13120*/  FMNMX3.FTZ R2, R2, R44, R45, !PT ;  /* 0x0000002c02027276 */ /* 0x000fe2000781002d */
[C---:B------:R-:W-:Y:S08]  /*13130*/  HMMA.16816.F32 R64, R172.reuse, R194, R64 ;  /* 0x000000c2ac40723c */ /* 0x040ff00000001840 */
[-C--:B------:R-:W-:Y:S08]  /*13140*/  HMMA.16816.F32 R68, R172, R196.reuse, R68 ;  /* 0x000000c4ac44723c */ /* 0x080ff00000001844 */
[C---:B------:R-:W-:Y:S04]  /*13150*/  HMMA.16816.F32 R72, R180.reuse, R196, R72 ;  /* 0x000000c4b448723c */ /* 0x040fe80000001848 */
[----:B------:R-:W-:Y:S04]  /*13160*/  FMNMX3.FTZ R143, R143, R64, R65, !PT ;  /* 0x000000408f8f7276 */ /* 0x000fe80007810041 */
[-C--:B------:R-:W-:Y:S08]  /*13170*/  HMMA.16816.F32 R76, R180, R198.reuse, R76 ;  /* 0x000000c6b44c723c */ /* 0x080ff0000000184c */
[C---:B------:R-:W-:Y:S08]  /*13180*/  HMMA.16816.F32 R80, R172.reuse, R198, R80 ;  /* 0x000000c6ac50723c */ /* 0x040ff00000001850 */
[-C--:B------:R-:W-:Y:S08]  /*13190*/  HMMA.16816.F32 R84, R172, R200.reuse, R84 ;  /* 0x000000c8ac54723c */ /* 0x080ff00000001854 */
[C---:B------:R-:W-:Y:S08]  /*131a0*/  HMMA.16816.F32 R88, R180.reuse, R200, R88 ;  /* 0x000000c8b458723c */ /* 0x040ff00000001858 */
[-C--:B------:R-:W-:Y:S08]  /*131b0*/  HMMA.16816.F32 R92, R180, R202.reuse, R92 ;  /* 0x000000cab45c723c */ /* 0x080ff0000000185c */
[C---:B------:R-:W-:Y:S08]  /*131c0*/  HMMA.16816.F32 R96, R172.reuse, R202, R96 ;  /* 0x000000caac60723c */ /* 0x040ff00000001860 */
[-C--:B--2---:R-:W-:Y:S08]  /*131d0*/  HMMA.16816.F32 R100, R172, R204.reuse, R100 ;  /* 0x000000ccac64723c */ /* 0x084ff00000001864 */
        /* <DEDUP_REMOVED lines=32> */
.L_x_253:
[----:B------:R-:W-:Y:S01]  /*133e0*/  FMNMX3.FTZ R2, R186, R108, R109, !PT ;  /* 0x0000006cba027276 */ /* 0x000fe2000781006d */
[----:B-1----:R-:W1:Y:S01]  /*133f0*/  SHFL.BFLY PT, R144, R181, 0x2, 0x1f ;  /* 0x0c401f00b5907f89 */ /* 0x002e6200000e0000 */
[----:B------:R-:W-:Y:S01]  /*13400*/  UIADD3 UR17, UPT, UPT, UR19, 0x76cf5d0a, URZ ;  /* 0x76cf5d0a13117890 */ /* 0x000fe2000fffe0ff */
[----:B------:R-:W-:Y:S01]  /*13410*/  IMAD.SHL.U32 R204, R215, 0x4, RZ ;  /* 0x00000004d7cc7824 */ /* 0x000fe200078e00ff */
[----:B------:R-:W-:Y:S01]  /*13420*/  FMNMX3.FTZ R2, R2, R120, R121, !PT ;  /* 0x0000007802027276 */ /* 0x000fe20007810079 */
[----:B------:R-:W-:Y:S04]  /*13430*/  UIADD3 UR11, UPT, UPT, UR19, 0x646e171e, URZ ;  /* 0x646e171e130b7890 */ /* 0x000fe8000fffe0ff */
[----:B------:R-:W2:Y:S01]  /*13440*/  SHFL.BFLY PT, R145, R182, 0x2, 0x1f ;  /* 0x0c401f00b6917f89 */ /* 0x000ea200000e0000 */
[----:B------:R-:W-:Y:S01]  /*13450*/  UIADD3 UR16, UPT, UPT, UR19, 0x32370b8f, URZ ;  /* 0x32370b8f13107890 */ /* 0x000fe2000fffe0ff */
[----:B------:R-:W-:Y:S01]  /*13460*/  FMNMX3.FTZ R2, R2, R124, R125, !PT ;  /* 0x0000007c02027276 */ /* 0x000fe2000781007d */
[----:B------:R-:W-:Y:S01]  /*13470*/  UIADD3 UR13, UPT, UPT, UR19, -0x126145ec, URZ ;  /* 0xed9eba14130d7890 */ /* 0x000fe2000fffe0ff */
[C---:B------:R-:W-:Y:S01]  /*13480*/  LOP3.LUT R142, R204.reuse, UR19, R229, 0x96, !PT ;  /* 0x00000013cc8e7c12 */ /* 0x040fe2000f8e96e5 */
[----:B------:R-:W-:Y:S01]  /*13490*/  VIADD R147, R204, 0x1 ;  /* 0x00000001cc937836 */ /* 0x000fe20000000000 */
[----:B------:R-:W-:Y:S02]  /*134a0*/  UIADD3 UR12, UPT, UPT, UR19, -0x56f99767, URZ ;  /* 0xa9066899130c7890 */ /* 0x000fe4000fffe0ff */
[----:B------:R-:W3:Y:S01]  /*134b0*/  SHFL.BFLY PT, R172, R2, 0x2, 0x1f ;  /* 0x0c401f0002ac7f89 */ /* 0x000ee200000e0000 */
[----:B------:R-:W-:Y:S03]  /*134c0*/  IMAD.WIDE.U32 R142, R142, -0x326172a9, RZ ;  /* 0xcd9e8d578e8e7825 */ /* 0x000fe600078e00ff */
[C---:B------:R-:W-:Y:S02]  /*134d0*/  LOP3.LUT R174, R142.reuse, R219, RZ, 0x3c, !PT ;  /* 0x000000db8eae7212 */ /* 0x040fe400078e3cff */
[----:B------:R-:W-:Y:S02]  /*134e0*/  LOP3.LUT R183, R142, R225, RZ, 0x3c, !PT ;  /* 0x000000e18eb77212 */ /* 0x000fe400078e3cff */
[----:B------:R-:W-:Y:S01]  /*134f0*/  LOP3.LUT R142, R229, UR19, R147, 0x96, !PT ;  /* 0x00000013e58e7c12 */ /* 0x000fe2000f8e9693 */
[----:B------:R-:W-:Y:S01]  /*13500*/  IMAD.WIDE.U32 R174, R174, -0x2daee0ad, RZ ;  /* 0xd2511f53aeae7825 */ /* 0x000fe200078e00ff */
[----:B-1----:R-:W-:Y:S02]  /*13510*/  FMNMX.FTZ R144, R181, R144, !PT ;  /* 0x00000090b5907209 */ /* 0x002fe40007810000 */
[C---:B------:R-:W-:Y:S01]  /*13520*/  LOP3.LUT R146, R143.reuse, R224, RZ, 0x3c, !PT ;  /* 0x000000e08f927212 */ /* 0x040fe200078e3cff */
[----:B------:R-:W-:Y:S01]  /*13530*/  IMAD.WIDE.U32 R178, R142, -0x326172a9, RZ ;  /* 0xcd9e8d578eb27825 */ /* 0x000fe200078e00ff */
[----:B------:R-:W-:Y:S01]  /*13540*/  LOP3.LUT R173, R143, R226, RZ, 0x3c, !PT ;  /* 0x000000e28fad7212 */ /* 0x000fe200078e3cff */
[----:B------:R-:W1:Y:S01]  /*13550*/  SHFL.BFLY PT, R180, R144, 0x1, 0x1f ;  /* 0x0c201f0090b47f89 */ /* 0x000e6200000e0000 */
[----:B--2---:R-:W-:Y:S01]  /*13560*/  FMNMX.FTZ R145, R182, R145, !PT ;  /* 0x00000091b6917209 */ /* 0x004fe20007810000 */
[----:B------:R-:W-:Y:S01]  /*13570*/  IMAD.WIDE.U32 R142, R146, -0x2daee0ad, RZ ;  /* 0xd2511f53928e7825 */ /* 0x000fe200078e00ff */
[----:B------:R-:W-:Y:S02]  /*13580*/  FMNMX3.FTZ R146, R141, R10, R11, !PT ;  /* 0x0000000a8d927276 */ /* 0x000fe4000781000b */
[----:B------:R-:W-:Y:S03]  /*13590*/  LOP3.LUT R177, R178, R219, RZ, 0x3c, !PT ;  /* 0x000000dbb2b17212 */ /* 0x000fe600078e3cff */
[----:B------:R-:W2:Y:S01]  /*135a0*/  SHFL.BFLY PT, R181, R145, 0x1, 0x1f ;  /* 0x0c201f0091b57f89 */ /* 0x000ea200000e0000 */
[----:B------:R-:W-:Y:S02]  /*135b0*/  FMNMX3.FTZ R147, R146, R14, R15, !PT ;  /* 0x0000000e92937276 */ /* 0x000fe4000781000f */
[----:B---3--:R-:W-:Y:S01]  /*135c0*/  FMNMX.FTZ R146, R2, R172, !PT ;  /* 0x000000ac02927209 */ /* 0x008fe20007810000 */
[----:B------:R-:W-:Y:S01]  /*135d0*/  IMAD.WIDE.U32 R190, R177, -0x2daee0ad, RZ ;  /* 0xd2511f53b1be7825 */ /* 0x000fe200078e00ff */
[----:B------:R-:W-:Y:S02]  /*135e0*/  FMNMX3.FTZ R2, R147, R26, R27, !PT ;  /* 0x0000001a93027276 */ /* 0x000fe4000781001b */
[----:B------:R-:W-:Y:S01]  /*135f0*/  LOP3.LUT R182, R232, UR17, R143, 0x96, !PT ;  /* 0x00000011e8b67c12 */ /* 0x000fe2000f8e968f */
[----:B------:R-:W3:Y:S01]  /*13600*/  SHFL.BFLY PT, R147, R146, 0x1, 0x1f ;  /* 0x0c201f0092937f89 */ /* 0x000ee200000e0000 */
[----:B------:R-:W-:Y:S02]  /*13610*/  FMNMX3.FTZ R2, R2, R30, R31, !PT ;  /* 0x0000001e02027276 */ /* 0x000fe4000781001f */
[----:B------:R-:W-:Y:S01]  /*13620*/  LOP3.LUT R192, R142, UR16, R175, 0x96, !PT ;  /* 0x000000108ec07c12 */ /* 0x000fe2000f8e96af */
[----:B------:R-:W-:Y:S01]  /*13630*/  IMAD.WIDE.U32 R142, R173, -0x2daee0ad, RZ ;  /* 0xd2511f53ad8e7825 */ /* 0x000fe200078e00ff */
[----:B------:R-:W-:Y:S02]  /*13640*/  FMNMX3.FTZ R2, R2, R42, R43, !PT ;  /* 0x0000002a02027276 */ /* 0x000fe4000781002b */
[----:B------:R-:W-:Y:S01]  /*13650*/  LOP3.LUT R176, R179, R224, RZ, 0x3c, !PT ;  /* 0x000000e0b3b07212 */ /* 0x000fe200078e3cff */
[----:B------:R-:W-:Y:S01]  /*13660*/  IMAD.WIDE.U32 R172, R183, -0x2daee0ad, RZ ;  /* 0xd2511f53b7ac7825 */ /* 0x000fe200078e00ff */
[----:B------:R-:W-:Y:S02]  /*13670*/  FMNMX3.FTZ R2, R2, R46, R47, !PT ;  /* 0x0000002e02027276 */ /* 0x000fe4000781002f */
[----:B-1----:R-:W-:Y:S01]  /*13680*/  FMNMX.FTZ R144, R144, R180, !PT ;  /* 0x000000b490907209 */ /* 0x002fe20007810000 */
[----:B------:R-:W-:Y:S01]  /*13690*/  IMAD.WIDE.U32 R184, R176, -0x2daee0ad, RZ ;  /* 0xd2511f53b0b87825 */ /* 0x000fe200078e00ff */
[----:B------:R-:W-:Y:S02]  /*136a0*/  FMNMX3.FTZ R2, R2, R58, R59, !PT ;  /* 0x0000003a02027276 */ /* 0x000fe4000781003b */
[----:B------:R-:W-:Y:S01]  /*136b0*/  LOP3.LUT R173, R142, UR16, R173, 0x96, !PT ;  /* 0x000000108ead7c12 */ /* 0x000fe2000f8e96ad */
[----:B------:R-:W-:Y:S01]  /*136c0*/  FADD.FTZ R0, -R144, R0 ;  /* 0x0000000090007221 */ /* 0x000fe20000010100 */
[----:B------:R-:W-:Y:S01]  /*136d0*/  FMNMX3.FTZ R142, R2, R62, R63, !PT ;  /* 0x0000003e028e7276 */ /* 0x000fe2000781003f */
[----:B------:R-:W-:Y:S01]  /*136e0*/  FMUL.FTZ R187, R144, UR4 ;  /* 0x0000000490bb7c20 */ /* 0x000fe20008410000 */
[----:B------:R-:W-:Y:S01]  /*136f0*/  LOP3.LUT R177, R230, UR17, R143, 0x96, !PT ;  /* 0x00000011e6b17c12 */ /* 0x000fe2000f8e968f */
[----:B------:R-:W-:Y:S01]  /*13700*/  FMUL.FTZ R2, R0, UR4 ;  /* 0x0000000400027c20 */ /* 0x000fe20008410000 */
[----:B--2---:R-:W-:Y:S01]  /*13710*/  FMNMX.FTZ R143, R145, R181, !PT ;  /* 0x000000b5918f7209 */ /* 0x004fe20007810000 */
[----:B------:R-:W-:Y:S01]  /*13720*/  IMAD.WIDE.U32 R182, R182, -0x326172a9, RZ ;  /* 0xcd9e8d57b6b67825 */ /* 0x000fe200078e00ff */
[----:B------:R-:W-:Y:S01]  /*13730*/  FMNMX3.FTZ R142, R142, R74, R75, !PT ;  /* 0x0000004a8e8e7276 */ /* 0x000fe2000781004b */
[----:B------:R1:W2:Y:S01]  /*13740*/  MUFU.EX2 R145, R2 ;  /* 0x0000000200917308 */ /* 0x0002a20000000800 */
[----:B------:R-:W-:Y:S01]  /*13750*/  FSETP.NEU.FTZ.AND P0, PT, R144, -INF , PT ;  /* 0xff8000009000780b */ /* 0x000fe20003f1d000 */
[C---:B------:R-:W-:Y:S01]  /*13760*/  FADD.FTZ R0, -R143.reuse, R3 ;  /* 0x000000038f007221 */ /* 0x040fe20000010100 */
[----:B------:R-:W-:Y:S01]  /*13770*/  FMNMX3.FTZ R3, R142, R78, R79, !PT ;  /* 0x0000004e8e037276 */ /* 0x000fe2000781004f */
[----:B------:R-:W-:Y:S01]  /*13780*/  FMUL.FTZ R186, R143, UR4 ;  /* 0x000000048fba7c20 */ /* 0x000fe20008410000 */
[----:B---3--:R-:W-:Y:S01]  /*13790*/  FMNMX.FTZ R142, R146, R147, !PT ;  /* 0x00000093928e7209 */ /* 0x008fe20007810000 */
[----:B------:R-:W-:Y:S01]  /*137a0*/  IMAD.WIDE.U32 R192, R192, -0x326172a9, RZ ;  /* 0xcd9e8d57c0c07825 */ /* 0x000fe200078e00ff */
[----:B------:R-:W-:Y:S02]  /*137b0*/  FMNMX3.FTZ R146, R3, R90, R91, !PT ;  /* 0x0000005a03927276 */ /* 0x000fe4000781005b */
[----:B------:R-:W-:Y:S02]  /*137c0*/  FSEL R187, R187, RZ, P0 ;  /* 0x000000ffbbbb7208 */ /* 0x000fe40000000000 */
[----:B------:R-:W-:Y:S02]  /*137d0*/  FSETP.NEU.FTZ.AND P0, PT, R143, -INF , PT ;  /* 0xff8000008f00780b */ /* 0x000fe40003f1d000 */
[----:B------:R-:W-:Y:S01]  /*137e0*/  LOP3.LUT R179, R179, R226, RZ, 0x3c, !PT ;  /* 0x000000e2b3b37212 */ /* 0x000fe200078e3cff */
[--C-:B------:R-:W-:Y:S01]  /*137f0*/  FFMA.FTZ R16, R16, UR4, -R187.reuse ;  /* 0x0000000410107c23 */ /* 0x100fe200080108bb */
[----:B------:R-:W-:Y:S01]  /*13800*/  FSEL R186, R186, RZ, P0 ;  /* 0x000000ffbaba7208 */ /* 0x000fe20000000000 */
[----:B------:R-:W-:Y:S01]  /*13810*/  FFMA.FTZ R17, R17, UR4, -R187 ;  /* 0x0000000411117c23 */ /* 0x000fe200080108bb */
[----:B-1----:R-:W-:Y:S01]  /*13820*/  FMUL.FTZ R2, R0, UR4 ;  /* 0x0000000400027c20 */ /* 0x002fe20008410000 */
[----:B------:R-:W-:Y:S01]  /*13830*/  MUFU.EX2 R241, R16 ;  /* 0x0000001000f17308 */ /* 0x000fe20000000800 */
[----:B------:R-:W-:Y:S01]  /*13840*/  LOP3.LUT R178, R178, R225, RZ, 0x3c, !PT ;  /* 0x000000e1b2b27212 */ /* 0x000fe200078e3cff */
[----:B------:R-:W-:Y:S01]  /*13850*/  FADD.FTZ R0, -R142, R140 ;  /* 0x0000008c8e007221 */ /* 0x000fe20000010100 */
[----:B------:R-:W-:Y:S01]  /*13860*/  LOP3.LUT R180, R232, UR17, R185, 0x96, !PT ;  /* 0x00000011e8b47c12 */ /* 0x000fe2000f8e96b9 */
[--C-:B------:R-:W-:Y:S01]  /*13870*/  FFMA.FTZ R18, R18, UR4, -R186.reuse ;  /* 0x0000000412127c23 */ /* 0x100fe200080108ba */
[----:B------:R-:W-:Y:S01]  /*13880*/  LOP3.LUT R194, R184, UR16, R191, 0x96, !PT ;  /* 0x00000010b8c27c12 */ /* 0x000fe2000f8e96bf */
[----:B------:R-:W-:Y:S01]  /*13890*/  FMUL.FTZ R0, R0, UR4 ;  /* 0x0000000400007c20 */ /* 0x000fe20008410000 */
[----:B------:R-:W-:Y:S03]  /*138a0*/  LOP3.LUT R176, R222, UR9, R183, 0x96, !PT ;  /* 0x00000009deb07c12 */ /* 0x000fe6000f8e96b7 */
[----:B------:R1:W-:Y:S01]  /*138b0*/  MUFU.EX2 R3, R2 ;  /* 0x0000000200037308 */ /* 0x0003e20000000800 */
[----:B------:R-:W-:Y:S01]  /*138c0*/  LOP3.LUT R175, R182, UR8, R193, 0x96, !PT ;  /* 0x00000008b6af7c12 */ /* 0x000fe2000f8e96c1 */
[----:B------:R-:W-:Y:S01]  /*138d0*/  IMAD.WIDE.U32 R184, R179, -0x2daee0ad, RZ ;  /* 0xd2511f53b3b87825 */ /* 0x000fe200078e00ff */
[----:B------:R-:W-:Y:S03]  /*138e0*/  FSETP.NEU.FTZ.AND P0, PT, R142, -INF , PT ;  /* 0xff8000008e00780b */ /* 0x000fe60003f1d000 */
[--C-:B------:R-:W-:Y:S01]  /*138f0*/  FFMA.FTZ R19, R19, UR4, -R186.reuse ;  /* 0x0000000413137c23 */ /* 0x100fe200080108ba */
[----:B------:R-:W-:Y:S01]  /*13900*/  FFMA.FTZ R5, R5, UR4, -R187 ;  /* 0x0000000405057c23 */ /* 0x000fe200080108bb */
[----:B------:R-:W-:Y:S01]  /*13910*/  IMAD.WIDE.U32 R198, R178, -0x2daee0ad, RZ ;  /* 0xd2511f53b2c67825 */ /* 0x000fe200078e00ff */
[----:B------:R-:W-:Y:S01]  /*13920*/  LOP3.LUT R178, R230, UR17, R185, 0x96, !PT ;  /* 0x00000011e6b27c12 */ /* 0x000fe2000f8e96b9 */
[----:B------:R3:W-:Y:S02]  /*13930*/  MUFU.EX2 R140, R0 ;  /* 0x00000000008c7308 */ /* 0x0007e40000000800 */
[--C-:B------:R-:W-:Y:S01]  /*13940*/  FFMA.FTZ R6, R6, UR4, -R186.reuse ;  /* 0x0000000406067c23 */ /* 0x100fe200080108ba */
[----:B------:R-:W-:Y:S01]  /*13950*/  FFMA.FTZ R4, R4, UR4, -R187 ;  /* 0x0000000404047c23 */ /* 0x000fe200080108bb */
[----:B------:R-:W-:Y:S01]  /*13960*/  LOP3.LUT R191, R184, UR16, R199, 0x96, !PT ;  /* 0x00000010b8bf7c12 */ /* 0x000fe2000f8e96c7 */
[--C-:B------:R-:W-:Y:S01]  /*13970*/  FFMA.FTZ R7, R7, UR4, -R186.reuse ;  /* 0x0000000407077c23 */ /* 0x100fe200080108ba */
[--C-:B------:R-:W-:Y:S01]  /*13980*/  FFMA.FTZ R32, R32, UR4, -R187.reuse ;  /* 0x0000000420207c23 */ /* 0x100fe200080108bb */
[----:B------:R-:W-:Y:S01]  /*13990*/  FFMA.FTZ R33, R33, UR4, -R187 ;  /* 0x0000000421217c23 */ /* 0x000fe200080108bb */
[--C-:B------:R-:W-:Y:S01]  /*139a0*/  FFMA.FTZ R34, R34, UR4, -R186.reuse ;  /* 0x0000000422227c23 */ /* 0x100fe200080108ba */
[----:B-1----:R-:W-:Y:S01]  /*139b0*/  FMNMX3.FTZ R2, R146, R94, R95, !PT ;  /* 0x0000005e92027276 */ /* 0x002fe2000781005f */
[--C-:B------:R-:W-:Y:S01]  /*139c0*/  FFMA.FTZ R20, R20, UR4, -R187.reuse ;  /* 0x0000000414147c23 */ /* 0x100fe200080108bb */
[--C-:B------:R-:W-:Y:S01]  /*139d0*/  FFMA.FTZ R22, R22, UR4, -R186.reuse ;  /* 0x0000000416167c23 */ /* 0x100fe200080108ba */
[----:B------:R-:W-:Y:S01]  /*139e0*/  FFMA.FTZ R21, R21, UR4, -R187 ;  /* 0x0000000415157c23 */ /* 0x000fe200080108bb */
[----:B------:R-:W-:Y:S01]  /*139f0*/  FMNMX3.FTZ R2, R2, R106, R107, !PT ;  /* 0x0000006a02027276 */ /* 0x000fe2000781006b */
[--C-:B------:R-:W-:Y:S01]  /*13a00*/  FFMA.FTZ R23, R23, UR4, -R186.reuse ;  /* 0x0000000417177c23 */ /* 0x100fe200080108ba */
[--C-:B------:R-:W-:Y:S01]  /*13a10*/  FFMA.FTZ R49, R49, UR4, -R187.reuse ;  /* 0x0000000431317c23 */ /* 0x100fe200080108bb */
[--C-:B------:R-:W-:Y:S01]  /*13a20*/  FFMA.FTZ R50, R50, UR4, -R186.reuse ;  /* 0x0000000432327c23 */ /* 0x100fe200080108ba */
[----:B------:R-:W-:Y:S01]  /*13a30*/  FFMA.FTZ R36, R36, UR4, -R187 ;  /* 0x0000000424247c23 */ /* 0x000fe200080108bb */
[----:B---3--:R-:W-:Y:S01]  /*13a40*/  FMNMX3.FTZ R0, R2, R110, R111, !PT ;  /* 0x0000006e02007276 */ /* 0x008fe2000781006f */
[--C-:B------:R-:W-:Y:S01]  /*13a50*/  FFMA.FTZ R51, R51, UR4, -R186.reuse ;  /* 0x0000000433337c23 */ /* 0x100fe200080108ba */
[----:B------:R-:W-:Y:S01]  /*13a60*/  FFMA.FTZ R37, R37, UR4, -R187 ;  /* 0x0000000425257c23 */ /* 0x000fe200080108bb */
[--C-:B------:R-:W-:Y:S01]  /*13a70*/  FFMA.FTZ R38, R38, UR4, -R186.reuse ;  /* 0x0000000426267c23 */ /* 0x100fe200080108ba */
[----:B------:R-:W-:Y:S01]  /*13a80*/  FMNMX3.FTZ R0, R0, R122, R123, !PT ;  /* 0x0000007a00007276 */ /* 0x000fe2000781007b */
[----:B------:R1:W3:Y:S01]  /*13a90*/  MUFU.EX2 R227, R17 ;  /* 0x0000001100e37308 */ /* 0x0002e20000000800 */
[--C-:B------:R-:W-:Y:S01]  /*13aa0*/  FFMA.FTZ R39, R39, UR4, -R186.reuse ;  /* 0x0000000427277c23 */ /* 0x100fe200080108ba */
[----:B------:R-:W-:Y:S01]  /*13ab0*/  FFMA.FTZ R64, R64, UR4, -R187 ;  /* 0x0000000440407c23 */ /* 0x000fe200080108bb */
[----:B------:R-:W-:Y:S01]  /*13ac0*/  FMNMX3.FTZ R0, R0, R126, R127, !PT ;  /* 0x0000007e00007276 */ /* 0x000fe2000781007f */
[--C-:B------:R-:W-:Y:S01]  /*13ad0*/  FFMA.FTZ R65, R65, UR4, -R187.reuse ;  /* 0x0000000441417c23 */ /* 0x100fe200080108bb */
[--C-:B------:R-:W-:Y:S01]  /*13ae0*/  FFMA.FTZ R67, R67, UR4, -R186.reuse ;  /* 0x0000000443437c23 */ /* 0x100fe200080108ba */
[--C-:B------:R-:W-:Y:S01]  /*13af0*/  FFMA.FTZ R66, R66, UR4, -R186.reuse ;  /* 0x0000000442427c23 */ /* 0x100fe200080108ba */
[--C-:B------:R-:W-:Y:S01]  /*13b00*/  FFMA.FTZ R54, R54, UR4, -R186.reuse ;  /* 0x0000000436367c23 */ /* 0x100fe200080108ba */
[----:B------:R-:W4:Y:S01]  /*13b10*/  SHFL.BFLY PT, R2, R0, 0x2, 0x1f ;  /* 0x0c401f0000027f89 */ /* 0x000f2200000e0000 */
        /* <DEDUP_REMOVED lines=21> */
[----:B------:R-:W-:Y:S01]  /*13c70*/  FFMA.FTZ R118, R118, UR4, -R186 ;  /* 0x0000000476767c23 */ /* 0x000fe200080108ba */
[--C-:B------:R-:W-:Y:S01]  /*13c80*/  FFMA.FTZ R96, R96, UR4, -R187.reuse ;  /* 0x0000000460607c23 */ /* 0x100fe200080108bb */
[----:B----4-:R-:W-:Y:S01]  /*13c90*/  FMNMX.FTZ R0, R0, R2, !PT ;  /* 0x0000000200007209 */ /* 0x010fe20007810000 */
[----:B------:R4:W-:Y:S01]  /*13ca0*/  MUFU.EX2 R240, R18 ;  /* 0x0000001200f07308 */ /* 0x0009e20000000800 */
[----:B------:R-:W-:Y:S04]  /*13cb0*/  IMAD.WIDE.U32 R182, R177, -0x326172a9, RZ ;  /* 0xcd9e8d57b1b67825 */ /* 0x000fe800078e00ff */
[----:B------:R-:W-:Y:S01]  /*13cc0*/  FFMA.FTZ R97, R97, UR4, -R187 ;  /* 0x0000000461617c23 */ /* 0x000fe200080108bb */
[----:B------:R-:W5:Y:S01]  /*13cd0*/  SHFL.BFLY PT, R2, R0, 0x1, 0x1f ;  /* 0x0c201f0000027f89 */ /* 0x000f6200000e0000 */
[----:B------:R-:W-:Y:S01]  /*13ce0*/  IMAD.WIDE.U32 R146, R173, -0x326172a9, RZ ;  /* 0xcd9e8d57ad927825 */ /* 0x000fe200078e00ff */
[----:B------:R-:W-:Y:S02]  /*13cf0*/  LOP3.LUT R173, R220, UR9, R183, 0x96, !PT ;  /* 0x00000009dcad7c12 */ /* 0x000fe4000f8e96b7 */
[----:B------:R3:W-:Y:S01]  /*13d00*/  MUFU.EX2 R234, R19 ;  /* 0x0000001300ea7308 */ /* 0x0007e20000000800 */
[----:B------:R-:W-:Y:S01]  /*13d10*/  FFMA.FTZ R84, R84, UR4, -R187 ;  /* 0x0000000454547c23 */ /* 0x000fe200080108bb */
[----:B------:R-:W-:Y:S01]  /*13d20*/  LOP3.LUT R147, R182, UR8, R147, 0x96, !PT ;  /* 0x00000008b6937c12 */ /* 0x000fe2000f8e9693 */
[----:B------:R-:W-:Y:S04]  /*13d30*/  IMAD.WIDE.U32 R180, R180, -0x326172a9, RZ ;  /* 0xcd9e8d57b4b47825 */ /* 0x000fe800078e00ff */
[--C-:B------:R-:W-:Y:S01]  /*13d40*/  FFMA.FTZ R85, R85, UR4, -R187.reuse ;  /* 0x0000000455557c23 */ /* 0x100fe200080108bb */
[----:B------:R-:W-:Y:S01]  /*13d50*/  FFMA.FTZ R112, R112, UR4, -R187 ;  /* 0x0000000470707c23 */ /* 0x000fe200080108bb */
[----:B------:R-:W-:Y:S01]  /*13d60*/  IMAD.WIDE.U32 R194, R194, -0x326172a9, RZ ;  /* 0xcd9e8d57c2c27825 */ /* 0x000fe200078e00ff */
[----:B-1----:R-:W-:Y:S01]  /*13d70*/  LOP3.LUT R17, R222, UR9, R181, 0x96, !PT ;  /* 0x00000009de117c12 */ /* 0x002fe2000f8e96b5 */
[----:B------:R-:W-:Y:S02]  /*13d80*/  MUFU.EX2 R131, R131 ;  /* 0x0000008300837308 */ /* 0x000fe40000000800 */
[--C-:B------:R-:W-:Y:S01]  /*13d90*/  FFMA.FTZ R113, R113, UR4, -R187.reuse ;  /* 0x0000000471717c23 */ /* 0x100fe200080108bb */
[----:B------:R-:W-:Y:S01]  /*13da0*/  FFMA.FTZ R100, R100, UR4, -R187 ;  /* 0x0000000464647c23 */ /* 0x000fe200080108bb */
[----:B------:R-:W-:Y:S01]  /*13db0*/  LOP3.LUT R16, R180, UR8, R195, 0x96, !PT ;  /* 0x00000008b4107c12 */ /* 0x000fe2000f8e96c3 */
[--C-:B------:R-:W-:Y:S01]  /*13dc0*/  FFMA.FTZ R101, R101, UR4, -R187.reuse ;  /* 0x0000000465657c23 */ /* 0x100fe200080108bb */
[--C-:B------:R-:W-:Y:S01]  /*13dd0*/  FFMA.FTZ R128, R128, UR4, -R187.reuse ;  /* 0x0000000480807c23 */ /* 0x100fe200080108bb */
[--C-:B------:R-:W-:Y:S01]  /*13de0*/  FFMA.FTZ R129, R129, UR4, -R187.reuse ;  /* 0x0000000481817c23 */ /* 0x100fe200080108bb */
[----:B------:R-:W-:Y:S01]  /*13df0*/  FFMA.FTZ R116, R116, UR4, -R187 ;  /* 0x0000000474747c23 */ /* 0x000fe200080108bb */
[----:B------:R-:W-:Y:S01]  /*13e00*/  IMAD.WIDE.U32 R206, R16, -0x2daee0ad, RZ ;  /* 0xd2511f5310ce7825 */ /* 0x000fe200078e00ff */
[----:B------:R-:W-:Y:S02]  /*13e10*/  MUFU.EX2 R236, R7 ;  /* 0x0000000700ec7308 */ /* 0x000fe40000000800 */
[----:B-----5:R-:W-:Y:S01]  /*13e20*/  FMNMX.FTZ R2, R0, R2, !PT ;  /* 0x0000000200027209 */ /* 0x020fe20007810000 */
[----:B------:R-:W-:Y:S01]  /*13e30*/  FMUL.FTZ R185, R142, UR4 ;  /* 0x000000048eb97c20 */ /* 0x000fe20008410000 */
[----:B------:R-:W-:Y:S04]  /*13e40*/  IMAD.WIDE.U32 R182, R176, -0x2daee0ad, RZ ;  /* 0xd2511f53b0b67825 */ /* 0x000fe800078e00ff */
[----:B--2---:R-:W-:Y:S01]  /*13e50*/  FMUL.FTZ R132, R145, R132 ;  /* 0x0000008491847220 */ /* 0x004fe20000410000 */
[C---:B------:R-:W-:Y:S01]  /*13e60*/  FMUL.FTZ R184, R2.reuse, UR4 ;  /* 0x0000000402b87c20 */ /* 0x040fe20008410000 */
[----:B------:R-:W-:Y:S01]  /*13e70*/  FSEL R185, R185, RZ, P0 ;  /* 0x000000ffb9b97208 */ /* 0x000fe20000000000 */
[----:B------:R1:W-:Y:S01]  /*13e80*/  MUFU.EX2 R238, R5 ;  /* 0x0000000500ee7308 */ /* 0x0003e20000000800 */
[----:B------:R-:W-:Y:S01]  /*13e90*/  FSETP.NEU.FTZ.AND P0, PT, R2, -INF , PT ;  /* 0xff8000000200780b */ /* 0x000fe20003f1d000 */
[----:B------:R-:W-:Y:S01]  /*13ea0*/  IMAD.WIDE.U32 R200, R175, -0x2daee0ad, RZ ;  /* 0xd2511f53afc87825 */ /* 0x000fe200078e00ff */
[----:B------:R-:W-:Y:S02]  /*13eb0*/  LOP3.LUT R188, R174, UR13, R183, 0x96, !PT ;  /* 0x0000000daebc7c12 */ /* 0x000fe4000f8e96b7 */
[----:B------:R-:W-:Y:S01]  /*13ec0*/  FSEL R184, R184, RZ, P0 ;  /* 0x000000ffb8b87208 */ /* 0x000fe20000000000 */
[----:B------:R-:W-:Y:S01]  /*13ed0*/  IMAD.WIDE.U32 R176, R173, -0x2daee0ad, RZ ;  /* 0xd2511f53adb07825 */ /* 0x000fe200078e00ff */
[----:B----4-:R-:W-:Y:S03]  /*13ee0*/  LOP3.LUT R18, R182, UR12, R201, 0x96, !PT ;  /* 0x0000000cb6127c12 */ /* 0x010fe6000f8e96c9 */
[----:B------:R2:W-:Y:S01]  /*13ef0*/  MUFU.EX2 R249, R6 ;  /* 0x0000000600f97308 */ /* 0x0005e20000000800 */
[----:B------:R-:W-:Y:S01]  /*13f00*/  ISETP.NE.AND P0, PT, R215, RZ, PT ;  /* 0x000000ffd700720c */ /* 0x000fe20003f05270 */
[----:B------:R-:W-:Y:S01]  /*13f10*/  IMAD.WIDE.U32 R202, R147, -0x2daee0ad, RZ ;  /* 0xd2511f5393ca7825 */ /* 0x000fe200078e00ff */
[----:B------:R-:W-:Y:S03]  /*13f20*/  LOP3.LUT R172, R172, UR13, R177, 0x96, !PT ;  /* 0x0000000dacac7c12 */ /* 0x000fe6000f8e96b1 */
[--C-:B------:R-:W-:Y:S01]  /*13f30*/  FFMA.FTZ R28, R28, UR4, -R185.reuse ;  /* 0x000000041c1c7c23 */ /* 0x100fe200080108b9 */
[----:B------:R-:W-:Y:S01]  /*13f40*/  FFMA.FTZ R29, R29, UR4, -R185 ;  /* 0x000000041d1d7c23 */ /* 0x000fe200080108b9 */
[----:B------:R-:W-:Y:S02]  /*13f50*/  LOP3.LUT R16, R176, UR12, R203, 0x96, !PT ;  /* 0x0000000cb0107c12 */ /* 0x000fe4000f8e96cb */
[----:B------:R4:W5:Y:S01]  /*13f60*/  MUFU.EX2 R252, R4 ;  /* 0x0000000400fc7308 */ /* 0x0009620000000800 */
[----:B------:R-:W-:Y:S04]  /*13f70*/  IMAD.WIDE.U32 R174, R17, -0x2daee0ad, RZ ;  /* 0xd2511f5311ae7825 */ /* 0x000fe800078e00ff */
[----:B------:R-:W-:Y:S01]  /*13f80*/  FFMA.FTZ R8, R8, UR4, -R185 ;  /* 0x0000000408087c23 */ /* 0x000fe200080108b9 */
[--C-:B------:R-:W-:Y:S01]  /*13f90*/  FFMA.FTZ R10, R10, UR4, -R184.reuse ;  /* 0x000000040a0a7c23 */ /* 0x100fe200080108b8 */
[----:B---3--:R-:W-:Y:S01]  /*13fa0*/  IMAD.WIDE.U32 R18, R18, -0x326172a9, RZ ;  /* 0xcd9e8d5712127825 */ /* 0x008fe200078e00ff */
[----:B------:R-:W-:Y:S02]  /*13fb0*/  LOP3.LUT R195, R190, UR13, R175, 0x96, !PT ;  /* 0x0000000dbec37c12 */ /* 0x000fe4000f8e96af */
[----:B------:R-:W-:Y:S01]  /*13fc0*/  LOP3.LUT R196, R174, UR12, R207, 0x96, !PT ;  /* 0x0000000caec47c12 */ /* 0x000fe2000f8e96cf */
[----:B------:R-:W-:Y:S01]  /*13fd0*/  IMAD.WIDE.U32 R188, R188, -0x326172a9, RZ ;  /* 0xcd9e8d57bcbc7825 */ /* 0x000fe200078e00ff */
[C---:B------:R-:W-:Y:S01]  /*13fe0*/  PRMT R173, R18.reuse, 0x7773, RZ ;  /* 0x0000777312ad7816 */ /* 0x040fe200000000ff */
[----:B------:R-:W-:Y:S01]  /*13ff0*/  MUFU.EX2 R243, R8 ;  /* 0x0000000800f37308 */ /* 0x000fe20000000800 */
[----:B------:R-:W-:Y:S01]  /*14000*/  PRMT R175, R18, 0x7772, RZ ;  /* 0x0000777212af7816 */ /* 0x000fe200000000ff */
[----:B------:R-:W-:Y:S01]  /*14010*/  IMAD.WIDE.U32 R16, R16, -0x326172a9, RZ ;  /* 0xcd9e8d5710107825 */ /* 0x000fe200078e00ff */
[----:B-1----:R-:W-:Y:S02]  /*14020*/  LOP3.LUT R5, R188, UR6, R19, 0x96, !PT ;  /* 0x00000006bc057c12 */ /* 0x002fe4000f8e9613 */
[----:B------:R-:W-:Y:S01]  /*14030*/  PRMT R177, R18, 0x7771, RZ ;  /* 0x0000777112b17816 */ /* 0x000fe200000000ff */
[----:B------:R-:W-:Y:S01]  /*14040*/  FFMA.FTZ R11, R11, UR4, -R184 ;  /* 0x000000040b0b7c23 */ /* 0x000fe200080108b8 */
[C---:B------:R-:W-:Y:S01]  /*14050*/  PRMT R147, R16.reuse, 0x7773, RZ ;  /* 0x0000777310937816 */ /* 0x040fe200000000ff */
[----:B------:R-:W-:Y:S01]  /*14060*/  IMAD.MOV.U32 R174, RZ, RZ, R18 ;  /* 0x000000ffffae7224 */ /* 0x000fe200078e0012 */
[----:B--2---:R-:W-:Y:S01]  /*14070*/  PRMT R6, R16, 0x7772, RZ ;  /* 0x0000777210067816 */ /* 0x004fe200000000ff */
[----:B------:R-:W-:Y:S01]  /*14080*/  IMAD.WIDE.U32 R18, R172, -0x326172a9, RZ ;  /* 0xcd9e8d57ac127825 */ /* 0x000fe200078e00ff */
[C---:B------:R-:W-:Y:S01]  /*14090*/  PRMT R0, R5.reuse, 0x7632, R0 ;  /* 0x0000763205007816 */ /* 0x040fe20000000000 */
[----:B------:R-:W-:Y:S01]  /*140a0*/  MUFU.EX2 R239, R10 ;  /* 0x0000000a00ef7308 */ /* 0x000fe20000000800 */
[----:B------:R-:W-:Y:S01]  /*140b0*/  LOP3.LUT R7, R5, 0xff, RZ, 0xc0, !PT ;  /* 0x000000ff05077812 */ /* 0x000fe200078ec0ff */
[--C-:B------:R-:W-:Y:S01]  /*140c0*/  FFMA.FTZ R30, R30, UR4, -R184.reuse ;  /* 0x000000041e1e7c23 */ /* 0x100fe200080108b8 */
[----:B----4-:R-:W-:Y:S01]  /*140d0*/  LOP3.LUT R4, R18, UR6, R17, 0x96, !PT ;  /* 0x0000000612047c12 */ /* 0x010fe2000f8e9611 */
[----:B------:R-:W-:Y:S01]  /*140e0*/  FFMA.FTZ R44, R44, UR4, -R185 ;  /* 0x000000042c2c7c23 */ /* 0x000fe200080108b9 */
[----:B------:R-:W-:Y:S01]  /*140f0*/  PRMT R18, R6, 0x5410, R147 ;  /* 0x0000541006127816 */ /* 0x000fe20000000093 */
[----:B------:R-:W-:Y:S01]  /*14100*/  FFMA.FTZ R41, R41, UR4, -R185 ;  /* 0x0000000429297c23 */ /* 0x000fe200080108b9 */
[----:B------:R-:W-:Y:S03]  /*14110*/  LOP3.LUT R6, R5, 0xffff, RZ, 0xc0, !PT ;  /* 0x0000ffff05067812 */ /* 0x000fe600078ec0ff */
[----:B------:R1:W-:Y:S01]  /*14120*/  MUFU.EX2 R245, R11 ;  /* 0x0000000b00f57308 */ /* 0x0003e20000000800 */
[----:B------:R-:W-:Y:S01]  /*14130*/  SHF.R.U32.HI R5, RZ, 0x18, R5 ;  /* 0x00000018ff057819 */ /* 0x000fe20000011605 */
[----:B------:R-:W-:Y:S01]  /*14140*/  FFMA.FTZ R42, R42, UR4, -R184 ;  /* 0x000000042a2a7c23 */ /* 0x000fe200080108b8 */
[----:B------:R-:W-:Y:S01]  /*14150*/  LOP3.LUT R0, R0, 0xff, RZ, 0xc0, !PT ;  /* 0x000000ff00007812 */ /* 0x000fe200078ec0ff */
[----:B------:R-:W-:Y:S01]  /*14160*/  IMAD.MOV.U32 R172, RZ, RZ, R16 ;  /* 0x000000ffffac7224 */ /* 0x000fe200078e0010 */
[----:B------:R-:W-:Y:S01]  /*14170*/  PRMT R175, R175, 0x5410, R173 ;  /* 0x00005410afaf7816 */ /* 0x000fe200000000ad */
[----:B------:R-:W-:Y:S01]  /*14180*/  FFMA.FTZ R43, R43, UR4, -R184 ;  /* 0x000000042b2b7c23 */ /* 0x000fe200080108b8 */
[----:B------:R-:W-:Y:S03]  /*14190*/  SHF.R.U32.HI R6, RZ, 0x8, R6 ;  /* 0x00000008ff067819 */ /* 0x000fe60000011606 */
[----:B------:R-:W-:Y:S01]  /*141a0*/  MUFU.EX2 R207, R30 ;  /* 0x0000001e00cf7308 */ /* 0x000fe20000000800 */
[----:B------:R-:W-:Y:S01]  /*141b0*/  PRMT R173, R0, 0x5410, R5 ;  /* 0x0000541000ad7816 */ /* 0x000fe20000000005 */
[----:B------:R-:W-:Y:S01]  /*141c0*/  FFMA.FTZ R56, R56, UR4, -R185 ;  /* 0x0000000438387c23 */ /* 0x000fe200080108b9 */
[----:B------:R-:W-:Y:S01]  /*141d0*/  PRMT R176, R16, 0x7771, RZ ;  /* 0x0000777110b07816 */ /* 0x000fe200000000ff */
[----:B------:R-:W-:Y:S01]  /*141e0*/  FFMA.FTZ R59, R59, UR4, -R184 ;  /* 0x000000043b3b7c23 */ /* 0x000fe200080108b8 */
[----:B------:R-:W-:Y:S01]  /*141f0*/  LOP3.LUT R0, R4, 0xffff, RZ, 0xc0, !PT ;  /* 0x0000ffff04007812 */ /* 0x000fe200078ec0ff */
[----:B------:R-:W-:Y:S01]  /*14200*/  IMAD.U32 R147, RZ, RZ, UR10 ;  /* 0x0000000aff937e24 */ /* 0x000fe2000f8e00ff */
[----:B------:R-:W-:Y:S03]  /*14210*/  LOP3.LUT R16, R174, 0xff, RZ, 0xc0, !PT ;  /* 0x000000ffae107812 */ /* 0x000fe600078ec0ff */
[----:B------:R-:W-:Y:S01]  /*14220*/  MUFU.EX2 R129, R129 ;  /* 0x0000008100817308 */ /* 0x000fe20000000800 */
[----:B------:R-:W-:Y:S01]  /*14230*/  LOP3.LUT R17, R172, 0xff, RZ, 0xc0, !PT ;  /* 0x000000ffac117812 */ /* 0x000fe200078ec0ff */
[----:B-1----:R-:W-:Y:S01]  /*14240*/  IMAD.WIDE.U32 R10, R178, -0x326172a9, RZ ;  /* 0xcd9e8d57b20a7825 */ /* 0x002fe200078e00ff */
[----:B------:R-:W-:Y:S02]  /*14250*/  PRMT R5, R4, 0x7632, R5 ;  /* 0x0000763204057816 */ /* 0x000fe40000000005 */
[----:B------:R-:W-:Y:S01]  /*14260*/  PRMT R172, R7, 0x5410, R6 ;  /* 0x0000541007ac7816 */ /* 0x000fe20000000006 */
[----:B------:R-:W-:Y:S01]  /*14270*/  FFMA.FTZ R12, R12, UR4, -R185 ;  /* 0x000000040c0c7c23 */ /* 0x000fe200080108b9 */
[----:B------:R-:W-:Y:S03]  /*14280*/  LOP3.LUT R7, R4, 0xff, RZ, 0xc0, !PT ;  /* 0x000000ff04077812 */ /* 0x000fe600078ec0ff */
[----:B------:R-:W-:Y:S01]  /*14290*/  MUFU.EX2 R205, R32 ;  /* 0x0000002000cd7308 */ /* 0x000fe20000000800 */
[----:B------:R-:W-:Y:S01]  /*142a0*/  SHF.R.U32.HI R6, RZ, 0x8, R0 ;  /* 0x00000008ff067819 */ /* 0x000fe20000011600 */
[----:B------:R-:W-:Y:S01]  /*142b0*/  IMAD.WIDE.U32 R190, R191, -0x326172a9, RZ ;  /* 0xcd9e8d57bfbe7825 */ /* 0x000fe200078e00ff */
[----:B------:R-:W-:Y:S02]  /*142c0*/  PRMT R8, R16, 0x5410, R177 ;  /* 0x0000541010087816 */ /* 0x000fe400000000b1 */
[----:B------:R-:W-:Y:S01]  /*142d0*/  PRMT R17, R17, 0x5410, R176 ;  /* 0x0000541011117816 */ /* 0x000fe200000000b0 */
[--C-:B------:R-:W-:Y:S01]  /*142e0*/  FFMA.FTZ R24, R24, UR4, -R185.reuse ;  /* 0x0000000418187c23 */ /* 0x100fe200080108b9 */
[----:B------:R-:W-:Y:S01]  /*142f0*/  SHF.R.U32.HI R4, RZ, 0x18, R4 ;  /* 0x00000018ff047819 */ /* 0x000fe20000011604 */
[----:B------:R-:W1:Y:S01]  /*14300*/  LDSM.16.MT88.4 R176, [R208+0x4000] ;  /* 0x00400000d0b0783b */ /* 0x000e620000004200 */
[----:B------:R-:W-:Y:S01]  /*14310*/  LOP3.LUT R0, R5, 0xff, RZ, 0xc0, !PT ;  /* 0x000000ff05007812 */ /* 0x000fe200078ec0ff */
[----:B------:R-:W-:Y:S01]  /*14320*/  MUFU.EX2 R242, R12 ;  /* 0x0000000c00f27308 */ /* 0x000fe20000000800 */
[----:B------:R-:W-:Y:S01]  /*14330*/  LEA R147, R147, UR10, 0x10 ;  /* 0x0000000a93937c11 */ /* 0x000fe2000f8e80ff */
[----:B------:R-:W-:Y:S01]  /*14340*/  FFMA.FTZ R26, R26, UR4, -R184 ;  /* 0x000000041a1a7c23 */ /* 0x000fe200080108b8 */
[----:B------:R-:W-:Y:S01]  /*14350*/  PRMT R181, R0, 0x5410, R4 ;  /* 0x0000541000b57816 */ /* 0x000fe20000000004 */
[--C-:B------:R-:W-:Y:S01]  /*14360*/  FFMA.FTZ R46, R46, UR4, -R184.reuse ;  /* 0x000000042e2e7c23 */ /* 0x100fe200080108b8 */
[----:B------:R-:W-:Y:S01]  /*14370*/  F2FP.F16.F32.PACK_AB R174, R227, R241 ;  /* 0x000000f1e3ae723e */ /* 0x000fe200000000ff */
[--C-:B------:R-:W-:Y:S01]  /*14380*/  FFMA.FTZ R47, R47, UR4, -R184.reuse ;  /* 0x000000042f2f7c23 */ /* 0x100fe200080108b8 */
[--C-:B------:R-:W-:Y:S01]  /*14390*/  HSET2.LE.AND R0, R8, R147.reuse, PT ;  /* 0x0000009308007233 */ /* 0x100fe20003803000 */
[--C-:B------:R-:W-:Y:S01]  /*143a0*/  FFMA.FTZ R9, R9, UR4, -R185.reuse ;  /* 0x0000000409097c23 */ /* 0x100fe200080108b9 */
[----:B------:R-:W-:Y:S01]  /*143b0*/  LOP3.LUT R175, R175, 0xff00ff, RZ, 0xc0, !PT ;  /* 0x00ff00ffafaf7812 */ /* 0x000fe200078ec0ff */
[----:B------:R-:W-:Y:S01]  /*143c0*/  MUFU.EX2 R203, R37 ;  /* 0x0000002500cb7308 */ /* 0x000fe20000000800 */
[--C-:B------:R-:W-:Y:S01]  /*143d0*/  HSET2.LE.AND R172, R172, R147.reuse, PT ;  /* 0x00000093acac7233 */ /* 0x100fe20003803000 */
[--C-:B------:R-:W-:Y:S01]  /*143e0*/  FFMA.FTZ R40, R40, UR4, -R185.reuse ;  /* 0x0000000428287c23 */ /* 0x100fe200080108b9 */
[----:B------:R-:W-:Y:S01]  /*143f0*/  LOP3.LUT R174, R174, R0, RZ, 0xc0, !PT ;  /* 0x00000000aeae7212 */ /* 0x000fe200078ec0ff */
[--C-:B------:R-:W-:Y:S01]  /*14400*/  FFMA.FTZ R60, R60, UR4, -R185.reuse ;  /* 0x000000043c3c7c23 */ /* 0x100fe200080108b9 */
[----:B-----5:R-:W-:Y:S01]  /*14410*/  F2FP.F16.F32.PACK_AB R0, R238, R252 ;  /* 0x000000fcee00723e */ /* 0x020fe200000000ff */
[--C-:B------:R-:W-:Y:S01]  /*14420*/  FFMA.FTZ R63, R63, UR4, -R184.reuse ;  /* 0x000000043f3f7c23 */ /* 0x100fe200080108b8 */
[--C-:B------:R-:W-:Y:S03]  /*14430*/  HSET2.LE.AND R175, R175, R147.reuse, PT ;  /* 0x00000093afaf7233 */ /* 0x100fe60003803000 */
[----:B------:R-:W2:Y:S01]  /*14440*/  MUFU.EX2 R237, R9 ;  /* 0x0000000900ed7308 */ /* 0x000ea20000000800 */
[----:B------:R-:W-:Y:S01]  /*14450*/  LOP3.LUT R172, R0, R172, RZ, 0xc0, !PT ;  /* 0x000000ac00ac7212 */ /* 0x000fe200078ec0ff */
[----:B------:R-:W-:Y:S01]  /*14460*/  FFMA.FTZ R13, R13, UR4, -R185 ;  /* 0x000000040d0d7c23 */ /* 0x000fe200080108b9 */
[----:B------:R-:W-:Y:S01]  /*14470*/  F2FP.F16.F32.PACK_AB R4, R234, R240 ;  /* 0x000000f0ea04723e */ /* 0x000fe200000000ff */
[----:B------:R-:W-:Y:S01]  /*14480*/  FADD.FTZ R0, -R2, R141 ;  /* 0x0000008d02007221 */ /* 0x000fe20000010100 */
[--C-:B------:R-:W-:Y:S01]  /*14490*/  HSET2.LE.AND R173, R173, R147.reuse, PT ;  /* 0x00000093adad7233 */ /* 0x100fe20003803000 */
[--C-:B------:R-:W-:Y:S01]  /*144a0*/  FFMA.FTZ R14, R14, UR4, -R184.reuse ;  /* 0x000000040e0e7c23 */ /* 0x100fe200080108b8 */
[----:B------:R-:W-:Y:S01]  /*144b0*/  LOP3.LUT R175, R4, R175, RZ, 0xc0, !PT ;  /* 0x000000af04af7212 */ /* 0x000fe200078ec0ff */
[----:B------:R-:W-:Y:S01]  /*144c0*/  FFMA.FTZ R15, R15, UR4, -R184 ;  /* 0x000000040f0f7c23 */ /* 0x000fe200080108b8 */
[----:B------:R-:W-:Y:S01]  /*144d0*/  PRMT R6, R7, 0x5410, R6 ;  /* 0x0000541007067816 */ /* 0x000fe20000000006 */
[----:B------:R3:W4:Y:S01]  /*144e0*/  MUFU.EX2 R235, R13 ;  /* 0x0000000d00eb7308 */ /* 0x0007220000000800 */
[----:B------:R-:W-:Y:S01]  /*144f0*/  F2FP.F16.F32.PACK_AB R4, R236, R249 ;  /* 0x000000f9ec04723e */ /* 0x000fe200000000ff */
[----:B------:R-:W-:Y:S01]  /*14500*/  FMUL.FTZ R0, R0, UR4 ;  /* 0x0000000400007c20 */ /* 0x000fe20008410000 */
[--C-:B------:R-:W-:Y:S01]  /*14510*/  HSET2.LE.AND R181, R181, R147.reuse, PT ;  /* 0x00000093b5b57233 */ /* 0x100fe20003803000 */
[----:B------:R-:W-:Y:S01]  /*14520*/  FMUL.FTZ R7, R3, R151 ;  /* 0x0000009703077220 */ /* 0x000fe20000410000 */
[----:B------:R-:W-:Y:S01]  /*14530*/  LOP3.LUT R173, R4, R173, RZ, 0xc0, !PT ;  /* 0x000000ad04ad7212 */ /* 0x000fe200078ec0ff */
[----:B------:R-:W-:Y:S01]  /*14540*/  VIADD R141, R204, 0x2 ;  /* 0x00000002cc8d7836 */ /* 0x000fe20000000000 */
[--C-:B------:R-:W-:Y:S03]  /*14550*/  HSET2.LE.AND R4, R6, R147.reuse, PT ;  /* 0x0000009306047233 */ /* 0x100fe60003803000 */
[----:B------:R-:W-:Y:S01]  /*14560*/  MUFU.EX2 R246, R14 ;  /* 0x0000000e00f67308 */ /* 0x000fe20000000800 */
[----:B--2---:R-:W-:Y:S01]  /*14570*/  F2FP.F16.F32.PACK_AB R180, R237, R243 ;  /* 0x000000f3edb4723e */ /* 0x004fe200000000ff */
[----:B------:R-:W-:Y:S01]  /*14580*/  FMUL.FTZ R6, R3, R150 ;  /* 0x0000009603067220 */ /* 0x000fe20000410000 */
[----:B------:R-:W-:Y:S01]  /*14590*/  F2FP.F16.F32.PACK_AB R5, R245, R239 ;  /* 0x000000eff505723e */ /* 0x000fe200000000ff */
[----:B------:R-:W-:Y:S01]  /*145a0*/  FFMA.FTZ R62, R62, UR4, -R184 ;  /* 0x000000043e3e7c23 */ /* 0x000fe200080108b8 */
[----:B------:R-:W-:Y:S01]  /*145b0*/  LOP3.LUT R12, R220, UR9, R11, 0x96, !PT ;  /* 0x00000009dc0c7c12 */ /* 0x000fe2000f8e960b */
[----:B------:R-:W-:Y:S01]  /*145c0*/  FFMA.FTZ R61, R61, UR4, -R185 ;  /* 0x000000043d3d7c23 */ /* 0x000fe200080108b9 */
[----:B------:R-:W-:Y:S03]  /*145d0*/  LOP3.LUT R180, R180, R4, RZ, 0xc0, !PT ;  /* 0x00000004b4b47212 */ /* 0x000fe600078ec0ff */
[----:B------:R-:W2:Y:S01]  /*145e0*/  MUFU.EX2 R244, R15 ;  /* 0x0000000f00f47308 */ /* 0x000ea20000000800 */
[----:B------:R-:W-:Y:S01]  /*145f0*/  LOP3.LUT R181, R5, R181, RZ, 0xc0, !PT ;  /* 0x000000b505b57212 */ /* 0x000fe200078ec0ff */
[C---:B------:R-:W-:Y:S01]  /*14600*/  FMUL.FTZ R4, R145.reuse, R148 ;  /* 0x0000009491047220 */ /* 0x040fe20000410000 */
[----:B------:R-:W-:Y:S01]  /*14610*/  LOP3.LUT R9, R18, 0xff00ff, RZ, 0xc0, !PT ;  /* 0x00ff00ff12097812 */ /* 0x000fe200078ec0ff */
[----:B------:R-:W-:Y:S01]  /*14620*/  FMUL.FTZ R5, R145, R149 ;  /* 0x0000009591057220 */ /* 0x000fe20000410000 */
[----:B------:R-:W-:Y:S01]  /*14630*/  LOP3.LUT R10, R10, UR8, R191, 0x96, !PT ;  /* 0x000000080a0a7c12 */ /* 0x000fe2000f8e96bf */
[----:B------:R-:W5:Y:S01]  /*14640*/  LDSM.16.MT88.4 R148, [R210+0x4000] ;  /* 0x00400000d294783b */ /* 0x000f620000004200 */
[--C-:B------:R-:W-:Y:S03]  /*14650*/  HSET2.LE.AND R8, R17, R147.reuse, PT ;  /* 0x0000009311087233 */ /* 0x100fe60003803000 */
[----:B------:R-:W2:Y:S01]  /*14660*/  MUFU.EX2 R0, R0 ;  /* 0x0000000000007308 */ /* 0x000ea20000000800 */
[--C-:B------:R-:W-:Y:S01]  /*14670*/  HSET2.LE.AND R9, R9, R147.reuse, PT ;  /* 0x0000009309097233 */ /* 0x100fe20003803000 */
[----:B---3--:R-:W-:Y:S01]  /*14680*/  IMAD.WIDE.U32 R12, R12, -0x2daee0ad, RZ ;  /* 0xd2511f530c0c7825 */ /* 0x008fe200078e00ff */
[----:B----4-:R-:W-:Y:S01]  /*14690*/  F2FP.F16.F32.PACK_AB R182, R235, R242 ;  /* 0x000000f2ebb6723e */ /* 0x010fe200000000ff */
[-C--:B-1----:R-:W-:Y:S06]  /*146a0*/  HMMA.16816.F32 R4, R172, R176.reuse, R4 ;  /* 0x000000b0ac04723c */ /* 0x082fec0000001804 */
[----:B------:R-:W-:Y:S01]  /*146b0*/  MUFU.EX2 R86, R86 ;  /* 0x0000005600567308 */ /* 0x000fe20000000800 */
[----:B--2---:R-:W-:Y:S01]  /*146c0*/  F2FP.F16.F32.PACK_AB R183, R244, R246 ;  /* 0x000000f6f4b7723e */ /* 0x004fe200000000ff */
[----:B------:R-:W-:Y:S01]  /*146d0*/  IMAD.WIDE.U32 R16, R195, -0x326172a9, RZ ;  /* 0xcd9e8d57c3107825 */ /* 0x000fe200078e00ff */
[----:B------:R-:W-:Y:S02]  /*146e0*/  LOP3.LUT R193, R198, UR13, R13, 0x96, !PT ;  /* 0x0000000dc6c17c12 */ /* 0x000fe4000f8e960d */
[----:B------:R-:W-:Y:S01]  /*146f0*/  LOP3.LUT R182, R182, R8, RZ, 0xc0, !PT ;  /* 0x00000008b6b67212 */ /* 0x000fe200078ec0ff */
[----:B------:R-:W-:Y:S01]  /*14700*/  IMAD.WIDE.U32 R198, R10, -0x2daee0ad, RZ ;  /* 0xd2511f530ac67825 */ /* 0x000fe200078e00ff */
[----:B------:R-:W-:Y:S03]  /*14710*/  LOP3.LUT R183, R183, R9, RZ, 0xc0, !PT ;  /* 0x00000009b7b77212 */ /* 0x000fe600078ec0ff */
[----:B------:R-:W-:Y:S01]  /*14720*/  MUFU.EX2 R87, R87 ;  /* 0x0000005700577308 */ /* 0x000fe20000000800 */
[----:B------:R-:W-:Y:S01]  /*14730*/  LOP3.LUT R188, R192, UR7, R189, 0x96, !PT ;  /* 0x00000007c0bc7c12 */ /* 0x000fe2000f8e96bd */
[----:B------:R-:W-:Y:S01]  /*14740*/  FMUL.FTZ R8, R140, R152 ;  /* 0x000000988c087220 */ /* 0x000fe20000410000 */
[----:B------:R-:W-:Y:S01]  /*14750*/  LOP3.LUT R189, R146, UR7, R19, 0x96, !PT ;  /* 0x0000000792bd7c12 */ /* 0x000fe2000f8e9613 */
[----:B------:R-:W-:Y:S01]  /*14760*/  FMUL.FTZ R9, R140, R153 ;  /* 0x000000998c097220 */ /* 0x000fe20000410000 */
[----:B------:R-:W-:Y:S01]  /*14770*/  LOP3.LUT R194, R194, UR7, R17, 0x96, !PT ;  /* 0x00000007c2c27c12 */ /* 0x000fe2000f8e9611 */
[----:B------:R-:W-:Y:S01]  /*14780*/  FMUL.FTZ R10, R0, R154 ;  /* 0x0000009a000a7220 */ /* 0x000fe20000410000 */
[----:B------:R-:W-:Y:S01]  /*14790*/  LOP3.LUT R154, R12, UR12, R199, 0x96, !PT ;  /* 0x0000000c0c9a7c12 */ /* 0x000fe2000f8e96c7 */
[----:B------:R-:W-:Y:S01]  /*147a0*/  FMUL.FTZ R11, R0, R155 ;  /* 0x0000009b000b7220 */ /* 0x000fe20000410000 */
[----:B------:R-:W-:Y:S01]  /*147b0*/  LOP3.LUT R32, R229, UR19, R141, 0x96, !PT ;  /* 0x00000013e5207c12 */ /* 0x000fe2000f8e968d */
[C---:B------:R-:W-:Y:S01]  /*147c0*/  FMUL.FTZ R12, R140.reuse, R156 ;  /* 0x0000009c8c0c7220 */ /* 0x040fe20000410000 */
[----:B------:R-:W-:Y:S01]  /*147d0*/  FMUL.FTZ R13, R140, R157 ;  /* 0x0000009d8c0d7220 */ /* 0x000fe20000410000 */
[C---:B------:R-:W-:Y:S01]  /*147e0*/  FMUL.FTZ R14, R0.reuse, R158 ;  /* 0x0000009e000e7220 */ /* 0x040fe20000410000 */
[----:B------:R-:W-:Y:S01]  /*147f0*/  FMUL.FTZ R15, R0, R159 ;  /* 0x0000009f000f7220 */ /* 0x000fe20000410000 */
[----:B------:R-:W-:Y:S01]  /*14800*/  IMAD.WIDE.U32 R152, R196, -0x326172a9, RZ ;  /* 0xcd9e8d57c4987825 */ /* 0x000fe200078e00ff */
[C---:B------:R-:W-:Y:S01]  /*14810*/  HMMA.16816.F32 R8, R180.reuse, R176, R8 ;  /* 0x000000b0b408723c */ /* 0x040fe20000001808 */
[----:B------:R-:W-:Y:S03]  /*14820*/  MUFU.EX2 R114, R114 ;  /* 0x0000007200727308 */ /* 0x000fe60000000800 */
[----:B------:R-:W-:Y:S01]  /*14830*/  LOP3.LUT R159, R16, UR6, R153, 0x96, !PT ;  /* 0x00000006109f7c12 */ /* 0x000fe2000f8e9699 */
[----:B------:R-:W-:Y:S01]  /*14840*/  FMUL.FTZ R18, R3, R162 ;  /* 0x000000a203127220 */ /* 0x000fe20000410000 */
[C---:B------:R-:W-:Y:S01]  /*14850*/  PRMT R192, R152.reuse, 0x7773, RZ ;  /* 0x0000777398c07816 */ /* 0x040fe200000000ff */
[C---:B------:R-:W-:Y:S01]  /*14860*/  FMUL.FTZ R16, R145.reuse, R160 ;  /* 0x000000a091107220 */ /* 0x040fe20000410000 */
[C---:B------:R-:W-:Y:S01]  /*14870*/  PRMT R191, R152.reuse, 0x7772, RZ ;  /* 0x0000777298bf7816 */ /* 0x040fe200000000ff */
[-C--:B------:R-:W-:Y:S02]  /*14880*/  HMMA.16816.F32 R12, R180, R178.reuse, R12 ;  /* 0x000000b2b40c723c */ /* 0x080fe4000000180c */
[----:B------:R1:W2:Y:S01]  /*14890*/  MUFU.EX2 R251, R33 ;  /* 0x0000002100fb7308 */ /* 0x0002a20000000800 */
[----:B------:R-:W-:Y:S01]  /*148a0*/  PRMT R195, R152, 0x7771, RZ ;  /* 0x0000777198c37816 */ /* 0x000fe200000000ff */
[----:B------:R-:W-:Y:S01]  /*148b0*/  FMUL.FTZ R17, R145, R161 ;  /* 0x000000a191117220 */ /* 0x000fe20000410000 */
[----:B------:R-:W-:Y:S01]  /*148c0*/  PRMT R191, R191, 0x5410, R192 ;  /* 0x00005410bfbf7816 */ /* 0x000fe200000000c0 */
[----:B------:R-:W-:Y:S01]  /*148d0*/  FMUL.FTZ R19, R3, R163 ;  /* 0x000000a303137220 */ /* 0x000fe20000410000 */
[----:B------:R-:W-:Y:S01]  /*148e0*/  FFMA.FTZ R141, R35, UR4, -R186 ;  /* 0x00000004238d7c23 */ /* 0x000fe200080108ba */
[----:B------:R-:W-:Y:S01]  /*148f0*/  FMUL.FTZ R133, R145, R133 ;  /* 0x0000008591857220 */ /* 0x000fe20000410000 */
[C---:B------:R-:W-:Y:S01]  /*14900*/  FMUL.FTZ R134, R3.reuse, R134 ;  /* 0x0000008603867220 */ /* 0x040fe20000410000 */
[----:B------:R-:W-:Y:S02]  /*14910*/  FMUL.FTZ R135, R3, R135 ;  /* 0x0000008703877220 */ /* 0x000fe40000410000 */
[----:B------:R-:W-:Y:S01]  /*14920*/  MUFU.EX2 R250, R141 ;  /* 0x0000008d00fa7308 */ /* 0x000fe20000000800 */
[C---:B------:R-:W-:Y:S01]  /*14930*/  FMUL.FTZ R136, R140.reuse, R136 ;  /* 0x000000888c887220 */ /* 0x040fe20000410000 */
[C---:B------:R-:W-:Y:S04]  /*14940*/  HMMA.16816.F32 R16, R172.reuse, R178, R16 ;  /* 0x000000b2ac10723c */ /* 0x040fe80000001810 */
[----:B------:R-:W-:Y:S01]  /*14950*/  FMUL.FTZ R137, R140, R137 ;  /* 0x000000898c897220 */ /* 0x000fe20000410000 */
[C---:B------:R-:W-:Y:S01]  /*14960*/  FMUL.FTZ R138, R0.reuse, R138 ;  /* 0x0000008a008a7220 */ /* 0x040fe20000410000 */
[C---:B------:R-:W-:Y:S02]  /*14970*/  FMUL.FTZ R139, R0.reuse, R139 ;  /* 0x0000008b008b7220 */ /* 0x040fe40000410000 */
[----:B------:R3:W-:Y:S01]  /*14980*/  MUFU.EX2 R248, R34 ;  /* 0x0000002200f87308 */ /* 0x0007e20000000800 */
[-C--:B-----5:R-:W-:Y:S03]  /*14990*/  HMMA.16816.F32 R132, R172, R148.reuse, R132 ;  /* 0x00000094ac84723c */ /* 0x0a0fe60000001884 */
[----:B------:R-:W-:Y:S02]  /*149a0*/  IMAD.MOV.U32 R201, RZ, RZ, R244 ;  /* 0x000000ffffc97224 */ /* 0x000fe400078e00f4 */
[----:B------:R-:W-:Y:S01]  /*149b0*/  FMUL.FTZ R35, R0, R167 ;  /* 0x000000a700237220 */ /* 0x000fe20000410000 */
[----:B------:R-:W-:Y:S04]  /*149c0*/  IMAD.WIDE.U32 R156, R193, -0x326172a9, RZ ;  /* 0xcd9e8d57c19c7825 */ /* 0x000fe800078e00ff */
[----:B------:R-:W-:Y:S01]  /*149d0*/  FFMA.FTZ R186, R119, UR4, -R186 ;  /* 0x0000000477ba7c23 */ /* 0x000fe200080108ba */
[----:B------:R4:W-:Y:S01]  /*149e0*/  MUFU.EX2 R244, R20 ;  /* 0x0000001400f47308 */ /* 0x0009e20000000800 */
[C---:B------:R-:W-:Y:S04]  /*149f0*/  HMMA.16816.F32 R136, R180.reuse, R148, R136 ;  /* 0x00000094b488723c */ /* 0x040fe80000001888 */
[----:B------:R-:W-:Y:S01]  /*14a00*/  LOP3.LUT R190, R190, UR7, R157, 0x96, !PT ;  /* 0x00000007bebe7c12 */ /* 0x000fe2000f8e969d */
[----:B------:R-:W-:Y:S02]  /*14a10*/  IMAD.MOV.U32 R193, RZ, RZ, R152 ;  /* 0x000000ffffc17224 */ /* 0x000fe400078e0098 */
[----:B-1----:R-:W-:Y:S01]  /*14a20*/  FMUL.FTZ R33, R140, R165 ;  /* 0x000000a58c217220 */ /* 0x002fe20000410000 */
[----:B------:R-:W-:Y:S04]  /*14a30*/  IMAD.WIDE.U32 R152, R188, -0x2daee0ad, RZ ;  /* 0xd2511f53bc987825 */ /* 0x000fe800078e00ff */
[----:B---3--:R-:W-:Y:S01]  /*14a40*/  FMUL.FTZ R34, R0, R166 ;  /* 0x000000a600227220 */ /* 0x008fe20000410000 */
[----:B------:R-:W-:Y:S01]  /*14a50*/  MUFU.EX2 R115, R115 ;  /* 0x0000007300737308 */ /* 0x000fe20000000800 */
[----:B------:R-:W-:Y:S01]  /*14a60*/  LOP3.LUT R37, R193, 0xff, RZ, 0xc0, !PT ;  /* 0x000000ffc1257812 */ /* 0x000fe200078ec0ff */
[----:B------:R-:W-:Y:S01]  /*14a70*/  IMAD.WIDE.U32 R148, R189, -0x2daee0ad, RZ ;  /* 0xd2511f53bd947825 */ /* 0x000fe200078e00ff */
[C---:B------:R-:W-:Y:S02]  /*14a80*/  PRMT R177, R152.reuse, 0x7773, RZ ;  /* 0x0000777398b17816 */ /* 0x040fe400000000ff */
[----:B------:R-:W-:Y:S01]  /*14a90*/  PRMT R163, R152, 0x7772, RZ ;  /* 0x0000777298a37816 */ /* 0x000fe200000000ff */
[----:B------:R-:W-:Y:S01]  /*14aa0*/  IMAD.WIDE.U32 R196, R32, -0x326172a9, RZ ;  /* 0xcd9e8d5720c47825 */ /* 0x000fe200078e00ff */
[----:B------:R-:W-:Y:S03]  /*14ab0*/  PRMT R162, R152, 0x7771, RZ ;  /* 0x0000777198a27816 */ /* 0x000fe600000000ff */
[----:B------:R-:W-:Y:S01]  /*14ac0*/  MUFU.EX2 R193, R65 ;  /* 0x0000004100c17308 */ /* 0x000fe20000000800 */
[----:B------:R-:W-:Y:S01]  /*14ad0*/  LOP3.LUT R141, R202, UR11, R149, 0x96, !PT ;  /* 0x0000000bca8d7c12 */ /* 0x000fe2000f8e9695 */
[----:B------:R-:W-:Y:S01]  /*14ae0*/  IMAD.WIDE.U32 R154, R154, -0x326172a9, RZ ;  /* 0xcd9e8d579a9a7825 */ /* 0x000fe200078e00ff */
[----:B------:R-:W-:Y:S02]  /*14af0*/  LOP3.LUT R149, R196, R219, RZ, 0x3c, !PT ;  /* 0x000000dbc4957212 */ /* 0x000fe400078e3cff */
[----:B------:R-:W-:Y:S01]  /*14b00*/  LOP3.LUT R146, R200, UR11, R153, 0x96, !PT ;  /* 0x0000000bc8927c12 */ /* 0x000fe2000f8e9699 */
[----:B------:R-:W-:Y:S01]  /*14b10*/  IMAD.MOV.U32 R176, RZ, RZ, R152 ;  /* 0x000000ffffb07224 */ /* 0x000fe200078e0098 */
[----:B------:R-:W-:Y:S01]  /*14b20*/  LOP3.LUT R152, R197, R224, RZ, 0x3c, !PT ;  /* 0x000000e0c5987212 */ /* 0x000fe200078e3cff */
[----:B------:R-:W-:Y:S01]  /*14b30*/  IMAD.MOV.U32 R189, RZ, RZ, R243 ;  /* 0x000000ffffbd7224 */ /* 0x000fe200078e00f3 */
[----:B------:R-:W-:Y:S01]  /*14b40*/  LOP3.LUT R158, R156, UR6, R155, 0x96, !PT ;  /* 0x000000069c9e7c12 */ /* 0x000fe2000f8e969b */
[----:B------:R-:W-:Y:S01]  /*14b50*/  MUFU.EX2 R202, R38 ;  /* 0x0000002600ca7308 */ /* 0x000fe20000000800 */
[C---:B------:R-:W-:Y:S01]  /*14b60*/  PRMT R178, R154.reuse, 0x7773, RZ ;  /* 0x000077739ab27816 */ /* 0x040fe200000000ff */
[----:B------:R-:W-:Y:S01]  /*14b70*/  IMAD.MOV.U32 R188, RZ, RZ, R154 ;  /* 0x000000ffffbc7224 */ /* 0x000fe200078e009a */
[C---:B------:R-:W-:Y:S01]  /*14b80*/  PRMT R161, R154.reuse, 0x7772, RZ ;  /* 0x000077729aa17816 */ /* 0x040fe200000000ff */
[----:B------:R-:W-:Y:S01]  /*14b90*/  IMAD.MOV.U32 R156, RZ, RZ, R148 ;  /* 0x000000ffff9c7224 */ /* 0x000fe200078e0094 */
[----:B------:R-:W-:Y:S01]  /*14ba0*/  PRMT R179, R154, 0x7771, RZ ;  /* 0x000077719ab37816 */ /* 0x000fe200000000ff */
[----:B------:R-:W-:Y:S01]  /*14bb0*/  FMUL.FTZ R32, R140, R164 ;  /* 0x000000a48c207220 */ /* 0x000fe20000410000 */
[C---:B------:R-:W-:Y:S03]  /*14bc0*/  PRMT R155, R148.reuse, 0x7773, RZ ;  /* 0x00007773949b7816 */ /* 0x040fe600000000ff */
[----:B------:R1:W-:Y:S01]  /*14bd0*/  MUFU.EX2 R243, R22 ;  /* 0x0000001600f37308 */ /* 0x0003e20000000800 */
[----:B------:R-:W-:Y:S01]  /*14be0*/  PRMT R154, R148, 0x7772, RZ ;  /* 0x00007772949a7816 */ /* 0x000fe200000000ff */
[----:B------:R-:W-:Y:S01]  /*14bf0*/  IMAD.WIDE.U32 R152, R152, -0x2daee0ad, RZ ;  /* 0xd2511f5398987825 */ /* 0x000fe200078e00ff */
[----:B------:R-:W-:Y:S02]  /*14c00*/  PRMT R157, R148, 0x7771, RZ ;  /* 0x00007771949d7816 */ /* 0x000fe400000000ff */
[----:B------:R-:W-:Y:S01]  /*14c10*/  PRMT R178, R161, 0x5410, R178 ;  /* 0x00005410a1b27816 */ /* 0x000fe200000000b2 */
[----:B------:R-:W-:Y:S01]  /*14c20*/  IMAD.WIDE.U32 R148, R149, -0x2daee0ad, RZ ;  /* 0xd2511f5395947825 */ /* 0x000fe200078e00ff */
[----:B----4-:R-:W-:Y:S01]  /*14c30*/  LOP3.LUT R20, R232, UR17, R153, 0x96, !PT ;  /* 0x00000011e8147c12 */ /* 0x010fe2000f8e9699 */
[-C--:B------:R-:W-:Y:S02]  /*14c40*/  HMMA.16816.F32 R32, R180, R150.reuse, R32 ;  /* 0x00000096b420723c */ /* 0x080fe40000001820 */
[----:B------:R-:W-:Y:S01]  /*14c50*/  MUFU.EX2 R100, R100 ;  /* 0x0000006400647308 */ /* 0x000fe20000000800 */
[----:B------:R-:W-:Y:S01]  /*14c60*/  LOP3.LUT R160, R152, UR16, R149, 0x96, !PT ;  /* 0x0000001098a07c12 */ /* 0x000fe2000f8e9695 */
[----:B------:R-:W-:Y:S01]  /*14c70*/  IMAD.MOV.U32 R180, RZ, RZ, R246 ;  /* 0x000000ffffb47224 */ /* 0x000fe200078e00f6 */
[----:B------:R-:W-:Y:S01]  /*14c80*/  PRMT R37, R37, 0x5410, R195 ;  /* 0x0000541025257816 */ /* 0x000fe200000000c3 */
[----:B------:R-:W-:Y:S04]  /*14c90*/  IMAD.WIDE.U32 R152, R20, -0x326172a9, RZ ;  /* 0xcd9e8d5714987825 */ /* 0x000fe800078e00ff */
[----:B------:R-:W-:Y:S02]  /*14ca0*/  FFMA.FTZ R58, R58, UR4, -R184 ;  /* 0x000000043a3a7c23 */ /* 0x000fe400080108b8 */
[----:B------:R3:W4:Y:S01]  /*14cb0*/  MUFU.EX2 R246, R21 ;  /* 0x0000001500f67308 */ /* 0x0007220000000800 */
[----:B------:R-:W-:Y:S01]  /*14cc0*/  IMAD.WIDE.U32 R160, R160, -0x326172a9, RZ ;  /* 0xcd9e8d57a0a07825 */ /* 0x000fe200078e00ff */
[----:B------:R-:W-:Y:S03]  /*14cd0*/  LOP3.LUT R20, R222, UR9, R153, 0x96, !PT ;  /* 0x00000009de147c12 */ /* 0x000fe6000f8e9699 */
[----:B------:R-:W-:Y:S01]  /*14ce0*/  FFMA.FTZ R25, R25, UR4, -R185 ;  /* 0x0000000419197c23 */ /* 0x000fe200080108b9 */
[----:B------:R-:W-:Y:S01]  /*14cf0*/  IMAD.MOV.U32 R183, RZ, RZ, R242 ;  /* 0x000000ffffb77224 */ /* 0x000fe200078e00f2 */
[----:B-1----:R-:W-:Y:S01]  /*14d00*/  LOP3.LUT R22, R152, UR8, R161, 0x96, !PT ;  /* 0x0000000898167c12 */ /* 0x002fe2000f8e96a1 */
[----:B------:R-:W-:Y:S01]  /*14d10*/  IMAD.MOV.U32 R192, RZ, RZ, R241 ;  /* 0x000000ffffc07224 */ /* 0x000fe200078e00f1 */
[----:B------:R-:W-:Y:S01]  /*14d20*/  PRMT R161, R163, 0x5410, R177 ;  /* 0x00005410a3a17816 */ /* 0x000fe200000000b1 */
[----:B------:R-:W-:Y:S01]  /*14d30*/  IMAD.MOV.U32 R177, RZ, RZ, R239 ;  /* 0x000000ffffb17224 */ /* 0x000fe200078e00ef */
[----:B------:R-:W-:Y:S01]  /*14d40*/  PRMT R163, R154, 0x5410, R155 ;  /* 0x000054109aa37816 */ /* 0x000fe2000000009b */
[----:B------:R-:W-:Y:S01]  /*14d50*/  MUFU.EX2 R239, R28 ;  /* 0x0000001c00ef7308 */ /* 0x000fe20000000800 */
[----:B------:R-:W-:Y:S02]  /*14d60*/  IMAD.MOV.U32 R199, RZ, RZ, R245 ;  /* 0x000000ffffc77224 */ /* 0x000fe400078e00f5 */
[----:B------:R-:W-:Y:S01]  /*14d70*/  FFMA.FTZ R27, R27, UR4, -R184 ;  /* 0x000000041b1b7c23 */ /* 0x000fe200080108b8 */
[----:B------:R-:W-:Y:S02]  /*14d80*/  IMAD.MOV.U32 R182, RZ, RZ, R236 ;  /* 0x000000ffffb67224 */ /* 0x000fe400078e00ec */
[--C-:B------:R-:W-:Y:S01]  /*14d90*/  FFMA.FTZ R45, R45, UR4, -R185.reuse ;  /* 0x000000042d2d7c23 */ /* 0x100fe200080108b9 */
[----:B------:R-:W-:Y:S04]  /*14da0*/  IMAD.WIDE.U32 R166, R22, -0x2daee0ad, RZ ;  /* 0xd2511f5316a67825 */ /* 0x000fe800078e00ff */
[--C-:B------:R-:W-:Y:S01]  /*14db0*/  FFMA.FTZ R57, R57, UR4, -R185.reuse ;  /* 0x0000000439397c23 */ /* 0x100fe200080108b9 */
[----:B------:R1:W-:Y:S01]  /*14dc0*/  MUFU.EX2 R242, R29 ;  /* 0x0000001d00f27308 */ /* 0x0003e20000000800 */
[----:B---3--:R-:W-:Y:S04]  /*14dd0*/  IMAD.WIDE.U32 R20, R20, -0x2daee0ad, RZ ;  /* 0xd2511f5314147825 */ /* 0x008fe800078e00ff */
[--C-:B------:R-:W-:Y:S01]  /*14de0*/  FFMA.FTZ R76, R76, UR4, -R185.reuse ;  /* 0x000000044c4c7c23 */ /* 0x100fe200080108b9 */
[----:B------:R-:W-:Y:S01]  /*14df0*/  FFMA.FTZ R72, R72, UR4, -R185 ;  /* 0x0000000448487c23 */ /* 0x000fe200080108b9 */
[----:B------:R-:W-:Y:S01]  /*14e00*/  IMAD.MOV.U32 R200, RZ, RZ, R235 ;  /* 0x000000ffffc87224 */ /* 0x000fe200078e00eb */
[----:B------:R-:W-:Y:S01]  /*14e10*/  LOP3.LUT R164, R148, UR13, R21, 0x96, !PT ;  /* 0x0000000d94a47c12 */ /* 0x000fe2000f8e9615 */
[----:B------:R-:W-:Y:S01]  /*14e20*/  FFMA.FTZ R148, R31, UR4, -R184 ;  /* 0x000000041f947c23 */ /* 0x000fe200080108b8 */
[----:B------:R-:W-:Y:S01]  /*14e30*/  LOP3.LUT R21, R176, 0xff, RZ, 0xc0, !PT ;  /* 0x000000ffb0157812 */ /* 0x000fe200078ec0ff */
[----:B------:R3:W5:Y:S01]  /*14e40*/  MUFU.EX2 R247, R23 ;  /* 0x0000001700f77308 */ /* 0x0007620000000800 */
[----:B------:R-:W-:Y:S02]  /*14e50*/  IMAD.MOV.U32 R176, RZ, RZ, R240 ;  /* 0x000000ffffb07224 */ /* 0x000fe400078e00f0 */
[----:B------:R-:W-:Y:S01]  /*14e60*/  FFMA.FTZ R77, R77, UR4, -R185 ;  /* 0x000000044d4d7c23 */ /* 0x000fe200080108b9 */
[----:B------:R-:W-:Y:S01]  /*14e70*/  PRMT R155, R21, 0x5410, R162 ;  /* 0x00005410159b7816 */ /* 0x000fe200000000a2 */
[----:B------:R-:W-:Y:S01]  /*14e80*/  IMAD.MOV.U32 R181, RZ, RZ, R238 ;  /* 0x000000ffffb57224 */ /* 0x000fe200078e00ee */
[----:B------:R-:W-:Y:S01]  /*14e90*/  LOP3.LUT R21, R146, 0xffff, RZ, 0xc0, !PT ;  /* 0x0000ffff92157812 */ /* 0x000fe200078ec0ff */
[----:B------:R-:W-:Y:S01]  /*14ea0*/  FFMA.FTZ R78, R78, UR4, -R184 ;  /* 0x000000044e4e7c23 */ /* 0x000fe200080108b8 */
[----:B------:R-:W-:Y:S02]  /*14eb0*/  LOP3.LUT R162, R20, UR12, R167, 0x96, !PT ;  /* 0x0000000c14a27c12 */ /* 0x000fe4000f8e96a7 */
[----:B------:R2:W-:Y:S01]  /*14ec0*/  MUFU.EX2 R241, R24 ;  /* 0x0000001800f17308 */ /* 0x0005e20000000800 */
[----:B------:R-:W-:Y:S01]  /*14ed0*/  SHF.R.U32.HI R22, RZ, 0x8, R21 ;  /* 0x00000008ff167819 */ /* 0x000fe20000011615 */
[----:B-1----:R-:W1:Y:S01]  /*14ee0*/  LDSM.16.MT88.4 R28, [R208+0x4400] ;  /* 0x00440000d01c783b */ /* 0x002e620000004200 */
[----:B------:R-:W-:Y:S01]  /*14ef0*/  PRMT R20, R141, 0x7632, R20 ;  /* 0x000076328d147816 */ /* 0x000fe20000000014 */
[--C-:B------:R-:W-:Y:S01]  /*14f00*/  FFMA.FTZ R79, R79, UR4, -R184.reuse ;  /* 0x000000044f4f7c23 */ /* 0x100fe200080108b8 */
[----:B------:R-:W-:Y:S01]  /*14f10*/  FFMA.FTZ R73, R73, UR4, -R185 ;  /* 0x0000000449497c23 */ /* 0x000fe200080108b9 */
[--C-:B------:R-:W-:Y:S01]  /*14f20*/  FFMA.FTZ R74, R74, UR4, -R184.reuse ;  /* 0x000000044a4a7c23 */ /* 0x100fe200080108b8 */
[--C-:B------:R-:W-:Y:S03]  /*14f30*/  FFMA.FTZ R75, R75, UR4, -R184.reuse ;  /* 0x000000044b4b7c23 */ /* 0x100fe600080108b8 */
[----:B------:R4:W5:Y:S01]  /*14f40*/  MUFU.EX2 R245, R25 ;  /* 0x0000001900f57308 */ /* 0x0009620000000800 */
[----:B---3--:R-:W-:Y:S01]  /*14f50*/  PRMT R23, R146, 0x7632, R23 ;  /* 0x0000763292177816 */ /* 0x008fe20000000017 */
[--C-:B------:R-:W-:Y:S01]  /*14f60*/  FFMA.FTZ R92, R92, UR4, -R185.reuse ;  /* 0x000000045c5c7c23 */ /* 0x100fe200080108b9 */
[----:B------:R-:W-:Y:S01]  /*14f70*/  FFMA.FTZ R93, R93, UR4, -R185 ;  /* 0x000000045d5d7c23 */ /* 0x000fe200080108b9 */
[--C-:B------:R-:W-:Y:S01]  /*14f80*/  FFMA.FTZ R94, R94, UR4, -R184.reuse ;  /* 0x000000045e5e7c23 */ /* 0x100fe200080108b8 */
[----:B------:R-:W-:Y:S01]  /*14f90*/  LOP3.LUT R21, R23, 0xff, RZ, 0xc0, !PT ;  /* 0x000000ff17157812 */ /* 0x000fe200078ec0ff */
[----:B------:R-:W-:Y:S01]  /*14fa0*/  FMUL.FTZ R23, R3, R171 ;  /* 0x000000ab03177220 */ /* 0x000fe20000410000 */
[----:B------:R-:W-:Y:S03]  /*14fb0*/  IMAD.MOV.U32 R171, RZ, RZ, R205 ;  /* 0x000000ffffab7224 */ /* 0x000fe600078e00cd */
[----:B------:R3:W-:Y:S01]  /*14fc0*/  MUFU.EX2 R236, R26 ;  /* 0x0000001a00ec7308 */ /* 0x0007e20000000800 */
[----:B--2---:R-:W-:Y:S01]  /*14fd0*/  LOP3.LUT R24, R146, 0xff, RZ, 0xc0, !PT ;  /* 0x000000ff92187812 */ /* 0x004fe200078ec0ff */
[----:B------:R-:W-:Y:S01]  /*14fe0*/  FFMA.FTZ R95, R95, UR4, -R184 ;  /* 0x000000045f5f7c23 */ /* 0x000fe200080108b8 */
[----:B------:R-:W-:Y:S01]  /*14ff0*/  SHF.R.U32.HI R146, RZ, 0x18, R146 ;  /* 0x00000018ff927819 */ /* 0x000fe20000011692 */
[----:B------:R-:W-:Y:S01]  /*15000*/  FFMA.FTZ R88, R88, UR4, -R185 ;  /* 0x0000000458587c23 */ /* 0x000fe200080108b9 */
[----:B------:R-:W-:Y:S01]  /*15010*/  PRMT R153, R24, 0x5410, R22 ;  /* 0x0000541018997816 */ /* 0x000fe20000000016 */
[----:B------:R-:W-:Y:S01]  /*15020*/  FMUL.FTZ R22, R3, R170 ;  /* 0x000000aa03167220 */ /* 0x000fe20000410000 */
[----:B------:R-:W-:Y:S03]  /*15030*/  PRMT R154, R21, 0x5410, R146 ;  /* 0x00005410159a7816 */ /* 0x000fe60000000092 */
[----:B------:R2:W1:Y:S01]  /*15040*/  MUFU.EX2 R240, R27 ;  /* 0x0000001b00f07308 */ /* 0x0004620000000800 */
[----:B----4-:R-:W-:Y:S01]  /*15050*/  LOP3.LUT R25, R156, 0xff, RZ, 0xc0, !PT ;  /* 0x000000ff9c197812 */ /* 0x010fe200078ec0ff */
[----:B------:R-:W-:Y:S01]  /*15060*/  IMAD.MOV.U32 R170, RZ, RZ, R227 ;  /* 0x000000ffffaa7224 */ /* 0x000fe200078e00e3 */
[----:B------:R-:W-:Y:S01]  /*15070*/  LOP3.LUT R21, R141, 0xffff, RZ, 0xc0, !PT ;  /* 0x0000ffff8d157812 */ /* 0x000fe200078ec0ff */
[----:B------:R-:W-:Y:S01]  /*15080*/  FFMA.FTZ R89, R89, UR4, -R185 ;  /* 0x0000000459597c23 */ /* 0x000fe200080108b9 */
[----:B------:R-:W-:Y:S01]  /*15090*/  PRMT R157, R25, 0x5410, R157 ;  /* 0x00005410199d7816 */ /* 0x000fe2000000009d */
[----:B------:R-:W-:Y:S01]  /*150a0*/  FFMA.FTZ R90, R90, UR4, -R184 ;  /* 0x000000045a5a7c23 */ /* 0x000fe200080108b8 */
[----:B------:R-:W-:Y:S03]  /*150b0*/  SHF.R.U32.HI R25, RZ, 0x8, R21 ;  /* 0x00000008ff197819 */ /* 0x000fe60000011615 */
[----:B------:R4:W1:Y:S01]  /*150c0*/  MUFU.EX2 R235, R148 ;  /* 0x0000009400eb7308 */ /* 0x0008620000000800 */
[----:B---3--:R-:W-:Y:S01]  /*150d0*/  LOP3.LUT R26, R141, 0xff, RZ, 0xc0, !PT ;  /* 0x000000ff8d1a7812 */ /* 0x008fe200078ec0ff */
[C---:B------:R-:W-:Y:S01]  /*150e0*/  FMUL.FTZ R21, R145.reuse, R169 ;  /* 0x000000a991157220 */ /* 0x040fe20000410000 */
[----:B------:R-:W-:Y:S01]  /*150f0*/  LOP3.LUT R24, R20, 0xff, RZ, 0xc0, !PT ;  /* 0x000000ff14187812 */ /* 0x000fe200078ec0ff */
[----:B------:R-:W-:Y:S01]  /*15100*/  FMUL.FTZ R20, R145, R168 ;  /* 0x000000a891147220 */ /* 0x000fe20000410000 */
[----:B------:R-:W-:Y:S01]  /*15110*/  SHF.R.U32.HI R141, RZ, 0x18, R141 ;  /* 0x00000018ff8d7819 */ /* 0x000fe2000001168d */
[----:B------:R-:W-:Y:S01]  /*15120*/  IMAD.MOV.U32 R168, RZ, RZ, R237 ;  /* 0x000000ffffa87224 */ /* 0x000fe200078e00ed */
[----:B------:R-:W-:Y:S03]  /*15130*/  PRMT R149, R26, 0x5410, R25 ;  /* 0x000054101a957816 */ /* 0x000fe60000000019 */
[----:B------:R-:W-:Y:S01]  /*15140*/  MUFU.EX2 R205, R36 ;  /* 0x0000002400cd7308 */ /* 0x000fe20000000800 */
[----:B--2---:R-:W-:Y:S01]  /*15150*/  LOP3.LUT R27, R161, 0xff00ff, RZ, 0xc0, !PT ;  /* 0x00ff00ffa11b7812 */ /* 0x004fe200078ec0ff */
[----:B------:R-:W-:Y:S01]  /*15160*/  IMAD.MOV.U32 R169, RZ, RZ, R234 ;  /* 0x000000ffffa97224 */ /* 0x000fe200078e00ea */
[----:B------:R-:W-:Y:S01]  /*15170*/  PRMT R152, R24, 0x5410, R141 ;  /* 0x0000541018987816 */ /* 0x000fe2000000008d */
[----:B------:R-:W-:Y:S04]  /*15180*/  HMMA.16816.F32 R20, R172, R150, R20 ;  /* 0x00000096ac14723c */ /* 0x000fe80000001814 */
[--C-:B------:R-:W-:Y:S02]  /*15190*/  HSET2.LE.AND R26, R155, R147.reuse, PT ;  /* 0x000000939b1a7233 */ /* 0x100fe40003803000 */
[----:B------:R2:W-:Y:S01]  /*151a0*/  MUFU.EX2 R237, R49 ;  /* 0x0000003100ed7308 */ /* 0x0005e20000000800 */
[----:B------:R-:W-:Y:S01]  /*151b0*/  F2FP.F16.F32.PACK_AB R24, R251, R171 ;  /* 0x000000abfb18723e */ /* 0x000fe200000000ff */
[----:B------:R-:W-:Y:S01]  /*151c0*/  IMAD.MOV.U32 R175, RZ, RZ, R192 ;  /* 0x000000ffffaf7224 */ /* 0x000fe200078e00c0 */
[--C-:B------:R-:W-:Y:S01]  /*151d0*/  HSET2.LE.AND R141, R153, R147.reuse, PT ;  /* 0x00000093998d7233 */ /* 0x100fe20003803000 */
[----:B------:R-:W-:Y:S01]  /*151e0*/  IMAD.MOV.U32 R174, RZ, RZ, R176 ;  /* 0x000000ffffae7224 */ /* 0x000fe200078e00b0 */
[--C-:B------:R-:W-:Y:S01]  /*151f0*/  HSET2.LE.AND R27, R27, R147.reuse, PT ;  /* 0x000000931b1b7233 */ /* 0x100fe20003803000 */
[----:B------:R-:W-:Y:S01]  /*15200*/  IMAD.MOV.U32 R176, RZ, RZ, R189 ;  /* 0x000000ffffb07224 */ /* 0x000fe200078e00bd */
[----:B------:R-:W-:Y:S03]  /*15210*/  F2FP.F16.F32.PACK_AB R146, R246, R244 ;  /* 0x000000f4f692723e */ /* 0x000fe600000000ff */
[----:B------:R-:W-:Y:S01]  /*15220*/  MUFU.EX2 R192, R43 ;  /* 0x0000002b00c07308 */ /* 0x000fe20000000800 */
[----:B------:R-:W-:Y:S01]  /*15230*/  F2FP.F16.F32.PACK_AB R25, R250, R248 ;  /* 0x000000f8fa19723e */ /* 0x000fe200000000ff */
[----:B------:R-:W-:Y:S01]  /*15240*/  IMAD.MOV.U32 R172, RZ, RZ, R199 ;  /* 0x000000ffffac7224 */ /* 0x000fe200078e00c7 */
[----:B------:R-:W-:Y:S01]  /*15250*/  LOP3.LUT R26, R24, R26, RZ, 0xc0, !PT ;  /* 0x0000001a181a7212 */ /* 0x000fe200078ec0ff */
[----:B------:R-:W-:Y:S01]  /*15260*/  IMAD.MOV.U32 R173, RZ, RZ, R177 ;  /* 0x000000ffffad7224 */ /* 0x000fe200078e00b1 */
[----:B------:R-:W-:Y:S01]  /*15270*/  LOP3.LUT R24, R146, R141, RZ, 0xc0, !PT ;  /* 0x0000008d92187212 */ /* 0x000fe200078ec0ff */
[--C-:B------:R-:W-:Y:S01]  /*15280*/  FFMA.FTZ R146, R48, UR4, -R187.reuse ;  /* 0x0000000430927c23 */ /* 0x100fe200080108bb */
[----:B------:R-:W-:Y:S01]  /*15290*/  LOP3.LUT R27, R25, R27, RZ, 0xc0, !PT ;  /* 0x0000001b191b7212 */ /* 0x000fe200078ec0ff */
[----:B------:R-:W-:Y:S01]  /*152a0*/  FFMA.FTZ R187, R117, UR4, -R187 ;  /* 0x0000000475bb7c23 */ /* 0x000fe200080108bb */
[--C-:B------:R-:W-:Y:S01]  /*152b0*/  HSET2.LE.AND R141, R154, R147.reuse, PT ;  /* 0x000000939a8d7233 */ /* 0x100fe20003803000 */
[----:B------:R-:W-:Y:S01]  /*152c0*/  MUFU.EX2 R195, R64 ;  /* 0x0000004000c37308 */ /* 0x000fe20000000800 */
[----:B-----5:R-:W-:Y:S01]  /*152d0*/  F2FP.F16.F32.PACK_AB R25, R247, R243 ;  /* 0x000000f3f719723e */ /* 0x020fe200000000ff */
[----:B------:R-:W-:Y:S01]  /*152e0*/  IMAD.MOV.U32 R177, RZ, RZ, R183 ;  /* 0x000000ffffb17224 */ /* 0x000fe200078e00b7 */
[--C-:B----4-:R-:W-:Y:S01]  /*152f0*/  HSET2.LE.AND R148, R149, R147.reuse, PT ;  /* 0x0000009395947233 */ /* 0x110fe20003803000 */
[--C-:B------:R-:W-:Y:S01]  /*15300*/  FFMA.FTZ R91, R91, UR4, -R184.reuse ;  /* 0x000000045b5b7c23 */ /* 0x100fe200080108b8 */
[----:B------:R-:W-:Y:S01]  /*15310*/  LOP3.LUT R151, R163, 0xff00ff, RZ, 0xc0, !PT ;  /* 0x00ff00ffa3977812 */ /* 0x000fe200078ec0ff */
[--C-:B------:R-:W-:Y:S01]  /*15320*/  FFMA.FTZ R108, R108, UR4, -R185.reuse ;  /* 0x000000046c6c7c23 */ /* 0x100fe200080108b9 */
[----:B------:R-:W-:Y:S03]  /*15330*/  F2FP.F16.F32.PACK_AB R48, R245, R241 ;  /* 0x000000f1f530723e */ /* 0x000fe600000000ff */
[----:B------:R-:W-:Y:S01]  /*15340*/  MUFU.EX2 R189, R67 ;  /* 0x0000004300bd7308 */ /* 0x000fe20000000800 */
[----:B------:R-:W-:Y:S01]  /*15350*/  LOP3.LUT R25, R25, R141, RZ, 0xc0, !PT ;  /* 0x0000008d19197212 */ /* 0x000fe200078ec0ff */
[--C-:B------:R-:W-:Y:S01]  /*15360*/  FFMA.FTZ R109, R109, UR4, -R185.reuse ;  /* 0x000000046d6d7c23 */ /* 0x100fe200080108b9 */
[----:B------:R-:W-:Y:S01]  /*15370*/  LOP3.LUT R148, R48, R148, RZ, 0xc0, !PT ;  /* 0x0000009430947212 */ /* 0x000fe200078ec0ff */
[--C-:B------:R-:W-:Y:S01]  /*15380*/  FFMA.FTZ R110, R110, UR4, -R184.reuse ;  /* 0x000000046e6e7c23 */ /* 0x100fe200080108b8 */
[--C-:B------:R-:W-:Y:S01]  /*15390*/  HSET2.LE.AND R150, R157, R147.reuse, PT ;  /* 0x000000939d967233 */ /* 0x100fe20003803000 */
[----:B------:R-:W-:Y:S01]  /*153a0*/  IMAD.WIDE.U32 R156, R164, -0x326172a9, RZ ;  /* 0xcd9e8d57a49c7825 */ /* 0x000fe200078e00ff */
[--C-:B------:R-:W-:Y:S01]  /*153b0*/  HSET2.LE.AND R151, R151, R147.reuse, PT ;  /* 0x0000009397977233 */ /* 0x100fe20003803000 */
[-C--:B-1----:R-:W-:Y:S02]  /*153c0*/  HMMA.16816.F32 R4, R24, R28.reuse, R4 ;  /* 0x0000001c1804723c */ /* 0x082fe40000001804 */
[----:B------:R1:W-:Y:S03]  /*153d0*/  MUFU.EX2 R227, R50 ;  /* 0x0000003200e37308 */ /* 0x0003e60000000800 */
[--C-:B------:R-:W-:Y:S01]  /*153e0*/  HSET2.LE.AND R149, R152, R147.reuse, PT ;  /* 0x0000009398957233 */ /* 0x100fe20003803000 */
[--C-:B------:R-:W-:Y:S01]  /*153f0*/  FFMA.FTZ R111, R111, UR4, -R184.reuse ;  /* 0x000000046f6f7c23 */ /* 0x100fe200080108b8 */
[----:B------:R-:W-:Y:S01]  /*15400*/  F2FP.F16.F32.PACK_AB R48, R240, R236 ;  /* 0x000000ecf030723e */ /* 0x000fe200000000ff */
[----:B------:R-:W3:Y:S01]  /*15410*/  LDSM.16.MT88.4 R152, [R210+0x4400] ;  /* 0x00440000d298783b */ /* 0x000ee20000004200 */
[----:B--2---:R-:W-:Y:S03]  /*15420*/  F2FP.F16.F32.PACK_AB R49, R242, R239 ;  /* 0x000000eff231723e */ /* 0x004fe600000000ff */
[----:B------:R2:W-:Y:S01]  /*15430*/  MUFU.EX2 R234, R51 ;  /* 0x0000003300ea7308 */ /* 0x0005e20000000800 */
[----:B------:R-:W-:Y:S01]  /*15440*/  F2FP.F16.F32.PACK_AB R141, R235, R207 ;  /* 0x000000cfeb8d723e */ /* 0x000fe200000000ff */
[--C-:B------:R-:W-:Y:S01]  /*15450*/  FFMA.FTZ R104, R104, UR4, -R185.reuse ;  /* 0x0000000468687c23 */ /* 0x100fe200080108b9 */
[----:B------:R-:W-:Y:S01]  /*15460*/  LOP3.LUT R149, R48, R149, RZ, 0xc0, !PT ;  /* 0x0000009530957212 */ /* 0x000fe200078ec0ff */
[----:B------:R-:W-:Y:S01]  /*15470*/  FFMA.FTZ R105, R105, UR4, -R185 ;  /* 0x0000000469697c23 */ /* 0x000fe200080108b9 */
[----:B------:R-:W-:Y:S01]  /*15480*/  LOP3.LUT R150, R49, R150, RZ, 0xc0, !PT ;  /* 0x0000009631967212 */ /* 0x000fe200078ec0ff */
[----:B------:R-:W-:Y:S01]  /*15490*/  IMAD.WIDE.U32 R48, R162, -0x326172a9, RZ ;  /* 0xcd9e8d57a2307825 */ /* 0x000fe200078e00ff */
[----:B------:R-:W-:Y:S03]  /*154a0*/  LOP3.LUT R151, R141, R151, RZ, 0xc0, !PT ;  /* 0x000000978d977212 */ /* 0x000fe600078ec0ff */
[----:B------:R-:W4:Y:S01]  /*154b0*/  MUFU.EX2 R238, R146 ;  /* 0x0000009200ee7308 */ /* 0x000f220000000800 */
[----:B------:R-:W-:Y:S01]  /*154c0*/  LOP3.LUT R161, R160, UR7, R157, 0x96, !PT ;  /* 0x00000007a0a17c12 */ /* 0x000fe2000f8e969d */
[--C-:B------:R-:W-:Y:S01]  /*154d0*/  FFMA.FTZ R106, R106, UR4, -R184.reuse ;  /* 0x000000046a6a7c23 */ /* 0x100fe200080108b8 */
[----:B-1----:R-:W-:Y:S01]  /*154e0*/  LOP3.LUT R50, R156, UR6, R49, 0x96, !PT ;  /* 0x000000069c327c12 */ /* 0x002fe2000f8e9631 */
[----:B------:R-:W-:Y:S01]  /*154f0*/  FFMA.FTZ R107, R107, UR4, -R184 ;  /* 0x000000046b6b7c23 */ /* 0x000fe200080108b8 */
[----:B------:R-:W-:Y:S01]  /*15500*/  PRMT R49, R48, 0x7773, RZ ;  /* 0x0000777330317816 */ /* 0x000fe200000000ff */
[C---:B------:R-:W-:Y:S04]  /*15510*/  HMMA.16816.F32 R8, R148.reuse, R28, R8 ;  /* 0x0000001c9408723c */ /* 0x040fe80000001808 */
[----:B------:R-:W-:Y:S01]  /*15520*/  MUFU.EX2 R101, R101 ;  /* 0x0000006500657308 */ /* 0x000fe20000000800 */
[----:B------:R-:W-:Y:S01]  /*15530*/  LOP3.LUT R28, R188, 0xff, RZ, 0xc0, !PT ;  /* 0x000000ffbc1c7812 */ /* 0x000fe200078ec0ff */
[--C-:B------:R-:W-:Y:S01]  /*15540*/  FFMA.FTZ R120, R120, UR4, -R185.reuse ;  /* 0x0000000478787c23 */ /* 0x100fe200080108b9 */
[C---:B------:R-:W-:Y:S01]  /*15550*/  PRMT R165, R48.reuse, 0x7771, RZ ;  /* 0x0000777130a57816 */ /* 0x040fe200000000ff */
[----:B------:R-:W-:Y:S01]  /*15560*/  FFMA.FTZ R121, R121, UR4, -R185 ;  /* 0x0000000479797c23 */ /* 0x000fe200080108b9 */
[----:B------:R-:W-:Y:S01]  /*15570*/  PRMT R36, R48, 0x7772, RZ ;  /* 0x0000777230247816 */ /* 0x000fe200000000ff */
[-C--:B------:R-:W-:Y:S04]  /*15580*/  HMMA.16816.F32 R12, R148, R30.reuse, R12 ;  /* 0x0000001e940c723c */ /* 0x080fe8000000180c */
[----:B------:R-:W-:Y:S01]  /*15590*/  MUFU.EX2 R102, R102 ;  /* 0x0000006600667308 */ /* 0x000fe20000000800 */
[----:B------:R-:W-:Y:S01]  /*155a0*/  PRMT R160, R28, 0x5410, R179 ;  /* 0x000054101ca07816 */ /* 0x000fe200000000b3 */
[----:B------:R-:W-:Y:S01]  /*155b0*/  IMAD.MOV.U32 R164, RZ, RZ, R48 ;  /* 0x000000ffffa47224 */ /* 0x000fe200078e0030 */
[----:B------:R-:W-:Y:S01]  /*155c0*/  LOP3.LUT R48, R197, R226, RZ, 0x3c, !PT ;  /* 0x000000e2c5307212 */ /* 0x000fe200078e3cff */
[----:B------:R-:W-:Y:S01]  /*155d0*/  IMAD.MOV.U32 R179, RZ, RZ, R171 ;  /* 0x000000ffffb37224 */ /* 0x000fe200078e00ab */
[C---:B------:R-:W-:Y:S01]  /*155e0*/  LOP3.LUT R28, R159.reuse, 0xffff, RZ, 0xc0, !PT ;  /* 0x0000ffff9f1c7812 */ /* 0x040fe200078ec0ff */
[----:B------:R-:W-:Y:S01]  /*155f0*/  IMAD.MOV.U32 R171, RZ, RZ, R170 ;  /* 0x000000ffffab7224 */ /* 0x000fe200078e00aa */
[----:B------:R-:W-:Y:S01]  /*15600*/  PRMT R167, R36, 0x5410, R49 ;  /* 0x0000541024a77816 */ /* 0x000fe20000000031 */
[C---:B------:R-:W-:Y:S02]  /*15610*/  HMMA.16816.F32 R16, R24.reuse, R30, R16 ;  /* 0x0000001e1810723c */ /* 0x040fe40000001810 */
[----:B------:R-:W-:Y:S02]  /*15620*/  MUFU.EX2 R197, R47 ;  /* 0x0000002f00c57308 */ /* 0x000fe40000000800 */
[----:B------:R-:W-:Y:S01]  /*15630*/  LOP3.LUT R30, R159, 0xff, RZ, 0xc0, !PT ;  /* 0x000000ff9f1e7812 */ /* 0x000fe200078ec0ff */
[----:B------:R-:W-:Y:S01]  /*15640*/  IMAD.MOV.U32 R170, RZ, RZ, R169 ;  /* 0x000000ffffaa7224 */ /* 0x000fe200078e00a9 */
[----:B------:R-:W-:Y:S01]  /*15650*/  SHF.R.U32.HI R28, RZ, 0x8, R28 ;  /* 0x00000008ff1c7819 */ /* 0x000fe2000001161c */
[----:B------:R-:W-:Y:S01]  /*15660*/  IMAD.MOV.U32 R169, RZ, RZ, R200 ;  /* 0x000000ffffa97224 */ /* 0x000fe200078e00c8 */
[----:B------:R-:W-:Y:S01]  /*15670*/  LOP3.LUT R29, R196, R225, RZ, 0x3c, !PT ;  /* 0x000000e1c41d7212 */ /* 0x000fe200078e3cff */
[----:B------:R-:W-:Y:S01]  /*15680*/  IMAD.WIDE.U32 R156, R48, -0x2daee0ad, RZ ;  /* 0xd2511f53309c7825 */ /* 0x000fe200078e00ff */
[----:B------:R-:W-:Y:S02]  /*15690*/  PRMT R141, R30, 0x5410, R28 ;  /* 0x000054101e8d7816 */ /* 0x000fe4000000001c */
[----:B------:R1:W5:Y:S01]  /*156a0*/  MUFU.EX2 R200, R39 ;  /* 0x0000002700c87308 */ /* 0x0003620000000800 */
[----:B------:R-:W-:Y:S01]  /*156b0*/  LOP3.LUT R28, R158, 0xffff, RZ, 0xc0, !PT ;  /* 0x0000ffff9e1c7812 */ /* 0x000fe200078ec0ff */
[----:B------:R-:W-:Y:S01]  /*156c0*/  IMAD.WIDE.U32 R48, R194, -0x2daee0ad, RZ ;  /* 0xd2511f53c2307825 */ /* 0x000fe200078e00ff */
[----:B------:R-:W-:Y:S01]  /*156d0*/  LOP3.LUT R30, R158, 0xff, RZ, 0xc0, !PT ;  /* 0x000000ff9e1e7812 */ /* 0x000fe200078ec0ff */
[-C--:B---3--:R-:W-:Y:S03]  /*156e0*/  HMMA.16816.F32 R132, R24, R152.reuse, R132 ;  /* 0x000000981884723c */ /* 0x088fe60000001884 */
[----:B------:R-:W-:Y:S01]  /*156f0*/  LOP3.LUT R49, R206, UR11, R49, 0x96, !PT ;  /* 0x0000000bce317c12 */ /* 0x000fe2000f8e9631 */
[----:B------:R-:W-:Y:S01]  /*15700*/  IMAD.MOV.U32 R206, RZ, RZ, R168 ;  /* 0x000000ffffce7224 */ /* 0x000fe200078e00a8 */
[----:B------:R-:W-:Y:S01]  /*15710*/  SHF.R.U32.HI R28, RZ, 0x8, R28 ;  /* 0x00000008ff1c7819 */ /* 0x000fe2000001161c */
[----:B------:R3:W-:Y:S01]  /*15720*/  MUFU.EX2 R196, R46 ;  /* 0x0000002e00c47308 */ /* 0x0007e20000000800 */
[----:B------:R-:W-:Y:S01]  /*15730*/  IMAD.MOV.U32 R168, RZ, RZ, R201 ;  /* 0x000000ffffa87224 */ /* 0x000fe200078e00c9 */
[C---:B------:R-:W-:Y:S04]  /*15740*/  HMMA.16816.F32 R136, R148.reuse, R152, R136 ;  /* 0x000000989488723c */ /* 0x040fe80000001888 */
[--C-:B--2---:R-:W-:Y:S01]  /*15750*/  PRMT R51, R30, 0x5410, R28.reuse ;  /* 0x000054101e337816 */ /* 0x104fe2000000001c */
[----:B------:R-:W-:Y:S01]  /*15760*/  IMAD.WIDE.U32 R162, R29, -0x2daee0ad, RZ ;  /* 0xd2511f531da27825 */ /* 0x000fe200078e00ff */
[----:B------:R-:W-:Y:S02]  /*15770*/  LOP3.LUT R29, R230, UR17, R157, 0x96, !PT ;  /* 0x00000011e61d7c12 */ /* 0x000fe4000f8e969d */
[----:B------:R2:W-:Y:S01]  /*15780*/  MUFU.EX2 R201, R44 ;  /* 0x0000002c00c97308 */ /* 0x0005e20000000800 */
[----:B------:R-:W-:Y:S01]  /*15790*/  PRMT R28, R158, 0x7632, R28 ;  /* 0x000076329e1c7816 */ /* 0x000fe2000000001c */
[-C--:B------:R-:W-:Y:S03]  /*157a0*/  HMMA.16816.F32 R32, R148, R154.reuse, R32 ;  /* 0x0000009a9420723c */ /* 0x080fe60000001820 */
[----:B------:R-:W-:Y:S01]  /*157b0*/  SHF.R.U32.HI R158, RZ, 0x18, R158 ;  /* 0x00000018ff9e7819 */ /* 0x000fe2000001169e */
[----:B-1----:R-:W-:Y:S01]  /*157c0*/  IMAD.WIDE.U32 R38, R29, -0x326172a9, RZ ;  /* 0xcd9e8d571d267825 */ /* 0x002fe200078e00ff */
[----:B------:R-:W-:Y:S03]  /*157d0*/  LOP3.LUT R28, R28, 0xff, RZ, 0xc0, !PT ;  /* 0x000000ff1c1c7812 */ /* 0x000fe600078ec0ff */
[----:B------:R1:W5:Y:S01]  /*157e0*/  MUFU.EX2 R199, R45 ;  /* 0x0000002d00c77308 */ /* 0x0003620000000800 */
[----:B------:R-:W-:Y:S01]  /*157f0*/  LOP3.LUT R31, R156, UR16, R163, 0x96, !PT ;  /* 0x000000109c1f7c12 */ /* 0x000fe2000f8e96a3 */
[----:B------:R-:W-:Y:S04]  /*15800*/  HMMA.16816.F32 R20, R24, R154, R20 ;  /* 0x0000009a1814723c */ /* 0x000fe80000001814 */
[----:B------:R-:W-:Y:S01]  /*15810*/  PRMT R29, R159, 0x7632, R29 ;  /* 0x000076329f1d7816 */ /* 0x000fe2000000001d */
[----:B---3--:R-:W-:Y:S01]  /*15820*/  IMAD.WIDE.U32 R46, R31, -0x326172a9, RZ ;  /* 0xcd9e8d571f2e7825 */ /* 0x008fe200078e00ff */
[----:B------:R-:W-:Y:S02]  /*15830*/  PRMT R158, R28, 0x5410, R158 ;  /* 0x000054101c9e7816 */ /* 0x000fe4000000009e */
[----:B------:R-:W-:Y:S01]  /*15840*/  MUFU.EX2 R163, R41 ;  /* 0x0000002900a37308 */ /* 0x000fe20000000800 */
[--C-:B------:R-:W-:Y:S01]  /*15850*/  HSET2.LE.AND R30, R37, R147.reuse, PT ;  /* 0x00000093251e7233 */ /* 0x100fe20003803000 */
[----:B------:R-:W-:Y:S01]  /*15860*/  IMAD.MOV.U32 R150, RZ, RZ, R48 ;  /* 0x000000ffff967224 */ /* 0x000fe200078e0030 */
[----:B----4-:R-:W-:Y:S01]  /*15870*/  F2FP.F16.F32.PACK_AB R28, R237, R238 ;  /* 0x000000eeed1c723e */ /* 0x010fe200000000ff */
[----:B------:R-:W-:Y:S01]  /*15880*/  FFMA.FTZ R124, R124, UR4, -R185 ;  /* 0x000000047c7c7c23 */ /* 0x000fe200080108b9 */
[----:B------:R-:W-:Y:S01]  /*15890*/  SHF.R.U32.HI R159, RZ, 0x18, R159 ;  /* 0x00000018ff9f7819 */ /* 0x000fe2000001169f */
[----:B------:R-:W-:Y:S01]  /*158a0*/  FFMA.FTZ R185, R125, UR4, -R185 ;  /* 0x000000047db97c23 */ /* 0x000fe200080108b9 */
[----:B------:R-:W-:Y:S03]  /*158b0*/  LOP3.LUT R29, R29, 0xff, RZ, 0xc0, !PT ;  /* 0x000000ff1d1d7812 */ /* 0x000fe600078ec0ff */
[----:B------:R3:W4:Y:S01]  /*158c0*/  MUFU.EX2 R194, R40 ;  /* 0x0000002800c27308 */ /* 0x0007220000000800 */
[----:B--2---:R-:W-:Y:S01]  /*158d0*/  LOP3.LUT R44, R220, UR9, R39, 0x96, !PT ;  /* 0x00000009dc2c7c12 */ /* 0x004fe2000f8e9627 */
[--C-:B------:R-:W-:Y:S01]  /*158e0*/  FFMA.FTZ R122, R122, UR4, -R184.reuse ;  /* 0x000000047a7a7c23 */ /* 0x100fe200080108b8 */
[----:B------:R-:W-:Y:S01]  /*158f0*/  LOP3.LUT R30, R28, R30, RZ, 0xc0, !PT ;  /* 0x0000001e1c1e7212 */ /* 0x000fe200078ec0ff */
[--C-:B------:R-:W-:Y:S01]  /*15900*/  FFMA.FTZ R123, R123, UR4, -R184.reuse ;  /* 0x000000047b7b7c23 */ /* 0x100fe200080108b8 */
[----:B------:R-:W-:Y:S01]  /*15910*/  PRMT R159, R29, 0x5410, R159 ;  /* 0x000054101d9f7816 */ /* 0x000fe2000000009f */
[----:B-1----:R-:W-:Y:S01]  /*15920*/  IMAD.WIDE.U32 R44, R44, -0x2daee0ad, RZ ;  /* 0xd2511f532c2c7825 */ /* 0x002fe200078e00ff */
[----:B------:R-:W-:Y:S03]  /*15930*/  LOP3.LUT R28, R191, 0xff00ff, RZ, 0xc0, !PT ;  /* 0x00ff00ffbf1c7812 */ /* 0x000fe600078ec0ff */
[----:B------:R-:W-:Y:S01]  /*15940*/  MUFU.EX2 R185, R185 ;  /* 0x000000b900b97308 */ /* 0x000fe20000000800 */
[----:B------:R-:W-:Y:S01]  /*15950*/  LOP3.LUT R29, R38, UR8, R47, 0x96, !PT ;  /* 0x00000008261d7c12 */ /* 0x000fe2000f8e962f */
[--C-:B------:R-:W-:Y:S01]  /*15960*/  FFMA.FTZ R126, R126, UR4, -R184.reuse ;  /* 0x000000047e7e7c23 */ /* 0x100fe200080108b8 */
[----:B------:R-:W-:Y:S01]  /*15970*/  F2FP.F16.F32.PACK_AB R31, R234, R227 ;  /* 0x000000e3ea1f723e */ /* 0x000fe200000000ff */
[----:B------:R-:W1:Y:S01]  /*15980*/  LDSM.16.MT88.4 R36, [R208+0x4800] ;  /* 0x00480000d024783b */ /* 0x000e620000004200 */
[--C-:B------:R-:W-:Y:S01]  /*15990*/  HSET2.LE.AND R28, R28, R147.reuse, PT ;  /* 0x000000931c1c7233 */ /* 0x100fe20003803000 */
[----:B------:R-:W-:Y:S01]  /*159a0*/  IMAD.WIDE.U32 R156, R29, -0x2daee0ad, RZ ;  /* 0xd2511f531d9c7825 */ /* 0x000fe200078e00ff */
[----:B------:R-:W-:Y:S03]  /*159b0*/  LOP3.LUT R45, R162, UR13, R45, 0x96, !PT ;  /* 0x0000000da22d7c12 */ /* 0x000fe6000f8e962d */
[----:B------:R-:W-:Y:S01]  /*159c0*/  MUFU.EX2 R103, R103 ;  /* 0x0000006700677308 */ /* 0x000fe20000000800 */
[----:B------:R-:W-:Y:S01]  /*159d0*/  F2FP.F16.F32.PACK_AB R29, R203, R205 ;  /* 0x000000cdcb1d723e */ /* 0x000fe200000000ff */
[----:B------:R-:W-:Y:S01]  /*159e0*/  FFMA.FTZ R184, R127, UR4, -R184 ;  /* 0x000000047fb87c23 */ /* 0x000fe200080108b8 */
[----:B------:R-:W-:Y:S01]  /*159f0*/  LOP3.LUT R31, R31, R28, RZ, 0xc0, !PT ;  /* 0x0000001c1f1f7212 */ /* 0x000fe200078ec0ff */
[----:B------:R-:W-:Y:S01]  /*15a00*/  IMAD.WIDE.U32 R148, R45, -0x326172a9, RZ ;  /* 0xcd9e8d572d947825 */ /* 0x000fe200078e00ff */
[--C-:B------:R-:W-:Y:S02]  /*15a10*/  HSET2.LE.AND R28, R141, R147.reuse, PT ;  /* 0x000000938d1c7233 */ /* 0x100fe40003803000 */
[--C-:B---3--:R-:W-:Y:S03]  /*15a20*/  HSET2.LE.AND R40, R159, R147.reuse, PT ;  /* 0x000000939f287233 */ /* 0x108fe60003803000 */
[----:B------:R2:W3:Y:S01]  /*15a30*/  MUFU.EX2 R162, R42 ;  /* 0x0000002a00a27308 */ /* 0x0004e20000000800 */
[----:B------:R-:W-:Y:S01]  /*15a40*/  LOP3.LUT R41, R178, 0xff00ff, RZ, 0xc0, !PT ;  /* 0x00ff00ffb2297812 */ /* 0x000fe200078ec0ff */
[----:B------:R-:W-:Y:S01]  /*15a50*/  IMAD.MOV.U32 R178, RZ, RZ, R182 ;  /* 0x000000ffffb27224 */ /* 0x000fe200078e00b6 */
[----:B------:R-:W-:Y:S01]  /*15a60*/  LOP3.LUT R28, R29, R28, RZ, 0xc0, !PT ;  /* 0x0000001c1d1c7212 */ /* 0x000fe200078ec0ff */
[----:B------:R-:W-:Y:S01]  /*15a70*/  IMAD.MOV.U32 R159, RZ, RZ, R173 ;  /* 0x000000ffff9f7224 */ /* 0x000fe200078e00ad */
[----:B-----5:R-:W-:Y:S01]  /*15a80*/  F2FP.F16.F32.PACK_AB R29, R200, R202 ;  /* 0x000000cac81d723e */ /* 0x020fe200000000ff */
[----:B------:R-:W-:Y:S01]  /*15a90*/  VIADD R215, R215, 0xffffffff ;  /* 0xffffffffd7d77836 */ /* 0x000fe20000000000 */
[--C-:B------:R-:W-:Y:S01]  /*15aa0*/  HSET2.LE.AND R26, R160, R147.reuse, PT ;  /* 0x00000093a01a7233 */ /* 0x100fe20003803000 */
[----:B------:R-:W-:Y:S01]  /*15ab0*/  IMAD.MOV.U32 R160, RZ, RZ, R180 ;  /* 0x000000ffffa07224 */ /* 0x000fe200078e00b4 */
[----:B------:R-:W-:Y:S01]  /*15ac0*/  LOP3.LUT R29, R29, R40, RZ, 0xc0, !PT ;  /* 0x000000281d1d7212 */ /* 0x000fe200078ec0ff */
[----:B------:R-:W-:Y:S01]  /*15ad0*/  MUFU.EX2 R184, R184 ;  /* 0x000000b800b87308 */ /* 0x000fe20000000800 */
[--C-:B------:R-:W-:Y:S02]  /*15ae0*/  HSET2.LE.AND R27, R41, R147.reuse, PT ;  /* 0x00000093291b7233 */ /* 0x100fe40003803000 */
[--C-:B------:R-:W-:Y:S02]  /*15af0*/  HSET2.LE.AND R40, R51, R147.reuse, PT ;  /* 0x0000009333287233 */ /* 0x100fe40003803000 */
[----:B------:R-:W-:Y:S02]  /*15b00*/  F2FP.F16.F32.PACK_AB R24, R199, R201 ;  /* 0x000000c9c718723e */ /* 0x000fe400000000ff */
[----:B----4-:R-:W-:Y:S03]  /*15b10*/  F2FP.F16.F32.PACK_AB R41, R163, R194 ;  /* 0x000000c2a329723e */ /* 0x010fe600000000ff */
[----:B------:R-:W-:Y:S01]  /*15b20*/  MUFU.EX2 R182, R55 ;  /* 0x0000003700b67308 */ /* 0x000fe20000000800 */
[----:B------:R-:W-:Y:S02]  /*15b30*/  LOP3.LUT R26, R24, R26, RZ, 0xc0, !PT ;  /* 0x0000001a181a7212 */ /* 0x000fe400078ec0ff */
[----:B------:R-:W-:Y:S01]  /*15b40*/  LOP3.LUT R24, R41, R40, RZ, 0xc0, !PT ;  /* 0x0000002829187212 */ /* 0x000fe200078ec0ff */
[----:B------:R-:W-:Y:S01]  /*15b50*/  IMAD.WIDE.U32 R40, R190, -0x2daee0ad, RZ ;  /* 0xd2511f53be287825 */ /* 0x000fe200078e00ff */
[--C-:B--2---:R-:W-:Y:S02]  /*15b60*/  HSET2.LE.AND R42, R158, R147.reuse, PT ;  /* 0x000000939e2a7233 */ /* 0x104fe40003803000 */
[----:B------:R-:W-:Y:S01]  /*15b70*/  F2FP.F16.F32.PACK_AB R25, R197, R196 ;  /* 0x000000c4c519723e */ /* 0x000fe200000000ff */
[----:B------:R-:W-:Y:S01]  /*15b80*/  IMAD.MOV.U32 R67, RZ, RZ, R40 ;  /* 0x000000ffff437224 */ /* 0x000fe200078e0028 */
[----:B---3--:R-:W-:Y:S01]  /*15b90*/  F2FP.F16.F32.PACK_AB R43, R192, R162 ;  /* 0x000000a2c02b723e */ /* 0x008fe200000000ff */
[-C--:B-1----:R-:W-:Y:S01]  /*15ba0*/  HMMA.16816.F32 R4, R28, R36.reuse, R4 ;  /* 0x000000241c04723c */ /* 0x082fe20000001804 */
[----:B------:R-:W-:Y:S04]  /*15bb0*/  MUFU.EX2 R180, R60 ;  /* 0x0000003c00b47308 */ /* 0x000fe80000000800 */
[----:B------:R-:W-:Y:S01]  /*15bc0*/  LOP3.LUT R146, R46, UR7, R149, 0x96, !PT ;  /* 0x000000072e927c12 */ /* 0x000fe2000f8e9695 */
[----:B------:R-:W-:Y:S01]  /*15bd0*/  IMAD.MOV.U32 R190, RZ, RZ, R177 ;  /* 0x000000ffffbe7224 */ /* 0x000fe200078e00b1 */
[----:B------:R-:W-:Y:S02]  /*15be0*/  LOP3.LUT R27, R25, R27, RZ, 0xc0, !PT ;  /* 0x0000001b191b7212 */ /* 0x000fe400078ec0ff */
[----:B------:R-:W-:Y:S02]  /*15bf0*/  LOP3.LUT R25, R43, R42, RZ, 0xc0, !PT ;  /* 0x0000002a2b197212 */ /* 0x000fe400078ec0ff */
[----:B------:R-:W-:Y:S01]  /*15c00*/  MUFU.EX2 R177, R63 ;  /* 0x0000003f00b17308 */ /* 0x000fe20000000800 */
[----:B------:R-:W-:Y:S02]  /*15c10*/  LOP3.LUT R46, R198, UR11, R41, 0x96, !PT ;  /* 0x0000000bc62e7c12 */ /* 0x000fe4000f8e9629 */
[C---:B------:R-:W-:Y:S02]  /*15c20*/  PRMT R65, R40.reuse, 0x7773, RZ ;  /* 0x0000777328417816 */ /* 0x040fe400000000ff */
[C---:B------:R-:W-:Y:S01]  /*15c30*/  PRMT R64, R40.reuse, 0x7772, RZ ;  /* 0x0000777228407816 */ /* 0x040fe200000000ff */
[C---:B------:R-:W-:Y:S04]  /*15c40*/  HMMA.16816.F32 R8, R24.reuse, R36, R8 ;  /* 0x000000241808723c */ /* 0x040fe80000001808 */
[----:B------:R-:W-:Y:S01]  /*15c50*/  MUFU.EX2 R173, R57 ;  /* 0x0000003900ad7308 */ /* 0x000fe20000000800 */
[----:B------:R-:W-:Y:S01]  /*15c60*/  PRMT R151, R40, 0x7771, RZ ;  /* 0x0000777128977816 */ /* 0x000fe200000000ff */
[----:B------:R-:W-:Y:S01]  /*15c70*/  IMAD.WIDE.U32 R36, R161, -0x2daee0ad, RZ ;  /* 0xd2511f53a1247825 */ /* 0x000fe200078e00ff */
[----:B------:R-:W-:Y:S01]  /*15c80*/  LOP3.LUT R44, R44, UR12, R157, 0x96, !PT ;  /* 0x0000000c2c2c7c12 */ /* 0x000fe2000f8e969d */
[----:B------:R-:W1:Y:S01]  /*15c90*/  LDSM.16.MT88.4 R40, [R210+0x4800] ;  /* 0x00480000d228783b */ /* 0x000e620000004200 */
[----:B------:R-:W-:Y:S01]  /*15ca0*/  PRMT R141, R48, 0x7773, RZ ;  /* 0x00007773308d7816 */ /* 0x000fe200000000ff */
[----:B------:R-:W-:Y:S01]  /*15cb0*/  IMAD.MOV.U32 R153, RZ, RZ, R36 ;  /* 0x000000ffff997224 */ /* 0x000fe200078e0024 */
[----:B------:R-:W-:Y:S03]  /*15cc0*/  LOP3.LUT R51, R166, UR11, R37, 0x96, !PT ;  /* 0x0000000ba6337c12 */ /* 0x000fe6000f8e9625 */
[----:B------:R2:W3:Y:S01]  /*15cd0*/  MUFU.EX2 R191, R66 ;  /* 0x0000004200bf7308 */ /* 0x0004e20000000800 */
[----:B------:R-:W-:Y:S01]  /*15ce0*/  PRMT R152, R36, 0x7773, RZ ;  /* 0x0000777324987816 */ /* 0x000fe200000000ff */
[----:B------:R-:W-:Y:S01]  /*15cf0*/  IMAD.WIDE.U32 R44, R44, -0x326172a9, RZ ;  /* 0xcd9e8d572c2c7825 */ /* 0x000fe200078e00ff */
[----:B------:R-:W-:Y:S01]  /*15d00*/  PRMT R154, R36, 0x7771, RZ ;  /* 0x00007771249a7816 */ /* 0x000fe200000000ff */
[-C--:B------:R-:W-:Y:S03]  /*15d10*/  HMMA.16816.F32 R12, R24, R38.reuse, R12 ;  /* 0x00000026180c723c */ /* 0x080fe6000000180c */
[----:B------:R-:W-:Y:S01]  /*15d20*/  LOP3.LUT R47, R148, UR6, R45, 0x96, !PT ;  /* 0x00000006942f7c12 */ /* 0x000fe2000f8e962d */
[----:B------:R-:W-:Y:S01]  /*15d30*/  IMAD.MOV.U32 R161, RZ, RZ, R175 ;  /* 0x000000ffffa17224 */ /* 0x000fe200078e00af */
[----:B------:R-:W-:Y:S01]  /*15d40*/  PRMT R148, R36, 0x7772, RZ ;  /* 0x0000777224947816 */ /* 0x000fe200000000ff */
[----:B------:R-:W-:Y:S01]  /*15d50*/  IMAD.MOV.U32 R166, RZ, RZ, R172 ;  /* 0x000000ffffa67224 */ /* 0x000fe200078e00ac */
[C---:B------:R-:W-:Y:S01]  /*15d60*/  PRMT R37, R44.reuse, 0x7773, RZ ;  /* 0x000077732c257816 */ /* 0x040fe200000000ff */
[C---:B------:R-:W-:Y:S01]  /*15d70*/  HMMA.16816.F32 R16, R28.reuse, R38, R16 ;  /* 0x000000261c10723c */ /* 0x040fe20000001810 */
[----:B------:R-:W-:Y:S03]  /*15d80*/  MUFU.EX2 R175, R81 ;  /* 0x0000005100af7308 */ /* 0x000fe60000000800 */
[----:B------:R-:W-:Y:S01]  /*15d90*/  PRMT R36, R44, 0x7772, RZ ;  /* 0x000077722c247816 */ /* 0x000fe200000000ff */
[----:B------:R-:W-:Y:S01]  /*15da0*/  IMAD.MOV.U32 R172, RZ, RZ, R181 ;  /* 0x000000ffffac7224 */ /* 0x000fe200078e00b5 */
[----:B--2---:R-:W-:Y:S01]  /*15db0*/  PRMT R66, R48, 0x7772, RZ ;  /* 0x0000777230427816 */ /* 0x004fe200000000ff */
[----:B------:R-:W-:Y:S01]  /*15dc0*/  IMAD.MOV.U32 R38, RZ, RZ, R44 ;  /* 0x000000ffff267224 */ /* 0x000fe200078e002c */
[----:B------:R-:W-:Y:S03]  /*15dd0*/  PRMT R158, R36, 0x5410, R37 ;  /* 0x00005410249e7816 */ /* 0x000fe60000000025 */
[----:B------:R2:W-:Y:S01]  /*15de0*/  MUFU.EX2 R181, R54 ;  /* 0x0000003600b57308 */ /* 0x0005e20000000800 */
[----:B------:R-:W-:Y:S01]  /*15df0*/  PRMT R149, R48, 0x7771, RZ ;  /* 0x0000777130957816 */ /* 0x000fe200000000ff */
[----:B------:R-:W-:Y:S01]  /*15e00*/  IMAD.WIDE.U32 R36, R146, -0x2daee0ad, RZ ;  /* 0xd2511f5392247825 */ /* 0x000fe200078e00ff */
[----:B------:R-:W-:Y:S02]  /*15e10*/  PRMT R45, R44, 0x7771, RZ ;  /* 0x000077712c2d7816 */ /* 0x000fe400000000ff */
[----:B------:R-:W-:Y:S01]  /*15e20*/  LOP3.LUT R38, R38, 0xff, RZ, 0xc0, !PT ;  /* 0x000000ff26267812 */ /* 0x000fe200078ec0ff */
[----:B------:R-:W-:Y:S01]  /*15e30*/  IMAD.MOV.U32 R60, RZ, RZ, R36 ;  /* 0x000000ffff3c7224 */ /* 0x000fe200078e0024 */
[----:B------:R-:W-:Y:S01]  /*15e40*/  LOP3.LUT R48, R156, UR11, R37, 0x96, !PT ;  /* 0x0000000b9c307c12 */ /* 0x000fe2000f8e9625 */
[----:B------:R-:W-:Y:S01]  /*15e50*/  VIADD R37, R204, 0x3 ;  /* 0x00000003cc257836 */ /* 0x000fe20000000000 */
[C---:B------:R-:W-:Y:S01]  /*15e60*/  PRMT R55, R36.reuse, 0x7773, RZ ;  /* 0x0000777324377816 */ /* 0x040fe200000000ff */
[----:B------:R-:W-:Y:S01]  /*15e70*/  IMAD.MOV.U32 R204, RZ, RZ, R178 ;  /* 0x000000ffffcc7224 */ /* 0x000fe200078e00b2 */
[----:B------:R-:W-:Y:S01]  /*15e80*/  PRMT R146, R36, 0x7771, RZ ;  /* 0x0000777124927816 */ /* 0x000fe200000000ff */
[----:B------:R4:W-:Y:S01]  /*15e90*/  MUFU.EX2 R178, R62 ;  /* 0x0000003e00b27308 */ /* 0x0009e20000000800 */
[----:B------:R-:W-:Y:S01]  /*15ea0*/  LOP3.LUT R37, R229, UR19, R37, 0x96, !PT ;  /* 0x00000013e5257c12 */ /* 0x000fe2000f8e9625 */
[----:B------:R-:W-:Y:S01]  /*15eb0*/  IMAD.MOV.U32 R57, RZ, RZ, R159 ;  /* 0x000000ffff397224 */ /* 0x000fe200078e009f */
[----:B------:R-:W-:Y:S01]  /*15ec0*/  PRMT R155, R38, 0x5410, R45 ;  /* 0x00005410269b7816 */ /* 0x000fe2000000002d */
[-C--:B-1----:R-:W-:Y:S03]  /*15ed0*/  HMMA.16816.F32 R132, R28, R40.reuse, R132 ;  /* 0x000000281c84723c */ /* 0x082fe60000001884 */
[----:B--2---:R-:W-:Y:S01]  /*15ee0*/  PRMT R54, R36, 0x7772, RZ ;  /* 0x0000777224367816 */ /* 0x004fe200000000ff */
[----:B------:R-:W-:Y:S01]  /*15ef0*/  IMAD.WIDE.U32 R156, R37, -0x326172a9, RZ ;  /* 0xcd9e8d57259c7825 */ /* 0x000fe200078e00ff */
[C---:B------:R-:W-:Y:S01]  /*15f00*/  LOP3.LUT R36, R50.reuse, 0xffff, RZ, 0xc0, !PT ;  /* 0x0000ffff32247812 */ /* 0x040fe200078ec0ff */
[----:B------:R-:W-:Y:S01]  /*15f10*/  MUFU.EX2 R81, R71 ;  /* 0x0000004700517308 */ /* 0x000fe20000000800 */
[----:B------:R-:W-:Y:S01]  /*15f20*/  PRMT R37, R50, 0x7632, R37 ;  /* 0x0000763232257816 */ /* 0x000fe20000000025 */
[C---:B------:R-:W-:Y:S04]  /*15f30*/  HMMA.16816.F32 R136, R24.reuse, R40, R136 ;  /* 0x000000281888723c */ /* 0x040fe80000001888 */
[----:B------:R-:W-:Y:S02]  /*15f40*/  SHF.R.U32.HI R38, RZ, 0x8, R36 ;  /* 0x00000008ff267819 */ /* 0x000fe40000011624 */
[----:B------:R-:W-:Y:S02]  /*15f50*/  LOP3.LUT R36, R37, 0xff, RZ, 0xc0, !PT ;  /* 0x000000ff25247812 */ /* 0x000fe400078ec0ff */
[----:B------:R-:W-:Y:S01]  /*15f60*/  MUFU.EX2 R188, R52 ;  /* 0x0000003400bc7308 */ /* 0x000fe20000000800 */
[----:B------:R-:W-:Y:S01]  /*15f70*/  LOP3.LUT R37, R157, R224, RZ, 0x3c, !PT ;  /* 0x000000e09d257212 */ /* 0x000fe200078e3cff */
[-C--:B------:R-:W-:Y:S03]  /*15f80*/  HMMA.16816.F32 R32, R24, R42.reuse, R32 ;  /* 0x0000002a1820723c */ /* 0x080fe60000001820 */
[----:B------:R-:W-:Y:S01]  /*15f90*/  LOP3.LUT R39, R164, 0xff, RZ, 0xc0, !PT ;  /* 0x000000ffa4277812 */ /* 0x000fe200078ec0ff */
[----:B------:R-:W-:Y:S01]  /*15fa0*/  IMAD.WIDE.U32 R26, R37, -0x2daee0ad, RZ ;  /* 0xd2511f53251a7825 */ /* 0x000fe200078e00ff */
[----:B------:R-:W-:Y:S03]  /*15fb0*/  LOP3.LUT R37, R47, 0xff, RZ, 0xc0, !PT ;  /* 0x000000ff2f257812 */ /* 0x000fe600078ec0ff */
[----:B------:R1:W2:Y:S01]  /*15fc0*/  MUFU.EX2 R183, R53 ;  /* 0x0000003500b77308 */ /* 0x0002a20000000800 */
[----:B------:R-:W-:Y:S01]  /*15fd0*/  PRMT R165, R39, 0x5410, R165 ;  /* 0x0000541027a57816 */ /* 0x000fe200000000a5 */
[----:B------:R-:W-:Y:S04]  /*15fe0*/  HMMA.16816.F32 R20, R28, R42, R20 ;  /* 0x0000002a1c14723c */ /* 0x000fe80000001814 */
[----:B------:R-:W-:Y:S01]  /*15ff0*/  LOP3.LUT R27, R232, UR17, R27, 0x96, !PT ;  /* 0x00000011e81b7c12 */ /* 0x000fe2000f8e961b */
[----:B------:R-:W-:Y:S01]  /*16000*/  IMAD.MOV.U32 R164, RZ, RZ, R206 ;  /* 0x000000ffffa47224 */ /* 0x000fe200078e00ce */
[----:B------:R-:W-:Y:S02]  /*16010*/  LOP3.LUT R39, R50, 0xff, RZ, 0xc0, !PT ;  /* 0x000000ff32277812 */ /* 0x000fe400078ec0ff */
[----:B------:R-:W-:Y:S01]  /*16020*/  MUFU.EX2 R159, R83 ;  /* 0x00000053009f7308 */ /* 0x000fe20000000800 */
[----:B------:R-:W-:Y:S01]  /*16030*/  SHF.R.U32.HI R50, RZ, 0x18, R50 ;  /* 0x00000018ff327819 */ /* 0x000fe20000011632 */
[----:B------:R-:W-:Y:S01]  /*16040*/  IMAD.MOV.U32 R206, RZ, RZ, R179 ;  /* 0x000000ffffce7224 */ /* 0x000fe200078e00b3 */
[----:B------:R-:W-:Y:S02]  /*16050*/  PRMT R63, R39, 0x5410, R38 ;  /* 0x00005410273f7816 */ /* 0x000fe40000000026 */
[----:B------:R-:W-:Y:S02]  /*16060*/  LOP3.LUT R38, R156, R219, RZ, 0x3c, !PT ;  /* 0x000000db9c267212 */ /* 0x000fe400078e3cff */
[----:B----4-:R-:W-:Y:S01]  /*16070*/  PRMT R62, R36, 0x5410, R50 ;  /* 0x00005410243e7816 */ /* 0x010fe20000000032 */
[----:B-1----:R-:W-:Y:S01]  /*16080*/  IMAD.WIDE.U32 R52, R27, -0x326172a9, RZ ;  /* 0xcd9e8d571b347825 */ /* 0x002fe200078e00ff */
[----:B------:R-:W-:Y:S01]  /*16090*/  LOP3.LUT R36, R47, 0xffff, RZ, 0xc0, !PT ;  /* 0x0000ffff2f247812 */ /* 0x000fe200078ec0ff */
[----:B------:R-:W-:Y:S01]  /*160a0*/  MUFU.EX2 R83, R68 ;  /* 0x0000004400537308 */ /* 0x000fe20000000800 */
[----:B------:R-:W-:Y:S01]  /*160b0*/  LOP3.LUT R27, R46, 0xff, RZ, 0xc0, !PT ;  /* 0x000000ff2e1b7812 */ /* 0x000fe200078ec0ff */
[----:B------:R-:W-:Y:S01]  /*160c0*/  IMAD.WIDE.U32 R24, R38, -0x2daee0ad, RZ ;  /* 0xd2511f5326187825 */ /* 0x000fe200078e00ff */
[----:B------:R-:W-:Y:S02]  /*160d0*/  LOP3.LUT R40, R222, UR9, R53, 0x96, !PT ;  /* 0x00000009de287c12 */ /* 0x000fe4000f8e9635 */
[----:B------:R-:W-:Y:S02]  /*160e0*/  SHF.R.U32.HI R36, RZ, 0x8, R36 ;  /* 0x00000008ff247819 */ /* 0x000fe40000011624 */
[----:B------:R-:W-:Y:S03]  /*160f0*/  LOP3.LUT R44, R26, UR16, R25, 0x96, !PT ;  /* 0x000000101a2c7c12 */ /* 0x000fe6000f8e9619 */
[----:B------:R1:W4:Y:S01]  /*16100*/  MUFU.EX2 R179, R61 ;  /* 0x0000003d00b37308 */ /* 0x0003220000000800 */
[----:B------:R-:W-:Y:S01]  /*16110*/  LOP3.LUT R26, R49, 0xffff, RZ, 0xc0, !PT ;  /* 0x0000ffff311a7812 */ /* 0x000fe200078ec0ff */
[----:B------:R-:W-:Y:S01]  /*16120*/  IMAD.WIDE.U32 R40, R40, -0x2daee0ad, RZ ;  /* 0xd2511f5328287825 */ /* 0x000fe200078e00ff */
[----:B------:R-:W-:Y:S02]  /*16130*/  LOP3.LUT R25, R150, 0xff, RZ, 0xc0, !PT ;  /* 0x000000ff96197812 */ /* 0x000fe400078ec0ff */
[----:B------:R-:W-:Y:S01]  /*16140*/  LOP3.LUT R29, R67, 0xff, RZ, 0xc0, !PT ;  /* 0x000000ff431d7812 */ /* 0x000fe200078ec0ff */
[----:B------:R-:W-:Y:S01]  /*16150*/  IMAD.WIDE.U32 R44, R44, -0x326172a9, RZ ;  /* 0xcd9e8d572c2c7825 */ /* 0x000fe200078e00ff */
[----:B------:R-:W-:Y:S03]  /*16160*/  LOP3.LUT R50, R24, UR13, R41, 0x96, !PT ;  /* 0x0000000d18327c12 */ /* 0x000fe6000f8e9629 */
[----:B------:R5:W-:Y:S01]  /*16170*/  MUFU.EX2 R150, R58 ;  /* 0x0000003a00967308 */ /* 0x000be20000000800 */
[----:B------:R-:W-:Y:S02]  /*16180*/  LOP3.LUT R24, R46, 0xffff, RZ, 0xc0, !PT ;  /* 0x0000ffff2e187812 */ /* 0x000fe400078ec0ff */
[----:B------:R-:W-:Y:S01]  /*16190*/  LOP3.LUT R28, R49, 0xff, RZ, 0xc0, !PT ;  /* 0x000000ff311c7812 */ /* 0x000fe200078ec0ff */
[----:B------:R-:W-:Y:S01]  /*161a0*/  IMAD.WIDE.U32 R42, R50, -0x326172a9, RZ ;  /* 0xcd9e8d57322a7825 */ /* 0x000fe200078e00ff */
[----:B------:R-:W-:Y:S02]  /*161b0*/  SHF.R.U32.HI R24, RZ, 0x8, R24 ;  /* 0x00000008ff187819 */ /* 0x000fe40000011618 */
[----:B------:R-:W-:Y:S03]  /*161c0*/  SHF.R.U32.HI R26, RZ, 0x8, R26 ;  /* 0x00000008ff1a7819 */ /* 0x000fe6000001161a */
[----:B------:R-:W-:Y:S01]  /*161d0*/  MUFU.EX2 R108, R108 ;  /* 0x0000006c006c7308 */ /* 0x000fe20000000800 */
[----:B-1----:R-:W-:Y:S02]  /*161e0*/  PRMT R61, R37, 0x5410, R36 ;  /* 0x00005410253d7816 */ /* 0x002fe40000000024 */
[--C-:B------:R-:W-:Y:S02]  /*161f0*/  PRMT R41, R27, 0x5410, R24.reuse ;  /* 0x000054101b297816 */ /* 0x100fe40000000018 */
[----:B------:R-:W-:Y:S02]  /*16200*/  PRMT R37, R25, 0x5410, R149 ;  /* 0x0000541019257816 */ /* 0x000fe40000000095 */
[----:B------:R-:W-:Y:S03]  /*16210*/  PRMT R24, R46, 0x7632, R24 ;  /* 0x000076322e187816 */ /* 0x000fe60000000018 */
[----:B------:R-:W-:Y:S01]  /*16220*/  MUFU.EX2 R149, R59 ;  /* 0x0000003b00957308 */ /* 0x000fe20000000800 */
[----:B------:R-:W-:Y:S01]  /*16230*/  PRMT R38, R29, 0x5410, R151 ;  /* 0x000054101d267816 */ /* 0x000fe20000000097 */
[----:B-----5:R-:W-:Y:S01]  /*16240*/  IMAD.MOV.U32 R58, RZ, RZ, R176 ;  /* 0x000000ffff3a7224 */ /* 0x020fe200078e00b0 */
[----:B------:R-:W-:Y:S02]  /*16250*/  PRMT R29, R28, 0x5410, R26 ;  /* 0x000054101c1d7816 */ /* 0x000fe4000000001a */
[----:B------:R-:W-:Y:S02]  /*16260*/  LOP3.LUT R28, R24, 0xff, RZ, 0xc0, !PT ;  /* 0x000000ff181c7812 */ /* 0x000fe400078ec0ff */
[--C-:B------:R-:W-:Y:S03]  /*16270*/  HSET2.LE.AND R24, R37, R147.reuse, PT ;  /* 0x0000009325187233 */ /* 0x100fe60003803000 */
[----:B------:R-:W-:Y:S01]  /*16280*/  MUFU.EX2 R176, R80 ;  /* 0x0000005000b07308 */ /* 0x000fe20000000800 */
[----:B------:R-:W-:Y:S02]  /*16290*/  F2FP.F16.F32.PACK_AB R26, R193, R195 ;  /* 0x000000c3c11a723e */ /* 0x000fe400000000ff */
[----:B------:R-:W-:Y:S02]  /*162a0*/  SHF.R.U32.HI R46, RZ, 0x18, R46 ;  /* 0x00000018ff2e7819 */ /* 0x000fe4000001162e */
[----:B------:R-:W-:Y:S02]  /*162b0*/  LOP3.LUT R26, R26, R24, RZ, 0xc0, !PT ;  /* 0x000000181a1a7212 */ /* 0x000fe400078ec0ff */
[----:B------:R-:W-:Y:S03]  /*162c0*/  PRMT R46, R28, 0x5410, R46 ;  /* 0x000054101c2e7816 */ /* 0x000fe6000000002e */
[----:B------:R-:W-:Y:S01]  /*162d0*/  MUFU.EX2 R80, R70 ;  /* 0x0000004600507308 */ /* 0x000fe20000000800 */
[--C-:B------:R-:W-:Y:S02]  /*162e0*/  HSET2.LE.AND R24, R29, R147.reuse, PT ;  /* 0x000000931d187233 */ /* 0x100fe40003803000 */
[----:B------:R-:W-:Y:S01]  /*162f0*/  PRMT R66, R66, 0x5410, R141 ;  /* 0x0000541042427816 */ /* 0x000fe2000000008d */
[----:B------:R-:W1:Y:S01]  /*16300*/  LDSM.16.MT88.4 R28, [R208+0x4c00] ;  /* 0x004c0000d01c783b */ /* 0x000e620000004200 */
[----:B------:R-:W-:Y:S02]  /*16310*/  PRMT R25, R49, 0x7632, R25 ;  /* 0x0000763231197816 */ /* 0x000fe40000000019 */
[----:B------:R-:W-:Y:S03]  /*16320*/  LOP3.LUT R27, R66, 0xff00ff, RZ, 0xc0, !PT ;  /* 0x00ff00ff421b7812 */ /* 0x000fe600078ec0ff */
[----:B------:R-:W-:Y:S01]  /*16330*/  MUFU.EX2 R141, R69 ;  /* 0x00000045008d7308 */ /* 0x000fe20000000800 */
[----:B------:R-:W-:Y:S02]  /*16340*/  SHF.R.U32.HI R49, RZ, 0x18, R49 ;  /* 0x00000018ff317819 */ /* 0x000fe40000011631 */
[----:B------:R-:W-:Y:S02]  /*16350*/  LOP3.LUT R25, R25, 0xff, RZ, 0xc0, !PT ;  /* 0x000000ff19197812 */ /* 0x000fe400078ec0ff */
[--C-:B------:R-:W-:Y:S02]  /*16360*/  HSET2.LE.AND R27, R27, R147.reuse, PT ;  /* 0x000000931b1b7233 */ /* 0x100fe40003803000 */
[----:B------:R-:W-:Y:S03]  /*16370*/  PRMT R36, R25, 0x5410, R49 ;  /* 0x0000541019247816 */ /* 0x000fe60000000031 */
[----:B------:R-:W-:Y:S01]  /*16380*/  MUFU.EX2 R109, R109 ;  /* 0x0000006d006d7308 */ /* 0x000fe20000000800 */
[----:B---3--:R-:W-:Y:S02]  /*16390*/  F2FP.F16.F32.PACK_AB R25, R189, R191 ;  /* 0x000000bfbd19723e */ /* 0x008fe400000000ff */
[----:B------:R-:W-:Y:S01]  /*163a0*/  PRMT R64, R64, 0x5410, R65 ;  /* 0x0000541040407816 */ /* 0x000fe20000000041 */
[----:B------:R-:W-:Y:S01]  /*163b0*/  IMAD.MOV.U32 R65, RZ, RZ, R172 ;  /* 0x000000ffff417224 */ /* 0x000fe200078e00ac */
[----:B------:R-:W-:Y:S01]  /*163c0*/  LOP3.LUT R27, R25, R27, RZ, 0xc0, !PT ;  /* 0x0000001b191b7212 */ /* 0x000fe200078ec0ff */
[----:B------:R-:W-:Y:S01]  /*163d0*/  IMAD.MOV.U32 R172, RZ, RZ, R174 ;  /* 0x000000ffffac7224 */ /* 0x000fe200078e00ae */
[----:B--2---:R-:W-:Y:S03]  /*163e0*/  F2FP.F16.F32.PACK_AB R25, R183, R188 ;  /* 0x000000bcb719723e */ /* 0x004fe600000000ff */
[----:B------:R-:W2:Y:S01]  /*163f0*/  MUFU.EX2 R174, R56 ;  /* 0x0000003800ae7308 */ /* 0x000ea20000000800 */
[--C-:B------:R-:W-:Y:S01]  /*16400*/  HSET2.LE.AND R36, R36, R147.reuse, PT ;  /* 0x0000009324247233 */ /* 0x100fe20003803000 */
[----:B------:R-:W-:Y:S01]  /*16410*/  IMAD.MOV.U32 R151, RZ, RZ, R65 ;  /* 0x000000ffff977224 */ /* 0x000fe200078e0041 */
[----:B------:R-:W-:Y:S01]  /*16420*/  F2FP.F16.F32.PACK_AB R37, R182, R181 ;  /* 0x000000b5b625723e */ /* 0x000fe200000000ff */
[----:B------:R-:W-:Y:S01]  /*16430*/  IMAD.MOV.U32 R198, RZ, RZ, R172 ;  /* 0x000000ffffc67224 */ /* 0x000fe200078e00ac */
[----:B------:R-:W-:Y:S02]  /*16440*/  LOP3.LUT R24, R25, R24, RZ, 0xc0, !PT ;  /* 0x0000001819187212 */ /* 0x000fe400078ec0ff */
[----:B------:R-:W-:Y:S03]  /*16450*/  LOP3.LUT R25, R37, R36, RZ, 0xc0, !PT ;  /* 0x0000002425197212 */ /* 0x000fe600078ec0ff */
[----:B------:R-:W3:Y:S01]  /*16460*/  MUFU.EX2 R172, R82 ;  /* 0x0000005200ac7308 */ /* 0x000ee20000000800 */
[----:B------:R-:W-:Y:S02]  /*16470*/  LOP3.LUT R39, R64, 0xff00ff, RZ, 0xc0, !PT ;  /* 0x00ff00ff40277812 */ /* 0x000fe400078ec0ff */
[--C-:B------:R-:W-:Y:S02]  /*16480*/  HSET2.LE.AND R38, R38, R147.reuse, PT ;  /* 0x0000009326267233 */ /* 0x100fe40003803000 */
[----:B----4-:R-:W-:Y:S02]  /*16490*/  F2FP.F16.F32.PACK_AB R36, R179, R180 ;  /* 0x000000b4b324723e */ /* 0x010fe400000000ff */
[--C-:B------:R-:W-:Y:S03]  /*164a0*/  HSET2.LE.AND R39, R39, R147.reuse, PT ;  /* 0x0000009327277233 */ /* 0x100fe60003803000 */
[----:B------:R-:W-:Y:S01]  /*164b0*/  MUFU.EX2 R128, R128 ;  /* 0x0000008000807308 */ /* 0x000fe20000000800 */
[----:B------:R-:W-:Y:S02]  /*164c0*/  LOP3.LUT R38, R36, R38, RZ, 0xc0, !PT ;  /* 0x0000002624267212 */ /* 0x000fe400078ec0ff */
[----:B------:R-:W-:Y:S01]  /*164d0*/  LOP3.LUT R37, R52, UR8, R45, 0x96, !PT ;  /* 0x0000000834257c12 */ /* 0x000fe2000f8e962d */
[-C--:B-1----:R-:W-:Y:S06]  /*164e0*/  HMMA.16816.F32 R4, R24, R28.reuse, R4 ;  /* 0x0000001c1804723c */ /* 0x082fec0000001804 */
[----:B------:R-:W-:Y:S01]  /*164f0*/  MUFU.EX2 R130, R130 ;  /* 0x0000008200827308 */ /* 0x000fe20000000800 */
[----:B------:R-:W-:Y:S01]  /*16500*/  F2FP.F16.F32.PACK_AB R36, R177, R178 ;  /* 0x000000b2b124723e */ /* 0x000fe200000000ff */
[----:B------:R-:W-:Y:S01]  /*16510*/  IMAD.WIDE.U32 R52, R37, -0x2daee0ad, RZ ;  /* 0xd2511f5325347825 */ /* 0x000fe200078e00ff */
[----:B--2---:R-:W-:Y:S02]  /*16520*/  F2FP.F16.F32.PACK_AB R37, R173, R174 ;  /* 0x000000aead25723e */ /* 0x004fe400000000ff */
[----:B------:R-:W-:Y:S02]  /*16530*/  LOP3.LUT R39, R36, R39, RZ, 0xc0, !PT ;  /* 0x0000002724277212 */ /* 0x000fe400078ec0ff */
[--C-:B------:R-:W-:Y:S03]  /*16540*/  HSET2.LE.AND R36, R41, R147.reuse, PT ;  /* 0x0000009329247233 */ /* 0x100fe60003803000 */
[----:B------:R-:W-:Y:S01]  /*16550*/  MUFU.EX2 R121, R121 ;  /* 0x0000007900797308 */ /* 0x000fe20000000800 */
[----:B------:R-:W-:Y:S02]  /*16560*/  LOP3.LUT R45, R40, UR12, R53, 0x96, !PT ;  /* 0x0000000c282d7c12 */ /* 0x000fe4000f8e9635 */
[----:B------:R-:W-:Y:S02]  /*16570*/  F2FP.F16.F32.PACK_AB R40, R149, R150 ;  /* 0x000000969528723e */ /* 0x000fe400000000ff */
[----:B------:R-:W-:Y:S02]  /*16580*/  LOP3.LUT R36, R37, R36, RZ, 0xc0, !PT ;  /* 0x0000002425247212 */ /* 0x000fe400078ec0ff */
[--C-:B------:R-:W-:Y:S03]  /*16590*/  HSET2.LE.AND R37, R46, R147.reuse, PT ;  /* 0x000000932e257233 */ /* 0x100fe60003803000 */
[----:B------:R-:W-:Y:S01]  /*165a0*/  MUFU.EX2 R82, R76 ;  /* 0x0000004c00527308 */ /* 0x000fe20000000800 */
[----:B------:R-:W-:Y:S01]  /*165b0*/  LOP3.LUT R46, R44, UR7, R43, 0x96, !PT ;  /* 0x000000072c2e7c12 */ /* 0x000fe2000f8e962b */
[----:B------:R-:W-:Y:S01]  /*165c0*/  IMAD.WIDE.U32 R44, R45, -0x326172a9, RZ ;  /* 0xcd9e8d572d2c7825 */ /* 0x000fe200078e00ff */
[----:B------:R-:W-:Y:S02]  /*165d0*/  PRMT R67, R54, 0x5410, R55 ;  /* 0x0000541036437816 */ /* 0x000fe40000000037 */
[----:B------:R-:W-:Y:S02]  /*165e0*/  LOP3.LUT R37, R40, R37, RZ, 0xc0, !PT ;  /* 0x0000002528257212 */ /* 0x000fe400078ec0ff */
[----:B------:R-:W-:Y:S03]  /*165f0*/  PRMT R40, R47, 0x7632, R40 ;  /* 0x000076322f287816 */ /* 0x000fe60000000028 */
[----:B------:R1:W-:Y:S01]  /*16600*/  MUFU.EX2 R76, R72 ;  /* 0x00000048004c7308 */ /* 0x0003e20000000800 */
[----:B------:R-:W-:Y:S02]  /*16610*/  SHF.R.U32.HI R47, RZ, 0x18, R47 ;  /* 0x00000018ff2f7819 */ /* 0x000fe4000001162f */
[----:B------:R-:W-:Y:S01]  /*16620*/  LOP3.LUT R40, R40, 0xff, RZ, 0xc0, !PT ;  /* 0x000000ff28287812 */ /* 0x000fe200078ec0ff */
[C---:B------:R-:W-:Y:S04]  /*16630*/  HMMA.16816.F32 R8, R36.reuse, R28, R8 ;  /* 0x0000001c2408723c */ /* 0x040fe80000001808 */
[----:B------:R-:W-:Y:S01]  /*16640*/  PRMT R29, R44, 0x7771, RZ ;  /* 0x000077712c1d7816 */ /* 0x000fe200000000ff */
[----:B------:R-:W-:Y:S01]  /*16650*/  IMAD.MOV.U32 R28, RZ, RZ, R44 ;  /* 0x000000ffff1c7224 */ /* 0x000fe200078e002c */
[----:B------:R-:W-:Y:S01]  /*16660*/  PRMT R56, R40, 0x5410, R47 ;  /* 0x0000541028387816 */ /* 0x000fe2000000002f */
[----:B------:R-:W-:Y:S01]  /*16670*/  MUFU.EX2 R124, R124 ;  /* 0x0000007c007c7308 */ /* 0x000fe20000000800 */
[----:B------:R-:W-:Y:S01]  /*16680*/  LOP3.LUT R45, R42, UR6, R45, 0x96, !PT ;  /* 0x000000062a2d7c12 */ /* 0x000fe2000f8e962d */
[-C--:B------:R-:W-:Y:S01]  /*16690*/  HMMA.16816.F32 R12, R36, R30.reuse, R12 ;  /* 0x0000001e240c723c */ /* 0x080fe2000000180c */
[----:B------:R-:W2:Y:S02]  /*166a0*/  LDSM.16.MT88.4 R40, [R210+0x4c00] ;  /* 0x004c0000d228783b */ /* 0x000ea40000004200 */
[----:B------:R-:W-:Y:S02]  /*166b0*/  LOP3.LUT R28, R28, 0xff, RZ, 0xc0, !PT ;  /* 0x000000ff1c1c7812 */ /* 0x000fe400078ec0ff */
[----:B------:R-:W-:Y:S03]  /*166c0*/  PRMT R148, R148, 0x5410, R152 ;  /* 0x0000541094947816 */ /* 0x000fe60000000098 */
[----:B------:R-:W-:Y:S01]  /*166d0*/  MUFU.EX2 R126, R126 ;  /* 0x0000007e007e7308 */ /* 0x000fe20000000800 */
[----:B-1----:R-:W-:Y:S01]  /*166e0*/  PRMT R72, R28, 0x5410, R29 ;  /* 0x000054101c487816 */ /* 0x002fe2000000001d */
[C---:B------:R-:W-:Y:S04]  /*166f0*/  HMMA.16816.F32 R16, R24.reuse, R30, R16 ;  /* 0x0000001e1810723c */ /* 0x040fe80000001810 */
[C---:B------:R-:W-:Y:S01]  /*16700*/  PRMT R28, R44.reuse, 0x7773, RZ ;  /* 0x000077732c1c7816 */ /* 0x040fe200000000ff */
[----:B------:R-:W-:Y:S01]  /*16710*/  IMAD.MOV.U32 R152, RZ, RZ, R57 ;  /* 0x000000ffff987224 */ /* 0x000fe200078e0039 */
[----:B------:R-:W-:Y:S02]  /*16720*/  PRMT R44, R44, 0x7772, RZ ;  /* 0x000077722c2c7816 */ /* 0x000fe400000000ff */
[----:B------:R-:W1:Y:S01]  /*16730*/  MUFU.EX2 R77, R77 ;  /* 0x0000004d004d7308 */ /* 0x000e620000000800 */
[----:B------:R-:W-:Y:S02]  /*16740*/  LOP3.LUT R31, R45, 0xff, RZ, 0xc0, !PT ;  /* 0x000000ff2d1f7812 */ /* 0x000fe400078ec0ff */
[----:B------:R-:W-:Y:S01]  /*16750*/  PRMT R71, R44, 0x5410, R28 ;  /* 0x000054102c477816 */ /* 0x000fe2000000001c */
[----:B------:R-:W-:Y:S01]  /*16760*/  IMAD.WIDE.U32 R28, R46, -0x2daee0ad, RZ ;  /* 0xd2511f532e1c7825 */ /* 0x000fe200078e00ff */
[----:B------:R-:W-:Y:S03]  /*16770*/  LOP3.LUT R30, R157, R226, RZ, 0x3c, !PT ;  /* 0x000000e29d1e7212 */ /* 0x000fe600078e3cff */
[----:B------:R-:W-:Y:S01]  /*16780*/  IMAD.MOV.U32 R49, RZ, RZ, R28 ;  /* 0x000000ffff317224 */ /* 0x000fe200078e001c */
[----:B------:R-:W-:Y:S01]  /*16790*/  LOP3.LUT R46, R52, UR11, R29, 0x96, !PT ;  /* 0x0000000b342e7c12 */ /* 0x000fe2000f8e961d */
[----:B------:R-:W-:Y:S01]  /*167a0*/  IMAD.MOV.U32 R157, RZ, RZ, R58 ;  /* 0x000000ffff9d7224 */ /* 0x000fe200078e003a */
[C---:B------:R-:W-:Y:S01]  /*167b0*/  PRMT R29, R28.reuse, 0x7773, RZ ;  /* 0x000077731c1d7816 */ /* 0x040fe200000000ff */
[----:B------:R-:W-:Y:S01]  /*167c0*/  MUFU.EX2 R78, R78 ;  /* 0x0000004e004e7308 */ /* 0x000fe20000000800 */
[C---:B------:R-:W-:Y:S02]  /*167d0*/  PRMT R47, R28.reuse, 0x7771, RZ ;  /* 0x000077711c2f7816 */ /* 0x040fe400000000ff */
[----:B------:R-:W-:Y:S04]  /*167e0*/  PRMT R28, R28, 0x7772, RZ ;  /* 0x000077721c1c7816 */ /* 0x000fe800000000ff */
[----:B------:R-:W-:Y:S03]  /*167f0*/  PRMT R70, R28, 0x5410, R29 ;  /* 0x000054101c467816 */ /* 0x000fe6000000001d */
[----:B------:R-:W-:Y:S01]  /*16800*/  MUFU.EX2 R79, R79 ;  /* 0x0000004f004f7308 */ /* 0x000fe20000000800 */
[----:B------:R-:W-:Y:S02]  /*16810*/  LOP3.LUT R29, R156, R225, RZ, 0x3c, !PT ;  /* 0x000000e19c1d7212 */ /* 0x000fe400078e3cff */
[----:B------:R-:W-:Y:S01]  /*16820*/  LOP3.LUT R28, R45, 0xffff, RZ, 0xc0, !PT ;  /* 0x0000ffff2d1c7812 */ /* 0x000fe200078ec0ff */
[----:B------:R-:W4:Y:S01]  /*16830*/  LDL.LU R156, [R1+0x34] ;  /* 0x00003400019c7983 */ /* 0x000f220000300800 */
[-C--:B--2---:R-:W-:Y:S05]  /*16840*/  HMMA.16816.F32 R132, R24, R40.reuse, R132 ;  /* 0x000000281884723c */ /* 0x084fea0000001884 */
[----:B------:R-:W-:Y:S01]  /*16850*/  MUFU.EX2 R73, R73 ;  /* 0x0000004900497308 */ /* 0x000fe20000000800 */
[----:B------:R-:W-:Y:S01]  /*16860*/  SHF.R.U32.HI R28, RZ, 0x8, R28 ;  /* 0x00000008ff1c7819 */ /* 0x000fe2000001161c */
[----:B------:R-:W-:Y:S03]  /*16870*/  IMAD.WIDE.U32 R52, R29, -0x2daee0ad, RZ ;  /* 0xd2511f531d347825 */ /* 0x000fe600078e00ff */
[--C-:B------:R-:W-:Y:S01]  /*16880*/  PRMT R69, R31, 0x5410, R28.reuse ;  /* 0x000054101f457816 */ /* 0x100fe2000000001c */
[C---:B------:R-:W-:Y:S04]  /*16890*/  HMMA.16816.F32 R136, R36.reuse, R40, R136 ;  /* 0x000000282488723c */ /* 0x040fe80000001888 */
[----:B------:R-:W-:Y:S01]  /*168a0*/  MUFU.EX2 R74, R74 ;  /* 0x0000004a004a7308 */ /* 0x000fe20000000800 */
[----:B------:R-:W-:Y:S01]  /*168b0*/  PRMT R28, R45, 0x7632, R28 ;  /* 0x000076322d1c7816 */ /* 0x000fe2000000001c */
[----:B------:R-:W-:Y:S01]  /*168c0*/  IMAD.WIDE.U32 R30, R30, -0x2daee0ad, RZ ;  /* 0xd2511f531e1e7825 */ /* 0x000fe200078e00ff */
[----:B------:R-:W-:Y:S02]  /*168d0*/  SHF.R.U32.HI R45, RZ, 0x18, R45 ;  /* 0x00000018ff2d7819 */ /* 0x000fe4000001162d */
[----:B------:R-:W-:Y:S01]  /*168e0*/  LOP3.LUT R28, R28, 0xff, RZ, 0xc0, !PT ;  /* 0x000000ff1c1c7812 */ /* 0x000fe200078ec0ff */
[-C--:B------:R-:W-:Y:S04]  /*168f0*/  HMMA.16816.F32 R32, R36, R42.reuse, R32 ;  /* 0x0000002a2420723c */ /* 0x080fe80000001820 */
[----:B------:R-:W2:Y:S01]  /*16900*/  MUFU.EX2 R75, R75 ;  /* 0x0000004b004b7308 */ /* 0x000ea20000000800 */
[----:B------:R-:W-:Y:S02]  /*16910*/  PRMT R68, R28, 0x5410, R45 ;  /* 0x000054101c447816 */ /* 0x000fe4000000002d */
[----:B------:R-:W-:Y:S02]  /*16920*/  LOP3.LUT R28, R153, 0xff, RZ, 0xc0, !PT ;  /* 0x000000ff991c7812 */ /* 0x000fe400078ec0ff */
[----:B------:R-:W-:Y:S01]  /*16930*/  LOP3.LUT R29, R230, UR17, R31, 0x96, !PT ;  /* 0x00000011e61d7c12 */ /* 0x000fe2000f8e961f */
[----:B------:R-:W5:Y:S01]  /*16940*/  LDL.LU R153, [R1+0x38] ;  /* 0x0000380001997983 */ /* 0x000f620000300800 */
[----:B------:R-:W-:Y:S01]  /*16950*/  PRMT R64, R28, 0x5410, R154 ;  /* 0x000054101c407816 */ /* 0x000fe2000000009a */
[----:B------:R-:W-:Y:S02]  /*16960*/  HMMA.16816.F32 R20, R24, R42, R20 ;  /* 0x0000002a1814723c */ /* 0x000fe40000001814 */
[----:B------:R-:W-:Y:S01]  /*16970*/  MUFU.EX2 R96, R96 ;  /* 0x0000006000607308 */ /* 0x000fe20000000800 */
[----:B------:R-:W5:Y:S01]  /*16980*/  LDL.LU R119, [R1+0x3c] ;  /* 0x00003c0001777983 */ /* 0x000f620000300800 */
[----:B------:R-:W-:Y:S01]  /*16990*/  LOP3.LUT R40, R30, UR16, R53, 0x96, !PT ;  /* 0x000000101e287c12 */ /* 0x000fe2000f8e9635 */
[----:B------:R-:W-:Y:S01]  /*169a0*/  IMAD.WIDE.U32 R44, R29, -0x326172a9, RZ ;  /* 0xcd9e8d571d2c7825 */ /* 0x000fe200078e00ff */
[----:B------:R-:W-:Y:S01]  /*169b0*/  LOP3.LUT R36, R48, 0xff, RZ, 0xc0, !PT ;  /* 0x000000ff30247812 */ /* 0x000fe200078ec0ff */
[----:B------:R-:W5:Y:S01]  /*169c0*/  LDL.LU R117, [R1+0x40] ;  /* 0x0000400001757983 */ /* 0x000f620000300800 */
[----:B------:R-:W-:Y:S01]  /*169d0*/  SHF.R.U32.HI R37, RZ, 0x18, R51 ;  /* 0x00000018ff257819 */ /* 0x000fe20000011633 */
[----:B------:R-:W-:Y:S01]  /*169e0*/  IMAD.WIDE.U32 R40, R40, -0x326172a9, RZ ;  /* 0xcd9e8d5728287825 */ /* 0x000fe200078e00ff */
[----:B------:R-:W-:Y:S02]  /*169f0*/  LOP3.LUT R28, R220, UR9, R45, 0x96, !PT ;  /* 0x00000009dc1c7c12 */ /* 0x000fe4000f8e962d */
[----:B------:R-:W2:Y:S01]  /*16a00*/  MUFU.EX2 R97, R97 ;  /* 0x0000006100617308 */ /* 0x000ea20000000800 */
[----:B------:R-:W-:Y:S02]  /*16a10*/  SHF.R.U32.HI R38, RZ, 0x18, R48 ;  /* 0x00000018ff267819 */ /* 0x000fe40000011630 */
[--C-:B------:R-:W-:Y:S01]  /*16a20*/  HSET2.LE.AND R24, R165, R147.reuse, PT ;  /* 0x00000093a5187233 */ /* 0x100fe20003803000 */
[----:B------:R-:W-:Y:S01]  /*16a30*/  IMAD.WIDE.U32 R28, R28, -0x2daee0ad, RZ ;  /* 0xd2511f531c1c7825 */ /* 0x000fe200078e00ff */
[----:B------:R-:W-:Y:S02]  /*16a40*/  F2FP.F16.F32.PACK_AB R26, R175, R176 ;  /* 0x000000b0af1a723e */ /* 0x000fe400000000ff */
[----:B---3--:R-:W-:Y:S03]  /*16a50*/  F2FP.F16.F32.PACK_AB R27, R159, R172 ;  /* 0x000000ac9f1b723e */ /* 0x008fe600000000ff */
[----:B------:R-:W-:Y:S01]  /*16a60*/  MUFU.EX2 R84, R84 ;  /* 0x0000005400547308 */ /* 0x000fe20000000800 */
[----:B------:R-:W-:Y:S02]  /*16a70*/  LOP3.LUT R30, R52, UR13, R29, 0x96, !PT ;  /* 0x0000000d341e7c12 */ /* 0x000fe4000f8e961d */
[----:B------:R-:W-:Y:S02]  /*16a80*/  LOP3.LUT R29, R44, UR8, R41, 0x96, !PT ;  /* 0x000000082c1d7c12 */ /* 0x000fe4000f8e9629 */
[----:B------:R-:W-:Y:S01]  /*16a90*/  LOP3.LUT R26, R26, R24, RZ, 0xc0, !PT ;  /* 0x000000181a1a7212 */ /* 0x000fe200078ec0ff */
[----:B------:R-:W-:Y:S01]  /*16aa0*/  IMAD.WIDE.U32 R30, R30, -0x326172a9, RZ ;  /* 0xcd9e8d571e1e7825 */ /* 0x000fe200078e00ff */
[--C-:B------:R-:W-:Y:S03]  /*16ab0*/  HSET2.LE.AND R24, R63, R147.reuse, PT ;  /* 0x000000933f187233 */ /* 0x100fe60003803000 */
[----:B------:R-:W3:Y:S01]  /*16ac0*/  MUFU.EX2 R85, R85 ;  /* 0x0000005500557308 */ /* 0x000ee20000000800 */
[----:B-1----:R-:W-:Y:S01]  /*16ad0*/  F2FP.F16.F32.PACK_AB R39, R77, R82 ;  /* 0x000000524d27723e */ /* 0x002fe200000000ff */
[----:B------:R-:W-:Y:S01]  /*16ae0*/  IMAD.WIDE.U32 R52, R29, -0x2daee0ad, RZ ;  /* 0xd2511f531d347825 */ /* 0x000fe200078e00ff */
[----:B------:R-:W-:Y:S02]  /*16af0*/  LOP3.LUT R44, R40, UR7, R31, 0x96, !PT ;  /* 0x00000007282c7c12 */ /* 0x000fe4000f8e961f */
[----:B------:R-:W-:Y:S02]  /*16b00*/  LOP3.LUT R31, R60, 0xff, RZ, 0xc0, !PT ;  /* 0x000000ff3c1f7812 */ /* 0x000fe400078ec0ff */
[----:B------:R-:W-:Y:S01]  /*16b10*/  LOP3.LUT R28, R28, UR12, R53, 0x96, !PT ;  /* 0x0000000c1c1c7c12 */ /* 0x000fe2000f8e9635 */
[----:B------:R-:W-:Y:S01]  /*16b20*/  IMAD.WIDE.U32 R44, R44, -0x2daee0ad, RZ ;  /* 0xd2511f532c2c7825 */ /* 0x000fe200078e00ff */
[----:B------:R-:W-:Y:S01]  /*16b30*/  PRMT R50, R31, 0x5410, R146 ;  /* 0x000054101f327816 */ /* 0x000fe20000000092 */
[----:B------:R-:W-:Y:S01]  /*16b40*/  MUFU.EX2 R98, R98 ;  /* 0x0000006200627308 */ /* 0x000fe20000000800 */
[----:B--2---:R-:W-:Y:S01]  /*16b50*/  F2FP.F16.F32.PACK_AB R42, R75, R74 ;  /* 0x0000004a4b2a723e */ /* 0x004fe200000000ff */
[----:B------:R-:W-:Y:S01]  /*16b60*/  IMAD.WIDE.U32 R28, R28, -0x326172a9, RZ ;  /* 0xcd9e8d571c1c7825 */ /* 0x000fe200078e00ff */
[----:B------:R-:W-:Y:S02]  /*16b70*/  LOP3.LUT R45, R52, UR11, R45, 0x96, !PT ;  /* 0x0000000b342d7c12 */ /* 0x000fe4000f8e962d */
[--C-:B------:R-:W-:Y:S02]  /*16b80*/  HSET2.LE.AND R50, R50, R147.reuse, PT ;  /* 0x0000009332327233 */ /* 0x100fe40003803000 */
[----:B------:R-:W-:Y:S01]  /*16b90*/  LOP3.LUT R29, R30, UR6, R29, 0x96, !PT ;  /* 0x000000061e1d7c12 */ /* 0x000fe2000f8e961d */
[----:B------:R-:W-:Y:S01]  /*16ba0*/  IMAD.MOV.U32 R30, RZ, RZ, R28 ;  /* 0x000000ffff1e7224 */ /* 0x000fe200078e001c */
[C---:B------:R-:W-:Y:S01]  /*16bb0*/  PRMT R40, R28.reuse, 0x7771, RZ ;  /* 0x000077711c287816 */ /* 0x040fe200000000ff */
[----:B------:R-:W-:Y:S01]  /*16bc0*/  MUFU.EX2 R99, R99 ;  /* 0x0000006300637308 */ /* 0x000fe20000000800 */
[----:B------:R-:W-:Y:S02]  /*16bd0*/  PRMT R41, R28, 0x7773, RZ ;  /* 0x000077731c297816 */ /* 0x000fe400000000ff */
[----:B------:R-:W-:Y:S02]  /*16be0*/  LOP3.LUT R31, R30, 0xff, RZ, 0xc0, !PT ;  /* 0x000000ff1e1f7812 */ /* 0x000fe400078ec0ff */
[----:B------:R-:W-:Y:S02]  /*16bf0*/  LOP3.LUT R30, R49, 0xff, RZ, 0xc0, !PT ;  /* 0x000000ff311e7812 */ /* 0x000fe400078ec0ff */
[----:B------:R-:W-:Y:S03]  /*16c00*/  PRMT R65, R31, 0x5410, R40 ;  /* 0x000054101f417816 */ /* 0x000fe60000000028 */
[----:B------:R-:W-:Y:S01]  /*16c10*/  MUFU.EX2 R92, R92 ;  /* 0x0000005c005c7308 */ /* 0x000fe20000000800 */
[C---:B------:R-:W-:Y:S02]  /*16c20*/  LOP3.LUT R31, R51.reuse, 0xffff, RZ, 0xc0, !PT ;  /* 0x0000ffff331f7812 */ /* 0x040fe400078ec0ff */
[----:B------:R-:W-:Y:S02]  /*16c30*/  PRMT R66, R30, 0x5410, R47 ;  /* 0x000054101e427816 */ /* 0x000fe4000000002f */
[----:B------:R-:W-:Y:S02]  /*16c40*/  PRMT R40, R28, 0x7772, RZ ;  /* 0x000077721c287816 */ /* 0x000fe400000000ff */
[----:B------:R-:W-:Y:S03]  /*16c50*/  LOP3.LUT R30, R51, 0xff, RZ, 0xc0, !PT ;  /* 0x000000ff331e7812 */ /* 0x000fe600078ec0ff */
[----:B------:R-:W1:Y:S01]  /*16c60*/  MUFU.EX2 R93, R93 ;  /* 0x0000005d005d7308 */ /* 0x000e620000000800 */
[----:B------:R-:W-:Y:S02]  /*16c70*/  SHF.R.U32.HI R28, RZ, 0x8, R31 ;  /* 0x00000008ff1c7819 */ /* 0x000fe4000001161f */
[----:B------:R-:W-:Y:S02]  /*16c80*/  PRMT R57, R40, 0x5410, R41 ;  /* 0x0000541028397816 */ /* 0x000fe40000000029 */
[----:B------:R-:W-:Y:S02]  /*16c90*/  PRMT R53, R30, 0x5410, R28 ;  /* 0x000054101e357816 */ /* 0x000fe4000000001c */
[C---:B------:R-:W-:Y:S03]  /*16ca0*/  LOP3.LUT R28, R29.reuse, 0xffff, RZ, 0xc0, !PT ;  /* 0x0000ffff1d1c7812 */ /* 0x040fe600078ec0ff */
[----:B------:R-:W-:Y:S01]  /*16cb0*/  MUFU.EX2 R94, R94 ;  /* 0x0000005e005e7308 */ /* 0x000fe20000000800 */
[C---:B------:R-:W-:Y:S02]  /*16cc0*/  LOP3.LUT R30, R29.reuse, 0xff, RZ, 0xc0, !PT ;  /* 0x000000ff1d1e7812 */ /* 0x040fe400078ec0ff */
[----:B------:R-:W-:Y:S02]  /*16cd0*/  SHF.R.U32.HI R28, RZ, 0x8, R28 ;  /* 0x00000008ff1c7819 */ /* 0x000fe4000001161c */
[----:B------:R-:W-:Y:S02]  /*16ce0*/  LOP3.LUT R40, R158, 0xff00ff, RZ, 0xc0, !PT ;  /* 0x00ff00ff9e287812 */ /* 0x000fe400078ec0ff */
[--C-:B------:R-:W-:Y:S03]  /*16cf0*/  PRMT R54, R30, 0x5410, R28.reuse ;  /* 0x000054101e367816 */ /* 0x100fe6000000001c */
[----:B------:R-:W2:Y:S01]  /*16d00*/  MUFU.EX2 R95, R95 ;  /* 0x0000005f005f7308 */ /* 0x000ea20000000800 */
[----:B------:R-:W-:Y:S02]  /*16d10*/  PRMT R28, R29, 0x7632, R28 ;  /* 0x000076321d1c7816 */ /* 0x000fe4000000001c */
[----:B------:R-:W-:Y:S02]  /*16d20*/  SHF.R.U32.HI R29, RZ, 0x18, R29 ;  /* 0x00000018ff1d7819 */ /* 0x000fe4000001161d */
[----:B------:R-:W-:Y:S02]  /*16d30*/  LOP3.LUT R28, R28, 0xff, RZ, 0xc0, !PT ;  /* 0x000000ff1c1c7812 */ /* 0x000fe400078ec0ff */
[----:B------:R-:W-:Y:S03]  /*16d40*/  PRMT R30, R48, 0x7632, R30 ;  /* 0x00007632301e7816 */ /* 0x000fe6000000001e */
[----:B------:R-:W-:Y:S01]  /*16d50*/  MUFU.EX2 R88, R88 ;  /* 0x0000005800587308 */ /* 0x000fe20000000800 */
[--C-:B------:R-:W-:Y:S02]  /*16d60*/  PRMT R55, R28, 0x5410, R29.reuse ;  /* 0x000054101c377816 */ /* 0x100fe4000000001d */
[----:B------:R-:W-:Y:S02]  /*16d70*/  LOP3.LUT R28, R48, 0xffff, RZ, 0xc0, !PT ;  /* 0x0000ffff301c7812 */ /* 0x000fe400078ec0ff */
[----:B------:R-:W-:Y:S02]  /*16d80*/  PRMT R29, R51, 0x7632, R29 ;  /* 0x00007632331d7816 */ /* 0x000fe4000000001d */
[----:B------:R-:W-:Y:S03]  /*16d90*/  SHF.R.U32.HI R28, RZ, 0x8, R28 ;  /* 0x00000008ff1c7819 */ /* 0x000fe6000001161c */
[----:B------:R-:W-:Y:S01]  /*16da0*/  MUFU.EX2 R89, R89 ;  /* 0x0000005900597308 */ /* 0x000fe20000000800 */
[----:B------:R-:W-:Y:S02]  /*16db0*/  LOP3.LUT R31, R29, 0xff, RZ, 0xc0, !PT ;  /* 0x000000ff1d1f7812 */ /* 0x000fe400078ec0ff */
[----:B------:R-:W-:Y:S02]  /*16dc0*/  PRMT R52, R36, 0x5410, R28 ;  /* 0x0000541024347816 */ /* 0x000fe4000000001c */
[----:B------:R-:W-:Y:S02]  /*16dd0*/  LOP3.LUT R28, R167, 0xff00ff, RZ, 0xc0, !PT ;  /* 0x00ff00ffa71c7812 */ /* 0x000fe400078ec0ff */
[----:B------:R-:W-:Y:S03]  /*16de0*/  LOP3.LUT R29, R30, 0xff, RZ, 0xc0, !PT ;  /* 0x000000ff1e1d7812 */ /* 0x000fe600078ec0ff */
[----:B------:R-:W-:Y:S01]  /*16df0*/  MUFU.EX2 R90, R90 ;  /* 0x0000005a005a7308 */ /* 0x000fe20000000800 */
[----:B------:R-:W-:Y:S02]  /*16e00*/  PRMT R48, R31, 0x5410, R37 ;  /* 0x000054101f307816 */ /* 0x000fe40000000025 */
[----:B------:R-:W-:Y:S02]  /*16e10*/  PRMT R49, R29, 0x5410, R38 ;  /* 0x000054101d317816 */ /* 0x000fe40000000026 */
[--C-:B------:R-:W-:Y:S02]  /*16e20*/  HSET2.LE.AND R25, R28, R147.reuse, PT ;  /* 0x000000931c197233 */ /* 0x100fe40003803000 */
[----:B------:R-:W3:Y:S01]  /*16e30*/  LDSM.16.MT88.4 R28, [R208+0x5000] ;  /* 0x00500000d01c783b */ /* 0x000ee20000004200 */
[--C-:B------:R-:W-:Y:S02]  /*16e40*/  HSET2.LE.AND R38, R155, R147.reuse, PT ;  /* 0x000000939b267233 */ /* 0x100fe40003803000 */
[----:B------:R-:W2:Y:S01]  /*16e50*/  MUFU.EX2 R91, R91 ;  /* 0x0000005b005b7308 */ /* 0x000ea20000000800 */
[----:B------:R-:W-:Y:S02]  /*16e60*/  LOP3.LUT R27, R27, R25, RZ, 0xc0, !PT ;  /* 0x000000191b1b7212 */ /* 0x000fe400078ec0ff */
[--C-:B------:R-:W-:Y:S02]  /*16e70*/  HSET2.LE.AND R36, R62, R147.reuse, PT ;  /* 0x000000933e247233 */ /* 0x100fe40003803000 */
[----:B------:R-:W-:Y:S02]  /*16e80*/  F2FP.F16.F32.PACK_AB R25, R141, R83 ;  /* 0x000000538d19723e */ /* 0x000fe400000000ff */
[----:B------:R-:W-:Y:S03]  /*16e90*/  F2FP.F16.F32.PACK_AB R37, R81, R80 ;  /* 0x000000505125723e */ /* 0x000fe600000000ff */
[----:B------:R-:W-:Y:S01]  /*16ea0*/  MUFU.EX2 R112, R112 ;  /* 0x0000007000707308 */ /* 0x000fe20000000800 */
[----:B------:R-:W-:Y:S02]  /*16eb0*/  LOP3.LUT R24, R25, R24, RZ, 0xc0, !PT ;  /* 0x0000001819187212 */ /* 0x000fe400078ec0ff */
[----:B------:R-:W-:Y:S02]  /*16ec0*/  LOP3.LUT R38, R39, R38, RZ, 0xc0, !PT ;  /* 0x0000002627267212 */ /* 0x000fe400078ec0ff */
[----:B------:R-:W-:Y:S02]  /*16ed0*/  LOP3.LUT R25, R37, R36, RZ, 0xc0, !PT ;  /* 0x0000002425197212 */ /* 0x000fe400078ec0ff */
[--C-:B------:R-:W-:Y:S03]  /*16ee0*/  HSET2.LE.AND R39, R40, R147.reuse, PT ;  /* 0x0000009328277233 */ /* 0x100fe60003803000 */
[----:B------:R-:W5:Y:S01]  /*16ef0*/  MUFU.EX2 R113, R113 ;  /* 0x0000007100717308 */ /* 0x000f620000000800 */
[--C-:B------:R-:W-:Y:S02]  /*16f00*/  HSET2.LE.AND R37, R61, R147.reuse, PT ;  /* 0x000000933d257233 */ /* 0x100fe40003803000 */
[----:B------:R-:W-:Y:S02]  /*16f10*/  F2FP.F16.F32.PACK_AB R36, R79, R78 ;  /* 0x0000004e4f24723e */ /* 0x000fe400000000ff */
[--C-:B------:R-:W-:Y:S02]  /*16f20*/  HSET2.LE.AND R41, R56, R147.reuse, PT ;  /* 0x0000009338297233 */ /* 0x100fe40003803000 */
[----:B------:R-:W-:Y:S03]  /*16f30*/  F2FP.F16.F32.PACK_AB R40, R73, R76 ;  /* 0x0000004c4928723e */ /* 0x000fe600000000ff */
[----:B------:R-:W-:Y:S01]  /*16f40*/  MUFU.EX2 R110, R110 ;  /* 0x0000006e006e7308 */ /* 0x000fe20000000800 */
[----:B------:R-:W-:Y:S02]  /*16f50*/  LOP3.LUT R39, R36, R39, RZ, 0xc0, !PT ;  /* 0x0000002724277212 */ /* 0x000fe400078ec0ff */
[----:B------:R-:W-:Y:S02]  /*16f60*/  LOP3.LUT R36, R40, R37, RZ, 0xc0, !PT ;  /* 0x0000002528247212 */ /* 0x000fe400078ec0ff */
[----:B------:R-:W-:Y:S02]  /*16f70*/  LOP3.LUT R37, R42, R41, RZ, 0xc0, !PT ;  /* 0x000000292a257212 */ /* 0x000fe400078ec0ff */
[C---:B------:R-:W-:Y:S03]  /*16f80*/  LOP3.LUT R41, R46.reuse, 0xffff, RZ, 0xc0, !PT ;  /* 0x0000ffff2e297812 */ /* 0x040fe600078ec0ff */
[----:B------:R-:W5:Y:S01]  /*16f90*/  MUFU.EX2 R111, R111 ;  /* 0x0000006f006f7308 */ /* 0x000f620000000800 */
[C---:B------:R-:W-:Y:S02]  /*16fa0*/  LOP3.LUT R40, R45.reuse, 0xffff, RZ, 0xc0, !PT ;  /* 0x0000ffff2d287812 */ /* 0x040fe400078ec0ff */
[----:B------:R-:W-:Y:S02]  /*16fb0*/  SHF.R.U32.HI R43, RZ, 0x8, R41 ;  /* 0x00000008ff2b7819 */ /* 0x000fe40000011629 */
[----:B------:R-:W-:Y:S01]  /*16fc0*/  LOP3.LUT R41, R45, 0xff, RZ, 0xc0, !PT ;  /* 0x000000ff2d297812 */ /* 0x000fe200078ec0ff */
[-C--:B---3--:R-:W-:Y:S04]  /*16fd0*/  HMMA.16816.F32 R4, R24, R28.reuse, R4 ;  /* 0x0000001c1804723c */ /* 0x088fe80000001804 */
[----:B------:R-:W-:Y:S01]  /*16fe0*/  MUFU.EX2 R104, R104 ;  /* 0x0000006800687308 */ /* 0x000fe20000000800 */
[----:B------:R-:W-:Y:S02]  /*16ff0*/  SHF.R.U32.HI R40, RZ, 0x8, R40 ;  /* 0x00000008ff287819 */ /* 0x000fe40000011628 */
[C---:B------:R-:W-:Y:S02]  /*17000*/  PRMT R42, R46.reuse, 0x7632, R42 ;  /* 0x000076322e2a7816 */ /* 0x040fe4000000002a */
[----:B------:R-:W-:Y:S01]  /*17010*/  PRMT R60, R41, 0x5410, R40 ;  /* 0x00005410293c7816 */ /* 0x000fe20000000028 */
[C---:B------:R-:W-:Y:S04]  /*17020*/  HMMA.16816.F32 R8, R36.reuse, R28, R8 ;  /* 0x0000001c2408723c */ /* 0x040fe80000001808 */
[----:B------:R-:W3:Y:S01]  /*17030*/  MUFU.EX2 R105, R105 ;  /* 0x0000006900697308 */ /* 0x000ee20000000800 */
[----:B------:R-:W-:Y:S01]  /*17040*/  LOP3.LUT R47, R46, 0xff, RZ, 0xc0, !PT ;  /* 0x000000ff2e2f7812 */ /* 0x000fe200078ec0ff */
[----:B------:R-:W-:Y:S01]  /*17050*/  IMAD.MOV.U32 R40, RZ, RZ, R44 ;  /* 0x000000ffff287224 */ /* 0x000fe200078e002c */
[----:B------:R-:W-:Y:S01]  /*17060*/  SHF.R.U32.HI R46, RZ, 0x18, R46 ;  /* 0x00000018ff2e7819 */ /* 0x000fe2000001162e */
[-C--:B------:R-:W-:Y:S06]  /*17070*/  HMMA.16816.F32 R12, R36, R30.reuse, R12 ;  /* 0x0000001e240c723c */ /* 0x080fec000000180c */
[----:B------:R-:W-:Y:S01]  /*17080*/  MUFU.EX2 R106, R106 ;  /* 0x0000006a006a7308 */ /* 0x000fe20000000800 */
[----:B------:R-:W-:Y:S02]  /*17090*/  LOP3.LUT R42, R42, 0xff, RZ, 0xc0, !PT ;  /* 0x000000ff2a2a7812 */ /* 0x000fe400078ec0ff */
[----:B------:R-:W-:Y:S02]  /*170a0*/  PRMT R59, R47, 0x5410, R43 ;  /* 0x000054102f3b7816 */ /* 0x000fe4000000002b */
[----:B------:R-:W-:Y:S01]  /*170b0*/  PRMT R58, R42, 0x5410, R46 ;  /* 0x000054102a3a7816 */ /* 0x000fe2000000002e */
[C---:B------:R-:W-:Y:S04]  /*170c0*/  HMMA.16816.F32 R16, R24.reuse, R30, R16 ;  /* 0x0000001e1810723c */ /* 0x040fe80000001810 */
[----:B------:R-:W3:Y:S01]  /*170d0*/  MUFU.EX2 R107, R107 ;  /* 0x0000006b006b7308 */ /* 0x000ee20000000800 */
[----:B------:R-:W-:Y:S02]  /*170e0*/  LOP3.LUT R29, R40, 0xff, RZ, 0xc0, !PT ;  /* 0x000000ff281d7812 */ /* 0x000fe400078ec0ff */
[----:B------:R-:W1:Y:S01]  /*170f0*/  LDSM.16.MT88.4 R40, [R210+0x5000] ;  /* 0x00500000d228783b */ /* 0x000e620000004200 */
[C---:B------:R-:W-:Y:S02]  /*17100*/  PRMT R28, R44.reuse, 0x7771, RZ ;  /* 0x000077712c1c7816 */ /* 0x040fe400000000ff */
[--C-:B------:R-:W-:Y:S04]  /*17110*/  HSET2.LE.AND R30, R64, R147.reuse, PT ;  /* 0x00000093401e7233 */ /* 0x100fe80003803000 */
[----:B------:R-:W-:Y:S01]  /*17120*/  MUFU.EX2 R187, R187 ;  /* 0x000000bb00bb7308 */ /* 0x000fe20000000800 */
[--C-:B------:R-:W-:Y:S02]  /*17130*/  PRMT R62, R29, 0x5410, R28.reuse ;  /* 0x000054101d3e7816 */ /* 0x100fe4000000001c */
[----:B------:R-:W-:Y:S02]  /*17140*/  PRMT R28, R45, 0x7632, R28 ;  /* 0x000076322d1c7816 */ /* 0x000fe4000000001c */
[C---:B------:R-:W-:Y:S02]  /*17150*/  PRMT R29, R44.reuse, 0x7773, RZ ;  /* 0x000077732c1d7816 */ /* 0x040fe400000000ff */
[----:B------:R-:W-:Y:S03]  /*17160*/  PRMT R44, R44, 0x7772, RZ ;  /* 0x000077722c2c7816 */ /* 0x000fe600000000ff */
[----:B------:R-:W-:Y:S01]  /*17170*/  MUFU.EX2 R186, R186 ;  /* 0x000000ba00ba7308 */ /* 0x000fe20000000800 */
[----:B------:R-:W-:Y:S02]  /*17180*/  SHF.R.U32.HI R45, RZ, 0x18, R45 ;  /* 0x00000018ff2d7819 */ /* 0x000fe4000001162d */
[----:B------:R-:W-:Y:S02]  /*17190*/  LOP3.LUT R28, R28, 0xff, RZ, 0xc0, !PT ;  /* 0x000000ff1c1c7812 */ /* 0x000fe400078ec0ff */
[----:B------:R-:W-:Y:S02]  /*171a0*/  PRMT R63, R44, 0x5410, R29 ;  /* 0x000054102c3f7816 */ /* 0x000fe4000000001d */
[----:B------:R-:W-:Y:S03]  /*171b0*/  PRMT R61, R28, 0x5410, R45 ;  /* 0x000054101c3d7816 */ /* 0x000fe6000000002d */
[----:B------:R-:W-:Y:S01]  /*171c0*/  MUFU.EX2 R120, R120 ;  /* 0x0000007800787308 */ /* 0x000fe20000000800 */
[----:B------:R-:W3:Y:S01]  /*171d0*/  LDSM.16.MT88.4 R44, [R208+0x5400] ;  /* 0x00540000d02c783b */ /* 0x000ee20000004200 */
[----:B------:R-:W-:Y:S02]  /*171e0*/  F2FP.F16.F32.PACK_AB R28, R97, R96 ;  /* 0x00000060611c723e */ /* 0x000fe400000000ff */
[----:B------:R-:W-:Y:S02]  /*171f0*/  F2FP.F16.F32.PACK_AB R29, R85, R84 ;  /* 0x00000054551d723e */ /* 0x000fe400000000ff */
[----:B------:R-:W-:Y:S02]  /*17200*/  LOP3.LUT R30, R28, R30, RZ, 0xc0, !PT ;  /* 0x0000001e1c1e7212 */ /* 0x000fe400078ec0ff */
[--C-:B------:R-:W-:Y:S02]  /*17210*/  HSET2.LE.AND R28, R53, R147.reuse, PT ;  /* 0x00000093351c7233 */ /* 0x100fe40003803000 */
[----:B------:R-:W-:Y:S01]  /*17220*/  MUFU.EX2 R122, R122 ;  /* 0x0000007a007a7308 */ /* 0x000fe20000000800 */
[--C-:B------:R-:W-:Y:S02]  /*17230*/  HSET2.LE.AND R49, R49, R147.reuse, PT ;  /* 0x0000009331317233 */ /* 0x100fe40003803000 */
[--C-:B------:R-:W-:Y:S02]  /*17240*/  HSET2.LE.AND R54, R54, R147.reuse, PT ;  /* 0x0000009336367233 */ /* 0x100fe40003803000 */
[----:B------:R-:W-:Y:S02]  /*17250*/  LOP3.LUT R28, R29, R28, RZ, 0xc0, !PT ;  /* 0x0000001c1d1c7212 */ /* 0x000fe400078ec0ff */
[--C-:B------:R-:W-:Y:S03]  /*17260*/  HSET2.LE.AND R55, R55, R147.reuse, PT ;  /* 0x0000009337377233 */ /* 0x100fe60003803000 */
[----:B------:R-:W-:Y:S01]  /*17270*/  MUFU.EX2 R123, R123 ;  /* 0x0000007b007b7308 */ /* 0x000fe20000000800 */
[----:B------:R-:W-:Y:S01]  /*17280*/  LOP3.LUT R31, R148, 0xff00ff, RZ, 0xc0, !PT ;  /* 0x00ff00ff941f7812 */ /* 0x000fe200078ec0ff */
[-C--:B-1----:R-:W-:Y:S04]  /*17290*/  HMMA.16816.F32 R132, R24, R40.reuse, R132 ;  /* 0x000000281884723c */ /* 0x082fe80000001884 */
[--C-:B------:R-:W-:Y:S02]  /*172a0*/  HSET2.LE.AND R31, R31, R147.reuse, PT ;  /* 0x000000931f1f7233 */ /* 0x100fe40003803000 */
[----:B------:R-:W-:Y:S02]  /*172b0*/  LOP3.LUT R51, R67, 0xff00ff, RZ, 0xc0, !PT ;  /* 0x00ff00ff43337812 */ /* 0x000fe400078ec0ff */
[----:B------:R-:W1:Y:S01]  /*172c0*/  MUFU.EX2 R116, R116 ;  /* 0x0000007400747308 */ /* 0x000e620000000800 */
[----:B------:R-:W-:Y:S01]  /*172d0*/  LOP3.LUT R53, R57, 0xff00ff, RZ, 0xc0, !PT ;  /* 0x00ff00ff39357812 */ /* 0x000fe200078ec0ff */
[C---:B------:R-:W-:Y:S04]  /*172e0*/  HMMA.16816.F32 R136, R36.reuse, R40, R136 ;  /* 0x000000282488723c */ /* 0x040fe80000001888 */
[----:B------:R-:W-:Y:S02]  /*172f0*/  F2FP.F16.F32.PACK_AB R41, R87, R86 ;  /* 0x000000565729723e */ /* 0x000fe400000000ff */
[--C-:B------:R-:W-:Y:S02]  /*17300*/  HSET2.LE.AND R40, R48, R147.reuse, PT ;  /* 0x0000009330287233 */ /* 0x100fe40003803000 */
[----:B------:R-:W1:Y:S01]  /*17310*/  MUFU.EX2 R118, R118 ;  /* 0x0000007600767308 */ /* 0x000e620000000800 */
[-C--:B------:R-:W-:Y:S03]  /*17320*/  HMMA.16816.F32 R32, R36, R42.reuse, R32 ;  /* 0x0000002a2420723c */ /* 0x080fe60000001820 */
[----:B------:R-:W-:Y:S02]  /*17330*/  LOP3.LUT R29, R41, R40, RZ, 0xc0, !PT ;  /* 0x00000028291d7212 */ /* 0x000fe400078ec0ff */
[--C-:B------:R-:W-:Y:S02]  /*17340*/  HSET2.LE.AND R41, R69, R147.reuse, PT ;  /* 0x0000009345297233 */ /* 0x100fe40003803000 */
[----:B------:R-:W-:Y:S01]  /*17350*/  F2FP.F16.F32.PACK_AB R39, R115, R114 ;  /* 0x000000727327723e */ /* 0x000fe200000000ff */
[----:B------:R-:W-:Y:S01]  /*17360*/  HMMA.16816.F32 R20, R24, R42, R20 ;  /* 0x0000002a1814723c */ /* 0x000fe20000001814 */
[----:B------:R-:W1:Y:S03]  /*17370*/  LDSM.16.MT88.4 R24, [R210+0x5400] ;  /* 0x00540000d218783b */ /* 0x000e660000004200 */
[----:B------:R-:W-:Y:S02]  /*17380*/  F2FP.F16.F32.PACK_AB R48, R93, R92 ;  /* 0x0000005c5d30723e */ /* 0x000fe400000000ff */
[--C-:B------:R-:W-:Y:S02]  /*17390*/  HSET2.LE.AND R51, R51, R147.reuse, PT ;  /* 0x0000009333337233 */ /* 0x100fe40003803000 */
[----:B------:R-:W-:Y:S02]  /*173a0*/  LOP3.LUT R50, R48, R50, RZ, 0xc0, !PT ;  /* 0x0000003230327212 */ /* 0x000fe400078ec0ff */
[--C-:B------:R-:W-:Y:S02]  /*173b0*/  HSET2.LE.AND R48, R52, R147.reuse, PT ;  /* 0x0000009334307233 */ /* 0x100fe40003803000 */
[----:B--2---:R-:W-:Y:S02]  /*173c0*/  F2FP.F16.F32.PACK_AB R40, R95, R94 ;  /* 0x0000005e5f28723e */ /* 0x004fe400000000ff */
[----:B------:R-:W-:Y:S02]  /*173d0*/  F2FP.F16.F32.PACK_AB R36, R91, R90 ;  /* 0x0000005a5b24723e */ /* 0x000fe400000000ff */
[----:B------:R-:W-:Y:S02]  /*173e0*/  LOP3.LUT R51, R40, R51, RZ, 0xc0, !PT ;  /* 0x0000003328337212 */ /* 0x000fe400078ec0ff */
[----:B------:R-:W-:Y:S02]  /*173f0*/  LOP3.LUT R49, R36, R49, RZ, 0xc0, !PT ;  /* 0x0000003124317212 */ /* 0x000fe400078ec0ff */
[----:B------:R-:W-:Y:S02]  /*17400*/  LOP3.LUT R40, R71, 0xff00ff, RZ, 0xc0, !PT ;  /* 0x00ff00ff47287812 */ /* 0x000fe400078ec0ff */
[--C-:B------:R-:W-:Y:S02]  /*17410*/  HSET2.LE.AND R42, R68, R147.reuse, PT ;  /* 0x00000093442a7233 */ /* 0x100fe40003803000 */
[----:B------:R-:W-:Y:S02]  /*17420*/  F2FP.F16.F32.PACK_AB R36, R101, R100 ;  /* 0x000000646524723e */ /* 0x000fe400000000ff */
[--C-:B------:R-:W-:Y:S01]  /*17430*/  HSET2.LE.AND R40, R40, R147.reuse, PT ;  /* 0x0000009328287233 */ /* 0x100fe20003803000 */
[----:B----4-:R-:W-:Y:S01]  /*17440*/  FFMA.FTZ R64, R3, R156, R249 ;  /* 0x0000009c03407223 */ /* 0x010fe200000100f9 */
[----:B------:R-:W-:Y:S02]  /*17450*/  F2FP.F16.F32.PACK_AB R3, R99, R98 ;  /* 0x000000626303723e */ /* 0x000fe400000000ff */
[----:B------:R-:W-:Y:S02]  /*17460*/  F2FP.F16.F32.PACK_AB R37, R103, R102 ;  /* 0x000000666725723e */ /* 0x000fe400000000ff */
[----:B------:R-:W-:Y:S02]  /*17470*/  LOP3.LUT R31, R3, R31, RZ, 0xc0, !PT ;  /* 0x0000001f031f7212 */ /* 0x000fe400078ec0ff */
[----:B------:R-:W-:Y:S02]  /*17480*/  F2FP.F16.F32.PACK_AB R3, R89, R88 ;  /* 0x000000585903723e */ /* 0x000fe400000000ff */
[----:B------:R-:W-:Y:S02]  /*17490*/  LOP3.LUT R39, R39, R40, RZ, 0xc0, !PT ;  /* 0x0000002827277212 */ /* 0x000fe400078ec0ff */
[----:B------:R-:W-:Y:S01]  /*174a0*/  LOP3.LUT R36, R36, R41, RZ, 0xc0, !PT ;  /* 0x0000002924247212 */ /* 0x000fe200078ec0ff */
[-C--:B---3--:R-:W-:Y:S05]  /*174b0*/  HMMA.16816.F32 R4, R28, R44.reuse, R4 ;  /* 0x0000002c1c04723c */ /* 0x088fea0000001804 */
[----:B------:R-:W-:Y:S02]  /*174c0*/  LOP3.LUT R48, R3, R48, RZ, 0xc0, !PT ;  /* 0x0000003003307212 */ /* 0x000fe400078ec0ff */
[----:B------:R-:W-:Y:S02]  /*174d0*/  LOP3.LUT R37, R37, R42, RZ, 0xc0, !PT ;  /* 0x0000002a25257212 */ /* 0x000fe400078ec0ff */
[----:B------:R-:W2:Y:S01]  /*174e0*/  LDSM.16.MT88.4 R40, [R208+0x5800] ;  /* 0x00580000d028783b */ /* 0x000ea20000004200 */
[--C-:B------:R-:W-:Y:S02]  /*174f0*/  HSET2.LE.AND R3, R72, R147.reuse, PT ;  /* 0x0000009348037233 */ /* 0x100fe40003803000 */
[C---:B------:R-:W-:Y:S04]  /*17500*/  HMMA.16816.F32 R8, R48.reuse, R44, R8 ;  /* 0x0000002c3008723c */ /* 0x040fe80000001808 */
[----:B------:R-:W-:Y:S01]  /*17510*/  FADD.FTZ R44, R204, R64 ;  /* 0x00000040cc2c7221 */ /* 0x000fe20000010000 */
[--C-:B------:R-:W-:Y:S01]  /*17520*/  HSET2.LE.AND R52, R65, R147.reuse, PT ;  /* 0x0000009341347233 */ /* 0x100fe20003803000 */
[----:B-----5:R-:W-:Y:S01]  /*17530*/  FFMA.FTZ R145, R145, R153, R252 ;  /* 0x0000009991917223 */ /* 0x020fe200000100fc */
[----:B------:R-:W-:Y:S01]  /*17540*/  F2FP.F16.F32.PACK_AB R38, R113, R112 ;  /* 0x000000707126723e */ /* 0x000fe200000000ff */
[-C--:B------:R-:W-:Y:S03]  /*17550*/  HMMA.16816.F32 R12, R48, R46.reuse, R12 ;  /* 0x0000002e300c723c */ /* 0x080fe6000000180c */
[----:B------:R-:W-:Y:S01]  /*17560*/  FADD.FTZ R145, R151, R145 ;  /* 0x0000009197917221 */ /* 0x000fe20000010000 */
[----:B------:R-:W-:Y:S01]  /*17570*/  LOP3.LUT R38, R38, R3, RZ, 0xc0, !PT ;  /* 0x0000000326267212 */ /* 0x000fe200078ec0ff */
[----:B------:R-:W-:Y:S01]  /*17580*/  FFMA.FTZ R0, R0, R117, R152 ;  /* 0x0000007500007223 */ /* 0x000fe20000010098 */
[--C-:B------:R-:W-:Y:S01]  /*17590*/  HSET2.LE.AND R53, R53, R147.reuse, PT ;  /* 0x0000009335357233 */ /* 0x100fe20003803000 */
[----:B------:R-:W-:Y:S01]  /*175a0*/  FADD.FTZ R3, R161, R145 ;  /* 0x00000091a1037221 */ /* 0x000fe20000010000 */
[C---:B------:R-:W-:Y:S04]  /*175b0*/  HMMA.16816.F32 R16, R28.reuse, R46, R16 ;  /* 0x0000002e1c10723c */ /* 0x040fe80000001810 */
[----:B------:R-:W-:Y:S01]  /*175c0*/  FADD.FTZ R64, R166, R0 ;  /* 0x00000000a6407221 */ /* 0x000fe20000010000 */
[----:B------:R-:W-:Y:S01]  /*175d0*/  F2FP.F16.F32.PACK_AB R0, R109, R108 ;  /* 0x0000006c6d00723e */ /* 0x000fe200000000ff */
[----:B------:R-:W-:Y:S01]  /*175e0*/  FADD.FTZ R3, R171, R3 ;  /* 0x00000003ab037221 */ /* 0x000fe20000010000 */
[----:B------:R-:W-:Y:S01]  /*175f0*/  F2FP.F16.F32.PACK_AB R47, R111, R110 ;  /* 0x0000006e6f2f723e */ /* 0x000fe200000000ff */
[-C--:B-1----:R-:W-:Y:S03]  /*17600*/  HMMA.16816.F32 R132, R28, R24.reuse, R132 ;  /* 0x000000181c84723c */ /* 0x082fe60000001884 */
[----:B------:R-:W-:Y:S01]  /*17610*/  LOP3.LUT R46, R0, R52, RZ, 0xc0, !PT ;  /* 0x00000034002e7212 */ /* 0x000fe200078ec0ff */
[----:B------:R-:W-:Y:S01]  /*17620*/  FADD.FTZ R0, R160, R64 ;  /* 0x00000040a0007221 */ /* 0x000fe20000010000 */
[----:B------:R-:W-:Y:S01]  /*17630*/  LOP3.LUT R47, R47, R53, RZ, 0xc0, !PT ;  /* 0x000000352f2f7212 */ /* 0x000fe200078ec0ff */
[----:B------:R-:W-:Y:S01]  /*17640*/  FADD.FTZ R52, R198, R44 ;  /* 0x0000002cc6347221 */ /* 0x000fe20000010000 */
[----:B------:R-:W-:Y:S01]  /*17650*/  F2FP.F16.F32.PACK_AB R44, R105, R104 ;  /* 0x00000068692c723e */ /* 0x000fe200000000ff */
[C---:B------:R-:W-:Y:S04]  /*17660*/  HMMA.16816.F32 R136, R48.reuse, R24, R136 ;  /* 0x000000183088723c */ /* 0x040fe80000001888 */
[----:B------:R-:W-:Y:S01]  /*17670*/  FADD.FTZ R24, R168, R0 ;  /* 0x00000000a8187221 */ /* 0x000fe20000010000 */
[----:B------:R-:W-:Y:S01]  /*17680*/  LOP3.LUT R44, R44, R54, RZ, 0xc0, !PT ;  /* 0x000000362c2c7212 */ /* 0x000fe200078ec0ff */
[----:B------:R-:W-:Y:S01]  /*17690*/  FADD.FTZ R3, R244, R3 ;  /* 0x00000003f4037221 */ /* 0x000fe20000010000 */
[----:B------:R-:W-:Y:S01]  /*176a0*/  FADD.FTZ R52, R170, R52 ;  /* 0x00000034aa347221 */ /* 0x000fe20000010000 */
[-C--:B------:R-:W-:Y:S03]  /*176b0*/  HMMA.16816.F32 R32, R48, R26.reuse, R32 ;  /* 0x0000001a3020723c */ /* 0x080fe60000001820 */
[----:B------:R-:W-:Y:S01]  /*176c0*/  FFMA.FTZ R140, R140, R119, R157 ;  /* 0x000000778c8c7223 */ /* 0x000fe2000001009d */
[----:B------:R-:W-:Y:S01]  /*176d0*/  FADD.FTZ R48, R236, R24 ;  /* 0x00000018ec307221 */ /* 0x000fe20000010000 */
[----:B------:R-:W-:Y:S01]  /*176e0*/  FADD.FTZ R0, R243, R52 ;  /* 0x00000034f3007221 */ /* 0x000fe20000010000 */
[----:B------:R-:W-:Y:S01]  /*176f0*/  FADD.FTZ R50, R246, R3 ;  /* 0x00000003f6327221 */ /* 0x000fe20000010000 */
[----:B------:R-:W-:Y:S01]  /*17700*/  FADD.FTZ R45, R164, R140 ;  /* 0x0000008ca42d7221 */ /* 0x000fe20000010000 */
[----:B------:R-:W-:Y:S01]  /*17710*/  HMMA.16816.F32 R20, R28, R26, R20 ;  /* 0x0000001a1c14723c */ /* 0x000fe20000001814 */
[----:B------:R-:W1:Y:S03]  /*17720*/  LDSM.16.MT88.4 R24, [R210+0x5800] ;  /* 0x00580000d218783b */ /* 0x000e660000004200 */
[----:B------:R-:W-:Y:S01]  /*17730*/  FADD.FTZ R45, R190, R45 ;  /* 0x0000002dbe2d7221 */ /* 0x000fe20000010000 */
[----:B------:R-:W-:Y:S01]  /*17740*/  FADD.FTZ R29, R247, R0 ;  /* 0x00000000f71d7221 */ /* 0x000fe20000010000 */
[----:B------:R-:W-:Y:S01]  /*17750*/  FADD.FTZ R0, R240, R48 ;  /* 0x00000030f0007221 */ /* 0x000fe20000010000 */
[----:B------:R-:W-:Y:S01]  /*17760*/  FADD.FTZ R28, R206, R50 ;  /* 0x00000032ce1c7221 */ /* 0x000fe20000010000 */
[-C--:B--2---:R-:W-:Y:S05]  /*17770*/  HMMA.16816.F32 R4, R36, R40.reuse, R4 ;  /* 0x000000282404723c */ /* 0x084fea0000001804 */
[----:B------:R-:W-:Y:S01]  /*17780*/  FADD.FTZ R53, R169, R45 ;  /* 0x0000002da9357221 */ /* 0x000fe20000010000 */
[----:B------:R-:W-:Y:S01]  /*17790*/  F2FP.F16.F32.PACK_AB R45, R107, R106 ;  /* 0x0000006a6b2d723e */ /* 0x000fe200000000ff */
[----:B------:R-:W-:Y:S01]  /*177a0*/  FADD.FTZ R31, R248, R29 ;  /* 0x0000001df81f7221 */ /* 0x000fe20000010000 */
[----:B------:R-:W-:Y:S01]  /*177b0*/  FADD.FTZ R29, R207, R0 ;  /* 0x00000000cf1d7221 */ /* 0x000fe20000010000 */
[----:B------:R-:W-:Y:S01]  /*177c0*/  FADD.FTZ R49, R241, R53 ;  /* 0x00000035f1317221 */ /* 0x000fe20000010000 */
[----:B------:R-:W-:Y:S01]  /*177d0*/  LOP3.LUT R45, R45, R55, RZ, 0xc0, !PT ;  /* 0x000000372d2d7212 */ /* 0x000fe200078ec0ff */
[----:B------:R-:W-:Y:S01]  /*177e0*/  FADD.FTZ R28, R251, R28 ;  /* 0x0000001cfb1c7221 */ /* 0x000fe20000010000 */
[----:B------:R-:W-:Y:S01]  /*177f0*/  FADD.FTZ R29, R235, R29 ;  /* 0x0000001deb1d7221 */ /* 0x000fe20000010000 */
[----:B------:R-:W-:Y:S01]  /*17800*/  FADD.FTZ R3, R245, R49 ;  /* 0x00000031f5037221 */ /* 0x000fe20000010000 */
[--C-:B------:R-:W-:Y:S01]  /*17810*/  HSET2.LE.AND R62, R62, R147.reuse, PT ;  /* 0x000000933e3e7233 */ /* 0x100fe20003803000 */
[----:B------:R-:W-:Y:S01]  /*17820*/  FADD.FTZ R28, R205, R28 ;  /* 0x0000001ccd1c7221 */ /* 0x000fe20000010000 */
[----:B------:R-:W-:Y:S01]  /*17830*/  FADD.FTZ R29, R162, R29 ;  /* 0x0000001da21d7221 */ /* 0x000fe20000010000 */
[C---:B------:R-:W-:Y:S04]  /*17840*/  HMMA.16816.F32 R8, R44.reuse, R40, R8 ;  /* 0x000000282c08723c */ /* 0x040fe80000001808 */
[----:B------:R-:W-:Y:S01]  /*17850*/  FADD.FTZ R30, R239, R3 ;  /* 0x00000003ef1e7221 */ /* 0x000fe20000010000 */
[----:B------:R-:W-:Y:S01]  /*17860*/  FADD.FTZ R3, R250, R31 ;  /* 0x0000001ffa037221 */ /* 0x000fe20000010000 */
[----:B------:R-:W-:Y:S01]  /*17870*/  FADD.FTZ R31, R203, R28 ;  /* 0x0000001ccb1f7221 */ /* 0x000fe20000010000 */
[--C-:B------:R-:W-:Y:S01]  /*17880*/  HSET2.LE.AND R60, R60, R147.reuse, PT ;  /* 0x000000933c3c7233 */ /* 0x100fe20003803000 */
[-C--:B------:R-:W-:Y:S03]  /*17890*/  HMMA.16816.F32 R12, R44, R42.reuse, R12 ;  /* 0x0000002a2c0c723c */ /* 0x080fe6000000180c */
[----:B------:R-:W-:Y:S01]  /*178a0*/  FADD.FTZ R0, R242, R30 ;  /* 0x0000001ef2007221 */ /* 0x000fe20000010000 */
[----:B------:R-:W-:Y:S01]  /*178b0*/  FADD.FTZ R3, R202, R3 ;  /* 0x00000003ca037221 */ /* 0x000fe20000010000 */
[--C-:B------:R-:W-:Y:S01]  /*178c0*/  HSET2.LE.AND R61, R61, R147.reuse, PT ;  /* 0x000000933d3d7233 */ /* 0x100fe20003803000 */
[----:B------:R-:W-:Y:S02]  /*178d0*/  IMAD.MOV.U32 R140, RZ, RZ, R142 ;  /* 0x000000ffff8c7224 */ /* 0x000fe400078e008e */
[----:B------:R-:W-:Y:S01]  /*178e0*/  FADD.FTZ R0, R194, R0 ;  /* 0x00000000c2007221 */ /* 0x000fe20000010000 */
[C---:B------:R-:W-:Y:S04]  /*178f0*/  HMMA.16816.F32 R16, R36.reuse, R42, R16 ;  /* 0x0000002a2410723c */ /* 0x040fe80000001810 */
[----:B------:R-:W-:Y:S01]  /*17900*/  FADD.FTZ R30, R163, R0 ;  /* 0x00000000a31e7221 */ /* 0x000fe20000010000 */
[----:B------:R-:W-:Y:S01]  /*17910*/  FADD.FTZ R28, R200, R3 ;  /* 0x00000003c81c7221 */ /* 0x000fe20000010000 */
[----:B------:R-:W2:Y:S01]  /*17920*/  LDSM.16.MT88.4 R160, [R208+0x5c00] ;  /* 0x005c0000d0a0783b */ /* 0x000ea20000004200 */
[----:B------:R-:W-:Y:S01]  /*17930*/  FADD.FTZ R3, R238, R31 ;  /* 0x0000001fee037221 */ /* 0x000fe20000010000 */
[-C--:B-1----:R-:W-:Y:S03]  /*17940*/  HMMA.16816.F32 R132, R36, R24.reuse, R132 ;  /* 0x000000182484723c */ /* 0x082fe60000001884 */
        /* <DEDUP_REMOVED lines=16> */
[----:B------:R-:W-:Y:S01]  /*17a50*/  FADD.FTZ R25, R149, R28 ;  /* 0x0000001c95197221 */ /* 0x000fe20000010000 */
[----:B------:R-:W-:Y:S04]  /*17a60*/  HMMA.16816.F32 R20, R36, R26, R20 ;  /* 0x0000001a2414723c */ /* 0x000fe80000001814 */
[----:B------:R-:W-:Y:S01]  /*17a70*/  FADD.FTZ R0, R173, R29 ;  /* 0x0000001dad007221 */ /* 0x000fe20000010000 */
        /* <DEDUP_REMOVED lines=8> */
[----:B------:R-:W-:Y:S01]  /*17b00*/  FADD.FTZ R30, R83, R24 ;  /* 0x00000018531e7221 */ /* 0x000fe20000010000 */
[--C-:B------:R-:W-:Y:S01]  /*17b10*/  HSET2.LE.AND R59, R59, R147.reuse, PT ;  /* 0x000000933b3b7233 */ /* 0x100fe20003803000 */
[----:B------:R-:W1:Y:S01]  /*17b20*/  LDSM.16.MT88.4 R24, [R210+0x5c00] ;  /* 0x005c0000d218783b */ /* 0x000e620000004200 */
[--C-:B------:R-:W-:Y:S01]  /*17b30*/  HSET2.LE.AND R58, R58, R147.reuse, PT ;  /* 0x000000933a3a7233 */ /* 0x100fe20003803000 */
[----:B------:R-:W-:Y:S01]  /*17b40*/  FADD.FTZ R3, R189, R3 ;  /* 0x00000003bd037221 */ /* 0x000fe20000010000 */
[----:B------:R-:W-:Y:S01]  /*17b50*/  F2FP.F16.F32.PACK_AB R170, R129, R128 ;  /* 0x0000008081aa723e */ /* 0x000fe200000000ff */
[----:B------:R-:W-:Y:S01]  /*17b60*/  FADD.FTZ R28, R179, R28 ;  /* 0x0000001cb31c7221 */ /* 0x000fe20000010000 */
[----:B------:R-:W-:Y:S01]  /*17b70*/  F2FP.F16.F32.PACK_AB R171, R131, R130 ;  /* 0x0000008283ab723e */ /* 0x000fe200000000ff */
[----:B------:R-:W-:Y:S01]  /*17b80*/  FADD.FTZ R29, R80, R3 ;  /* 0x00000003501d7221 */ /* 0x000fe20000010000 */
[----:B------:R-:W-:Y:S01]  /*17b90*/  F2FP.F16.F32.PACK_AB R168, R187, R116 ;  /* 0x00000074bba8723e */ /* 0x000fe200000000ff */
[----:B------:R-:W-:Y:S01]  /*17ba0*/  FADD.FTZ R0, R177, R0 ;  /* 0x00000000b1007221 */ /* 0x000fe20000010000 */
[----:B------:R-:W-:Y:S01]  /*17bb0*/  F2FP.F16.F32.PACK_AB R169, R186, R118 ;  /* 0x00000076baa9723e */ /* 0x000fe200000000ff */
[----:B------:R-:W-:Y:S01]  /*17bc0*/  FADD.FTZ R3, R76, R28 ;  /* 0x0000001c4c037221 */ /* 0x000fe20000010000 */
[----:B------:R-:W-:Y:S01]  /*17bd0*/  LOP3.LUT R170, R170, R56, RZ, 0xc0, !PT ;  /* 0x00000038aaaa7212 */ /* 0x000fe200078ec0ff */
[----:B------:R-:W-:Y:S01]  /*17be0*/  FADD.FTZ R28, R141, R30 ;  /* 0x0000001e8d1c7221 */ /* 0x000fe20000010000 */
[----:B------:R-:W-:Y:S01]  /*17bf0*/  LOP3.LUT R171, R171, R57, RZ, 0xc0, !PT ;  /* 0x00000039abab7212 */ /* 0x000fe200078ec0ff */
[----:B------:R-:W-:Y:S01]  /*17c00*/  FADD.FTZ R29, R81, R29 ;  /* 0x0000001d511d7221 */ /* 0x000fe20000010000 */
[----:B------:R-:W-:Y:S01]  /*17c10*/  LOP3.LUT R168, R168, R59, RZ, 0xc0, !PT ;  /* 0x0000003ba8a87212 */ /* 0x000fe200078ec0ff */
[----:B------:R-:W-:Y:S01]  /*17c20*/  FADD.FTZ R0, R74, R0 ;  /* 0x000000004a007221 */ /* 0x000fe20000010000 */
[----:B------:R-:W-:Y:S01]  /*17c30*/  LOP3.LUT R169, R169, R58, RZ, 0xc0, !PT ;  /* 0x0000003aa9a97212 */ /* 0x000fe200078ec0ff */
[----:B------:R-:W-:Y:S01]  /*17c40*/  FADD.FTZ R3, R73, R3 ;  /* 0x0000000349037221 */ /* 0x000fe20000010000 */
[----:B------:R-:W-:Y:S01]  /*17c50*/  FADD.FTZ R28, R176, R28 ;  /* 0x0000001cb01c7221 */ /* 0x000fe20000010000 */
[----:B------:R-:W-:Y:S01]  /*17c60*/  FADD.FTZ R0, R75, R0 ;  /* 0x000000004b007221 */ /* 0x000fe20000010000 */
[----:B------:R-:W-:Y:S01]  /*17c70*/  F2FP.F16.F32.PACK_AB R164, R121, R120 ;  /* 0x0000007879a4723e */ /* 0x000fe200000000ff */
[----:B------:R-:W-:Y:S01]  /*17c80*/  FADD.FTZ R3, R82, R3 ;  /* 0x0000000352037221 */ /* 0x000fe20000010000 */
[----:B------:R-:W-:Y:S01]  /*17c90*/  F2FP.F16.F32.PACK_AB R165, R123, R122 ;  /* 0x0000007a7ba5723e */ /* 0x000fe200000000ff */
[-C--:B--2---:R-:W-:Y:S05]  /*17ca0*/  HMMA.16816.F32 R148, R168, R160.reuse, R4 ;  /* 0x000000a0a894723c */ /* 0x084fea0000001804 */
[----:B------:R-:W-:Y:S01]  /*17cb0*/  FADD.FTZ R4, R172, R29 ;  /* 0x0000001dac047221 */ /* 0x000fe20000010000 */
[----:B------:R-:W-:Y:S01]  /*17cc0*/  FADD.FTZ R28, R175, R28 ;  /* 0x0000001caf1c7221 */ /* 0x000fe20000010000 */
[----:B------:R-:W-:Y:S01]  /*17cd0*/  FADD.FTZ R0, R78, R0 ;  /* 0x000000004e007221 */ /* 0x000fe20000010000 */
[----:B------:R-:W-:Y:S01]  /*17ce0*/  FADD.FTZ R6, R77, R3 ;  /* 0x000000034d067221 */ /* 0x000fe20000010000 */
[----:B------:R-:W-:Y:S01]  /*17cf0*/  FADD.FTZ R7, R159, R4 ;  /* 0x000000049f077221 */ /* 0x000fe20000010000 */
[----:B------:R-:W-:Y:S01]  /*17d00*/  FADD.FTZ R4, R84, R28 ;  /* 0x0000001c54047221 */ /* 0x000fe20000010000 */
[----:B------:R-:W-:Y:S01]  /*17d10*/  FADD.FTZ R5, R79, R0 ;  /* 0x000000004f057221 */ /* 0x000fe20000010000 */
[----:B------:R-:W-:Y:S01]  /*17d20*/  LOP3.LUT R63, R63, 0xff00ff, RZ, 0xc0, !PT ;  /* 0x00ff00ff3f3f7812 */ /* 0x000fe200078ec0ff */
[----:B------:R-:W-:Y:S01]  /*17d30*/  FADD.FTZ R3, R86, R7 ;  /* 0x0000000756037221 */ /* 0x000fe20000010000 */
[----:B------:R-:W-:Y:S01]  /*17d40*/  FADD.FTZ R0, R88, R6 ;  /* 0x0000000658007221 */ /* 0x000fe20000010000 */
[----:B------:R-:W-:Y:S01]  /*17d50*/  FADD.FTZ R4, R85, R4 ;  /* 0x0000000455047221 */ /* 0x000fe20000010000 */
[----:B------:R-:W-:Y:S01]  /*17d60*/  FADD.FTZ R5, R90, R5 ;  /* 0x000000055a057221 */ /* 0x000fe20000010000 */
[----:B------:R-:W-:Y:S01]  /*17d70*/  FADD.FTZ R3, R87, R3 ;  /* 0x0000000357037221 */ /* 0x000fe20000010000 */
[----:B------:R-:W-:Y:S01]  /*17d80*/  FADD.FTZ R6, R89, R0 ;  /* 0x0000000059067221 */ /* 0x000fe20000010000 */
[----:B------:R-:W-:Y:S01]  /*17d90*/  HSET2.LE.AND R63, R63, R147, PT ;  /* 0x000000933f3f7233 */ /* 0x000fe20003803000 */
[----:B------:R-:W-:Y:S01]  /*17da0*/  FADD.FTZ R4, R96, R4 ;  /* 0x0000000460047221 */ /* 0x000fe20000010000 */
[----:B------:R-:W-:Y:S01]  /*17db0*/  F2FP.F16.F32.PACK_AB R166, R185, R124 ;  /* 0x0000007cb9a6723e */ /* 0x000fe200000000ff */
[----:B------:R-:W-:Y:S01]  /*17dc0*/  FADD.FTZ R3, R98, R3 ;  /* 0x0000000362037221 */ /* 0x000fe20000010000 */
[----:B------:R-:W-:Y:S01]  /*17dd0*/  F2FP.F16.F32.PACK_AB R167, R184, R126 ;  /* 0x0000007eb8a7723e */ /* 0x000fe200000000ff */
[----:B------:R-:W-:Y:S01]  /*17de0*/  FADD.FTZ R0, R91, R5 ;  /* 0x000000055b007221 */ /* 0x000fe20000010000 */
[----:B------:R-:W-:Y:S01]  /*17df0*/  FADD.FTZ R5, R92, R6 ;  /* 0x000000065c057221 */ /* 0x000fe20000010000 */
        /* <DEDUP_REMOVED lines=11> */
[----:B------:R-:W-:Y:S01]  /*17eb0*/  FADD.FTZ R3, R104, R3 ;  /* 0x0000000368037221 */ /* 0x000fe20000010000 */
[----:B------:R-:W-:Y:S02]  /*17ec0*/  IMAD.MOV.U32 R141, RZ, RZ, R2 ;  /* 0x000000ffff8d7224 */ /* 0x000fe400078e0002 */
        /* <DEDUP_REMOVED lines=34> */
[----:B------:R-:W-:Y:S01]  /*180f0*/  HMMA.16816.F32 R168, R168, R26, R20 ;  /* 0x0000001aa8a8723c */ /* 0x000fe20000001814 */
[----:B------:R-:W-:Y:S03]  /*18100*/  STL [R1+0x38], R5 ;  /* 0x0000380501007387 */ /* 0x000fe60000100800 */
[----:B------:R-:W-:Y:S01]  /*18110*/  FADD.FTZ R0, R184, R0 ;  /* 0x00000000b8007221 */ /* 0x000fe20000010000 */
[----:B------:R-:W-:Y:S04]  /*18120*/  STL [R1+0x34], R4 ;  /* 0x0000340401007387 */ /* 0x000fe80000100800 */
[----:B------:R1:W-:Y:S04]  /*18130*/  STL [R1+0x3c], R3 ;  /* 0x00003c0301007387 */ /* 0x0003e80000100800 */
[----:B------:R2:W-:Y:S01]  /*18140*/  STL [R1+0x40], R0 ;  /* 0x0000400001007387 */ /* 0x0005e20000100800 */
[----:B-1----:R-:W-:Y:S02]  /*18150*/  IMAD.MOV.U32 R3, RZ, RZ, R143 ;  /* 0x000000ffff037224 */ /* 0x002fe400078e008f */
[----:B--2---:R-:W-:Y:S01]  /*18160*/  IMAD.MOV.U32 R0, RZ, RZ, R144 ;  /* 0x000000ffff007224 */ /* 0x004fe200078e0090 */
[----:B------:R-:W-:Y:S06]  /*18170*/  @P0 BRA `(.L_x_252) ;  /* 0xffffffa400d00947 */ /* 0x000fec000383ffff */
.L_x_251:
[----:B-----5:R-:W2:Y:S01]  /*18180*/  LDL.LU R9, [R1+0x38] ;  /* 0x0000380001097983 */ /* 0x020ea20000300800 */
[----:B------:R-:W1:Y:S01]  /*18190*/  LDCU UR6, c[0x0][0x4fc] ;  /* 0x00009f80ff0677ac */ /* 0x000e620008000800 */
[----:B------:R-:W3:Y:S01]  /*181a0*/  S2R R30, SR_TID.X ;  /* 0x00000000001e7919 */ /* 0x000ee20000002100 */
[----:B------:R-:W4:Y:S01]  /*181b0*/  S2R R36, SR_TID.X ;  /* 0x0000000000247919 */ /* 0x000f220000002100 */
[----:B------:R-:W1:Y:S01]  /*181c0*/  S2UR UR4, SR_CgaCtaId ;  /* 0x00000000000479c3 */ /* 0x000e620000008800 */
[----:B------:R-:W2:Y:S04]  /*181d0*/  LDL.LU R8, [R1+0x34] ;  /* 0x0000340001087983 */ /* 0x000ea80000300800 */
[----:B------:R-:W2:Y:S03]  /*181e0*/  LDL.LU R7, [R1+0x3c] ;  /* 0x00003c0001077983 */ /* 0x000ea60000300800 */
[----:B------:R-:W1:Y:S01]  /*181f0*/  LDC.U8 R27, c[0x0][0x549] ;  /* 0x00015240ff1b7b82 */ /* 0x000e620000000000 */
[----:B------:R-:W2:Y:S04]  /*18200*/  LDL.LU R6, [R1+0x40] ;  /* 0x0000400001067983 */ /* 0x000ea80000300800 */
[----:B------:R-:W2:Y:S03]  /*18210*/  LDL R38, [R1+0x50] ;  /* 0x0000500001267983 */ /* 0x000ea60000100800 */
[----:B------:R-:W2:Y:S01]  /*18220*/  LDC R29, c[0x0][0x434] ;  /* 0x00010d00ff1d7b82 */ /* 0x000ea20000000800 */
[----:B----4-:R-:W-:-:S02]  /*18230*/  SHF.R.U32.HI R36, RZ, 0x2, R36 ;  /* 0x00000002ff247819 */ /* 0x010fc40000011624 */
[----:B---3--:R-:W-:-:S04]  /*18240*/  SHF.L.U32 R26, R30, 0x2, RZ ;  /* 0x000000021e1a7819 */ /* 0x008fc800000006ff */
[----:B------:R-:W-:Y:S02]  /*18250*/  LOP3.LUT R25, R26, 0x20, RZ, 0xc0, !PT ;  /* 0x000000201a197812 */ /* 0x000fe400078ec0ff */
[----:B-1----:R-:W-:Y:S01]  /*18260*/  ISETP.NE.AND P1, PT, R27, RZ, PT ;  /* 0x000000ff1b00720c */ /* 0x002fe20003f25270 */
[----:B------:R-:W1:Y:S01]  /*18270*/  S2R R37, SR_CTAID.X ;  /* 0x0000000000257919 */ /* 0x000e620000002500 */
[----:B------:R-:W3:Y:S01]  /*18280*/  S2R R31, SR_CTAID.Z ;  /* 0x00000000001f7919 */ /* 0x000ee20000002700 */
[----:B--2---:R-:W2:Y:S04]  /*18290*/  SHFL.BFLY PT, R5, R9, 0x2, 0x1f ;  /* 0x0c401f0009057f89 */ /* 0x004ea800000e0000 */
[----:B------:R-:W4:Y:S04]  /*182a0*/  SHFL.BFLY PT, R4, R8, 0x2, 0x1f ;  /* 0x0c401f0008047f89 */ /* 0x000f2800000e0000 */
[----:B------:R-:W1:Y:S04]  /*182b0*/  SHFL.BFLY PT, R3, R7, 0x2, 0x1f ;  /* 0x0c401f0007037f89 */ /* 0x000e6800000e0000 */
[----:B------:R-:W3:Y:S01]  /*182c0*/  SHFL.BFLY PT, R0, R6, 0x2, 0x1f ;  /* 0x0c401f0006007f89 */ /* 0x000ee200000e0000 */
[----:B--2---:R-:W-:-:S05]  /*182d0*/  FADD.FTZ R5, R5, R9 ;  /* 0x0000000905057221 */ /* 0x004fca0000010000 */
[----:B------:R-:W2:Y:S01]  /*182e0*/  SHFL.BFLY PT, R20, R5, 0x1, 0x1f ;  /* 0x0c201f0005147f89 */ /* 0x000ea200000e0000 */
[----:B----4-:R-:W-:Y:S01]  /*182f0*/  FADD.FTZ R4, R4, R8 ;  /* 0x0000000804047221 */ /* 0x010fe20000010000 */
[----:B-1----:R-:W-:-:S04]  /*18300*/  FADD.FTZ R3, R3, R7 ;  /* 0x0000000703037221 */ /* 0x002fc80000010000 */
[----:B------:R-:W1:Y:S01]  /*18310*/  SHFL.BFLY PT, R8, R4, 0x1, 0x1f ;  /* 0x0c201f0004087f89 */ /* 0x000e6200000e0000 */
[----:B---3--:R-:W-:-:S03]  /*18320*/  FADD.FTZ R0, R0, R6 ;  /* 0x0000000600007221 */ /* 0x008fc60000010000 */
[----:B------:R-:W3:Y:S04]  /*18330*/  SHFL.BFLY PT, R7, R3, 0x1, 0x1f ;  /* 0x0c201f0003077f89 */ /* 0x000ee800000e0000 */
[----:B------:R-:W4:Y:S01]  /*18340*/  SHFL.BFLY PT, R6, R0, 0x1, 0x1f ;  /* 0x0c201f0000067f89 */ /* 0x000f2200000e0000 */
[----:B------:R-:W-:Y:S01]  /*18350*/  SHF.L.U32 R9, R30, 0x1, RZ ;  /* 0x000000011e097819 */ /* 0x000fe200000006ff */
[----:B--2---:R-:W-:-:S04]  /*18360*/  FADD.FTZ R20, R5, R20 ;  /* 0x0000001405147221 */ /* 0x004fc80000010000 */
[----:B------:R-:W2:Y:S01]  /*18370*/  MUFU.RCP R5, R20 ;  /* 0x0000001400057308 */ /* 0x000ea20000001000 */
[----:B-1----:R-:W-:Y:S01]  /*18380*/  FADD.FTZ R21, R4, R8 ;  /* 0x0000000804157221 */ /* 0x002fe20000010000 */
[C---:B------:R-:W-:Y:S01]  /*18390*/  SHF.L.U32 R4, R30.reuse, 0x4, RZ ;  /* 0x000000041e047819 */ /* 0x040fe200000006ff */
[----:B---3--:R-:W-:Y:S01]  /*183a0*/  FADD.FTZ R22, R3, R7 ;  /* 0x0000000703167221 */ /* 0x008fe20000010000 */
[----:B------:R-:W-:Y:S02]  /*183b0*/  LOP3.LUT R3, R9, 0x6, RZ, 0xc0, !PT ;  /* 0x0000000609037812 */ /* 0x000fe400078ec0ff */
[----:B------:R-:W-:Y:S02]  /*183c0*/  SHF.L.U32 R7, R30, 0x3, RZ ;  /* 0x000000031e077819 */ /* 0x000fe400000006ff */
[----:B------:R-:W-:Y:S02]  /*183d0*/  LOP3.LUT R3, R3, 0x3e00, R4, 0xf8, !PT ;  /* 0x00003e0003037812 */ /* 0x000fe400078ef804 */
[----:B------:R-:W-:-:S02]  /*183e0*/  SHF.L.U32 R4, R36, 0x5, RZ ;  /* 0x0000000524047819 */ /* 0x000fc400000006ff */
[----:B------:R-:W-:Y:S01]  /*183f0*/  LOP3.LUT R7, R7, 0xc0, RZ, 0xc0, !PT ;  /* 0x000000c007077812 */ /* 0x000fe200078ec0ff */
[----:B------:R-:W1:Y:S01]  /*18400*/  MUFU.RCP R8, R21 ;  /* 0x0000001500087308 */ /* 0x000e620000001000 */
[----:B------:R-:W-:Y:S01]  /*18410*/  LOP3.LUT R3, R3, 0x20, R4, 0xf8, !PT ;  /* 0x0000002003037812 */ /* 0x000fe200078ef804 */
[----:B----4-:R-:W-:Y:S01]  /*18420*/  FADD.FTZ R23, R0, R6 ;  /* 0x0000000600177221 */ /* 0x010fe20000010000 */
[----:B------:R-:W-:-:S04]  /*18430*/  LOP3.LUT R4, R7, 0x18, R30, 0xf8, !PT ;  /* 0x0000001807047812 */ /* 0x000fc800078ef81e */
[----:B------:R-:W-:Y:S01]  /*18440*/  LOP3.LUT R24, R3, R4, RZ, 0xfc, !PT ;  /* 0x0000000403187212 */ /* 0x000fe200078efcff */
[----:B------:R-:W3:Y:S01]  /*18450*/  MUFU.RCP R6, R22 ;  /* 0x0000001600067308 */ /* 0x000ee20000001000 */
[----:B------:R-:W-:-:S07]  /*18460*/  FSETP.NE.FTZ.AND P6, PT, R20, RZ, PT ;  /* 0x000000ff1400720b */ /* 0x000fce0003fd5000 */
[----:B------:R-:W4:Y:S01]  /*18470*/  MUFU.RCP R3, R23 ;  /* 0x0000001700037308 */ /* 0x000f220000001000 */
[----:B------:R-:W-:Y:S02]  /*18480*/  FSETP.NE.FTZ.AND P5, PT, R21, RZ, PT ;  /* 0x000000ff1500720b */ /* 0x000fe40003fb5000 */
[----:B--2---:R-:W-:Y:S02]  /*18490*/  FSEL R0, R5, 1, P6 ;  /* 0x3f80000005007808 */ /* 0x004fe40003000000 */
[----:B-1----:R-:W-:Y:S02]  /*184a0*/  FSEL R5, R8, 1, P5 ;  /* 0x3f80000008057808 */ /* 0x002fe40002800000 */
[----:B------:R-:W-:Y:S01]  /*184b0*/  FSETP.NE.FTZ.AND P4, PT, R22, RZ, PT ;  /* 0x000000ff1600720b */ /* 0x000fe20003f95000 */
[----:B------:R-:W-:Y:S01]  /*184c0*/  FMUL.FTZ R0, R0, UR6 ;  /* 0x0000000600007c20 */ /* 0x000fe20008410000 */
[----:B------:R-:W-:Y:S01]  /*184d0*/  FSETP.NE.FTZ.AND P3, PT, R23, RZ, PT ;  /* 0x000000ff1700720b */ /* 0x000fe20003f75000 */
[----:B------:R-:W-:-:S02]  /*184e0*/  FMUL.FTZ R4, R5, UR6 ;  /* 0x0000000605047c20 */ /* 0x000fc40008410000 */
        /* <DEDUP_REMOVED lines=8> */
[----:B---3--:R-:W-:Y:S02]  /*18570*/  FSEL R0, R6, 1, P4 ;  /* 0x3f80000006007808 */ /* 0x008fe40002000000 */
[----:B----4-:R-:W-:-:S03]  /*18580*/  FSEL R3, R3, 1, P3 ;  /* 0x3f80000003037808 */ /* 0x010fc60001800000 */
[----:B------:R-:W-:Y:S02]  /*18590*/  FMUL.FTZ R0, R0, UR6 ;  /* 0x0000000600007c20 */ /* 0x000fe40008410000 */
[----:B------:R-:W-:Y:S01]  /*185a0*/  FMUL.FTZ R3, R3, UR6 ;  /* 0x0000000603037c20 */ /* 0x000fe20008410000 */
[----:B------:R-:W-:Y:S01]  /*185b0*/  UMOV UR6, 0x400 ;  /* 0x0000040000067882 */ /* 0x000fe20000000000 */
[C---:B------:R-:W-:Y:S01]  /*185c0*/  FMUL.FTZ R150, R4.reuse, R150 ;  /* 0x0000009604967220 */ /* 0x040fe20000410000 */
[----:B------:R-:W-:Y:S01]  /*185d0*/  ULEA UR4, UR4, UR6, 0x18 ;  /* 0x0000000604047291 */ /* 0x000fe2000f8ec0ff */
        /* <DEDUP_REMOVED lines=11> */
[C---:B------:R-:W-:Y:S01]  /*18690*/  FMUL.FTZ R154, R3.reuse, R154 ;  /* 0x0000009a039a7220 */ /* 0x040fe20000410000 */
[----:B------:R-:W-:Y:S01]  /*186a0*/  FMUL.FTZ R10, R3, R155 ;  /* 0x0000009b030a7220 */ /* 0x000fe20000410000 */
[----:B------:R-:W-:Y:S01]  /*186b0*/  F2FP.F16.F32.PACK_AB R7, R7, R150 ;  /* 0x000000960707723e */ /* 0x000fe200000000ff */
[C---:B------:R-:W-:Y:S01]  /*186c0*/  FMUL.FTZ R158, R3.reuse, R158 ;  /* 0x0000009e039e7220 */ /* 0x040fe20000410000 */
        /* <DEDUP_REMOVED lines=10> */
[----:B------:R-:W-:Y:S01]  /*18770*/  F2FP.F16.F32.PACK_AB R8, R8, R148 ;  /* 0x000000940808723e */ /* 0x000fe200000000ff */
[----:B------:R1:W-:Y:S01]  /*18780*/  STS [R0+0x200], R7 ;  /* 0x0002000700007388 */ /* 0x0003e20000000800 */
[----:B------:R-:W-:-:S02]  /*18790*/  F2FP.F16.F32.PACK_AB R5, R5, R160 ;  /* 0x000000a00505723e */ /* 0x000fc400000000ff */
[----:B------:R-:W-:Y:S02]  /*187a0*/  F2FP.F16.F32.PACK_AB R3, R163, R162 ;  /* 0x000000a2a303723e */ /* 0x000fe400000000ff */
[----:B------:R-:W-:Y:S02]  /*187b0*/  IADD3 R4, PT, PT, R0, -R25, RZ ;  /* 0x8000001900047210 */ /* 0x000fe40007ffe0ff */
[----:B------:R-:W-:Y:S02]  /*187c0*/  F2FP.F16.F32.PACK_AB R6, R6, R152 ;  /* 0x000000980606723e */ /* 0x000fe400000000ff */
[----:B------:R-:W-:Y:S02]  /*187d0*/  F2FP.F16.F32.PACK_AB R10, R10, R154 ;  /* 0x0000009a0a0a723e */ /* 0x000fe400000000ff */
[----:B------:R-:W-:Y:S01]  /*187e0*/  F2FP.F16.F32.PACK_AB R15, R15, R158 ;  /* 0x0000009e0f0f723e */ /* 0x000fe200000000ff */
[----:B------:R-:W-:Y:S01]  /*187f0*/  STS [R0], R8 ;  /* 0x0000000800007388 */ /* 0x000fe20000000800 */
[----:B------:R-:W-:-:S03]  /*18800*/  ISETP.NE.AND P2, PT, R38, -0x1, PT ;  /* 0xffffffff2600780c */ /* 0x000fc60003f45270 */
[----:B------:R-:W-:Y:S01]  /*18810*/  STS [R4+0x10], R5 ;  /* 0x0000100504007388 */ /* 0x000fe20000000800 */
[----:B------:R-:W-:-:S03]  /*18820*/  F2FP.F16.F32.PACK_AB R9, R9, R156 ;  /* 0x0000009c0909723e */ /* 0x000fc600000000ff */
[----:B------:R2:W-:Y:S01]  /*18830*/  STS [R4+0x210], R3 ;  /* 0x0002100304007388 */ /* 0x0005e20000000800 */
[----:B-1----:R-:W-:-:S03]  /*18840*/  LOP3.LUT R7, R26, 0x40, RZ, 0xc0, !PT ;  /* 0x000000401a077812 */ /* 0x002fc600078ec0ff */
[----:B------:R-:W-:Y:S01]  /*18850*/  STS [R0+0x1000], R6 ;  /* 0x0010000600007388 */ /* 0x000fe20000000800 */
[----:B------:R-:W-:-:S03]  /*18860*/  F2FP.F16.F32.PACK_AB R14, R14, R132 ;  /* 0x000000840e0e723e */ /* 0x000fc600000000ff */
[----:B------:R1:W-:Y:S01]  /*18870*/  STS [R0+0x1200], R10 ;  /* 0x0012000a00007388 */ /* 0x0003e20000000800 */
[----:B------:R-:W-:-:S03]  /*18880*/  F2FP.F16.F32.PACK_AB R13, R13, R134 ;  /* 0x000000860d0d723e */ /* 0x000fc600000000ff */
[----:B------:R3:W-:Y:S01]  /*18890*/  STS [R4+0x1210], R15 ;  /* 0x0012100f04007388 */ /* 0x0007e20000000800 */
[----:B------:R-:W-:Y:S02]  /*188a0*/  F2FP.F16.F32.PACK_AB R12, R12, R168 ;  /* 0x000000a80c0c723e */ /* 0x000fe400000000ff */
[----:B------:R-:W-:Y:S01]  /*188b0*/  F2FP.F16.F32.PACK_AB R11, R11, R170 ;  /* 0x000000aa0b0b723e */ /* 0x000fe200000000ff */
[----:B------:R4:W-:Y:S01]  /*188c0*/  STS [R4+0x1010], R9 ;  /* 0x0010100904007388 */ /* 0x0009e20000000800 */
[----:B--2---:R-:W-:Y:S02]  /*188d0*/  IADD3 R3, PT, PT, R0, -R7, RZ ;  /* 0x8000000700037210 */ /* 0x004fe40007ffe0ff */
[----:B------:R-:W-:Y:S02]  /*188e0*/  F2FP.F16.F32.PACK_AB R19, R19, R136 ;  /* 0x000000881313723e */ /* 0x000fe400000000ff */
[----:B------:R-:W-:Y:S01]  /*188f0*/  F2FP.F16.F32.PACK_AB R18, R18, R138 ;  /* 0x0000008a1212723e */ /* 0x000fe200000000ff */
[----:B------:R-:W-:Y:S01]  /*18900*/  STS [R3+0x20], R14 ;  /* 0x0000200e03007388 */ /* 0x000fe20000000800 */
[----:B------:R-:W-:-:S02]  /*18910*/  F2FP.F16.F32.PACK_AB R17, R17, R164 ;  /* 0x000000a41111723e */ /* 0x000fc400000000ff */
[----:B-1----:R-:W-:Y:S01]  /*18920*/  IADD3 R0, PT, PT, -R25, R3, RZ ;  /* 0x0000000319007210 */ /* 0x002fe20007ffe1ff */
[----:B------:R-:W1:Y:S01]  /*18930*/  LDC R5, c[0x0][0x434] ;  /* 0x00010d00ff057b82 */ /* 0x000e620000000800 */
[----:B---3--:R-:W2:Y:S01]  /*18940*/  S2R R15, SR_CTAID.Y ;  /* 0x00000000000f7919 */ /* 0x008ea20000002600 */
[----:B------:R-:W-:Y:S01]  /*18950*/  F2FP.F16.F32.PACK_AB R16, R16, R166 ;  /* 0x000000a61010723e */ /* 0x000fe200000000ff */
[----:B------:R-:W-:Y:S05]  /*18960*/  STS [R3+0x220], R13 ;  /* 0x0002200d03007388 */ /* 0x000fea0000000800 */
[----:B----4-:R-:W1:Y:S01]  /*18970*/  @P1 LDC R4, c[0x0][0x430] ;  /* 0x00010c00ff041b82 */ /* 0x010e620000000800 */
[----:B------:R3:W-:Y:S04]  /*18980*/  STS [R0+0x30], R12 ;  /* 0x0000300c00007388 */ /* 0x0007e80000000800 */
[----:B------:R4:W-:Y:S03]  /*18990*/  STS [R0+0x230], R11 ;  /* 0x0002300b00007388 */ /* 0x0009e60000000800 */
[----:B------:R-:W1:Y:S01]  /*189a0*/  @P2 LDC.64 R8, c[0x0][0x408] ;  /* 0x00010200ff082b82 */ /* 0x000e620000000a00 */
[----:B------:R-:W-:Y:S04]  /*189b0*/  STS [R3+0x1020], R19 ;  /* 0x0010201303007388 */ /* 0x000fe80000000800 */
[----:B------:R2:W-:Y:S03]  /*189c0*/  STS [R3+0x1220], R18 ;  /* 0x0012201203007388 */ /* 0x0005e60000000800 */
[----:B------:R-:W1:Y:S01]  /*189d0*/  @P5 LDC R10, c[0x0][0x458] ;  /* 0x00011600ff0a5b82 */ /* 0x000e620000000800 */
[----:B------:R-:W-:Y:S04]  /*189e0*/  STS [R0+0x1030], R17 ;  /* 0x0010301100007388 */ /* 0x000fe80000000800 */
[----:B------:R2:W-:Y:S03]  /*189f0*/  STS [R0+0x1230], R16 ;  /* 0x0012301000007388 */ /* 0x0005e60000000800 */
[----:B---3--:R-:W3:Y:S08]  /*18a00*/  @!P2 LDC.64 R12, c[0x0][0x400] ;  /* 0x00010000ff0cab82 */ /* 0x008ef00000000a00 */
[----:B----4-:R-:W4:Y:S08]  /*18a10*/  LDC.U8 R11, c[0x0][0x548] ;  /* 0x00015200ff0b7b82 */ /* 0x010f300000000000 */
[----:B--2---:R-:W2:Y:S08]  /*18a20*/  @P1 LDC R3, c[0x0][0x430] ;  /* 0x00010c00ff031b82 */ /* 0x004eb00000000800 */
[----:B------:R-:W2:Y:S01]  /*18a30*/  @P6 LDC R0, c[0x0][0x458] ;  /* 0x00011600ff006b82 */ /* 0x000ea20000000800 */
[----:B------:R1:W1:Y:S08]  /*18a40*/  @P6 MUFU.LG2 R7, R20 ;  /* 0x0000001400076308 */ /* 0x0002700000000c00 */
[----:B------:R2:W2:Y:S08]  /*18a50*/  @P5 MUFU.LG2 R6, R21 ;  /* 0x0000001500065308 */ /* 0x0004b00000000c00 */
[----:B------:R2:W2:Y:S01]  /*18a60*/  @P4 MUFU.LG2 R14, R22 ;  /* 0x00000016000e4308 */ /* 0x0004a20000000c00 */
[----:B-1----:R-:W-:Y:S01]  /*18a70*/  @P1 IMAD R5, R4, R29, RZ ;  /* 0x0000001d04051224 */ /* 0x002fe200078e02ff */
[----:B------:R-:W-:Y:S01]  /*18a80*/  @P1 MOV R4, 0x1 ;  /* 0x0000000100041802 */ /* 0x000fe20000000f00 */
[----:B---3--:R-:W-:Y:S01]  /*18a90*/  @!P2 IMAD.WIDE.U32 R24, R15, R12, RZ ;  /* 0x0000000c0f18a225 */ /* 0x008fe200078e00ff */
[----:B------:R-:W-:Y:S06]  /*18aa0*/  @P1 BRA `(.L_x_255) ;  /* 0x0000000000201947 */ /* 0x000fec0003800000 */
[----:B----4-:R-:W-:Y:S01]  /*18ab0*/  ISETP.NE.AND P0, PT, R11, RZ, PT ;  /* 0x000000ff0b00720c */ /* 0x010fe20003f05270 */
[----:B------:R-:W1:-:S12]  /*18ac0*/  LDC R12, c[0x0][0x3e0] ;  /* 0x0000f800ff0c7b82 */ /* 0x000e580000000800 */
[----:B------:R-:W1:Y:S01]  /*18ad0*/  @P0 LDC R4, c[0x0][0x454] ;  /* 0x00011500ff040b82 */ /* 0x000e620000000800 */
[----:B--2---:R-:W-:Y:S02]  /*18ae0*/  @P0 MOV R3, 0x1 ;  /* 0x0000000100030802 */ /* 0x004fe40000000f00 */
[----:B------:R-:W-:-:S05]  /*18af0*/  @!P0 MOV R3, 0x1 ;  /* 0x0000000100038802 */ /* 0x000fca0000000f00 */
[----:B------:R-:W3:Y:S01]  /*18b00*/  @P0 LDC R5, c[0x0][0x454] ;  /* 0x00011500ff050b82 */ /* 0x000ee20000000800 */
[-C--:B-1----:R-:W-:Y:S02]  /*18b10*/  @P0 IMAD R4, R4, R12.reuse, RZ ;  /* 0x0000000c04040224 */ /* 0x082fe400078e02ff */
[----:B------:R-:W-:-:S07]  /*18b20*/  @!P0 IMAD R4, R29, R12, RZ ;  /* 0x0000000c1d048224 */ /* 0x000fce00078e02ff */
.L_x_255:
[----:B------:R-:W-:Y:S01]  /*18b30*/  BAR.SYNC.DEFER_BLOCKING 0x0 ;  /* 0x0000000000007b1d */ /* 0x000fe20000010000 */
[----:B------:R-:W-:Y:S01]  /*18b40*/  ISETP.NE.AND P0, PT, R38, -0x1, PT ;  /* 0xffffffff2600780c */ /* 0x000fe20003f05270 */
[----:B------:R-:W-:Y:S01]  /*18b50*/  @!P2 IMAD R28, R15, R13, R25 ;  /* 0x0000000d0f1ca224 */ /* 0x000fe200078e0219 */
[----:B----4-:R-:W-:Y:S01]  /*18b60*/  ISETP.NE.AND P1, PT, R11, RZ, !P1 ;  /* 0x000000ff0b00720c */ /* 0x010fe20004f25270 */
[----:B------:R-:W-:Y:S01]  /*18b70*/  @P6 FMUL.FTZ R7, R7, 0.69314718246459960938 ;  /* 0x3f31721807076820 */ /* 0x000fe20000410000 */
[----:B--2---:R-:W-:Y:S01]  /*18b80*/  @P5 FMUL.FTZ R6, R6, 0.69314718246459960938 ;  /* 0x3f31721806065820 */ /* 0x004fe20000410000 */
[----:B------:R1:W2:Y:S02]  /*18b90*/  @P3 MUFU.LG2 R11, R23 ;  /* 0x00000017000b3308 */ /* 0x0002a40000000c00 */
[----:B------:R-:W4:Y:S01]  /*18ba0*/  @P4 LDC R13, c[0x0][0x458] ;  /* 0x00011600ff0d4b82 */ /* 0x000f220000000800 */
[----:B------:R-:W-:Y:S01]  /*18bb0*/  MOV R27, 0x7f800000 ;  /* 0x7f800000001b7802 */ /* 0x000fe20000000f00 */
[----:B------:R-:W-:Y:S01]  /*18bc0*/  @P6 FFMA.FTZ R27, R144, R0, R7 ;  /* 0x00000000901b6223 */ /* 0x000fe20000010007 */
[----:B------:R-:W-:Y:S01]  /*18bd0*/  MOV R26, 0x7f800000 ;  /* 0x7f800000001a7802 */ /* 0x000fe20000000f00 */
[----:B---3--:R-:W-:-:S02]  /*18be0*/  IMAD R0, R31, R5, RZ ;  /* 0x000000051f007224 */ /* 0x008fc400078e02ff */
[----:B------:R-:W-:Y:S01]  /*18bf0*/  @P5 FFMA.FTZ R26, R143, R10, R6 ;  /* 0x0000000a8f1a5223 */ /* 0x000fe20000010006 */
[----:B------:R-:W-:Y:S02]  /*18c00*/  IMAD R6, R37, R3, RZ ;  /* 0x0000000325067224 */ /* 0x000fe400078e02ff */
[----:B------:R-:W-:Y:S01]  /*18c10*/  @P4 FMUL.FTZ R7, R14, 0.69314718246459960938 ;  /* 0x3f3172180e074820 */ /* 0x000fe20000410000 */
[----:B------:R-:W3:Y:S01]  /*18c20*/  @P3 LDC R12, c[0x0][0x458] ;  /* 0x00011600ff0c3b82 */ /* 0x000ee20000000800 */
[C---:B------:R-:W-:Y:S01]  /*18c30*/  @!P1 IMAD R0, R15.reuse, R4, R0 ;  /* 0x000000040f009224 */ /* 0x040fe200078e0200 */
[----:B------:R-:W-:Y:S01]  /*18c40*/  BSSY.RECONVERGENT B0, `(.L_x_256) ;  /* 0x000003b000007945 */ /* 0x000fe20003800200 */
[----:B------:R-:W-:Y:S02]  /*18c50*/  MOV R19, 0x7f800000 ;  /* 0x7f80000000137802 */ /* 0x000fe40000000f00 */
[----:B------:R-:W-:Y:S01]  /*18c60*/  MOV R18, 0x7f800000 ;  /* 0x7f80000000127802 */ /* 0x000fe20000000f00 */
[C---:B-1----:R-:W-:Y:S01]  /*18c70*/  @P2 IMAD.WIDE.U32 R22, R38.reuse, R8, RZ ;  /* 0x0000000826162225 */ /* 0x042fe200078e00ff */
[----:B------:R1:W1:Y:S03]  /*18c80*/  LDS.128 R32, [R214+0x1800] ;  /* 0x00180000d6207984 */ /* 0x0002660000000c00 */
[----:B------:R-:W-:Y:S01]  /*18c90*/  @P2 IMAD R28, R38, R9, R23 ;  /* 0x00000009261c2224 */ /* 0x000fe200078e0217 */
[----:B------:R-:W-:Y:S01]  /*18ca0*/  SHF.L.U32 R9, R6, 0x7, RZ ;  /* 0x0000000706097819 */ /* 0x000fe200000006ff */
[----:B------:R-:W-:-:S02]  /*18cb0*/  @!P0 IMAD R38, R15, R29, RZ ;  /* 0x0000001d0f268224 */ /* 0x000fc400078e02ff */
[----:B--2---:R-:W-:Y:S01]  /*18cc0*/  @P3 FMUL.FTZ R6, R11, 0.69314718246459960938 ;  /* 0x3f3172180b063820 */ /* 0x004fe20000410000 */
[----:B----4-:R-:W-:Y:S02]  /*18cd0*/  @P4 FFMA.FTZ R19, R142, R13, R7 ;  /* 0x0000000d8e134223 */ /* 0x010fe40000010007 */
[----:B------:R2:W-:Y:S01]  /*18ce0*/  @!P0 STL [R1+0x50], R38 ;  /* 0x0000502601008387 */ /* 0x0005e20000100800 */
[----:B------:R-:W-:Y:S02]  /*18cf0*/  LOP3.LUT P0, RZ, R30, 0x3, RZ, 0xc0, !PT ;  /* 0x000000031eff7812 */ /* 0x000fe4000780c0ff */
[----:B------:R-:W-:Y:S02]  /*18d00*/  SHF.R.S32.HI R4, RZ, 0x1f, R38 ;  /* 0x0000001fff047819 */ /* 0x000fe40000011426 */
[----:B------:R-:W-:Y:S01]  /*18d10*/  SEL R5, R38, RZ, P1 ;  /* 0x000000ff26057207 */ /* 0x000fe20000800000 */
[----:B---3--:R-:W-:Y:S01]  /*18d20*/  @P3 FFMA.FTZ R18, R2, R12, R6 ;  /* 0x0000000c02123223 */ /* 0x008fe20000010006 */
[----:B------:R-:W-:-:S02]  /*18d30*/  SEL R8, R4, RZ, P1 ;  /* 0x000000ff04087207 */ /* 0x000fc40000800000 */
[--C-:B------:R-:W-:Y:S02]  /*18d40*/  IADD3 R5, P5, P1, R9, R5, R0.reuse ;  /* 0x0000000509057210 */ /* 0x100fe400079be000 */
[----:B------:R-:W-:Y:S02]  /*18d50*/  SHF.R.S32.HI R0, RZ, 0x1f, R0 ;  /* 0x0000001fff007819 */ /* 0x000fe40000011400 */
[----:B------:R-:W-:-:S04]  /*18d60*/  SHF.R.S32.HI R4, RZ, 0x1f, R9 ;  /* 0x0000001fff047819 */ /* 0x000fc80000011409 */
[----:B------:R-:W-:Y:S01]  /*18d70*/  IADD3.X R8, PT, PT, R4, R8, R0, P5, P1 ;  /* 0x0000000804087210 */ /* 0x000fe20002fe2400 */
[----:B-1----:R-:W-:Y:S06]  /*18d80*/  @P0 BRA `(.L_x_257) ;  /* 0x0000000000980947 */ /* 0x002fec0003800000 */
[----:B------:R-:W-:-:S04]  /*18d90*/  SHF.R.U32.HI R0, RZ, 0x1, R30 ;  /* 0x00000001ff007819 */ /* 0x000fc8000001161e */
[----:B------:R-:W-:-:S04]  /*18da0*/  LOP3.LUT R0, R0, 0x30, RZ, 0xc0, !PT ;  /* 0x0000003000007812 */ /* 0x000fc800078ec0ff */
[----:B------:R-:W-:-:S04]  /*18db0*/  LOP3.LUT R0, R0, 0x7, R36, 0xf8, !PT ;  /* 0x0000000700007812 */ /* 0x000fc800078ef824 */
[C---:B------:R-:W-:Y:S01]  /*18dc0*/  ISETP.GE.AND P6, PT, R0.reuse, UR5, PT ;  /* 0x0000000500007c0c */ /* 0x040fe2000bfc6270 */
[C---:B------:R-:W-:Y:S01]  /*18dd0*/  VIADD R2, R0.reuse, 0x8 ;  /* 0x0000000800027836 */ /* 0x040fe20000000000 */
[C---:B------:R-:W-:Y:S01]  /*18de0*/  LOP3.LUT R6, R0.reuse, 0x40, RZ, 0xfc, !PT ;  /* 0x0000004000067812 */ /* 0x040fe200078efcff */
[----:B------:R-:W-:-:S03]  /*18df0*/  VIADD R12, R0, 0x48 ;  /* 0x00000048000c7836 */ /* 0x000fc60000000000 */
[----:B------:R-:W-:Y:S02]  /*18e00*/  ISETP.GE.AND P5, PT, R2, UR5, PT ;  /* 0x0000000502007c0c */ /* 0x000fe4000bfa6270 */
[----:B------:R-:W-:Y:S02]  /*18e10*/  ISETP.GE.AND P4, PT, R6, UR5, PT ;  /* 0x0000000506007c0c */ /* 0x000fe4000bf86270 */
[----:B------:R-:W-:-:S03]  /*18e20*/  ISETP.GE.AND P3, PT, R12, UR5, PT ;  /* 0x000000050c007c0c */ /* 0x000fc6000bf66270 */
[----:B------:R-:W1:Y:S01]  /*18e30*/  @!P6 LDC.64 R10, c[0x0][0x420] ;  /* 0x00010800ff0aeb82 */ /* 0x000e620000000a00 */
[----:B------:R-:W-:-:S05]  /*18e40*/  @!P6 IMAD R4, R0, R3, RZ ;  /* 0x000000030004e224 */ /* 0x000fca00078e02ff */
[----:B------:R-:W-:Y:S01]  /*18e50*/  @!P6 IADD3 R0, P0, PT, R4, R5, RZ ;  /* 0x000000050400e210 */ /* 0x000fe20007f1e0ff */
[-C--:B------:R-:W-:Y:S01]  /*18e60*/  @!P5 IMAD R2, R2, R3.reuse, RZ ;  /* 0x000000030202d224 */ /* 0x080fe200078e02ff */
[----:B------:R-:W3:Y:S01]  /*18e70*/  @!P5 LDC.64 R14, c[0x0][0x420] ;  /* 0x00010800ff0edb82 */ /* 0x000ee20000000a00 */
[-C--:B------:R-:W-:Y:S01]  /*18e80*/  @!P4 IMAD R9, R6, R3.reuse, RZ ;  /* 0x000000030609c224 */ /* 0x080fe200078e02ff */
[----:B------:R-:W-:Y:S01]  /*18e90*/  @!P6 LEA.HI.X.SX32 R4, R4, R8, 0x1, P0 ;  /* 0x000000080404e211 */ /* 0x000fe200000f0eff */
[----:B------:R-:W-:Y:S01]  /*18ea0*/  @!P3 IMAD R12, R12, R3, RZ ;  /* 0x000000030c0cb224 */ /* 0x000fe200078e02ff */
[----:B------:R-:W-:-:S04]  /*18eb0*/  @!P5 IADD3 R7, P0, PT, R2, R5, RZ ;  /* 0x000000050207d210 */ /* 0x000fc80007f1e0ff */
[----:B------:R-:W4:Y:S01]  /*18ec0*/  @!P4 LDC.64 R16, c[0x0][0x420] ;  /* 0x00010800ff10cb82 */ /* 0x000f220000000a00 */
[----:B------:R-:W-:-:S07]  /*18ed0*/  @!P5 LEA.HI.X.SX32 R2, R2, R8, 0x1, P0 ;  /* 0x000000080202d211 */ /* 0x000fce00000f0eff */
[----:B------:R-:W5:Y:S01]  /*18ee0*/  @!P3 LDC.64 R20, c[0x0][0x420] ;  /* 0x00010800ff14bb82 */ /* 0x000f620000000a00 */
[----:B-1----:R-:W-:-:S04]  /*18ef0*/  @!P6 LEA R10, P1, R0, R10, 0x2 ;  /* 0x0000000a000ae211 */ /* 0x002fc800078210ff */
[----:B------:R-:W-:Y:S02]  /*18f00*/  @!P6 LEA.HI.X R11, R0, R11, R4, 0x2, P1 ;  /* 0x0000000b000be211 */ /* 0x000fe400008f1404 */
[----:B------:R-:W-:Y:S02]  /*18f10*/  @!P4 IADD3 R0, P1, PT, R9, R5, RZ ;  /* 0x000000050900c210 */ /* 0x000fe40007f3e0ff */
[C---:B---3--:R-:W-:Y:S01]  /*18f20*/  @!P5 LEA R6, P0, R7.reuse, R14, 0x2 ;  /* 0x0000000e0706d211 */ /* 0x048fe200078010ff */
[----:B------:R1:W-:Y:S03]  /*18f30*/  @!P6 STG.E desc[UR14][R10.64], R27 ;  /* 0x0000001b0a00e986 */ /* 0x0003e6000c10190e */
[----:B------:R-:W-:Y:S02]  /*18f40*/  @!P5 LEA.HI.X R7, R7, R15, R2, 0x2, P0 ;  /* 0x0000000f0707d211 */ /* 0x000fe400000f1402 */
[----:B------:R-:W-:-:S02]  /*18f50*/  @!P4 LEA.HI.X.SX32 R2, R9, R8, 0x1, P1 ;  /* 0x000000080902c211 */ /* 0x000fc400008f0eff */
[----:B------:R-:W-:Y:S01]  /*18f60*/  @!P3 IADD3 R3, P0, PT, R12, R5, RZ ;  /* 0x000000050c03b210 */ /* 0x000fe20007f1e0ff */
[----:B------:R1:W-:Y:S01]  /*18f70*/  @!P5 STG.E desc[UR14][R6.64], R26 ;  /* 0x0000001a0600d986 */ /* 0x0003e2000c10190e */
[----:B----4-:R-:W-:Y:S02]  /*18f80*/  @!P4 LEA R4, P1, R0, R16, 0x2 ;  /* 0x000000100004c211 */ /* 0x010fe400078210ff */
[----:B------:R-:W-:Y:S02]  /*18f90*/  @!P3 LEA.HI.X.SX32 R8, R12, R8, 0x1, P0 ;  /* 0x000000080c08b211 */ /* 0x000fe400000f0eff */
[----:B------:R-:W-:Y:S02]  /*18fa0*/  @!P4 LEA.HI.X R5, R0, R17, R2, 0x2, P1 ;  /* 0x000000110005c211 */ /* 0x000fe400008f1402 */
[----:B-----5:R-:W-:-:S03]  /*18fb0*/  @!P3 LEA R2, P0, R3, R20, 0x2 ;  /* 0x000000140302b211 */ /* 0x020fc600078010ff */
[----:B------:R1:W-:Y:S01]  /*18fc0*/  @!P4 STG.E desc[UR14][R4.64], R19 ;  /* 0x000000130400c986 */ /* 0x0003e2000c10190e */
[----:B------:R-:W-:-:S05]  /*18fd0*/  @!P3 LEA.HI.X R3, R3, R21, R8, 0x2, P0 ;  /* 0x000000150303b211 */ /* 0x000fca00000f1408 */
[----:B------:R1:W-:Y:S04]  /*18fe0*/  @!P3 STG.E desc[UR14][R2.64], R18 ;  /* 0x000000120200b986 */ /* 0x0003e8000c10190e */
.L_x_257:
[----:B------:R-:W-:Y:S05]  /*18ff0*/  BSYNC.RECONVERGENT B0 ;  /* 0x0000000000007941 */ /* 0x000fea0003800200 */
.L_x_256:
[----:B-1----:R-:W3:Y:S01]  /*19000*/  LDL.LU R5, [R1+0x88] ;  /* 0x0000880001057983 */ /* 0x002ee20000300800 */
[----:B------:R-:W1:Y:S03]  /*19010*/  LDCU UR4, c[0x0][0x440] ;  /* 0x00008800ff0477ac */ /* 0x000e660008000800 */
[----:B------:R4:W5:Y:S01]  /*19020*/  LDL.64 R10, [R1+0x48] ;  /* 0x00004800010a7983 */ /* 0x0009620000100a00 */
[----:B------:R-:W2:Y:S01]  /*19030*/  LDCU.64 UR6, c[0x0][0x410] ;  /* 0x00008200ff0677ac */ /* 0x000ea20008000a00 */
[----:B------:R-:W-:Y:S01]  /*19040*/  @!P2 IMAD.MOV.U32 R2, RZ, RZ, R24 ;  /* 0x000000ffff02a224 */ /* 0x000fe200078e0018 */
[C---:B------:R-:W-:Y:S01]  /*19050*/  LEA.HI R4, R30.reuse, 0x20, RZ, 0x1e ;  /* 0x000000201e047811 */ /* 0x040fe200078ff0ff */
[----:B------:R4:W3:Y:S01]  /*19060*/  LDS.128 R12, [R214] ;  /* 0x00000000d60c7984 */ /* 0x0008e20000000c00 */
[----:B------:R-:W-:Y:S01]  /*19070*/  @P2 IMAD.MOV.U32 R2, RZ, RZ, R22 ;  /* 0x000000ffff022224 */ /* 0x000fe200078e0016 */
[----:B------:R-:W-:Y:S01]  /*19080*/  LEA.HI R0, R30, 0x60, RZ, 0x1e ;  /* 0x000000601e007811 */ /* 0x000fe200078ff0ff */
[----:B------:R-:W-:Y:S03]  /*19090*/  BSSY.RECONVERGENT B0, `(.L_x_258) ;  /* 0x0000015000007945 */ /* 0x000fe60003800200 */
[----:B------:R-:W-:-:S02]  /*190a0*/  IADD3 R2, P1, PT, R218, R2, RZ ;  /* 0x00000002da027210 */ /* 0x000fc40007f3e0ff */
[----:B-1----:R-:W-:-:S03]  /*190b0*/  ISETP.GE.AND P0, PT, R218, UR4, PT ;  /* 0x00000004da007c0c */ /* 0x002fc6000bf06270 */
[----:B------:R-:W-:Y:S01]  /*190c0*/  IMAD.X R3, RZ, RZ, R28, P1 ;  /* 0x000000ffff037224 */ /* 0x000fe200008e061c */
[----:B------:R-:W-:Y:S01]  /*190d0*/  ISETP.GE.OR P3, PT, R36, UR5, P0 ;  /* 0x0000000524007c0c */ /* 0x000fe20008766670 */
[----:B--2---:R-:W-:Y:S01]  /*190e0*/  IMAD.WIDE.U32 R8, R31, UR6, R2 ;  /* 0x000000061f087c25 */ /* 0x004fe2000f8e0002 */
[----:B------:R-:W-:-:S03]  /*190f0*/  ISETP.GE.OR P2, PT, R4, UR5, P0 ;  /* 0x0000000504007c0c */ /* 0x000fc60008746670 */
[----:B------:R-:W-:Y:S01]  /*19100*/  IMAD R7, R31, UR7, R9 ;  /* 0x000000071f077c24 */ /* 0x000fe2000f8e0209 */
[----:B---3--:R-:W-:Y:S02]  /*19110*/  ISETP.GE.OR P1, PT, R5, UR5, P0 ;  /* 0x0000000505007c0c */ /* 0x008fe40008726670 */
[----:B------:R-:W-:-:S05]  /*19120*/  ISETP.GE.OR P0, PT, R0, UR5, P0 ;  /* 0x0000000500007c0c */ /* 0x000fca0008706670 */
[----:B----4-:R-:W-:Y:S08]  /*19130*/  @P3 BRA `(.L_x_259) ;  /* 0x0000000000283947 */ /* 0x010ff00003800000 */
[----:B------:R-:W1:Y:S01]  /*19140*/  LDCU.64 UR8, c[0x0][0x408] ;  /* 0x00008100ff0877ac */ /* 0x000e620008000a00 */
[----:B------:R-:W-:Y:S01]  /*19150*/  MOV R6, R8 ;  /* 0x0000000800067202 */ /* 0x000fe20000000f00 */
[----:B------:R-:W2:Y:S01]  /*19160*/  LDCU.64 UR6, c[0x0][0x3f0] ;  /* 0x00007e00ff0677ac */ /* 0x000ea20008000a00 */
[----:B-1---5:R-:W-:-:S03]  /*19170*/  IMAD R0, R11, UR8, RZ ;  /* 0x000000080b007c24 */ /* 0x022fc6000f8e02ff */
[----:B------:R-:W-:-:S04]  /*19180*/  IMAD.WIDE.U32 R2, R10, UR8, R6 ;  /* 0x000000080a027c25 */ /* 0x000fc8000f8e0006 */
[----:B------:R-:W-:Y:S01]  /*19190*/  IMAD R0, R10, UR9, R0 ;  /* 0x000000090a007c24 */ /* 0x000fe2000f8e0200 */
[----:B--2---:R-:W-:-:S04]  /*191a0*/  LEA R4, P3, R2, UR6, 0x1 ;  /* 0x0000000602047c11 */ /* 0x004fc8000f8608ff */
[----:B------:R-:W-:-:S04]  /*191b0*/  IADD3 R0, PT, PT, R0, R3, RZ ;  /* 0x0000000300007210 */ /* 0x000fc80007ffe0ff */
[----:B------:R-:W-:-:S05]  /*191c0*/  LEA.HI.X R5, R2, UR7, R0, 0x1, P3 ;  /* 0x0000000702057c11 */ /* 0x000fca00098f0c00 */
[----:B------:R1:W-:Y:S02]  /*191d0*/  STG.E.128 desc[UR14][R4.64], R12 ;  /* 0x0000000c04007986 */ /* 0x0003e4000c101d0e */
.L_x_259:
[----:B------:R-:W-:Y:S05]  /*191e0*/  BSYNC.RECONVERGENT B0 ;  /* 0x0000000000007941 */ /* 0x000fea0003800200 */
.L_x_258:
[----:B-1----:R1:W2:Y:S01]  /*191f0*/  LDS.128 R12, [R214+0x800] ;  /* 0x00080000d60c7984 */ /* 0x0022a20000000c00 */
[----:B------:R-:W-:Y:S04]  /*19200*/  BSSY.RECONVERGENT B0, `(.L_x_260) ;  /* 0x000000f000007945 */ /* 0x000fe80003800200 */
[----:B------:R-:W-:Y:S05]  /*19210*/  @P2 BRA `(.L_x_261) ;  /* 0x0000000000342947 */ /* 0x000fea0003800000 */
[----:B------:R-:W3:Y:S01]  /*19220*/  LDCU.64 UR8, c[0x0][0x408] ;  /* 0x00008100ff0877ac */ /* 0x000ee20008000a00 */
[----:B-----5:R-:W-:Y:S02]  /*19230*/  IADD3 R0, P2, PT, R10, 0x20, RZ ;  /* 0x000000200a007810 */ /* 0x020fe40007f5e0ff */
        /* <DEDUP_REMOVED lines=11> */
.L_x_261:
[----:B------:R-:W-:Y:S05]  /*192f0*/  BSYNC.RECONVERGENT B0 ;  /* 0x0000000000007941 */ /* 0x000fea0003800200 */
.L_x_260:
[----:B--23--:R2:W3:Y:S01]  /*19300*/  LDS.128 R12, [R214+0x1000] ;  /* 0x00100000d60c7984 */ /* 0x00c4e20000000c00 */
[----:B------:R-:W-:Y:S04]  /*19310*/  BSSY.RECONVERGENT B0, `(.L_x_262) ;  /* 0x000000f000007945 */ /* 0x000fe80003800200 */
[----:B------:R-:W-:Y:S05]  /*19320*/  @P1 BRA `(.L_x_263) ;  /* 0x0000000000341947 */ /* 0x000fea0003800000 */
[----:B------:R-:W4:Y:S01]  /*19330*/  LDCU.64 UR8, c[0x0][0x408] ;  /* 0x00008100ff0877ac */ /* 0x000f220008000a00 */
[----:B-----5:R-:W-:Y:S02]  /*19340*/  IADD3 R0, P1, PT, R10, 0x40, RZ ;  /* 0x000000400a007810 */ /* 0x020fe40007f3e0ff */
[----:B------:R-:W-:Y:S01]  /*19350*/  MOV R3, R7 ;  /* 0x0000000700037202 */ /* 0x000fe20000000f00 */
[----:B------:R-:W1:Y:S02]  /*19360*/  LDCU.64 UR6, c[0x0][0x3f0] ;  /* 0x00007e00ff0677ac */ /* 0x000e640008000a00 */
[----:B------:R-:W-:-:S04]  /*19370*/  IMAD.X R2, RZ, RZ, R11, P1 ;  /* 0x000000ffff027224 */ /* 0x000fc800008e060b */
[----:B----4-:R-:W-:Y:S02]  /*19380*/  IMAD R4, R2, UR8, RZ ;  /* 0x0000000802047c24 */ /* 0x010fe4000f8e02ff */
[----:B------:R-:W-:-:S04]  /*19390*/  IMAD.MOV.U32 R2, RZ, RZ, R8 ;  /* 0x000000ffff027224 */ /* 0x000fc800078e0008 */
[----:B------:R-:W-:-:S04]  /*193a0*/  IMAD.WIDE.U32 R2, R0, UR8, R2 ;  /* 0x0000000800027c25 */ /* 0x000fc8000f8e0002 */
[----:B------:R-:W-:Y:S01]  /*193b0*/  IMAD R0, R0, UR9, R4 ;  /* 0x0000000900007c24 */ /* 0x000fe2000f8e0204 */
[----:B-1----:R-:W-:-:S04]  /*193c0*/  LEA R4, P1, R2, UR6, 0x1 ;  /* 0x0000000602047c11 */ /* 0x002fc8000f8208ff */
[----:B------:R-:W-:-:S04]  /*193d0*/  IADD3 R0, PT, PT, R0, R3, RZ ;  /* 0x0000000300007210 */ /* 0x000fc80007ffe0ff */
[----:B------:R-:W-:-:S05]  /*193e0*/  LEA.HI.X R5, R2, UR7, R0, 0x1, P1 ;  /* 0x0000000702057c11 */ /* 0x000fca00088f0c00 */
[----:B---3--:R4:W-:Y:S02]  /*193f0*/  STG.E.128 desc[UR14][R4.64], R12 ;  /* 0x0000000c04007986 */ /* 0x0089e4000c101d0e */
.L_x_263:
[----:B------:R-:W-:Y:S05]  /*19400*/  BSYNC.RECONVERGENT B0 ;  /* 0x0000000000007941 */ /* 0x000fea0003800200 */
.L_x_262:
[----:B------:R-:W-:Y:S05]  /*19410*/  @P0 EXIT ;  /* 0x000000000000094d */ /* 0x000fea0003800000 */
[----:B------:R-:W1:Y:S01]  /*19420*/  LDCU.64 UR6, c[0x0][0x408] ;  /* 0x00008100ff0677ac */ /* 0x000e620008000a00 */
[----:B-----5:R-:W-:Y:S01]  /*19430*/  IADD3 R6, P0, PT, R10, 0x60, RZ ;  /* 0x000000600a067810 */ /* 0x020fe20007f1e0ff */
[----:B------:R-:W-:Y:S01]  /*19440*/  IMAD.MOV.U32 R2, RZ, RZ, R8 ;  /* 0x000000ffff027224 */ /* 0x000fe200078e0008 */
[----:B------:R-:W-:Y:S01]  /*19450*/  MOV R3, R7 ;  /* 0x0000000700037202 */ /* 0x000fe20000000f00 */
[----:B------:R-:W2:Y:S02]  /*19460*/  LDCU.64 UR4, c[0x0][0x3f0] ;  /* 0x00007e00ff0477ac */ /* 0x000ea40008000a00 */
[----:B------:R-:W-:-:S04]  /*19470*/  IMAD.X R0, RZ, RZ, R11, P0 ;  /* 0x000000ffff007224 */ /* 0x000fc800000e060b */
[----:B-1----:R-:W-:Y:S02]  /*19480*/  IMAD R0, R0, UR6, RZ ;  /* 0x0000000600007c24 */ /* 0x002fe4000f8e02ff */
[----:B----4-:R-:W-:-:S04]  /*19490*/  IMAD.WIDE.U32 R4, R6, UR6, R2 ;  /* 0x0000000606047c25 */ /* 0x010fc8000f8e0002 */
[----:B------:R-:W-:Y:S01]  /*194a0*/  IMAD R0, R6, UR7, R0 ;  /* 0x0000000706007c24 */ /* 0x000fe2000f8e0200 */
[----:B--2---:R-:W-:-:S04]  /*194b0*/  LEA R2, P0, R4, UR4, 0x1 ;  /* 0x0000000404027c11 */ /* 0x004fc8000f8008ff */
[----:B------:R-:W-:-:S04]  /*194c0*/  IADD3 R0, PT, PT, R0, R5, RZ ;  /* 0x0000000500007210 */ /* 0x000fc80007ffe0ff */
[----:B------:R-:W-:-:S05]  /*194d0*/  LEA.HI.X R3, R4, UR5, R0, 0x1, P0 ;  /* 0x0000000504037c11 */ /* 0x000fca00080f0c00 */
[----:B------:R-:W-:Y:S01]  /*194e0*/  STG.E.128 desc[UR14][R2.64], R32 ;  /* 0x0000002002007986 */ /* 0x000fe2000c101d0e */
[----:B------:R-:W-:Y:S05]  /*194f0*/  EXIT ;  /* 0x000000000000794d */ /* 0x000fea0003800000 */
.L_x_264:
        /* <DEDUP_REMOVED lines=16> */
.L_x_729:


//--------------------- .text._ZN5flash16flash_fwd_kernelI23Flash_fwd_kernel_traitsILi32ELi128ELi128ELi4ELb0ELb0EN7cutlass6half_tE19Flash_kernel_traitsILi32ELi128ELi128ELi4ES3_EELb1ELb1ELb0ELb0ELb1ELb1ELb0ELb0EEEvNS_16Flash_fwd_paramsE --------------------------
	.section	.text._ZN5flash16flash_fwd_kernelI23Flash_fwd_kernel_traitsILi32ELi128ELi128ELi4ELb0ELb0EN7cutlass6half_tE19Flash_kernel_traitsILi32ELi128ELi128ELi4ES3_EELb1ELb1ELb0ELb0ELb1ELb1ELb0ELb0EEEvNS_16Flash_fwd_paramsE,"ax",@progbits
	.align	128
        .global         _ZN5flash16flash_fwd_kernelI23Flash_fwd_kernel_traitsILi32ELi128ELi128ELi4ELb0ELb0EN7cutlass6half_tE19Flash_kernel_traitsILi32ELi128ELi128ELi4ES3_EELb1ELb1ELb0ELb0ELb1ELb1ELb0ELb0EEEvNS_16Flash_fwd_paramsE
        .type           _ZN5flash16flash_fwd_kernelI23Flash_fwd_kernel_traitsILi32ELi128ELi128ELi4ELb0ELb0EN7cutlass6half_tE19Flash_kernel_traitsILi32ELi128ELi128ELi4ES3_EELb1ELb1ELb0ELb0ELb1ELb1ELb0ELb0EEEvNS_16Flash_fwd_paramsE,@function
        .size           _ZN5flash16flash_fwd_kernelI23Flash_fwd_kernel_traitsILi32ELi128ELi128ELi4ELb0ELb0EN7cutlass6half_tE19Flash_kernel_traitsILi32ELi128ELi128ELi4ES3_EELb1ELb1ELb0ELb0ELb1ELb1ELb0ELb0EEEvNS_16Flash_fwd_paramsE,(.L_x_730 - _ZN5flash16flash_fwd_kernelI23Flash_fwd_kernel_traitsILi32ELi128ELi128ELi4ELb0ELb0EN7cutlass6half_tE19Flash_kernel_traitsILi32ELi128ELi128ELi4ES3_EELb1ELb1ELb0ELb0ELb1ELb1ELb0ELb0EEEvNS_16Flash_fwd_paramsE)
        .other          _ZN5flash16flash_fwd_kernelI23Flash_fwd_kernel_traitsILi32ELi128ELi128ELi4ELb0ELb0EN7cutlass6half_tE19Flash_kernel_traitsILi32ELi128ELi128ELi4ES3_EELb1ELb1ELb0ELb0ELb1ELb1ELb0ELb0EEEvNS_16Flash_fwd_paramsE,@"STO_CUDA_ENTRY STV_DEFAULT"
_ZN5flash16flash_fwd_kernelI23Flash_fwd_kernel_traitsILi32ELi128ELi128ELi4ELb0ELb0EN7cutlass6half_tE19Flash_kernel_traitsILi32ELi128ELi128ELi4ES3_EELb1ELb1ELb0ELb0ELb1ELb1ELb0ELb0EEEvNS_16Flash_fwd_paramsE:
.text._ZN5flash16flash_fwd_kernelI23Flash_fwd_kernel_traitsILi32ELi128ELi128ELi4ELb0ELb0EN7cutlass6half_tE19Flash_kernel_traitsILi32ELi128ELi128ELi4ES3_EELb1ELb1ELb0ELb0ELb1ELb1ELb0ELb0EEEvNS_16Flash_fwd_paramsE:
[----:B------:R-:W1:Y:S01]  /*0000*/  LDC R1, c[0x0][0x37c] ;  /* 0x0000df00ff017b82 */ /* 0x000e620000000800 */
[----:B------:R-:W2:Y:S07]  /*0010*/  LDCU.U8 UR4, c[0x0][0x524] ;  /* 0x0000a480ff0477ac */ /* 0x000eae0008000000 */
[----:B------:R-:W3:Y:S01]  /*0020*/  LDC R54, c[0x0][0x518] ;  /* 0x00014600ff367b82 */ /* 0x000ee20000000800 */
[----:B-1----:R-:W-:Y:S01]  /*0030*/  VIADD R1, R1, 0xffffff60 ;  /* 0xffffff6001017836 */ /* 0x002fe20000000000 */
[----:B------:R-:W1:Y:S01]  /*0040*/  LDCU.64 UR26, c[0x0][0x358] ;  /* 0x00006b00ff1a77ac */ /* 0x000e620008000a00 */
[----:B------:R-:W4:Y:S05]  /*0050*/  LDCU.64 UR6, c[0x0][0x510] ;  /* 0x0000a200ff0677ac */ /* 0x000f2a0008000a00 */
[----:B------:R-:W1:Y:S01]  /*0060*/  LDC R55, c[0x0][0x51c] ;  /* 0x00014700ff377b82 */ /* 0x000e620000000800 */
[----:B------:R-:W4:Y:S01]  /*0070*/  S2R R184, SR_CTAID.X ;  /* 0x0000000000b87919 */ /* 0x000f220000002500 */
[----:B------:R-:W4:Y:S06]  /*0080*/  S2R R78, SR_CTAID.Y ;  /* 0x00000000004e7919 */ /* 0x000f2c0000002600 */
[----:B------:R-:W4:Y:S01]  /*0090*/  LDC.64 R6, c[0x0][0x470] ;  /* 0x00011c00ff067b82 */ /* 0x000f220000000a00 */
[----:B--2---:R-:W-:Y:S01]  /*00a0*/  ISETP.NE.AND P3, PT, RZ, UR4, PT ;  /* 0x00000004ff007c0c */ /* 0x004fe2000bf65270 */
[----:B------:R-:W2:Y:S01]  /*00b0*/  S2R R79, SR_CTAID.Z ;  /* 0x00000000004f7919 */ /* 0x000ea20000002700 */
[----:B------:R-:W2:Y:S05]  /*00c0*/  S2R R187, SR_TID.X ;  /* 0x0000000000bb7919 */ /* 0x000eaa0000002100 */
[----:B------:R-:W2:Y:S06]  /*00d0*/  LDC.64 R4, c[0x0][0x478] ;  /* 0x00011e00ff047b82 */ /* 0x000eac0000000a00 */
[----:B---3--:R-:W-:-:S02]  /*00e0*/  @P3 IMAD.MOV.U32 R2, RZ, RZ, R54 ;  /* 0x000000ffff023224 */ /* 0x008fc400078e0036 */
[----:B-1----:R-:W-:Y:S01]  /*00f0*/  @P3 IMAD.MOV.U32 R3, RZ, RZ, R55 ;  /* 0x000000ffff033224 */ /* 0x002fe200078e0037 */
[----:B------:R-:W1:Y:S05]  /*0100*/  LDC R77, c[0x0][0x434] ;  /* 0x00010d00ff4d7b82 */ /* 0x000e6a0000000800 */
[----:B------:R-:W3:Y:S01]  /*0110*/  @P3 LDG.E.64 R2, desc[UR26][R2.64] ;  /* 0x0000001a02023981 */ /* 0x000ee2000c1e1b00 */
[----:B----4-:R-:W-:Y:S02]  /*0120*/  IMAD.U32 R216, RZ, RZ, UR6 ;  /* 0x00000006ffd87e24 */ /* 0x010fe4000f8e00ff */
[----:B------:R-:W-:-:S06]  /*0130*/  IMAD.U32 R217, RZ, RZ, UR7 ;  /* 0x00000007ffd97e24 */ /* 0x000fcc000f8e00ff */
[----:B------:R-:W4:Y:S01]  /*0140*/  @P3 LDG.E.64 R216, desc[UR26][R216.64] ;  /* 0x0000001ad8d83981 */ /* 0x000f22000c1e1b00 */
[----:B------:R-:W-:Y:S01]  /*0150*/  ISETP.NE.U32.AND P2, PT, R6, RZ, PT ;  /* 0x000000ff0600720c */ /* 0x000fe20003f45070 */
[----:B------:R-:W-:Y:S01]  /*0160*/  IMAD.MOV.U32 R8, RZ, RZ, RZ ;  /* 0x000000ffff087224 */ /* 0x000fe200078e00ff */
[----:B--2---:R-:W-:Y:S02]  /*0170*/  LOP3.LUT R0, R79, R184, R78, 0xfe, !PT ;  /* 0x000000b84f007212 */ /* 0x004fe400078efe4e */
[----:B------:R-:W-:Y:S02]  /*0180*/  ISETP.NE.U32.AND P1, PT, R4, RZ, PT ;  /* 0x000000ff0400720c */ /* 0x000fe40003f25070 */
[----:B------:R-:W-:Y:S02]  /*0190*/  LOP3.LUT P4, RZ, R0, R187, RZ, 0xfc, !PT ;  /* 0x000000bb00ff7212 */ /* 0x000fe4000788fcff */
[----:B------:R-:W3:Y:S01]  /*01a0*/  @P3 LDC R0, c[0x0][0x520] ;  /* 0x00014800ff003b82 */ /* 0x000ee20000000800 */
[----:B------:R-:W-:-:S02]  /*01b0*/  ISETP.NE.AND.EX P2, PT, R7, RZ, PT, P2 ;  /* 0x000000ff0700720c */ /* 0x000fc40003f45320 */
[----:B------:R-:W-:-:S08]  /*01c0*/  ISETP.NE.AND.EX P1, PT, R5, RZ, PT, P1 ;  /* 0x000000ff0500720c */ /* 0x000fd00003f25310 */
[----:B------:R-:W4:Y:S08]  /*01d0*/  @!P4 LDC.64 R10, c[0x0][0x528] ;  /* 0x00014a00ff0acb82 */ /* 0x000f300000000a00 */
[----:B------:R-:W2:Y:S08]  /*01e0*/  @P2 LDC.64 R6, c[0x0][0x470] ;  /* 0x00011c00ff062b82 */ /* 0x000eb00000000a00 */
[----:B------:R-:W1:Y:S01]  /*01f0*/  @P1 LDC.64 R4, c[0x0][0x478] ;  /* 0x00011e00ff041b82 */ /* 0x000e620000000a00 */
[----:B------:R-:W-:-:S02]  /*0200*/  IMAD.SHL.U32 R188, R184, 0x80, RZ ;  /* 0x00000080b8bc7824 */ /* 0x000fc400078e00ff */
[----:B--2---:R-:W-:-:S04]  /*0210*/  @P2 IMAD.WIDE.U32 R6, R78, 0x4, R6 ;  /* 0x000000044e062825 */ /* 0x004fc800078e0006 */
[----:B-1----:R-:W-:Y:S01]  /*0220*/  @P1 IMAD.WIDE.U32 R4, R78, 0x4, R4 ;  /* 0x000000044e041825 */ /* 0x002fe200078e0004 */
[----:B---3--:R-:W-:-:S04]  /*0230*/  @P3 IADD3 R54, P0, PT, R2, R0, RZ ;  /* 0x0000000002363210 */ /* 0x008fc80007f1e0ff */
[----:B------:R-:W-:Y:S01]  /*0240*/  @P3 IADD3.X R55, PT, PT, RZ, R3, RZ, P0, !PT ;  /* 0x00000003ff373210 */ /* 0x000fe200007fe4ff */
[----:B------:R-:W-:-:S03]  /*0250*/  @!P4 IMAD.MOV.U32 R2, RZ, RZ, R54 ;  /* 0x000000ffff02c224 */ /* 0x000fc600078e0036 */
[----:B------:R-:W-:Y:S01]  /*0260*/  @!P4 MOV R3, R55 ;  /* 0x000000370003c202 */ /* 0x000fe20000000f00 */
[----:B----4-:R-:W-:Y:S04]  /*0270*/  @!P4 STG.E.64 desc[UR26][R10.64], R216 ;  /* 0x000000d80a00c986 */ /* 0x010fe8000c101b1a */
[----:B------:R1:W-:Y:S04]  /*0280*/  @!P4 STG.E.64 desc[UR26][R10.64+0x8], R2 ;  /* 0x000008020a00c986 */ /* 0x0003e8000c101b1a */
[----:B------:R2:W5:Y:S01]  /*0290*/  @P2 LDG.E R8, desc[UR26][R6.64] ;  /* 0x0000001a06082981 */ /* 0x000562000c1e1900 */
[----:B------:R-:W-:Y:S01]  /*02a0*/  ISETP.GE.AND P2, PT, R188, R77, PT ;  /* 0x0000004dbc00720c */ /* 0x000fe20003f46270 */
[----:B-1----:R-:W1:Y:S02]  /*02b0*/  @!P1 LDC.64 R2, c[0x0][0x488] ;  /* 0x00012200ff029b82 */ /* 0x002e640000000a00 */
[----:B------:R2:W5:Y:S01]  /*02c0*/  @P1 LDG.E R6, desc[UR26][R4.64] ;  /* 0x0000001a04061981 */ /* 0x000562000c1e1900 */
[----:B-1----:R-:W-:-:S05]  /*02d0*/  @!P1 ISETP.NE.U32.AND P0, PT, R2, RZ, PT ;  /* 0x000000ff0200920c */ /* 0x002fca0003f05070 */
[----:B------:R-:W1:Y:S01]  /*02e0*/  @!P1 LDC.64 R4, c[0x0][0x438] ;  /* 0x00010e00ff049b82 */ /* 0x000e620000000a00 */
[----:B------:R-:W-:-:S03]  /*02f0*/  @!P1 ISETP.NE.AND.EX P0, PT, R3, RZ, PT, P0 ;  /* 0x000000ff0300920c */ /* 0x000fc60003f05300 */
[----:B--2---:R-:W-:Y:S10]  /*0300*/  @P2 EXIT ;  /* 0x000000000000294d */ /* 0x004ff40003800000 */
[----:B------:R-:W2:Y:S01]  /*0310*/  LDCU UR24, c[0x0][0x508] ;  /* 0x0000a100ff1877ac */ /* 0x000ea20008000800 */
[----:B-1----:R-:W-:Y:S01]  /*0320*/  @!P1 SEL R0, R5, RZ, P0 ;  /* 0x000000ff05009207 */ /* 0x002fe20000000000 */
[----:B-----5:R-:W-:-:S03]  /*0330*/  @P1 IMAD.IADD R52, R6, 0x1, -R8 ;  /* 0x0000000106341824 */ /* 0x020fc600078e0a08 */
[----:B------:R-:W-:Y:S01]  /*0340*/  @!P1 IADD3 R52, PT, PT, R0, R4, -R8 ;  /* 0x0000000400349210 */ /* 0x000fe20007ffe808 */
[----:B------:R-:W-:-:S04]  /*0350*/  VIADD R0, R184, 0x1 ;  /* 0x00000001b8007836 */ /* 0x000fc80000000000 */
[----:B------:R-:W-:Y:S02]  /*0360*/  VIADD R2, R52, 0x7f ;  /* 0x0000007f34027836 */ /* 0x000fe40000000000 */
[----:B------:R-:W-:-:S03]  /*0370*/  IMAD R0, R0, 0x80, -R77 ;  /* 0x0000008000007824 */ /* 0x000fc600078e0a4d */
[----:B------:R-:W-:Y:S02]  /*0380*/  SHF.R.S32.HI R4, RZ, 0x1f, R2 ;  /* 0x0000001fff047819 */ /* 0x000fe40000011402 */
[----:B--2---:R-:W-:Y:S02]  /*0390*/  IADD3 R0, PT, PT, R2, UR24, R0 ;  /* 0x0000001802007c10 */ /* 0x004fe4000fffe000 */
[----:B------:R-:W-:Y:S02]  /*03a0*/  LEA.HI R2, R4, R2, RZ, 0x7 ;  /* 0x0000000204027211 */ /* 0x000fe400078f38ff */
[----:B------:R-:W-:Y:S02]  /*03b0*/  SHF.R.S32.HI R3, RZ, 0x1f, R0 ;  /* 0x0000001fff037819 */ /* 0x000fe40000011400 */
[----:B------:R-:W-:Y:S02]  /*03c0*/  SHF.R.S32.HI R2, RZ, 0x7, R2 ;  /* 0x00000007ff027819 */ /* 0x000fe40000011402 */
[----:B------:R-:W-:-:S04]  /*03d0*/  LEA.HI R0, R3, R0, RZ, 0x7 ;  /* 0x0000000003007211 */ /* 0x000fc800078f38ff */
[----:B------:R-:W-:-:S04]  /*03e0*/  SHF.R.S32.HI R0, RZ, 0x7, R0 ;  /* 0x00000007ff007819 */ /* 0x000fc80000011400 */
[----:B------:R-:W-:-:S04]  /*03f0*/  VIMNMX R215, PT, PT, R2, R0, PT ;  /* 0x0000000002d77248 */ /* 0x000fc80003fe0100 */
[----:B------:R-:W-:-:S13]  /*0400*/  ISETP.GT.AND P0, PT, R215, RZ, PT ;  /* 0x000000ffd700720c */ /* 0x000fda0003f04270 */
[----:B------:R-:W-:Y:S05]  /*0410*/  @P0 BRA `(.L_x_265) ;  /* 0x0000000400d00947 */ /* 0x000fea0003800000 */
        /* <DEDUP_REMOVED lines=19> */
.L_x_266:
[----:B------:R-:W1:Y:S01]  /*0550*/  LDCU.64 UR4, c[0x0][0x410] ;  /* 0x00008200ff0477ac */ /* 0x000e620008000a00 */
[----:B------:R-:W-:Y:S01]  /*0560*/  LOP3.LUT R2, R3, 0x18, RZ, 0xc0, !PT ;  /* 0x0000001803027812 */ /* 0x000fe200078ec0ff */
[----:B------:R-:W-:Y:S01]  /*0570*/  IMAD.MOV.U32 R3, RZ, RZ, RZ ;  /* 0x000000ffff037224 */ /* 0x000fe200078e00ff */
[----:B------:R-:W2:Y:S01]  /*0580*/  LDC.64 R10, c[0x0][0x408] ;  /* 0x00010200ff0a7b82 */ /* 0x000ea20000000a00 */
[----:B------:R-:W-:Y:S01]  /*0590*/  SHF.R.U32.HI R18, RZ, 0x2, R187 ;  /* 0x00000002ff127819 */ /* 0x000fe200000116bb */
[----:B---3--:R-:W-:Y:S01]  /*05a0*/  IMAD R6, R79, R6, RZ ;  /* 0x000000064f067224 */ /* 0x008fe200078e02ff */
[----:B------:R-:W-:Y:S01]  /*05b0*/  ISETP.NE.AND P1, PT, RZ, UR6, !P1 ;  /* 0x00000006ff007c0c */ /* 0x000fe2000cf25270 */
[----:B------:R-:W-:Y:S01]  /*05c0*/  IMAD.WIDE.U32 R2, R78, R4, R2 ;  /* 0x000000044e027225 */ /* 0x000fe200078e0002 */
[----:B------:R-:W-:Y:S01]  /*05d0*/  LEA R4, P0, R184, R18, 0x7 ;  /* 0x00000012b8047211 */ /* 0x000fe200078038ff */
[----:B------:R-:W-:Y:S01]  /*05e0*/  BSSY.RECONVERGENT B0, `(.L_x_267) ;  /* 0x0000037000007945 */ /* 0x000fe20003800200 */
[----:B------:R-:W-:Y:S01]  /*05f0*/  LOP3.LUT P6, R7, R187, 0x3, RZ, 0xc0, !PT ;  /* 0x00000003bb077812 */ /* 0x000fe200078cc0ff */
[----:B------:R-:W-:Y:S01]  /*0600*/  IMAD R3, R78, R5, R3 ;  /* 0x000000054e037224 */ /* 0x000fe200078e0203 */
[----:B------:R-:W-:Y:S01]  /*0610*/  LEA.HI.X R0, R184, RZ, RZ, 0x7, P0 ;  /* 0x000000ffb8007211 */ /* 0x000fe200000f3cff */
[----:B------:R-:W-:-:S02]  /*0620*/  IMAD R12, R78, R77, RZ ;  /* 0x0000004d4e0c7224 */ /* 0x000fc400078e02ff */
[----:B------:R-:W-:Y:S02]  /*0630*/  IMAD.IADD R9, R77, 0x1, -R188 ;  /* 0x000000014d097824 */ /* 0x000fe400078e0abc */
[C---:B------:R-:W-:Y:S02]  /*0640*/  VIADD R19, R18.reuse, 0x20 ;  /* 0x0000002012137836 */ /* 0x040fe40000000000 */
[----:B-1----:R-:W-:Y:S01]  /*0650*/  IMAD.WIDE.U32 R2, R79, UR4, R2 ;  /* 0x000000044f027c25 */ /* 0x002fe2000f8e0002 */
[CC--:B------:R-:W-:Y:S02]  /*0660*/  ISETP.GE.OR P6, PT, R18.reuse, R9.reuse, P6 ;  /* 0x000000091200720c */ /* 0x0c0fe400037c6670 */
[-C--:B------:R-:W-:Y:S01]  /*0670*/  ISETP.GE.AND P5, PT, R19, R9.reuse, PT ;  /* 0x000000091300720c */ /* 0x080fe20003fa6270 */
[----:B------:R-:W-:Y:S01]  /*0680*/  IMAD R3, R79, UR5, R3 ;  /* 0x000000054f037c24 */ /* 0x000fe2000f8e0203 */
[----:B------:R-:W1:Y:S01]  /*0690*/  LDCU.64 UR4, c[0x0][0x3f0] ;  /* 0x00007e00ff0477ac */ /* 0x000e620008000a00 */
[----:B------:R-:W-:Y:S01]  /*06a0*/  VIADD R20, R18, 0x40 ;  /* 0x0000004012147836 */ /* 0x000fe20000000000 */
[----:B------:R-:W-:Y:S01]  /*06b0*/  ISETP.NE.OR P5, PT, R7, RZ, P5 ;  /* 0x000000ff0700720c */ /* 0x000fe20002fa5670 */
[----:B--2---:R-:W-:Y:S01]  /*06c0*/  IMAD R0, R0, R10, RZ ;  /* 0x0000000a00007224 */ /* 0x004fe200078e02ff */
[C---:B------:R-:W-:Y:S01]  /*06d0*/  SHF.L.U64.HI R17, R10.reuse, 0x6, R11 ;  /* 0x000000060a117819 */ /* 0x040fe2000001020b */
[----:B------:R-:W-:Y:S01]  /*06e0*/  IMAD.SHL.U32 R15, R10, 0x40, RZ ;  /* 0x000000400a0f7824 */ /* 0x000fe200078e00ff */
[----:B------:R-:W-:Y:S01]  /*06f0*/  ISETP.GE.AND P4, PT, R20, R9, PT ;  /* 0x000000091400720c */ /* 0x000fe20003f86270 */
[----:B------:R-:W-:-:S02]  /*0700*/  IMAD R0, R4, R11, R0 ;  /* 0x0000000b04007224 */ /* 0x000fc400078e0200 */
[----:B------:R-:W-:Y:S01]  /*0710*/  IMAD.WIDE.U32 R4, R4, R10, R2 ;  /* 0x0000000a04047225 */ /* 0x000fe200078e0002 */
[----:B------:R-:W-:-:S03]  /*0720*/  ISETP.NE.OR P4, PT, R7, RZ, P4 ;  /* 0x000000ff0700720c */ /* 0x000fc60002785670 */
[----:B------:R-:W-:Y:S01]  /*0730*/  IMAD.IADD R0, R5, 0x1, R0 ;  /* 0x0000000105007824 */ /* 0x000fe200078e0200 */
[----:B------:R-:W-:Y:S01]  /*0740*/  SHF.R.S32.HI R5, RZ, 0x1f, R12 ;  /* 0x0000001fff057819 */ /* 0x000fe2000001140c */
[----:B------:R-:W-:Y:S02]  /*0750*/  VIADD R21, R18, 0x60 ;  /* 0x0000006012157836 */ /* 0x000fe40000000000 */
[----:B------:R-:W-:Y:S01]  /*0760*/  @!P1 IMAD R6, R78, R8, R6 ;  /* 0x000000084e069224 */ /* 0x000fe200078e0206 */
[C---:B-1----:R-:W-:Y:S02]  /*0770*/  LEA R2, P0, R4.reuse, UR4, 0x1 ;  /* 0x0000000404027c11 */ /* 0x042fe4000f8008ff */
[----:B------:R-:W-:Y:S02]  /*0780*/  ISETP.GE.AND P3, PT, R21, R9, PT ;  /* 0x000000091500720c */ /* 0x000fe40003f66270 */
[----:B------:R-:W-:Y:S01]  /*0790*/  LEA.HI.X R3, R4, UR5, R0, 0x1, P0 ;  /* 0x0000000504037c11 */ /* 0x000fe200080f0c00 */
[----:B----4-:R-:W-:Y:S01]  /*07a0*/  IMAD R0, R188, R13, RZ ;  /* 0x0000000dbc007224 */ /* 0x010fe200078e02ff */
[----:B------:R-:W-:-:S02]  /*07b0*/  IADD3 R8, P0, PT, R15, R2, RZ ;  /* 0x000000020f087210 */ /* 0x000fc40007f1e0ff */
[----:B------:R-:W-:Y:S01]  /*07c0*/  SEL R4, R12, RZ, P1 ;  /* 0x000000ff0c047207 */ /* 0x000fe20000800000 */
[----:B------:R1:W-:Y:S01]  /*07d0*/  STG.E.128 desc[UR26][R2.64], RZ ;  /* 0x000000ff02007986 */ /* 0x0003e2000c101d1a */
[----:B------:R-:W-:Y:S01]  /*07e0*/  SEL R16, R5, RZ, P1 ;  /* 0x000000ff05107207 */ /* 0x000fe20000800000 */
[----:B------:R-:W-:Y:S01]  /*07f0*/  IMAD.X R9, R17, 0x1, R3, P0 ;  /* 0x0000000111097824 */ /* 0x000fe200000e0603 */
[----:B------:R-:W-:Y:S02]  /*0800*/  IADD3 R12, P2, P1, R0, R4, R6 ;  /* 0x00000004000c7210 */ /* 0x000fe4000795e006 */
[----:B------:R-:W-:Y:S02]  /*0810*/  LEA R4, P0, R10, R2, 0x7 ;  /* 0x000000020a047211 */ /* 0x000fe400078038ff */
[----:B------:R-:W-:Y:S01]  /*0820*/  SHF.R.S32.HI R14, RZ, 0x1f, R0 ;  /* 0x0000001fff0e7819 */ /* 0x000fe20000011400 */
[----:B------:R1:W-:Y:S01]  /*0830*/  STG.E.128 desc[UR26][R8.64], RZ ;  /* 0x000000ff08007986 */ /* 0x0003e2000c101d1a */
[----:B------:R-:W-:-:S02]  /*0840*/  SHF.R.S32.HI R0, RZ, 0x1f, R6 ;  /* 0x0000001fff007819 */ /* 0x000fc40000011406 */
[----:B------:R-:W-:Y:S02]  /*0850*/  LEA.HI.X R5, R10, R3, R11, 0x7, P0 ;  /* 0x000000030a057211 */ /* 0x000fe400000f3c0b */
[----:B------:R-:W-:Y:S02]  /*0860*/  IADD3 R6, P0, PT, R4, R15, RZ ;  /* 0x0000000f04067210 */ /* 0x000fe40007f1e0ff */
[----:B------:R-:W-:Y:S01]  /*0870*/  ISETP.NE.OR P3, PT, R7, RZ, P3 ;  /* 0x000000ff0700720c */ /* 0x000fe20001f65670 */
[----:B------:R1:W-:Y:S01]  /*0880*/  STG.E.128 desc[UR26][R4.64], RZ ;  /* 0x000000ff04007986 */ /* 0x0003e2000c101d1a */
[----:B------:R-:W-:Y:S01]  /*0890*/  IADD3.X R10, PT, PT, R14, R16, R0, P2, P1 ;  /* 0x000000100e0a7210 */ /* 0x000fe200017e2400 */
[----:B------:R-:W-:-:S05]  /*08a0*/  IMAD.X R7, R5, 0x1, R17, P0 ;  /* 0x0000000105077824 */ /* 0x000fca00000e0611 */
[----:B------:R1:W-:Y:S01]  /*08b0*/  STG.E.128 desc[UR26][R6.64], RZ ;  /* 0x000000ff06007986 */ /* 0x0003e2000c101d1a */
[----:B------:R-:W-:Y:S05]  /*08c0*/  @P6 BRA `(.L_x_268) ;  /* 0x0000000000206947 */ /* 0x000fea0003800000 */
        /* <DEDUP_REMOVED lines=8> */
.L_x_268:
[----:B------:R-:W-:Y:S05]  /*0950*/  BSYNC.RECONVERGENT B0 ;  /* 0x0000000000007941 */ /* 0x000fea0003800200 */
.L_x_267:
        /* <DEDUP_REMOVED lines=10> */
.L_x_270:
[----:B------:R-:W-:Y:S05]  /*0a00*/  BSYNC.RECONVERGENT B0 ;  /* 0x0000000000007941 */ /* 0x000fea0003800200 */
.L_x_269:
        /* <DEDUP_REMOVED lines=10> */
.L_x_272:
[----:B------:R-:W-:Y:S05]  /*0ab0*/  BSYNC.RECONVERGENT B0 ;  /* 0x0000000000007941 */ /* 0x000fea0003800200 */
.L_x_271:
[----:B------:R-:W-:Y:S05]  /*0ac0*/  @P3 EXIT ;  /* 0x000000000000394d */ /* 0x000fea0003800000 */
[----:B------:R-:W5:Y:S01]  /*0ad0*/  LDCU.64 UR4, c[0x0][0x420] ;  /* 0x00008400ff0477ac */ /* 0x000f620008000a00 */
[----:B--234-:R-:W-:-:S05]  /*0ae0*/  IMAD R0, R21, R13, RZ ;  /* 0x0000000d15007224 */ /* 0x01cfca00078e02ff */
[----:B-1----:R-:W-:-:S04]  /*0af0*/  IADD3 R3, P0, PT, R0, R12, RZ ;  /* 0x0000000c00037210 */ /* 0x002fc80007f1e0ff */
[----:B------:R-:W-:Y:S02]  /*0b00*/  LEA.HI.X.SX32 R0, R0, R10, 0x1, P0 ;  /* 0x0000000a00007211 */ /* 0x000fe400000f0eff */
[----:B-----5:R-:W-:-:S04]  /*0b10*/  LEA R2, P0, R3, UR4, 0x2 ;  /* 0x0000000403027c11 */ /* 0x020fc8000f8010ff */
[----:B------:R-:W-:Y:S01]  /*0b20*/  LEA.HI.X R3, R3, UR5, R0, 0x2, P0 ;  /* 0x0000000503037c11 */ /* 0x000fe200080f1400 */
[----:B------:R-:W-:-:S05]  /*0b30*/  IMAD.MOV.U32 R0, RZ, RZ, 0x7f800000 ;  /* 0x7f800000ff007424 */ /* 0x000fca00078e00ff */
[----:B------:R-:W-:Y:S01]  /*0b40*/  STG.E desc[UR26][R2.64], R0 ;  /* 0x0000000002007986 */ /* 0x000fe2000c10191a */
[----:B------:R-:W-:Y:S05]  /*0b50*/  EXIT ;  /* 0x000000000000794d */ /* 0x000fea0003800000 */
.L_x_265:
[----:B------:R-:W1:Y:S01]  /*0b60*/  LDC R11, c[0x0][0x3e8] ;  /* 0x0000fa00ff0b7b82 */ /* 0x000e620000000800 */
[----:B------:R-:W-:Y:S01]  /*0b70*/  IABS R4, R79 ;  /* 0x0000004f00047213 */ /* 0x000fe20000000000 */
[----:B------:R-:W2:Y:S01]  /*0b80*/  LDCU.128 UR4, c[0x0][0x3b0] ;  /* 0x00007600ff0477ac */ /* 0x000ea20008000c00 */
[----:B------:R-:W-:Y:S01]  /*0b90*/  SHF.R.S32.HI R9, RZ, 0x1f, R8 ;  /* 0x0000001fff097819 */ /* 0x000fe20000011408 */
[C---:B------:R-:W-:Y:S01]  /*0ba0*/  IMAD.SHL.U32 R224, R187.reuse, 0x8, RZ ;  /* 0x00000008bbe07824 */ /* 0x040fe200078e00ff */
[--C-:B------:R-:W-:Y:S01]  /*0bb0*/  SHF.R.U32.HI R190, RZ, 0x2, R187.reuse ;  /* 0x00000002ffbe7819 */ /* 0x100fe200000116bb */
[----:B------:R-:W3:Y:S01]  /*0bc0*/  LDCU.128 UR20, c[0x0][0x3a0] ;  /* 0x00007400ff1477ac */ /* 0x000ee20008000c00 */
[----:B------:R-:W-:Y:S01]  /*0bd0*/  IMAD.MOV.U32 R7, RZ, RZ, RZ ;  /* 0x000000ffff077224 */ /* 0x000fe200078e00ff */
[----:B------:R-:W4:Y:S01]  /*0be0*/  LDC.64 R20, c[0x0][0x3c0] ;  /* 0x0000f000ff147b82 */ /* 0x000f220000000a00 */
[----:B------:R-:W-:Y:S01]  /*0bf0*/  LOP3.LUT R6, R224, 0x18, RZ, 0xc0, !PT ;  /* 0x00000018e0067812 */ /* 0x000fe200078ec0ff */
[----:B------:R-:W5:Y:S01]  /*0c00*/  LDCU.128 UR16, c[0x0][0x3d0] ;  /* 0x00007a00ff1077ac */ /* 0x000f620008000c00 */
[----:B------:R-:W-:Y:S01]  /*0c10*/  IMAD.SHL.U32 R185, R187, 0x20, RZ ;  /* 0x00000020bbb97824 */ /* 0x000fe200078e00ff */
[----:B------:R-:W-:Y:S01]  /*0c20*/  SHF.R.U32.HI R186, RZ, 0x1, R187 ;  /* 0x00000001ffba7819 */ /* 0x000fe200000116bb */
[----:B------:R-:W-:Y:S01]  /*0c30*/  VIADD R76, R215, 0xffffffff ;  /* 0xffffffffd74c7836 */ /* 0x000fe20000000000 */
[----:B------:R-:W5:Y:S01]  /*0c40*/  LDCU.128 UR12, c[0x0][0x390] ;  /* 0x00007200ff0c77ac */ /* 0x000f620008000c00 */
[----:B------:R-:W-:Y:S01]  /*0c50*/  IMAD.MOV.U32 R191, RZ, RZ, RZ ;  /* 0x000000ffffbf7224 */ /* 0x000fe200078e00ff */
[----:B------:R-:W-:Y:S01]  /*0c60*/  LOP3.LUT R53, R185, 0xc0, RZ, 0xc0, !PT ;  /* 0x000000c0b9357812 */ /* 0x000fe200078ec0ff */
[----:B------:R-:W5:Y:S01]  /*0c70*/  LDC.64 R24, c[0x0][0x3c8] ;  /* 0x0000f200ff187b82 */ /* 0x000f620000000a00 */
[----:B------:R-:W5:Y:S01]  /*0c80*/  LDCU.128 UR8, c[0x0][0x380] ;  /* 0x00007000ff0877ac */ /* 0x000f620008000c00 */
[----:B------:R-:W-:Y:S01]  /*0c90*/  IMAD.WIDE.U32 R28, R184, 0x80, R190 ;  /* 0x00000080b81c7825 */ /* 0x000fe200078e00be */
[----:B-1----:R-:W-:-:S04]  /*0ca0*/  IABS R10, R11 ;  /* 0x0000000b000a7213 */ /* 0x002fc80000000000 */
[----:B------:R-:W1:Y:S08]  /*0cb0*/  I2F.RP R2, R10 ;  /* 0x0000000a00027306 */ /* 0x000e700000209400 */
[----:B-1----:R-:W1:Y:S02]  /*0cc0*/  MUFU.RCP R2, R2 ;  /* 0x0000000200027308 */ /* 0x002e640000001000 */
[----:B-1----:R-:W-:-:S06]  /*0cd0*/  VIADD R2, R2, 0xffffffe ;  /* 0x0ffffffe02027836 */ /* 0x002fcc0000000000 */
[----:B------:R-:W1:Y:S02]  /*0ce0*/  F2I.FTZ.U32.TRUNC.NTZ R3, R2 ;  /* 0x0000000200037305 */ /* 0x000e64000021f000 */
[----:B-1----:R-:W-:Y:S02]  /*0cf0*/  IMAD.MOV R0, RZ, RZ, -R3 ;  /* 0x000000ffff007224 */ /* 0x002fe400078e0a03 */
[----:B------:R-:W-:Y:S02]  /*0d00*/  IMAD.MOV.U32 R2, RZ, RZ, RZ ;  /* 0x000000ffff027224 */ /* 0x000fe400078e00ff */
[----:B------:R-:W-:-:S04]  /*0d10*/  IMAD R0, R0, R10, RZ ;  /* 0x0000000a00007224 */ /* 0x000fc800078e02ff */
[----:B------:R-:W-:-:S04]  /*0d20*/  IMAD.HI.U32 R2, R3, R0, R2 ;  /* 0x0000000003027227 */ /* 0x000fc800078e0002 */
[----:B------:R-:W-:-:S04]  /*0d30*/  IMAD.MOV.U32 R3, RZ, RZ, R4 ;  /* 0x000000ffff037224 */ /* 0x000fc800078e0004 */
[----:B------:R-:W-:-:S04]  /*0d40*/  IMAD.HI.U32 R4, R2, R3, RZ ;  /* 0x0000000302047227 */ /* 0x000fc800078e00ff */
[----:B------:R-:W-:Y:S02]  /*0d50*/  IMAD.MOV R0, RZ, RZ, -R4 ;  /* 0x000000ffff007224 */ /* 0x000fe400078e0a04 */
[----:B--2---:R-:W-:Y:S02]  /*0d60*/  IMAD R2, R9, UR6, RZ ;  /* 0x0000000609027c24 */ /* 0x004fe4000f8e02ff */
[----:B------:R-:W-:Y:S02]  /*0d70*/  IMAD R0, R10, R0, R3 ;  /* 0x000000000a007224 */ /* 0x000fe400078e0203 */
[C---:B------:R-:W-:Y:S02]  /*0d80*/  IMAD R5, R8.reuse, UR7, R2 ;  /* 0x0000000708057c24 */ /* 0x040fe4000f8e0202 */
[----:B------:R-:W-:Y:S01]  /*0d90*/  IMAD.WIDE.U32 R2, R8, UR6, R6 ;  /* 0x0000000608027c25 */ /* 0x000fe2000f8e0006 */
[----:B------:R-:W-:-:S03]  /*0da0*/  ISETP.GT.U32.AND P1, PT, R10, R0, PT ;  /* 0x000000000a00720c */ /* 0x000fc60003f24070 */
[----:B------:R-:W-:Y:S02]  /*0db0*/  IMAD.IADD R3, R3, 0x1, R5 ;  /* 0x0000000103037824 */ /* 0x000fe400078e0205 */
[----:B------:R-:W-:Y:S02]  /*0dc0*/  IMAD.SHL.U32 R5, R187, 0x4, RZ ;  /* 0x00000004bb057824 */ /* 0x000fe400078e00ff */
[C---:B---3--:R-:W-:Y:S01]  /*0dd0*/  IMAD.WIDE.U32 R2, R78.reuse, UR20, R2 ;  /* 0x000000144e027c25 */ /* 0x048fe2000f8e0002 */
[----:B------:R-:W-:Y:S02]  /*0de0*/  USHF.L.U64.HI UR20, UR4, 0x6, UR5 ;  /* 0x0000000604147899 */ /* 0x000fe40008010205 */
[----:B------:R-:W-:Y:S01]  /*0df0*/  LOP3.LUT R53, R53, 0x18, R5, 0xf8, !PT ;  /* 0x0000001835357812 */ /* 0x000fe200078ef805 */
[----:B------:R-:W-:Y:S01]  /*0e00*/  IMAD R3, R78, UR21, R3 ;  /* 0x000000154e037c24 */ /* 0x000fe2000f8e0203 */
[----:B------:R-:W-:Y:S01]  /*0e10*/  USHF.L.U32 UR21, UR4, 0x6, URZ ;  /* 0x0000000604157899 */ /* 0x000fe200080006ff */
[----:B------:R-:W-:-:S02]  /*0e20*/  @!P1 IMAD.IADD R0, R0, 0x1, -R10 ;  /* 0x0000000100009824 */ /* 0x000fc400078e0a0a */
[----:B------:R-:W-:Y:S01]  /*0e30*/  @!P1 VIADD R4, R4, 0x1 ;  /* 0x0000000104049836 */ /* 0x000fe20000000000 */
[----:B------:R-:W-:Y:S01]  /*0e40*/  ISETP.NE.AND P1, PT, R11, RZ, PT ;  /* 0x000000ff0b00720c */ /* 0x000fe20003f25270 */
[----:B------:R-:W-:Y:S01]  /*0e50*/  IMAD.WIDE.U32 R2, R190, UR6, R2 ;  /* 0x00000006be027c25 */ /* 0x000fe2000f8e0002 */
[----:B------:R-:W-:Y:S02]  /*0e60*/  ISETP.GE.U32.AND P2, PT, R0, R10, PT ;  /* 0x0000000a0000720c */ /* 0x000fe40003f46070 */
[----:B------:R-:W-:Y:S01]  /*0e70*/  LOP3.LUT R0, R79, R11, RZ, 0x3c, !PT ;  /* 0x0000000b4f007212 */ /* 0x000fe200078e3cff */
[----:B------:R-:W-:-:S03]  /*0e80*/  IMAD R3, R190, UR7, R3 ;  /* 0x00000007be037c24 */ /* 0x000fc6000f8e0203 */
[----:B------:R-:W-:Y:S01]  /*0e90*/  ISETP.GE.AND P0, PT, R0, RZ, PT ;  /* 0x000000ff0000720c */ /* 0x000fe20003f06270 */
[----:B----4-:R-:W-:-:S04]  /*0ea0*/  IMAD R0, R9, R20, RZ ;  /* 0x0000001409007224 */ /* 0x010fc800078e02ff */
[----:B------:R-:W-:Y:S02]  /*0eb0*/  IMAD R10, R8, R21, R0 ;  /* 0x00000015080a7224 */ /* 0x000fe400078e0200 */
[----:B------:R-:W-:Y:S02]  /*0ec0*/  @P2 VIADD R4, R4, 0x1 ;  /* 0x0000000104042836 */ /* 0x000fe40000000000 */
[----:B------:R-:W-:-:S04]  /*0ed0*/  IMAD.WIDE.U32 R8, R8, R20, R6 ;  /* 0x0000001408087225 */ /* 0x000fc800078e0006 */
[----:B------:R-:W-:Y:S01]  /*0ee0*/  IMAD.MOV.U32 R12, RZ, RZ, R4 ;  /* 0x000000ffff0c7224 */ /* 0x000fe200078e0004 */
[----:B------:R-:W-:Y:S01]  /*0ef0*/  LOP3.LUT R4, R224, 0xd8, RZ, 0xc0, !PT ;  /* 0x000000d8e0047812 */ /* 0x000fe200078ec0ff */
[----:B-----5:R-:W-:Y:S01]  /*0f00*/  IMAD.WIDE.U32 R6, R78, UR14, R6 ;  /* 0x0000000e4e067c25 */ /* 0x020fe2000f8e0006 */
[----:B------:R-:W-:Y:S02]  /*0f10*/  USHF.L.U64.HI UR14, UR6, 0x7, UR7 ;  /* 0x00000007060e7899 */ /* 0x000fe40008010207 */
[----:B------:R-:W-:Y:S01]  /*0f20*/  LOP3.LUT R4, R4, 0x18, R187, 0x78, !PT ;  /* 0x0000001804047812 */ /* 0x000fe200078e78bb */
[----:B------:R-:W-:Y:S01]  /*0f30*/  @!P0 IMAD.MOV R12, RZ, RZ, -R12 ;  /* 0x000000ffff0c8224 */ /* 0x000fe200078e0a0c */
[----:B------:R-:W-:Y:S01]  /*0f40*/  @!P1 LOP3.LUT R12, RZ, R11, RZ, 0x33, !PT ;  /* 0x0000000bff0c9212 */ /* 0x000fe200078e33ff */
[----:B------:R-:W-:Y:S01]  /*0f50*/  IMAD R7, R78, UR15, R7 ;  /* 0x0000000f4e077c24 */ /* 0x000fe2000f8e0207 */
[----:B------:R-:W-:Y:S01]  /*0f60*/  LOP3.LUT R224, R4, 0x1f20, R224, 0xf8, !PT ;  /* 0x00001f2004e07812 */ /* 0x000fe200078ef8e0 */
[----:B------:R-:W-:Y:S01]  /*0f70*/  USHF.L.U32 UR15, UR6, 0x5, URZ ;  /* 0x00000005060f7899 */ /* 0x000fe200080006ff */
[----:B------:R-:W-:Y:S01]  /*0f80*/  SHF.R.S32.HI R13, RZ, 0x1f, R12 ;  /* 0x0000001fff0d7819 */ /* 0x000fe2000001140c */
[----:B------:R-:W-:-:S04]  /*0f90*/  IMAD.WIDE.U32 R4, R12, UR16, R2 ;  /* 0x000000100c047c25 */ /* 0x000fc8000f8e0002 */
[----:B------:R-:W-:Y:S01]  /*0fa0*/  IMAD R0, R13, UR16, RZ ;  /* 0x000000100d007c24 */ /* 0x000fe2000f8e02ff */
[----:B------:R-:W-:Y:S01]  /*0fb0*/  LEA R213, P0, R4, UR10, 0x1 ;  /* 0x0000000a04d57c11 */ /* 0x000fe2000f8008ff */
[----:B------:R-:W-:Y:S01]  /*0fc0*/  USHF.L.U32 UR10, UR6, 0x7, URZ ;  /* 0x00000007060a7899 */ /* 0x000fe200080006ff */
[----:B------:R-:W-:Y:S01]  /*0fd0*/  IMAD.IADD R3, R9, 0x1, R10 ;  /* 0x0000000109037824 */ /* 0x000fe200078e020a */
[----:B------:R-:W-:Y:S01]  /*0fe0*/  USHF.L.U32 UR16, UR6, 0x6, URZ ;  /* 0x0000000606107899 */ /* 0x000fe200080006ff */
[----:B------:R-:W-:Y:S01]  /*0ff0*/  IMAD R0, R12, UR17, R0 ;  /* 0x000000110c007c24 */ /* 0x000fe2000f8e0200 */
[----:B------:R-:W-:Y:S01]  /*1000*/  USHF.L.U32 UR17, UR4, 0x5, URZ ;  /* 0x0000000504117899 */ /* 0x000fe200080006ff */
[----:B------:R-:W-:Y:S01]  /*1010*/  IMAD.MOV.U32 R2, RZ, RZ, R8 ;  /* 0x000000ffff027224 */ /* 0x000fe200078e0008 */
[----:B------:R-:W-:Y:S01]  /*1020*/  STL [R1+0x38], R213 ;  /* 0x000038d501007387 */ /* 0x000fe20000100800 */
[----:B------:R-:W-:Y:S02]  /*1030*/  IMAD.IADD R0, R5, 0x1, R0 ;  /* 0x0000000105007824 */ /* 0x000fe400078e0200 */
[----:B------:R-:W-:Y:S01]  /*1040*/  IMAD.WIDE.U32 R2, R78, UR22, R2 ;  /* 0x000000164e027c25 */ /* 0x000fe2000f8e0002 */
[----:B------:R-:W1:Y:S02]  /*1050*/  S2UR UR22, SR_CgaCtaId ;  /* 0x00000000001679c3 */ /* 0x000e640000008800 */
[----:B------:R-:W-:Y:S01]  /*1060*/  LEA.HI.X R209, R4, UR11, R0, 0x1, P0 ;  /* 0x0000000b04d17c11 */ /* 0x000fe200080f0c00 */
[C---:B------:R-:W-:Y:S01]  /*1070*/  IMAD R0, R76.reuse, UR14, RZ ;  /* 0x0000000e4c007c24 */ /* 0x040fe2000f8e02ff */
[----:B------:R-:W-:Y:S01]  /*1080*/  USHF.L.U64.HI UR11, UR6, 0x5, UR7 ;  /* 0x00000005060b7899 */ /* 0x000fe20008010207 */
[----:B------:R-:W-:Y:S01]  /*1090*/  IMAD.WIDE.U32 R4, R76, UR10, RZ ;  /* 0x0000000a4c047c25 */ /* 0x000fe2000f8e00ff */
[----:B------:R-:W-:Y:S01]  /*10a0*/  USHF.L.U64.HI UR6, UR6, 0x6, UR7 ;  /* 0x0000000606067899 */ /* 0x000fe20008010207 */
[----:B------:R-:W-:Y:S01]  /*10b0*/  STL [R1+0x8], R209 ;  /* 0x000008d101007387 */ /* 0x000fe20000100800 */
[----:B------:R-:W-:Y:S01]  /*10c0*/  USHF.L.U64.HI UR7, UR4, 0x5, UR5 ;  /* 0x0000000504077899 */ /* 0x000fe20008010205 */
[----:B------:R-:W-:Y:S01]  /*10d0*/  IMAD.IADD R5, R5, 0x1, R0 ;  /* 0x0000000105057824 */ /* 0x000fe200078e0200 */
[----:B------:R-:W-:Y:S01]  /*10e0*/  IADD3 R0, P0, PT, R4, UR15, RZ ;  /* 0x0000000f04007c10 */ /* 0x000fe2000ff1e0ff */
[----:B------:R-:W-:Y:S01]  /*10f0*/  IMAD R3, R78, UR23, R3 ;  /* 0x000000174e037c24 */ /* 0x000fe2000f8e0203 */
[----:B------:R-:W-:Y:S01]  /*1100*/  LEA R22, P2, R4, R213, 0x1 ;  /* 0x000000d504167211 */ /* 0x000fe200078408ff */
[----:B------:R-:W-:Y:S01]  /*1110*/  STL.64 [R1+0x50], R190 ;  /* 0x000050be01007387 */ /* 0x000fe20000100a00 */
[----:B------:R-:W-:Y:S01]  /*1120*/  IADD3.X R8, PT, PT, R5, UR11, RZ, P0, !PT ;  /* 0x0000000b05087c10 */ /* 0x000fe200087fe4ff */
[----:B------:R-:W-:Y:S01]  /*1130*/  IMAD.WIDE.U32 R2, R190, R20, R2 ;  /* 0x00000014be027225 */ /* 0x000fe200078e0002 */
[C---:B------:R-:W-:Y:S01]  /*1140*/  IADD3 R9, P1, PT, R0.reuse, UR15, RZ ;  /* 0x0000000f00097c10 */ /* 0x040fe2000ff3e0ff */
[----:B------:R-:W-:Y:S01]  /*1150*/  STL.64 [R1+0x58], R28 ;  /* 0x0000581c01007387 */ /* 0x000fe20000100a00 */
[----:B------:R-:W-:Y:S01]  /*1160*/  IADD3 R10, P0, PT, R0, UR16, RZ ;  /* 0x00000010000a7c10 */ /* 0x000fe2000ff1e0ff */
[----:B------:R-:W-:Y:S01]  /*1170*/  IMAD R3, R190, R21, R3 ;  /* 0x00000015be037224 */ /* 0x000fe200078e0203 */
[----:B------:R-:W-:-:S02]  /*1180*/  LEA.HI.X R23, R4, R209, R5, 0x1, P2 ;  /* 0x000000d104177211 */ /* 0x000fc400010f0c05 */
[-C--:B------:R-:W-:Y:S02]  /*1190*/  LEA R18, P2, R0, R213.reuse, 0x1 ;  /* 0x000000d500127211 */ /* 0x080fe400078408ff */
[C---:B------:R-:W-:Y:S02]  /*11a0*/  IADD3.X R4, PT, PT, R8.reuse, UR11, RZ, P1, !PT ;  /* 0x0000000b08047c10 */ /* 0x040fe40008ffe4ff */
[----:B------:R-:W-:Y:S02]  /*11b0*/  IADD3.X R5, PT, PT, R8, UR6, RZ, P0, !PT ;  /* 0x0000000608057c10 */ /* 0x000fe400087fe4ff */
[-C--:B------:R-:W-:Y:S02]  /*11c0*/  LEA R16, P1, R9, R213.reuse, 0x1 ;  /* 0x000000d509107211 */ /* 0x080fe400078208ff */
[----:B------:R-:W-:Y:S02]  /*11d0*/  LEA R14, P0, R10, R213, 0x1 ;  /* 0x000000d50a0e7211 */ /* 0x000fe400078008ff */
[-C--:B------:R-:W-:Y:S01]  /*11e0*/  LEA.HI.X R19, R0, R209.reuse, R8, 0x1, P2 ;  /* 0x000000d100137211 */ /* 0x080fe200010f0c08 */
[----:B------:R-:W-:Y:S01]  /*11f0*/  IMAD R0, R13, UR18, RZ ;  /* 0x000000120d007c24 */ /* 0x000fe2000f8e02ff */
[-C--:B------:R-:W-:Y:S01]  /*1200*/  LEA.HI.X R17, R9, R209.reuse, R4, 0x1, P1 ;  /* 0x000000d109117211 */ /* 0x080fe200008f0c04 */
[----:B------:R-:W-:Y:S01]  /*1210*/  IMAD.U32 R8, RZ, RZ, UR17 ;  /* 0x00000011ff087e24 */ /* 0x000fe2000f8e00ff */
[----:B------:R-:W-:Y:S01]  /*1220*/  LEA.HI.X R15, R10, R209, R5, 0x1, P0 ;  /* 0x000000d10a0f7211 */ /* 0x000fe200000f0c05 */
[----:B------:R-:W-:-:S02]  /*1230*/  IMAD.U32 R9, RZ, RZ, UR7 ;  /* 0x00000007ff097e24 */ /* 0x000fc4000f8e00ff */
[C---:B------:R-:W-:Y:S02]  /*1240*/  IMAD R13, R12.reuse, UR19, R0 ;  /* 0x000000130c0d7c24 */ /* 0x040fe4000f8e0200 */
[----:B------:R-:W-:-:S04]  /*1250*/  IMAD.WIDE.U32 R4, R12, UR18, R2 ;  /* 0x000000120c047c25 */ /* 0x000fc8000f8e0002 */
[----:B------:R-:W-:Y:S01]  /*1260*/  IMAD.WIDE.U32 R10, R79, R24, R6 ;  /* 0x000000184f0a7225 */ /* 0x000fe200078e0006 */
[----:B------:R-:W-:-:S03]  /*1270*/  LEA R27, P0, R4, UR12, 0x1 ;  /* 0x0000000c041b7c11 */ /* 0x000fc6000f8008ff */
[----:B------:R-:W-:Y:S02]  /*1280*/  IMAD.U32 R6, RZ, RZ, UR21 ;  /* 0x00000015ff067e24 */ /* 0x000fe4000f8e00ff */
[----:B------:R-:W-:Y:S01]  /*1290*/  IMAD.U32 R7, RZ, RZ, UR20 ;  /* 0x00000014ff077e24 */ /* 0x000fe2000f8e00ff */
[----:B------:R-:W-:Y:S01]  /*12a0*/  STL [R1+0x44], R27 ;  /* 0x0000441b01007387 */ /* 0x000fe20000100800 */
[----:B------:R-:W-:Y:S02]  /*12b0*/  IMAD R0, R29, UR4, RZ ;  /* 0x000000041d007c24 */ /* 0x000fe4000f8e02ff */
[----:B------:R-:W-:Y:S02]  /*12c0*/  IMAD.IADD R13, R5, 0x1, R13 ;  /* 0x00000001050d7824 */ /* 0x000fe400078e020d */
[----:B------:R-:W-:-:S03]  /*12d0*/  IMAD.WIDE.U32 R8, R28, UR4, R8 ;  /* 0x000000041c087c25 */ /* 0x000fc6000f8e0008 */
[----:B------:R-:W-:Y:S01]  /*12e0*/  LEA.HI.X R26, R4, UR13, R13, 0x1, P0 ;  /* 0x0000000d041a7c11 */ /* 0x000fe200080f0c0d */
[----:B------:R-:W-:Y:S01]  /*12f0*/  IMAD R3, R79, R25, R11 ;  /* 0x000000194f037224 */ /* 0x000fe200078e020b */
[----:B------:R-:W-:Y:S01]  /*1300*/  IADD3 R11, P3, PT, R10, R8, RZ ;  /* 0x000000080a0b7210 */ /* 0x000fe20007f7e0ff */
[----:B------:R-:W-:Y:S02]  /*1310*/  IMAD.MOV.U32 R2, RZ, RZ, R10 ;  /* 0x000000ffff027224 */ /* 0x000fe400078e000a */
[C---:B------:R-:W-:Y:S01]  /*1320*/  IMAD R0, R28.reuse, UR5, R0 ;  /* 0x000000051c007c24 */ /* 0x040fe2000f8e0200 */
[----:B------:R-:W-:Y:S01]  /*1330*/  STL [R1+0x40], R26 ;  /* 0x0000401a01007387 */ /* 0x000fe20000100800 */
[C---:B------:R-:W-:Y:S01]  /*1340*/  IMAD.WIDE.U32 R6, R28.reuse, UR4, R6 ;  /* 0x000000041c067c25 */ /* 0x040fe2000f8e0006 */
[----:B------:R-:W2:Y:S03]  /*1350*/  LDCU UR5, c[0x0][0x3e0] ;  /* 0x00007c00ff0577ac */ /* 0x000ea60008000800 */
[----:B------:R-:W-:Y:S01]  /*1360*/  IMAD.WIDE.U32 R4, R28, UR4, R2 ;  /* 0x000000041c047c25 */ /* 0x000fe2000f8e0002 */
[C---:B------:R-:W-:Y:S01]  /*1370*/  IADD3 R12, P2, PT, R10.reuse, R6, RZ ;  /* 0x000000060a0c7210 */ /* 0x040fe20007f5e0ff */
[----:B------:R-:W-:Y:S01]  /*1380*/  UMOV UR4, 0x400 ;  /* 0x0000040000047882 */ /* 0x000fe20000000000 */
[----:B------:R-:W-:Y:S01]  /*1390*/  IADD3 R10, P1, P0, R10, UR17, R6 ;  /* 0x000000110a0a7c10 */ /* 0x000fe2000f83e006 */
[----:B------:R-:W-:Y:S01]  /*13a0*/  IMAD.IADD R2, R0, 0x1, R7 ;  /* 0x0000000100027824 */ /* 0x000fe200078e0207 */
[----:B------:R-:W-:Y:S01]  /*13b0*/  IADD3.X R7, PT, PT, R3, R0, R9, P3, !PT ;  /* 0x0000000003077210 */ /* 0x000fe20001ffe409 */
[----:B------:R-:W-:Y:S01]  /*13c0*/  IMAD.IADD R0, R5, 0x1, R0 ;  /* 0x0000000105007824 */ /* 0x000fe200078e0200 */
[----:B------:R-:W-:Y:S01]  /*13d0*/  LEA R8, P3, R4, UR8, 0x1 ;  /* 0x0000000804087c11 */ /* 0x000fe2000f8608ff */
[----:B-1----:R-:W-:Y:S01]  /*13e0*/  ULEA UR4, UR22, UR4, 0x18 ;  /* 0x0000000416047291 */ /* 0x002fe2000f8ec0ff */
[----:B------:R-:W-:Y:S01]  /*13f0*/  IMAD.X R5, R2, 0x1, R3, P2 ;  /* 0x0000000102057824 */ /* 0x000fe200010e0603 */
[----:B------:R-:W-:-:S02]  /*1400*/  IADD3.X R3, PT, PT, R3, UR7, R2, P1, P0 ;  /* 0x0000000703037c10 */ /* 0x000fc40008fe0402 */
[----:B------:R-:W-:Y:S01]  /*1410*/  LEA.HI.X R9, R4, UR9, R0, 0x1, P3 ;  /* 0x0000000904097c11 */ /* 0x000fe200098f0c00 */
[----:B------:R-:W-:Y:S01]  /*1420*/  IMAD.SHL.U32 R0, R187, 0x10, RZ ;  /* 0x00000010bb007824 */ /* 0x000fe200078e00ff */
[C---:B------:R-:W-:Y:S02]  /*1430*/  LEA R6, P2, R11.reuse, UR8, 0x1 ;  /* 0x000000080b067c11 */ /* 0x040fe4000f8408ff */
[----:B------:R-:W-:Y:S02]  /*1440*/  LEA R4, P1, R12, UR8, 0x1 ;  /* 0x000000080c047c11 */ /* 0x000fe4000f8208ff */
[----:B------:R-:W-:Y:S02]  /*1450*/  LEA R2, P0, R10, UR8, 0x1 ;  /* 0x000000080a027c11 */ /* 0x000fe4000f8008ff */
[----:B------:R-:W-:Y:S02]  /*1460*/  LEA R224, R224, UR4, 0x1 ;  /* 0x00000004e0e07c11 */ /* 0x000fe4000f8e08ff */
[----:B------:R-:W-:-:S02]  /*1470*/  LEA.HI.X R7, R11, UR9, R7, 0x1, P2 ;  /* 0x000000090b077c11 */ /* 0x000fc400090f0c07 */
[----:B------:R-:W-:Y:S01]  /*1480*/  LEA.HI.X R5, R12, UR9, R5, 0x1, P1 ;  /* 0x000000090c057c11 */ /* 0x000fe200088f0c05 */
[----:B------:R-:W-:Y:S01]  /*1490*/  @!PT LDS RZ, [RZ] ;  /* 0x00000000fffff984 */ /* 0x000fe20000000800 */
[----:B------:R-:W-:Y:S01]  /*14a0*/  @!PT LDS RZ, [RZ] ;  /* 0x00000000fffff984 */ /* 0x000fe20000000800 */
[----:B------:R-:W-:Y:S01]  /*14b0*/  @!PT LDS RZ, [RZ] ;  /* 0x00000000fffff984 */ /* 0x000fe20000000800 */
[----:B------:R1:W-:Y:S01]  /*14c0*/  LDGSTS.E.BYPASS.LTC128B.128 [R224], desc[UR26][R8.64] ;  /* 0x0000000008e07fae */ /* 0x0003e2000b981a1a */
[----:B------:R-:W-:-:S03]  /*14d0*/  LEA.HI.X R3, R10, UR9, R3, 0x1, P0 ;  /* 0x000000090a037c11 */ /* 0x000fc600080f0c03 */
[----:B------:R3:W-:Y:S04]  /*14e0*/  LDGSTS.E.BYPASS.LTC128B.128 [R224+0x800], desc[UR26][R6.64] ;  /* 0x0080000006e07fae */ /* 0x0007e8000b981a1a */
[----:B------:R4:W-:Y:S04]  /*14f0*/  LDGSTS.E.BYPASS.LTC128B.128 [R224+0x1000], desc[UR26][R4.64] ;  /* 0x0100000004e07fae */ /* 0x0009e8000b981a1a */
[----:B------:R5:W-:Y:S04]  /*1500*/  LDGSTS.E.BYPASS.LTC128B.128 [R224+0x1800], desc[UR26][R2.64] ;  /* 0x0180000002e07fae */ /* 0x000be8000b981a1a */
[----:B------:R-:W-:Y:S04]  /*1510*/  LDGSTS.E.BYPASS.LTC128B.128 [R224+0x2000], desc[UR26][R22.64] ;  /* 0x0200000016e07fae */ /* 0x000fe8000b981a1a */
[----:B------:R-:W-:Y:S04]  /*1520*/  LDGSTS.E.BYPASS.LTC128B.128 [R224+0x2800], desc[UR26][R18.64] ;  /* 0x0280000012e07fae */ /* 0x000fe8000b981a1a */
[----:B------:R-:W-:Y:S01]  /*1530*/  LDGSTS.E.BYPASS.LTC128B.128 [R224+0x3000], desc[UR26][R16.64] ;  /* 0x0300000010e07fae */ /* 0x000fe2000b981a1a */
[----:B-1----:R-:W-:-:S03]  /*1540*/  IMAD.SHL.U32 R8, R20, 0x20, RZ ;  /* 0x0000002014087824 */ /* 0x002fc600078e00ff */
[----:B------:R1:W-:Y:S01]  /*1550*/  LDGSTS.E.BYPASS.LTC128B.128 [R224+0x3800], desc[UR26][R14.64] ;  /* 0x038000000ee07fae */ /* 0x0003e2000b981a1a */
[----:B---3--:R-:W-:-:S03]  /*1560*/  LOP3.LUT R7, R53, 0x8, R187, 0x78, !PT ;  /* 0x0000000835077812 */ /* 0x008fc600078e78bb */
[----:B------:R-:W0:Y:S01]  /*1570*/  LDGDEPBAR ;  /* 0x00000000000079af */ /* 0x000e220000000000 */
[----:B------:R-:W-:Y:S01]  /*1580*/  SHF.L.U64.HI R6, R20, 0x5, R21 ;  /* 0x0000000514067819 */ /* 0x000fe20000010215 */
[C---:B----4-:R-:W-:Y:S01]  /*1590*/  IMAD.WIDE.U32 R4, R76.reuse, R20, RZ ;  /* 0x000000144c047225 */ /* 0x050fe200078e00ff */
[----:B------:R-:W-:Y:S02]  /*15a0*/  LOP3.LUT R53, R53, 0x8, R186, 0x78, !PT ;  /* 0x0000000835357812 */ /* 0x000fe400078e78ba */
[----:B-----5:R-:W-:Y:S01]  /*15b0*/  LOP3.LUT R2, R185, 0x120, RZ, 0xc0, !PT ;  /* 0x00000120b9027812 */ /* 0x020fe200078ec0ff */
[----:B------:R-:W-:Y:S01]  /*15c0*/  IMAD R3, R76, R21, R5 ;  /* 0x000000154c037224 */ /* 0x000fe200078e0205 */
[----:B------:R-:W-:-:S04]  /*15d0*/  LEA R10, P2, R4, R27, 0x8 ;  /* 0x0000001b040a7211 */ /* 0x000fc800078440ff */
[----:B------:R-:W-:Y:S02]  /*15e0*/  LEA.HI.X R11, R4, R26, R3, 0x8, P2 ;  /* 0x0000001a040b7211 */ /* 0x000fe400010f4403 */
[----:B-1----:R-:W-:Y:S01]  /*15f0*/  LOP3.LUT R14, R2, 0x3e00, R0, 0xf8, !PT ;  /* 0x00003e00020e7812 */ /* 0x002fe200078ef800 */
[----:B------:R-:W-:-:S04]  /*1600*/  DEPBAR.LE SB0, 0x0 ;  /* 0x000080000000791a */ /* 0x000fc80000000000 */
[----:B------:R-:W-:Y:S01]  /*1610*/  BAR.SYNC.DEFER_BLOCKING 0x0 ;  /* 0x0000000000007b1d */ /* 0x000fe20000010000 */
[----:B------:R-:W-:Y:S02]  /*1620*/  LOP3.LUT R0, R0, 0x100, RZ, 0xc0, !PT ;  /* 0x0000010000007812 */ /* 0x000fe400078ec0ff */
[----:B------:R-:W-:Y:S02]  /*1630*/  LEA R2, P0, R4, R8, 0x7 ;  /* 0x0000000804027211 */ /* 0x000fe400078038ff */
[----:B------:R-:W-:Y:S02]  /*1640*/  LOP3.LUT R0, R0, 0x20, R185, 0xf8, !PT ;  /* 0x0000002000007812 */ /* 0x000fe400078ef8b9 */
[----:B------:R-:W-:Y:S02]  /*1650*/  LEA.HI.X R5, R4, R6, R3, 0x7, P0 ;  /* 0x0000000604057211 */ /* 0x000fe400000f3c03 */
[----:B------:R-:W-:Y:S02]  /*1660*/  LOP3.LUT R0, R0, R7, RZ, 0xfc, !PT ;  /* 0x0000000700007212 */ /* 0x000fe400078efcff */
[----:B------:R-:W-:-:S02]  /*1670*/  IADD3 R7, P1, PT, R2, R8, RZ ;  /* 0x0000000802077210 */ /* 0x000fc40007f3e0ff */
[----:B------:R-:W-:Y:S02]  /*1680*/  LEA R12, P0, R20, R2, 0x6 ;  /* 0x00000002140c7211 */ /* 0x000fe400078030ff */
[----:B------:R-:W-:Y:S01]  /*1690*/  LEA R4, P2, R2, R27, 0x1 ;  /* 0x0000001b02047211 */ /* 0x000fe200078408ff */
[----:B------:R-:W-:Y:S01]  /*16a0*/  IMAD.X R3, R5, 0x1, R6, P1 ;  /* 0x0000000105037824 */ /* 0x000fe200008e0606 */
[----:B------:R-:W-:Y:S02]  /*16b0*/  LEA.HI.X R13, R20, R5, R21, 0x6, P0 ;  /* 0x00000005140d7211 */ /* 0x000fe400000f3415 */
[-C--:B------:R-:W-:Y:S02]  /*16c0*/  LEA R8, P1, R7, R27.reuse, 0x1 ;  /* 0x0000001b07087211 */ /* 0x080fe400078208ff */
[----:B------:R-:W-:Y:S02]  /*16d0*/  LEA R6, P0, R12, R27, 0x1 ;  /* 0x0000001b0c067211 */ /* 0x000fe400078008ff */
[----:B------:R-:W-:Y:S01]  /*16e0*/  LEA.HI.X R5, R2, R26, R5, 0x1, P2 ;  /* 0x0000001a02057211 */ /* 0x000fe200010f0c05 */
[----:B------:R-:W-:Y:S01]  /*16f0*/  @!PT LDS RZ, [RZ] ;  /* 0x00000000fffff984 */ /* 0x000fe20000000800 */
[----:B------:R-:W-:Y:S01]  /*1700*/  @!PT LDS RZ, [RZ] ;  /* 0x00000000fffff984 */ /* 0x000fe20000000800 */
[----:B------:R-:W-:Y:S01]  /*1710*/  @!PT LDS RZ, [RZ] ;  /* 0x00000000fffff984 */ /* 0x000fe20000000800 */
[----:B------:R-:W-:Y:S01]  /*1720*/  LDGSTS.E.BYPASS.LTC128B.128 [R224+0x4000], desc[UR26][R10.64] ;  /* 0x040000000ae07fae */ /* 0x000fe2000b981a1a */
[----:B------:R-:W-:-:S02]  /*1730*/  LOP3.LUT R2, R14, R53, RZ, 0xfc, !PT ;  /* 0x000000350e027212 */ /* 0x000fc400078efcff */
[-C--:B------:R-:W-:Y:S01]  /*1740*/  LEA.HI.X R9, R7, R26.reuse, R3, 0x1, P1 ;  /* 0x0000001a07097211 */ /* 0x080fe200008f0c03 */
[----:B------:R-:W-:Y:S01]  /*1750*/  LDGSTS.E.BYPASS.LTC128B.128 [R224+0x4800], desc[UR26][R4.64] ;  /* 0x0480000004e07fae */ /* 0x000fe2000b981a1a */
[----:B------:R-:W-:Y:S02]  /*1760*/  LEA.HI.X R7, R12, R26, R13, 0x1, P0 ;  /* 0x0000001a0c077211 */ /* 0x000fe400000f0c0d */
[----:B------:R-:W-:Y:S01]  /*1770*/  LEA R211, R2, UR4, 0x1 ;  /* 0x0000000402d37c11 */ /* 0x000fe2000f8e08ff */
[----:B------:R1:W-:Y:S01]  /*1780*/  LDGSTS.E.BYPASS.LTC128B.128 [R224+0x5000], desc[UR26][R8.64] ;  /* 0x0500000008e07fae */ /* 0x0003e2000b981a1a */
[----:B------:R-:W-:Y:S01]  /*1790*/  LEA R208, R0, UR4, 0x1 ;  /* 0x0000000400d07c11 */ /* 0x000fe2000f8e08ff */
[----:B------:R-:W-:Y:S01]  /*17a0*/  IMAD.MOV.U32 R0, RZ, RZ, 0x20 ;  /* 0x00000020ff007424 */ /* 0x000fe200078e00ff */
[----:B------:R-:W-:Y:S01]  /*17b0*/  LOP3.LUT P0, RZ, R187, 0x4, RZ, 0xc0, !PT ;  /* 0x00000004bbff7812 */ /* 0x000fe2000780c0ff */
[----:B------:R3:W-:Y:S01]  /*17c0*/  LDGSTS.E.BYPASS.LTC128B.128 [R224+0x5800], desc[UR26][R6.64] ;  /* 0x0580000006e07fae */ /* 0x0007e2000b981a1a */
[----:B------:R-:W-:Y:S01]  /*17d0*/  LOP3.LUT R3, R186, 0x1f0, RZ, 0xc0, !PT ;  /* 0x000001f0ba037812 */ /* 0x000fe200078ec0ff */
[----:B--2---:R-:W-:Y:S01]  /*17e0*/  IMAD R2, R78, UR5, R79 ;  /* 0x000000054e027c24 */ /* 0x004fe2000f8e024f */
[----:B------:R-:W-:Y:S01]  /*17f0*/  SEL R0, R0, 0xffffffe0, !P0 ;  /* 0xffffffe000007807 */ /* 0x000fe20004000000 */
[----:B------:R-:W-:Y:S01]  /*1800*/  LDSM.16.M88.4 R12, [R208+0x2000] ;  /* 0x00200000d00c783b */ /* 0x000fe20000000200 */
[----:B------:R-:W-:Y:S01]  /*1810*/  IADD3 R3, PT, PT, R3, 0x1, R188 ;  /* 0x0000000103037810 */ /* 0x000fe20007ffe0bc */
[----:B------:R-:W-:-:S02]  /*1820*/  IMAD.SHL.U32 R2, R2, 0x20, RZ ;  /* 0x0000002002027824 */ /* 0x000fc400078e00ff */
[----:B------:R-:W-:Y:S01]  /*1830*/  LDSM.16.M88.4 R24, [R208+0x3c00] ;  /* 0x003c0000d018783b */ /* 0x000fe20000000200 */
[C---:B------:R-:W-:Y:S02]  /*1840*/  IMAD.IADD R212, R0.reuse, 0x1, R211 ;  /* 0x0000000100d47824 */ /* 0x040fe400078e02d3 */
[----:B------:R-:W-:Y:S01]  /*1850*/  IMAD.IADD R210, R0, 0x1, R208 ;  /* 0x0000000100d27824 */ /* 0x000fe200078e02d0 */
[----:B------:R-:W-:Y:S04]  /*1860*/  LDSM.16.M88.4 R20, [R208+0x2400] ;  /* 0x00240000d014783b */ /* 0x000fe80000000200 */
[----:B------:R-:W-:Y:S04]  /*1870*/  LDSM.16.M88.4 R44, [R208+0x2800] ;  /* 0x00280000d02c783b */ /* 0x000fe80000000200 */
[----:B------:R-:W-:Y:S04]  /*1880*/  LDSM.16.M88.4 R40, [R208+0x2c00] ;  /* 0x002c0000d028783b */ /* 0x000fe80000000200 */
[----:B-1----:R-:W1:Y:S04]  /*1890*/  LDSM.16.M88.4 R8, [R211] ;  /* 0x00000000d308783b */ /* 0x002e680000000200 */
[----:B---3--:R-:W2:Y:S04]  /*18a0*/  LDSM.16.M88.4 R4, [R211+0x1000] ;  /* 0x00100000d304783b */ /* 0x008ea80000000200 */
[----:B------:R-:W3:Y:S04]  /*18b0*/  LDSM.16.M88.4 R36, [R208+0x3000] ;  /* 0x00300000d024783b */ /* 0x000ee80000000200 */
[----:B------:R-:W4:Y:S04]  /*18c0*/  LDSM.16.M88.4 R32, [R208+0x3400] ;  /* 0x00340000d020783b */ /* 0x000f280000000200 */
[----:B------:R-:W5:Y:S04]  /*18d0*/  LDSM.16.M88.4 R28, [R208+0x3800] ;  /* 0x00380000d01c783b */ /* 0x000f680000000200 */
[----:B------:R-:W-:Y:S04]  /*18e0*/  LDSM.16.M88.4 R16, [R212] ;  /* 0x00000000d410783b */ /* 0x000fe80000000200 */
[----:B------:R-:W5:Y:S04]  /*18f0*/  LDSM.16.M88.4 R48, [R210+0x2000] ;  /* 0x00200000d230783b */ /* 0x000f680000000200 */
[----:B------:R-:W0:Y:S01]  /*1900*/  LDGDEPBAR ;  /* 0x00000000000079af */ /* 0x000e220000000000 */
[-C--:B-1----:R-:W-:Y:S08]  /*1910*/  HMMA.16816.F32 R56, R8, R12.reuse, RZ ;  /* 0x0000000c0838723c */ /* 0x082ff000000018ff */
[C---:B--2---:R-:W-:Y:S08]  /*1920*/  HMMA.16816.F32 R60, R4.reuse, R12, RZ ;  /* 0x0000000c043c723c */ /* 0x044ff000000018ff */
[-C--:B------:R-:W-:Y:S08]  /*1930*/  HMMA.16816.F32 R64, R4, R14.reuse, RZ ;  /* 0x0000000e0440723c */ /* 0x080ff000000018ff */
[----:B------:R-:W-:Y:S01]  /*1940*/  HMMA.16816.F32 R68, R8, R14, RZ ;  /* 0x0000000e0844723c */ /* 0x000fe200000018ff */
[----:B------:R-:W1:Y:S07]  /*1950*/  LDSM.16.M88.4 R12, [R212+0x1000] ;  /* 0x00100000d40c783b */ /* 0x000e6e0000000200 */
[C---:B------:R-:W-:Y:S08]  /*1960*/  HMMA.16816.F32 R172, R4.reuse, R24, RZ ;  /* 0x0000001804ac723c */ /* 0x040ff000000018ff */
[----:B------:R-:W-:Y:S08]  /*1970*/  HMMA.16816.F32 R180, R4, R26, RZ ;  /* 0x0000001a04b4723c */ /* 0x000ff000000018ff */
[C---:B------:R-:W-:Y:S08]  /*1980*/  HMMA.16816.F32 R148, R8.reuse, R24, RZ ;  /* 0x000000180894723c */ /* 0x040ff000000018ff */
[----:B------:R-:W-:Y:S01]  /*1990*/  HMMA.16816.F32 R164, R8, R26, RZ ;  /* 0x0000001a08a4723c */ /* 0x000fe200000018ff */
[----:B------:R-:W2:Y:S07]  /*19a0*/  LDSM.16.M88.4 R24, [R210+0x2400] ;  /* 0x00240000d218783b */ /* 0x000eae0000000200 */
[C---:B------:R-:W-:Y:S08]  /*19b0*/  HMMA.16816.F32 R80, R4.reuse, R20, RZ ;  /* 0x000000140450723c */ /* 0x040ff000000018ff */
[C---:B------:R-:W-:Y:S08]  /*19c0*/  HMMA.16816.F32 R88, R4.reuse, R22, RZ ;  /* 0x000000160458723c */ /* 0x040ff000000018ff */
[C---:B------:R-:W-:Y:S08]  /*19d0*/  HMMA.16816.F32 R96, R4.reuse, R44, RZ ;  /* 0x0000002c0460723c */ /* 0x040ff000000018ff */
[C---:B------:R-:W-:Y:S08]  /*19e0*/  HMMA.16816.F32 R104, R4.reuse, R46, RZ ;  /* 0x0000002e0468723c */ /* 0x040ff000000018ff */
[C---:B------:R-:W-:Y:S08]  /*19f0*/  HMMA.16816.F32 R112, R4.reuse, R40, RZ ;  /* 0x000000280470723c */ /* 0x040ff000000018ff */
[C---:B------:R-:W-:Y:S08]  /*1a00*/  HMMA.16816.F32 R120, R4.reuse, R42, RZ ;  /* 0x0000002a0478723c */ /* 0x040ff000000018ff */
[C---:B---3--:R-:W-:Y:S08]  /*1a10*/  HMMA.16816.F32 R132, R4.reuse, R36, RZ ;  /* 0x000000240484723c */ /* 0x048ff000000018ff */
[C---:B------:R-:W-:Y:S08]  /*1a20*/  HMMA.16816.F32 R136, R4.reuse, R38, RZ ;  /* 0x000000260488723c */ /* 0x040ff000000018ff */
[C---:B----4-:R-:W-:Y:S08]  /*1a30*/  HMMA.16816.F32 R152, R4.reuse, R32, RZ ;  /* 0x000000200498723c */ /* 0x050ff000000018ff */
[C---:B------:R-:W-:Y:S08]  /*1a40*/  HMMA.16816.F32 R156, R4.reuse, R34, RZ ;  /* 0x00000022049c723c */ /* 0x040ff000000018ff */
[C---:B-----5:R-:W-:Y:S08]  /*1a50*/  HMMA.16816.F32 R168, R4.reuse, R28, RZ ;  /* 0x0000001c04a8723c */ /* 0x060ff000000018ff */
[----:B------:R-:W-:Y:S01]  /*1a60*/  HMMA.16816.F32 R176, R4, R30, RZ ;  /* 0x0000001e04b0723c */ /* 0x000fe200000018ff */
[----:B------:R-:W-:Y:S01]  /*1a70*/  IMAD.SHL.U32 R7, R187, 0x2, RZ ;  /* 0x00000002bb077824 */ /* 0x000fe200078e00ff */
[----:B------:R-:W-:-:S02]  /*1a80*/  LOP3.LUT R4, R190, 0x7, RZ, 0xc0, !PT ;  /* 0x00000007be047812 */ /* 0x000fc400078ec0ff */
[----:B------:R-:W-:Y:S02]  /*1a90*/  SHF.R.U32.HI R6, RZ, 0x5, R187 ;  /* 0x00000005ff067819 */ /* 0x000fe400000116bb */
[----:B------:R-:W-:Y:S02]  /*1aa0*/  LOP3.LUT R7, R7, 0x6, RZ, 0xc0, !PT ;  /* 0x0000000607077812 */ /* 0x000fe400078ec0ff */
[----:B------:R-:W-:Y:S01]  /*1ab0*/  HMMA.16816.F32 R72, R8, R20, RZ ;  /* 0x000000140848723c */ /* 0x000fe200000018ff */
[----:B------:R-:W-:Y:S02]  /*1ac0*/  LOP3.LUT R5, R187, 0x1f, RZ, 0xc0, !PT ;  /* 0x0000001fbb057812 */ /* 0x000fe400078ec0ff */
[----:B------:R-:W-:Y:S01]  /*1ad0*/  IADD3 R3, PT, PT, R3, -R77, R4 ;  /* 0x8000004d03037210 */ /* 0x000fe20007ffe004 */
[----:B------:R-:W-:Y:S01]  /*1ae0*/  IMAD R7, R76, 0x80, R7 ;  /* 0x000000804c077824 */ /* 0x000fe200078e0207 */
[----:B------:R-:W-:-:S03]  /*1af0*/  SHF.R.S32.HI R4, RZ, 0x1f, R2 ;  /* 0x0000001fff047819 */ /* 0x000fc60000011402 */
[----:B------:R-:W-:Y:S08]  /*1b00*/  HMMA.16816.F32 R84, R8, R22, RZ ;  /* 0x000000160854723c */ /* 0x000ff000000018ff */
[----:B------:R-:W-:Y:S01]  /*1b10*/  HMMA.16816.F32 R20, R16, R48, R56 ;  /* 0x000000301014723c */ /* 0x000fe20000001838 */
[----:B------:R-:W-:Y:S01]  /*1b20*/  IMAD R56, R184, 0x8, R6 ;  /* 0x00000008b8387824 */ /* 0x000fe200078e0206 */
[----:B------:R-:W-:-:S02]  /*1b30*/  IADD3 R184, P1, P0, R2, R54, R5 ;  /* 0x0000003602b87210 */ /* 0x000fc4000783e005 */
[--C-:B------:R-:W-:Y:S02]  /*1b40*/  IADD3 R2, PT, PT, R3, UR24, R52.reuse ;  /* 0x0000001803027c10 */ /* 0x100fe4000fffe034 */
[----:B------:R-:W-:Y:S02]  /*1b50*/  IADD3.X R55, PT, PT, R4, R55, RZ, P1, P0 ;  /* 0x0000003704377210 */ /* 0x000fe40000fe04ff */
[C---:B------:R-:W-:Y:S01]  /*1b60*/  HMMA.16816.F32 R92, R8.reuse, R44, RZ ;  /* 0x0000002c085c723c */ /* 0x040fe200000018ff */
[C---:B------:R-:W-:Y:S02]  /*1b70*/  VIMNMX R6, PT, PT, R2.reuse, R52, PT ;  /* 0x0000003402067248 */ /* 0x040fe40003fe0100 */
[C-C-:B------:R-:W-:Y:S02]  /*1b80*/  VIADDMNMX R4, R2.reuse, 0x8, R52.reuse, PT ;  /* 0x0000000802047846 */ /* 0x140fe40003800134 */
[C---:B------:R-:W-:Y:S02]  /*1b90*/  ISETP.GE.AND P4, PT, R7.reuse, R6, PT ;  /* 0x000000060700720c */ /* 0x040fe40003f86270 */
[----:B------:R-:W-:Y:S01]  /*1ba0*/  ISETP.GE.AND P1, PT, R7, R4, PT ;  /* 0x000000040700720c */ /* 0x000fe20003f26270 */
[----:B------:R-:W-:Y:S01]  /*1bb0*/  HMMA.16816.F32 R44, R8, R46, RZ ;  /* 0x0000002e082c723c */ /* 0x000fe200000018ff */
[----:B------:R-:W-:-:S02]  /*1bc0*/  VIADDMNMX R5, R2, 0x40, R52, PT ;  /* 0x0000004002057846 */ /* 0x000fc40003800134 */
[----:B------:R-:W-:Y:S02]  /*1bd0*/  FSEL R54, R20, -INF , !P4 ;  /* 0xff80000014367808 */ /* 0x000fe40006000000 */
[----:B------:R-:W-:Y:S02]  /*1be0*/  FSEL R58, R22, -INF , !P1 ;  /* 0xff800000163a7808 */ /* 0x000fe40004800000 */
[----:B------:R-:W-:Y:S01]  /*1bf0*/  VIADDMNMX R2, R2, 0x48, R52, PT ;  /* 0x0000004802027846 */ /* 0x000fe20003800134 */
[----:B------:R-:W-:Y:S01]  /*1c00*/  HMMA.16816.F32 R100, R8, R40, RZ ;  /* 0x000000280864723c */ /* 0x000fe200000018ff */
[----:B------:R-:W-:Y:S02]  /*1c10*/  ISETP.GE.AND P5, PT, R7, R5, PT ;  /* 0x000000050700720c */ /* 0x000fe40003fa6270 */
[----:B------:R-:W-:-:S05]  /*1c20*/  LOP3.LUT R3, R53, 0x120, R185, 0xf8, !PT ;  /* 0x0000012035037812 */ /* 0x000fca00078ef8b9 */
[C---:B------:R-:W-:Y:S08]  /*1c30*/  HMMA.16816.F32 R108, R8.reuse, R42, RZ ;  /* 0x0000002a086c723c */ /* 0x040ff000000018ff */
[C---:B------:R-:W-:Y:S08]  /*1c40*/  HMMA.16816.F32 R116, R8.reuse, R36, RZ ;  /* 0x000000240874723c */ /* 0x040ff000000018ff */
[C---:B------:R-:W-:Y:S08]  /*1c50*/  HMMA.16816.F32 R124, R8.reuse, R38, RZ ;  /* 0x00000026087c723c */ /* 0x040ff000000018ff */
[C---:B------:R-:W-:Y:S08]  /*1c60*/  HMMA.16816.F32 R128, R8.reuse, R32, RZ ;  /* 0x000000200880723c */ /* 0x040ff000000018ff */
[C---:B------:R-:W-:Y:S08]  /*1c70*/  HMMA.16816.F32 R140, R8.reuse, R34, RZ ;  /* 0x00000022088c723c */ /* 0x040ff000000018ff */
[C---:B------:R-:W-:Y:S08]  /*1c80*/  HMMA.16816.F32 R144, R8.reuse, R28, RZ ;  /* 0x0000001c0890723c */ /* 0x040ff000000018ff */
[----:B------:R-:W-:Y:S01]  /*1c90*/  HMMA.16816.F32 R160, R8, R30, RZ ;  /* 0x0000001e08a0723c */ /* 0x000fe200000018ff */
[----:B------:R-:W-:-:S02]  /*1ca0*/  VIADD R8, R7, 0x1 ;  /* 0x0000000107087836 */ /* 0x000fc40000000000 */
[----:B------:R-:W-:-:S03]  /*1cb0*/  VIADD R9, R7, 0x9 ;  /* 0x0000000907097836 */ /* 0x000fc60000000000 */
[C---:B------:R-:W-:Y:S02]  /*1cc0*/  ISETP.GE.AND P2, PT, R8.reuse, R6, PT ;  /* 0x000000060800720c */ /* 0x040fe40003f46270 */
[C---:B-1----:R-:W-:Y:S01]  /*1cd0*/  HMMA.16816.F32 R36, R12.reuse, R48, R60 ;  /* 0x000000300c24723c */ /* 0x042fe2000000183c */
[C---:B------:R-:W-:Y:S02]  /*1ce0*/  ISETP.GE.AND P0, PT, R8.reuse, R4, PT ;  /* 0x000000040800720c */ /* 0x040fe40003f06270 */
[----:B------:R-:W-:Y:S02]  /*1cf0*/  FSEL R57, R21, -INF , !P2 ;  /* 0xff80000015397808 */ /* 0x000fe40005000000 */
[----:B------:R-:W-:Y:S02]  /*1d00*/  FSEL R79, R23, -INF , !P0 ;  /* 0xff800000174f7808 */ /* 0x000fe40004000000 */
[----:B------:R-:W1:Y:S01]  /*1d10*/  LDSM.16.M88.4 R20, [R210+0x2800] ;  /* 0x00280000d214783b */ /* 0x000e620000000200 */
[----:B------:R-:W-:Y:S01]  /*1d20*/  HMMA.16816.F32 R40, R12, R50, R64 ;  /* 0x000000320c28723c */ /* 0x000fe20000001840 */
[----:B------:R-:W-:-:S02]  /*1d30*/  ISETP.GE.AND P6, PT, R8, R5, PT ;  /* 0x000000050800720c */ /* 0x000fc40003fc6270 */
[----:B------:R-:W-:Y:S01]  /*1d40*/  ISETP.GE.AND P3, PT, R8, R2, PT ;  /* 0x000000020800720c */ /* 0x000fe20003f66270 */
[----:B------:R-:W-:-:S04]  /*1d50*/  VIADD R8, R7, 0x8 ;  /* 0x0000000807087836 */ /* 0x000fc80000000000 */
[C---:B------:R-:W-:Y:S01]  /*1d60*/  HMMA.16816.F32 R28, R16.reuse, R50, R68 ;  /* 0x00000032101c723c */ /* 0x040fe20000001844 */
[----:B------:R-:W-:Y:S02]  /*1d70*/  ISETP.GE.AND P0, PT, R8, R5, PT ;  /* 0x000000050800720c */ /* 0x000fe40003f06270 */
[----:B------:R-:W-:Y:S02]  /*1d80*/  FSEL R59, R36, -INF , !P5 ;  /* 0xff800000243b7808 */ /* 0x000fe40006800000 */
[-C--:B------:R-:W-:Y:S02]  /*1d90*/  ISETP.GE.AND P5, PT, R7, R2.reuse, PT ;  /* 0x000000020700720c */ /* 0x080fe40003fa6270 */
[----:B------:R-:W-:Y:S01]  /*1da0*/  ISETP.GE.AND P4, PT, R8, R2, PT ;  /* 0x000000020800720c */ /* 0x000fe20003f86270 */
[----:B--2---:R-:W-:Y:S01]  /*1db0*/  HMMA.16816.F32 R32, R16, R24, R72 ;  /* 0x000000181020723c */ /* 0x004fe20000001848 */
[----:B------:R-:W-:Y:S02]  /*1dc0*/  FSEL R67, R38, -INF , !P5 ;  /* 0xff80000026437808 */ /* 0x000fe40006800000 */
[----:B------:R-:W-:-:S02]  /*1dd0*/  FSEL R64, R40, -INF , !P0 ;  /* 0xff80000028407808 */ /* 0x000fc40004000000 */
[C---:B------:R-:W-:Y:S02]  /*1de0*/  ISETP.GE.AND P5, PT, R9.reuse, R5, PT ;  /* 0x000000050900720c */ /* 0x040fe40003fa6270 */
[----:B------:R-:W-:Y:S02]  /*1df0*/  ISETP.GE.AND P0, PT, R9, R2, PT ;  /* 0x000000020900720c */ /* 0x000fe40003f06270 */
[----:B------:R-:W-:Y:S02]  /*1e00*/  FSEL R60, R37, -INF , !P6 ;  /* 0xff800000253c7808 */ /* 0x000fe40007000000 */
[----:B------:R-:W-:Y:S02]  /*1e10*/  FSEL R68, R39, -INF , !P3 ;  /* 0xff80000027447808 */ /* 0x000fe40005800000 */
[C---:B------:R-:W-:Y:S01]  /*1e20*/  ISETP.GE.AND P1, PT, R8.reuse, R6, PT ;  /* 0x000000060800720c */ /* 0x040fe20003f26270 */
[----:B------:R-:W-:Y:S01]  /*1e30*/  HMMA.16816.F32 R36, R12, R24, R80 ;  /* 0x000000180c24723c */ /* 0x000fe20000001850 */
[----:B------:R-:W-:Y:S01]  /*1e40*/  ISETP.GE.AND P2, PT, R8, R4, PT ;  /* 0x000000040800720c */ /* 0x000fe20003f46270 */
[----:B------:R-:W-:Y:S01]  /*1e50*/  VIADD R8, R7, 0x10 ;  /* 0x0000001007087836 */ /* 0x000fe20000000000 */
[----:B------:R-:W-:-:S02]  /*1e60*/  ISETP.GE.AND P6, PT, R9, R6, PT ;  /* 0x000000060900720c */ /* 0x000fc40003fc6270 */
[----:B------:R-:W-:Y:S01]  /*1e70*/  ISETP.GE.AND P3, PT, R9, R4, PT ;  /* 0x000000040900720c */ /* 0x000fe20003f66270 */
[----:B------:R-:W-:Y:S01]  /*1e80*/  VIADD R9, R7, 0x19 ;  /* 0x0000001907097836 */ /* 0x000fe20000000000 */
[----:B------:R-:W-:Y:S02]  /*1e90*/  FSEL R70, R42, -INF , !P4 ;  /* 0xff8000002a467808 */ /* 0x000fe40006000000 */
[----:B------:R-:W-:Y:S02]  /*1ea0*/  FSEL R65, R41, -INF , !P5 ;  /* 0xff80000029417808 */ /* 0x000fe40006800000 */
[----:B------:R-:W-:Y:S02]  /*1eb0*/  FSEL R77, R43, -INF , !P0 ;  /* 0xff8000002b4d7808 */ /* 0x000fe40004000000 */
[----:B------:R-:W-:Y:S01]  /*1ec0*/  HMMA.16816.F32 R40, R12, R26, R88 ;  /* 0x0000001a0c28723c */ /* 0x000fe20000001858 */
[----:B------:R-:W-:Y:S02]  /*1ed0*/  FSEL R52, R28, -INF , !P1 ;  /* 0xff8000001c347808 */ /* 0x000fe40004800000 */
[----:B------:R-:W-:-:S02]  /*1ee0*/  FSEL R78, R30, -INF , !P2 ;  /* 0xff8000001e4e7808 */ /* 0x000fc40005000000 */
[----:B------:R-:W-:Y:S02]  /*1ef0*/  FSEL R53, R29, -INF , !P6 ;  /* 0xff8000001d357808 */ /* 0x000fe40007000000 */
[----:B------:R-:W-:Y:S02]  /*1f00*/  FSEL R80, R31, -INF , !P3 ;  /* 0xff8000001f507808 */ /* 0x000fe40005800000 */
[----:B------:R-:W-:Y:S01]  /*1f10*/  HMMA.16816.F32 R28, R16, R26, R84 ;  /* 0x0000001a101c723c */ /* 0x000fe20000001854 */
[C---:B------:R-:W-:Y:S01]  /*1f20*/  ISETP.GE.AND P4, PT, R8.reuse, R6, PT ;  /* 0x000000060800720c */ /* 0x040fe20003f86270 */
[----:B------:R-:W2:Y:S01]  /*1f30*/  LDSM.16.M88.4 R24, [R210+0x2c00] ;  /* 0x002c0000d218783b */ /* 0x000ea20000000200 */
[C---:B------:R-:W-:Y:S02]  /*1f40*/  ISETP.GE.AND P1, PT, R8.reuse, R4, PT ;  /* 0x000000040800720c */ /* 0x040fe40003f26270 */
[C---:B------:R-:W-:Y:S02]  /*1f50*/  ISETP.GE.AND P2, PT, R8.reuse, R5, PT ;  /* 0x000000050800720c */ /* 0x040fe40003f46270 */
[----:B------:R-:W-:Y:S01]  /*1f60*/  ISETP.GE.AND P5, PT, R8, R2, PT ;  /* 0x000000020800720c */ /* 0x000fe20003fa6270 */
[----:B------:R-:W-:Y:S01]  /*1f70*/  VIADD R8, R7, 0x11 ;  /* 0x0000001107087836 */ /* 0x000fe20000000000 */
[----:B------:R-:W-:-:S02]  /*1f80*/  FSEL R83, R32, -INF , !P4 ;  /* 0xff80000020537808 */ /* 0x000fc40006000000 */
[----:B------:R-:W-:Y:S02]  /*1f90*/  FSEL R87, R34, -INF , !P1 ;  /* 0xff80000022577808 */ /* 0x000fe40004800000 */
[C---:B------:R-:W-:Y:S02]  /*1fa0*/  ISETP.GE.AND P3, PT, R8.reuse, R6, PT ;  /* 0x000000060800720c */ /* 0x040fe40003f66270 */
[C---:B------:R-:W-:Y:S02]  /*1fb0*/  ISETP.GE.AND P0, PT, R8.reuse, R4, PT ;  /* 0x000000040800720c */ /* 0x040fe40003f06270 */
[C---:B------:R-:W-:Y:S02]  /*1fc0*/  ISETP.GE.AND P6, PT, R8.reuse, R5, PT ;  /* 0x000000050800720c */ /* 0x040fe40003fc6270 */
[----:B------:R-:W-:Y:S01]  /*1fd0*/  ISETP.GE.AND P4, PT, R8, R2, PT ;  /* 0x000000020800720c */ /* 0x000fe20003f86270 */
[----:B------:R-:W-:Y:S01]  /*1fe0*/  VIADD R8, R7, 0x18 ;  /* 0x0000001807087836 */ /* 0x000fe20000000000 */
[----:B------:R-:W-:-:S02]  /*1ff0*/  FSEL R185, R35, -INF , !P0 ;  /* 0xff80000023b97808 */ /* 0x000fc40004000000 */
[----:B------:R-:W-:Y:S02]  /*2000*/  FSEL R84, R33, -INF , !P3 ;  /* 0xff80000021547808 */ /* 0x000fe40005800000 */
[----:B------:R-:W-:Y:S01]  /*2010*/  ISETP.GE.AND P0, PT, R8, R5, PT ;  /* 0x000000050800720c */ /* 0x000fe20003f06270 */
[----:B-1----:R-:W-:Y:S01]  /*2020*/  HMMA.16816.F32 R32, R16, R20, R92 ;  /* 0x000000141020723c */ /* 0x002fe2000000185c */
[----:B------:R-:W-:Y:S02]  /*2030*/  FSEL R61, R36, -INF , !P2 ;  /* 0xff800000243d7808 */ /* 0x000fe40005000000 */
[----:B------:R-:W-:Y:S02]  /*2040*/  FSEL R62, R37, -INF , !P6 ;  /* 0xff800000253e7808 */ /* 0x000fe40007000000 */
[----:B------:R-:W-:Y:S02]  /*2050*/  FSEL R69, R38, -INF , !P5 ;  /* 0xff80000026457808 */ /* 0x000fe40006800000 */
[----:B------:R-:W-:-:S02]  /*2060*/  FSEL R71, R39, -INF , !P4 ;  /* 0xff80000027477808 */ /* 0x000fc40006000000 */
[----:B------:R-:W-:Y:S01]  /*2070*/  FSEL R63, R40, -INF , !P0 ;  /* 0xff800000283f7808 */ /* 0x000fe20004000000 */
[C---:B------:R-:W-:Y:S01]  /*2080*/  HMMA.16816.F32 R36, R12.reuse, R20, R96 ;  /* 0x000000140c24723c */ /* 0x040fe20000001860 */
[C---:B------:R-:W-:Y:S02]  /*2090*/  ISETP.GE.AND P1, PT, R8.reuse, R6, PT ;  /* 0x000000060800720c */ /* 0x040fe40003f26270 */
[C---:B------:R-:W-:Y:S02]  /*20a0*/  ISETP.GE.AND P3, PT, R8.reuse, R4, PT ;  /* 0x000000040800720c */ /* 0x040fe40003f66270 */
[----:B------:R-:W-:Y:S01]  /*20b0*/  ISETP.GE.AND P2, PT, R8, R2, PT ;  /* 0x000000020800720c */ /* 0x000fe20003f46270 */
[----:B------:R-:W-:Y:S01]  /*20c0*/  VIADD R8, R7, 0x20 ;  /* 0x0000002007087836 */ /* 0x000fe20000000000 */
[C---:B------:R-:W-:Y:S01]  /*20d0*/  ISETP.GE.AND P6, PT, R9.reuse, R6, PT ;  /* 0x000000060900720c */ /* 0x040fe20003fc6270 */
[----:B--2---:R-:W-:Y:S01]  /*20e0*/  HMMA.16816.F32 R48, R12, R26, R120 ;  /* 0x0000001a0c30723c */ /* 0x004fe20000001878 */
[----:B------:R-:W-:-:S02]  /*20f0*/  ISETP.GE.AND P4, PT, R9, R4, PT ;  /* 0x000000040900720c */ /* 0x000fc40003f86270 */
[C---:B------:R-:W-:Y:S02]  /*2100*/  ISETP.GE.AND P5, PT, R9.reuse, R5, PT ;  /* 0x000000050900720c */ /* 0x040fe40003fa6270 */
[----:B------:R-:W-:Y:S01]  /*2110*/  ISETP.GE.AND P0, PT, R9, R2, PT ;  /* 0x000000020900720c */ /* 0x000fe20003f06270 */
[----:B------:R-:W-:Y:S01]  /*2120*/  VIADD R9, R7, 0x29 ;  /* 0x0000002907097836 */ /* 0x000fe20000000000 */
[----:B------:R-:W-:Y:S02]  /*2130*/  FSEL R72, R42, -INF , !P2 ;  /* 0xff8000002a487808 */ /* 0x000fe40005000000 */
[----:B------:R-:W-:Y:S02]  /*2140*/  FSEL R81, R28, -INF , !P1 ;  /* 0xff8000001c517808 */ /* 0x000fe40004800000 */
[----:B------:R-:W-:Y:S02]  /*2150*/  FSEL R85, R30, -INF , !P3 ;  /* 0xff8000001e557808 */ /* 0x000fe40005800000 */
[----:B------:R-:W-:-:S02]  /*2160*/  FSEL R66, R41, -INF , !P5 ;  /* 0xff80000029427808 */ /* 0x000fc40006800000 */
[----:B------:R-:W-:Y:S02]  /*2170*/  FSEL R73, R43, -INF , !P0 ;  /* 0xff8000002b497808 */ /* 0x000fe40004000000 */
[----:B------:R-:W-:Y:S01]  /*2180*/  FSEL R82, R29, -INF , !P6 ;  /* 0xff8000001d527808 */ /* 0x000fe20007000000 */
[-C--:B------:R-:W-:Y:S01]  /*2190*/  HMMA.16816.F32 R40, R12, R22.reuse, R104 ;  /* 0x000000160c28723c */ /* 0x080fe20000001868 */
[----:B------:R-:W-:Y:S02]  /*21a0*/  FSEL R86, R31, -INF , !P4 ;  /* 0xff8000001f567808 */ /* 0x000fe40006000000 */
[C---:B------:R-:W-:Y:S02]  /*21b0*/  ISETP.GE.AND P2, PT, R8.reuse, R6, PT ;  /* 0x000000060800720c */ /* 0x040fe40003f46270 */
[C---:B------:R-:W-:Y:S02]  /*21c0*/  ISETP.GE.AND P1, PT, R8.reuse, R4, PT ;  /* 0x000000040800720c */ /* 0x040fe40003f26270 */
[C---:B------:R-:W-:Y:S01]  /*21d0*/  ISETP.GE.AND P3, PT, R8.reuse, R5, PT ;  /* 0x000000050800720c */ /* 0x040fe20003f66270 */
[----:B------:R-:W-:Y:S01]  /*21e0*/  HMMA.16816.F32 R28, R16, R22, R44 ;  /* 0x00000016101c723c */ /* 0x000fe2000000182c */
[----:B------:R-:W1:Y:S01]  /*21f0*/  LDSM.16.M88.4 R20, [R210+0x3000] ;  /* 0x00300000d214783b */ /* 0x000e620000000200 */
        /* <DEDUP_REMOVED lines=11> */
[----:B------:R-:W-:Y:S01]  /*22b0*/  FSEL R90, R37, -INF , !P6 ;  /* 0xff800000255a7808 */ /* 0x000fe20007000000 */
[----:B------:R-:W-:Y:S01]  /*22c0*/  HMMA.16816.F32 R32, R16, R24, R100 ;  /* 0x000000181020723c */ /* 0x000fe20000001864 */
[----:B------:R-:W-:Y:S02]  /*22d0*/  FSEL R95, R39, -INF , !P2 ;  /* 0xff800000275f7808 */ /* 0x000fe40005000000 */
[C---:B------:R-:W-:Y:S02]  /*22e0*/  ISETP.GE.AND P1, PT, R8.reuse, R6, PT ;  /* 0x000000060800720c */ /* 0x040fe40003f26270 */
[----:B------:R-:W-:Y:S02]  /*22f0*/  ISETP.GE.AND P4, PT, R8, R4, PT ;  /* 0x000000040800720c */ /* 0x000fe40003f86270 */
[----:B------:R-:W-:-:S02]  /*2300*/  ISETP.GE.AND P6, PT, R9, R6, PT ;  /* 0x000000060900720c */ /* 0x000fc40003fc6270 */
[----:B------:R-:W-:Y:S02]  /*2310*/  ISETP.GE.AND P2, PT, R9, R4, PT ;  /* 0x000000040900720c */ /* 0x000fe40003f46270 */
[----:B------:R-:W-:Y:S02]  /*2320*/  FSEL R91, R36, -INF , !P3 ;  /* 0xff800000245b7808 */ /* 0x000fe40005800000 */
[----:B------:R-:W-:Y:S02]  /*2330*/  FSEL R94, R38, -INF , !P5 ;  /* 0xff800000265e7808 */ /* 0x000fe40006800000 */
[----:B------:R-:W-:Y:S01]  /*2340*/  FSEL R103, R28, -INF , !P1 ;  /* 0xff8000001c677808 */ /* 0x000fe20004800000 */
[----:B------:R-:W-:Y:S01]  /*2350*/  HMMA.16816.F32 R36, R12, R24, R112 ;  /* 0x000000180c24723c */ /* 0x000fe20000001870 */
[----:B------:R-:W-:Y:S02]  /*2360*/  FSEL R107, R30, -INF , !P4 ;  /* 0xff8000001e6b7808 */ /* 0x000fe40006000000 */
[----:B------:R-:W-:-:S02]  /*2370*/  FSEL R100, R29, -INF , !P6 ;  /* 0xff8000001d647808 */ /* 0x000fc40007000000 */
[----:B------:R-:W-:Y:S02]  /*2380*/  FSEL R106, R31, -INF , !P2 ;  /* 0xff8000001f6a7808 */ /* 0x000fe40005000000 */
[CC--:B------:R-:W-:Y:S01]  /*2390*/  ISETP.GE.AND P0, PT, R8.reuse, R5.reuse, PT ;  /* 0x000000050800720c */ /* 0x0c0fe20003f06270 */
[C---:B------:R-:W-:Y:S01]  /*23a0*/  HMMA.16816.F32 R28, R16.reuse, R26, R108 ;  /* 0x0000001a101c723c */ /* 0x040fe2000000186c */
[----:B------:R-:W2:Y:S01]  /*23b0*/  LDSM.16.M88.4 R24, [R210+0x3400] ;  /* 0x00340000d218783b */ /* 0x000ea20000000200 */
[----:B------:R-:W-:Y:S01]  /*23c0*/  ISETP.GE.AND P3, PT, R8, R2, PT ;  /* 0x000000020800720c */ /* 0x000fe20003f66270 */
[----:B------:R-:W-:Y:S01]  /*23d0*/  VIADD R8, R7, 0x30 ;  /* 0x0000003007087836 */ /* 0x000fe20000000000 */
[----:B------:R-:W-:Y:S02]  /*23e0*/  ISETP.GE.AND P5, PT, R9, R5, PT ;  /* 0x000000050900720c */ /* 0x000fe40003fa6270 */
[----:B------:R-:W-:Y:S02]  /*23f0*/  FSEL R96, R42, -INF , !P3 ;  /* 0xff8000002a607808 */ /* 0x000fe40005800000 */
[----:B------:R-:W-:Y:S01]  /*2400*/  FSEL R92, R41, -INF , !P5 ;  /* 0xff800000295c7808 */ /* 0x000fe20006800000 */
[----:B-1----:R-:W-:Y:S01]  /*2410*/  HMMA.16816.F32 R44, R16, R20, R116 ;  /* 0x00000014102c723c */ /* 0x002fe20000001874 */
[----:B------:R-:W-:-:S02]  /*2420*/  FSEL R93, R40, -INF , !P0 ;  /* 0xff800000285d7808 */ /* 0x000fc40004000000 */
[C---:B------:R-:W-:Y:S02]  /*2430*/  ISETP.GE.AND P3, PT, R8.reuse, R6, PT ;  /* 0x000000060800720c */ /* 0x040fe40003f66270 */
[C---:B------:R-:W-:Y:S02]  /*2440*/  ISETP.GE.AND P1, PT, R8.reuse, R4, PT ;  /* 0x000000040800720c */ /* 0x040fe40003f26270 */
[C---:B------:R-:W-:Y:S02]  /*2450*/  ISETP.GE.AND P4, PT, R8.reuse, R5, PT ;  /* 0x000000050800720c */ /* 0x040fe40003f86270 */
[-C--:B------:R-:W-:Y:S01]  /*2460*/  ISETP.GE.AND P5, PT, R8, R2.reuse, PT ;  /* 0x000000020800720c */ /* 0x080fe20003fa6270 */
[----:B------:R-:W-:Y:S01]  /*2470*/  VIADD R8, R7, 0x31 ;  /* 0x0000003107087836 */ /* 0x000fe20000000000 */
[----:B------:R-:W-:Y:S01]  /*2480*/  ISETP.GE.AND P0, PT, R9, R2, PT ;  /* 0x000000020900720c */ /* 0x000fe20003f06270 */
[----:B------:R-:W-:Y:S01]  /*2490*/  VIADD R9, R7, 0x39 ;  /* 0x0000003907097836 */ /* 0x000fe20000000000 */
[----:B------:R-:W-:-:S02]  /*24a0*/  FSEL R102, R32, -INF , !P3 ;  /* 0xff80000020667808 */ /* 0x000fc40005800000 */
[----:B------:R-:W-:Y:S02]  /*24b0*/  FSEL R97, R43, -INF , !P0 ;  /* 0xff8000002b617808 */ /* 0x000fe40004000000 */
[C---:B------:R-:W-:Y:S01]  /*24c0*/  ISETP.GE.AND P2, PT, R8.reuse, R6, PT ;  /* 0x000000060800720c */ /* 0x040fe20003f46270 */
[----:B------:R-:W-:Y:S01]  /*24d0*/  HMMA.16816.F32 R40, R12, R20, R132 ;  /* 0x000000140c28723c */ /* 0x000fe20000001884 */
[C---:B------:R-:W-:Y:S02]  /*24e0*/  ISETP.GE.AND P0, PT, R8.reuse, R4, PT ;  /* 0x000000040800720c */ /* 0x040fe40003f06270 */
[C---:B------:R-:W-:Y:S02]  /*24f0*/  ISETP.GE.AND P6, PT, R8.reuse, R5, PT ;  /* 0x000000050800720c */ /* 0x040fe40003fc6270 */
[----:B------:R-:W-:Y:S01]  /*2500*/  ISETP.GE.AND P3, PT, R8, R2, PT ;  /* 0x000000020800720c */ /* 0x000fe20003f66270 */
[----:B------:R-:W-:Y:S01]  /*2510*/  VIADD R8, R7, 0x38 ;  /* 0x0000003807087836 */ /* 0x000fe20000000000 */
[----:B------:R-:W-:-:S02]  /*2520*/  FSEL R99, R33, -INF , !P2 ;  /* 0xff80000021637808 */ /* 0x000fc40005000000 */
[----:B------:R-:W-:Y:S02]  /*2530*/  FSEL R120, R34, -INF , !P1 ;  /* 0xff80000022787808 */ /* 0x000fe40004800000 */
[----:B------:R-:W-:Y:S02]  /*2540*/  FSEL R121, R35, -INF , !P0 ;  /* 0xff80000023797808 */ /* 0x000fe40004000000 */
[----:B------:R-:W-:Y:S01]  /*2550*/  FSEL R109, R36, -INF , !P4 ;  /* 0xff800000246d7808 */ /* 0x000fe20006000000 */
[----:B------:R-:W-:Y:S01]  /*2560*/  HMMA.16816.F32 R32, R16, R22, R124 ;  /* 0x000000161020723c */ /* 0x000fe2000000187c */
[----:B------:R-:W-:Y:S02]  /*2570*/  FSEL R108, R37, -INF , !P6 ;  /* 0xff800000256c7808 */ /* 0x000fe40007000000 */
[----:B------:R-:W-:Y:S02]  /*2580*/  FSEL R112, R38, -INF , !P5 ;  /* 0xff80000026707808 */ /* 0x000fe40006800000 */
[----:B------:R-:W-:-:S02]  /*2590*/  FSEL R114, R39, -INF , !P3 ;  /* 0xff80000027727808 */ /* 0x000fc40005800000 */
[CC--:B------:R-:W-:Y:S01]  /*25a0*/  ISETP.GE.AND P0, PT, R8.reuse, R5.reuse, PT ;  /* 0x000000050800720c */ /* 0x0c0fe20003f06270 */
[----:B------:R-:W-:Y:S01]  /*25b0*/  HMMA.16816.F32 R36, R12, R22, R136 ;  /* 0x000000160c24723c */ /* 0x000fe20000001888 */
[----:B------:R-:W1:Y:S01]  /*25c0*/  LDSM.16.M88.4 R20, [R210+0x3800] ;  /* 0x00380000d214783b */ /* 0x000e620000000200 */
[C---:B------:R-:W-:Y:S02]  /*25d0*/  ISETP.GE.AND P2, PT, R8.reuse, R6, PT ;  /* 0x000000060800720c */ /* 0x040fe40003f46270 */
[C---:B------:R-:W-:Y:S02]  /*25e0*/  ISETP.GE.AND P1, PT, R8.reuse, R4, PT ;  /* 0x000000040800720c */ /* 0x040fe40003f26270 */
[----:B------:R-:W-:Y:S01]  /*25f0*/  ISETP.GE.AND P4, PT, R8, R2, PT ;  /* 0x000000020800720c */ /* 0x000fe20003f86270 */
[----:B------:R-:W-:Y:S01]  /*2600*/  VIADD R8, R7, 0x40 ;  /* 0x0000004007087836 */ /* 0x000fe20000000000 */
[C---:B------:R-:W-:Y:S02]  /*2610*/  ISETP.GE.AND P5, PT, R9.reuse, R5, PT ;  /* 0x000000050900720c */ /* 0x040fe40003fa6270 */
[----:B------:R-:W-:-:S02]  /*2620*/  ISETP.GE.AND P6, PT, R9, R6, PT ;  /* 0x000000060900720c */ /* 0x000fc40003fc6270 */
[----:B------:R-:W-:Y:S02]  /*2630*/  ISETP.GE.AND P3, PT, R9, R4, PT ;  /* 0x000000040900720c */ /* 0x000fe40003f66270 */
[----:B------:R-:W-:Y:S02]  /*2640*/  FSEL R113, R50, -INF , !P4 ;  /* 0xff80000032717808 */ /* 0x000fe40006000000 */
[----:B------:R-:W-:Y:S02]  /*2650*/  FSEL R98, R28, -INF , !P2 ;  /* 0xff8000001c627808 */ /* 0x000fe40005000000 */
[----:B------:R-:W-:Y:S02]  /*2660*/  FSEL R117, R30, -INF , !P1 ;  /* 0xff8000001e757808 */ /* 0x000fe40004800000 */
[----:B------:R-:W-:Y:S02]  /*2670*/  FSEL R110, R49, -INF , !P5 ;  /* 0xff800000316e7808 */ /* 0x000fe40006800000 */
        /* <DEDUP_REMOVED lines=10> */
[----:B------:R-:W3:Y:S01]  /*2720*/  LDSM.16.M88.4 R28, [R210+0x3c00] ;  /* 0x003c0000d21c783b */ /* 0x000ee20000000200 */
[----:B------:R-:W-:Y:S01]  /*2730*/  FSEL R115, R51, -INF , !P0 ;  /* 0xff80000033737808 */ /* 0x000fe20004000000 */
[----:B------:R-:W-:-:S04]  /*2740*/  DEPBAR.LE SB0, 0x0 ;  /* 0x000080000000791a */ /* 0x000fc80000000000 */
[C---:B------:R-:W-:Y:S01]  /*2750*/  ISETP.GE.AND P3, PT, R8.reuse, R6, PT ;  /* 0x000000060800720c */ /* 0x040fe20003f66270 */
[----:B--2---:R-:W-:Y:S01]  /*2760*/  HMMA.16816.F32 R48, R12, R24, R152 ;  /* 0x000000180c30723c */ /* 0x004fe20000001898 */
[----:B------:R-:W-:Y:S01]  /*2770*/  BAR.SYNC.DEFER_BLOCKING 0x0 ;  /* 0x0000000000007b1d */ /* 0x000fe20000010000 */
[----:B------:R-:W-:Y:S02]  /*2780*/  ISETP.GE.AND P0, PT, R8, R4, PT ;  /* 0x000000040800720c */ /* 0x000fe40003f06270 */
[----:B------:R-:W-:Y:S02]  /*2790*/  FSEL R191, R44, -INF , !P4 ;  /* 0xff8000002cbf7808 */ /* 0x000fe40006000000 */
[C---:B------:R-:W-:Y:S02]  /*27a0*/  ISETP.GE.AND P6, PT, R8.reuse, R5, PT ;  /* 0x000000050800720c */ /* 0x040fe40003fc6270 */
[----:B------:R-:W-:Y:S01]  /*27b0*/  ISETP.GE.AND P4, PT, R8, R2, PT ;  /* 0x000000020800720c */ /* 0x000fe20003f86270 */
[----:B------:R-:W-:Y:S01]  /*27c0*/  VIADD R8, R7, 0x48 ;  /* 0x0000004807087836 */ /* 0x000fe20000000000 */
[----:B------:R-:W-:-:S02]  /*27d0*/  FSEL R190, R45, -INF , !P3 ;  /* 0xff8000002dbe7808 */ /* 0x000fc40005800000 */
[----:B------:R-:W-:Y:S02]  /*27e0*/  FSEL R197, R46, -INF , !P2 ;  /* 0xff8000002ec57808 */ /* 0x000fe40005000000 */
[----:B------:R-:W-:Y:S02]  /*27f0*/  FSEL R199, R47, -INF , !P0 ;  /* 0xff8000002fc77808 */ /* 0x000fe40004000000 */
[----:B------:R-:W-:Y:S01]  /*2800*/  HMMA.16816.F32 R44, R16, R24, R128 ;  /* 0x00000018102c723c */ /* 0x000fe20000001880 */
[----:B------:R-:W-:Y:S02]  /*2810*/  FSEL R220, R40, -INF , !P1 ;  /* 0xff80000028dc7808 */ /* 0x000fe40004800000 */
[C---:B------:R-:W-:Y:S02]  /*2820*/  ISETP.GE.AND P2, PT, R8.reuse, R5, PT ;  /* 0x000000050800720c */ /* 0x040fe40003f46270 */
[C---:B------:R-:W-:Y:S02]  /*2830*/  ISETP.GE.AND P3, PT, R8.reuse, R6, PT ;  /* 0x000000060800720c */ /* 0x040fe40003f66270 */
[----:B------:R-:W-:-:S02]  /*2840*/  ISETP.GE.AND P0, PT, R8, R4, PT ;  /* 0x000000040800720c */ /* 0x000fc40003f06270 */
[----:B------:R-:W-:Y:S01]  /*2850*/  ISETP.GE.AND P1, PT, R8, R2, PT ;  /* 0x000000020800720c */ /* 0x000fe20003f26270 */
[----:B------:R-:W-:Y:S01]  /*2860*/  VIADD R8, R7, 0x50 ;  /* 0x0000005007087836 */ /* 0x000fe20000000000 */
[----:B------:R-:W-:Y:S02]  /*2870*/  FSEL R229, R42, -INF , !P5 ;  /* 0xff8000002ae57808 */ /* 0x000fe40006800000 */
[----:B------:R-:W-:Y:S02]  /*2880*/  ISETP.GE.AND P5, PT, R9, R5, PT ;  /* 0x000000050900720c */ /* 0x000fe40003fa6270 */
[----:B------:R-:W-:Y:S02]  /*2890*/  FSEL R219, R41, -INF , !P6 ;  /* 0xff80000029db7808 */ /* 0x000fe40007000000 */
[----:B------:R-:W-:Y:S02]  /*28a0*/  FSEL R228, R43, -INF , !P4 ;  /* 0xff8000002be47808 */ /* 0x000fe40006000000 */
[----:B------:R-:W-:Y:S01]  /*28b0*/  FSEL R227, R38, -INF , !P1 ;  /* 0xff80000026e37808 */ /* 0x000fe20004800000 */
[----:B------:R-:W-:Y:S01]  /*28c0*/  HMMA.16816.F32 R40, R12, R26, R156 ;  /* 0x0000001a0c28723c */ /* 0x000fe2000000189c */
[----:B------:R-:W-:-:S02]  /*28d0*/  FSEL R189, R32, -INF , !P3 ;  /* 0xff80000020bd7808 */ /* 0x000fc40005800000 */
[----:B------:R-:W-:Y:S02]  /*28e0*/  FSEL R196, R34, -INF , !P0 ;  /* 0xff80000022c47808 */ /* 0x000fe40004000000 */
[----:B------:R-:W-:Y:S02]  /*28f0*/  FSEL R214, R37, -INF , !P5 ;  /* 0xff80000025d67808 */ /* 0x000fe40006800000 */
[C---:B------:R-:W-:Y:S02]  /*2900*/  ISETP.GE.AND P6, PT, R9.reuse, R6, PT ;  /* 0x000000060900720c */ /* 0x040fe40003fc6270 */
[----:B------:R-:W-:Y:S02]  /*2910*/  ISETP.GE.AND P4, PT, R9, R4, PT ;  /* 0x000000040900720c */ /* 0x000fe40003f86270 */
[----:B------:R-:W-:Y:S02]  /*2920*/  FSEL R225, R36, -INF , !P2 ;  /* 0xff80000024e17808 */ /* 0x000fe40005000000 */
[----:B------:R-:W-:-:S02]  /*2930*/  ISETP.GE.AND P1, PT, R8, R6, PT ;  /* 0x000000060800720c */ /* 0x000fc40003f26270 */
[C---:B------:R-:W-:Y:S02]  /*2940*/  ISETP.GE.AND P3, PT, R8.reuse, R4, PT ;  /* 0x000000040800720c */ /* 0x040fe40003f66270 */
[C---:B------:R-:W-:Y:S02]  /*2950*/  ISETP.GE.AND P0, PT, R8.reuse, R5, PT ;  /* 0x000000050800720c */ /* 0x040fe40003f06270 */
[-C--:B------:R-:W-:Y:S01]  /*2960*/  ISETP.GE.AND P5, PT, R8, R2.reuse, PT ;  /* 0x000000020800720c */ /* 0x080fe20003fa6270 */
[----:B------:R-:W-:Y:S01]  /*2970*/  VIADD R8, R7, 0x51 ;  /* 0x0000005107087836 */ /* 0x000fe20000000000 */
[----:B------:R-:W-:Y:S01]  /*2980*/  ISETP.GE.AND P2, PT, R9, R2, PT ;  /* 0x000000020900720c */ /* 0x000fe20003f46270 */
[----:B------:R-:W-:Y:S01]  /*2990*/  VIADD R9, R7, 0x59 ;  /* 0x0000005907097836 */ /* 0x000fe20000000000 */
[----:B------:R-:W-:Y:S02]  /*29a0*/  FSEL R159, R33, -INF , !P6 ;  /* 0xff800000219f7808 */ /* 0x000fe40007000000 */
[----:B------:R-:W-:-:S02]  /*29b0*/  FSEL R195, R35, -INF , !P4 ;  /* 0xff80000023c37808 */ /* 0x000fc40006000000 */
[----:B------:R-:W-:Y:S01]  /*29c0*/  FSEL R226, R39, -INF , !P2 ;  /* 0xff80000027e27808 */ /* 0x000fe20005000000 */
[----:B------:R-:W-:Y:S01]  /*29d0*/  HMMA.16816.F32 R32, R16, R26, R140 ;  /* 0x0000001a1020723c */ /* 0x000fe2000000188c */
[C---:B------:R-:W-:Y:S02]  /*29e0*/  ISETP.GE.AND P4, PT, R8.reuse, R6, PT ;  /* 0x000000060800720c */ /* 0x040fe40003f86270 */
[----:B------:R-:W-:Y:S02]  /*29f0*/  ISETP.GE.AND P2, PT, R8, R4, PT ;  /* 0x000000040800720c */ /* 0x000fe40003f46270 */
[----:B------:R-:W-:Y:S02]  /*2a00*/  FSEL R188, R44, -INF , !P1 ;  /* 0xff8000002cbc7808 */ /* 0x000fe40004800000 */
[----:B------:R-:W-:Y:S01]  /*2a10*/  FSEL R158, R45, -INF , !P4 ;  /* 0xff8000002d9e7808 */ /* 0x000fe20006000000 */
[----:B-1----:R-:W-:Y:S01]  /*2a20*/  HMMA.16816.F32 R36, R12, R20, R168 ;  /* 0x000000140c24723c */ /* 0x002fe200000018a8 */
[----:B------:R-:W-:-:S02]  /*2a30*/  FSEL R193, R46, -INF , !P3 ;  /* 0xff8000002ec17808 */ /* 0x000fc40005800000 */
[----:B------:R-:W-:Y:S02]  /*2a40*/  FSEL R194, R47, -INF , !P2 ;  /* 0xff8000002fc27808 */ /* 0x000fe40005000000 */
[CC--:B------:R-:W-:Y:S02]  /*2a50*/  ISETP.GE.AND P6, PT, R8.reuse, R5.reuse, PT ;  /* 0x000000050800720c */ /* 0x0c0fe40003fc6270 */
[----:B------:R-:W-:Y:S01]  /*2a60*/  ISETP.GE.AND P1, PT, R8, R2, PT ;  /* 0x000000020800720c */ /* 0x000fe20003f26270 */
[----:B------:R-:W-:Y:S01]  /*2a70*/  HMMA.16816.F32 R44, R16, R20, R144 ;  /* 0x00000014102c723c */ /* 0x000fe20000001890 */
[C---:B------:R-:W-:Y:S01]  /*2a80*/  VIADD R8, R7.reuse, 0x58 ;  /* 0x0000005807087836 */ /* 0x040fe20000000000 */
[----:B------:R-:W-:Y:S01]  /*2a90*/  FSEL R204, R48, -INF , !P0 ;  /* 0xff80000030cc7808 */ /* 0x000fe20004000000 */
[----:B------:R-:W-:Y:S01]  /*2aa0*/  VIADD R20, R7, 0x68 ;  /* 0x0000006807147836 */ /* 0x000fe20000000000 */
[----:B------:R-:W-:Y:S01]  /*2ab0*/  FSEL R206, R51, -INF , !P1 ;  /* 0xff80000033ce7808 */ /* 0x000fe20004800000 */
[----:B------:R-:W-:Y:S01]  /*2ac0*/  VIADD R21, R7, 0x69 ;  /* 0x0000006907157836 */ /* 0x000fe20000000000 */
[----:B------:R-:W-:-:S02]  /*2ad0*/  ISETP.GE.AND P2, PT, R8, R5, PT ;  /* 0x000000050800720c */ /* 0x000fc40003f46270 */
[C---:B------:R-:W-:Y:S01]  /*2ae0*/  ISETP.GE.AND P3, PT, R8.reuse, R6, PT ;  /* 0x000000060800720c */ /* 0x040fe20003f66270 */
[----:B---3--:R-:W-:Y:S01]  /*2af0*/  HMMA.16816.F32 R24, R16, R28, R148 ;  /* 0x0000001c1018723c */ /* 0x008fe20000001894 */
[C---:B------:R-:W-:Y:S02]  /*2b00*/  ISETP.GE.AND P4, PT, R8.reuse, R4, PT ;  /* 0x000000040800720c */ /* 0x040fe40003f86270 */
[----:B------:R-:W-:Y:S01]  /*2b10*/  ISETP.GE.AND P0, PT, R8, R2, PT ;  /* 0x000000020800720c */ /* 0x000fe20003f06270 */
[----:B------:R-:W-:Y:S01]  /*2b20*/  VIADD R8, R7, 0x60 ;  /* 0x0000006007087836 */ /* 0x000fe20000000000 */
[----:B------:R-:W-:Y:S02]  /*2b30*/  ISETP.GE.AND P1, PT, R9, R5, PT ;  /* 0x000000050900720c */ /* 0x000fe40003f26270 */
[----:B------:R-:W-:Y:S02]  /*2b40*/  FSEL R205, R42, -INF , !P0 ;  /* 0xff8000002acd7808 */ /* 0x000fe40004000000 */
[----:B------:R-:W-:-:S02]  /*2b50*/  FSEL R157, R32, -INF , !P3 ;  /* 0xff800000209d7808 */ /* 0x000fc40005800000 */
[----:B------:R-:W-:Y:S02]  /*2b60*/  FSEL R192, R34, -INF , !P4 ;  /* 0xff80000022c07808 */ /* 0x000fe40006000000 */
[----:B------:R-:W-:Y:S02]  /*2b70*/  FSEL R200, R41, -INF , !P1 ;  /* 0xff80000029c87808 */ /* 0x000fe40004800000 */
[----:B------:R-:W-:Y:S02]  /*2b80*/  FSEL R202, R49, -INF , !P6 ;  /* 0xff80000031ca7808 */ /* 0x000fe40007000000 */
[----:B------:R-:W-:Y:S02]  /*2b90*/  FSEL R207, R50, -INF , !P5 ;  /* 0xff80000032cf7808 */ /* 0x000fe40006800000 */
[----:B------:R-:W-:Y:S02]  /*2ba0*/  FSEL R201, R40, -INF , !P2 ;  /* 0xff80000028c97808 */ /* 0x000fe40005000000 */
[----:B------:R-:W-:-:S02]  /*2bb0*/  ISETP.GE.AND P0, PT, R8, R6, PT ;  /* 0x000000060800720c */ /* 0x000fc40003f06270 */
[C---:B------:R-:W-:Y:S02]  /*2bc0*/  ISETP.GE.AND P3, PT, R8.reuse, R4, PT ;  /* 0x000000040800720c */ /* 0x040fe40003f66270 */
[C---:B------:R-:W-:Y:S02]  /*2bd0*/  ISETP.GE.AND P4, PT, R8.reuse, R5, PT ;  /* 0x000000050800720c */ /* 0x040fe40003f86270 */
[----:B------:R-:W-:Y:S01]  /*2be0*/  ISETP.GE.AND P1, PT, R8, R2, PT ;  /* 0x000000020800720c */ /* 0x000fe20003f26270 */
[----:B------:R-:W-:Y:S01]  /*2bf0*/  VIADD R8, R7, 0x61 ;  /* 0x0000006107087836 */ /* 0x000fe20000000000 */
[C---:B------:R-:W-:Y:S02]  /*2c00*/  ISETP.GE.AND P6, PT, R9.reuse, R6, PT ;  /* 0x000000060900720c */ /* 0x040fe40003fc6270 */
[C---:B------:R-:W-:Y:S02]  /*2c10*/  ISETP.GE.AND P5, PT, R9.reuse, R4, PT ;  /* 0x000000040900720c */ /* 0x040fe40003fa6270 */
[----:B------:R-:W-:-:S02]  /*2c20*/  ISETP.GE.AND P2, PT, R9, R2, PT ;  /* 0x000000020900720c */ /* 0x000fc40003f46270 */
[----:B------:R-:W-:Y:S02]  /*2c30*/  FSEL R152, R33, -INF , !P6 ;  /* 0xff80000021987808 */ /* 0x000fe40007000000 */
[----:B------:R-:W-:Y:S02]  /*2c40*/  FSEL R203, R43, -INF , !P2 ;  /* 0xff8000002bcb7808 */ /* 0x000fe40005000000 */
[----:B------:R-:W-:Y:S01]  /*2c50*/  FSEL R171, R35, -INF , !P5 ;  /* 0xff80000023ab7808 */ /* 0x000fe20006800000 */
[----:B------:R-:W-:Y:S01]  /*2c60*/  HMMA.16816.F32 R40, R12, R28, R172 ;  /* 0x0000001c0c28723c */ /* 0x000fe200000018ac */
[----:B------:R-:W-:Y:S02]  /*2c70*/  FSEL R155, R44, -INF , !P0 ;  /* 0xff8000002c9b7808 */ /* 0x000fe40004000000 */
[C---:B------:R-:W-:Y:S02]  /*2c80*/  ISETP.GE.AND P5, PT, R8.reuse, R6, PT ;  /* 0x000000060800720c */ /* 0x040fe40003fa6270 */
[----:B------:R-:W-:-:S02]  /*2c90*/  ISETP.GE.AND P2, PT, R8, R4, PT ;  /* 0x000000040800720c */ /* 0x000fc40003f46270 */
[C---:B------:R-:W-:Y:S01]  /*2ca0*/  ISETP.GE.AND P6, PT, R8.reuse, R5, PT ;  /* 0x000000050800720c */ /* 0x040fe20003fc6270 */
[C---:B------:R-:W-:Y:S01]  /*2cb0*/  HMMA.16816.F32 R32, R16.reuse, R22, R160 ;  /* 0x000000161020723c */ /* 0x040fe200000018a0 */
[----:B------:R-:W-:Y:S01]  /*2cc0*/  ISETP.GE.AND P0, PT, R8, R2, PT ;  /* 0x000000020800720c */ /* 0x000fe20003f06270 */
[----:B------:R-:W-:Y:S01]  /*2cd0*/  VIADD R8, R7, 0x70 ;  /* 0x0000007007087836 */ /* 0x000fe20000000000 */
[----:B------:R-:W-:Y:S02]  /*2ce0*/  FSEL R154, R45, -INF , !P5 ;  /* 0xff8000002d9a7808 */ /* 0x000fe40006800000 */
[----:B------:R-:W-:Y:S02]  /*2cf0*/  FSEL R168, R46, -INF , !P3 ;  /* 0xff8000002ea87808 */ /* 0x000fe40005800000 */
[----:B------:R-:W-:Y:S01]  /*2d00*/  FSEL R170, R47, -INF , !P2 ;  /* 0xff8000002faa7808 */ /* 0x000fe20005000000 */
[----:B------:R-:W-:Y:S01]  /*2d10*/  HMMA.16816.F32 R16, R16, R30, R164 ;  /* 0x0000001e1010723c */ /* 0x000fe200000018a4 */
[----:B------:R-:W-:-:S02]  /*2d20*/  FSEL R174, R36, -INF , !P4 ;  /* 0xff80000024ae7808 */ /* 0x000fc40006000000 */
[----:B------:R-:W-:Y:S02]  /*2d30*/  FMNMX3.FTZ R9, R54, R57, R52, !PT ;  /* 0x0000003936097276 */ /* 0x000fe40007810034 */
[C---:B------:R-:W-:Y:S02]  /*2d40*/  ISETP.GE.AND P3, PT, R8.reuse, R6, PT ;  /* 0x000000060800720c */ /* 0x040fe40003f66270 */
[C---:B------:R-:W-:Y:S01]  /*2d50*/  ISETP.GE.AND P2, PT, R8.reuse, R4, PT ;  /* 0x000000040800720c */ /* 0x040fe20003f46270 */
[----:B------:R-:W-:Y:S01]  /*2d60*/  HMMA.16816.F32 R28, R12, R30, R180 ;  /* 0x0000001e0c1c723c */ /* 0x000fe200000018b4 */
[C---:B------:R-:W-:Y:S02]  /*2d70*/  ISETP.GE.AND P5, PT, R8.reuse, R5, PT ;  /* 0x000000050800720c */ /* 0x040fe40003fa6270 */
[----:B------:R-:W-:Y:S01]  /*2d80*/  ISETP.GE.AND P4, PT, R8, R2, PT ;  /* 0x000000020800720c */ /* 0x000fe20003f86270 */
[----:B------:R-:W-:Y:S01]  /*2d90*/  VIADD R8, R7, 0x71 ;  /* 0x0000007107087836 */ /* 0x000fe20000000000 */
[----:B------:R-:W-:-:S02]  /*2da0*/  FMNMX3.FTZ R9, R9, R53, R83, !PT ;  /* 0x0000003509097276 */ /* 0x000fc40007810053 */
[----:B------:R-:W-:Y:S02]  /*2db0*/  FSEL R173, R37, -INF , !P6 ;  /* 0xff80000025ad7808 */ /* 0x000fe40007000000 */
[----:B------:R-:W-:Y:S02]  /*2dc0*/  FSEL R198, R38, -INF , !P1 ;  /* 0xff80000026c67808 */ /* 0x000fe40004800000 */
[----:B------:R-:W-:Y:S02]  /*2dd0*/  FSEL R175, R39, -INF , !P0 ;  /* 0xff80000027af7808 */ /* 0x000fe40004000000 */
[----:B------:R-:W-:Y:S01]  /*2de0*/  FSEL R153, R24, -INF , !P3 ;  /* 0xff80000018997808 */ /* 0x000fe20005800000 */
[----:B------:R-:W-:Y:S01]  /*2df0*/  HMMA.16816.F32 R36, R12, R22, R176 ;  /* 0x000000160c24723c */ /* 0x000fe200000018b0 */
[C---:B------:R-:W-:Y:S01]  /*2e00*/  ISETP.GE.AND P6, PT, R8.reuse, R6, PT ;  /* 0x000000060800720c */ /* 0x040fe20003fc6270 */
[C---:B------:R-:W-:Y:S01]  /*2e10*/  VIADD R22, R7.reuse, 0x78 ;  /* 0x0000007807167836 */ /* 0x040fe20000000000 */
[C---:B------:R-:W-:Y:S01]  /*2e20*/  ISETP.GE.AND P1, PT, R8.reuse, R4, PT ;  /* 0x000000040800720c */ /* 0x040fe20003f26270 */
[----:B------:R-:W-:Y:S01]  /*2e30*/  VIADD R23, R7, 0x79 ;  /* 0x0000007907177836 */ /* 0x000fe20000000000 */
[----:B------:R-:W-:-:S02]  /*2e40*/  ISETP.GE.AND P0, PT, R8, R5, PT ;  /* 0x000000050800720c */ /* 0x000fc40003f06270 */
[----:B------:R-:W-:Y:S02]  /*2e50*/  ISETP.GE.AND P3, PT, R8, R2, PT ;  /* 0x000000020800720c */ /* 0x000fe40003f66270 */
[----:B------:R-:W-:Y:S02]  /*2e60*/  FMNMX3.FTZ R8, R9, R84, R81, !PT ;  /* 0x0000005409087276 */ /* 0x000fe40007810051 */
[----:B------:R-:W-:Y:S02]  /*2e70*/  FSEL R162, R26, -INF , !P2 ;  /* 0xff8000001aa27808 */ /* 0x000fe40005000000 */
[----:B------:R-:W-:Y:S02]  /*2e80*/  FMNMX3.FTZ R8, R8, R82, R105, !PT ;  /* 0x0000005208087276 */ /* 0x000fe40007810069 */
[----:B------:R-:W-:Y:S02]  /*2e90*/  ISETP.GE.AND P2, PT, R20, R5, PT ;  /* 0x000000051400720c */ /* 0x000fe40003f46270 */
        /* <DEDUP_REMOVED lines=11> */
[----:B------:R-:W-:Y:S02]  /*2f50*/  ISETP.GE.AND P1, PT, R21, R5, PT ;  /* 0x000000051500720c */ /* 0x000fe40003f26270 */
[----:B------:R-:W-:-:S02]  /*2f60*/  ISETP.GE.AND P0, PT, R20, R6, PT ;  /* 0x000000061400720c */ /* 0x000fc40003f06270 */
[----:B------:R-:W-:Y:S02]  /*2f70*/  ISETP.NE.AND P2, PT, R215, 0x1, PT ;  /* 0x00000001d700780c */ /* 0x000fe40003f45270 */
[----:B------:R-:W-:Y:S02]  /*2f80*/  FMNMX3.FTZ R7, R7, R158, R157, !PT ;  /* 0x0000009e07077276 */ /* 0x000fe4000781009d */
[----:B------:R-:W-:Y:S02]  /*2f90*/  FSEL R160, R37, -INF , !P1 ;  /* 0xff80000025a07808 */ /* 0x000fe40004800000 */
[----:B------:R-:W-:Y:S02]  /*2fa0*/  FSEL R145, R32, -INF , !P0 ;  /* 0xff80000020917808 */ /* 0x000fe40004000000 */
[----:B------:R-:W-:Y:S02]  /*2fb0*/  FSEL R150, R25, -INF , !P6 ;  /* 0xff80000019967808 */ /* 0x000fe40007000000 */
[----:B------:R-:W-:-:S02]  /*2fc0*/  FSEL R172, R40, -INF , !P5 ;  /* 0xff80000028ac7808 */ /* 0x000fc40006800000 */
[CC--:B------:R-:W-:Y:S02]  /*2fd0*/  ISETP.GE.AND P1, PT, R22.reuse, R6.reuse, PT ;  /* 0x000000061600720c */ /* 0x0c0fe40003f26270 */
[C---:B------:R-:W-:Y:S02]  /*2fe0*/  ISETP.GE.AND P0, PT, R23.reuse, R6, PT ;  /* 0x000000061700720c */ /* 0x040fe40003f06270 */
[-C--:B------:R-:W-:Y:S02]  /*2ff0*/  ISETP.GE.AND P6, PT, R22, R5.reuse, PT ;  /* 0x000000051600720c */ /* 0x080fe40003fc6270 */
[----:B------:R-:W-:Y:S02]  /*3000*/  ISETP.GE.AND P5, PT, R23, R5, PT ;  /* 0x000000051700720c */ /* 0x000fe40003fa6270 */
[----:B------:R-:W-:Y:S02]  /*3010*/  FMNMX3.FTZ R6, R58, R79, R78, !PT ;  /* 0x0000004f3a067276 */ /* 0x000fe4000781004e */
[----:B------:R-:W-:-:S02]  /*3020*/  FMNMX3.FTZ R5, R59, R60, R64, !PT ;  /* 0x0000003c3b057276 */ /* 0x000fc40007810040 */
[----:B------:R-:W-:Y:S02]  /*3030*/  FMNMX3.FTZ R8, R7, R152, R155, !PT ;  /* 0x0000009807087276 */ /* 0x000fe4000781009b */
[----:B------:R-:W-:Y:S02]  /*3040*/  FMNMX3.FTZ R7, R6, R80, R87, !PT ;  /* 0x0000005006077276 */ /* 0x000fe40007810057 */
[----:B------:R-:W-:Y:S02]  /*3050*/  FMNMX3.FTZ R5, R5, R65, R61, !PT ;  /* 0x0000004105057276 */ /* 0x000fe4000781003d */
[----:B------:R-:W-:Y:S02]  /*3060*/  FMNMX3.FTZ R6, R8, R154, R145, !PT ;  /* 0x0000009a08067276 */ /* 0x000fe40007810091 */
[----:B------:R-:W-:Y:S02]  /*3070*/  FSEL R143, R16, -INF , !P1 ;  /* 0xff800000108f7808 */ /* 0x000fe40004800000 */
[----:B------:R-:W-:-:S02]  /*3080*/  FSEL R133, R17, -INF , !P0 ;  /* 0xff80000011857808 */ /* 0x000fc40004000000 */
[----:B------:R-:W-:Y:S02]  /*3090*/  FMNMX3.FTZ R16, R7, R185, R85, !PT ;  /* 0x000000b907107276 */ /* 0x000fe40007810055 */
[----:B------:R-:W-:Y:S02]  /*30a0*/  FMNMX3.FTZ R15, R5, R62, R63, !PT ;  /* 0x0000003e050f7276 */ /* 0x000fe4000781003f */
[----:B------:R-:W-:Y:S01]  /*30b0*/  FMNMX3.FTZ R17, R6, R132, R153, !PT ;  /* 0x0000008406117276 */ /* 0x000fe20007810099 */
[----:B------:R-:W-:Y:S06]  /*30c0*/  @!P2 BRA `(.L_x_273) ;  /* 0x000000000068a947 */ /* 0x000fec0003800000 */
[----:B------:R-:W-:-:S04]  /*30d0*/  VIADD R6, R215, 0xfffffffe ;  /* 0xfffffffed7067836 */ /* 0x000fc80000000000 */
[C---:B------:R-:W-:Y:S02]  /*30e0*/  IMAD R5, R6.reuse, UR14, RZ ;  /* 0x0000000e06057c24 */ /* 0x040fe4000f8e02ff */
[----:B------:R-:W-:-:S04]  /*30f0*/  IMAD.WIDE.U32 R6, R6, UR10, RZ ;  /* 0x0000000a06067c25 */ /* 0x000fc8000f8e00ff */
[----:B------:R-:W-:Y:S01]  /*3100*/  IMAD.IADD R7, R7, 0x1, R5 ;  /* 0x0000000107077824 */ /* 0x000fe200078e0205 */
[C---:B------:R-:W-:Y:S02]  /*3110*/  LEA R12, P1, R6.reuse, R213, 0x1 ;  /* 0x000000d5060c7211 */ /* 0x040fe400078208ff */
[C---:B------:R-:W-:Y:S02]  /*3120*/  IADD3 R5, P0, PT, R6.reuse, UR15, RZ ;  /* 0x0000000f06057c10 */ /* 0x040fe4000ff1e0ff */
[----:B------:R-:W-:Y:S02]  /*3130*/  LEA.HI.X R13, R6, R209, R7, 0x1, P1 ;  /* 0x000000d1060d7211 */ /* 0x000fe400008f0c07 */
[----:B------:R-:W-:Y:S02]  /*3140*/  IADD3.X R6, PT, PT, R7, UR11, RZ, P0, !PT ;  /* 0x0000000b07067c10 */ /* 0x000fe400087fe4ff */
[C---:B------:R-:W-:Y:S01]  /*3150*/  LEA R10, P0, R5.reuse, R213, 0x1 ;  /* 0x000000d5050a7211 */ /* 0x040fe200078008ff */
[----:B------:R-:W-:Y:S01]  /*3160*/  @!PT LDS RZ, [RZ] ;  /* 0x00000000fffff984 */ /* 0x000fe20000000800 */
[----:B------:R-:W-:Y:S01]  /*3170*/  @!PT LDS RZ, [RZ] ;  /* 0x00000000fffff984 */ /* 0x000fe20000000800 */
[----:B------:R-:W-:Y:S01]  /*3180*/  @!PT LDS RZ, [RZ] ;  /* 0x00000000fffff984 */ /* 0x000fe20000000800 */
[----:B------:R1:W-:Y:S01]  /*3190*/  LDGSTS.E.BYPASS.LTC128B.128 [R224+0x2000], desc[UR26][R12.64] ;  /* 0x020000000ce07fae */ /* 0x0003e2000b981a1a */
[----:B------:R-:W-:-:S02]  /*31a0*/  IADD3 R7, P1, PT, R5, UR15, RZ ;  /* 0x0000000f05077c10 */ /* 0x000fc4000ff3e0ff */
[C---:B------:R-:W-:Y:S02]  /*31b0*/  LEA.HI.X R11, R5.reuse, R209, R6, 0x1, P0 ;  /* 0x000000d1050b7211 */ /* 0x040fe400000f0c06 */
[----:B------:R-:W-:Y:S02]  /*31c0*/  IADD3 R5, P0, PT, R5, UR16, RZ ;  /* 0x0000001005057c10 */ /* 0x000fe4000ff1e0ff */
[C---:B------:R-:W-:Y:S01]  /*31d0*/  IADD3.X R9, PT, PT, R6.reuse, UR11, RZ, P1, !PT ;  /* 0x0000000b06097c10 */ /* 0x040fe20008ffe4ff */
[----:B------:R1:W-:Y:S01]  /*31e0*/  LDGSTS.E.BYPASS.LTC128B.128 [R224+0x2800], desc[UR26][R10.64] ;  /* 0x028000000ae07fae */ /* 0x0003e2000b981a1a */
[----:B------:R-:W-:Y:S02]  /*31f0*/  IADD3.X R14, PT, PT, R6, UR6, RZ, P0, !PT ;  /* 0x00000006060e7c10 */ /* 0x000fe400087fe4ff */
[-C--:B------:R-:W-:Y:S02]  /*3200*/  LEA R8, P1, R7, R213.reuse, 0x1 ;  /* 0x000000d507087211 */ /* 0x080fe400078208ff */
[----:B------:R-:W-:-:S02]  /*3210*/  LEA R6, P0, R5, R213, 0x1 ;  /* 0x000000d505067211 */ /* 0x000fc400078008ff */
[-C--:B------:R-:W-:Y:S02]  /*3220*/  LEA.HI.X R9, R7, R209.reuse, R9, 0x1, P1 ;  /* 0x000000d107097211 */ /* 0x080fe400008f0c09 */
[----:B------:R-:W-:-:S03]  /*3230*/  LEA.HI.X R7, R5, R209, R14, 0x1, P0 ;  /* 0x000000d105077211 */ /* 0x000fc600000f0c0e */
[----:B------:R1:W-:Y:S04]  /*3240*/  LDGSTS.E.BYPASS.LTC128B.128 [R224+0x3000], desc[UR26][R8.64] ;  /* 0x0300000008e07fae */ /* 0x0003e8000b981a1a */
[----:B------:R1:W-:Y:S04]  /*3250*/  LDGSTS.E.BYPASS.LTC128B.128 [R224+0x3800], desc[UR26][R6.64] ;  /* 0x0380000006e07fae */ /* 0x0003e8000b981a1a */
[----:B------:R-:W0:Y:S02]  /*3260*/  LDGDEPBAR ;  /* 0x00000000000079af */ /* 0x000e240000000000 */
.L_x_273:
[----:B-1----:R-:W-:Y:S01]  /*3270*/  FMNMX3.FTZ R6, R16, R86, R186, !PT ;  /* 0x0000005610067276 */ /* 0x002fe200078100ba */
[----:B------:R-:W-:Y:S01]  /*3280*/  IMAD.WIDE.U32 R236, R56, -0x326172a9, RZ ;  /* 0xcd9e8d5738ec7825 */ /* 0x000fe200078e00ff */
[----:B------:R-:W-:Y:S01]  /*3290*/  FMNMX3.FTZ R5, R15, R66, R91, !PT ;  /* 0x000000420f057276 */ /* 0x000fe2000781005b */
[----:B------:R-:W1:Y:S01]  /*32a0*/  LDCU UR5, c[0x0][0x45c] ;  /* 0x00008b80ff0577ac */ /* 0x000e620008000800 */
[----:B------:R-:W-:Y:S01]  /*32b0*/  FMNMX3.FTZ R6, R6, R187, R107, !PT ;  /* 0x000000bb06067276 */ /* 0x000fe2000781006b */
[----:B------:R-:W-:Y:S01]  /*32c0*/  IMAD.WIDE.U32 R118, R184, -0x2daee0ad, RZ ;  /* 0xd2511f53b8767825 */ /* 0x000fe200078e00ff */
[----:B------:R-:W-:Y:S01]  /*32d0*/  FMNMX3.FTZ R5, R5, R90, R93, !PT ;  /* 0x0000005a05057276 */ /* 0x000fe2000781005d */
[----:B------:R-:W-:Y:S01]  /*32e0*/  STL [R1+0x80], R224 ;  /* 0x000080e001007387 */ /* 0x000fe20000100800 */
[----:B------:R-:W-:Y:S01]  /*32f0*/  FMNMX3.FTZ R6, R6, R106, R120, !PT ;  /* 0x0000006a06067276 */ /* 0x000fe20007810078 */
[----:B------:R-:W-:Y:S01]  /*3300*/  IMAD.SHL.U32 R76, R76, 0x4, RZ ;  /* 0x000000044c4c7824 */ /* 0x000fe200078e00ff */
[----:B------:R-:W-:Y:S01]  /*3310*/  FMNMX3.FTZ R7, R17, R150, R143, !PT ;  /* 0x0000009611077276 */ /* 0x000fe2000781008f */
[C---:B------:R-:W-:Y:S01]  /*3320*/  VIADD R246, R216.reuse, 0x9e3779b9 ;  /* 0x9e3779b9d8f67836 */ /* 0x040fe20000000000 */
[----:B------:R-:W-:Y:S01]  /*3330*/  FMNMX3.FTZ R5, R5, R92, R109, !PT ;  /* 0x0000005c05057276 */ /* 0x000fe2000781006d */
[----:B------:R-:W-:Y:S01]  /*3340*/  VIADD R248, R216, 0x3c6ef372 ;  /* 0x3c6ef372d8f87836 */ /* 0x000fe20000000000 */
[----:B------:R-:W-:Y:S01]  /*3350*/  FMNMX3.FTZ R6, R6, R121, R117, !PT ;  /* 0x0000007906067276 */ /* 0x000fe20007810075 */
[----:B------:R-:W-:Y:S01]  /*3360*/  VIADD R130, R217, 0x32370b8f ;  /* 0x32370b8fd9827836 */ /* 0x000fe20000000000 */
[----:B------:R-:W-:Y:S01]  /*3370*/  FMNMX.FTZ R7, R133, R7, !PT ;  /* 0x0000000785077209 */ /* 0x000fe20007810000 */
[----:B------:R-:W-:Y:S01]  /*3380*/  VIADD R131, R217, 0x76cf5d0a ;  /* 0x76cf5d0ad9837836 */ /* 0x000fe20000000000 */
[----:B------:R-:W-:Y:S01]  /*3390*/  FMNMX3.FTZ R5, R5, R108, R111, !PT ;  /* 0x0000006c05057276 */ /* 0x000fe2000781006f */
[----:B------:R-:W-:Y:S01]  /*33a0*/  STL [R1+0x7c], R215 ;  /* 0x00007cd701007387 */ /* 0x000fe20000100800 */
[----:B------:R-:W-:Y:S01]  /*33b0*/  FMNMX3.FTZ R6, R6, R116, R197, !PT ;  /* 0x0000007406067276 */ /* 0x000fe200078100c5 */
[----:B------:R-:W-:Y:S01]  /*33c0*/  VIADD R223, R216, 0x78dde6e4 ;  /* 0x78dde6e4d8df7836 */ /* 0x000fe20000000000 */
[----:B------:R-:W-:Y:S01]  /*33d0*/  FMNMX3.FTZ R5, R5, R110, R220, !PT ;  /* 0x0000006e05057276 */ /* 0x000fe200078100dc */
[----:B------:R-:W2:Y:S01]  /*33e0*/  SHFL.BFLY PT, R137, R7, 0x2, 0x1f ;  /* 0x0c401f0007897f89 */ /* 0x000ea200000e0000 */
[----:B------:R-:W-:Y:S01]  /*33f0*/  FMNMX3.FTZ R6, R6, R199, R196, !PT ;  /* 0x000000c706067276 */ /* 0x000fe200078100c4 */
[----:B------:R-:W-:Y:S01]  /*3400*/  VIADD R218, R216, 0xdaa66d2b ;  /* 0xdaa66d2bd8da7836 */ /* 0x000fe20000000000 */
[----:B------:R-:W-:Y:S01]  /*3410*/  FMNMX3.FTZ R5, R5, R219, R225, !PT ;  /* 0x000000db05057276 */ /* 0x000fe200078100e1 */
[----:B------:R-:W-:Y:S01]  /*3420*/  STL [R1+0x78], R212 ;  /* 0x000078d401007387 */ /* 0x000fe20000100800 */
[----:B------:R-:W-:Y:S01]  /*3430*/  FSEL R156, R28, -INF , !P6 ;  /* 0xff8000001c9c7808 */ /* 0x000fe20007000000 */
[----:B------:R-:W-:Y:S01]  /*3440*/  VIADD R128, R217, 0xed9eba14 ;  /* 0xed9eba14d9807836 */ /* 0x000fe20000000000 */
[----:B------:R-:W-:Y:S01]  /*3450*/  ISETP.GE.AND P6, PT, R21, R4, PT ;  /* 0x000000041500720c */ /* 0x000fe20003fc6270 */
[----:B------:R-:W-:Y:S01]  /*3460*/  STL [R1+0x74], R211 ;  /* 0x000074d301007387 */ /* 0x000fe20000100800 */
[----:B------:R-:W-:Y:S01]  /*3470*/  FMNMX3.FTZ R6, R6, R195, R193, !PT ;  /* 0x000000c306067276 */ /* 0x000fe200078100c1 */
[----:B------:R-:W-:Y:S01]  /*3480*/  VIADD R129, R217, 0xa9066899 ;  /* 0xa9066899d9817836 */ /* 0x000fe20000000000 */
[----:B------:R-:W-:Y:S01]  /*3490*/  FMNMX3.FTZ R5, R5, R214, R204, !PT ;  /* 0x000000d605057276 */ /* 0x000fe200078100cc */
[----:B------:R-:W-:Y:S01]  /*34a0*/  STL [R1+0x70], R210 ;  /* 0x000070d201007387 */ /* 0x000fe20000100800 */
[----:B------:R-:W-:Y:S01]  /*34b0*/  FSEL R149, R35, -INF , !P6 ;  /* 0xff80000023957808 */ /* 0x000fe20007000000 */
[----:B------:R-:W-:Y:S01]  /*34c0*/  VIADD R221, R216, 0xb54cda56 ;  /* 0xb54cda56d8dd7836 */ /* 0x000fe20000000000 */
[----:B------:R-:W-:Y:S01]  /*34d0*/  FSEL R151, R29, -INF , !P5 ;  /* 0xff8000001d977808 */ /* 0x000fe20006800000 */
[----:B------:R-:W-:Y:S01]  /*34e0*/  STL [R1+0x68], R208 ;  /* 0x000068d001007387 */ /* 0x000fe20000100800 */
[-C--:B------:R-:W-:Y:S01]  /*34f0*/  ISETP.GE.AND P1, PT, R20, R4.reuse, PT ;  /* 0x000000041400720c */ /* 0x080fe20003f26270 */
[----:B------:R-:W-:Y:S01]  /*3500*/  VIADD R222, R216, 0x1715609d ;  /* 0x1715609dd8de7836 */ /* 0x000fe20000000000 */
[-C--:B------:R-:W-:Y:S01]  /*3510*/  ISETP.GE.AND P6, PT, R22, R4.reuse, PT ;  /* 0x000000041600720c */ /* 0x080fe20003fc6270 */
[----:B------:R-:W-:Y:S01]  /*3520*/  STL.64 [R1+0x18], R118 ;  /* 0x0000187601007387 */ /* 0x000fe20000100a00 */
[----:B------:R-:W-:-:S02]  /*3530*/  ISETP.GE.AND P5, PT, R23, R4, PT ;  /* 0x000000041700720c */ /* 0x000fc40003fa6270 */
[----:B------:R-:W-:Y:S02]  /*3540*/  FMNMX3.FTZ R6, R6, R194, R192, !PT ;  /* 0x000000c206067276 */ /* 0x000fe400078100c0 */
[----:B------:R-:W-:Y:S02]  /*3550*/  FMNMX3.FTZ R4, R5, R202, R201, !PT ;  /* 0x000000ca05047276 */ /* 0x000fe400078100c9 */
[----:B------:R-:W-:Y:S02]  /*3560*/  FSEL R146, R34, -INF , !P1 ;  /* 0xff80000022927808 */ /* 0x000fe40004800000 */
[----:B------:R-:W-:Y:S01]  /*3570*/  FMNMX3.FTZ R5, R6, R171, R168, !PT ;  /* 0x000000ab06057276 */ /* 0x000fe200078100a8 */
[----:B------:R-:W-:Y:S01]  /*3580*/  VIADD R6, R217, 0xbb67ae85 ;  /* 0xbb67ae85d9067836 */ /* 0x000fe20000000000 */
[----:B------:R-:W-:Y:S02]  /*3590*/  FMNMX3.FTZ R4, R4, R200, R174, !PT ;  /* 0x000000c804047276 */ /* 0x000fe400078100ae */
[----:B------:R-:W-:-:S02]  /*35a0*/  FSEL R148, R18, -INF , !P6 ;  /* 0xff80000012947808 */ /* 0x000fc40007000000 */
[----:B------:R-:W-:Y:S02]  /*35b0*/  FSEL R147, R19, -INF , !P5 ;  /* 0xff80000013937808 */ /* 0x000fe40006800000 */
[-C--:B------:R-:W-:Y:S02]  /*35c0*/  ISETP.GE.AND P0, PT, R20, R2.reuse, PT ;  /* 0x000000021400720c */ /* 0x080fe40003f06270 */
[-C--:B------:R-:W-:Y:S02]  /*35d0*/  ISETP.GE.AND P1, PT, R21, R2.reuse, PT ;  /* 0x000000021500720c */ /* 0x080fe40003f26270 */
[-C--:B------:R-:W-:Y:S02]  /*35e0*/  ISETP.GE.AND P6, PT, R22, R2.reuse, PT ;  /* 0x000000021600720c */ /* 0x080fe40003fc6270 */
[----:B------:R-:W-:Y:S02]  /*35f0*/  ISETP.GE.AND P5, PT, R23, R2, PT ;  /* 0x000000021700720c */ /* 0x000fe40003fa6270 */
[----:B------:R-:W-:-:S02]  /*3600*/  FMNMX3.FTZ R5, R5, R170, R146, !PT ;  /* 0x000000aa05057276 */ /* 0x000fc40007810092 */
[----:B------:R-:W-:Y:S02]  /*3610*/  FMNMX3.FTZ R2, R4, R173, R161, !PT ;  /* 0x000000ad04027276 */ /* 0x000fe400078100a1 */
[----:B------:R-:W-:Y:S02]  /*3620*/  FMNMX3.FTZ R4, R5, R149, R162, !PT ;  /* 0x0000009505047276 */ /* 0x000fe400078100a2 */
[----:B------:R-:W-:Y:S02]  /*3630*/  FMNMX3.FTZ R2, R2, R160, R172, !PT ;  /* 0x000000a002027276 */ /* 0x000fe400078100ac */
[----:B--2---:R-:W-:Y:S01]  /*3640*/  FMNMX.FTZ R137, R7, R137, !PT ;  /* 0x0000008907897209 */ /* 0x004fe20007810000 */
[----:B------:R-:W-:Y:S01]  /*3650*/  VIADD R7, R56, 0x4 ;  /* 0x0000000438077836 */ /* 0x000fe20000000000 */
[----:B------:R-:W-:Y:S02]  /*3660*/  FMNMX3.FTZ R4, R4, R169, R148, !PT ;  /* 0x000000a904047276 */ /* 0x000fe40007810094 */
[----:B------:R-:W-:Y:S01]  /*3670*/  FMNMX3.FTZ R2, R2, R163, R156, !PT ;  /* 0x000000a302027276 */ /* 0x000fe2000781009c */
[----:B------:R-:W-:Y:S01]  /*3680*/  IMAD.WIDE.U32 R88, R7, -0x326172a9, RZ ;  /* 0xcd9e8d5707587825 */ /* 0x000fe200078e00ff */
[----:B------:R-:W-:Y:S01]  /*3690*/  FMNMX.FTZ R7, R147, R4, !PT ;  /* 0x0000000493077209 */ /* 0x000fe20007810000 */
[----:B------:R-:W-:Y:S01]  /*36a0*/  SHFL.BFLY PT, R11, R137, 0x1, 0x1f ;  /* 0x0c201f00890b7f89 */ /* 0x000fe200000e0000 */
[----:B------:R-:W-:-:S02]  /*36b0*/  FMNMX.FTZ R8, R151, R2, !PT ;  /* 0x0000000297087209 */ /* 0x000fc40007810000 */
[----:B------:R-:W-:Y:S01]  /*36c0*/  FMNMX3.FTZ R2, R67, R68, R70, !PT ;  /* 0x0000004443027276 */ /* 0x000fe20007810046 */
[----:B------:R-:W2:Y:S01]  /*36d0*/  SHFL.BFLY PT, R10, R7, 0x2, 0x1f ;  /* 0x0c401f00070a7f89 */ /* 0x000ea200000e0000 */
[----:B------:R-:W-:Y:S02]  /*36e0*/  LOP3.LUT R5, R216, R55, R237, 0x96, !PT ;  /* 0x00000037d8057212 */ /* 0x000fe400078e96ed */
[----:B------:R-:W-:Y:S01]  /*36f0*/  FMNMX3.FTZ R2, R2, R77, R69, !PT ;  /* 0x0000004d02027276 */ /* 0x000fe20007810045 */
[----:B------:R-:W3:Y:S01]  /*3700*/  SHFL.BFLY PT, R135, R8, 0x2, 0x1f ;  /* 0x0c401f0008877f89 */ /* 0x000ee200000e0000 */
[----:B------:R-:W-:Y:S01]  /*3710*/  LOP3.LUT R4, R216, R55, R89, 0x96, !PT ;  /* 0x00000037d8047212 */ /* 0x000fe200078e9659 */
[----:B------:R-:W-:Y:S01]  /*3720*/  IMAD.WIDE.U32 R238, R5, -0x2daee0ad, RZ ;  /* 0xd2511f5305ee7825 */ /* 0x000fe200078e00ff */
[----:B------:R-:W-:Y:S02]  /*3730*/  FMNMX3.FTZ R2, R2, R71, R72, !PT ;  /* 0x0000004702027276 */ /* 0x000fe40007810048 */
[----:B------:R-:W-:Y:S01]  /*3740*/  FSEL R144, R42, -INF , !P4 ;  /* 0xff8000002a907808 */ /* 0x000fe20006000000 */
[----:B------:R-:W-:Y:S01]  /*3750*/  IMAD.WIDE.U32 R240, R4, -0x2daee0ad, RZ ;  /* 0xd2511f5304f07825 */ /* 0x000fe200078e00ff */
[----:B------:R-:W-:Y:S01]  /*3760*/  FMNMX3.FTZ R2, R2, R73, R94, !PT ;  /* 0x0000004902027276 */ /* 0x000fe2000781005e */
[----:B------:R-:W-:Y:S01]  /*3770*/  STL.64 [R1+0x28], R238 ;  /* 0x000028ee01007387 */ /* 0x000fe20000100a00 */
[----:B------:R-:W-:-:S02]  /*3780*/  LOP3.LUT R4, R217, R76, R119, 0x96, !PT ;  /* 0x0000004cd9047212 */ /* 0x000fc400078e9677 */
[----:B------:R-:W-:Y:S01]  /*3790*/  FMNMX3.FTZ R2, R2, R95, R96, !PT ;  /* 0x0000005f02027276 */ /* 0x000fe20007810060 */
[----:B------:R-:W-:Y:S01]  /*37a0*/  STL.64 [R1+0x20], R240 ;  /* 0x000020f001007387 */ /* 0x000fe20000100a00 */
[-C--:B------:R-:W-:Y:S01]  /*37b0*/  LOP3.LUT R9, R6, R118.reuse, R239, 0x96, !PT ;  /* 0x0000007606097212 */ /* 0x080fe200078e96ef */
[----:B------:R-:W-:Y:S01]  /*37c0*/  IMAD.WIDE.U32 R4, R4, -0x326172a9, RZ ;  /* 0xcd9e8d5704047825 */ /* 0x000fe200078e00ff */
[----:B------:R-:W-:Y:S02]  /*37d0*/  FMNMX3.FTZ R2, R2, R97, R112, !PT ;  /* 0x0000006102027276 */ /* 0x000fe40007810070 */
[----:B------:R-:W-:Y:S01]  /*37e0*/  LOP3.LUT R6, R6, R118, R241, 0x96, !PT ;  /* 0x0000007606067212 */ /* 0x000fe200078e96f1 */
[----:B------:R-:W-:Y:S01]  /*37f0*/  IMAD.WIDE.U32 R164, R9, -0x326172a9, RZ ;  /* 0xcd9e8d5709a47825 */ /* 0x000fe200078e00ff */
[----:B------:R-:W-:Y:S02]  /*3800*/  FMNMX3.FTZ R2, R2, R114, R113, !PT ;  /* 0x0000007202027276 */ /* 0x000fe40007810071 */
[----:B--2---:R-:W-:Y:S01]  /*3810*/  FMNMX.FTZ R7, R7, R10, !PT ;  /* 0x0000000a07077209 */ /* 0x004fe20007810000 */
[----:B------:R-:W-:Y:S01]  /*3820*/  IMAD.WIDE.U32 R242, R6, -0x326172a9, RZ ;  /* 0xcd9e8d5706f27825 */ /* 0x000fe200078e00ff */
[----:B------:R-:W-:Y:S01]  /*3830*/  FMNMX3.FTZ R2, R2, R115, R229, !PT ;  /* 0x0000007302027276 */ /* 0x000fe200078100e5 */
[----:B------:R-:W-:Y:S01]  /*3840*/  STL.64 [R1], R164 ;  /* 0x000000a401007387 */ /* 0x000fe20000100a00 */
[----:B------:R-:W-:-:S02]  /*3850*/  LOP3.LUT R6, R246, R236, R5, 0x96, !PT ;  /* 0x000000ecf6067212 */ /* 0x000fc400078e9605 */
[----:B------:R-:W-:Y:S01]  /*3860*/  FMNMX3.FTZ R2, R2, R228, R227, !PT ;  /* 0x000000e402027276 */ /* 0x000fe200078100e3 */
[----:B------:R-:W2:Y:S01]  /*3870*/  SHFL.BFLY PT, R136, R7, 0x1, 0x1f ;  /* 0x0c201f0007887f89 */ /* 0x000ea200000e0000 */
[----:B---3--:R-:W-:Y:S02]  /*3880*/  FMNMX.FTZ R135, R8, R135, !PT ;  /* 0x0000008708877209 */ /* 0x008fe40007810000 */
[----:B------:R-:W-:Y:S01]  /*3890*/  FMNMX.FTZ R137, R137, R11, !PT ;  /* 0x0000000b89897209 */ /* 0x000fe20007810000 */
[----:B------:R-:W-:Y:S01]  /*38a0*/  STL.64 [R1+0x10], R242 ;  /* 0x000010f201007387 */ /* 0x000fe20000100a00 */
[----:B------:R-:W-:Y:S02]  /*38b0*/  FMNMX3.FTZ R2, R2, R226, R207, !PT ;  /* 0x000000e202027276 */ /* 0x000fe400078100cf */
[----:B------:R-:W-:Y:S01]  /*38c0*/  LOP3.LUT R12, R246, R88, R5, 0x96, !PT ;  /* 0x00000058f60c7212 */ /* 0x000fe200078e9605 */
[----:B------:R-:W3:Y:S01]  /*38d0*/  SHFL.BFLY PT, R10, R135, 0x1, 0x1f ;  /* 0x0c201f00870a7f89 */ /* 0x000ee200000e0000 */
[----:B------:R-:W-:-:S02]  /*38e0*/  LOP3.LUT R9, R248, R4, R165, 0x96, !PT ;  /* 0x00000004f8097212 */ /* 0x000fc400078e96a5 */
[----:B------:R-:W-:Y:S01]  /*38f0*/  LOP3.LUT R13, R248, R4, R243, 0x96, !PT ;  /* 0x00000004f80d7212 */ /* 0x000fe200078e96f3 */
[----:B------:R-:W-:Y:S01]  /*3900*/  IMAD.WIDE.U32 R4, R6, -0x2daee0ad, RZ ;  /* 0xd2511f5306047825 */ /* 0x000fe200078e00ff */
[----:B------:R-:W-:-:S03]  /*3910*/  FMNMX3.FTZ R2, R2, R206, R205, !PT ;  /* 0x000000ce02027276 */ /* 0x000fc600078100cd */
[C---:B-1----:R-:W-:Y:S01]  /*3920*/  FMUL.FTZ R6, R137.reuse, UR5 ;  /* 0x0000000589067c20 */ /* 0x042fe20008410000 */
[----:B------:R-:W-:Y:S01]  /*3930*/  FSETP.NEU.FTZ.AND P4, PT, R137, -INF , PT ;  /* 0xff8000008900780b */ /* 0x000fe20003f9d000 */
[----:B------:R-:W-:Y:S01]  /*3940*/  IMAD.WIDE.U32 R16, R9, -0x2daee0ad, RZ ;  /* 0xd2511f5309107825 */ /* 0x000fe200078e00ff */
[----:B------:R-:W-:Y:S01]  /*3950*/  FSEL R141, R38, -INF , !P0 ;  /* 0xff800000268d7808 */ /* 0x000fe20004000000 */
[----:B------:R-:W-:Y:S01]  /*3960*/  STL [R1+0x84], R137 ;  /* 0x0000848901007387 */ /* 0x000fe20000100800 */
[----:B------:R-:W-:Y:S01]  /*3970*/  FMNMX3.FTZ R2, R2, R203, R198, !PT ;  /* 0x000000cb02027276 */ /* 0x000fe200078100c6 */
[----:B------:R-:W-:Y:S01]  /*3980*/  IMAD.WIDE.U32 R8, R13, -0x2daee0ad, RZ ;  /* 0xd2511f530d087825 */ /* 0x000fe200078e00ff */
[----:B------:R-:W-:Y:S02]  /*3990*/  FSEL R20, R6, RZ, P4 ;  /* 0x000000ff06147208 */ /* 0x000fe40002000000 */
[----:B------:R-:W-:Y:S02]  /*39a0*/  FSEL R138, R39, -INF , !P1 ;  /* 0xff800000278a7808 */ /* 0x000fe40004800000 */
[----:B------:R-:W-:Y:S01]  /*39b0*/  FMNMX3.FTZ R6, R2, R175, R141, !PT ;  /* 0x000000af02067276 */ /* 0x000fe2000781008d */
[----:B------:R-:W-:Y:S01]  /*39c0*/  FFMA.FTZ R2, R57, UR5, -R20 ;  /* 0x0000000539027c23 */ /* 0x000fe20008010814 */
[----:B------:R-:W-:-:S02]  /*39d0*/  FSEL R142, R43, -INF , !P3 ;  /* 0xff8000002b8e7808 */ /* 0x000fc40005800000 */
[----:B------:R-:W-:Y:S01]  /*39e0*/  FSEL R140, R30, -INF , !P6 ;  /* 0xff8000001e8c7808 */ /* 0x000fe20007000000 */
[----:B------:R1:W-:Y:S01]  /*39f0*/  MUFU.EX2 R179, R2 ;  /* 0x0000000200b37308 */ /* 0x0003e20000000800 */
[----:B------:R-:W-:Y:S02]  /*3a00*/  FMNMX3.FTZ R6, R6, R138, R144, !PT ;  /* 0x0000008a06067276 */ /* 0x000fe40007810090 */
[----:B------:R-:W-:Y:S01]  /*3a10*/  LOP3.LUT R15, R130, R4, R17, 0x96, !PT ;  /* 0x00000004820f7212 */ /* 0x000fe200078e9611 */
[----:B------:R-:W-:Y:S01]  /*3a20*/  FFMA.FTZ R4, R54, UR5, -R20 ;  /* 0x0000000536047c23 */ /* 0x000fe20008010814 */
[----:B------:R-:W-:Y:S02]  /*3a30*/  FSEL R134, R31, -INF , !P5 ;  /* 0xff8000001f867808 */ /* 0x000fe40006800000 */
[----:B--2---:R-:W-:Y:S01]  /*3a40*/  FMNMX.FTZ R136, R7, R136, !PT ;  /* 0x0000008807887209 */ /* 0x004fe20007810000 */
[----:B------:R2:W-:Y:S01]  /*3a50*/  MUFU.EX2 R180, R4 ;  /* 0x0000000400b47308 */ /* 0x0005e20000000800 */
[----:B------:R-:W-:-:S02]  /*3a60*/  FMNMX3.FTZ R6, R6, R142, R140, !PT ;  /* 0x0000008e06067276 */ /* 0x000fc4000781008c */
[----:B------:R-:W-:Y:S01]  /*3a70*/  LOP3.LUT R18, R131, R238, R5, 0x96, !PT ;  /* 0x000000ee83127212 */ /* 0x000fe200078e9605 */
[----:B------:R-:W-:Y:S01]  /*3a80*/  STL [R1+0x88], R136 ;  /* 0x0000888801007387 */ /* 0x000fe20000100800 */
[----:B------:R-:W-:Y:S02]  /*3a90*/  FMNMX.FTZ R6, R134, R6, !PT ;  /* 0x0000000686067209 */ /* 0x000fe40007810000 */
[----:B------:R-:W-:Y:S01]  /*3aa0*/  FSETP.NEU.FTZ.AND P0, PT, R136, -INF , PT ;  /* 0xff8000008800780b */ /* 0x000fe20003f1d000 */
[----:B------:R-:W-:-:S04]  /*3ab0*/  IMAD.WIDE.U32 R18, R18, -0x326172a9, RZ ;  /* 0xcd9e8d5712127825 */ /* 0x000fc800078e00ff */
[----:B-1----:R-:W-:Y:S01]  /*3ac0*/  FFMA.FTZ R2, R52, UR5, -R20 ;  /* 0x0000000534027c23 */ /* 0x002fe20008010814 */
[----:B---3--:R-:W-:Y:S02]  /*3ad0*/  FMNMX.FTZ R135, R135, R10, !PT ;  /* 0x0000000a87877209 */ /* 0x008fe40007810000 */
[----:B------:R-:W-:Y:S01]  /*3ae0*/  LEA R139, R3, UR4, 0x1 ;  /* 0x00000004038b7c11 */ /* 0x000fe2000f8e08ff */
[----:B------:R1:W-:Y:S02]  /*3af0*/  MUFU.EX2 R224, R2 ;  /* 0x0000000200e07308 */ /* 0x0003e40000000800 */
[----:B------:R-:W-:Y:S01]  /*3b00*/  STL [R1+0x8c], R135 ;  /* 0x00008c8701007387 */ /* 0x000fe20000100800 */
[----:B--2---:R-:W-:-:S03]  /*3b10*/  IMAD.WIDE.U32 R4, R12, -0x2daee0ad, RZ ;  /* 0xd2511f530c047825 */ /* 0x004fc600078e00ff */
[----:B------:R-:W-:Y:S01]  /*3b20*/  LDSM.16.MT88.4 R36, [R139+0x4000] ;  /* 0x004000008b24783b */ /* 0x000fe20000004200 */
[----:B------:R-:W-:Y:S01]  /*3b30*/  IMAD.WIDE.U32 R12, R15, -0x326172a9, RZ ;  /* 0xcd9e8d570f0c7825 */ /* 0x000fe200078e00ff */
[----:B------:R-:W-:-:S03]  /*3b40*/  LOP3.LUT R11, R130, R4, R9, 0x96, !PT ;  /* 0x00000004820b7212 */ /* 0x000fc600078e9609 */
[----:B------:R-:W-:Y:S01]  /*3b50*/  FFMA.FTZ R4, R53, UR5, -R20 ;  /* 0x0000000535047c23 */ /* 0x000fe20008010814 */
[----:B------:R-:W2:Y:S01]  /*3b60*/  SHFL.BFLY PT, R9, R6, 0x2, 0x1f ;  /* 0x0c401f0006097f89 */ /* 0x000ea200000e0000 */
[----:B------:R-:W-:Y:S01]  /*3b70*/  LOP3.LUT R14, R131, R240, R5, 0x96, !PT ;  /* 0x000000f0830e7212 */ /* 0x000fe200078e9605 */
[----:B------:R-:W-:Y:S01]  /*3b80*/  IMAD.IADD R209, R0, 0x1, R139 ;  /* 0x0000000100d17824 */ /* 0x000fe200078e028b */
[----:B------:R-:W-:Y:S01]  /*3b90*/  LOP3.LUT R7, R223, R18, R13, 0x96, !PT ;  /* 0x00000012df077212 */ /* 0x000fe200078e960d */
[----:B------:R-:W-:Y:S01]  /*3ba0*/  IMAD.WIDE.U32 R10, R11, -0x326172a9, RZ ;  /* 0xcd9e8d570b0a7825 */ /* 0x000fe200078e00ff */
[----:B------:R3:W-:Y:S03]  /*3bb0*/  MUFU.EX2 R210, R4 ;  /* 0x0000000400d27308 */ /* 0x0007e60000000800 */
[----:B-1----:R-:W-:Y:S01]  /*3bc0*/  FMUL.FTZ R2, R136, UR5 ;  /* 0x0000000588027c20 */ /* 0x002fe20008410000 */
[----:B------:R-:W-:Y:S01]  /*3bd0*/  LDSM.16.MT88.4 R40, [R209+0x4000] ;  /* 0x00400000d128783b */ /* 0x000fe20000004200 */
[----:B------:R-:W-:-:S03]  /*3be0*/  IMAD.WIDE.U32 R14, R14, -0x326172a9, RZ ;  /* 0xcd9e8d570e0e7825 */ /* 0x000fc600078e00ff */
[----:B------:R-:W-:Y:S01]  /*3bf0*/  FSEL R22, R2, RZ, P0 ;  /* 0x000000ff02167208 */ /* 0x000fe20000000000 */
[C---:B------:R-:W-:Y:S01]  /*3c00*/  FMUL.FTZ R2, R135.reuse, UR5 ;  /* 0x0000000587027c20 */ /* 0x040fe20008410000 */
[----:B------:R-:W-:Y:S01]  /*3c10*/  FSETP.NEU.FTZ.AND P0, PT, R135, -INF , PT ;  /* 0xff8000008700780b */ /* 0x000fe20003f1d000 */
[----:B------:R-:W-:Y:S01]  /*3c20*/  IMAD.WIDE.U32 R74, R7, -0x2daee0ad, RZ ;  /* 0xd2511f53074a7825 */ /* 0x000fe200078e00ff */
[----:B------:R-:W-:-:S03]  /*3c30*/  LOP3.LUT R14, R223, R14, R11, 0x96, !PT ;  /* 0x0000000edf0e7212 */ /* 0x000fc600078e960b */
[----:B------:R-:W-:Y:S01]  /*3c40*/  FFMA.FTZ R5, R58, UR5, -R22 ;  /* 0x000000053a057c23 */ /* 0x000fe20008010816 */
[----:B------:R-:W-:Y:S01]  /*3c50*/  FSEL R23, R2, RZ, P0 ;  /* 0x000000ff02177208 */ /* 0x000fe20000000000 */
[----:B------:R-:W-:Y:S02]  /*3c60*/  LDSM.16.MT88.4 R44, [R139+0x4400] ;  /* 0x004400008b2c783b */ /* 0x000fe40000004200 */
[----:B------:R-:W1:Y:S01]  /*3c70*/  MUFU.EX2 R2, R5 ;  /* 0x0000000500027308 */ /* 0x000e620000000800 */
[----:B------:R-:W-:Y:S01]  /*3c80*/  IMAD.WIDE.U32 R24, R14, -0x2daee0ad, RZ ;  /* 0xd2511f530e187825 */ /* 0x000fe200078e00ff */
[----:B---3--:R-:W-:Y:S01]  /*3c90*/  LOP3.LUT R4, R218, R164, R19, 0x96, !PT ;  /* 0x000000a4da047212 */ /* 0x008fe200078e9613 */
[----:B------:R-:W-:Y:S01]  /*3ca0*/  LDSM.16.MT88.4 R48, [R209+0x4400] ;  /* 0x00440000d130783b */ /* 0x000fe20000004200 */
[----:B--2---:R-:W-:-:S05]  /*3cb0*/  FMNMX.FTZ R11, R6, R9, !PT ;  /* 0x00000009060b7209 */ /* 0x004fca0007810000 */
[----:B------:R-:W2:Y:S04]  /*3cc0*/  SHFL.BFLY PT, R13, R11, 0x1, 0x1f ;  /* 0x0c201f000b0d7f89 */ /* 0x000ea800000e0000 */
[----:B-1----:R1:W-:Y:S01]  /*3cd0*/  STL [R1+0x48], R2 ;  /* 0x0000480201007387 */ /* 0x0023e20000100800 */
[----:B------:R-:W-:-:S05]  /*3ce0*/  IMAD.WIDE.U32 R4, R4, -0x2daee0ad, RZ ;  /* 0xd2511f5304047825 */ /* 0x000fca00078e00ff */
[----:B------:R-:W-:Y:S02]  /*3cf0*/  LOP3.LUT R16, R128, R16, R5, 0x96, !PT ;  /* 0x0000001080107212 */ /* 0x000fe400078e9605 */
[----:B------:R-:W-:Y:S02]  /*3d00*/  LOP3.LUT R5, R218, R242, R15, 0x96, !PT ;  /* 0x000000f2da057212 */ /* 0x000fe400078e960f */
[----:B------:R-:W-:Y:S01]  /*3d10*/  LOP3.LUT R4, R129, R4, R75, 0x96, !PT ;  /* 0x0000000481047212 */ /* 0x000fe200078e964b */
[----:B------:R-:W-:-:S04]  /*3d20*/  IMAD.WIDE.U32 R6, R16, -0x326172a9, RZ ;  /* 0xcd9e8d5710067825 */ /* 0x000fc800078e00ff */
[----:B------:R-:W-:Y:S01]  /*3d30*/  IMAD.WIDE.U32 R18, R5, -0x2daee0ad, RZ ;  /* 0xd2511f5305127825 */ /* 0x000fe200078e00ff */
[----:B------:R-:W-:-:S03]  /*3d40*/  LOP3.LUT R54, R222, R12, R7, 0x96, !PT ;  /* 0x0000000cde367212 */ /* 0x000fc600078e9607 */
[----:B------:R-:W-:Y:S01]  /*3d50*/  IMAD.WIDE.U32 R4, R4, -0x326172a9, RZ ;  /* 0xcd9e8d5704047825 */ /* 0x000fe200078e00ff */
[----:B------:R-:W-:Y:S02]  /*3d60*/  LOP3.LUT R8, R128, R8, R19, 0x96, !PT ;  /* 0x0000000880087212 */ /* 0x000fe400078e9613 */
[----:B------:R-:W-:Y:S01]  /*3d70*/  LOP3.LUT R18, R129, R18, R25, 0x96, !PT ;  /* 0x0000001281127212 */ /* 0x000fe200078e9619 */
[----:B------:R-:W-:Y:S01]  /*3d80*/  IMAD.MOV.U32 R17, RZ, RZ, R4 ;  /* 0x000000ffff117224 */ /* 0x000fe200078e0004 */
[----:B------:R-:W-:Y:S01]  /*3d90*/  LOP3.LUT R15, R221, R6, R5, 0x96, !PT ;  /* 0x00000006dd0f7212 */ /* 0x000fe200078e9605 */
[--C-:B-1----:R-:W-:Y:S01]  /*3da0*/  FFMA.FTZ R2, R59, UR5, -R23.reuse ;  /* 0x000000053b027c23 */ /* 0x102fe20008010817 */
[----:B------:R-:W-:Y:S01]  /*3db0*/  FFMA.FTZ R5, R62, UR5, -R23 ;  /* 0x000000053e057c23 */ /* 0x000fe20008010817 */
[----:B------:R-:W-:Y:S01]  /*3dc0*/  IMAD.WIDE.U32 R8, R8, -0x326172a9, RZ ;  /* 0xcd9e8d5708087825 */ /* 0x000fe200078e00ff */
[C---:B------:R-:W-:Y:S01]  /*3dd0*/  PRMT R53, R4.reuse, 0x7771, RZ ;  /* 0x0000777104357816 */ /* 0x040fe200000000ff */
[----:B------:R1:W-:Y:S01]  /*3de0*/  MUFU.EX2 R182, R2 ;  /* 0x0000000200b67308 */ /* 0x0003e20000000800 */
[----:B------:R-:W-:Y:S01]  /*3df0*/  PRMT R12, R4, 0x7773, RZ ;  /* 0x00007773040c7816 */ /* 0x000fe200000000ff */
[----:B------:R-:W-:Y:S01]  /*3e00*/  IMAD.WIDE.U32 R6, R18, -0x326172a9, RZ ;  /* 0xcd9e8d5712067825 */ /* 0x000fe200078e00ff */
[----:B------:R-:W-:Y:S01]  /*3e10*/  LOP3.LUT R9, R222, R10, R9, 0x96, !PT ;  /* 0x0000000ade097212 */ /* 0x000fe200078e9609 */
[----:B------:R-:W3:Y:S01]  /*3e20*/  LDC.U8 R25, c[0x0][0x4f8] ;  /* 0x00013e00ff197b82 */ /* 0x000ee20000000000 */
[----:B------:R-:W-:Y:S01]  /*3e30*/  PRMT R10, R4, 0x7772, RZ ;  /* 0x00007772040a7816 */ /* 0x000fe200000000ff */
[----:B------:R-:W-:Y:S01]  /*3e40*/  VIADD R75, R217, 0x646e171e ;  /* 0x646e171ed94b7836 */ /* 0x000fe20000000000 */
[----:B------:R-:W-:Y:S01]  /*3e50*/  LOP3.LUT R4, R221, R8, R7, 0x96, !PT ;  /* 0x00000008dd047212 */ /* 0x000fe200078e9607 */
[----:B------:R-:W-:Y:S01]  /*3e60*/  MUFU.EX2 R122, R5 ;  /* 0x00000005007a7308 */ /* 0x000fe20000000800 */
[----:B------:R-:W-:Y:S01]  /*3e70*/  FFMA.FTZ R7, R63, UR5, -R23 ;  /* 0x000000053f077c23 */ /* 0x000fe20008010817 */
[----:B------:R-:W-:Y:S01]  /*3e80*/  IMAD.WIDE.U32 R8, R9, -0x2daee0ad, RZ ;  /* 0xd2511f5309087825 */ /* 0x000fe200078e00ff */
[----:B------:R-:W-:-:S02]  /*3e90*/  PRMT R14, R6, 0x7771, RZ ;  /* 0x00007771060e7816 */ /* 0x000fc400000000ff */
[----:B------:R-:W-:Y:S01]  /*3ea0*/  PRMT R52, R10, 0x5410, R12 ;  /* 0x000054100a347816 */ /* 0x000fe2000000000c */
[----:B------:R-:W-:Y:S01]  /*3eb0*/  IMAD.MOV.U32 R18, RZ, RZ, R8 ;  /* 0x000000ffff127224 */ /* 0x000fe200078e0008 */
[----:B------:R-:W-:Y:S01]  /*3ec0*/  PRMT R19, R8, 0x7771, RZ ;  /* 0x0000777108137816 */ /* 0x000fe200000000ff */
[----:B------:R4:W-:Y:S01]  /*3ed0*/  MUFU.EX2 R215, R7 ;  /* 0x0000000700d77308 */ /* 0x0009e20000000800 */
[----:B-1----:R-:W-:Y:S01]  /*3ee0*/  FFMA.FTZ R2, R60, UR5, -R23 ;  /* 0x000000053c027c23 */ /* 0x002fe20008010817 */
[C---:B------:R-:W-:Y:S02]  /*3ef0*/  PRMT R16, R8.reuse, 0x7773, RZ ;  /* 0x0000777308107816 */ /* 0x040fe400000000ff */
[----:B------:R-:W-:Y:S02]  /*3f00*/  PRMT R8, R8, 0x7772, RZ ;  /* 0x0000777208087816 */ /* 0x000fe400000000ff */
[----:B------:R-:W-:Y:S02]  /*3f10*/  LOP3.LUT R3, R4, 0xffff, RZ, 0xc0, !PT ;  /* 0x0000ffff04037812 */ /* 0x000fe400078ec0ff */
[----:B------:R1:W2:Y:S01]  /*3f20*/  MUFU.EX2 R26, R2 ;  /* 0x00000002001a7308 */ /* 0x0002a20000000800 */
[----:B------:R-:W-:-:S02]  /*3f30*/  PRMT R16, R8, 0x5410, R16 ;  /* 0x0000541008107816 */ /* 0x000fc40000000010 */
[----:B------:R-:W-:Y:S01]  /*3f40*/  LOP3.LUT R8, R4, 0xff, RZ, 0xc0, !PT ;  /* 0x000000ff04087812 */ /* 0x000fe200078ec0ff */
[----:B---3--:R-:W-:Y:S01]  /*3f50*/  IMAD.U32 R213, R25, 0x10000, RZ ;  /* 0x0001000019d57824 */ /* 0x008fe200078e00ff */
[----:B------:R-:W-:Y:S02]  /*3f60*/  LOP3.LUT R9, R75, R24, R9, 0x96, !PT ;  /* 0x000000184b097212 */ /* 0x000fe400078e9609 */
[----:B----4-:R-:W-:Y:S02]  /*3f70*/  PRMT R7, R6, 0x7772, RZ ;  /* 0x0000777206077816 */ /* 0x010fe400000000ff */
[----:B------:R-:W-:Y:S01]  /*3f80*/  LOP3.LUT R213, R25, 0xff0000, R213, 0xf8, !PT ;  /* 0x00ff000019d57812 */ /* 0x000fe200078ef8d5 */
[----:B-1----:R-:W-:-:S04]  /*3f90*/  FFMA.FTZ R2, R64, UR5, -R23 ;  /* 0x0000000540027c23 */ /* 0x002fc80008010817 */
[----:B------:R1:W-:Y:S02]  /*3fa0*/  MUFU.EX2 R212, R2 ;  /* 0x0000000200d47308 */ /* 0x0003e40000000800 */
[----:B-1----:R-:W-:-:S06]  /*3fb0*/  FFMA.FTZ R2, R65, UR5, -R23 ;  /* 0x0000000541027c23 */ /* 0x002fcc0008010817 */
[----:B------:R1:W-:Y:S02]  /*3fc0*/  MUFU.EX2 R177, R2 ;  /* 0x0000000200b17308 */ /* 0x0003e40000000800 */
[----:B-1----:R-:W-:-:S06]  /*3fd0*/  FFMA.FTZ R2, R61, UR5, -R23 ;  /* 0x000000053d027c23 */ /* 0x002fcc0008010817 */
[----:B------:R2:W-:Y:S02]  /*3fe0*/  MUFU.EX2 R124, R2 ;  /* 0x00000002007c7308 */ /* 0x0005e40000000800 */
[----:B--2---:R-:W-:Y:S01]  /*3ff0*/  FMNMX.FTZ R2, R11, R13, !PT ;  /* 0x0000000d0b027209 */ /* 0x004fe20007810000 */
[----:B------:R-:W-:Y:S01]  /*4000*/  IMAD.MOV.U32 R11, RZ, RZ, R6 ;  /* 0x000000ffff0b7224 */ /* 0x000fe200078e0006 */
[----:B------:R-:W-:Y:S02]  /*4010*/  PRMT R13, R6, 0x7773, RZ ;  /* 0x00007773060d7816 */ /* 0x000fe400000000ff */
[C---:B------:R-:W-:Y:S01]  /*4020*/  FSETP.NEU.FTZ.AND P0, PT, R2.reuse, -INF , PT ;  /* 0xff8000000200780b */ /* 0x040fe20003f1d000 */
[----:B------:R-:W-:Y:S01]  /*4030*/  FMUL.FTZ R5, R2, UR5 ;  /* 0x0000000502057c20 */ /* 0x000fe20008410000 */
[----:B------:R-:W-:Y:S01]  /*4040*/  LOP3.LUT R6, R11, 0xff, RZ, 0xc0, !PT ;  /* 0x000000ff0b067812 */ /* 0x000fe200078ec0ff */
[----:B------:R-:W-:Y:S01]  /*4050*/  STL [R1+0x90], R2 ;  /* 0x0000900201007387 */ /* 0x000fe20000100800 */
[----:B------:R-:W-:-:S02]  /*4060*/  PRMT R11, R7, 0x5410, R13 ;  /* 0x00005410070b7816 */ /* 0x000fc4000000000d */
[----:B------:R-:W-:Y:S02]  /*4070*/  FSEL R21, R5, RZ, P0 ;  /* 0x000000ff05157208 */ /* 0x000fe40000000000 */
[----:B------:R-:W-:Y:S02]  /*4080*/  PRMT R10, R6, 0x5410, R14 ;  /* 0x00005410060a7816 */ /* 0x000fe4000000000e */
[----:B------:R-:W-:Y:S01]  /*4090*/  PRMT R6, R4, 0x7632, R6 ;  /* 0x0000763204067816 */ /* 0x000fe20000000006 */
[----:B------:R-:W-:Y:S01]  /*40a0*/  FFMA.FTZ R5, R67, UR5, -R21 ;  /* 0x0000000543057c23 */ /* 0x000fe20008010815 */
[----:B------:R-:W-:Y:S02]  /*40b0*/  SHF.R.U32.HI R7, RZ, 0x8, R3 ;  /* 0x00000008ff077819 */ /* 0x000fe40000011603 */
[----:B------:R-:W-:Y:S01]  /*40c0*/  SHF.R.U32.HI R3, RZ, 0x18, R4 ;  /* 0x00000018ff037819 */ /* 0x000fe20000011604 */
[----:B------:R1:W2:Y:S01]  /*40d0*/  MUFU.EX2 R137, R5 ;  /* 0x0000000500897308 */ /* 0x0002a20000000800 */
[----:B------:R-:W-:Y:S01]  /*40e0*/  LOP3.LUT R4, R6, 0xff, RZ, 0xc0, !PT ;  /* 0x000000ff06047812 */ /* 0x000fe200078ec0ff */
[----:B------:R-:W-:-:S03]  /*40f0*/  FFMA.FTZ R6, R70, UR5, -R21 ;  /* 0x0000000546067c23 */ /* 0x000fc60008010815 */
[----:B------:R-:W-:Y:S01]  /*4100*/  PRMT R3, R4, 0x5410, R3 ;  /* 0x0000541004037816 */ /* 0x000fe20000000003 */
[--C-:B------:R-:W-:Y:S01]  /*4110*/  FFMA.FTZ R4, R77, UR5, -R21.reuse ;  /* 0x000000054d047c23 */ /* 0x100fe20008010815 */
[----:B------:R-:W-:Y:S01]  /*4120*/  IMAD.MOV.U32 R77, RZ, RZ, R26 ;  /* 0x000000ffff4d7224 */ /* 0x000fe200078e001a */
[----:B------:R-:W-:Y:S01]  /*4130*/  MUFU.EX2 R211, R6 ;  /* 0x0000000600d37308 */ /* 0x000fe20000000800 */
[----:B-1----:R-:W-:Y:S01]  /*4140*/  FFMA.FTZ R5, R68, UR5, -R21 ;  /* 0x0000000544057c23 */ /* 0x002fe20008010815 */
[----:B--2---:R-:W-:Y:S06]  /*4150*/  STL [R1+0x98], R137 ;  /* 0x0000988901007387 */ /* 0x004fec0000100800 */
[----:B------:R-:W1:Y:S02]  /*4160*/  MUFU.EX2 R136, R5 ;  /* 0x0000000500887308 */ /* 0x000e640000000800 */
[----:B-1----:R-:W-:Y:S01]  /*4170*/  F2FP.F16.F32.PACK_AB R6, R136, R137 ;  /* 0x000000898806723e */ /* 0x002fe200000000ff */
[----:B------:R1:W-:Y:S01]  /*4180*/  STL [R1+0x94], R136 ;  /* 0x0000948801007387 */ /* 0x0003e20000100800 */
[----:B------:R-:W-:-:S04]  /*4190*/  FFMA.FTZ R5, R66, UR5, -R23 ;  /* 0x0000000542057c23 */ /* 0x000fc80008010817 */
[----:B------:R2:W-:Y:S08]  /*41a0*/  MUFU.EX2 R230, R5 ;  /* 0x0000000500e67308 */ /* 0x0005f00000000800 */
[----:B------:R3:W4:Y:S01]  /*41b0*/  MUFU.EX2 R178, R4 ;  /* 0x0000000400b27308 */ /* 0x0007220000000800 */
[----:B--2---:R-:W-:Y:S02]  /*41c0*/  PRMT R5, R8, 0x5410, R7 ;  /* 0x0000541008057816 */ /* 0x004fe40000000007 */
[--C-:B------:R-:W-:Y:S01]  /*41d0*/  HSET2.LE.AND R7, R10, R213.reuse, PT ;  /* 0x000000d50a077233 */ /* 0x100fe20003803000 */
[----:B-1----:R-:W2:Y:S02]  /*41e0*/  LDL.LU R136, [R1+0x48] ;  /* 0x0000480001887983 */ /* 0x002ea40000300800 */
[----:B------:R-:W-:-:S02]  /*41f0*/  HSET2.LE.AND R0, R5, R213, PT ;  /* 0x000000d505007233 */ /* 0x000fc40003803000 */
[----:B------:R-:W-:Y:S02]  /*4200*/  HSET2.LE.AND R5, R3, R213, PT ;  /* 0x000000d503057233 */ /* 0x000fe40003803000 */
[----:B------:R-:W-:-:S04]  /*4210*/  F2FP.F16.F32.PACK_AB R3, R77, R182 ;  /* 0x000000b64d03723e */ /* 0x000fc800000000ff */
[----:B---3--:R-:W-:Y:S01]  /*4220*/  LOP3.LUT R4, R3, R0, RZ, 0xc0, !PT ;  /* 0x0000000003047212 */ /* 0x008fe200078ec0ff */
[--C-:B------:R-:W-:Y:S01]  /*4230*/  FFMA.FTZ R0, R69, UR5, -R21.reuse ;  /* 0x0000000545007c23 */ /* 0x100fe20008010815 */
[----:B------:R-:W-:Y:S01]  /*4240*/  F2FP.F16.F32.PACK_AB R8, R177, R212 ;  /* 0x000000d4b108723e */ /* 0x000fe200000000ff */
[----:B------:R-:W-:Y:S01]  /*4250*/  FFMA.FTZ R3, R71, UR5, -R21 ;  /* 0x0000000547037c23 */ /* 0x000fe20008010815 */
[----:B------:R-:W-:Y:S01]  /*4260*/  LOP3.LUT R5, R6, R5, RZ, 0xc0, !PT ;  /* 0x0000000506057212 */ /* 0x000fe200078ec0ff */
[----:B------:R1:W-:Y:S01]  /*4270*/  MUFU.EX2 R234, R0 ;  /* 0x0000000000ea7308 */ /* 0x0003e20000000800 */
[----:B------:R-:W-:Y:S02]  /*4280*/  LOP3.LUT R6, R8, R7, RZ, 0xc0, !PT ;  /* 0x0000000708067212 */ /* 0x000fe400078ec0ff */
[C---:B------:R-:W-:Y:S02]  /*4290*/  PRMT R8, R9.reuse, 0x7632, R8 ;  /* 0x0000763209087816 */ /* 0x040fe40000000008 */
[----:B------:R-:W-:-:S02]  /*42a0*/  LOP3.LUT R7, R9, 0xffff, RZ, 0xc0, !PT ;  /* 0x0000ffff09077812 */ /* 0x000fc400078ec0ff */
[----:B------:R-:W-:Y:S01]  /*42b0*/  LOP3.LUT R13, R9, 0xff, RZ, 0xc0, !PT ;  /* 0x000000ff090d7812 */ /* 0x000fe200078ec0ff */
[----:B------:R4:W3:Y:S01]  /*42c0*/  MUFU.EX2 R123, R3 ;  /* 0x00000003007b7308 */ /* 0x0008e20000000800 */
[----:B------:R-:W-:Y:S02]  /*42d0*/  SHF.R.U32.HI R12, RZ, 0x18, R9 ;  /* 0x00000018ff0c7819 */ /* 0x000fe40000011609 */
[----:B------:R-:W-:Y:S02]  /*42e0*/  LOP3.LUT R9, R8, 0xff, RZ, 0xc0, !PT ;  /* 0x000000ff08097812 */ /* 0x000fe400078ec0ff */
[----:B-1----:R-:W-:Y:S01]  /*42f0*/  LOP3.LUT R0, R11, 0xff00ff, RZ, 0xc0, !PT ;  /* 0x00ff00ff0b007812 */ /* 0x002fe200078ec0ff */
[----:B------:R-:W-:Y:S01]  /*4300*/  FFMA.FTZ R8, R72, UR5, -R21 ;  /* 0x0000000548087c23 */ /* 0x000fe20008010815 */
[----:B------:R-:W-:-:S03]  /*4310*/  SHF.R.U32.HI R10, RZ, 0x8, R7 ;  /* 0x00000008ff0a7819 */ /* 0x000fc60000011607 */
[----:B------:R-:W-:Y:S02]  /*4320*/  HSET2.LE.AND R0, R0, R213, PT ;  /* 0x000000d500007233 */ /* 0x000fe40003803000 */
[----:B----4-:R-:W-:Y:S01]  /*4330*/  F2FP.F16.F32.PACK_AB R3, R178, R211 ;  /* 0x000000d3b203723e */ /* 0x010fe200000000ff */
[----:B------:R1:W-:Y:S03]  /*4340*/  MUFU.EX2 R181, R8 ;  /* 0x0000000800b57308 */ /* 0x0003e60000000800 */
[----:B------:R-:W-:Y:S02]  /*4350*/  LOP3.LUT R7, R3, R0, RZ, 0xc0, !PT ;  /* 0x0000000003077212 */ /* 0x000fe400078ec0ff */
[----:B------:R-:W-:Y:S02]  /*4360*/  PRMT R0, R13, 0x5410, R10 ;  /* 0x000054100d007816 */ /* 0x000fe4000000000a */
[----:B------:R-:W-:-:S02]  /*4370*/  PRMT R3, R9, 0x5410, R12 ;  /* 0x0000541009037816 */ /* 0x000fc4000000000c */
[----:B------:R-:W-:Y:S02]  /*4380*/  LOP3.LUT R11, R18, 0xff, RZ, 0xc0, !PT ;  /* 0x000000ff120b7812 */ /* 0x000fe400078ec0ff */
[--C-:B------:R-:W-:Y:S02]  /*4390*/  HSET2.LE.AND R0, R0, R213.reuse, PT ;  /* 0x000000d500007233 */ /* 0x100fe40003803000 */
[----:B------:R-:W-:Y:S01]  /*43a0*/  HSET2.LE.AND R9, R3, R213, PT ;  /* 0x000000d503097233 */ /* 0x000fe20003803000 */
[----:B-1----:R-:W-:Y:S01]  /*43b0*/  FFMA.FTZ R8, R73, UR5, -R21 ;  /* 0x0000000549087c23 */ /* 0x002fe20008010815 */
[----:B------:R-:W-:-:S03]  /*43c0*/  F2FP.F16.F32.PACK_AB R3, R122, R124 ;  /* 0x0000007c7a03723e */ /* 0x000fc600000000ff */
[----:B------:R1:W4:Y:S01]  /*43d0*/  MUFU.EX2 R233, R8 ;  /* 0x0000000800e97308 */ /* 0x0003220000000800 */
[----:B------:R-:W-:Y:S02]  /*43e0*/  PRMT R11, R11, 0x5410, R19 ;  /* 0x000054100b0b7816 */ /* 0x000fe40000000013 */
[----:B---3--:R-:W-:Y:S02]  /*43f0*/  F2FP.F16.F32.PACK_AB R10, R123, R234 ;  /* 0x000000ea7b0a723e */ /* 0x008fe400000000ff */
[----:B------:R-:W-:Y:S02]  /*4400*/  F2FP.F16.F32.PACK_AB R12, R230, R215 ;  /* 0x000000d7e60c723e */ /* 0x000fe400000000ff */
[----:B------:R-:W-:Y:S02]  /*4410*/  HSET2.LE.AND R11, R11, R213, PT ;  /* 0x000000d50b0b7233 */ /* 0x000fe40003803000 */
[----:B------:R-:W-:Y:S02]  /*4420*/  LOP3.LUT R9, R10, R9, RZ, 0xc0, !PT ;  /* 0x000000090a097212 */ /* 0x000fe400078ec0ff */
[----:B-1----:R-:W-:Y:S01]  /*4430*/  LOP3.LUT R8, R3, R0, RZ, 0xc0, !PT ;  /* 0x0000000003087212 */ /* 0x002fe200078ec0ff */
[----:B------:R-:W-:-:S04]  /*4440*/  FFMA.FTZ R0, R79, UR5, -R22 ;  /* 0x000000054f007c23 */ /* 0x000fc80008010816 */
[----:B------:R1:W-:Y:S01]  /*4450*/  MUFU.EX2 R137, R0 ;  /* 0x0000000000897308 */ /* 0x0003e20000000800 */
[----:B------:R-:W-:Y:S01]  /*4460*/  LOP3.LUT R10, R12, R11, RZ, 0xc0, !PT ;  /* 0x0000000b0c0a7212 */ /* 0x000fe200078ec0ff */
[----:B------:R-:W-:Y:S01]  /*4470*/  FFMA.FTZ R12, R78, UR5, -R22 ;  /* 0x000000054e0c7c23 */ /* 0x000fe20008010816 */
[----:B------:R-:W-:Y:S01]  /*4480*/  LOP3.LUT R13, R17, 0xff, RZ, 0xc0, !PT ;  /* 0x000000ff110d7812 */ /* 0x000fe200078ec0ff */
[C---:B------:R-:W-:Y:S01]  /*4490*/  HMMA.16816.F32 R24, R4.reuse, R36, RZ ;  /* 0x000000240418723c */ /* 0x040fe200000018ff */
[----:B------:R-:W-:Y:S02]  /*44a0*/  LOP3.LUT R11, R15, 0xffff, RZ, 0xc0, !PT ;  /* 0x0000ffff0f0b7812 */ /* 0x000fe400078ec0ff */
[----:B----4-:R-:W-:Y:S01]  /*44b0*/  F2FP.F16.F32.PACK_AB R3, R233, R181 ;  /* 0x000000b5e903723e */ /* 0x010fe200000000ff */
[----:B------:R3:W-:Y:S04]  /*44c0*/  MUFU.EX2 R184, R12 ;  /* 0x0000000c00b87308 */ /* 0x0007e80000000800 */
[----:B------:R-:W-:Y:S01]  /*44d0*/  HMMA.16816.F32 R32, R4, R40, RZ ;  /* 0x000000280420723c */ /* 0x000fe200000018ff */
[----:B-1----:R-:W-:-:S07]  /*44e0*/  LOP3.LUT R0, R16, 0xff00ff, RZ, 0xc0, !PT ;  /* 0x00ff00ff10007812 */ /* 0x002fce00078ec0ff */
[----:B------:R-:W-:Y:S01]  /*44f0*/  HMMA.16816.F32 R28, R4, R38, RZ ;  /* 0x00000026041c723c */ /* 0x000fe200000018ff */
[----:B------:R-:W-:-:S07]  /*4500*/  HSET2.LE.AND R0, R0, R213, PT ;  /* 0x000000d500007233 */ /* 0x000fce0003803000 */
[----:B------:R-:W-:Y:S01]  /*4510*/  HMMA.16816.F32 R16, R4, R42, RZ ;  /* 0x0000002a0410723c */ /* 0x000fe200000018ff */
[----:B------:R-:W-:Y:S01]  /*4520*/  FFMA.FTZ R4, R80, UR5, -R22 ;  /* 0x0000000550047c23 */ /* 0x000fe20008010816 */
[----:B---3--:R-:W-:Y:S02]  /*4530*/  SHF.R.U32.HI R12, RZ, 0x8, R11 ;  /* 0x00000008ff0c7819 */ /* 0x008fe4000001160b */
[----:B------:R-:W-:Y:S01]  /*4540*/  LOP3.LUT R11, R3, R0, RZ, 0xc0, !PT ;  /* 0x00000000030b7212 */ /* 0x000fe200078ec0ff */
[----:B------:R1:W3:Y:S01]  /*4550*/  MUFU.EX2 R208, R4 ;  /* 0x0000000400d07308 */ /* 0x0002e20000000800 */
[----:B------:R-:W-:Y:S02]  /*4560*/  PRMT R0, R13, 0x5410, R53 ;  /* 0x000054100d007816 */ /* 0x000fe40000000035 */
[----:B------:R-:W-:Y:S01]  /*4570*/  PRMT R3, R15, 0x7632, R3 ;  /* 0x000076320f037816 */ /* 0x000fe20000000003 */
[----:B------:R-:W-:Y:S01]  /*4580*/  FFMA.FTZ R5, R83, UR5, -R20 ;  /* 0x0000000553057c23 */ /* 0x000fe20008010814 */
[----:B------:R-:W-:-:S02]  /*4590*/  SHF.R.U32.HI R6, RZ, 0x18, R15 ;  /* 0x00000018ff067819 */ /* 0x000fc4000001160f */
[--C-:B------:R-:W-:Y:S01]  /*45a0*/  HSET2.LE.AND R0, R0, R213.reuse, PT ;  /* 0x000000d500007233 */ /* 0x100fe20003803000 */
[----:B------:R4:W-:Y:S01]  /*45b0*/  MUFU.EX2 R126, R5 ;  /* 0x00000005007e7308 */ /* 0x0009e20000000800 */
[----:B------:R-:W-:Y:S02]  /*45c0*/  LOP3.LUT R7, R52, 0xff00ff, RZ, 0xc0, !PT ;  /* 0x00ff00ff34077812 */ /* 0x000fe400078ec0ff */
[----:B-1----:R-:W-:Y:S02]  /*45d0*/  LOP3.LUT R4, R3, 0xff, RZ, 0xc0, !PT ;  /* 0x000000ff03047812 */ /* 0x002fe400078ec0ff */
[----:B------:R-:W-:Y:S02]  /*45e0*/  F2FP.F16.F32.PACK_AB R3, R210, R224 ;  /* 0x000000e0d203723e */ /* 0x000fe400000000ff */
[----:B----4-:R-:W-:Y:S02]  /*45f0*/  PRMT R5, R4, 0x5410, R6 ;  /* 0x0000541004057816 */ /* 0x010fe40000000006 */
[----:B------:R-:W-:Y:S01]  /*4600*/  LOP3.LUT R6, R3, R0, RZ, 0xc0, !PT ;  /* 0x0000000003067212 */ /* 0x000fe200078ec0ff */
[----:B------:R-:W-:Y:S01]  /*4610*/  FFMA.FTZ R3, R84, UR5, -R20 ;  /* 0x0000000554037c23 */ /* 0x000fe20008010814 */
[----:B------:R-:W-:-:S03]  /*4620*/  HSET2.LE.AND R0, R7, R213, PT ;  /* 0x000000d507007233 */ /* 0x000fc60003803000 */
[----:B------:R3:W-:Y:S01]  /*4630*/  MUFU.EX2 R231, R3 ;  /* 0x0000000300e77308 */ /* 0x0007e20000000800 */
[----:B------:R-:W-:Y:S01]  /*4640*/  HMMA.16816.F32 R56, R8, R46, R28 ;  /* 0x0000002e0838723c */ /* 0x000fe2000000181c */
[----:B------:R-:W-:-:S07]  /*4650*/  LOP3.LUT R14, R15, 0xff, RZ, 0xc0, !PT ;  /* 0x000000ff0f0e7812 */ /* 0x000fce00078ec0ff */
[----:B------:R-:W-:Y:S01]  /*4660*/  HMMA.16816.F32 R64, R8, R44, R24 ;  /* 0x0000002c0840723c */ /* 0x000fe20000001818 */
[----:B---3--:R-:W-:-:S07]  /*4670*/  F2FP.F16.F32.PACK_AB R3, R208, R184 ;  /* 0x000000b8d003723e */ /* 0x008fce00000000ff */
[----:B------:R-:W-:Y:S01]  /*4680*/  HMMA.16816.F32 R60, R8, R48, R32 ;  /* 0x00000030083c723c */ /* 0x000fe20000001820 */
[----:B------:R-:W-:Y:S01]  /*4690*/  LOP3.LUT R7, R3, R0, RZ, 0xc0, !PT ;  /* 0x0000000003077212 */ /* 0x000fe200078ec0ff */
[----:B------:R-:W-:-:S06]  /*46a0*/  FFMA.FTZ R3, R82, UR5, -R20 ;  /* 0x0000000552037c23 */ /* 0x000fcc0008010814 */
[----:B------:R-:W-:Y:S01]  /*46b0*/  HMMA.16816.F32 R28, R8, R50, R16 ;  /* 0x00000032081c723c */ /* 0x000fe20000001810 */
[----:B------:R-:W-:Y:S01]  /*46c0*/  VIADD R8, R76, 0x1 ;  /* 0x000000014c087836 */ /* 0x000fe20000000000 */
[----:B------:R1:W-:Y:S01]  /*46d0*/  MUFU.EX2 R135, R3 ;  /* 0x0000000300877308 */ /* 0x0003e20000000800 */
[----:B------:R-:W-:Y:S01]  /*46e0*/  PRMT R12, R14, 0x5410, R12 ;  /* 0x000054100e0c7816 */ /* 0x000fe2000000000c */
[----:B------:R-:W-:-:S04]  /*46f0*/  IMAD.WIDE.U32 R10, R54, -0x2daee0ad, RZ ;  /* 0xd2511f53360a7825 */ /* 0x000fc800078e00ff */
[----:B------:R-:W-:Y:S01]  /*4700*/  FFMA.FTZ R14, R81, UR5, -R20 ;  /* 0x00000005510e7c23 */ /* 0x000fe20008010814 */
[--C-:B------:R-:W-:Y:S02]  /*4710*/  HSET2.LE.AND R4, R12, R213.reuse, PT ;  /* 0x000000d50c047233 */ /* 0x100fe40003803000 */
[----:B------:R-:W-:Y:S02]  /*4720*/  HSET2.LE.AND R12, R5, R213, PT ;  /* 0x000000d5050c7233 */ /* 0x000fe40003803000 */
[----:B------:R-:W-:Y:S02]  /*4730*/  F2FP.F16.F32.PACK_AB R5, R179, R180 ;  /* 0x000000b4b305723e */ /* 0x000fe400000000ff */
[----:B-1----:R-:W-:Y:S01]  /*4740*/  LOP3.LUT R3, R217, R8, R119, 0x96, !PT ;  /* 0x00000008d9037212 */ /* 0x002fe200078e9677 */
[----:B------:R-:W-:-:S04]  /*4750*/  FFMA.FTZ R8, R87, UR5, -R22 ;  /* 0x0000000557087c23 */ /* 0x000fc80008010816 */
[----:B------:R-:W-:-:S04]  /*4760*/  IMAD.WIDE.U32 R72, R3, -0x326172a9, RZ ;  /* 0xcd9e8d5703487825 */ /* 0x000fc800078e00ff */
[----:B------:R-:W-:Y:S01]  /*4770*/  FFMA.FTZ R3, R85, UR5, -R22 ;  /* 0x0000000555037c23 */ /* 0x000fe20008010816 */
[----:B------:R1:W3:Y:S01]  /*4780*/  MUFU.EX2 R55, R14 ;  /* 0x0000000e00377308 */ /* 0x0002e20000000800 */
[----:B------:R-:W-:Y:S02]  /*4790*/  LOP3.LUT R0, R75, R74, R11, 0x96, !PT ;  /* 0x0000004a4b007212 */ /* 0x000fe400078e960b */
[----:B------:R-:W-:-:S05]  /*47a0*/  LOP3.LUT R4, R5, R4, RZ, 0xc0, !PT ;  /* 0x0000000405047212 */ /* 0x000fca00078ec0ff */
[----:B------:R4:W-:Y:S01]  /*47b0*/  MUFU.EX2 R125, R3 ;  /* 0x00000003007d7308 */ /* 0x0009e20000000800 */
[----:B------:R-:W-:-:S07]  /*47c0*/  IMAD.MOV.U32 R11, RZ, RZ, R10 ;  /* 0x000000ffff0b7224 */ /* 0x000fce00078e000a */
[----:B------:R3:W-:Y:S01]  /*47d0*/  MUFU.EX2 R167, R8 ;  /* 0x0000000800a77308 */ /* 0x0007e20000000800 */
[----:B-1----:R-:W-:Y:S01]  /*47e0*/  PRMT R14, R10, 0x7771, RZ ;  /* 0x000077710a0e7816 */ /* 0x002fe200000000ff */
[----:B----4-:R-:W-:-:S06]  /*47f0*/  FFMA.FTZ R3, R86, UR5, -R22 ;  /* 0x0000000556037c23 */ /* 0x010fcc0008010816 */
[----:B------:R1:W4:Y:S01]  /*4800*/  MUFU.EX2 R2, R3 ;  /* 0x0000000300027308 */ /* 0x0003220000000800 */
[----:B---3--:R-:W-:-:S04]  /*4810*/  LOP3.LUT R8, R0, 0xffff, RZ, 0xc0, !PT ;  /* 0x0000ffff00087812 */ /* 0x008fc800078ec0ff */
[----:B------:R-:W-:Y:S02]  /*4820*/  SHF.R.U32.HI R9, RZ, 0x8, R8 ;  /* 0x00000008ff097819 */ /* 0x000fe40000011608 */
[----:B------:R-:W-:Y:S02]  /*4830*/  LOP3.LUT R8, R246, R88, R73, 0x96, !PT ;  /* 0x00000058f6087212 */ /* 0x000fe400078e9649 */
[----:B------:R-:W-:Y:S01]  /*4840*/  LOP3.LUT R11, R11, 0xff, RZ, 0xc0, !PT ;  /* 0x000000ff0b0b7812 */ /* 0x000fe200078ec0ff */
[----:B-1----:R-:W-:-:S04]  /*4850*/  FFMA.FTZ R3, R185, UR5, -R22 ;  /* 0x00000005b9037c23 */ /* 0x002fc80008010816 */
[----:B------:R1:W3:Y:S01]  /*4860*/  MUFU.EX2 R87, R3 ;  /* 0x0000000300577308 */ /* 0x0002e20000000800 */
[----:B------:R-:W-:Y:S01]  /*4870*/  PRMT R14, R11, 0x5410, R14 ;  /* 0x000054100b0e7816 */ /* 0x000fe2000000000e */
[----:B------:R-:W-:Y:S01]  /*4880*/  IMAD.MOV.U32 R185, RZ, RZ, R55 ;  /* 0x000000ffffb97224 */ /* 0x000fe200078e0037 */
[----:B--2---:R-:W-:-:S04]  /*4890*/  F2FP.F16.F32.PACK_AB R13, R137, R136 ;  /* 0x00000088890d723e */ /* 0x004fc800000000ff */
[----:B------:R-:W-:Y:S02]  /*48a0*/  LOP3.LUT R5, R13, R12, RZ, 0xc0, !PT ;  /* 0x0000000c0d057212 */ /* 0x000fe400078ec0ff */
[C---:B------:R-:W-:Y:S02]  /*48b0*/  PRMT R12, R10.reuse, 0x7773, RZ ;  /* 0x000077730a0c7816 */ /* 0x040fe400000000ff */
[----:B------:R-:W-:Y:S02]  /*48c0*/  PRMT R13, R10, 0x7772, RZ ;  /* 0x000077720a0d7816 */ /* 0x000fe400000000ff */
[----:B------:R-:W-:Y:S01]  /*48d0*/  LOP3.LUT R10, R0, 0xff, RZ, 0xc0, !PT ;  /* 0x000000ff000a7812 */ /* 0x000fe200078ec0ff */
[----:B------:R-:W-:Y:S01]  /*48e0*/  HMMA.16816.F32 R24, R4, R36, RZ ;  /* 0x000000240418723c */ /* 0x000fe200000018ff */
[----:B------:R-:W-:Y:S02]  /*48f0*/  PRMT R13, R13, 0x5410, R12 ;  /* 0x000054100d0d7816 */ /* 0x000fe4000000000c */
[----:B------:R-:W-:-:S05]  /*4900*/  PRMT R12, R10, 0x5410, R9 ;  /* 0x000054100a0c7816 */ /* 0x000fca0000000009 */
[----:B------:R-:W-:Y:S01]  /*4910*/  HMMA.16816.F32 R16, R4, R40, RZ ;  /* 0x000000280410723c */ /* 0x000fe200000018ff */
[----:B------:R-:W-:Y:S02]  /*4920*/  LOP3.LUT R10, R248, R72, R243, 0x96, !PT ;  /* 0x00000048f80a7212 */ /* 0x000fe400078e96f3 */
[----:B-1----:R-:W-:-:S05]  /*4930*/  LOP3.LUT R3, R13, 0xff00ff, RZ, 0xc0, !PT ;  /* 0x00ff00ff0d037812 */ /* 0x002fca00078ec0ff */
[C---:B------:R-:W-:Y:S08]  /*4940*/  HMMA.16816.F32 R36, R4.reuse, R38, RZ ;  /* 0x000000260424723c */ /* 0x040ff000000018ff */
[----:B------:R-:W-:Y:S01]  /*4950*/  HMMA.16816.F32 R40, R4, R42, RZ ;  /* 0x0000002a0428723c */ /* 0x000fe200000018ff */
[----:B------:R-:W-:Y:S01]  /*4960*/  PRMT R7, R0, 0x7632, R7 ;  /* 0x0000763200077816 */ /* 0x000fe20000000007 */
[----:B------:R-:W-:Y:S01]  /*4970*/  IMAD.WIDE.U32 R4, R8, -0x2daee0ad, RZ ;  /* 0xd2511f5308047825 */ /* 0x000fe200078e00ff */
[----:B------:R-:W-:-:S02]  /*4980*/  SHF.R.U32.HI R6, RZ, 0x18, R0 ;  /* 0x00000018ff067819 */ /* 0x000fc40000011600 */
[----:B------:R-:W-:Y:S01]  /*4990*/  LOP3.LUT R0, R7, 0xff, RZ, 0xc0, !PT ;  /* 0x000000ff07007812 */ /* 0x000fe200078ec0ff */
[----:B------:R-:W-:Y:S01]  /*49a0*/  IMAD.WIDE.U32 R10, R10, -0x2daee0ad, RZ ;  /* 0xd2511f530a0a7825 */ /* 0x000fe200078e00ff */
[----:B------:R-:W-:Y:S02]  /*49b0*/  LOP3.LUT R9, R131, R240, R5, 0x96, !PT ;  /* 0x000000f083097212 */ /* 0x000fe400078e9605 */
[----:B------:R-:W-:Y:S02]  /*49c0*/  PRMT R5, R0, 0x5410, R6 ;  /* 0x0000541000057816 */ /* 0x000fe40000000006 */
[--C-:B------:R-:W-:Y:S02]  /*49d0*/  HSET2.LE.AND R0, R14, R213.reuse, PT ;  /* 0x000000d50e007233 */ /* 0x100fe40003803000 */
[----:B------:R-:W-:Y:S02]  /*49e0*/  HSET2.LE.AND R7, R3, R213, PT ;  /* 0x000000d503077233 */ /* 0x000fe40003803000 */
[----:B------:R-:W-:-:S02]  /*49f0*/  F2FP.F16.F32.PACK_AB R3, R135, R185 ;  /* 0x000000b98703723e */ /* 0x000fc400000000ff */
[----:B------:R-:W-:Y:S02]  /*4a00*/  LOP3.LUT R11, R130, R4, R11, 0x96, !PT ;  /* 0x00000004820b7212 */ /* 0x000fe400078e960b */
[----:B------:R-:W-:Y:S02]  /*4a10*/  LOP3.LUT R6, R3, R0, RZ, 0xc0, !PT ;  /* 0x0000000003067212 */ /* 0x000fe400078ec0ff */
[----:B----4-:R-:W-:Y:S02]  /*4a20*/  F2FP.F16.F32.PACK_AB R4, R2, R125 ;  /* 0x0000007d0204723e */ /* 0x010fe400000000ff */
[--C-:B------:R-:W-:Y:S02]  /*4a30*/  HSET2.LE.AND R0, R12, R213.reuse, PT ;  /* 0x000000d50c007233 */ /* 0x100fe40003803000 */
[----:B------:R-:W-:Y:S01]  /*4a40*/  HSET2.LE.AND R5, R5, R213, PT ;  /* 0x000000d505057233 */ /* 0x000fe20003803000 */
[----:B------:R-:W-:Y:S01]  /*4a50*/  IMAD.WIDE.U32 R12, R9, -0x326172a9, RZ ;  /* 0xcd9e8d57090c7825 */ /* 0x000fe200078e00ff */
[----:B------:R-:W-:-:S02]  /*4a60*/  F2FP.F16.F32.PACK_AB R3, R231, R126 ;  /* 0x0000007ee703723e */ /* 0x000fc400000000ff */
[----:B---3--:R-:W-:Y:S01]  /*4a70*/  F2FP.F16.F32.PACK_AB R8, R87, R167 ;  /* 0x000000a75708723e */ /* 0x008fe200000000ff */
[----:B------:R-:W-:Y:S01]  /*4a80*/  IMAD.WIDE.U32 R14, R11, -0x326172a9, RZ ;  /* 0xcd9e8d570b0e7825 */ /* 0x000fe200078e00ff */
[----:B------:R-:W-:Y:S02]  /*4a90*/  LOP3.LUT R7, R4, R7, RZ, 0xc0, !PT ;  /* 0x0000000704077212 */ /* 0x000fe400078ec0ff */
[----:B------:R-:W-:Y:S02]  /*4aa0*/  LOP3.LUT R4, R3, R0, RZ, 0xc0, !PT ;  /* 0x0000000003047212 */ /* 0x000fe400078ec0ff */
[----:B------:R-:W-:Y:S02]  /*4ab0*/  LOP3.LUT R5, R8, R5, RZ, 0xc0, !PT ;  /* 0x0000000508057212 */ /* 0x000fe400078ec0ff */
[----:B------:R-:W-:Y:S02]  /*4ac0*/  LOP3.LUT R0, R218, R242, R13, 0x96, !PT ;  /* 0x000000f2da007212 */ /* 0x000fe400078e960d */
[----:B------:R-:W-:-:S03]  /*4ad0*/  LOP3.LUT R3, R223, R12, R15, 0x96, !PT ;  /* 0x0000000cdf037212 */ /* 0x000fc600078e960f */
[----:B------:R-:W-:Y:S01]  /*4ae0*/  HMMA.16816.F32 R32, R4, R44, R24 ;  /* 0x0000002c0420723c */ /* 0x000fe20000001818 */
[----:B------:R-:W-:-:S04]  /*4af0*/  IMAD.WIDE.U32 R8, R0, -0x2daee0ad, RZ ;  /* 0xd2511f5300087825 */ /* 0x000fc800078e00ff */
[--C-:B------:R-:W-:Y:S01]  /*4b00*/  FFMA.FTZ R0, R91, UR5, -R23.reuse ;  /* 0x000000055b007c23 */ /* 0x100fe20008010817 */
[----:B------:R-:W-:Y:S01]  /*4b10*/  LDSM.16.MT88.4 R24, [R209+0x4800] ;  /* 0x00480000d118783b */ /* 0x000fe20000004200 */
[----:B------:R-:W-:Y:S02]  /*4b20*/  IMAD.WIDE.U32 R44, R3, -0x2daee0ad, RZ ;  /* 0xd2511f53032c7825 */ /* 0x000fe400078e00ff */
[----:B------:R1:W-:Y:S02]  /*4b30*/  MUFU.EX2 R83, R0 ;  /* 0x0000000000537308 */ /* 0x0003e40000000800 */
[----:B------:R-:W-:Y:S01]  /*4b40*/  FFMA.FTZ R3, R90, UR5, -R23 ;  /* 0x000000055a037c23 */ /* 0x000fe20008010817 */
[----:B------:R-:W-:-:S05]  /*4b50*/  LOP3.LUT R8, R129, R8, R45, 0x96, !PT ;  /* 0x0000000881087212 */ /* 0x000fca00078e962d */
[----:B------:R2:W3:Y:S01]  /*4b60*/  MUFU.EX2 R176, R3 ;  /* 0x0000000300b07308 */ /* 0x0004e20000000800 */
[----:B-1----:R-:W-:Y:S01]  /*4b70*/  LOP3.LUT R0, R128, R10, R9, 0x96, !PT ;  /* 0x0000000a80007212 */ /* 0x002fe200078e9609 */
[----:B------:R-:W-:-:S04]  /*4b80*/  IMAD.WIDE.U32 R8, R8, -0x326172a9, RZ ;  /* 0xcd9e8d5708087825 */ /* 0x000fc800078e00ff */
[----:B------:R-:W-:-:S04]  /*4b90*/  IMAD.WIDE.U32 R12, R0, -0x326172a9, RZ ;  /* 0xcd9e8d57000c7825 */ /* 0x000fc800078e00ff */
[----:B--2---:R-:W-:Y:S01]  /*4ba0*/  FFMA.FTZ R3, R93, UR5, -R23 ;  /* 0x000000055d037c23 */ /* 0x004fe20008010817 */
[----:B------:R-:W-:-:S03]  /*4bb0*/  LOP3.LUT R0, R221, R12, R9, 0x96, !PT ;  /* 0x0000000cdd007212 */ /* 0x000fc600078e9609 */
[----:B------:R1:W-:Y:S01]  /*4bc0*/  MUFU.EX2 R235, R3 ;  /* 0x0000000300eb7308 */ /* 0x0003e20000000800 */
[C---:B------:R-:W-:Y:S01]  /*4bd0*/  PRMT R9, R8.reuse, 0x7773, RZ ;  /* 0x0000777308097816 */ /* 0x040fe200000000ff */
[----:B------:R-:W-:Y:S01]  /*4be0*/  IMAD.MOV.U32 R10, RZ, RZ, R8 ;  /* 0x000000ffff0a7224 */ /* 0x000fe200078e0008 */
[C---:B------:R-:W-:Y:S02]  /*4bf0*/  PRMT R11, R8.reuse, 0x7771, RZ ;  /* 0x00007771080b7816 */ /* 0x040fe400000000ff */
[----:B-1----:R-:W-:Y:S01]  /*4c00*/  PRMT R3, R8, 0x7772, RZ ;  /* 0x0000777208037816 */ /* 0x002fe200000000ff */
[----:B------:R-:W-:-:S03]  /*4c10*/  FFMA.FTZ R8, R92, UR5, -R23 ;  /* 0x000000055c087c23 */ /* 0x000fc60008010817 */
[----:B------:R-:W-:Y:S02]  /*4c20*/  PRMT R12, R3, 0x5410, R9 ;  /* 0x00005410030c7816 */ /* 0x000fe40000000009 */
[----:B------:R-:W-:Y:S01]  /*4c30*/  LOP3.LUT R3, R0, 0xffff, RZ, 0xc0, !PT ;  /* 0x0000ffff00037812 */ /* 0x000fe200078ec0ff */
[----:B------:R1:W-:Y:S01]  /*4c40*/  MUFU.EX2 R79, R8 ;  /* 0x00000008004f7308 */ /* 0x0003e20000000800 */
[----:B------:R-:W-:Y:S02]  /*4c50*/  FFMA.FTZ R9, R94, UR5, -R21 ;  /* 0x000000055e097c23 */ /* 0x000fe40008010815 */
[----:B------:R-:W-:-:S05]  /*4c60*/  SHF.R.U32.HI R3, RZ, 0x8, R3 ;  /* 0x00000008ff037819 */ /* 0x000fca0000011603 */
[----:B------:R2:W-:Y:S01]  /*4c70*/  MUFU.EX2 R166, R9 ;  /* 0x0000000900a67308 */ /* 0x0005e20000000800 */
[----:B-1----:R-:W-:Y:S01]  /*4c80*/  LOP3.LUT R8, R0, 0xff, RZ, 0xc0, !PT ;  /* 0x000000ff00087812 */ /* 0x002fe200078ec0ff */
[----:B------:R-:W-:Y:S01]  /*4c90*/  HMMA.16816.F32 R68, R4, R48, R16 ;  /* 0x000000300444723c */ /* 0x000fe20000001810 */
[----:B------:R-:W1:Y:S02]  /*4ca0*/  LDSM.16.MT88.4 R16, [R139+0x4800] ;  /* 0x004800008b10783b */ /* 0x000e640000004200 */
[----:B--2---:R-:W-:Y:S01]  /*4cb0*/  PRMT R9, R8, 0x5410, R3 ;  /* 0x0000541008097816 */ /* 0x004fe20000000003 */
[----:B------:R-:W-:Y:S01]  /*4cc0*/  FFMA.FTZ R8, R95, UR5, -R21 ;  /* 0x000000055f087c23 */ /* 0x000fe20008010815 */
[----:B------:R-:W-:-:S03]  /*4cd0*/  PRMT R3, R0, 0x7632, R3 ;  /* 0x0000763200037816 */ /* 0x000fc60000000003 */
[----:B------:R-:W-:Y:S01]  /*4ce0*/  HMMA.16816.F32 R36, R4, R46, R36 ;  /* 0x0000002e0424723c */ /* 0x000fe20000001824 */
[----:B------:R-:W2:Y:S01]  /*4cf0*/  MUFU.EX2 R93, R8 ;  /* 0x00000008005d7308 */ /* 0x000ea20000000800 */
[----:B------:R-:W-:Y:S02]  /*4d00*/  SHF.R.U32.HI R0, RZ, 0x18, R0 ;  /* 0x00000018ff007819 */ /* 0x000fe40000011600 */
[----:B------:R-:W-:-:S04]  /*4d10*/  LOP3.LUT R3, R3, 0xff, RZ, 0xc0, !PT ;  /* 0x000000ff03037812 */ /* 0x000fc800078ec0ff */
[----:B------:R-:W-:Y:S01]  /*4d20*/  HMMA.16816.F32 R48, R4, R50, R40 ;  /* 0x000000320430723c */ /* 0x000fe20000001828 */
[----:B------:R-:W-:Y:S01]  /*4d30*/  FFMA.FTZ R4, R96, UR5, -R21 ;  /* 0x0000000560047c23 */ /* 0x000fe20008010815 */
[----:B------:R-:W-:-:S03]  /*4d40*/  PRMT R5, R3, 0x5410, R0 ;  /* 0x0000541003057816 */ /* 0x000fc60000000000 */
[----:B------:R4:W-:Y:S01]  /*4d50*/  MUFU.EX2 R74, R4 ;  /* 0x00000004004a7308 */ /* 0x0009e20000000800 */
[----:B------:R-:W-:Y:S02]  /*4d60*/  HSET2.LE.AND R0, R9, R213, PT ;  /* 0x000000d509007233 */ /* 0x000fe40003803000 */
[----:B---3--:R-:W-:Y:S02]  /*4d70*/  F2FP.F16.F32.PACK_AB R3, R176, R83 ;  /* 0x00000053b003723e */ /* 0x008fe400000000ff */
[----:B------:R-:W-:Y:S01]  /*4d80*/  LOP3.LUT R10, R10, 0xff, RZ, 0xc0, !PT ;  /* 0x000000ff0a0a7812 */ /* 0x000fe200078ec0ff */
[----:B----4-:R-:W-:-:S04]  /*4d90*/  FFMA.FTZ R4, R97, UR5, -R21 ;  /* 0x0000000561047c23 */ /* 0x010fc80008010815 */
[----:B------:R3:W4:Y:S01]  /*4da0*/  MUFU.EX2 R81, R4 ;  /* 0x0000000400517308 */ /* 0x0007220000000800 */
[----:B------:R-:W-:Y:S02]  /*4db0*/  PRMT R10, R10, 0x5410, R11 ;  /* 0x000054100a0a7816 */ /* 0x000fe4000000000b */
[----:B------:R-:W-:Y:S02]  /*4dc0*/  LOP3.LUT R7, R12, 0xff00ff, RZ, 0xc0, !PT ;  /* 0x00ff00ff0c077812 */ /* 0x000fe400078ec0ff */
[----:B---3--:R-:W-:Y:S02]  /*4dd0*/  LOP3.LUT R4, R3, R0, RZ, 0xc0, !PT ;  /* 0x0000000003047212 */ /* 0x008fe400078ec0ff */
[----:B------:R-:W-:Y:S02]  /*4de0*/  HSET2.LE.AND R0, R5, R213, PT ;  /* 0x000000d505007233 */ /* 0x000fe40003803000 */
[----:B--2---:R-:W-:-:S04]  /*4df0*/  F2FP.F16.F32.PACK_AB R3, R93, R166 ;  /* 0x000000a65d03723e */ /* 0x004fc800000000ff */
[----:B------:R-:W-:Y:S02]  /*4e00*/  LOP3.LUT R5, R3, R0, RZ, 0xc0, !PT ;  /* 0x0000000003057212 */ /* 0x000fe400078ec0ff */
[----:B------:R-:W-:Y:S02]  /*4e10*/  HSET2.LE.AND R0, R10, R213, PT ;  /* 0x000000d50a007233 */ /* 0x000fe40003803000 */
[----:B------:R-:W-:-:S04]  /*4e20*/  F2FP.F16.F32.PACK_AB R3, R79, R235 ;  /* 0x000000eb4f03723e */ /* 0x000fc800000000ff */
[----:B------:R-:W-:Y:S02]  /*4e30*/  LOP3.LUT R6, R3, R0, RZ, 0xc0, !PT ;  /* 0x0000000003067212 */ /* 0x000fe400078ec0ff */
[----:B------:R-:W-:Y:S02]  /*4e40*/  HSET2.LE.AND R0, R7, R213, PT ;  /* 0x000000d507007233 */ /* 0x000fe40003803000 */
[----:B----4-:R-:W-:-:S04]  /*4e50*/  F2FP.F16.F32.PACK_AB R3, R81, R74 ;  /* 0x0000004a5103723e */ /* 0x010fc800000000ff */
[----:B------:R-:W-:Y:S01]  /*4e60*/  LOP3.LUT R7, R3, R0, RZ, 0xc0, !PT ;  /* 0x0000000003077212 */ /* 0x000fe200078ec0ff */
[----:B------:R-:W-:Y:S01]  /*4e70*/  FFMA.FTZ R0, R105, UR5, -R20 ;  /* 0x0000000569007c23 */ /* 0x000fe20008010814 */
[----:B------:R-:W-:-:S03]  /*4e80*/  IMAD.MOV.U32 R97, RZ, RZ, R165 ;  /* 0x000000ffff617224 */ /* 0x000fc600078e00a5 */
[----:B------:R2:W-:Y:S01]  /*4e90*/  MUFU.EX2 R165, R0 ;  /* 0x0000000000a57308 */ /* 0x0005e20000000800 */
[----:B------:R-:W-:Y:S01]  /*4ea0*/  LOP3.LUT R3, R246, R236, R73, 0x96, !PT ;  /* 0x000000ecf6037212 */ /* 0x000fe200078e9649 */
[C---:B-1----:R-:W-:Y:S08]  /*4eb0*/  HMMA.16816.F32 R52, R4.reuse, R16, R64 ;  /* 0x000000100434723c */ /* 0x042ff00000001840 */
[----:B------:R-:W-:Y:S01]  /*4ec0*/  HMMA.16816.F32 R64, R4, R24, R60 ;  /* 0x000000180440723c */ /* 0x000fe2000000183c */
[----:B--2---:R-:W-:-:S04]  /*4ed0*/  FFMA.FTZ R0, R104, UR5, -R20 ;  /* 0x0000000568007c23 */ /* 0x004fc80008010814 */
[----:B------:R1:W-:Y:S03]  /*4ee0*/  MUFU.EX2 R251, R0 ;  /* 0x0000000000fb7308 */ /* 0x0003e60000000800 */
[C---:B------:R-:W-:Y:S08]  /*4ef0*/  HMMA.16816.F32 R56, R4.reuse, R18, R56 ;  /* 0x000000120438723c */ /* 0x040ff00000001838 */
[----:B------:R-:W-:Y:S01]  /*4f00*/  HMMA.16816.F32 R60, R4, R26, R28 ;  /* 0x0000001a043c723c */ /* 0x000fe2000000181c */
[----:B------:R-:W-:Y:S01]  /*4f10*/  IMAD.WIDE.U32 R4, R3, -0x2daee0ad, RZ ;  /* 0xd2511f5303047825 */ /* 0x000fe200078e00ff */
[----:B-1----:R-:W-:-:S03]  /*4f20*/  LOP3.LUT R0, R248, R72, R97, 0x96, !PT ;  /* 0x00000048f8007212 */ /* 0x002fc600078e9661 */
[----:B------:R-:W-:Y:S02]  /*4f30*/  IMAD.MOV.U32 R72, RZ, RZ, R238 ;  /* 0x000000ffff487224 */ /* 0x000fe400078e00ee */
[----:B------:R-:W-:-:S03]  /*4f40*/  IMAD.WIDE.U32 R8, R0, -0x2daee0ad, RZ ;  /* 0xd2511f5300087825 */ /* 0x000fc600078e00ff */
[----:B------:R-:W-:Y:S02]  /*4f50*/  LOP3.LUT R5, R131, R72, R5, 0x96, !PT ;  /* 0x0000004883057212 */ /* 0x000fe400078e9605 */
[----:B------:R-:W-:Y:S01]  /*4f60*/  LOP3.LUT R0, R130, R4, R9, 0x96, !PT ;  /* 0x0000000482007212 */ /* 0x000fe200078e9609 */
[----:B------:R-:W-:Y:S02]  /*4f70*/  IMAD.MOV.U32 R96, RZ, RZ, R164 ;  /* 0x000000ffff607224 */ /* 0x000fe400078e00a4 */
[----:B------:R-:W-:Y:S01]  /*4f80*/  FFMA.FTZ R3, R103, UR5, -R20 ;  /* 0x0000000567037c23 */ /* 0x000fe20008010814 */
[----:B------:R-:W-:-:S04]  /*4f90*/  IMAD.WIDE.U32 R4, R5, -0x326172a9, RZ ;  /* 0xcd9e8d5705047825 */ /* 0x000fc800078e00ff */
[----:B------:R-:W-:Y:S01]  /*4fa0*/  IMAD.WIDE.U32 R6, R0, -0x326172a9, RZ ;  /* 0xcd9e8d5700067825 */ /* 0x000fe200078e00ff */
[----:B------:R1:W-:Y:S01]  /*4fb0*/  MUFU.EX2 R250, R3 ;  /* 0x0000000300fa7308 */ /* 0x0003e20000000800 */
[----:B------:R-:W-:-:S03]  /*4fc0*/  LOP3.LUT R0, R218, R96, R5, 0x96, !PT ;  /* 0x00000060da007212 */ /* 0x000fc600078e9605 */
[----:B------:R-:W-:Y:S02]  /*4fd0*/  LOP3.LUT R4, R223, R4, R7, 0x96, !PT ;  /* 0x00000004df047212 */ /* 0x000fe400078e9607 */
[----:B------:R-:W-:-:S04]  /*4fe0*/  IMAD.WIDE.U32 R10, R0, -0x2daee0ad, RZ ;  /* 0xd2511f53000a7825 */ /* 0x000fc800078e00ff */
[----:B------:R-:W-:Y:S01]  /*4ff0*/  FFMA.FTZ R0, R99, UR5, -R20 ;  /* 0x0000000563007c23 */ /* 0x000fe20008010814 */
[----:B------:R-:W-:-:S04]  /*5000*/  IMAD.WIDE.U32 R28, R4, -0x2daee0ad, RZ ;  /* 0xd2511f53041c7825 */ /* 0x000fc800078e00ff */
[----:B-1----:R-:W-:-:S04]  /*5010*/  FFMA.FTZ R3, R100, UR5, -R20 ;  /* 0x0000000564037c23 */ /* 0x002fc80008010814 */
[----:B------:R1:W2:Y:S01]  /*5020*/  MUFU.EX2 R183, R3 ;  /* 0x0000000300b77308 */ /* 0x0002a20000000800 */
[----:B------:R-:W-:-:S07]  /*5030*/  LOP3.LUT R4, R129, R10, R29, 0x96, !PT ;  /* 0x0000000a81047212 */ /* 0x000fce00078e961d */
[----:B------:R3:W-:Y:S01]  /*5040*/  MUFU.EX2 R232, R0 ;  /* 0x0000000000e87308 */ /* 0x0007e20000000800 */
[----:B-1----:R-:W-:-:S07]  /*5050*/  FFMA.FTZ R3, R102, UR5, -R20 ;  /* 0x0000000566037c23 */ /* 0x002fce0008010814 */
[----:B------:R1:W-:Y:S01]  /*5060*/  MUFU.EX2 R80, R3 ;  /* 0x0000000300507308 */ /* 0x0003e20000000800 */
[----:B---3--:R-:W-:Y:S01]  /*5070*/  FFMA.FTZ R0, R98, UR5, -R20 ;  /* 0x0000000562007c23 */ /* 0x008fe20008010814 */
[----:B------:R-:W-:-:S06]  /*5080*/  IMAD.WIDE.U32 R4, R4, -0x326172a9, RZ ;  /* 0xcd9e8d5704047825 */ /* 0x000fcc00078e00ff */
[----:B------:R3:W-:Y:S01]  /*5090*/  MUFU.EX2 R84, R0 ;  /* 0x0000000000547308 */ /* 0x0007e20000000800 */
[----:B-1----:R-:W-:-:S05]  /*50a0*/  LOP3.LUT R3, R128, R8, R11, 0x96, !PT ;  /* 0x0000000880037212 */ /* 0x002fca00078e960b */
[----:B------:R-:W-:-:S04]  /*50b0*/  IMAD.WIDE.U32 R8, R3, -0x326172a9, RZ ;  /* 0xcd9e8d5703087825 */ /* 0x000fc800078e00ff */
[--C-:B---3--:R-:W-:Y:S01]  /*50c0*/  FFMA.FTZ R0, R186, UR5, -R22.reuse ;  /* 0x00000005ba007c23 */ /* 0x108fe20008010816 */
[----:B------:R-:W-:-:S03]  /*50d0*/  FFMA.FTZ R3, R107, UR5, -R22 ;  /* 0x000000056b037c23 */ /* 0x000fc60008010816 */
[----:B------:R1:W-:Y:S01]  /*50e0*/  MUFU.EX2 R164, R0 ;  /* 0x0000000000a47308 */ /* 0x0003e20000000800 */
[----:B------:R-:W-:Y:S01]  /*50f0*/  IMAD.MOV.U32 R94, RZ, RZ, R242 ;  /* 0x000000ffff5e7224 */ /* 0x000fe200078e00f2 */
[----:B------:R-:W-:Y:S02]  /*5100*/  LOP3.LUT R11, R222, R6, R9, 0x96, !PT ;  /* 0x00000006de0b7212 */ /* 0x000fe400078e9609 */
[C---:B------:R-:W-:Y:S02]  /*5110*/  PRMT R6, R4.reuse, 0x7773, RZ ;  /* 0x0000777304067816 */ /* 0x040fe400000000ff */
[C---:B------:R-:W-:Y:S02]  /*5120*/  PRMT R9, R4.reuse, 0x7771, RZ ;  /* 0x0000777104097816 */ /* 0x040fe400000000ff */
[----:B------:R3:W-:Y:S01]  /*5130*/  MUFU.EX2 R242, R3 ;  /* 0x0000000300f27308 */ /* 0x0007e20000000800 */
[----:B-1----:R-:W-:Y:S01]  /*5140*/  LOP3.LUT R0, R221, R8, R5, 0x96, !PT ;  /* 0x00000008dd007212 */ /* 0x002fe200078e9605 */
[----:B------:R-:W-:Y:S01]  /*5150*/  IMAD.MOV.U32 R8, RZ, RZ, R4 ;  /* 0x000000ffff087224 */ /* 0x000fe200078e0004 */
[----:B------:R-:W-:Y:S01]  /*5160*/  PRMT R5, R4, 0x7772, RZ ;  /* 0x0000777204057816 */ /* 0x000fe200000000ff */
[----:B------:R-:W-:Y:S01]  /*5170*/  FFMA.FTZ R4, R106, UR5, -R22 ;  /* 0x000000056a047c23 */ /* 0x000fe20008010816 */
[----:B---3--:R-:W-:-:S03]  /*5180*/  LOP3.LUT R3, R0, 0xffff, RZ, 0xc0, !PT ;  /* 0x0000ffff00037812 */ /* 0x008fc600078ec0ff */
[----:B------:R1:W3:Y:S01]  /*5190*/  MUFU.EX2 R249, R4 ;  /* 0x0000000400f97308 */ /* 0x0002e20000000800 */
[----:B------:R-:W-:Y:S02]  /*51a0*/  PRMT R7, R5, 0x5410, R6 ;  /* 0x0000541005077816 */ /* 0x000fe40000000006 */
[----:B------:R-:W-:Y:S02]  /*51b0*/  LOP3.LUT R6, R8, 0xff, RZ, 0xc0, !PT ;  /* 0x000000ff08067812 */ /* 0x000fe400078ec0ff */
[----:B------:R-:W-:Y:S02]  /*51c0*/  SHF.R.U32.HI R5, RZ, 0x8, R3 ;  /* 0x00000008ff057819 */ /* 0x000fe40000011603 */
[----:B------:R-:W-:Y:S02]  /*51d0*/  LOP3.LUT R3, R0, 0xff, RZ, 0xc0, !PT ;  /* 0x000000ff00037812 */ /* 0x000fe400078ec0ff */
[----:B------:R-:W-:Y:S01]  /*51e0*/  PRMT R8, R6, 0x5410, R9 ;  /* 0x0000541006087816 */ /* 0x000fe20000000009 */
[----:B------:R-:W-:Y:S01]  /*51f0*/  FFMA.FTZ R6, R187, UR5, -R22 ;  /* 0x00000005bb067c23 */ /* 0x000fe20008010816 */
[----:B------:R-:W-:-:S02]  /*5200*/  PRMT R10, R3, 0x5410, R5 ;  /* 0x00005410030a7816 */ /* 0x000fc40000000005 */
[----:B-1----:R-:W-:Y:S02]  /*5210*/  PRMT R4, R0, 0x7632, R4 ;  /* 0x0000763200047816 */ /* 0x002fe40000000004 */
[----:B------:R-:W-:Y:S02]  /*5220*/  SHF.R.U32.HI R0, RZ, 0x18, R0 ;  /* 0x00000018ff007819 */ /* 0x000fe40000011600 */
[----:B------:R-:W-:Y:S01]  /*5230*/  LOP3.LUT R3, R4, 0xff, RZ, 0xc0, !PT ;  /* 0x000000ff04037812 */ /* 0x000fe200078ec0ff */
[----:B------:R-:W-:Y:S02]  /*5240*/  IMAD.MOV.U32 R104, RZ, RZ, R240 ;  /* 0x000000ffff687224 */ /* 0x000fe400078e00f0 */
[----:B------:R1:W4:Y:S01]  /*5250*/  MUFU.EX2 R240, R6 ;  /* 0x0000000600f07308 */ /* 0x0003220000000800 */
[----:B------:R-:W-:Y:S01]  /*5260*/  PRMT R9, R3, 0x5410, R0 ;  /* 0x0000541003097816 */ /* 0x000fe20000000000 */
[----:B------:R-:W-:Y:S01]  /*5270*/  FFMA.FTZ R4, R101, UR5, -R20 ;  /* 0x0000000565047c23 */ /* 0x000fe20008010814 */
[----:B------:R-:W-:-:S02]  /*5280*/  LOP3.LUT R7, R7, 0xff00ff, RZ, 0xc0, !PT ;  /* 0x00ff00ff07077812 */ /* 0x000fc400078ec0ff */
[--C-:B------:R-:W-:Y:S02]  /*5290*/  HSET2.LE.AND R0, R8, R213.reuse, PT ;  /* 0x000000d508007233 */ /* 0x100fe40003803000 */
[----:B--2---:R-:W-:Y:S01]  /*52a0*/  F2FP.F16.F32.PACK_AB R3, R183, R250 ;  /* 0x000000fab703723e */ /* 0x004fe200000000ff */
[----:B------:R3:W-:Y:S01]  /*52b0*/  MUFU.EX2 R47, R4 ;  /* 0x00000004002f7308 */ /* 0x0007e20000000800 */
[--C-:B------:R-:W-:Y:S01]  /*52c0*/  HSET2.LE.AND R7, R7, R213.reuse, PT ;  /* 0x000000d507077233 */ /* 0x100fe20003803000 */
[----:B------:R-:W-:Y:S01]  /*52d0*/  FFMA.FTZ R5, R109, UR5, -R23 ;  /* 0x000000056d057c23 */ /* 0x000fe20008010817 */
[----:B-1----:R-:W-:Y:S02]  /*52e0*/  LOP3.LUT R6, R3, R0, RZ, 0xc0, !PT ;  /* 0x0000000003067212 */ /* 0x002fe400078ec0ff */
[----:B------:R-:W-:Y:S02]  /*52f0*/  HSET2.LE.AND R0, R10, R213, PT ;  /* 0x000000d50a007233 */ /* 0x000fe40003803000 */
[----:B------:R-:W-:-:S02]  /*5300*/  F2FP.F16.F32.PACK_AB R3, R251, R165 ;  /* 0x000000a5fb03723e */ /* 0x000fc400000000ff */
[----:B---3--:R-:W-:Y:S01]  /*5310*/  F2FP.F16.F32.PACK_AB R4, R249, R242 ;  /* 0x000000f2f904723e */ /* 0x008fe200000000ff */
[----:B------:R1:W-:Y:S03]  /*5320*/  MUFU.EX2 R247, R5 ;  /* 0x0000000500f77308 */ /* 0x0003e60000000800 */
[----:B------:R-:W-:Y:S02]  /*5330*/  LOP3.LUT R7, R4, R7, RZ, 0xc0, !PT ;  /* 0x0000000704077212 */ /* 0x000fe400078ec0ff */
[----:B------:R-:W-:Y:S01]  /*5340*/  LOP3.LUT R4, R3, R0, RZ, 0xc0, !PT ;  /* 0x0000000003047212 */ /* 0x000fe200078ec0ff */
[----:B------:R-:W-:Y:S01]  /*5350*/  FFMA.FTZ R3, R111, UR5, -R23 ;  /* 0x000000056f037c23 */ /* 0x000fe20008010817 */
[----:B------:R-:W-:Y:S02]  /*5360*/  LOP3.LUT R12, R222, R14, R13, 0x96, !PT ;  /* 0x0000000ede0c7212 */ /* 0x000fe400078e960d */
[----:B----4-:R-:W-:Y:S01]  /*5370*/  F2FP.F16.F32.PACK_AB R8, R240, R164 ;  /* 0x000000a4f008723e */ /* 0x010fe200000000ff */
[----:B------:R2:W-:Y:S01]  /*5380*/  MUFU.EX2 R82, R3 ;  /* 0x0000000300527308 */ /* 0x0005e20000000800 */
[----:B-1----:R-:W-:Y:S01]  /*5390*/  HSET2.LE.AND R5, R9, R213, PT ;  /* 0x000000d509057233 */ /* 0x002fe20003803000 */
[----:B------:R-:W-:-:S06]  /*53a0*/  FFMA.FTZ R9, R108, UR5, -R23 ;  /* 0x000000056c097c23 */ /* 0x000fcc0008010817 */
[----:B------:R1:W3:Y:S01]  /*53b0*/  MUFU.EX2 R78, R9 ;  /* 0x00000009004e7308 */ /* 0x0002e20000000800 */
[----:B------:R-:W-:Y:S01]  /*53c0*/  LOP3.LUT R5, R8, R5, RZ, 0xc0, !PT ;  /* 0x0000000508057212 */ /* 0x000fe200078ec0ff */
[----:B--2---:R-:W-:-:S06]  /*53d0*/  FFMA.FTZ R3, R110, UR5, -R23 ;  /* 0x000000056e037c23 */ /* 0x004fcc0008010817 */
[----:B------:R2:W-:Y:S01]  /*53e0*/  MUFU.EX2 R252, R3 ;  /* 0x0000000300fc7308 */ /* 0x0005e20000000800 */
[----:B------:R-:W-:Y:S02]  /*53f0*/  IMAD.MOV.U32 R105, RZ, RZ, R241 ;  /* 0x000000ffff697224 */ /* 0x000fe400078e00f1 */
[----:B-1----:R-:W-:-:S04]  /*5400*/  IMAD.WIDE.U32 R8, R12, -0x2daee0ad, RZ ;  /* 0xd2511f530c087825 */ /* 0x002fc800078e00ff */
[----:B------:R-:W-:Y:S01]  /*5410*/  IMAD.WIDE.U32 R12, R11, -0x2daee0ad, RZ ;  /* 0xd2511f530b0c7825 */ /* 0x000fe200078e00ff */
[----:B------:R-:W-:-:S03]  /*5420*/  LOP3.LUT R0, R75, R44, R9, 0x96, !PT ;  /* 0x0000002c4b007212 */ /* 0x000fc600078e9609 */
[----:B--2---:R-:W-:Y:S01]  /*5430*/  FFMA.FTZ R3, R112, UR5, -R21 ;  /* 0x0000000570037c23 */ /* 0x004fe20008010815 */
[----:B------:R-:W-:Y:S01]  /*5440*/  IMAD.MOV.U32 R11, RZ, RZ, R8 ;  /* 0x000000ffff0b7224 */ /* 0x000fe200078e0008 */
[C---:B------:R-:W-:Y:S02]  /*5450*/  PRMT R15, R8.reuse, 0x7771, RZ ;  /* 0x00007771080f7816 */ /* 0x040fe400000000ff */
[----:B------:R1:W-:Y:S01]  /*5460*/  MUFU.EX2 R241, R3 ;  /* 0x0000000300f17308 */ /* 0x0003e20000000800 */
[C---:B------:R-:W-:Y:S02]  /*5470*/  PRMT R14, R8.reuse, 0x7773, RZ ;  /* 0x00007773080e7816 */ /* 0x040fe400000000ff */
[----:B------:R-:W-:Y:S02]  /*5480*/  PRMT R9, R8, 0x7772, RZ ;  /* 0x0000777208097816 */ /* 0x000fe400000000ff */
[----:B------:R-:W-:Y:S02]  /*5490*/  LOP3.LUT R11, R11, 0xff, RZ, 0xc0, !PT ;  /* 0x000000ff0b0b7812 */ /* 0x000fe400078ec0ff */
[----:B------:R-:W-:Y:S01]  /*54a0*/  LOP3.LUT R8, R0, 0xffff, RZ, 0xc0, !PT ;  /* 0x0000ffff00087812 */ /* 0x000fe200078ec0ff */
[----:B------:R-:W-:Y:S01]  /*54b0*/  IMAD.MOV.U32 R44, RZ, RZ, R12 ;  /* 0x000000ffff2c7224 */ /* 0x000fe200078e000c */
[----:B------:R-:W-:-:S02]  /*54c0*/  LOP3.LUT R10, R75, R28, R13, 0x96, !PT ;  /* 0x0000001c4b0a7212 */ /* 0x000fc400078e960d */
[----:B------:R-:W-:Y:S01]  /*54d0*/  PRMT R46, R12, 0x7771, RZ ;  /* 0x000077710c2e7816 */ /* 0x000fe200000000ff */
[----:B-1----:R-:W-:Y:S01]  /*54e0*/  FFMA.FTZ R3, R114, UR5, -R21 ;  /* 0x0000000572037c23 */ /* 0x002fe20008010815 */
[C---:B------:R-:W-:Y:S02]  /*54f0*/  PRMT R45, R12.reuse, 0x7773, RZ ;  /* 0x000077730c2d7816 */ /* 0x040fe400000000ff */
[----:B------:R-:W-:Y:S01]  /*5500*/  PRMT R13, R12, 0x7772, RZ ;  /* 0x000077720c0d7816 */ /* 0x000fe200000000ff */
[----:B------:R1:W2:Y:S01]  /*5510*/  MUFU.EX2 R245, R3 ;  /* 0x0000000300f57308 */ /* 0x0002a20000000800 */
[----:B------:R-:W-:Y:S02]  /*5520*/  PRMT R14, R9, 0x5410, R14 ;  /* 0x00005410090e7816 */ /* 0x000fe4000000000e */
[----:B------:R-:W-:Y:S02]  /*5530*/  LOP3.LUT R9, R0, 0xff, RZ, 0xc0, !PT ;  /* 0x000000ff00097812 */ /* 0x000fe400078ec0ff */
[----:B------:R-:W-:-:S02]  /*5540*/  SHF.R.U32.HI R8, RZ, 0x8, R8 ;  /* 0x00000008ff087819 */ /* 0x000fc40000011608 */
[----:B------:R-:W-:Y:S02]  /*5550*/  PRMT R12, R11, 0x5410, R15 ;  /* 0x000054100b0c7816 */ /* 0x000fe4000000000f */
[----:B------:R-:W-:Y:S02]  /*5560*/  PRMT R11, R0, 0x7632, R11 ;  /* 0x00007632000b7816 */ /* 0x000fe4000000000b */
[----:B------:R-:W-:Y:S01]  /*5570*/  PRMT R8, R9, 0x5410, R8 ;  /* 0x0000541009087816 */ /* 0x000fe20000000008 */
[----:B-1----:R-:W-:Y:S01]  /*5580*/  FFMA.FTZ R3, R113, UR5, -R21 ;  /* 0x0000000571037c23 */ /* 0x002fe20008010815 */
[----:B------:R-:W-:-:S03]  /*5590*/  SHF.R.U32.HI R9, RZ, 0x18, R0 ;  /* 0x00000018ff097819 */ /* 0x000fc60000011600 */
[----:B------:R1:W-:Y:S01]  /*55a0*/  MUFU.EX2 R244, R3 ;  /* 0x0000000300f47308 */ /* 0x0003e20000000800 */
[----:B------:R-:W-:Y:S01]  /*55b0*/  FFMA.FTZ R0, R115, UR5, -R21 ;  /* 0x0000000573007c23 */ /* 0x000fe20008010815 */
[----:B------:R-:W-:Y:S01]  /*55c0*/  IMAD.MOV.U32 R95, RZ, RZ, R243 ;  /* 0x000000ffff5f7224 */ /* 0x000fe200078e00f3 */
[----:B------:R-:W-:Y:S01]  /*55d0*/  HMMA.16816.F32 R40, R4, R16, R32 ;  /* 0x000000100428723c */ /* 0x000fe20000001820 */
[----:B------:R-:W-:-:S04]  /*55e0*/  IMAD.MOV.U32 R99, RZ, RZ, R237 ;  /* 0x000000ffff637224 */ /* 0x000fc800078e00ed */
[----:B------:R4:W2:Y:S01]  /*55f0*/  MUFU.EX2 R243, R0 ;  /* 0x0000000000f37308 */ /* 0x0008a20000000800 */
[----:B-1----:R-:W-:-:S04]  /*5600*/  LOP3.LUT R3, R11, 0xff, RZ, 0xc0, !PT ;  /* 0x000000ff0b037812 */ /* 0x002fc800078ec0ff */
[----:B------:R-:W-:Y:S01]  /*5610*/  PRMT R9, R3, 0x5410, R9 ;  /* 0x0000541003097816 */ /* 0x000fe20000000009 */
[----:B------:R-:W-:Y:S01]  /*5620*/  HMMA.16816.F32 R36, R4, R18, R36 ;  /* 0x000000120424723c */ /* 0x000fe20000001824 */
[----:B---3--:R-:W-:Y:S01]  /*5630*/  F2FP.F16.F32.PACK_AB R3, R78, R247 ;  /* 0x000000f74e03723e */ /* 0x008fe200000000ff */
[----:B------:R-:W1:Y:S01]  /*5640*/  LDSM.16.MT88.4 R16, [R139+0x4c00] ;  /* 0x004c00008b10783b */ /* 0x000e620000004200 */
[----:B----4-:R-:W-:-:S05]  /*5650*/  HSET2.LE.AND R0, R8, R213, PT ;  /* 0x000000d508007233 */ /* 0x010fca0003803000 */
[C---:B------:R-:W-:Y:S08]  /*5660*/  HMMA.16816.F32 R32, R4.reuse, R24, R68 ;  /* 0x000000180420723c */ /* 0x040ff00000001844 */
[----:B------:R-:W-:Y:S01]  /*5670*/  HMMA.16816.F32 R28, R4, R26, R48 ;  /* 0x0000001a041c723c */ /* 0x000fe20000001830 */
[--C-:B------:R-:W-:Y:S01]  /*5680*/  FFMA.FTZ R4, R120, UR5, -R22.reuse ;  /* 0x0000000578047c23 */ /* 0x100fe20008010816 */
[----:B------:R-:W-:Y:S01]  /*5690*/  HSET2.LE.AND R5, R9, R213, PT ;  /* 0x000000d509057233 */ /* 0x000fe20003803000 */
[----:B------:R-:W3:Y:S01]  /*56a0*/  LDSM.16.MT88.4 R24, [R209+0x4c00] ;  /* 0x004c0000d118783b */ /* 0x000ee20000004200 */
[----:B--2---:R-:W-:Y:S01]  /*56b0*/  F2FP.F16.F32.PACK_AB R6, R245, R241 ;  /* 0x000000f1f506723e */ /* 0x004fe200000000ff */
[----:B------:R2:W-:Y:S03]  /*56c0*/  MUFU.EX2 R237, R4 ;  /* 0x0000000400ed7308 */ /* 0x0005e60000000800 */
[----:B------:R-:W-:Y:S01]  /*56d0*/  LOP3.LUT R5, R6, R5, RZ, 0xc0, !PT ;  /* 0x0000000506057212 */ /* 0x000fe200078ec0ff */
[----:B------:R-:W-:Y:S01]  /*56e0*/  FFMA.FTZ R6, R117, UR5, -R22 ;  /* 0x0000000575067c23 */ /* 0x000fe20008010816 */
[----:B------:R-:W-:Y:S01]  /*56f0*/  IMAD.MOV.U32 R73, RZ, RZ, R239 ;  /* 0x000000ffff497224 */ /* 0x000fe200078e00ef */
[----:B------:R-:W-:-:S02]  /*5700*/  LOP3.LUT R7, R14, 0xff00ff, RZ, 0xc0, !PT ;  /* 0x00ff00ff0e077812 */ /* 0x000fc400078ec0ff */
[----:B------:R4:W-:Y:S01]  /*5710*/  MUFU.EX2 R239, R6 ;  /* 0x0000000600ef7308 */ /* 0x0009e20000000800 */
[----:B--2---:R-:W-:Y:S02]  /*5720*/  LOP3.LUT R4, R3, R0, RZ, 0xc0, !PT ;  /* 0x0000000003047212 */ /* 0x004fe400078ec0ff */
[----:B------:R-:W-:Y:S02]  /*5730*/  HSET2.LE.AND R0, R12, R213, PT ;  /* 0x000000d50c007233 */ /* 0x000fe40003803000 */
[----:B------:R-:W-:-:S04]  /*5740*/  F2FP.F16.F32.PACK_AB R3, R252, R82 ;  /* 0x00000052fc03723e */ /* 0x000fc800000000ff */
[----:B----4-:R-:W-:Y:S01]  /*5750*/  LOP3.LUT R6, R3, R0, RZ, 0xc0, !PT ;  /* 0x0000000003067212 */ /* 0x010fe200078ec0ff */
[----:B------:R-:W-:Y:S01]  /*5760*/  FFMA.FTZ R0, R116, UR5, -R22 ;  /* 0x0000000574007c23 */ /* 0x000fe20008010816 */
[----:B------:R-:W-:Y:S02]  /*5770*/  HSET2.LE.AND R7, R7, R213, PT ;  /* 0x000000d507077233 */ /* 0x000fe40003803000 */
[----:B------:R-:W-:Y:S01]  /*5780*/  F2FP.F16.F32.PACK_AB R8, R243, R244 ;  /* 0x000000f4f308723e */ /* 0x000fe200000000ff */
[----:B------:R2:W4:Y:S01]  /*5790*/  MUFU.EX2 R238, R0 ;  /* 0x0000000000ee7308 */ /* 0x0005220000000800 */
[----:B------:R-:W-:Y:S02]  /*57a0*/  LOP3.LUT R3, R44, 0xff, RZ, 0xc0, !PT ;  /* 0x000000ff2c037812 */ /* 0x000fe400078ec0ff */
[----:B------:R-:W-:Y:S02]  /*57b0*/  LOP3.LUT R7, R8, R7, RZ, 0xc0, !PT ;  /* 0x0000000708077212 */ /* 0x000fe400078ec0ff */
[----:B------:R-:W-:-:S02]  /*57c0*/  PRMT R8, R13, 0x5410, R45 ;  /* 0x000054100d087816 */ /* 0x000fc4000000002d */
[----:B------:R-:W-:Y:S02]  /*57d0*/  PRMT R9, R3, 0x5410, R46 ;  /* 0x0000541003097816 */ /* 0x000fe4000000002e */
[C---:B------:R-:W-:Y:S02]  /*57e0*/  LOP3.LUT R3, R10.reuse, 0xffff, RZ, 0xc0, !PT ;  /* 0x0000ffff0a037812 */ /* 0x040fe400078ec0ff */
[C---:B------:R-:W-:Y:S01]  /*57f0*/  PRMT R11, R10.reuse, 0x7632, R11 ;  /* 0x000076320a0b7816 */ /* 0x040fe2000000000b */
[----:B------:R-:W-:Y:S01]  /*5800*/  IMAD.MOV.U32 R98, RZ, RZ, R236 ;  /* 0x000000ffff627224 */ /* 0x000fe200078e00ec */
[----:B------:R-:W-:Y:S01]  /*5810*/  LOP3.LUT R12, R10, 0xff, RZ, 0xc0, !PT ;  /* 0x000000ff0a0c7812 */ /* 0x000fe200078ec0ff */
[----:B--2---:R-:W-:Y:S01]  /*5820*/  FFMA.FTZ R0, R121, UR5, -R22 ;  /* 0x0000000579007c23 */ /* 0x004fe20008010816 */
[----:B------:R-:W-:Y:S02]  /*5830*/  LOP3.LUT R13, R8, 0xff00ff, RZ, 0xc0, !PT ;  /* 0x00ff00ff080d7812 */ /* 0x000fe400078ec0ff */
[----:B------:R-:W-:Y:S01]  /*5840*/  SHF.R.U32.HI R10, RZ, 0x18, R10 ;  /* 0x00000018ff0a7819 */ /* 0x000fe2000001160a */
[----:B------:R2:W3:Y:S01]  /*5850*/  MUFU.EX2 R236, R0 ;  /* 0x0000000000ec7308 */ /* 0x0004e20000000800 */
[----:B------:R-:W-:-:S02]  /*5860*/  SHF.R.U32.HI R8, RZ, 0x8, R3 ;  /* 0x00000008ff087819 */ /* 0x000fc40000011603 */
[----:B------:R-:W-:Y:S02]  /*5870*/  LOP3.LUT R11, R11, 0xff, RZ, 0xc0, !PT ;  /* 0x000000ff0b0b7812 */ /* 0x000fe400078ec0ff */
[----:B------:R-:W-:Y:S02]  /*5880*/  F2FP.F16.F32.PACK_AB R3, R47, R84 ;  /* 0x000000542f03723e */ /* 0x000fe400000000ff */
[----:B------:R-:W-:Y:S02]  /*5890*/  PRMT R11, R11, 0x5410, R10 ;  /* 0x000054100b0b7816 */ /* 0x000fe4000000000a */
[----:B--2---:R-:W-:-:S05]  /*58a0*/  HSET2.LE.AND R0, R9, R213, PT ;  /* 0x000000d509007233 */ /* 0x004fca0003803000 */
[----:B------:R-:W-:Y:S02]  /*58b0*/  LOP3.LUT R10, R3, R0, RZ, 0xc0, !PT ;  /* 0x00000000030a7212 */ /* 0x000fe400078ec0ff */
[--C-:B------:R-:W-:Y:S02]  /*58c0*/  HSET2.LE.AND R0, R13, R213.reuse, PT ;  /* 0x000000d50d007233 */ /* 0x100fe40003803000 */
[----:B----4-:R-:W-:Y:S02]  /*58d0*/  F2FP.F16.F32.PACK_AB R3, R238, R239 ;  /* 0x000000efee03723e */ /* 0x010fe400000000ff */
[----:B------:R-:W-:Y:S02]  /*58e0*/  PRMT R8, R12, 0x5410, R8 ;  /* 0x000054100c087816 */ /* 0x000fe40000000008 */
[----:B------:R-:W-:Y:S01]  /*58f0*/  HSET2.LE.AND R12, R11, R213, PT ;  /* 0x000000d50b0c7233 */ /* 0x000fe20003803000 */
[----:B------:R-:W-:Y:S01]  /*5900*/  IMAD.MOV.U32 R91, RZ, RZ, R119 ;  /* 0x000000ffff5b7224 */ /* 0x000fe200078e0077 */
[----:B------:R-:W-:Y:S01]  /*5910*/  LOP3.LUT R11, R3, R0, RZ, 0xc0, !PT ;  /* 0x00000000030b7212 */ /* 0x000fe200078ec0ff */
[C---:B------:R-:W-:Y:S01]  /*5920*/  VIADD R3, R76.reuse, 0x2 ;  /* 0x000000024c037836 */ /* 0x040fe20000000000 */
[----:B-1----:R-:W-:Y:S01]  /*5930*/  HMMA.16816.F32 R112, R4, R16, R52 ;  /* 0x000000100470723c */ /* 0x002fe20000001834 */
[----:B------:R-:W-:-:S03]  /*5940*/  VIADD R0, R76, 0x3 ;  /* 0x000000034c007836 */ /* 0x000fc60000000000 */
[----:B------:R-:W-:Y:S02]  /*5950*/  LOP3.LUT R3, R217, R3, R91, 0x96, !PT ;  /* 0x00000003d9037212 */ /* 0x000fe400078e965b */
[----:B------:R-:W-:Y:S02]  /*5960*/  HSET2.LE.AND R8, R8, R213, PT ;  /* 0x000000d508087233 */ /* 0x000fe40003803000 */
[----:B------:R-:W-:Y:S01]  /*5970*/  HMMA.16816.F32 R52, R4, R18, R56 ;  /* 0x000000120434723c */ /* 0x000fe20000001838 */
[----:B------:R-:W-:Y:S02]  /*5980*/  F2FP.F16.F32.PACK_AB R9, R232, R80 ;  /* 0x00000050e809723e */ /* 0x000fe400000000ff */
[----:B---3--:R-:W-:-:S05]  /*5990*/  F2FP.F16.F32.PACK_AB R13, R236, R237 ;  /* 0x000000edec0d723e */ /* 0x008fca00000000ff */
[----:B------:R-:W-:Y:S01]  /*59a0*/  HMMA.16816.F32 R56, R4, R24, R64 ;  /* 0x000000180438723c */ /* 0x000fe20000001840 */
[----:B------:R-:W-:-:S07]  /*59b0*/  LOP3.LUT R0, R217, R0, R91, 0x96, !PT ;  /* 0x00000000d9007212 */ /* 0x000fce00078e965b */
[----:B------:R-:W-:Y:S01]  /*59c0*/  HMMA.16816.F32 R100, R4, R26, R60 ;  /* 0x0000001a0464723c */ /* 0x000fe2000000183c */
[----:B------:R-:W-:Y:S01]  /*59d0*/  IMAD.WIDE.U32 R4, R3, -0x326172a9, RZ ;  /* 0xcd9e8d5703047825 */ /* 0x000fe200078e00ff */
[----:B------:R-:W-:Y:S02]  /*59e0*/  LOP3.LUT R8, R9, R8, RZ, 0xc0, !PT ;  /* 0x0000000809087212 */ /* 0x000fe400078ec0ff */
[----:B------:R-:W-:Y:S02]  /*59f0*/  LOP3.LUT R9, R13, R12, RZ, 0xc0, !PT ;  /* 0x0000000c0d097212 */ /* 0x000fe400078ec0ff */
[--C-:B------:R-:W-:Y:S01]  /*5a00*/  LOP3.LUT R3, R246, R98, R5.reuse, 0x96, !PT ;  /* 0x00000062f6037212 */ /* 0x100fe200078e9605 */
[----:B------:R-:W-:Y:S01]  /*5a10*/  IMAD.WIDE.U32 R6, R0, -0x326172a9, RZ ;  /* 0xcd9e8d5700067825 */ /* 0x000fe200078e00ff */
[----:B------:R-:W-:Y:S02]  /*5a20*/  LOP3.LUT R13, R246, R88, R5, 0x96, !PT ;  /* 0x00000058f60d7212 */ /* 0x000fe400078e9605 */
[----:B------:R-:W-:-:S02]  /*5a30*/  LOP3.LUT R0, R248, R4, R97, 0x96, !PT ;  /* 0x00000004f8007212 */ /* 0x000fc400078e9661 */
[----:B------:R-:W-:Y:S01]  /*5a40*/  LOP3.LUT R12, R248, R4, R95, 0x96, !PT ;  /* 0x00000004f80c7212 */ /* 0x000fe200078e965f */
[----:B------:R-:W-:Y:S01]  /*5a50*/  IMAD.WIDE.U32 R4, R3, -0x2daee0ad, RZ ;  /* 0xd2511f5303047825 */ /* 0x000fe200078e00ff */
[----:B------:R-:W-:-:S03]  /*5a60*/  LOP3.LUT R14, R246, R98, R7, 0x96, !PT ;  /* 0x00000062f60e7212 */ /* 0x000fc600078e9607 */
[----:B------:R-:W-:Y:S02]  /*5a70*/  IMAD.MOV.U32 R90, RZ, RZ, R118 ;  /* 0x000000ffff5a7224 */ /* 0x000fe400078e0076 */
[----:B------:R-:W-:Y:S02]  /*5a80*/  IMAD.MOV.U32 R86, RZ, RZ, R123 ;  /* 0x000000ffff567224 */ /* 0x000fe400078e007b */
[----:B------:R-:W-:Y:S01]  /*5a90*/  IMAD.MOV.U32 R85, RZ, RZ, R122 ;  /* 0x000000ffff557224 */ /* 0x000fe200078e007a */
[----:B------:R-:W-:Y:S01]  /*5aa0*/  HMMA.16816.F32 R116, R8, R16, R40 ;  /* 0x000000100874723c */ /* 0x000fe20000001828 */
[----:B------:R-:W-:Y:S02]  /*5ab0*/  IMAD.MOV.U32 R90, RZ, RZ, R126 ;  /* 0x000000ffff5a7224 */ /* 0x000fe400078e007e */
[----:B------:R-:W-:Y:S02]  /*5ac0*/  IMAD.MOV.U32 R91, RZ, RZ, R125 ;  /* 0x000000ffff5b7224 */ /* 0x000fe400078e007d */
[----:B------:R-:W-:Y:S01]  /*5ad0*/  IMAD.MOV.U32 R92, RZ, RZ, R124 ;  /* 0x000000ffff5c7224 */ /* 0x000fe200078e007c */
[----:B------:R-:W-:-:S02]  /*5ae0*/  LOP3.LUT R3, R248, R6, R97, 0x96, !PT ;  /* 0x00000006f8037212 */ /* 0x000fc400078e9661 */
[----:B------:R-:W-:Y:S01]  /*5af0*/  HMMA.16816.F32 R120, R8, R18, R36 ;  /* 0x000000120878723c */ /* 0x000fe20000001824 */
[----:B------:R-:W-:Y:S01]  /*5b00*/  IMAD.WIDE.U32 R18, R0, -0x2daee0ad, RZ ;  /* 0xd2511f5300127825 */ /* 0x000fe200078e00ff */
[----:B------:R-:W-:Y:S02]  /*5b10*/  LOP3.LUT R16, R248, R6, R95, 0x96, !PT ;  /* 0x00000006f8107212 */ /* 0x000fe400078e965f */
[----:B------:R-:W-:-:S04]  /*5b20*/  LOP3.LUT R0, R131, R72, R5, 0x96, !PT ;  /* 0x0000004883007212 */ /* 0x000fc800078e9605 */
[----:B------:R-:W-:Y:S01]  /*5b30*/  HMMA.16816.F32 R124, R8, R24, R32 ;  /* 0x00000018087c723c */ /* 0x000fe20000001820 */
[----:B------:R-:W-:Y:S01]  /*5b40*/  LOP3.LUT R24, R246, R88, R7, 0x96, !PT ;  /* 0x00000058f6187212 */ /* 0x000fe200078e9607 */
[----:B------:R-:W-:Y:S01]  /*5b50*/  IMAD.WIDE.U32 R6, R13, -0x2daee0ad, RZ ;  /* 0xd2511f530d067825 */ /* 0x000fe200078e00ff */
[----:B------:R-:W-:-:S03]  /*5b60*/  LOP3.LUT R33, R130, R4, R19, 0x96, !PT ;  /* 0x0000000482217212 */ /* 0x000fc600078e9613 */
[----:B------:R-:W-:Y:S02]  /*5b70*/  IMAD.WIDE.U32 R4, R14, -0x2daee0ad, RZ ;  /* 0xd2511f530e047825 */ /* 0x000fe400078e00ff */
[----:B------:R-:W-:Y:S02]  /*5b80*/  HMMA.16816.F32 R108, R8, R26, R28 ;  /* 0x0000001a086c723c */ /* 0x000fe4000000181c */
[----:B------:R-:W-:-:S04]  /*5b90*/  IMAD.WIDE.U32 R8, R12, -0x2daee0ad, RZ ;  /* 0xd2511f530c087825 */ /* 0x000fc800078e00ff */
[----:B------:R-:W-:Y:S01]  /*5ba0*/  IMAD.WIDE.U32 R30, R0, -0x326172a9, RZ ;  /* 0xcd9e8d57001e7825 */ /* 0x000fe200078e00ff */
[----:B------:R-:W-:-:S03]  /*5bb0*/  LOP3.LUT R0, R131, R104, R7, 0x96, !PT ;  /* 0x0000006883007212 */ /* 0x000fc600078e9607 */
[----:B------:R-:W-:Y:S01]  /*5bc0*/  IMAD.WIDE.U32 R14, R3, -0x2daee0ad, RZ ;  /* 0xd2511f53030e7825 */ /* 0x000fe200078e00ff */
[----:B------:R-:W-:Y:S02]  /*5bd0*/  LOP3.LUT R17, R130, R6, R9, 0x96, !PT ;  /* 0x0000000682117212 */ /* 0x000fe400078e9609 */
[----:B------:R-:W-:Y:S01]  /*5be0*/  LOP3.LUT R3, R218, R96, R31, 0x96, !PT ;  /* 0x00000060da037212 */ /* 0x000fe200078e961f */
[----:B------:R-:W-:Y:S01]  /*5bf0*/  IMAD.WIDE.U32 R28, R0, -0x326172a9, RZ ;  /* 0xcd9e8d57001c7825 */ /* 0x000fe200078e00ff */
[----:B------:R-:W-:Y:S02]  /*5c00*/  LOP3.LUT R9, R131, R72, R5, 0x96, !PT ;  /* 0x0000004883097212 */ /* 0x000fe400078e9605 */
[----:B------:R-:W-:Y:S01]  /*5c10*/  LOP3.LUT R31, R130, R4, R15, 0x96, !PT ;  /* 0x00000004821f7212 */ /* 0x000fe200078e960f */
[----:B------:R-:W-:Y:S01]  /*5c20*/  IMAD.WIDE.U32 R4, R24, -0x2daee0ad, RZ ;  /* 0xd2511f5318047825 */ /* 0x000fe200078e00ff */
[----:B------:R-:W-:-:S03]  /*5c30*/  LOP3.LUT R0, R218, R94, R29, 0x96, !PT ;  /* 0x0000005eda007212 */ /* 0x000fc600078e961d */
[----:B------:R-:W-:Y:S01]  /*5c40*/  IMAD.WIDE.U32 R12, R3, -0x2daee0ad, RZ ;  /* 0xd2511f53030c7825 */ /* 0x000fe200078e00ff */
[----:B------:R-:W-:-:S03]  /*5c50*/  LOP3.LUT R3, R131, R104, R5, 0x96, !PT ;  /* 0x0000006883037212 */ /* 0x000fc600078e9605 */
[----:B------:R-:W-:-:S04]  /*5c60*/  IMAD.WIDE.U32 R26, R9, -0x326172a9, RZ ;  /* 0xcd9e8d57091a7825 */ /* 0x000fc800078e00ff */
[----:B------:R-:W-:Y:S01]  /*5c70*/  IMAD.WIDE.U32 R6, R0, -0x2daee0ad, RZ ;  /* 0xd2511f5300067825 */ /* 0x000fe200078e00ff */
[----:B------:R-:W-:-:S03]  /*5c80*/  LOP3.LUT R0, R218, R96, R27, 0x96, !PT ;  /* 0x00000060da007212 */ /* 0x000fc600078e961b */
[----:B------:R-:W-:Y:S01]  /*5c90*/  IMAD.WIDE.U32 R24, R3, -0x326172a9, RZ ;  /* 0xcd9e8d5703187825 */ /* 0x000fe200078e00ff */
[----:B------:R-:W-:-:S03]  /*5ca0*/  LOP3.LUT R29, R128, R8, R7, 0x96, !PT ;  /* 0x00000008801d7212 */ /* 0x000fc600078e9607 */
[----:B------:R-:W-:Y:S01]  /*5cb0*/  IMAD.WIDE.U32 R10, R16, -0x2daee0ad, RZ ;  /* 0xd2511f53100a7825 */ /* 0x000fe200078e00ff */
[----:B------:R-:W-:-:S03]  /*5cc0*/  LOP3.LUT R3, R218, R94, R25, 0x96, !PT ;  /* 0x0000005eda037212 */ /* 0x000fc600078e9619 */
[----:B------:R-:W-:Y:S01]  /*5cd0*/  IMAD.WIDE.U32 R8, R0, -0x2daee0ad, RZ ;  /* 0xd2511f5300087825 */ /* 0x000fe200078e00ff */
[----:B------:R-:W-:Y:S02]  /*5ce0*/  LOP3.LUT R19, R130, R4, R11, 0x96, !PT ;  /* 0x0000000482137212 */ /* 0x000fe400078e960b */
[C---:B------:R-:W-:Y:S01]  /*5cf0*/  LOP3.LUT R32, R128.reuse, R18, R13, 0x96, !PT ;  /* 0x0000001280207212 */ /* 0x040fe200078e960d */
[----:B------:R-:W-:Y:S01]  /*5d00*/  IMAD.WIDE.U32 R4, R3, -0x2daee0ad, RZ ;  /* 0xd2511f5303047825 */ /* 0x000fe200078e00ff */
[----:B------:R-:W-:-:S03]  /*5d10*/  LOP3.LUT R13, R128, R14, R9, 0x96, !PT ;  /* 0x0000000e800d7212 */ /* 0x000fc600078e9609 */
        /* <DEDUP_REMOVED lines=28> */
[----:B------:R-:W-:-:S04]  /*5ee0*/  IMAD.WIDE.U32 R26, R3, -0x2daee0ad, RZ ;  /* 0xd2511f53031a7825 */ /* 0x000fc800078e00ff */
[----:B------:R-:W-:Y:S01]  /*5ef0*/  IMAD.WIDE.U32 R4, R19, -0x326172a9, RZ ;  /* 0xcd9e8d5713047825 */ /* 0x000fe200078e00ff */
[C---:B------:R-:W-:Y:S02]  /*5f00*/  LOP3.LUT R32, R75.reuse, R36, R17, 0x96, !PT ;  /* 0x000000244b207212 */ /* 0x040fe400078e9611 */
[----:B------:R-:W-:Y:S01]  /*5f10*/  LOP3.LUT R30, R75, R30, R27, 0x96, !PT ;  /* 0x0000001e4b1e7212 */ /* 0x000fe200078e961b */
[----:B------:R-:W-:Y:S01]  /*5f20*/  IMAD.WIDE.U32 R24, R0, -0x2daee0ad, RZ ;  /* 0xd2511f5300187825 */ /* 0x000fe200078e00ff */
[----:B------:R-:W-:Y:S02]  /*5f30*/  LOP3.LUT R6, R221, R6, R5, 0x96, !PT ;  /* 0x00000006dd067212 */ /* 0x000fe400078e9605 */
[C---:B------:R-:W-:Y:S01]  /*5f40*/  PRMT R29, R4.reuse, 0x7771, RZ ;  /* 0x00007771041d7816 */ /* 0x040fe200000000ff */
[----:B------:R-:W-:Y:S01]  /*5f50*/  IMAD.MOV.U32 R27, RZ, RZ, R4 ;  /* 0x000000ffff1b7224 */ /* 0x000fe200078e0004 */
[C---:B------:R-:W-:Y:S02]  /*5f60*/  PRMT R19, R4.reuse, 0x7773, RZ ;  /* 0x0000777304137816 */ /* 0x040fe400000000ff */
[----:B------:R-:W-:Y:S01]  /*5f70*/  PRMT R17, R4, 0x7772, RZ ;  /* 0x0000777204117816 */ /* 0x000fe200000000ff */
[----:B------:R-:W-:Y:S01]  /*5f80*/  IMAD.WIDE.U32 R4, R33, -0x326172a9, RZ ;  /* 0xcd9e8d5721047825 */ /* 0x000fe200078e00ff */
[----:B------:R-:W-:-:S03]  /*5f90*/  LOP3.LUT R34, R75, R34, R25, 0x96, !PT ;  /* 0x000000224b227212 */ /* 0x000fc600078e9619 */
[----:B------:R-:W-:Y:S01]  /*5fa0*/  IMAD.MOV.U32 R18, RZ, RZ, R4 ;  /* 0x000000ffff127224 */ /* 0x000fe200078e0004 */
[----:B------:R-:W-:Y:S02]  /*5fb0*/  LOP3.LUT R11, R221, R8, R5, 0x96, !PT ;  /* 0x00000008dd0b7212 */ /* 0x000fe400078e9605 */
[C---:B------:R-:W-:Y:S02]  /*5fc0*/  PRMT R25, R4.reuse, 0x7771, RZ ;  /* 0x0000777104197816 */ /* 0x040fe400000000ff */
[C---:B------:R-:W-:Y:S02]  /*5fd0*/  PRMT R13, R4.reuse, 0x7773, RZ ;  /* 0x00007773040d7816 */ /* 0x040fe400000000ff */
[----:B------:R-:W-:Y:S01]  /*5fe0*/  PRMT R9, R4, 0x7772, RZ ;  /* 0x0000777204097816 */ /* 0x000fe200000000ff */
[----:B------:R-:W-:Y:S01]  /*5ff0*/  IMAD.WIDE.U32 R4, R31, -0x326172a9, RZ ;  /* 0xcd9e8d571f047825 */ /* 0x000fe200078e00ff */
[C---:B------:R-:W-:Y:S02]  /*6000*/  PRMT R46, R14.reuse, 0x7771, RZ ;  /* 0x000077710e2e7816 */ /* 0x040fe400000000ff */
[C---:B------:R-:W-:Y:S01]  /*6010*/  PRMT R42, R14.reuse, 0x7773, RZ ;  /* 0x000077730e2a7816 */ /* 0x040fe200000000ff */
[----:B------:R-:W-:Y:S01]  /*6020*/  IMAD.MOV.U32 R45, RZ, RZ, R14 ;  /* 0x000000ffff2d7224 */ /* 0x000fe200078e000e */
[----:B------:R-:W-:Y:S01]  /*6030*/  PRMT R41, R14, 0x7772, RZ ;  /* 0x000077720e297816 */ /* 0x000fe200000000ff */
[----:B------:R-:W-:Y:S01]  /*6040*/  IMAD.MOV.U32 R43, RZ, RZ, R16 ;  /* 0x000000ffff2b7224 */ /* 0x000fe200078e0010 */
[C---:B------:R-:W-:Y:S01]  /*6050*/  PRMT R44, R16.reuse, 0x7771, RZ ;  /* 0x00007771102c7816 */ /* 0x040fe200000000ff */
[----:B------:R-:W-:Y:S01]  /*6060*/  IMAD.MOV.U32 R15, RZ, RZ, R4 ;  /* 0x000000ffff0f7224 */ /* 0x000fe200078e0004 */
[----:B------:R-:W-:-:S02]  /*6070*/  PRMT R36, R16, 0x7773, RZ ;  /* 0x0000777310247816 */ /* 0x000fc400000000ff */
[----:B------:R-:W-:Y:S02]  /*6080*/  PRMT R35, R16, 0x7772, RZ ;  /* 0x0000777210237816 */ /* 0x000fe400000000ff */
[----:B------:R-:W-:Y:S02]  /*6090*/  LOP3.LUT R14, R221, R10, R5, 0x96, !PT ;  /* 0x0000000add0e7212 */ /* 0x000fe400078e9605 */
[C---:B------:R-:W-:Y:S02]  /*60a0*/  PRMT R16, R4.reuse, 0x7771, RZ ;  /* 0x0000777104107816 */ /* 0x040fe400000000ff */
[C---:B------:R-:W-:Y:S02]  /*60b0*/  PRMT R7, R4.reuse, 0x7773, RZ ;  /* 0x0000777304077816 */ /* 0x040fe400000000ff */
[----:B------:R-:W-:Y:S01]  /*60c0*/  PRMT R3, R4, 0x7772, RZ ;  /* 0x0000777204037816 */ /* 0x000fe200000000ff */
[----:B------:R-:W-:Y:S01]  /*60d0*/  IMAD.WIDE.U32 R4, R37, -0x326172a9, RZ ;  /* 0xcd9e8d5725047825 */ /* 0x000fe200078e00ff */
[----:B------:R-:W-:-:S04]  /*60e0*/  PRMT R40, R26, 0x7771, RZ ;  /* 0x000077711a287816 */ /* 0x000fc800000000ff */
[----:B------:R-:W-:Y:S02]  /*60f0*/  LOP3.LUT R8, R221, R12, R5, 0x96, !PT ;  /* 0x0000000cdd087212 */ /* 0x000fe400078e9605 */
[C---:B------:R-:W-:Y:S02]  /*6100*/  PRMT R5, R4.reuse, 0x7773, RZ ;  /* 0x0000777304057816 */ /* 0x040fe400000000ff */
[----:B------:R-:W-:Y:S01]  /*6110*/  PRMT R0, R4, 0x7772, RZ ;  /* 0x0000777204007816 */ /* 0x000fe200000000ff */
[----:B------:R-:W-:Y:S01]  /*6120*/  IMAD.MOV.U32 R38, RZ, RZ, R26 ;  /* 0x000000ffff267224 */ /* 0x000fe200078e001a */
[C---:B------:R-:W-:Y:S02]  /*6130*/  PRMT R33, R26.reuse, 0x7773, RZ ;  /* 0x000077731a217816 */ /* 0x040fe400000000ff */
[----:B------:R-:W-:Y:S02]  /*6140*/  PRMT R26, R26, 0x7772, RZ ;  /* 0x000077721a1a7816 */ /* 0x000fe400000000ff */
[----:B------:R-:W-:Y:S01]  /*6150*/  PRMT R104, R0, 0x5410, R5 ;  /* 0x0000541000687816 */ /* 0x000fe20000000005 */
[----:B------:R-:W-:Y:S01]  /*6160*/  FFMA.FTZ R0, R190, UR5, -R20 ;  /* 0x00000005be007c23 */ /* 0x000fe20008010814 */
[----:B------:R-:W-:Y:S01]  /*6170*/  PRMT R65, R35, 0x5410, R36 ;  /* 0x0000541023417816 */ /* 0x000fe20000000024 */
[----:B------:R-:W-:Y:S01]  /*6180*/  IMAD.MOV.U32 R36, RZ, RZ, R177 ;  /* 0x000000ffff247224 */ /* 0x000fe200078e00b1 */
[----:B------:R-:W-:Y:S01]  /*6190*/  PRMT R177, R26, 0x5410, R33 ;  /* 0x000054101ab17816 */ /* 0x000fe20000000021 */
[----:B------:R-:W-:Y:S01]  /*61a0*/  IMAD.MOV.U32 R26, RZ, RZ, R183 ;  /* 0x000000ffff1a7224 */ /* 0x000fe200078e00b7 */
[----:B------:R-:W-:Y:S01]  /*61b0*/  PRMT R95, R3, 0x5410, R7 ;  /* 0x00005410035f7816 */ /* 0x000fe20000000007 */
[----:B------:R1:W-:Y:S01]  /*61c0*/  MUFU.EX2 R183, R0 ;  /* 0x0000000000b77308 */ /* 0x0003e20000000800 */
[----:B------:R-:W-:Y:S01]  /*61d0*/  FFMA.FTZ R3, R191, UR5, -R20 ;  /* 0x00000005bf037c23 */ /* 0x000fe20008010814 */
[----:B------:R-:W-:-:S02]  /*61e0*/  PRMT R48, R17, 0x5410, R19 ;  /* 0x0000541011307816 */ /* 0x000fc40000000013 */
[----:B------:R-:W-:Y:S01]  /*61f0*/  PRMT R19, R9, 0x5410, R13 ;  /* 0x0000541009137816 */ /* 0x000fe2000000000d */
[----:B------:R-:W-:-:S03]  /*6200*/  IMAD.MOV.U32 R13, RZ, RZ, R178 ;  /* 0x000000ffff0d7224 */ /* 0x000fc600078e00b2 */
[----:B------:R2:W-:Y:S01]  /*6210*/  MUFU.EX2 R178, R3 ;  /* 0x0000000300b27308 */ /* 0x0005e20000000800 */
[----:B-1----:R-:W-:-:S04]  /*6220*/  LOP3.LUT R0, R27, 0xff, RZ, 0xc0, !PT ;  /* 0x000000ff1b007812 */ /* 0x002fc800078ec0ff */
[----:B------:R-:W-:Y:S01]  /*6230*/  PRMT R35, R0, 0x5410, R29 ;  /* 0x0000541000237816 */ /* 0x000fe2000000001d */
[--C-:B------:R-:W-:Y:S01]  /*6240*/  FFMA.FTZ R0, R159, UR5, -R20.reuse ;  /* 0x000000059f007c23 */ /* 0x100fe20008010814 */
[----:B--2---:R-:W-:Y:S01]  /*6250*/  FFMA.FTZ R3, R189, UR5, -R20 ;  /* 0x00000005bd037c23 */ /* 0x004fe20008010814 */
[----:B------:R-:W-:Y:S02]  /*6260*/  IMAD.MOV.U32 R27, RZ, RZ, R184 ;  /* 0x000000ffff1b7224 */ /* 0x000fe400078e00b8 */
[----:B------:R1:W-:Y:S08]  /*6270*/  MUFU.EX2 R186, R0 ;  /* 0x0000000000ba7308 */ /* 0x0003f00000000800 */
[----:B------:R2:W-:Y:S01]  /*6280*/  MUFU.EX2 R184, R3 ;  /* 0x0000000300b87308 */ /* 0x0005e20000000800 */
[----:B-1----:R-:W-:-:S04]  /*6290*/  LOP3.LUT R0, R18, 0xff, RZ, 0xc0, !PT ;  /* 0x000000ff12007812 */ /* 0x002fc800078ec0ff */
[----:B------:R-:W-:Y:S02]  /*62a0*/  PRMT R17, R0, 0x5410, R25 ;  /* 0x0000541000117816 */ /* 0x000fe40000000019 */
[----:B--2---:R-:W-:Y:S01]  /*62b0*/  LOP3.LUT R3, R45, 0xff, RZ, 0xc0, !PT ;  /* 0x000000ff2d037812 */ /* 0x004fe200078ec0ff */
[----:B------:R-:W-:-:S03]  /*62c0*/  FFMA.FTZ R0, R158, UR5, -R20 ;  /* 0x000000059e007c23 */ /* 0x000fc60008010814 */
[----:B------:R-:W-:Y:S01]  /*62d0*/  PRMT R105, R3, 0x5410, R46 ;  /* 0x0000541003697816 */ /* 0x000fe2000000002e */
[----:B------:R-:W-:Y:S01]  /*62e0*/  FFMA.FTZ R3, R188, UR5, -R20 ;  /* 0x00000005bc037c23 */ /* 0x000fe20008010814 */
[----:B------:R-:W-:Y:S01]  /*62f0*/  IMAD.MOV.U32 R25, RZ, RZ, R185 ;  /* 0x000000ffff197224 */ /* 0x000fe200078e00b9 */
[----:B------:R1:W-:Y:S01]  /*6300*/  MUFU.EX2 R187, R0 ;  /* 0x0000000000bb7308 */ /* 0x0003e20000000800 */
[----:B------:R-:W-:Y:S01]  /*6310*/  IMAD.MOV.U32 R10, RZ, RZ, R4 ;  /* 0x000000ffff0a7224 */ /* 0x000fe200078e0004 */
[----:B------:R-:W-:Y:S01]  /*6320*/  PRMT R12, R4, 0x7771, RZ ;  /* 0x00007771040c7816 */ /* 0x000fe200000000ff */
[----:B------:R-:W-:-:S05]  /*6330*/  IMAD.MOV.U32 R49, RZ, RZ, R87 ;  /* 0x000000ffff317224 */ /* 0x000fca00078e0057 */
[----:B------:R2:W-:Y:S01]  /*6340*/  MUFU.EX2 R185, R3 ;  /* 0x0000000300b97308 */ /* 0x0005e20000000800 */
[C---:B------:R-:W-:Y:S01]  /*6350*/  PRMT R31, R24.reuse, 0x7773, RZ ;  /* 0x00007773181f7816 */ /* 0x040fe200000000ff */
[----:B------:R-:W-:Y:S01]  /*6360*/  IMAD.MOV.U32 R37, RZ, RZ, R24 ;  /* 0x000000ffff257224 */ /* 0x000fe200078e0018 */
[----:B------:R-:W-:Y:S02]  /*6370*/  PRMT R4, R24, 0x7772, RZ ;  /* 0x0000777218047816 */ /* 0x000fe400000000ff */
[----:B-1----:R-:W-:Y:S02]  /*6380*/  LOP3.LUT R0, R15, 0xff, RZ, 0xc0, !PT ;  /* 0x000000ff0f007812 */ /* 0x002fe400078ec0ff */
[----:B------:R-:W-:Y:S02]  /*6390*/  PRMT R128, R41, 0x5410, R42 ;  /* 0x0000541029807816 */ /* 0x000fe4000000002a */
[----:B------:R-:W-:Y:S02]  /*63a0*/  PRMT R87, R0, 0x5410, R16 ;  /* 0x0000541000577816 */ /* 0x000fe40000000010 */
[----:B--2---:R-:W-:Y:S01]  /*63b0*/  LOP3.LUT R3, R43, 0xff, RZ, 0xc0, !PT ;  /* 0x000000ff2b037812 */ /* 0x004fe200078ec0ff */
[----:B------:R-:W-:-:S03]  /*63c0*/  FFMA.FTZ R0, R152, UR5, -R20 ;  /* 0x0000000598007c23 */ /* 0x000fc60008010814 */
[----:B------:R-:W-:Y:S02]  /*63d0*/  PRMT R64, R3, 0x5410, R44 ;  /* 0x0000541003407816 */ /* 0x000fe4000000002c */
[----:B------:R-:W-:Y:S01]  /*63e0*/  LOP3.LUT R3, R10, 0xff, RZ, 0xc0, !PT ;  /* 0x000000ff0a037812 */ /* 0x000fe200078ec0ff */
[----:B------:R-:W-:Y:S01]  /*63f0*/  IMAD.MOV.U32 R41, RZ, RZ, R176 ;  /* 0x000000ffff297224 */ /* 0x000fe200078e00b0 */
[----:B------:R-:W-:Y:S01]  /*6400*/  PRMT R176, R4, 0x5410, R31 ;  /* 0x0000541004b07816 */ /* 0x000fe2000000001f */
[----:B------:R-:W-:Y:S01]  /*6410*/  FFMA.FTZ R4, R157, UR5, -R20 ;  /* 0x000000059d047c23 */ /* 0x000fe20008010814 */
[----:B------:R-:W-:Y:S01]  /*6420*/  PRMT R98, R3, 0x5410, R12 ;  /* 0x0000541003627816 */ /* 0x000fe2000000000c */
[----:B------:R1:W-:Y:S01]  /*6430*/  MUFU.EX2 R190, R0 ;  /* 0x0000000000be7308 */ /* 0x0003e20000000800 */
[----:B------:R-:W-:Y:S02]  /*6440*/  PRMT R39, R24, 0x7771, RZ ;  /* 0x0000777118277816 */ /* 0x000fe400000000ff */
[----:B------:R-:W-:-:S04]  /*6450*/  LOP3.LUT R3, R37, 0xff, RZ, 0xc0, !PT ;  /* 0x000000ff25037812 */ /* 0x000fc800078ec0ff */
[----:B------:R-:W-:Y:S01]  /*6460*/  PRMT R152, R3, 0x5410, R39 ;  /* 0x0000541003987816 */ /* 0x000fe20000000027 */
[----:B------:R2:W-:Y:S01]  /*6470*/  MUFU.EX2 R188, R4 ;  /* 0x0000000400bc7308 */ /* 0x0005e20000000800 */
[----:B------:R-:W-:Y:S01]  /*6480*/  LOP3.LUT R3, R6, 0xffff, RZ, 0xc0, !PT ;  /* 0x0000ffff06037812 */ /* 0x000fe200078ec0ff */
[----:B-1----:R-:W-:-:S06]  /*6490*/  FFMA.FTZ R0, R155, UR5, -R20 ;  /* 0x000000059b007c23 */ /* 0x002fcc0008010814 */
[----:B------:R1:W-:Y:S01]  /*64a0*/  MUFU.EX2 R191, R0 ;  /* 0x0000000000bf7308 */ /* 0x0003e20000000800 */
[----:B--2---:R-:W-:Y:S02]  /*64b0*/  LOP3.LUT R4, R38, 0xff, RZ, 0xc0, !PT ;  /* 0x000000ff26047812 */ /* 0x004fe400078ec0ff */
[----:B------:R-:W-:Y:S02]  /*64c0*/  SHF.R.U32.HI R5, RZ, 0x18, R6 ;  /* 0x00000018ff057819 */ /* 0x000fe40000011606 */
[----:B------:R-:W-:Y:S02]  /*64d0*/  PRMT R157, R4, 0x5410, R40 ;  /* 0x00005410049d7816 */ /* 0x000fe40000000028 */
[----:B------:R-:W-:Y:S01]  /*64e0*/  SHF.R.U32.HI R4, RZ, 0x8, R3 ;  /* 0x00000008ff047819 */ /* 0x000fe20000011603 */
[----:B------:R-:W-:Y:S01]  /*64f0*/  FFMA.FTZ R3, R154, UR5, -R20 ;  /* 0x000000059a037c23 */ /* 0x000fe20008010814 */
[----:B-1----:R-:W-:-:S04]  /*6500*/  PRMT R0, R6, 0x7632, R0 ;  /* 0x0000763206007816 */ /* 0x002fc80000000000 */
[----:B------:R-:W-:Y:S01]  /*6510*/  LOP3.LUT R0, R0, 0xff, RZ, 0xc0, !PT ;  /* 0x000000ff00007812 */ /* 0x000fe200078ec0ff */
[----:B------:R1:W-:Y:S01]  /*6520*/  MUFU.EX2 R189, R3 ;  /* 0x0000000300bd7308 */ /* 0x0003e20000000800 */
[----:B------:R-:W-:Y:S02]  /*6530*/  LOP3.LUT R7, R6, 0xff, RZ, 0xc0, !PT ;  /* 0x000000ff06077812 */ /* 0x000fe400078ec0ff */
[----:B------:R-:W-:Y:S01]  /*6540*/  PRMT R29, R0, 0x5410, R5 ;  /* 0x00005410001d7816 */ /* 0x000fe20000000005 */
[----:B------:R-:W-:Y:S01]  /*6550*/  FFMA.FTZ R0, R145, UR5, -R20 ;  /* 0x0000000591007c23 */ /* 0x000fe20008010814 */
[----:B------:R-:W-:Y:S01]  /*6560*/  IMAD.MOV.U32 R39, RZ, RZ, R230 ;  /* 0x000000ffff277224 */ /* 0x000fe200078e00e6 */
[----:B------:R-:W-:Y:S02]  /*6570*/  PRMT R31, R7, 0x5410, R4 ;  /* 0x00005410071f7816 */ /* 0x000fe40000000004 */
[----:B------:R2:W-:Y:S01]  /*6580*/  MUFU.EX2 R230, R0 ;  /* 0x0000000000e67308 */ /* 0x0005e20000000800 */
[C---:B------:R-:W-:Y:S01]  /*6590*/  LOP3.LUT R4, R28.reuse, 0xff, RZ, 0xc0, !PT ;  /* 0x000000ff1c047812 */ /* 0x040fe200078ec0ff */
[----:B------:R-:W-:Y:S01]  /*65a0*/  IMAD.MOV.U32 R37, RZ, RZ, R231 ;  /* 0x000000ffff257224 */ /* 0x000fe200078e00e7 */
[----:B-1----:R-:W-:-:S04]  /*65b0*/  LOP3.LUT R3, R28, 0xffff, RZ, 0xc0, !PT ;  /* 0x0000ffff1c037812 */ /* 0x002fc800078ec0ff */
[----:B------:R-:W-:Y:S01]  /*65c0*/  SHF.R.U32.HI R3, RZ, 0x8, R3 ;  /* 0x00000008ff037819 */ /* 0x000fe20000011603 */
[----:B--2---:R-:W-:-:S03]  /*65d0*/  FFMA.FTZ R0, R132, UR5, -R20 ;  /* 0x0000000584007c23 */ /* 0x004fc60008010814 */
[--C-:B------:R-:W-:Y:S02]  /*65e0*/  PRMT R72, R4, 0x5410, R3.reuse ;  /* 0x0000541004487816 */ /* 0x100fe40000000003 */
[----:B------:R-:W-:Y:S01]  /*65f0*/  PRMT R3, R28, 0x7632, R3 ;  /* 0x000076321c037816 */ /* 0x000fe20000000003 */
[----:B------:R1:W-:Y:S01]  /*6600*/  MUFU.EX2 R231, R0 ;  /* 0x0000000000e77308 */ /* 0x0003e20000000800 */
[----:B------:R-:W-:Y:S01]  /*6610*/  IMAD.MOV.U32 R38, RZ, RZ, R232 ;  /* 0x000000ffff267224 */ /* 0x000fe200078e00e8 */
[----:B------:R-:W-:Y:S02]  /*6620*/  SHF.R.U32.HI R4, RZ, 0x18, R28 ;  /* 0x00000018ff047819 */ /* 0x000fe4000001161c */
[----:B------:R-:W-:Y:S01]  /*6630*/  LOP3.LUT R3, R3, 0xff, RZ, 0xc0, !PT ;  /* 0x000000ff03037812 */ /* 0x000fe200078ec0ff */
[----:B------:R-:W-:-:S03]  /*6640*/  IMAD.MOV.U32 R43, RZ, RZ, R235 ;  /* 0x000000ffff2b7224 */ /* 0x000fc600078e00eb */
[----:B------:R-:W-:Y:S01]  /*6650*/  PRMT R71, R3, 0x5410, R4 ;  /* 0x0000541003477816 */ /* 0x000fe20000000004 */
[----:B-1----:R-:W-:-:S04]  /*6660*/  FFMA.FTZ R0, R153, UR5, -R20 ;  /* 0x0000000599007c23 */ /* 0x002fc80008010814 */
[----:B------:R1:W-:Y:S01]  /*6670*/  MUFU.EX2 R232, R0 ;  /* 0x0000000000e87308 */ /* 0x0003e20000000800 */
[--C-:B------:R-:W-:Y:S01]  /*6680*/  FFMA.FTZ R3, R143, UR5, -R20.reuse ;  /* 0x000000058f037c23 */ /* 0x100fe20008010814 */
[----:B------:R-:W-:Y:S02]  /*6690*/  IMAD.MOV.U32 R28, RZ, RZ, R233 ;  /* 0x000000ffff1c7224 */ /* 0x000fe400078e00e9 */
[----:B------:R-:W-:Y:S01]  /*66a0*/  FFMA.FTZ R4, R133, UR5, -R20 ;  /* 0x0000000585047c23 */ /* 0x000fe20008010814 */
[----:B------:R-:W-:-:S03]  /*66b0*/  IMAD.MOV.U32 R24, RZ, RZ, R93 ;  /* 0x000000ffff187224 */ /* 0x000fc600078e005d */
[----:B------:R2:W-:Y:S01]  /*66c0*/  MUFU.EX2 R233, R3 ;  /* 0x0000000300e97308 */ /* 0x0005e20000000800 */
[----:B-1----:R-:W-:-:S07]  /*66d0*/  FFMA.FTZ R0, R150, UR5, -R20 ;  /* 0x0000000596007c23 */ /* 0x002fce0008010814 */
[----:B------:R1:W-:Y:S01]  /*66e0*/  MUFU.EX2 R235, R0 ;  /* 0x0000000000eb7308 */ /* 0x0003e20000000800 */
[C---:B--2---:R-:W-:Y:S01]  /*66f0*/  LOP3.LUT R3, R8.reuse, 0xff, RZ, 0xc0, !PT ;  /* 0x000000ff08037812 */ /* 0x044fe200078ec0ff */
[----:B------:R-:W-:Y:S01]  /*6700*/  IMAD.MOV.U32 R16, RZ, RZ, R234 ;  /* 0x000000ffff107224 */ /* 0x000fe200078e00ea */
[----:B-1----:R-:W-:-:S04]  /*6710*/  LOP3.LUT R0, R8, 0xffff, RZ, 0xc0, !PT ;  /* 0x0000ffff08007812 */ /* 0x002fc800078ec0ff */
[----:B------:R-:W-:-:S04]  /*6720*/  SHF.R.U32.HI R0, RZ, 0x8, R0 ;  /* 0x00000008ff007819 */ /* 0x000fc80000011600 */
[--C-:B------:R-:W-:Y:S02]  /*6730*/  PRMT R93, R3, 0x5410, R0.reuse ;  /* 0x00005410035d7816 */ /* 0x100fe40000000000 */
[----:B------:R-:W-:Y:S01]  /*6740*/  PRMT R0, R8, 0x7632, R0 ;  /* 0x0000763208007816 */ /* 0x000fe20000000000 */
[----:B------:R1:W-:Y:S01]  /*6750*/  MUFU.EX2 R234, R4 ;  /* 0x0000000400ea7308 */ /* 0x0003e20000000800 */
[----:B------:R-:W-:Y:S02]  /*6760*/  FFMA.FTZ R3, R197, UR5, -R22 ;  /* 0x00000005c5037c23 */ /* 0x000fe40008010816 */
[----:B------:R-:W-:Y:S01]  /*6770*/  LOP3.LUT R0, R0, 0xff, RZ, 0xc0, !PT ;  /* 0x000000ff00007812 */ /* 0x000fe200078ec0ff */
[----:B------:R-:W-:-:S04]  /*6780*/  IMAD.MOV.U32 R129, RZ, RZ, R92 ;  /* 0x000000ffff817224 */ /* 0x000fc800078e005c */
[----:B------:R2:W-:Y:S01]  /*6790*/  MUFU.EX2 R145, R3 ;  /* 0x0000000300917308 */ /* 0x0005e20000000800 */
[----:B-1----:R-:W-:-:S04]  /*67a0*/  SHF.R.U32.HI R4, RZ, 0x18, R8 ;  /* 0x00000018ff047819 */ /* 0x002fc80000011608 */
[----:B------:R-:W-:Y:S02]  /*67b0*/  PRMT R92, R0, 0x5410, R4 ;  /* 0x00005410005c7816 */ /* 0x000fe40000000004 */
[C---:B------:R-:W-:Y:S02]  /*67c0*/  LOP3.LUT R0, R30.reuse, 0xffff, RZ, 0xc0, !PT ;  /* 0x0000ffff1e007812 */ /* 0x040fe400078ec0ff */
[----:B--2---:R-:W-:Y:S02]  /*67d0*/  PRMT R3, R30, 0x7632, R3 ;  /* 0x000076321e037816 */ /* 0x004fe40000000003 */
[----:B------:R-:W-:Y:S02]  /*67e0*/  SHF.R.U32.HI R5, RZ, 0x18, R30 ;  /* 0x00000018ff057819 */ /* 0x000fe4000001161e */
[----:B------:R-:W-:Y:S01]  /*67f0*/  SHF.R.U32.HI R4, RZ, 0x8, R0 ;  /* 0x00000008ff047819 */ /* 0x000fe20000011600 */
[----:B------:R-:W-:Y:S01]  /*6800*/  FFMA.FTZ R0, R199, UR5, -R22 ;  /* 0x00000005c7007c23 */ /* 0x000fe20008010816 */
[----:B------:R-:W-:-:S03]  /*6810*/  LOP3.LUT R3, R3, 0xff, RZ, 0xc0, !PT ;  /* 0x000000ff03037812 */ /* 0x000fc600078ec0ff */
[----:B------:R1:W-:Y:S01]  /*6820*/  MUFU.EX2 R153, R0 ;  /* 0x0000000000997308 */ /* 0x0003e20000000800 */
[----:B------:R-:W-:Y:S01]  /*6830*/  PRMT R106, R3, 0x5410, R5 ;  /* 0x00005410036a7816 */ /* 0x000fe20000000005 */
[----:B------:R-:W-:Y:S01]  /*6840*/  FFMA.FTZ R3, R196, UR5, -R22 ;  /* 0x00000005c4037c23 */ /* 0x000fe20008010816 */
[----:B------:R-:W-:-:S05]  /*6850*/  LOP3.LUT R6, R30, 0xff, RZ, 0xc0, !PT ;  /* 0x000000ff1e067812 */ /* 0x000fca00078ec0ff */
[----:B------:R2:W-:Y:S01]  /*6860*/  MUFU.EX2 R154, R3 ;  /* 0x00000003009a7308 */ /* 0x0005e20000000800 */
[----:B------:R-:W-:Y:S02]  /*6870*/  PRMT R107, R6, 0x5410, R4 ;  /* 0x00005410066b7816 */ /* 0x000fe40000000004 */
[----:B-1----:R-:W-:-:S04]  /*6880*/  LOP3.LUT R0, R11, 0xffff, RZ, 0xc0, !PT ;  /* 0x0000ffff0b007812 */ /* 0x002fc800078ec0ff */
[----:B------:R-:W-:Y:S02]  /*6890*/  SHF.R.U32.HI R0, RZ, 0x8, R0 ;  /* 0x00000008ff007819 */ /* 0x000fe40000011600 */
[----:B--2---:R-:W-:Y:S01]  /*68a0*/  LOP3.LUT R3, R11, 0xff, RZ, 0xc0, !PT ;  /* 0x000000ff0b037812 */ /* 0x004fe200078ec0ff */
[----:B------:R-:W-:-:S03]  /*68b0*/  FFMA.FTZ R4, R195, UR5, -R22 ;  /* 0x00000005c3047c23 */ /* 0x000fc60008010816 */
[--C-:B------:R-:W-:Y:S02]  /*68c0*/  PRMT R10, R3, 0x5410, R0.reuse ;  /* 0x00005410030a7816 */ /* 0x100fe40000000000 */
[----:B------:R-:W-:Y:S01]  /*68d0*/  PRMT R0, R11, 0x7632, R0 ;  /* 0x000076320b007816 */ /* 0x000fe20000000000 */
[----:B------:R1:W-:Y:S01]  /*68e0*/  MUFU.EX2 R155, R4 ;  /* 0x00000004009b7308 */ /* 0x0003e20000000800 */
[----:B------:R-:W-:Y:S02]  /*68f0*/  FFMA.FTZ R3, R193, UR5, -R22 ;  /* 0x00000005c1037c23 */ /* 0x000fe40008010816 */
[----:B------:R-:W-:-:S05]  /*6900*/  LOP3.LUT R0, R0, 0xff, RZ, 0xc0, !PT ;  /* 0x000000ff00007812 */ /* 0x000fca00078ec0ff */
[----:B------:R2:W-:Y:S01]  /*6910*/  MUFU.EX2 R159, R3 ;  /* 0x00000003009f7308 */ /* 0x0005e20000000800 */
[----:B-1----:R-:W-:-:S04]  /*6920*/  SHF.R.U32.HI R4, RZ, 0x18, R11 ;  /* 0x00000018ff047819 */ /* 0x002fc8000001160b */
[----:B------:R-:W-:Y:S02]  /*6930*/  PRMT R15, R0, 0x5410, R4 ;  /* 0x00005410000f7816 */ /* 0x000fe40000000004 */
[----:B------:R-:W-:Y:S01]  /*6940*/  LOP3.LUT R0, R32, 0xffff, RZ, 0xc0, !PT ;  /* 0x0000ffff20007812 */ /* 0x000fe200078ec0ff */
[----:B--2---:R-:W-:-:S03]  /*6950*/  FFMA.FTZ R3, R194, UR5, -R22 ;  /* 0x00000005c2037c23 */ /* 0x004fc60008010816 */
[----:B------:R-:W-:Y:S01]  /*6960*/  SHF.R.U32.HI R4, RZ, 0x8, R0 ;  /* 0x00000008ff047819 */ /* 0x000fe20000011600 */
[----:B------:R1:W-:Y:S01]  /*6970*/  MUFU.EX2 R158, R3 ;  /* 0x00000003009e7308 */ /* 0x0003e20000000800 */
[----:B------:R-:W-:Y:S01]  /*6980*/  FFMA.FTZ R0, R192, UR5, -R22 ;  /* 0x00000005c0007c23 */ /* 0x000fe20008010816 */
[----:B------:R-:W-:Y:S01]  /*6990*/  IMAD.MOV.U32 R199, RZ, RZ, R180 ;  /* 0x000000ffffc77224 */ /* 0x000fe200078e00b4 */
[----:B------:R-:W-:Y:S01]  /*69a0*/  SHF.R.U32.HI R5, RZ, 0x18, R32 ;  /* 0x00000018ff057819 */ /* 0x000fe20000011620 */
[----:B------:R-:W-:Y:S01]  /*69b0*/  IMAD.MOV.U32 R196, RZ, RZ, R179 ;  /* 0x000000ffffc47224 */ /* 0x000fe200078e00b3 */
[----:B------:R-:W-:-:S03]  /*69c0*/  LOP3.LUT R6, R32, 0xff, RZ, 0xc0, !PT ;  /* 0x000000ff20067812 */ /* 0x000fc600078ec0ff */
[----:B------:R2:W-:Y:S01]  /*69d0*/  MUFU.EX2 R180, R0 ;  /* 0x0000000000b47308 */ /* 0x0005e20000000800 */
[----:B-1----:R-:W-:-:S04]  /*69e0*/  PRMT R3, R32, 0x7632, R3 ;  /* 0x0000763220037816 */ /* 0x002fc80000000003 */
[----:B------:R-:W-:Y:S01]  /*69f0*/  LOP3.LUT R3, R3, 0xff, RZ, 0xc0, !PT ;  /* 0x000000ff03037812 */ /* 0x000fe200078ec0ff */
[----:B--2---:R-:W-:-:S03]  /*6a00*/  FFMA.FTZ R0, R171, UR5, -R22 ;  /* 0x00000005ab007c23 */ /* 0x004fc60008010816 */
[----:B------:R-:W-:Y:S02]  /*6a10*/  PRMT R62, R3, 0x5410, R5 ;  /* 0x00005410033e7816 */ /* 0x000fe40000000005 */
[----:B------:R-:W-:Y:S01]  /*6a20*/  LOP3.LUT R3, R34, 0xffff, RZ, 0xc0, !PT ;  /* 0x0000ffff22037812 */ /* 0x000fe200078ec0ff */
[----:B------:R1:W-:Y:S01]  /*6a30*/  MUFU.EX2 R179, R0 ;  /* 0x0000000000b37308 */ /* 0x0003e20000000800 */
[----:B------:R-:W-:Y:S01]  /*6a40*/  PRMT R63, R6, 0x5410, R4 ;  /* 0x00005410063f7816 */ /* 0x000fe20000000004 */
[----:B------:R-:W-:Y:S01]  /*6a50*/  IMAD.MOV.U32 R20, RZ, RZ, R182 ;  /* 0x000000ffff147224 */ /* 0x000fe200078e00b6 */
[----:B------:R-:W-:Y:S02]  /*6a60*/  SHF.R.U32.HI R3, RZ, 0x8, R3 ;  /* 0x00000008ff037819 */ /* 0x000fe40000011603 */
[----:B------:R-:W-:Y:S01]  /*6a70*/  LOP3.LUT R4, R34, 0xff, RZ, 0xc0, !PT ;  /* 0x000000ff22047812 */ /* 0x000fe200078ec0ff */
[----:B------:R-:W-:-:S03]  /*6a80*/  IMAD.MOV.U32 R18, RZ, RZ, R91 ;  /* 0x000000ffff127224 */ /* 0x000fc600078e005b */
[--C-:B------:R-:W-:Y:S01]  /*6a90*/  PRMT R91, R4, 0x5410, R3.reuse ;  /* 0x00005410045b7816 */ /* 0x100fe20000000003 */
[----:B-1----:R-:W-:Y:S01]  /*6aa0*/  FFMA.FTZ R0, R168, UR5, -R22 ;  /* 0x00000005a8007c23 */ /* 0x002fe20008010816 */
[----:B------:R-:W-:-:S03]  /*6ab0*/  PRMT R3, R34, 0x7632, R3 ;  /* 0x0000763222037816 */ /* 0x000fc60000000003 */
[----:B------:R1:W-:Y:S01]  /*6ac0*/  MUFU.EX2 R182, R0 ;  /* 0x0000000000b67308 */ /* 0x0003e20000000800 */
[----:B------:R-:W-:Y:S01]  /*6ad0*/  IMAD.MOV.U32 R130, RZ, RZ, R181 ;  /* 0x000000ffff827224 */ /* 0x000fe200078e00b5 */
[----:B------:R-:W-:Y:S02]  /*6ae0*/  SHF.R.U32.HI R4, RZ, 0x18, R34 ;  /* 0x00000018ff047819 */ /* 0x000fe40000011622 */
[----:B------:R-:W-:Y:S01]  /*6af0*/  LOP3.LUT R3, R3, 0xff, RZ, 0xc0, !PT ;  /* 0x000000ff03037812 */ /* 0x000fe200078ec0ff */
[----:B------:R-:W-:Y:S02]  /*6b00*/  IMAD.MOV.U32 R40, RZ, RZ, R83 ;  /* 0x000000ffff287224 */ /* 0x000fe400078e0053 */
[----:B-1----:R-:W-:-:S04]  /*6b10*/  FFMA.FTZ R0, R170, UR5, -R22 ;  /* 0x00000005aa007c23 */ /* 0x002fc80008010816 */
[----:B------:R1:W-:Y:S01]  /*6b20*/  MUFU.EX2 R181, R0 ;  /* 0x0000000000b57308 */ /* 0x0003e20000000800 */
[----:B------:R-:W-:Y:S02]  /*6b30*/  PRMT R96, R3, 0x5410, R4 ;  /* 0x0000541003607816 */ /* 0x000fe40000000004 */
[----:B------:R-:W-:Y:S02]  /*6b40*/  PRMT R3, R14, 0x7632, R3 ;  /* 0x000076320e037816 */ /* 0x000fe40000000003 */
[----:B------:R-:W-:Y:S01]  /*6b50*/  SHF.R.U32.HI R5, RZ, 0x18, R14 ;  /* 0x00000018ff057819 */ /* 0x000fe2000001160e */
[----:B-1----:R-:W-:-:S04]  /*6b60*/  FFMA.FTZ R0, R146, UR5, -R22 ;  /* 0x0000000592007c23 */ /* 0x002fc80008010816 */
[----:B------:R1:W-:Y:S01]  /*6b70*/  MUFU.EX2 R83, R0 ;  /* 0x0000000000537308 */ /* 0x0003e20000000800 */
[----:B------:R-:W-:Y:S01]  /*6b80*/  IMAD.MOV.U32 R46, RZ, RZ, R78 ;  /* 0x000000ffff2e7224 */ /* 0x000fe200078e004e */
[C---:B------:R-:W-:Y:S02]  /*6b90*/  LOP3.LUT R6, R14.reuse, 0xff, RZ, 0xc0, !PT ;  /* 0x000000ff0e067812 */ /* 0x040fe400078ec0ff */
[----:B-1----:R-:W-:-:S04]  /*6ba0*/  LOP3.LUT R0, R14, 0xffff, RZ, 0xc0, !PT ;  /* 0x0000ffff0e007812 */ /* 0x002fc800078ec0ff */
[----:B------:R-:W-:Y:S02]  /*6bb0*/  SHF.R.U32.HI R4, RZ, 0x8, R0 ;  /* 0x00000008ff047819 */ /* 0x000fe40000011600 */
[----:B------:R-:W-:Y:S01]  /*6bc0*/  LOP3.LUT R0, R3, 0xff, RZ, 0xc0, !PT ;  /* 0x000000ff03007812 */ /* 0x000fe200078ec0ff */
[----:B------:R-:W-:-:S03]  /*6bd0*/  FFMA.FTZ R3, R220, UR5, -R23 ;  /* 0x00000005dc037c23 */ /* 0x000fc60008010817 */
[----:B------:R-:W-:Y:S01]  /*6be0*/  PRMT R78, R0, 0x5410, R5 ;  /* 0x00005410004e7816 */ /* 0x000fe20000000005 */
[----:B------:R-:W-:Y:S01]  /*6bf0*/  FFMA.FTZ R0, R219, UR5, -R23 ;  /* 0x00000005db007c23 */ /* 0x000fe20008010817 */
[----:B------:R1:W-:Y:S01]  /*6c00*/  MUFU.EX2 R131, R3 ;  /* 0x0000000300837308 */ /* 0x0003e20000000800 */
[----:B------:R-:W-:Y:S01]  /*6c10*/  IMAD.MOV.U32 R45, RZ, RZ, R79 ;  /* 0x000000ffff2d7224 */ /* 0x000fe200078e004f */
[----:B------:R-:W-:Y:S01]  /*6c20*/  PRMT R79, R6, 0x5410, R4 ;  /* 0x00005410064f7816 */ /* 0x000fe20000000004 */
[----:B------:R-:W-:-:S05]  /*6c30*/  IMAD.MOV.U32 R197, RZ, RZ, R81 ;  /* 0x000000ffffc57224 */ /* 0x000fca00078e0051 */
[----:B------:R2:W-:Y:S01]  /*6c40*/  MUFU.EX2 R132, R0 ;  /* 0x0000000000847308 */ /* 0x0005e20000000800 */
[----:B------:R-:W-:Y:S02]  /*6c50*/  IMAD.MOV.U32 R44, RZ, RZ, R80 ;  /* 0x000000ffff2c7224 */ /* 0x000fe400078e0050 */
[----:B------:R-:W-:Y:S01]  /*6c60*/  FFMA.FTZ R4, R204, UR5, -R23 ;  /* 0x00000005cc047c23 */ /* 0x000fe20008010817 */
[----:B------:R-:W-:Y:S02]  /*6c70*/  IMAD.MOV.U32 R30, RZ, RZ, R77 ;  /* 0x000000ffff1e7224 */ /* 0x000fe400078e004d */
[--C-:B------:R-:W-:Y:S01]  /*6c80*/  FFMA.FTZ R8, R202, UR5, -R23.reuse ;  /* 0x00000005ca087c23 */ /* 0x100fe20008010817 */
[----:B------:R-:W-:Y:S02]  /*6c90*/  IMAD.MOV.U32 R51, RZ, RZ, R86 ;  /* 0x000000ffff337224 */ /* 0x000fe400078e0056 */
[----:B-1----:R-:W-:Y:S01]  /*6ca0*/  FFMA.FTZ R3, R225, UR5, -R23 ;  /* 0x00000005e1037c23 */ /* 0x002fe20008010817 */
[----:B------:R-:W-:-:S02]  /*6cb0*/  IMAD.MOV.U32 R50, RZ, RZ, R85 ;  /* 0x000000ffff327224 */ /* 0x000fc400078e0055 */
[--C-:B------:R-:W-:Y:S01]  /*6cc0*/  FFMA.FTZ R9, R201, UR5, -R23.reuse ;  /* 0x00000005c9097c23 */ /* 0x100fe20008010817 */
[----:B------:R-:W-:Y:S01]  /*6cd0*/  IMAD.MOV.U32 R67, RZ, RZ, R74 ;  /* 0x000000ffff437224 */ /* 0x000fe200078e004a */
[----:B------:R1:W-:Y:S01]  /*6ce0*/  MUFU.EX2 R133, R3 ;  /* 0x0000000300857308 */ /* 0x0003e20000000800 */
[--C-:B--2---:R-:W-:Y:S01]  /*6cf0*/  FFMA.FTZ R0, R214, UR5, -R23.reuse ;  /* 0x00000005d6007c23 */ /* 0x104fe20008010817 */
[----:B------:R-:W-:Y:S02]  /*6d00*/  IMAD.MOV.U32 R66, RZ, RZ, R82 ;  /* 0x000000ffff427224 */ /* 0x000fe400078e0052 */
[--C-:B------:R-:W-:Y:S01]  /*6d10*/  FFMA.FTZ R12, R200, UR5, -R23.reuse ;  /* 0x00000005c80c7c23 */ /* 0x100fe20008010817 */
[----:B------:R-:W-:Y:S02]  /*6d20*/  IMAD.MOV.U32 R150, RZ, RZ, R84 ;  /* 0x000000ffff967224 */ /* 0x000fe400078e0054 */
[--C-:B------:R-:W-:Y:S01]  /*6d30*/  FFMA.FTZ R33, R174, UR5, -R23.reuse ;  /* 0x00000005ae217c23 */ /* 0x100fe20008010817 */
[--C-:B------:R-:W-:Y:S01]  /*6d40*/  FFMA.FTZ R60, R173, UR5, -R23.reuse ;  /* 0x00000005ad3c7c23 */ /* 0x100fe20008010817 */
[--C-:B------:R-:W-:Y:S01]  /*6d50*/  FFMA.FTZ R61, R161, UR5, -R23.reuse ;  /* 0x00000005a13d7c23 */ /* 0x100fe20008010817 */
[--C-:B------:R-:W-:Y:S01]  /*6d60*/  FFMA.FTZ R68, R160, UR5, -R23.reuse ;  /* 0x00000005a0447c23 */ /* 0x100fe20008010817 */
[--C-:B------:R-:W-:Y:S01]  /*6d70*/  FFMA.FTZ R76, R172, UR5, -R23.reuse ;  /* 0x00000005ac4c7c23 */ /* 0x100fe20008010817 */
[----:B------:R2:W3:Y:S01]  /*6d80*/  MUFU.EX2 R143, R0 ;  /* 0x00000000008f7308 */ /* 0x0004e20000000800 */
[--C-:B------:R-:W-:Y:S01]  /*6d90*/  FFMA.FTZ R77, R163, UR5, -R23.reuse ;  /* 0x00000005a34d7c23 */ /* 0x100fe20008010817 */
[--C-:B------:R-:W-:Y:S01]  /*6da0*/  FFMA.FTZ R80, R156, UR5, -R23.reuse ;  /* 0x000000059c507c23 */ /* 0x100fe20008010817 */
[----:B------:R-:W-:Y:S01]  /*6db0*/  FFMA.FTZ R81, R151, UR5, -R23 ;  /* 0x0000000597517c23 */ /* 0x000fe20008010817 */
        /* <DEDUP_REMOVED lines=13> */
[--C-:B--2---:R-:W-:Y:S01]  /*6e90*/  FFMA.FTZ R0, R226, UR5, -R21.reuse ;  /* 0x00000005e2007c23 */ /* 0x104fe20008010815 */
[--C-:B------:R-:W-:Y:S01]  /*6ea0*/  FFMA.FTZ R85, R140, UR5, -R21.reuse ;  /* 0x000000058c557c23 */ /* 0x100fe20008010815 */
[----:B------:R-:W-:Y:S01]  /*6eb0*/  FFMA.FTZ R86, R134, UR5, -R21 ;  /* 0x0000000586567c23 */ /* 0x000fe20008010815 */
[----:B------:R-:W-:-:S02]  /*6ec0*/  FADD.FTZ R21, R136, R137 ;  /* 0x0000008988157221 */ /* 0x000fc40000010000 */
[----:B------:R-:W2:Y:S04]  /*6ed0*/  LDL.LU R137, [R1+0x98] ;  /* 0x0000980001897983 */ /* 0x000ea80000300800 */
[----:B------:R-:W2:Y:S01]  /*6ee0*/  LDL.LU R136, [R1+0x94] ;  /* 0x0000940001887983 */ /* 0x000ea20000300800 */
[----:B------:R1:W-:Y:S01]  /*6ef0*/  MUFU.EX2 R141, R3 ;  /* 0x00000003008d7308 */ /* 0x0003e20000000800 */
[----:B------:R-:W-:Y:S02]  /*6f00*/  IMAD.MOV.U32 R42, RZ, RZ, R90 ;  /* 0x000000ffff2a7224 */ /* 0x000fe400078e005a */
[----:B-1----:R-:W-:Y:S01]  /*6f10*/  FADD.FTZ R3, R199, R196 ;  /* 0x000000c4c7037221 */ /* 0x002fe20000010000 */
[----:B------:R-:W-:Y:S02]  /*6f20*/  IMAD.MOV.U32 R196, RZ, RZ, R30 ;  /* 0x000000ffffc47224 */ /* 0x000fe400078e001e */
[----:B------:R-:W-:-:S02]  /*6f30*/  IMAD.MOV.U32 R30, RZ, RZ, R197 ;  /* 0x000000ffff1e7224 */ /* 0x000fc400078e00c5 */
[----:B------:R-:W-:Y:S02]  /*6f40*/  IMAD.MOV.U32 R199, RZ, RZ, R28 ;  /* 0x000000ffffc77224 */ /* 0x000fe400078e001c */
[----:B------:R-:W-:Y:S02]  /*6f50*/  IMAD.MOV.U32 R197, RZ, RZ, R39 ;  /* 0x000000ffffc57224 */ /* 0x000fe400078e0027 */
[----:B------:R-:W-:Y:S02]  /*6f60*/  IMAD.MOV.U32 R28, RZ, RZ, R37 ;  /* 0x000000ffff1c7224 */ /* 0x000fe400078e0025 */
[----:B------:R-:W-:Y:S01]  /*6f70*/  FADD.FTZ R20, R20, R196 ;  /* 0x000000c414147221 */ /* 0x000fe20000010000 */
        /* <DEDUP_REMOVED lines=20> */
[----:B------:R-:W-:Y:S01]  /*70c0*/  IMAD.MOV.U32 R13, RZ, RZ, R129 ;  /* 0x000000ffff0d7224 */ /* 0x000fe200078e0081 */
[----:B------:R1:W-:Y:S01]  /*70d0*/  MUFU.EX2 R146, R4 ;  /* 0x0000000400927308 */ /* 0x0003e20000000800 */
[----:B------:R-:W-:-:S02]  /*70e0*/  IMAD.MOV.U32 R27, RZ, RZ, R26 ;  /* 0x000000ffff1b7224 */ /* 0x000fc400078e001a */
[----:B------:R-:W-:Y:S02]  /*70f0*/  IMAD.MOV.U32 R42, RZ, RZ, R24 ;  /* 0x000000ffff2a7224 */ /* 0x000fe400078e0018 */
[----:B------:R-:W-:Y:S02]  /*7100*/  IMAD.MOV.U32 R26, RZ, RZ, R36 ;  /* 0x000000ffff1a7224 */ /* 0x000fe400078e0024 */
[----:B------:R-:W-:Y:S01]  /*7110*/  IMAD.MOV.U32 R192, RZ, RZ, R16 ;  /* 0x000000ffffc07224 */ /* 0x000fe200078e0010 */
[----:B------:R4:W3:Y:S01]  /*7120*/  MUFU.EX2 R138, R0 ;  /* 0x00000000008a7308 */ /* 0x0008e20000000800 */
[----:B------:R-:W-:Y:S02]  /*7130*/  IMAD.MOV.U32 R34, RZ, RZ, R18 ;  /* 0x000000ffff227224 */ /* 0x000fe400078e0012 */
[----:B------:R-:W-:Y:S02]  /*7140*/  IMAD.MOV.U32 R24, RZ, RZ, R2 ;  /* 0x000000ffff187224 */ /* 0x000fe400078e0002 */
[----:B------:R-:W-:-:S02]  /*7150*/  IMAD.MOV.U32 R36, RZ, RZ, R13 ;  /* 0x000000ffff247224 */ /* 0x000fc400078e000d */
[--C-:B------:R-:W-:Y:S01]  /*7160*/  FFMA.FTZ R75, R149, UR5, -R22.reuse ;  /* 0x00000005954b7c23 */ /* 0x100fe20008010816 */
[----:B-1----:R-:W-:Y:S01]  /*7170*/  LOP3.LUT R4, R19, 0xff00ff, RZ, 0xc0, !PT ;  /* 0x00ff00ff13047812 */ /* 0x002fe200078ec0ff */
[----:B------:R-:W-:Y:S02]  /*7180*/  IMAD.MOV.U32 R129, RZ, RZ, R135 ;  /* 0x000000ffff817224 */ /* 0x000fe400078e0087 */
[--C-:B------:R-:W-:Y:S01]  /*7190*/  FFMA.FTZ R90, R162, UR5, -R22.reuse ;  /* 0x00000005a25a7c23 */ /* 0x100fe20008010816 */
[----:B------:R-:W-:Y:S02]  /*71a0*/  IMAD.MOV.U32 R220, RZ, RZ, R43 ;  /* 0x000000ffffdc7224 */ /* 0x000fe400078e002b */
[----:B------:R-:W-:Y:S01]  /*71b0*/  FFMA.FTZ R99, R169, UR5, -R22 ;  /* 0x00000005a9637c23 */ /* 0x000fe20008010816 */
[----:B----4-:R-:W-:Y:S01]  /*71c0*/  HSET2.LE.AND R0, R17, R213, PT ;  /* 0x000000d511007233 */ /* 0x010fe20003803000 */
[----:B------:R-:W-:Y:S01]  /*71d0*/  IMAD.MOV.U32 R170, RZ, RZ, R27 ;  /* 0x000000ffffaa7224 */ /* 0x000fe200078e001b */
[----:B------:R-:W1:Y:S01]  /*71e0*/  LDSM.16.MT88.4 R16, [R139+0x5000] ;  /* 0x005000008b10783b */ /* 0x000e620000004200 */
[----:B------:R-:W-:-:S02]  /*71f0*/  IMAD.MOV.U32 R171, RZ, RZ, R36 ;  /* 0x000000ffffab7224 */ /* 0x000fc400078e0024 */
[----:B------:R-:W-:Y:S02]  /*7200*/  IMAD.MOV.U32 R43, RZ, RZ, R25 ;  /* 0x000000ffff2b7224 */ /* 0x000fe400078e0019 */
[----:B------:R-:W-:Y:S01]  /*7210*/  FFMA.FTZ R94, R148, UR5, -R22 ;  /* 0x00000005945e7c23 */ /* 0x000fe20008010816 */
[----:B------:R-:W-:Y:S02]  /*7220*/  IMAD.MOV.U32 R168, RZ, RZ, R26 ;  /* 0x000000ffffa87224 */ /* 0x000fe400078e001a */
[----:B------:R-:W-:Y:S01]  /*7230*/  FFMA.FTZ R97, R147, UR5, -R22 ;  /* 0x0000000593617c23 */ /* 0x000fe20008010816 */
[----:B------:R-:W-:Y:S01]  /*7240*/  IMAD.MOV.U32 R36, RZ, RZ, R24 ;  /* 0x000000ffff247224 */ /* 0x000fe200078e0018 */
[----:B------:R-:W-:Y:S01]  /*7250*/  MUFU.EX2 R140, R8 ;  /* 0x00000008008c7308 */ /* 0x000fe20000000800 */
[----:B------:R-:W4:Y:S01]  /*7260*/  LDSM.16.MT88.4 R24, [R209+0x5000] ;  /* 0x00500000d118783b */ /* 0x000f220000004200 */
[----:B------:R-:W-:Y:S02]  /*7270*/  IMAD.MOV.U32 R193, RZ, RZ, R197 ;  /* 0x000000ffffc17224 */ /* 0x000fe400078e00c5 */
[----:B------:R-:W-:Y:S01]  /*7280*/  FADD.FTZ R13, R224, R3 ;  /* 0x00000003e00d7221 */ /* 0x000fe20000010000 */
[----:B------:R-:W-:Y:S01]  /*7290*/  IMAD.MOV.U32 R197, RZ, RZ, R37 ;  /* 0x000000ffffc57224 */ /* 0x000fe200078e0025 */
[----:B---3--:R-:W-:Y:S01]  /*72a0*/  F2FP.F16.F32.PACK_AB R3, R143, R133 ;  /* 0x000000858f03723e */ /* 0x008fe200000000ff */
[----:B------:R-:W-:Y:S01]  /*72b0*/  IMAD.MOV.U32 R194, RZ, RZ, R38 ;  /* 0x000000ffffc27224 */ /* 0x000fe200078e0026 */
[----:B------:R3:W5:Y:S01]  /*72c0*/  LDL.LU R2, [R1+0x90] ;  /* 0x0000900001027983 */ /* 0x0007620000300800 */
[----:B------:R-:W-:-:S02]  /*72d0*/  IMAD.MOV.U32 R38, RZ, RZ, R129 ;  /* 0x000000ffff267224 */ /* 0x000fc400078e0081 */
[----:B------:R-:W-:Y:S01]  /*72e0*/  IMAD.MOV.U32 R37, RZ, RZ, R130 ;  /* 0x000000ffff257224 */ /* 0x000fe200078e0082 */
[----:B------:R-:W-:Y:S01]  /*72f0*/  MUFU.EX2 R129, R5 ;  /* 0x0000000500817308 */ /* 0x000fe20000000800 */
[----:B------:R-:W-:Y:S01]  /*7300*/  LOP3.LUT R6, R3, R0, RZ, 0xc0, !PT ;  /* 0x0000000003067212 */ /* 0x000fe200078ec0ff */
[----:B------:R-:W-:Y:S01]  /*7310*/  IMAD.MOV.U32 R162, RZ, RZ, R34 ;  /* 0x000000ffffa27224 */ /* 0x000fe200078e0022 */
[----:B------:R-:W-:Y:S01]  /*7320*/  HSET2.LE.AND R0, R4, R213, PT ;  /* 0x000000d504007233 */ /* 0x000fe20003803000 */
[----:B------:R-:W-:Y:S01]  /*7330*/  IMAD.MOV.U32 R149, RZ, RZ, R170 ;  /* 0x000000ffff957224 */ /* 0x000fe200078e00aa */
[----:B------:R3:W5:Y:S03]  /*7340*/  LDL.LU R135, [R1+0x8c] ;  /* 0x00008c0001877983 */ /* 0x0007660000300800 */
[----:B------:R1:W3:Y:S01]  /*7350*/  MUFU.EX2 R130, R7 ;  /* 0x0000000700827308 */ /* 0x0002e20000000800 */
[----:B------:R-:W-:-:S04]  /*7360*/  F2FP.F16.F32.PACK_AB R3, R138, R141 ;  /* 0x0000008d8a03723e */ /* 0x000fc800000000ff */
[----:B-1----:R-:W-:Y:S02]  /*7370*/  LOP3.LUT R7, R3, R0, RZ, 0xc0, !PT ;  /* 0x0000000003077212 */ /* 0x002fe400078ec0ff */
[----:B------:R-:W-:Y:S02]  /*7380*/  HSET2.LE.AND R0, R10, R213, PT ;  /* 0x000000d50a007233 */ /* 0x000fe40003803000 */
[----:B------:R-:W-:-:S04]  /*7390*/  F2FP.F16.F32.PACK_AB R3, R132, R131 ;  /* 0x000000838403723e */ /* 0x000fc800000000ff */
[----:B------:R-:W-:Y:S02]  /*73a0*/  LOP3.LUT R4, R3, R0, RZ, 0xc0, !PT ;  /* 0x0000000003047212 */ /* 0x000fe400078ec0ff */
[----:B------:R-:W-:Y:S02]  /*73b0*/  HSET2.LE.AND R0, R15, R213, PT ;  /* 0x000000d50f007233 */ /* 0x000fe40003803000 */
[----:B---3--:R-:W-:-:S04]  /*73c0*/  F2FP.F16.F32.PACK_AB R3, R130, R129 ;  /* 0x000000818203723e */ /* 0x008fc800000000ff */
[----:B------:R-:W-:Y:S01]  /*73d0*/  LOP3.LUT R5, R3, R0, RZ, 0xc0, !PT ;  /* 0x0000000003057212 */ /* 0x000fe200078ec0ff */
[----:B------:R-:W-:Y:S01]  /*73e0*/  FADD.FTZ R3, R220, R21 ;  /* 0x00000015dc037221 */ /* 0x000fe20000010000 */
[----:B------:R1:W-:Y:S01]  /*73f0*/  MUFU.EX2 R147, R9 ;  /* 0x0000000900937308 */ /* 0x0003e20000000800 */
[----:B------:R-:W-:Y:S02]  /*7400*/  IMAD.MOV.U32 R219, RZ, RZ, R168 ;  /* 0x000000ffffdb7224 */ /* 0x000fe400078e00a8 */
[----:B------:R-:W-:Y:S01]  /*7410*/  FADD.FTZ R0, R210, R13 ;  /* 0x0000000dd2007221 */ /* 0x000fe20000010000 */
[----:B------:R-:W-:Y:S02]  /*7420*/  IMAD.MOV.U32 R34, RZ, RZ, R192 ;  /* 0x000000ffff227224 */ /* 0x000fe400078e00c0 */
[----:B------:R-:W-:Y:S02]  /*7430*/  IMAD.MOV.U32 R220, RZ, RZ, R171 ;  /* 0x000000ffffdc7224 */ /* 0x000fe400078e00ab */
[----:B------:R-:W-:-:S02]  /*7440*/  IMAD.MOV.U32 R170, RZ, RZ, R194 ;  /* 0x000000ffffaa7224 */ /* 0x000fc400078e00c2 */
[----:B------:R-:W-:Y:S02]  /*7450*/  IMAD.MOV.U32 R168, RZ, RZ, R193 ;  /* 0x000000ffffa87224 */ /* 0x000fe400078e00c1 */
[----:B------:R-:W-:Y:S02]  /*7460*/  IMAD.MOV.U32 R192, RZ, RZ, R199 ;  /* 0x000000ffffc07224 */ /* 0x000fe400078e00c7 */
[----:B------:R-:W-:Y:S01]  /*7470*/  FADD.FTZ R8, R212, R20 ;  /* 0x00000014d4087221 */ /* 0x000fe20000010000 */
[----:B------:R-:W-:Y:S02]  /*7480*/  IMAD.MOV.U32 R171, RZ, RZ, R196 ;  /* 0x000000ffffab7224 */ /* 0x000fe400078e00c4 */
[----:B------:R-:W-:Y:S02]  /*7490*/  IMAD.MOV.U32 R194, RZ, RZ, R30 ;  /* 0x000000ffffc27224 */ /* 0x000fe400078e001e */
[----:B-1----:R-:W-:Y:S01]  /*74a0*/  FADD.FTZ R9, R208, R3 ;  /* 0x00000003d0097221 */ /* 0x002fe20000010000 */
[----:B------:R-:W-:Y:S01]  /*74b0*/  LOP3.LUT R3, R48, 0xff00ff, RZ, 0xc0, !PT ;  /* 0x00ff00ff30037812 */ /* 0x000fe200078ec0ff */
[----:B------:R-:W-:-:S02]  /*74c0*/  IMAD.MOV.U32 R199, RZ, RZ, R150 ;  /* 0x000000ffffc77224 */ /* 0x000fc400078e0096 */
[----:B------:R-:W-:Y:S02]  /*74d0*/  IMAD.MOV.U32 R193, RZ, RZ, R40 ;  /* 0x000000ffffc17224 */ /* 0x000fe400078e0028 */
[----:B------:R-:W-:Y:S02]  /*74e0*/  IMAD.MOV.U32 R196, RZ, RZ, R44 ;  /* 0x000000ffffc47224 */ /* 0x000fe400078e002c */
[----:B------:R-:W-:Y:S02]  /*74f0*/  IMAD.MOV.U32 R30, RZ, RZ, R46 ;  /* 0x000000ffff1e7224 */ /* 0x000fe400078e002e */
[----:B------:R-:W-:Y:S02]  /*7500*/  IMAD.MOV.U32 R150, RZ, RZ, R45 ;  /* 0x000000ffff967224 */ /* 0x000fe400078e002d */
[----:B------:R-:W-:Y:S02]  /*7510*/  IMAD.MOV.U32 R40, RZ, RZ, R47 ;  /* 0x000000ffff287224 */ /* 0x000fe400078e002f */
[----:B------:R-:W-:Y:S01]  /*7520*/  FADD.FTZ R21, R219, R0 ;  /* 0x00000000db157221 */ /* 0x000fe20000010000 */
[----:B------:R-:W-:Y:S01]  /*7530*/  HMMA.16816.F32 R44, R4, R16, R112 ;  /* 0x00000010042c723c */ /* 0x000fe20000001870 */
[----:B------:R1:W-:Y:S01]  /*7540*/  MUFU.EX2 R114, R11 ;  /* 0x0000000b00727308 */ /* 0x0003e20000000800 */
[----:B------:R-:W-:Y:S01]  /*7550*/  IMAD.MOV.U32 R195, RZ, RZ, R28 ;  /* 0x000000ffffc37224 */ /* 0x000fe200078e001c */
[----:B------:R-:W-:Y:S01]  /*7560*/  HSET2.LE.AND R0, R35, R213, PT ;  /* 0x000000d523007233 */ /* 0x000fe20003803000 */
[----:B------:R-:W-:-:S02]  /*7570*/  IMAD.MOV.U32 R28, RZ, RZ, R39 ;  /* 0x000000ffff1c7224 */ /* 0x000fc400078e0027 */
[----:B------:R-:W-:Y:S01]  /*7580*/  FADD.FTZ R8, R162, R8 ;  /* 0x00000008a2087221 */ /* 0x000fe20000010000 */
[----:B------:R-:W-:Y:S02]  /*7590*/  IMAD.MOV.U32 R219, RZ, RZ, R192 ;  /* 0x000000ffffdb7224 */ /* 0x000fe400078e00c0 */
[----:B------:R-:W-:Y:S01]  /*75a0*/  FADD.FTZ R20, R167, R9 ;  /* 0x00000009a7147221 */ /* 0x000fe20000010000 */
[----:B------:R-:W-:Y:S02]  /*75b0*/  IMAD.MOV.U32 R162, RZ, RZ, R170 ;  /* 0x000000ffffa27224 */ /* 0x000fe400078e00aa */
[----:B------:R-:W-:Y:S02]  /*75c0*/  IMAD.MOV.U32 R169, RZ, RZ, R168 ;  /* 0x000000ffffa97224 */ /* 0x000fe400078e00a8 */
[----:B------:R-:W-:Y:S01]  /*75d0*/  IMAD.MOV.U32 R192, RZ, RZ, R150 ;  /* 0x000000ffffc07224 */ /* 0x000fe200078e0096 */
[----:B------:R-:W-:Y:S01]  /*75e0*/  HMMA.16816.F32 R52, R4, R18, R52 ;  /* 0x000000120434723c */ /* 0x000fe20000001834 */
[----:B------:R-:W-:Y:S01]  /*75f0*/  IMAD.MOV.U32 R150, RZ, RZ, R40 ;  /* 0x000000ffff967224 */ /* 0x000fe200078e0028 */
[----:B-1----:R-:W-:-:S02]  /*7600*/  HSET2.LE.AND R11, R3, R213, PT ;  /* 0x000000d5030b7233 */ /* 0x002fc40003803000 */
[----:B------:R-:W-:Y:S01]  /*7610*/  F2FP.F16.F32.PACK_AB R3, R186, R184 ;  /* 0x000000b8ba03723e */ /* 0x000fe200000000ff */
[----:B------:R-:W-:-:S03]  /*7620*/  IMAD.MOV.U32 R170, RZ, RZ, R41 ;  /* 0x000000ffffaa7224 */ /* 0x000fc600078e0029 */
[----:B----4-:R-:W-:Y:S01]  /*7630*/  HMMA.16816.F32 R56, R4, R24, R56 ;  /* 0x000000180438723c */ /* 0x010fe20000001838 */
[----:B------:R-:W-:Y:S02]  /*7640*/  IMAD.MOV.U32 R168, RZ, RZ, R42 ;  /* 0x000000ffffa87224 */ /* 0x000fe400078e002a */
[----:B------:R-:W-:Y:S01]  /*7650*/  FADD.FTZ R15, R220, R8 ;  /* 0x00000008dc0f7221 */ /* 0x000fe20000010000 */
[----:B------:R1:W3:Y:S01]  /*7660*/  MUFU.EX2 R144, R12 ;  /* 0x0000000c00907308 */ /* 0x0002e20000000800 */
[----:B------:R-:W-:Y:S01]  /*7670*/  IMAD.MOV.U32 R220, RZ, RZ, R193 ;  /* 0x000000ffffdc7224 */ /* 0x000fe200078e00c1 */
[--C-:B------:R-:W-:Y:S01]  /*7680*/  HSET2.LE.AND R9, R31, R213.reuse, PT ;  /* 0x000000d51f097233 */ /* 0x100fe20003803000 */
[----:B------:R-:W-:Y:S01]  /*7690*/  IMAD.MOV.U32 R193, RZ, RZ, R196 ;  /* 0x000000ffffc17224 */ /* 0x000fe200078e00c4 */
[----:B------:R-:W-:Y:S01]  /*76a0*/  HSET2.LE.AND R13, R29, R213, PT ;  /* 0x000000d51d0d7233 */ /* 0x000fe20003803000 */
[----:B------:R-:W-:-:S03]  /*76b0*/  IMAD.MOV.U32 R196, RZ, RZ, R30 ;  /* 0x000000ffffc47224 */ /* 0x000fc600078e001e */
[----:B------:R-:W-:Y:S01]  /*76c0*/  MUFU.EX2 R112, R33 ;  /* 0x0000002100707308 */ /* 0x000fe20000000800 */
[----:B------:R-:W-:Y:S01]  /*76d0*/  IMAD.MOV.U32 R39, RZ, RZ, R215 ;  /* 0x000000ffff277224 */ /* 0x000fe200078e00d7 */
[----:B------:R-:W-:-:S06]  /*76e0*/  F2FP.F16.F32.PACK_AB R8, R155, R154 ;  /* 0x0000009a9b08723e */ /* 0x000fcc00000000ff */
[----:B------:R4:W-:Y:S01]  /*76f0*/  MUFU.EX2 R134, R14 ;  /* 0x0000000e00867308 */ /* 0x0009e20000000800 */
[----:B-1----:R-:W-:-:S07]  /*7700*/  F2FP.F16.F32.PACK_AB R12, R183, R178 ;  /* 0x000000b2b70c723e */ /* 0x002fce00000000ff */
[----:B------:R1:W3:Y:S01]  /*7710*/  MUFU.EX2 R115, R23 ;  /* 0x0000001700737308 */ /* 0x0002e20000000800 */
[----:B------:R-:W-:Y:S02]  /*7720*/  LOP3.LUT R11, R8, R11, RZ, 0xc0, !PT ;  /* 0x0000000b080b7212 */ /* 0x000fe400078ec0ff */
[----:B------:R-:W-:Y:S02]  /*7730*/  LOP3.LUT R8, R12, R9, RZ, 0xc0, !PT ;  /* 0x000000090c087212 */ /* 0x000fe400078ec0ff */
[----:B----4-:R-:W-:-:S04]  /*7740*/  F2FP.F16.F32.PACK_AB R14, R153, R145 ;  /* 0x00000091990e723e */ /* 0x010fc800000000ff */
[----:B------:R-:W-:Y:S01]  /*7750*/  LOP3.LUT R9, R14, R13, RZ, 0xc0, !PT ;  /* 0x0000000d0e097212 */ /* 0x000fe200078ec0ff */
[----:B------:R-:W-:Y:S01]  /*7760*/  MUFU.EX2 R113, R60 ;  /* 0x0000003c00717308 */ /* 0x000fe20000000800 */
[----:B--2---:R-:W-:-:S07]  /*7770*/  FADD.FTZ R22, R137, R136 ;  /* 0x0000008889167221 */ /* 0x004fce0000010000 */
[----:B------:R-:W-:Y:S01]  /*7780*/  MUFU.EX2 R74, R74 ;  /* 0x0000004a004a7308 */ /* 0x000fe20000000800 */
[----:B------:R2:W5:Y:S01]  /*7790*/  LDL.LU R136, [R1+0x88] ;  /* 0x0000880001887983 */ /* 0x0005620000300800 */
[----:B------:R-:W-:-:S03]  /*77a0*/  FADD.FTZ R10, R211, R22 ;  /* 0x00000016d30a7221 */ /* 0x000fc60000010000 */
[----:B------:R2:W5:Y:S01]  /*77b0*/  LDL.LU R137, [R1+0x84] ;  /* 0x0000840001897983 */ /* 0x0005620000300800 */
[----:B------:R-:W-:Y:S01]  /*77c0*/  FADD.FTZ R22, R149, R10 ;  /* 0x0000000a95167221 */ /* 0x000fe20000010000 */
[----:B------:R-:W-:Y:S01]  /*77d0*/  IMAD.MOV.U32 R149, RZ, RZ, R171 ;  /* 0x000000ffff957224 */ /* 0x000fe200078e00ab */
[----:B------:R-:W-:Y:S01]  /*77e0*/  MUFU.EX2 R76, R76 ;  /* 0x0000004c004c7308 */ /* 0x000fe20000000800 */
[----:B------:R-:W-:Y:S01]  /*77f0*/  IMAD.MOV.U32 R171, RZ, RZ, R43 ;  /* 0x000000ffffab7224 */ /* 0x000fe200078e002b */
[----:B------:R-:W-:Y:S01]  /*7800*/  LOP3.LUT R10, R3, R0, RZ, 0xc0, !PT ;  /* 0x00000000030a7212 */ /* 0x000fe200078ec0ff */
[----:B------:R-:W-:Y:S01]  /*7810*/  HMMA.16816.F32 R40, R4, R26, R100 ;  /* 0x0000001a0428723c */ /* 0x000fe20000001864 */
[----:B------:R-:W-:Y:S01]  /*7820*/  FADD.FTZ R4, R28, R22 ;  /* 0x000000161c047221 */ /* 0x000fe20000010000 */
[----:B------:R-:W-:Y:S01]  /*7830*/  FADD.FTZ R3, R169, R21 ;  /* 0x00000015a9037221 */ /* 0x000fe20000010000 */
[----:B------:R-:W-:Y:S01]  /*7840*/  FADD.FTZ R0, R49, R20 ;  /* 0x0000001431007221 */ /* 0x000fe20000010000 */
[----:B------:R-:W4:Y:S01]  /*7850*/  LDSM.16.MT88.4 R28, [R139+0x5400] ;  /* 0x005400008b1c783b */ /* 0x000f220000004200 */
[----:B------:R-:W-:Y:S01]  /*7860*/  FADD.FTZ R5, R51, R4 ;  /* 0x0000000433057221 */ /* 0x000fe20000010000 */
[----:B------:R-:W-:Y:S01]  /*7870*/  FADD.FTZ R4, R162, R3 ;  /* 0x00000003a2047221 */ /* 0x000fe20000010000 */
[----:B------:R3:W2:Y:S01]  /*7880*/  MUFU.EX2 R101, R32 ;  /* 0x0000002000657308 */ /* 0x0006a20000000800 */
[----:B------:R-:W-:Y:S01]  /*7890*/  FADD.FTZ R3, R34, R0 ;  /* 0x0000000022037221 */ /* 0x000fe20000010000 */
[----:B------:R-:W-:Y:S01]  /*78a0*/  FADD.FTZ R6, R50, R15 ;  /* 0x0000000f32067221 */ /* 0x000fe20000010000 */
[----:B------:R-:W-:Y:S01]  /*78b0*/  LOP3.LUT R7, R65, 0xff00ff, RZ, 0xc0, !PT ;  /* 0x00ff00ff41077812 */ /* 0x000fe200078ec0ff */
[----:B-1----:R-:W-:Y:S02]  /*78c0*/  LDSM.16.MT88.4 R20, [R139+0x5800] ;  /* 0x005800008b14783b */ /* 0x002fe40000004200 */
[----:B------:R-:W-:-:S02]  /*78d0*/  FADD.FTZ R0, R39, R6 ;  /* 0x0000000627007221 */ /* 0x000fc40000010000 */
[----:B------:R-:W-:Y:S01]  /*78e0*/  MUFU.EX2 R77, R77 ;  /* 0x0000004d004d7308 */ /* 0x000fe20000000800 */
[----:B------:R1:W5:Y:S04]  /*78f0*/  LDL.LU R224, [R1+0x80] ;  /* 0x0000800001e07983 */ /* 0x0003680000300800 */
[----:B---3--:R-:W3:Y:S01]  /*7900*/  LDSM.16.MT88.4 R32, [R209+0x5400] ;  /* 0x00540000d120783b */ /* 0x008ee20000004200 */
[----:B------:R-:W-:Y:S01]  /*7910*/  FADD.FTZ R14, R149, R0 ;  /* 0x00000000950e7221 */ /* 0x000fe20000010000 */
[----:B------:R-:W-:Y:S01]  /*7920*/  FADD.FTZ R15, R36, R3 ;  /* 0x00000003240f7221 */ /* 0x000fe20000010000 */
[--C-:B------:R-:W-:Y:S01]  /*7930*/  HSET2.LE.AND R0, R64, R213.reuse, PT ;  /* 0x000000d540007233 */ /* 0x100fe20003803000 */
[C---:B------:R-:W-:Y:S01]  /*7940*/  HMMA.16816.F32 R48, R8.reuse, R16, R116 ;  /* 0x000000100830723c */ /* 0x040fe20000001874 */
[----:B------:R-:W-:Y:S01]  /*7950*/  F2FP.F16.F32.PACK_AB R3, R144, R147 ;  /* 0x000000939003723e */ /* 0x000fe200000000ff */
[----:B------:R-:W-:Y:S01]  /*7960*/  FADD.FTZ R16, R38, R4 ;  /* 0x0000000426107221 */ /* 0x000fe20000010000 */
[--C-:B------:R-:W-:Y:S01]  /*7970*/  HSET2.LE.AND R7, R7, R213.reuse, PT ;  /* 0x000000d507077233 */ /* 0x100fe20003803000 */
[----:B------:R-:W-:Y:S01]  /*7980*/  FADD.FTZ R13, R37, R5 ;  /* 0x00000005250d7221 */ /* 0x000fe20000010000 */
[----:B------:R-:W-:Y:S01]  /*7990*/  LOP3.LUT R6, R3, R0, RZ, 0xc0, !PT ;  /* 0x0000000003067212 */ /* 0x000fe200078ec0ff */
[----:B------:R-:W-:Y:S01]  /*79a0*/  IMAD.MOV.U32 R162, RZ, RZ, R219 ;  /* 0x000000ffffa27224 */ /* 0x000fe200078e00db */
[----:B------:R-:W-:Y:S01]  /*79b0*/  F2FP.F16.F32.PACK_AB R4, R115, R134 ;  /* 0x000000867304723e */ /* 0x000fe200000000ff */
[----:B------:R1:W-:Y:S01]  /*79c0*/  MUFU.EX2 R103, R61 ;  /* 0x0000003d00677308 */ /* 0x0003e20000000800 */
[--C-:B------:R-:W-:Y:S01]  /*79d0*/  HSET2.LE.AND R0, R63, R213.reuse, PT ;  /* 0x000000d53f007233 */ /* 0x100fe20003803000 */
[----:B------:R1:W5:Y:S01]  /*79e0*/  LDL.LU R215, [R1+0x7c] ;  /* 0x00007c0001d77983 */ /* 0x0003620000300800 */
[----:B------:R-:W-:Y:S01]  /*79f0*/  F2FP.F16.F32.PACK_AB R3, R140, R146 ;  /* 0x000000928c03723e */ /* 0x000fe200000000ff */
[----:B------:R-:W-:Y:S01]  /*7a00*/  IMAD.MOV.U32 R149, RZ, RZ, R220 ;  /* 0x000000ffff957224 */ /* 0x000fe200078e00dc */
[----:B------:R-:W-:Y:S01]  /*7a10*/  LOP3.LUT R7, R4, R7, RZ, 0xc0, !PT ;  /* 0x0000000704077212 */ /* 0x000fe200078ec0ff */
[----:B------:R-:W-:Y:S01]  /*7a20*/  IMAD.MOV.U32 R219, RZ, RZ, R170 ;  /* 0x000000ffffdb7224 */ /* 0x000fe200078e00aa */
[----:B------:R-:W-:Y:S01]  /*7a30*/  HSET2.LE.AND R5, R62, R213, PT ;  /* 0x000000d53e057233 */ /* 0x000fe20003803000 */
[----:B------:R-:W-:Y:S01]  /*7a40*/  IMAD.MOV.U32 R220, RZ, RZ, R168 ;  /* 0x000000ffffdc7224 */ /* 0x000fe200078e00a8 */
[----:B------:R-:W-:Y:S01]  /*7a50*/  LOP3.LUT R4, R3, R0, RZ, 0xc0, !PT ;  /* 0x0000000003047212 */ /* 0x000fe200078ec0ff */
[----:B------:R-:W-:Y:S01]  /*7a60*/  IMAD.MOV.U32 R170, RZ, RZ, R197 ;  /* 0x000000ffffaa7224 */ /* 0x000fe200078e00c5 */
[----:B------:R-:W-:Y:S01]  /*7a70*/  HMMA.16816.F32 R36, R8, R18, R120 ;  /* 0x000000120824723c */ /* 0x000fe20000001878 */
[----:B------:R-:W-:-:S02]  /*7a80*/  IMAD.MOV.U32 R197, RZ, RZ, R66 ;  /* 0x000000ffffc57224 */ /* 0x000fc400078e0042 */
[----:B------:R-:W-:Y:S01]  /*7a90*/  FADD.FTZ R0, R162, R13 ;  /* 0x0000000da2007221 */ /* 0x000fe20000010000 */
[----:B------:R-:W-:Y:S01]  /*7aa0*/  IMAD.MOV.U32 R168, RZ, RZ, R67 ;  /* 0x000000ffffa87224 */ /* 0x000fe200078e0043 */
[----:B--2---:R-:W-:Y:S01]  /*7ab0*/  F2FP.F16.F32.PACK_AB R12, R101, R114 ;  /* 0x00000072650c723e */ /* 0x004fe200000000ff */
[----:B------:R-:W-:Y:S01]  /*7ac0*/  FADD.FTZ R3, R165, R16 ;  /* 0x00000010a5037221 */ /* 0x000fe20000010000 */
[----:B------:R-:W2:Y:S01]  /*7ad0*/  MUFU.EX2 R102, R68 ;  /* 0x0000004400667308 */ /* 0x000ea20000000800 */
[----:B------:R2:W5:Y:S01]  /*7ae0*/  LDL.LU R212, [R1+0x78] ;  /* 0x0000780001d47983 */ /* 0x0005620000300800 */
[----:B------:R-:W-:Y:S01]  /*7af0*/  HMMA.16816.F32 R64, R8, R24, R124 ;  /* 0x000000180840723c */ /* 0x000fe2000000187c */
[----:B------:R-:W-:Y:S01]  /*7b00*/  LOP3.LUT R5, R12, R5, RZ, 0xc0, !PT ;  /* 0x000000050c057212 */ /* 0x000fe200078ec0ff */
[----:B------:R-:W-:-:S06]  /*7b10*/  FADD.FTZ R3, R251, R3 ;  /* 0x00000003fb037221 */ /* 0x000fcc0000010000 */
[----:B-1----:R-:W-:Y:S01]  /*7b20*/  HMMA.16816.F32 R60, R8, R26, R108 ;  /* 0x0000001a083c723c */ /* 0x002fe2000000186c */
[----:B------:R-:W-:Y:S01]  /*7b30*/  FADD.FTZ R9, R164, R15 ;  /* 0x0000000fa4097221 */ /* 0x000fe20000010000 */
[----:B------:R-:W-:Y:S01]  /*7b40*/  FADD.FTZ R8, R166, R0 ;  /* 0x00000000a6087221 */ /* 0x000fe20000010000 */
[----:B------:R-:W-:Y:S01]  /*7b50*/  FADD.FTZ R10, R149, R14 ;  /* 0x0000000e950a7221 */ /* 0x000fe20000010000 */
[----:B------:R-:W-:Y:S01]  /*7b60*/  FADD.FTZ R18, R250, R3 ;  /* 0x00000003fa127221 */ /* 0x000fe20000010000 */
[----:B------:R-:W-:Y:S01]  /*7b70*/  FADD.FTZ R0, R240, R9 ;  /* 0x00000009f0007221 */ /* 0x000fe20000010000 */
[----:B------:R-:W-:Y:S01]  /*7b80*/  LOP3.LUT R11, R128, 0xff00ff, RZ, 0xc0, !PT ;  /* 0x00ff00ff800b7812 */ /* 0x000fe200078ec0ff */
[----:B------:R-:W-:Y:S01]  /*7b90*/  MUFU.EX2 R100, R69 ;  /* 0x0000004500647308 */ /* 0x000fe20000000800 */
[--C-:B------:R-:W-:Y:S01]  /*7ba0*/  HSET2.LE.AND R13, R71, R213.reuse, PT ;  /* 0x000000d5470d7233 */ /* 0x100fe20003803000 */
[----:B------:R-:W-:Y:S01]  /*7bb0*/  FADD.FTZ R17, R242, R0 ;  /* 0x00000000f2117221 */ /* 0x000fe20000010000 */
[--C-:B------:R-:W-:Y:S01]  /*7bc0*/  HSET2.LE.AND R0, R105, R213.reuse, PT ;  /* 0x000000d569007233 */ /* 0x100fe20003803000 */
[----:B------:R-:W-:Y:S01]  /*7bd0*/  FADD.FTZ R16, R219, R10 ;  /* 0x0000000adb107221 */ /* 0x000fe20000010000 */
[--C-:B------:R-:W-:Y:S01]  /*7be0*/  HSET2.LE.AND R9, R72, R213.reuse, PT ;  /* 0x000000d548097233 */ /* 0x100fe20003803000 */
[----:B------:R-:W-:Y:S01]  /*7bf0*/  FADD.FTZ R15, R220, R8 ;  /* 0x00000008dc0f7221 */ /* 0x000fe20000010000 */
[----:B------:R-:W-:Y:S01]  /*7c00*/  F2FP.F16.F32.PACK_AB R3, R190, R188 ;  /* 0x000000bcbe03723e */ /* 0x000fe200000000ff */
[----:B------:R3:W-:Y:S01]  /*7c10*/  MUFU.EX2 R72, R70 ;  /* 0x0000004600487308 */ /* 0x0007e20000000800 */
[C---:B----4-:R-:W-:Y:S01]  /*7c20*/  HMMA.16816.F32 R164, R4.reuse, R28, R44 ;  /* 0x0000001c04a4723c */ /* 0x050fe2000000182c */
[----:B------:R-:W-:Y:S01]  /*7c30*/  HSET2.LE.AND R11, R11, R213, PT ;  /* 0x000000d50b0b7233 */ /* 0x000fe20003803000 */
[----:B------:R-:W1:Y:S01]  /*7c40*/  LDSM.16.MT88.4 R24, [R209+0x5800] ;  /* 0x00580000d118783b */ /* 0x000e620000004200 */
[----:B------:R-:W-:Y:S01]  /*7c50*/  LOP3.LUT R10, R3, R0, RZ, 0xc0, !PT ;  /* 0x00000000030a7212 */ /* 0x000fe200078ec0ff */
[----:B------:R-:W-:Y:S01]  /*7c60*/  FADD.FTZ R3, R170, R16 ;  /* 0x00000010aa037221 */ /* 0x000fe20000010000 */
[----:B------:R-:W-:Y:S01]  /*7c70*/  FADD.FTZ R0, R168, R15 ;  /* 0x0000000fa8007221 */ /* 0x000fe20000010000 */
[----:B------:R-:W-:Y:S01]  /*7c80*/  F2FP.F16.F32.PACK_AB R8, R179, R180 ;  /* 0x000000b4b308723e */ /* 0x000fe200000000ff */
[----:B------:R4:W5:Y:S01]  /*7c90*/  LDL.LU R211, [R1+0x74] ;  /* 0x0000740001d37983 */ /* 0x0009620000300800 */
[----:B------:R-:W-:Y:S01]  /*7ca0*/  HMMA.16816.F32 R52, R4, R30, R52 ;  /* 0x0000001e0434723c */ /* 0x000fe20000001834 */
[----:B------:R-:W-:-:S07]  /*7cb0*/  F2FP.F16.F32.PACK_AB R12, R187, R185 ;  /* 0x000000b9bb0c723e */ /* 0x000fce00000000ff */
[----:B---3--:R-:W-:Y:S01]  /*7cc0*/  HMMA.16816.F32 R68, R4, R32, R56 ;  /* 0x000000200444723c */ /* 0x008fe20000001838 */
[----:B------:R-:W3:Y:S01]  /*7cd0*/  MUFU.EX2 R58, R73 ;  /* 0x00000049003a7308 */ /* 0x000ee20000000800 */
[----:B------:R-:W-:Y:S01]  /*7ce0*/  F2FP.F16.F32.PACK_AB R14, R158, R159 ;  /* 0x0000009f9e0e723e */ /* 0x000fe200000000ff */
[----:B------:R-:W-:-:S05]  /*7cf0*/  FADD.FTZ R0, R194, R0 ;  /* 0x00000000c2007221 */ /* 0x000fca0000010000 */
[----:B------:R-:W-:Y:S01]  /*7d00*/  HMMA.16816.F32 R44, R4, R34, R40 ;  /* 0x00000022042c723c */ /* 0x000fe20000001828 */
[----:B------:R-:W-:Y:S01]  /*7d10*/  FADD.FTZ R4, R171, R18 ;  /* 0x00000012ab047221 */ /* 0x000fe20000010000 */
[----:B------:R-:W-:Y:S01]  /*7d20*/  FADD.FTZ R5, R192, R3 ;  /* 0x00000003c0057221 */ /* 0x000fe20000010000 */
[----:B------:R-:W-:Y:S01]  /*7d30*/  LOP3.LUT R11, R8, R11, RZ, 0xc0, !PT ;  /* 0x0000000b080b7212 */ /* 0x000fe200078ec0ff */
[----:B------:R-:W-:Y:S01]  /*7d40*/  FADD.FTZ R6, R249, R17 ;  /* 0x00000011f9067221 */ /* 0x000fe20000010000 */
[----:B------:R-:W-:Y:S01]  /*7d50*/  FADD.FTZ R3, R193, R4 ;  /* 0x00000004c1037221 */ /* 0x000fe20000010000 */
[----:B------:R-:W-:Y:S01]  /*7d60*/  LOP3.LUT R8, R12, R9, RZ, 0xc0, !PT ;  /* 0x000000090c087212 */ /* 0x000fe200078ec0ff */
[----:B------:R4:W5:Y:S01]  /*7d70*/  LDL.LU R210, [R1+0x70] ;  /* 0x0000700001d27983 */ /* 0x0009620000300800 */
[----:B------:R-:W-:Y:S01]  /*7d80*/  LOP3.LUT R9, R14, R13, RZ, 0xc0, !PT ;  /* 0x0000000d0e097212 */ /* 0x000fe200078ec0ff */
[----:B------:R-:W-:Y:S01]  /*7d90*/  FADD.FTZ R13, R241, R0 ;  /* 0x00000000f10d7221 */ /* 0x000fe20000010000 */
[----:B------:R-:W-:Y:S01]  /*7da0*/  FADD.FTZ R16, R195, R3 ;  /* 0x00000003c3107221 */ /* 0x000fe20000010000 */
[----:B------:R-:W-:Y:S01]  /*7db0*/  LOP3.LUT R7, R95, 0xff00ff, RZ, 0xc0, !PT ;  /* 0x00ff00ff5f077812 */ /* 0x000fe200078ec0ff */
[----:B------:R-:W-:Y:S01]  /*7dc0*/  FADD.FTZ R4, R237, R6 ;  /* 0x00000006ed047221 */ /* 0x000fe20000010000 */
[--C-:B------:R-:W-:Y:S01]  /*7dd0*/  HSET2.LE.AND R0, R87, R213.reuse, PT ;  /* 0x000000d557007233 */ /* 0x100fe20003803000 */
[----:B------:R-:W1:Y:S01]  /*7de0*/  MUFU.EX2 R57, R75 ;  /* 0x0000004b00397308 */ /* 0x000e620000000800 */
[----:B--2---:R-:W-:Y:S01]  /*7df0*/  F2FP.F16.F32.PACK_AB R3, R102, R103 ;  /* 0x000000676603723e */ /* 0x004fe200000000ff */
[----:B------:R-:W-:Y:S01]  /*7e00*/  FADD.FTZ R15, R236, R4 ;  /* 0x00000004ec0f7221 */ /* 0x000fe20000010000 */
[----:B------:R-:W-:Y:S01]  /*7e10*/  HSET2.LE.AND R7, R7, R213, PT ;  /* 0x000000d507077233 */ /* 0x000fe20003803000 */
[----:B------:R4:W5:Y:S01]  /*7e20*/  LDL.LU R208, [R1+0x68] ;  /* 0x0000680001d07983 */ /* 0x0009620000300800 */
[----:B------:R-:W-:-:S02]  /*7e30*/  LOP3.LUT R6, R3, R0, RZ, 0xc0, !PT ;  /* 0x0000000003067212 */ /* 0x000fc400078ec0ff */
[----:B---3--:R-:W-:Y:S02]  /*7e40*/  F2FP.F16.F32.PACK_AB R4, R58, R72 ;  /* 0x000000483a04723e */ /* 0x008fe400000000ff */
[----:B------:R-:W-:Y:S02]  /*7e50*/  HSET2.LE.AND R0, R79, R213, PT ;  /* 0x000000d54f007233 */ /* 0x000fe40003803000 */
[----:B------:R-:W-:Y:S01]  /*7e60*/  F2FP.F16.F32.PACK_AB R3, R113, R112 ;  /* 0x000000707103723e */ /* 0x000fe200000000ff */
[----:B------:R-:W-:Y:S01]  /*7e70*/  FADD.FTZ R14, R247, R5 ;  /* 0x00000005f70e7221 */ /* 0x000fe20000010000 */
[----:B------:R-:W-:Y:S02]  /*7e80*/  LOP3.LUT R7, R4, R7, RZ, 0xc0, !PT ;  /* 0x0000000704077212 */ /* 0x000fe400078ec0ff */
[----:B------:R-:W-:Y:S01]  /*7e90*/  LOP3.LUT R4, R3, R0, RZ, 0xc0, !PT ;  /* 0x0000000003047212 */ /* 0x000fe200078ec0ff */
[----:B------:R-:W-:Y:S01]  /*7ea0*/  FADD.FTZ R0, R245, R13 ;  /* 0x0000000df5007221 */ /* 0x000fe20000010000 */
[----:B------:R-:W-:Y:S01]  /*7eb0*/  FADD.FTZ R3, R196, R14 ;  /* 0x0000000ec4037221 */ /* 0x000fe20000010000 */
[----:B------:R-:W-:Y:S02]  /*7ec0*/  HMMA.16816.F32 R48, R8, R28, R48 ;  /* 0x0000001c0830723c */ /* 0x000fe40000001830 */
[----:B------:R-:W-:Y:S01]  /*7ed0*/  FADD.FTZ R0, R244, R0 ;  /* 0x00000000f4007221 */ /* 0x000fe20000010000 */
[----:B------:R-:W-:-:S05]  /*7ee0*/  FADD.FTZ R3, R197, R3 ;  /* 0x00000003c5037221 */ /* 0x000fca0000010000 */
[----:B------:R-:W-:Y:S01]  /*7ef0*/  HMMA.16816.F32 R28, R8, R30, R36 ;  /* 0x0000001e081c723c */ /* 0x000fe20000001824 */
[----:B------:R-:W-:Y:S01]  /*7f00*/  FADD.FTZ R13, R243, R0 ;  /* 0x00000000f30d7221 */ /* 0x000fe20000010000 */
[----:B------:R-:W-:Y:S01]  /*7f10*/  FADD.FTZ R14, R252, R3 ;  /* 0x00000003fc0e7221 */ /* 0x000fe20000010000 */
[----:B------:R-:W-:-:S05]  /*7f20*/  HSET2.LE.AND R0, R98, R213, PT ;  /* 0x000000d562007233 */ /* 0x000fca0003803000 */
[----:B------:R-:W-:Y:S01]  /*7f30*/  HMMA.16816.F32 R36, R8, R32, R64 ;  /* 0x000000200824723c */ /* 0x000fe20000001840 */
[----:B------:R-:W-:-:S07]  /*7f40*/  F2FP.F16.F32.PACK_AB R3, R231, R230 ;  /* 0x000000e6e703723e */ /* 0x000fce00000000ff */
[----:B------:R-:W-:Y:S01]  /*7f50*/  HMMA.16816.F32 R32, R8, R34, R60 ;  /* 0x000000220820723c */ /* 0x000fe2000000183c */
[----:B------:R-:W-:Y:S01]  /*7f60*/  FADD.FTZ R8, R199, R16 ;  /* 0x00000010c7087221 */ /* 0x000fe20000010000 */
[----:B------:R-:W-:-:S03]  /*7f70*/  LOP3.LUT R11, R104, 0xff00ff, RZ, 0xc0, !PT ;  /* 0x00ff00ff680b7812 */ /* 0x000fc600078ec0ff */
[----:B------:R-:W-:Y:S01]  /*7f80*/  FADD.FTZ R8, R150, R8 ;  /* 0x0000000896087221 */ /* 0x000fe20000010000 */
[--C-:B------:R-:W-:Y:S01]  /*7f90*/  HSET2.LE.AND R5, R78, R213.reuse, PT ;  /* 0x000000d54e057233 */ /* 0x100fe20003803000 */
[----:B------:R-:W-:Y:S01]  /*7fa0*/  FADD.FTZ R9, R239, R15 ;  /* 0x0000000fef097221 */ /* 0x000fe20000010000 */
[----:B------:R-:W-:Y:S01]  /*7fb0*/  F2FP.F16.F32.PACK_AB R12, R74, R100 ;  /* 0x000000644a0c723e */ /* 0x000fe200000000ff */
[----:B------:R-:W-:Y:S01]  /*7fc0*/  FADD.FTZ R16, R178, R8 ;  /* 0x00000008b2107221 */ /* 0x000fe20000010000 */
[--C-:B------:R-:W-:Y:S01]  /*7fd0*/  HSET2.LE.AND R11, R11, R213.reuse, PT ;  /* 0x000000d50b0b7233 */ /* 0x100fe20003803000 */
[----:B------:R-:W-:Y:S01]  /*7fe0*/  MUFU.EX2 R41, R82 ;  /* 0x0000005200297308 */ /* 0x000fe20000000800 */
[----:B------:R-:W-:Y:S01]  /*7ff0*/  LOP3.LUT R10, R3, R0, RZ, 0xc0, !PT ;  /* 0x00000000030a7212 */ /* 0x000fe200078ec0ff */
[----:B------:R-:W2:Y:S01]  /*8000*/  LDSM.16.MT88.4 R148, [R139+0x5c00] ;  /* 0x005c00008b94783b */ /* 0x000ea20000004200 */
[----:B-1----:R-:W-:Y:S02]  /*8010*/  F2FP.F16.F32.PACK_AB R8, R57, R83 ;  /* 0x000000533908723e */ /* 0x002fe400000000ff */
[----:B------:R-:W-:Y:S01]  /*8020*/  HSET2.LE.AND R0, R93, R213, PT ;  /* 0x000000d55d007233 */ /* 0x000fe20003803000 */
[----:B------:R-:W-:Y:S01]  /*8030*/  FADD.FTZ R15, R238, R9 ;  /* 0x00000009ee0f7221 */ /* 0x000fe20000010000 */
[----:B------:R-:W-:-:S02]  /*8040*/  F2FP.F16.F32.PACK_AB R3, R189, R191 ;  /* 0x000000bfbd03723e */ /* 0x000fc400000000ff */
[----:B------:R-:W-:Y:S02]  /*8050*/  LOP3.LUT R5, R12, R5, RZ, 0xc0, !PT ;  /* 0x000000050c057212 */ /* 0x000fe400078ec0ff */
[----:B------:R-:W-:Y:S01]  /*8060*/  HSET2.LE.AND R9, R92, R213, PT ;  /* 0x000000d55c097233 */ /* 0x000fe20003803000 */
[----:B------:R-:W1:Y:S01]  /*8070*/  MUFU.EX2 R42, R84 ;  /* 0x00000054002a7308 */ /* 0x000e620000000800 */
[----:B------:R-:W-:Y:S02]  /*8080*/  LOP3.LUT R11, R8, R11, RZ, 0xc0, !PT ;  /* 0x0000000b080b7212 */ /* 0x000fe400078ec0ff */
[----:B------:R-:W-:Y:S02]  /*8090*/  F2FP.F16.F32.PACK_AB R12, R181, R182 ;  /* 0x000000b6b50c723e */ /* 0x000fe400000000ff */
[----:B------:R-:W-:Y:S01]  /*80a0*/  LOP3.LUT R8, R3, R0, RZ, 0xc0, !PT ;  /* 0x0000000003087212 */ /* 0x000fe200078ec0ff */
[----:B------:R-:W-:Y:S01]  /*80b0*/  FADD.FTZ R0, R131, R14 ;  /* 0x0000000e83007221 */ /* 0x000fe20000010000 */
[----:B------:R-:W-:Y:S01]  /*80c0*/  FADD.FTZ R3, R145, R15 ;  /* 0x0000000f91037221 */ /* 0x000fe20000010000 */
[----:B------:R-:W-:Y:S01]  /*80d0*/  LOP3.LUT R9, R12, R9, RZ, 0xc0, !PT ;  /* 0x000000090c097212 */ /* 0x000fe200078ec0ff */
[----:B------:R-:W-:Y:S01]  /*80e0*/  MUFU.EX2 R56, R80 ;  /* 0x0000005000387308 */ /* 0x000fe20000000800 */
[----:B------:R-:W-:Y:S01]  /*80f0*/  FADD.FTZ R0, R132, R0 ;  /* 0x0000000084007221 */ /* 0x000fe20000010000 */
[----:B------:R-:W-:Y:S01]  /*8100*/  FADD.FTZ R3, R153, R3 ;  /* 0x0000000399037221 */ /* 0x000fe20000010000 */
[C---:B------:R-:W-:Y:S05]  /*8110*/  HMMA.16816.F32 R164, R4.reuse, R20, R164 ;  /* 0x0000001404a4723c */ /* 0x040fea00000018a4 */
[----:B------:R-:W3:Y:S03]  /*8120*/  MUFU.EX2 R43, R81 ;  /* 0x00000051002b7308 */ /* 0x000ee60000000800 */
[----:B------:R-:W-:Y:S01]  /*8130*/  HMMA.16816.F32 R168, R4, R22, R52 ;  /* 0x0000001604a8723c */ /* 0x000fe20000001834 */
[----:B------:R-:W-:Y:S01]  /*8140*/  FADD.FTZ R14, R154, R3 ;  /* 0x000000039a0e7221 */ /* 0x000fe20000010000 */
[----:B------:R-:W-:-:S06]  /*8150*/  F2FP.F16.F32.PACK_AB R3, R77, R76 ;  /* 0x0000004c4d03723e */ /* 0x000fcc00000000ff */
[C---:B------:R-:W-:Y:S01]  /*8160*/  HMMA.16816.F32 R68, R4.reuse, R24, R68 ;  /* 0x000000180444723c */ /* 0x040fe20000001844 */
[----:B------:R-:W-:Y:S07]  /*8170*/  MUFU.EX2 R40, R85 ;  /* 0x0000005500287308 */ /* 0x000fee0000000800 */
[----:B------:R-:W-:Y:S01]  /*8180*/  HMMA.16816.F32 R44, R4, R26, R44 ;  /* 0x0000001a042c723c */ /* 0x000fe2000000182c */
[----:B------:R-:W-:Y:S01]  /*8190*/  FADD.FTZ R4, R129, R13 ;  /* 0x0000000d81047221 */ /* 0x000fe20000010000 */
[----:B------:R-:W-:Y:S01]  /*81a0*/  FADD.FTZ R13, R133, R0 ;  /* 0x00000000850d7221 */ /* 0x000fe20000010000 */
[----:B------:R-:W-:-:S05]  /*81b0*/  HSET2.LE.AND R0, R91, R213, PT ;  /* 0x000000d55b007233 */ /* 0x000fca0003803000 */
[----:B------:R-:W-:Y:S01]  /*81c0*/  HMMA.16816.F32 R48, R8, R20, R48 ;  /* 0x000000140830723c */ /* 0x000fe20000001830 */
[----:B------:R-:W4:Y:S01]  /*81d0*/  MUFU.EX2 R21, R86 ;  /* 0x0000005600157308 */ /* 0x000f220000000800 */
[----:B------:R-:W-:Y:S01]  /*81e0*/  FADD.FTZ R5, R183, R16 ;  /* 0x00000010b7057221 */ /* 0x000fe20000010000 */
[----:B------:R-:W-:Y:S01]  /*81f0*/  LOP3.LUT R160, R3, R0, RZ, 0xc0, !PT ;  /* 0x0000000003a07212 */ /* 0x000fe200078ec0ff */
[----:B------:R-:W-:Y:S01]  /*8200*/  FADD.FTZ R4, R130, R4 ;  /* 0x0000000482047221 */ /* 0x000fe20000010000 */
[--C-:B------:R-:W-:Y:S01]  /*8210*/  HSET2.LE.AND R0, R96, R213.reuse, PT ;  /* 0x000000d560007233 */ /* 0x100fe20003803000 */
[----:B------:R-:W2:Y:S01]  /*8220*/  LDSM.16.MT88.4 R16, [R209+0x5c00] ;  /* 0x005c0000d110783b */ /* 0x000ea20000004200 */
[----:B-1----:R-:W-:Y:S01]  /*8230*/  F2FP.F16.F32.PACK_AB R3, R42, R41 ;  /* 0x000000292a03723e */ /* 0x002fe200000000ff */
[----:B------:R-:W-:Y:S01]  /*8240*/  FADD.FTZ R15, R184, R5 ;  /* 0x00000005b80f7221 */ /* 0x000fe20000010000 */
[----:B------:R-:W-:Y:S01]  /*8250*/  FADD.FTZ R12, R141, R4 ;  /* 0x000000048d0c7221 */ /* 0x000fe20000010000 */
[----:B------:R-:W-:-:S02]  /*8260*/  HSET2.LE.AND R4, R152, R213, PT ;  /* 0x000000d598047233 */ /* 0x000fc40003803000 */
[----:B------:R-:W-:Y:S01]  /*8270*/  LOP3.LUT R161, R3, R0, RZ, 0xc0, !PT ;  /* 0x0000000003a17212 */ /* 0x000fe200078ec0ff */
[----:B------:R-:W-:Y:S01]  /*8280*/  FADD.FTZ R3, R155, R14 ;  /* 0x0000000e9b037221 */ /* 0x000fe20000010000 */
[----:B------:R-:W-:Y:S01]  /*8290*/  LOP3.LUT R6, R176, 0xff00ff, RZ, 0xc0, !PT ;  /* 0x00ff00ffb0067812 */ /* 0x000fe200078ec0ff */
[----:B------:R-:W-:Y:S01]  /*82a0*/  MUFU.EX2 R20, R94 ;  /* 0x0000005e00147308 */ /* 0x000fe20000000800 */
[----:B---3--:R-:W-:Y:S01]  /*82b0*/  F2FP.F16.F32.PACK_AB R5, R43, R56 ;  /* 0x000000382b05723e */ /* 0x008fe200000000ff */
[----:B------:R-:W-:Y:S01]  /*82c0*/  FADD.FTZ R0, R186, R15 ;  /* 0x0000000fba007221 */ /* 0x000fe20000010000 */
[----:B----4-:R-:W-:Y:S02]  /*82d0*/  F2FP.F16.F32.PACK_AB R7, R21, R40 ;  /* 0x000000281507723e */ /* 0x010fe400000000ff */
[----:B------:R-:W-:-:S03]  /*82e0*/  LOP3.LUT R162, R5, R4, RZ, 0xc0, !PT ;  /* 0x0000000405a27212 */ /* 0x000fc600078ec0ff */
[----:B------:R-:W1:Y:S01]  /*82f0*/  MUFU.EX2 R14, R97 ;  /* 0x00000061000e7308 */ /* 0x000e620000000800 */
[----:B------:R-:W-:Y:S01]  /*8300*/  HSET2.LE.AND R6, R6, R213, PT ;  /* 0x000000d506067233 */ /* 0x000fe20003803000 */
[----:B------:R-:W-:Y:S01]  /*8310*/  FADD.FTZ R4, R185, R0 ;  /* 0x00000000b9047221 */ /* 0x000fe20000010000 */
[----:B------:R-:W-:Y:S01]  /*8320*/  FADD.FTZ R0, R159, R3 ;  /* 0x000000039f007221 */ /* 0x000fe20000010000 */
[----:B------:R-:W-:Y:S01]  /*8330*/  HMMA.16816.F32 R28, R8, R22, R28 ;  /* 0x00000016081c723c */ /* 0x000fe2000000181c */
[----:B------:R-:W-:Y:S01]  /*8340*/  FADD.FTZ R5, R138, R12 ;  /* 0x0000000c8a057221 */ /* 0x000fe20000010000 */
[----:B------:R-:W-:Y:S01]  /*8350*/  LOP3.LUT R163, R7, R6, RZ, 0xc0, !PT ;  /* 0x0000000607a37212 */ /* 0x000fe200078ec0ff */
[----:B------:R-:W-:Y:S01]  /*8360*/  FADD.FTZ R6, R143, R13 ;  /* 0x0000000d8f067221 */ /* 0x000fe20000010000 */
[----:B------:R-:W-:-:S04]  /*8370*/  LOP3.LUT R7, R177, 0xff00ff, RZ, 0xc0, !PT ;  /* 0x00ff00ffb1077812 */ /* 0x000fc800078ec0ff */
[----:B------:R-:W-:Y:S01]  /*8380*/  HMMA.16816.F32 R36, R8, R24, R36 ;  /* 0x000000180824723c */ /* 0x000fe20000001824 */
[----:B------:R-:W-:Y:S01]  /*8390*/  F2FP.F16.F32.PACK_AB R3, R234, R233 ;  /* 0x000000e9ea03723e */ /* 0x000fe200000000ff */
[----:B------:R-:W-:Y:S01]  /*83a0*/  FADD.FTZ R4, R187, R4 ;  /* 0x00000004bb047221 */ /* 0x000fe20000010000 */
[----:B------:R-:W-:-:S05]  /*83b0*/  FADD.FTZ R5, R114, R5 ;  /* 0x0000000572057221 */ /* 0x000fca0000010000 */
[----:B------:R-:W-:Y:S01]  /*83c0*/  HMMA.16816.F32 R32, R8, R26, R32 ;  /* 0x0000001a0820723c */ /* 0x000fe20000001820 */
[----:B------:R-:W-:Y:S01]  /*83d0*/  FADD.FTZ R10, R158, R0 ;  /* 0x000000009e0a7221 */ /* 0x000fe20000010000 */
[--C-:B------:R-:W-:Y:S01]  /*83e0*/  HSET2.LE.AND R0, R157, R213.reuse, PT ;  /* 0x000000d59d007233 */ /* 0x100fe20003803000 */
[----:B------:R-:W-:Y:S01]  /*83f0*/  FADD.FTZ R6, R146, R6 ;  /* 0x0000000692067221 */ /* 0x000fe20000010000 */
[----:B------:R-:W-:Y:S01]  /*8400*/  FADD.FTZ R11, R188, R4 ;  /* 0x00000004bc0b7221 */ /* 0x000fe20000010000 */
[----:B------:R-:W-:Y:S02]  /*8410*/  FADD.FTZ R8, R101, R5 ;  /* 0x0000000565087221 */ /* 0x000fe40000010000 */
[----:B------:R-:W-:Y:S02]  /*8420*/  LOP3.LUT R142, R3, R0, RZ, 0xc0, !PT ;  /* 0x00000000038e7212 */ /* 0x000fe400078ec0ff */
[--C-:B------:R-:W-:Y:S01]  /*8430*/  HSET2.LE.AND R0, R7, R213.reuse, PT ;  /* 0x000000d507007233 */ /* 0x100fe20003803000 */
[----:B------:R-:W-:Y:S01]  /*8440*/  FADD.FTZ R9, R140, R6 ;  /* 0x000000068c097221 */ /* 0x000fe20000010000 */
[----:B------:R-:W-:-:S02]  /*8450*/  HSET2.LE.AND R4, R107, R213, PT ;  /* 0x000000d56b047233 */ /* 0x000fc40003803000 */
[----:B-1----:R-:W-:Y:S02]  /*8460*/  F2FP.F16.F32.PACK_AB R3, R14, R20 ;  /* 0x000000140e03723e */ /* 0x002fe400000000ff */
[----:B------:R-:W-:Y:S02]  /*8470*/  F2FP.F16.F32.PACK_AB R5, R235, R232 ;  /* 0x000000e8eb05723e */ /* 0x000fe400000000ff */
[----:B------:R-:W-:Y:S01]  /*8480*/  LOP3.LUT R143, R3, R0, RZ, 0xc0, !PT ;  /* 0x00000000038f7212 */ /* 0x000fe200078ec0ff */
[----:B------:R-:W-:Y:S01]  /*8490*/  FADD.FTZ R0, R147, R9 ;  /* 0x0000000993007221 */ /* 0x000fe20000010000 */
[----:B------:R-:W-:Y:S01]  /*84a0*/  LOP3.LUT R140, R5, R4, RZ, 0xc0, !PT ;  /* 0x00000004058c7212 */ /* 0x000fe200078ec0ff */
[----:B------:R-:W-:Y:S02]  /*84b0*/  FADD.FTZ R4, R134, R8 ;  /* 0x0000000886047221 */ /* 0x000fe40000010000 */
[----:B------:R-:W-:Y:S02]  /*84c0*/  FADD.FTZ R5, R144, R0 ;  /* 0x0000000090057221 */ /* 0x000fe40000010000 */
[----:B------:R-:W-:Y:S01]  /*84d0*/  FADD.FTZ R0, R115, R4 ;  /* 0x0000000473007221 */ /* 0x000fe20000010000 */
[----:B------:R-:W-:Y:S03]  /*84e0*/  MUFU.EX2 R22, R90 ;  /* 0x0000005a00167308 */ /* 0x000fe60000000800 */
[----:B------:R-:W-:-:S05]  /*84f0*/  FADD.FTZ R0, R100, R0 ;  /* 0x0000000064007221 */ /* 0x000fca0000010000 */
[----:B------:R-:W1:Y:S01]  /*8500*/  MUFU.EX2 R12, R99 ;  /* 0x00000063000c7308 */ /* 0x000e620000000800 */
[----:B------:R-:W-:-:S04]  /*8510*/  FADD.FTZ R0, R74, R0 ;  /* 0x000000004a007221 */ /* 0x000fc80000010000 */
[----:B------:R-:W-:Y:S01]  /*8520*/  FADD.FTZ R0, R72, R0 ;  /* 0x0000000048007221 */ /* 0x000fe20000010000 */
[----:B------:R-:W-:-:S03]  /*8530*/  HSET2.LE.AND R6, R106, R213, PT ;  /* 0x000000d56a067233 */ /* 0x000fc60003803000 */
[----:B------:R-:W-:Y:S01]  /*8540*/  FADD.FTZ R0, R58, R0 ;  /* 0x000000003a007221 */ /* 0x000fe20000010000 */
[----:B------:R-:W-:-:S03]  /*8550*/  FADD.FTZ R3, R180, R10 ;  /* 0x0000000ab4037221 */ /* 0x000fc60000010000 */
[----:B------:R-:W-:Y:S01]  /*8560*/  FADD.FTZ R0, R41, R0 ;  /* 0x0000000029007221 */ /* 0x000fe20000010000 */
[----:B-1----:R-:W-:-:S03]  /*8570*/  F2FP.F16.F32.PACK_AB R7, R12, R22 ;  /* 0x000000160c07723e */ /* 0x002fc600000000ff */
[----:B------:R-:W-:Y:S01]  /*8580*/  FADD.FTZ R0, R42, R0 ;  /* 0x000000002a007221 */ /* 0x000fe20000010000 */
[----:B------:R-:W-:Y:S01]  /*8590*/  FADD.FTZ R3, R179, R3 ;  /* 0x00000003b3037221 */ /* 0x000fe20000010000 */
[----:B------:R-:W-:Y:S01]  /*85a0*/  LOP3.LUT R141, R7, R6, RZ, 0xc0, !PT ;  /* 0x00000006078d7212 */ /* 0x000fe200078ec0ff */
[----:B------:R-:W-:Y:S01]  /*85b0*/  FADD.FTZ R6, R190, R11 ;  /* 0x0000000bbe067221 */ /* 0x000fe20000010000 */
[----:B------:R-:W-:Y:S01]  /*85c0*/  FADD.FTZ R0, R40, R0 ;  /* 0x0000000028007221 */ /* 0x000fe20000010000 */
[----:B------:R-:W-:Y:S01]  /*85d0*/  FADD.FTZ R3, R182, R3 ;  /* 0x00000003b6037221 */ /* 0x000fe20000010000 */
[----:B------:R-:W-:Y:S01]  /*85e0*/  FADD.FTZ R5, R112, R5 ;  /* 0x0000000570057221 */ /* 0x000fe20000010000 */
[----:B------:R-:W-:Y:S01]  /*85f0*/  FADD.FTZ R4, R191, R6 ;  /* 0x00000006bf047221 */ /* 0x000fe20000010000 */
[----:B------:R-:W-:Y:S01]  /*8600*/  FADD.FTZ R0, R21, R0 ;  /* 0x0000000015007221 */ /* 0x000fe20000010000 */
[----:B------:R-:W-:Y:S02]  /*8610*/  FADD.FTZ R6, R181, R3 ;  /* 0x00000003b5067221 */ /* 0x000fe40000010000 */
[----:B------:R-:W-:Y:S01]  /*8620*/  FADD.FTZ R7, R189, R4 ;  /* 0x00000004bd077221 */ /* 0x000fe20000010000 */
[----:B------:R-:W-:Y:S01]  /*8630*/  FADD.FTZ R4, R113, R5 ;  /* 0x0000000571047221 */ /* 0x000fe20000010000 */
[----:B------:R-:W-:Y:S01]  /*8640*/  FADD.FTZ R5, R83, R6 ;  /* 0x0000000653057221 */ /* 0x000fe20000010000 */
[----:B------:R-:W1:Y:S01]  /*8650*/  S2R R199, SR_TID.X ;  /* 0x0000000000c77919 */ /* 0x000e620000002100 */
[----:B------:R-:W-:Y:S01]  /*8660*/  FADD.FTZ R3, R230, R7 ;  /* 0x00000007e6037221 */ /* 0x000fe20000010000 */
[----:B------:R-:W-:Y:S01]  /*8670*/  FADD.FTZ R4, R103, R4 ;  /* 0x0000000467047221 */ /* 0x000fe20000010000 */
[----:B------:R3:W-:Y:S02]  /*8680*/  STL [R1+0x3c], R0 ;  /* 0x00003c0001007387 */ /* 0x0007e40000100800 */
[----:B------:R-:W-:Y:S01]  /*8690*/  FADD.FTZ R6, R231, R3 ;  /* 0x00000003e7067221 */ /* 0x000fe20000010000 */
[----:B------:R-:W-:Y:S01]  /*86a0*/  FADD.FTZ R5, R57, R5 ;  /* 0x0000000539057221 */ /* 0x000fe20000010000 */
[----:B------:R-:W-:-:S02]  /*86b0*/  FADD.FTZ R3, R102, R4 ;  /* 0x0000000466037221 */ /* 0x000fc40000010000 */
[----:B------:R-:W-:Y:S01]  /*86c0*/  FADD.FTZ R6, R232, R6 ;  /* 0x00000006e8067221 */ /* 0x000fe20000010000 */
[----:B------:R-:W-:Y:S01]  /*86d0*/  FADD.FTZ R4, R22, R5 ;  /* 0x0000000516047221 */ /* 0x000fe20000010000 */
[----:B------:R-:W-:Y:S02]  /*86e0*/  FADD.FTZ R3, R76, R3 ;  /* 0x000000034c037221 */ /* 0x000fe40000010000 */
[----:B------:R-:W-:Y:S01]  /*86f0*/  FADD.FTZ R5, R235, R6 ;  /* 0x00000006eb057221 */ /* 0x000fe20000010000 */
[----:B------:R-:W-:Y:S01]  /*8700*/  FADD.FTZ R4, R12, R4 ;  /* 0x000000040c047221 */ /* 0x000fe20000010000 */
[----:B------:R-:W-:Y:S01]  /*8710*/  FADD.FTZ R3, R77, R3 ;  /* 0x000000034d037221 */ /* 0x000fe20000010000 */
[----:B--2---:R-:W-:Y:S01]  /*8720*/  HMMA.16816.F32 R164, R160, R148, R164 ;  /* 0x00000094a0a4723c */ /* 0x004fe200000018a4 */
[----:B------:R-:W-:Y:S01]  /*8730*/  FADD.FTZ R5, R233, R5 ;  /* 0x00000005e9057221 */ /* 0x000fe20000010000 */
[----:B------:R-:W-:Y:S01]  /*8740*/  FADD.FTZ R4, R20, R4 ;  /* 0x0000000414047221 */ /* 0x000fe20000010000 */
[----:B------:R-:W-:-:S05]  /*8750*/  FADD.FTZ R3, R56, R3 ;  /* 0x0000000338037221 */ /* 0x000fca0000010000 */
[----:B------:R-:W-:Y:S01]  /*8760*/  HMMA.16816.F32 R168, R160, R150, R168 ;  /* 0x00000096a0a8723c */ /* 0x000fe200000018a8 */
[----:B------:R-:W-:Y:S01]  /*8770*/  FADD.FTZ R226, R234, R5 ;  /* 0x00000005eae27221 */ /* 0x000fe20000010000 */
[----:B------:R-:W-:Y:S01]  /*8780*/  FADD.FTZ R227, R14, R4 ;  /* 0x000000040ee37221 */ /* 0x000fe20000010000 */
[----:B------:R-:W-:-:S05]  /*8790*/  FADD.FTZ R230, R43, R3 ;  /* 0x000000032be67221 */ /* 0x000fca0000010000 */
[----:B------:R-:W-:Y:S08]  /*87a0*/  HMMA.16816.F32 R152, R140, R148, R48 ;  /* 0x000000948c98723c */ /* 0x000ff00000001830 */
[----:B------:R-:W-:Y:S08]  /*87b0*/  HMMA.16816.F32 R156, R160, R16, R68 ;  /* 0x00000010a09c723c */ /* 0x000ff00000001844 */
[C---:B------:R-:W-:Y:S08]  /*87c0*/  HMMA.16816.F32 R148, R140.reuse, R150, R28 ;  /* 0x000000968c94723c */ /* 0x040ff0000000181c */
[----:B------:R-:W-:Y:S08]  /*87d0*/  HMMA.16816.F32 R144, R140, R16, R36 ;  /* 0x000000108c90723c */ /* 0x000ff00000001824 */
[-C--:B------:R-:W-:Y:S08]  /*87e0*/  HMMA.16816.F32 R160, R160, R18.reuse, R44 ;  /* 0x00000012a0a0723c */ /* 0x080ff0000000182c */
[----:B------:R-:W-:Y:S01]  /*87f0*/  HMMA.16816.F32 R140, R140, R18, R32 ;  /* 0x000000128c8c723c */ /* 0x000fe20000001820 */
[----:B------:R-:W-:-:S04]  /*8800*/  NOP ;  /* 0x0000000000007918 */ /* 0x000fc80000000000 */
[----:B-1-3--:R-:W-:-:S15]  /*8810*/  @!P2 BRA `(.L_x_274) ;  /* 0x000000640018a947 */ /* 0x00afde0003800000 */
[----:B------:R-:W2:Y:S01]  /*8820*/  LDL.64 R194, [R1] ;  /* 0x0000000001c27983 */ /* 0x000ea20000100a00 */
[----:B------:R-:W1:Y:S03]  /*8830*/  LDC.64 R6, c[0x0][0x3c0] ;  /* 0x0000f000ff067b82 */ /* 0x000e660000000a00 */
[----:B------:R-:W3:Y:S01]  /*8840*/  LDL.64 R196, [R1+0x10] ;  /* 0x0000100001c47983 */ /* 0x000ee20000100a00 */
[----:B-----5:R-:W-:Y:S01]  /*8850*/  IMAD.MOV.U32 R138, RZ, RZ, R2 ;  /* 0x000000ffff8a7224 */ /* 0x020fe200078e0002 */
[----:B------:R-:W-:Y:S01]  /*8860*/  SHF.R.U32.HI R199, RZ, 0x5, R199 ;  /* 0x00000005ffc77819 */ /* 0x000fe200000116c7 */
[----:B------:R-:W-:Y:S01]  /*8870*/  IMAD.MOV.U32 R134, RZ, RZ, R135 ;  /* 0x000000ffff867224 */ /* 0x000fe200078e0087 */
[----:B------:R-:W4:Y:S01]  /*8880*/  S2R R192, SR_CTAID.X ;  /* 0x0000000000c07919 */ /* 0x000f220000002500 */
[----:B------:R-:W-:Y:S01]  /*8890*/  LOP3.LUT R244, R88, R246, RZ, 0x3c, !PT ;  /* 0x000000f658f47212 */ /* 0x000fe200078e3cff */
[----:B------:R-:W-:Y:S01]  /*88a0*/  IMAD.MOV.U32 R0, RZ, RZ, R137 ;  /* 0x000000ffff007224 */ /* 0x000fe200078e0089 */
[----:B------:R-:W-:Y:S01]  /*88b0*/  IADD3 R215, PT, PT, R215, -0x2, RZ ;  /* 0xfffffffed7d77810 */ /* 0x000fe20007ffe0ff */
[----:B------:R-:W1:Y:S01]  /*88c0*/  LDCU UR4, c[0x0][0x45c] ;  /* 0x00008b80ff0477ac */ /* 0x000e620008000800 */
[----:B------:R-:W-:Y:S01]  /*88d0*/  MOV R132, R136 ;  /* 0x0000008800847202 */ /* 0x000fe20000000f00 */
[----:B-1----:R-:W-:Y:S01]  /*88e0*/  IMAD.MOV.U32 R3, RZ, RZ, R6 ;  /* 0x000000ffff037224 */ /* 0x002fe200078e0006 */
[----:B------:R1:W-:Y:S01]  /*88f0*/  STL.64 [R1+0x30], R6 ;  /* 0x0000300601007387 */ /* 0x0003e20000100a00 */
[----:B------:R-:W-:-:S03]  /*8900*/  IMAD.MOV.U32 R4, RZ, RZ, R7 ;  /* 0x000000ffff047224 */ /* 0x000fc600078e0007 */
[C---:B------:R-:W-:Y:S02]  /*8910*/  SHF.L.U32 R2, R3.reuse, 0x5, RZ ;  /* 0x0000000503027819 */ /* 0x040fe400000006ff */
[----:B------:R-:W-:-:S03]  /*8920*/  SHF.L.U64.HI R4, R3, 0x5, R4 ;  /* 0x0000000503047819 */ /* 0x000fc60000010204 */
[----:B------:R1:W-:Y:S04]  /*8930*/  STL [R1+0x60], R2 ;  /* 0x0000600201007387 */ /* 0x0003e80000100800 */
[----:B------:R1:W-:Y:S01]  /*8940*/  STL [R1+0x64], R4 ;  /* 0x0000640401007387 */ /* 0x0003e20000100800 */
[----:B----4-:R-:W-:-:S04]  /*8950*/  IMAD R192, R192, 0x8, R199 ;  /* 0x00000008c0c07824 */ /* 0x010fc800078e02c7 */
[----:B------:R-:W-:-:S03]  /*8960*/  IMAD.WIDE.U32 R192, R192, -0x326172a9, RZ ;  /* 0xcd9e8d57c0c07825 */ /* 0x000fc600078e00ff */
[----:B------:R-:W-:Y:S02]  /*8970*/  LOP3.LUT R241, R192, R246, RZ, 0x3c, !PT ;  /* 0x000000f6c0f17212 */ /* 0x000fe400078e3cff */
[-C--:B--2---:R-:W-:Y:S02]  /*8980*/  LOP3.LUT R240, R195, R248.reuse, RZ, 0x3c, !PT ;  /* 0x000000f8c3f07212 */ /* 0x084fe400078e3cff */
[----:B---3--:R-:W-:Y:S01]  /*8990*/  LOP3.LUT R243, R197, R248, RZ, 0x3c, !PT ;  /* 0x000000f8c5f37212 */ /* 0x008fe200078e3cff */
[----:B-1----:R-:W-:Y:S06]  /*89a0*/  BRA `(.L_x_275) ;  /* 0x0000000000747947 */ /* 0x002fec0003800000 */
.L_x_277:
[----:B------:R-:W2:Y:S01]  /*89b0*/  LDL R231, [R1+0x38] ;  /* 0x0000380001e77983 */ /* 0x000ea20000100800 */
[----:B------:R-:W-:Y:S03]  /*89c0*/  VIADD R2, R215, 0xffffffff ;  /* 0xffffffffd7027836 */ /* 0x000fe60000000000 */
[----:B------:R-:W3:Y:S01]  /*89d0*/  LDL R225, [R1+0x8] ;  /* 0x0000080001e17983 */ /* 0x000ee20000100800 */
[C---:B------:R-:W-:Y:S02]  /*89e0*/  IMAD R173, R2.reuse, UR14, RZ ;  /* 0x0000000e02ad7c24 */ /* 0x040fe4000f8e02ff */
[----:B------:R-:W-:Y:S04]  /*89f0*/  IMAD.WIDE.U32 R2, R2, UR10, RZ ;  /* 0x0000000a02027c25 */ /* 0x000fe8000f8e00ff */
[----:B------:R-:W-:Y:S01]  /*8a00*/  IMAD.IADD R173, R3, 0x1, R173 ;  /* 0x0000000103ad7824 */ /* 0x000fe200078e02ad */
[C---:B------:R-:W-:Y:S04]  /*8a10*/  IADD3 R3, P0, PT, R2.reuse, UR15, RZ ;  /* 0x0000000f02037c10 */ /* 0x040fe8000ff1e0ff */
[----:B------:R-:W-:Y:S02]  /*8a20*/  IADD3.X R135, PT, PT, R173, UR11, RZ, P0, !PT ;  /* 0x0000000bad877c10 */ /* 0x000fe400087fe4ff */
[C---:B------:R-:W-:Y:S02]  /*8a30*/  IADD3 R175, P0, PT, R3.reuse, UR15, RZ ;  /* 0x0000000f03af7c10 */ /* 0x040fe4000ff1e0ff */
[CC--:B--2---:R-:W-:Y:S02]  /*8a40*/  LEA R178, P1, R2.reuse, R231.reuse, 0x1 ;  /* 0x000000e702b27211 */ /* 0x0c4fe400078208ff */
[----:B------:R-:W-:Y:S02]  /*8a50*/  LEA R176, P2, R3, R231, 0x1 ;  /* 0x000000e703b07211 */ /* 0x000fe400078408ff */
[----:B---3--:R-:W-:Y:S02]  /*8a60*/  LEA.HI.X R179, R2, R225, R173, 0x1, P1 ;  /* 0x000000e102b37211 */ /* 0x008fe400008f0cad */
[----:B------:R-:W-:Y:S02]  /*8a70*/  IADD3.X R2, PT, PT, R135, UR11, RZ, P0, !PT ;  /* 0x0000000b87027c10 */ /* 0x000fe400087fe4ff */
[----:B------:R-:W-:Y:S01]  /*8a80*/  LEA R174, P1, R175, R231, 0x1 ;  /* 0x000000e7afae7211 */ /* 0x000fe200078208ff */
[----:B------:R-:W-:Y:S01]  /*8a90*/  @!PT LDS RZ, [RZ] ;  /* 0x00000000fffff984 */ /* 0x000fe20000000800 */
[----:B------:R-:W-:Y:S01]  /*8aa0*/  @!PT LDS RZ, [RZ] ;  /* 0x00000000fffff984 */ /* 0x000fe20000000800 */
[----:B------:R-:W-:Y:S01]  /*8ab0*/  @!PT LDS RZ, [RZ] ;  /* 0x00000000fffff984 */ /* 0x000fe20000000800 */
[----:B------:R1:W-:Y:S01]  /*8ac0*/  LDGSTS.E.BYPASS.LTC128B.128 [R224+0x2000], desc[UR26][R178.64] ;  /* 0x02000000b2e07fae */ /* 0x0003e2000b981a1a */
[C---:B------:R-:W-:Y:S02]  /*8ad0*/  IADD3 R173, P0, PT, R3.reuse, UR16, RZ ;  /* 0x0000001003ad7c10 */ /* 0x040fe4000ff1e0ff */
[-C--:B------:R-:W-:Y:S02]  /*8ae0*/  LEA.HI.X R177, R3, R225.reuse, R135, 0x1, P2 ;  /* 0x000000e103b17211 */ /* 0x080fe400010f0c87 */
[----:B------:R-:W-:Y:S02]  /*8af0*/  LEA.HI.X R175, R175, R225, R2, 0x1, P1 ;  /* 0x000000e1afaf7211 */ /* 0x000fe400008f0c02 */
[----:B------:R-:W-:Y:S01]  /*8b00*/  IADD3.X R135, PT, PT, R135, UR6, RZ, P0, !PT ;  /* 0x0000000687877c10 */ /* 0x000fe200087fe4ff */
[----:B------:R1:W-:Y:S01]  /*8b10*/  LDGSTS.E.BYPASS.LTC128B.128 [R224+0x2800], desc[UR26][R176.64] ;  /* 0x02800000b0e07fae */ /* 0x0003e2000b981a1a */
[C---:B------:R-:W-:Y:S03]  /*8b20*/  LEA R2, P0, R173.reuse, R231, 0x1 ;  /* 0x000000e7ad027211 */ /* 0x040fe600078008ff */
[----:B------:R1:W-:Y:S01]  /*8b30*/  LDGSTS.E.BYPASS.LTC128B.128 [R224+0x3000], desc[UR26][R174.64] ;  /* 0x03000000aee07fae */ /* 0x0003e2000b981a1a */
[----:B------:R-:W-:Y:S05]  /*8b40*/  LEA.HI.X R3, R173, R225, R135, 0x1, P0 ;  /* 0x000000e1ad037211 */ /* 0x000fea00000f0c87 */
[----:B------:R1:W-:Y:S04]  /*8b50*/  LDGSTS.E.BYPASS.LTC128B.128 [R224+0x3800], desc[UR26][R2.64] ;  /* 0x0380000002e07fae */ /* 0x0003e8000b981a1a */
[----:B------:R-:W0:Y:S01]  /*8b60*/  LDGDEPBAR ;  /* 0x00000000000079af */ /* 0x000e220000000000 */
[----:B------:R-:W-:Y:S05]  /*8b70*/  BRA `(.L_x_276) ;  /* 0x0000000c00a47947 */ /* 0x000fea0003800000 */
.L_x_275:
[----:B------:R-:W2:Y:S01]  /*8b80*/  LDL R17, [R1+0x30] ;  /* 0x0000300001117983 */ /* 0x000ea20000100800 */
[----:B------:R-:W-:Y:S04]  /*8b90*/  DEPBAR.LE SB0, 0x0 ;  /* 0x000080000000791a */ /* 0x000fe80000000000 */
[----:B------:R-:W3:Y:S01]  /*8ba0*/  LDL R18, [R1+0x34] ;  /* 0x0000340001127983 */ /* 0x000ee20000100800 */
[C---:B------:R-:W-:Y:S03]  /*8bb0*/  IMAD.SHL.U32 R214, R215.reuse, 0x4, RZ ;  /* 0x00000004d7d67824 */ /* 0x040fe600078e00ff */
[----:B------:R-:W4:Y:S04]  /*8bc0*/  LDL R4, [R1+0x44] ;  /* 0x0000440001047983 */ /* 0x000f280000100800 */
[----:B-----5:R-:W5:Y:S04]  /*8bd0*/  LDL R16, [R1+0x40] ;  /* 0x0000400001107983 */ /* 0x020f680000100800 */
[----:B------:R-:W5:Y:S04]  /*8be0*/  LDL R7, [R1+0x60] ;  /* 0x0000600001077983 */ /* 0x000f680000100800 */
[----:B------:R-:W5:Y:S01]  /*8bf0*/  LDL R6, [R1+0x64] ;  /* 0x0000640001067983 */ /* 0x000f620000100800 */
[----:B------:R-:W-:Y:S06]  /*8c00*/  BAR.SYNC.DEFER_BLOCKING 0x0 ;  /* 0x0000000000007b1d */ /* 0x000fec0000010000 */
[----:B------:R-:W5:Y:S06]  /*8c10*/  LDL.64 R234, [R1+0x18] ;  /* 0x0000180001ea7983 */ /* 0x000f6c0000100a00 */
[----:B------:R-:W5:Y:S06]  /*8c20*/  LDL.64 R228, [R1+0x28] ;  /* 0x0000280001e47983 */ /* 0x000f6c0000100a00 */
[----:B------:R-:W5:Y:S06]  /*8c30*/  LDL.64 R246, [R1+0x20] ;  /* 0x0000200001f67983 */ /* 0x000f6c0000100a00 */
[----:B------:R-:W5:Y:S06]  /*8c40*/  LDL.64 R232, [R1] ;  /* 0x0000000001e87983 */ /* 0x000f6c0000100a00 */
[----:B------:R-:W5:Y:S01]  /*8c50*/  LDL.64 R236, [R1+0x10] ;  /* 0x0000100001ec7983 */ /* 0x000f620000100a00 */
[C---:B--2---:R-:W-:Y:S04]  /*8c60*/  IMAD.WIDE.U32 R14, R215.reuse, R17, RZ ;  /* 0x00000011d70e7225 */ /* 0x044fe800078e00ff */
[----:B---3--:R-:W-:Y:S01]  /*8c70*/  IMAD R5, R215, R18, R15 ;  /* 0x00000012d7057224 */ /* 0x008fe200078e020f */
[C---:B----4-:R-:W-:Y:S04]  /*8c80*/  LEA R10, P3, R14.reuse, R4, 0x8 ;  /* 0x000000040e0a7211 */ /* 0x050fe800078640ff */
[C-C-:B-----5:R-:W-:Y:S02]  /*8c90*/  LEA.HI.X R11, R14.reuse, R16, R5.reuse, 0x8, P3 ;  /* 0x000000100e0b7211 */ /* 0x160fe400018f4405 */
[-C--:B------:R-:W-:Y:S03]  /*8ca0*/  LEA R2, P0, R14, R7.reuse, 0x7 ;  /* 0x000000070e027211 */ /* 0x080fe600078038ff */
[----:B------:R-:W-:Y:S01]  /*8cb0*/  @!PT LDS RZ, [RZ] ;  /* 0x00000000fffff984 */ /* 0x000fe20000000800 */
[----:B------:R-:W-:Y:S01]  /*8cc0*/  @!PT LDS RZ, [RZ] ;  /* 0x00000000fffff984 */ /* 0x000fe20000000800 */
[----:B------:R-:W-:Y:S01]  /*8cd0*/  @!PT LDS RZ, [RZ] ;  /* 0x00000000fffff984 */ /* 0x000fe20000000800 */
[----:B------:R-:W-:Y:S01]  /*8ce0*/  LDGSTS.E.BYPASS.LTC128B.128 [R224+0x4000], desc[UR26][R10.64] ;  /* 0x040000000ae07fae */ /* 0x000fe2000b981a1a */
[----:B------:R-:W-:Y:S02]  /*8cf0*/  LEA R8, P2, R2, R4, 0x1 ;  /* 0x0000000402087211 */ /* 0x000fe400078408ff */
[----:B-1----:R-:W-:Y:S02]  /*8d00*/  LEA.HI.X R3, R14, R6, R5, 0x7, P0 ;  /* 0x000000060e037211 */ /* 0x002fe400000f3c05 */
[C---:B------:R-:W-:Y:S02]  /*8d10*/  IADD3 R7, P1, PT, R2.reuse, R7, RZ ;  /* 0x0000000702077210 */ /* 0x040fe40007f3e0ff */
[----:B------:R-:W-:Y:S02]  /*8d20*/  LEA.HI.X R9, R2, R16, R3, 0x1, P2 ;  /* 0x0000001002097211 */ /* 0x000fe400010f0c03 */
[----:B------:R-:W-:Y:S01]  /*8d30*/  LEA R12, P0, R17, R2, 0x6 ;  /* 0x00000002110c7211 */ /* 0x000fe200078030ff */
[----:B------:R-:W-:Y:S01]  /*8d40*/  IMAD.X R13, R3, 0x1, R6, P1 ;  /* 0x00000001030d7824 */ /* 0x000fe200008e0606 */
[----:B------:R-:W-:Y:S01]  /*8d50*/  LEA R6, P1, R7, R4, 0x1 ;  /* 0x0000000407067211 */ /* 0x000fe200078208ff */
[----:B------:R-:W-:Y:S01]  /*8d60*/  LDGSTS.E.BYPASS.LTC128B.128 [R224+0x4800], desc[UR26][R8.64] ;  /* 0x0480000008e07fae */ /* 0x000fe2000b981a1a */
[----:B------:R-:W-:Y:S02]  /*8d70*/  LEA.HI.X R15, R17, R3, R18, 0x6, P0 ;  /* 0x00000003110f7211 */ /* 0x000fe400000f3412 */
[----:B------:R-:W-:Y:S02]  /*8d80*/  LEA.HI.X R7, R7, R16, R13, 0x1, P1 ;  /* 0x0000001007077211 */ /* 0x000fe400008f0c0d */
[----:B------:R-:W-:Y:S02]  /*8d90*/  LEA R4, P0, R12, R4, 0x1 ;  /* 0x000000040c047211 */ /* 0x000fe400078008ff */
[----:B------:R-:W-:Y:S01]  /*8da0*/  LOP3.LUT R2, R214, R235, R217, 0x96, !PT ;  /* 0x000000ebd6027212 */ /* 0x000fe200078e96d9 */
[----:B------:R-:W-:Y:S01]  /*8db0*/  LDGSTS.E.BYPASS.LTC128B.128 [R224+0x5000], desc[UR26][R6.64] ;  /* 0x0500000006e07fae */ /* 0x000fe2000b981a1a */
[----:B------:R-:W-:Y:S02]  /*8dc0*/  LEA.HI.X R5, R12, R16, R15, 0x1, P0 ;  /* 0x000000100c057211 */ /* 0x000fe400000f0c0f */
[----:B------:R-:W-:Y:S01]  /*8dd0*/  ISETP.NE.AND P0, PT, R215, RZ, PT ;  /* 0x000000ffd700720c */ /* 0x000fe20003f05270 */
[----:B------:R-:W-:Y:S04]  /*8de0*/  IMAD.WIDE.U32 R2, R2, -0x326172a9, RZ ;  /* 0xcd9e8d5702027825 */ /* 0x000fe800078e00ff */
[----:B------:R1:W-:Y:S01]  /*8df0*/  LDGSTS.E.BYPASS.LTC128B.128 [R224+0x5800], desc[UR26][R4.64] ;  /* 0x0580000004e07fae */ /* 0x0003e2000b981a1a */
[C---:B------:R-:W-:Y:S02]  /*8e00*/  LOP3.LUT R136, R3.reuse, R241, RZ, 0x3c, !PT ;  /* 0x000000f103887212 */ /* 0x040fe400078e3cff */
[----:B------:R-:W-:Y:S03]  /*8e10*/  LOP3.LUT R3, R3, R244, RZ, 0x3c, !PT ;  /* 0x000000f403037212 */ /* 0x000fe600078e3cff */
[----:B------:R-:W-:Y:S02]  /*8e20*/  IMAD.WIDE.U32 R136, R136, -0x2daee0ad, RZ ;  /* 0xd2511f5388887825 */ /* 0x000fe400078e00ff */
[----:B------:R-:W-:Y:S08]  /*8e30*/  LDSM.16.M88.4 R128, [R211] ;  /* 0x00000000d380783b */ /* 0x000ff00000000200 */
[----:B------:R-:W1:Y:S08]  /*8e40*/  LDSM.16.M88.4 R16, [R208+0x2000] ;  /* 0x00200000d010783b */ /* 0x000e700000000200 */
[----:B------:R-:W2:Y:S08]  /*8e50*/  LDSM.16.M88.4 R124, [R211+0x1000] ;  /* 0x00100000d37c783b */ /* 0x000eb00000000200 */
[----:B------:R-:W3:Y:S08]  /*8e60*/  LDSM.16.M88.4 R32, [R208+0x2400] ;  /* 0x00240000d020783b */ /* 0x000ef00000000200 */
[----:B------:R-:W0:Y:S08]  /*8e70*/  LDGDEPBAR ;  /* 0x00000000000079af */ /* 0x000e300000000000 */
[----:B------:R-:W4:Y:S08]  /*8e80*/  LDSM.16.M88.4 R48, [R208+0x2800] ;  /* 0x00280000d030783b */ /* 0x000f300000000200 */
[----:B------:R-:W5:Y:S01]  /*8e90*/  LDSM.16.M88.4 R64, [R208+0x2c00] ;  /* 0x002c0000d040783b */ /* 0x000f620000000200 */
        /* <DEDUP_REMOVED lines=16> */
[-C--:B----4-:R-:W-:Y:S07]  /*8fa0*/  HMMA.16816.F32 R36, R128, R48.reuse, RZ ;  /* 0x000000308024723c */ /* 0x090fee00000018ff */
[----:B------:R-:W4:Y:S01]  /*8fb0*/  LDSM.16.M88.4 R192, [R210+0x2800] ;  /* 0x00280000d2c0783b */ /* 0x000f220000000200 */
[C---:B------:R-:W-:Y:S07]  /*8fc0*/  HMMA.16816.F32 R40, R124.reuse, R48, RZ ;  /* 0x000000307c28723c */ /* 0x040fee00000018ff */
[----:B------:R-:W4:Y:S01]  /*8fd0*/  LDSM.16.M88.4 R196, [R210+0x2c00] ;  /* 0x002c0000d2c4783b */ /* 0x000f220000000200 */
[-C--:B------:R-:W-:Y:S07]  /*8fe0*/  HMMA.16816.F32 R44, R124, R50.reuse, RZ ;  /* 0x000000327c2c723c */ /* 0x080fee00000018ff */
[----:B------:R-:W4:Y:S01]  /*8ff0*/  LDSM.16.M88.4 R200, [R210+0x3000] ;  /* 0x00300000d2c8783b */ /* 0x000f220000000200 */
[C---:B------:R-:W-:Y:S07]  /*9000*/  HMMA.16816.F32 R48, R128.reuse, R50, RZ ;  /* 0x000000328030723c */ /* 0x040fee00000018ff */
[----:B------:R-:W4:Y:S01]  /*9010*/  LDSM.16.M88.4 R204, [R210+0x3400] ;  /* 0x00340000d2cc783b */ /* 0x000f220000000200 */
[-C--:B-----5:R-:W-:Y:S08]  /*9020*/  HMMA.16816.F32 R52, R128, R64.reuse, RZ ;  /* 0x000000408034723c */ /* 0x0a0ff000000018ff */
        /* <DEDUP_REMOVED lines=19> */
[----:B------:R-:W1:Y:S07]  /*9160*/  LDSM.16.M88.4 R172, [R210+0x3800] ;  /* 0x00380000d2ac783b */ /* 0x000e6e0000000200 */
[-C--:B---3--:R-:W-:Y:S08]  /*9170*/  HMMA.16816.F32 R4, R176, R180.reuse, R4 ;  /* 0x000000b4b004723c */ /* 0x088ff00000001804 */
[C---:B------:R-:W-:Y:S08]  /*9180*/  HMMA.16816.F32 R8, R184.reuse, R180, R8 ;  /* 0x000000b4b808723c */ /* 0x040ff00000001808 */
[-C--:B------:R-:W-:Y:S03]  /*9190*/  HMMA.16816.F32 R12, R184, R182.reuse, R12 ;  /* 0x000000b6b80c723c */ /* 0x080fe6000000180c */
[----:B------:R-:W-:Y:S05]  /*91a0*/  FMNMX3.FTZ R135, R0, R4, R5, !PT ;  /* 0x0000000400877276 */ /* 0x000fea0007810005 */
[C---:B------:R-:W-:Y:S01]  /*91b0*/  HMMA.16816.F32 R16, R176.reuse, R182, R16 ;  /* 0x000000b6b010723c */ /* 0x040fe20000001810 */
[----:B------:R-:W2:Y:S01]  /*91c0*/  LDSM.16.M88.4 R180, [R210+0x3c00] ;  /* 0x003c0000d2b4783b */ /* 0x000ea20000000200 */
[----:B------:R-:W-:Y:S06]  /*91d0*/  DEPBAR.LE SB0, 0x0 ;  /* 0x000080000000791a */ /* 0x000fec0000000000 */
[-C--:B------:R-:W-:Y:S01]  /*91e0*/  HMMA.16816.F32 R20, R176, R188.reuse, R20 ;  /* 0x000000bcb014723c */ /* 0x080fe20000001814 */
[----:B------:R-:W-:Y:S07]  /*91f0*/  BAR.SYNC.DEFER_BLOCKING 0x0 ;  /* 0x0000000000007b1d */ /* 0x000fee0000010000 */
[C---:B------:R-:W-:Y:S04]  /*9200*/  HMMA.16816.F32 R24, R184.reuse, R188, R24 ;  /* 0x000000bcb818723c */ /* 0x040fe80000001818 */
[----:B------:R-:W-:Y:S01]  /*9210*/  VIADD R189, R217, 0xed9eba14 ;  /* 0xed9eba14d9bd7836 */ /* 0x000fe20000000000 */
[----:B------:R-:W-:Y:S01]  /*9220*/  FMNMX3.FTZ R135, R135, R16, R17, !PT ;  /* 0x0000001087877276 */ /* 0x000fe20007810011 */
[----:B------:R-:W-:Y:S02]  /*9230*/  VIADD R188, R217, 0xa9066899 ;  /* 0xa9066899d9bc7836 */ /* 0x000fe40000000000 */
[-C--:B------:R-:W-:Y:S03]  /*9240*/  HMMA.16816.F32 R28, R184, R190.reuse, R28 ;  /* 0x000000beb81c723c */ /* 0x080fe6000000181c */
[----:B------:R-:W-:Y:S05]  /*9250*/  FMNMX3.FTZ R135, R135, R20, R21, !PT ;  /* 0x0000001487877276 */ /* 0x000fea0007810015 */
[C---:B------:R-:W-:Y:S04]  /*9260*/  HMMA.16816.F32 R32, R176.reuse, R190, R32 ;  /* 0x000000beb020723c */ /* 0x040fe80000001820 */
[C---:B------:R-:W-:Y:S02]  /*9270*/  VIADD R191, R217.reuse, 0x76cf5d0a ;  /* 0x76cf5d0ad9bf7836 */ /* 0x040fe40000000000 */
[----:B------:R-:W-:Y:S02]  /*9280*/  VIADD R190, R217, 0x32370b8f ;  /* 0x32370b8fd9be7836 */ /* 0x000fe40000000000 */
[-C--:B----4-:R-:W-:Y:S03]  /*9290*/  HMMA.16816.F32 R36, R176, R192.reuse, R36 ;  /* 0x000000c0b024723c */ /* 0x090fe60000001824 */
[----:B------:R-:W-:Y:S05]  /*92a0*/  LOP3.LUT R133, R228, R191, R137, 0x96, !PT ;  /* 0x000000bfe4857212 */ /* 0x000fea00078e9689 */
[C---:B------:R-:W-:Y:S04]  /*92b0*/  HMMA.16816.F32 R40, R184.reuse, R192, R40 ;  /* 0x000000c0b828723c */ /* 0x040fe80000001828 */
[----:B------:R-:W-:Y:S04]  /*92c0*/  LOP3.LUT R192, R2, R243, RZ, 0x3c, !PT ;  /* 0x000000f302c07212 */ /* 0x000fe800078e3cff */
[-C--:B------:R-:W-:Y:S03]  /*92d0*/  HMMA.16816.F32 R44, R184, R194.reuse, R44 ;  /* 0x000000c2b82c723c */ /* 0x080fe6000000182c */
[----:B------:R-:W-:Y:S05]  /*92e0*/  IMAD.WIDE.U32 R192, R192, -0x2daee0ad, RZ ;  /* 0xd2511f53c0c07825 */ /* 0x000fea00078e00ff */
[C---:B------:R-:W-:Y:S04]  /*92f0*/  HMMA.16816.F32 R48, R176.reuse, R194, R48 ;  /* 0x000000c2b030723c */ /* 0x040fe80000001830 */
[----:B------:R-:W-:Y:S01]  /*9300*/  LOP3.LUT R194, R2, R240, RZ, 0x3c, !PT ;  /* 0x000000f002c27212 */ /* 0x000fe200078e3cff */
[----:B------:R-:W-:Y:S03]  /*9310*/  IMAD.WIDE.U32 R2, R3, -0x2daee0ad, RZ ;  /* 0xd2511f5303027825 */ /* 0x000fe600078e00ff */
[-C--:B------:R-:W-:Y:S03]  /*9320*/  HMMA.16816.F32 R52, R176, R196.reuse, R52 ;  /* 0x000000c4b034723c */ /* 0x080fe60000001834 */
[----:B------:R-:W-:Y:S01]  /*9330*/  IMAD.WIDE.U32 R194, R194, -0x2daee0ad, RZ ;  /* 0xd2511f53c2c27825 */ /* 0x000fe200078e00ff */
[----:B------:R-:W-:Y:S02]  /*9340*/  LOP3.LUT R3, R246, R191, R3, 0x96, !PT ;  /* 0x000000bff6037212 */ /* 0x000fe400078e9603 */
[C---:B------:R-:W-:Y:S02]  /*9350*/  LOP3.LUT R2, R190.reuse, R2, R193, 0x96, !PT ;  /* 0x00000002be027212 */ /* 0x040fe400078e96c1 */
[C---:B------:R-:W-:Y:S04]  /*9360*/  HMMA.16816.F32 R56, R184.reuse, R196, R56 ;  /* 0x000000c4b838723c */ /* 0x040fe80000001838 */
[----:B------:R-:W-:Y:S01]  /*9370*/  LOP3.LUT R136, R190, R136, R195, 0x96, !PT ;  /* 0x00000088be887212 */ /* 0x000fe200078e96c3 */
[----:B------:R-:W-:Y:S03]  /*9380*/  IMAD.WIDE.U32 R196, R133, -0x326172a9, RZ ;  /* 0xcd9e8d5785c47825 */ /* 0x000fe600078e00ff */
[-C--:B------:R-:W-:Y:S08]  /*9390*/  HMMA.16816.F32 R60, R184, R198.reuse, R60 ;  /* 0x000000c6b83c723c */ /* 0x080ff0000000183c */
[C---:B------:R-:W-:Y:S08]  /*93a0*/  HMMA.16816.F32 R64, R176.reuse, R198, R64 ;  /* 0x000000c6b040723c */ /* 0x040ff00000001840 */
[-C--:B------:R-:W-:Y:S08]  /*93b0*/  HMMA.16816.F32 R68, R176, R200.reuse, R68 ;  /* 0x000000c8b044723c */ /* 0x080ff00000001844 */
[C---:B------:R-:W-:Y:S04]  /*93c0*/  HMMA.16816.F32 R72, R184.reuse, R200, R72 ;  /* 0x000000c8b848723c */ /* 0x040fe80000001848 */
[----:B------:R-:W-:Y:S04]  /*93d0*/  IMAD.WIDE.U32 R200, R2, -0x326172a9, RZ ;  /* 0xcd9e8d5702c87825 */ /* 0x000fe800078e00ff */
[-C--:B------:R-:W-:Y:S03]  /*93e0*/  HMMA.16816.F32 R76, R184, R202.reuse, R76 ;  /* 0x000000cab84c723c */ /* 0x080fe6000000184c */
[----:B------:R-:W-:Y:S05]  /*93f0*/  VIADD R2, R214, 0x1 ;  /* 0x00000001d6027836 */ /* 0x000fea0000000000 */
[----:B------:R-:W-:Y:S01]  /*9400*/  LOP3.LUT R2, R235, R217, R2, 0x96, !PT ;  /* 0x000000d9eb027212 */ /* 0x000fe200078e9602 */
[C---:B------:R-:W-:Y:S04]  /*9410*/  HMMA.16816.F32 R80, R176.reuse, R202, R80 ;  /* 0x000000cab050723c */ /* 0x040fe80000001850 */
[----:B------:R-:W-:Y:S04]  /*9420*/  IMAD.WIDE.U32 R202, R136, -0x326172a9, RZ ;  /* 0xcd9e8d5788ca7825 */ /* 0x000fe800078e00ff */
[-C--:B------:R-:W-:Y:S03]  /*9430*/  HMMA.16816.F32 R84, R176, R204.reuse, R84 ;  /* 0x000000ccb054723c */ /* 0x080fe60000001854 */
[----:B------:R-:W-:Y:S01]  /*9440*/  LOP3.LUT R196, R223, R196, R203, 0x96, !PT ;  /* 0x000000c4dfc47212 */ /* 0x000fe200078e96cb */
[----:B------:R-:W-:Y:S01]  /*9450*/  IMAD.WIDE.U32 R136, R3, -0x326172a9, RZ ;  /* 0xcd9e8d5703887825 */ /* 0x000fe200078e00ff */
[-C--:B------:R-:W-:Y:S03]  /*9460*/  LOP3.LUT R3, R232, R218.reuse, R197, 0x96, !PT ;  /* 0x000000dae8037212 */ /* 0x080fe600078e96c5 */
[C---:B------:R-:W-:Y:S04]  /*9470*/  HMMA.16816.F32 R88, R184.reuse, R204, R88 ;  /* 0x000000ccb858723c */ /* 0x040fe80000001858 */
[----:B------:R-:W-:Y:S01]  /*9480*/  LOP3.LUT R133, R236, R218, R137, 0x96, !PT ;  /* 0x000000daec857212 */ /* 0x000fe200078e9689 */
[----:B------:R-:W-:Y:S01]  /*9490*/  IMAD.WIDE.U32 R196, R196, -0x2daee0ad, RZ ;  /* 0xd2511f53c4c47825 */ /* 0x000fe200078e00ff */
[----:B------:R-:W-:Y:S02]  /*94a0*/  LOP3.LUT R195, R223, R136, R201, 0x96, !PT ;  /* 0x00000088dfc37212 */ /* 0x000fe400078e96c9 */
[-C--:B------:R-:W-:Y:S03]  /*94b0*/  HMMA.16816.F32 R92, R184, R206.reuse, R92 ;  /* 0x000000ceb85c723c */ /* 0x080fe6000000185c */
[----:B------:R-:W-:Y:S04]  /*94c0*/  IMAD.WIDE.U32 R198, R133, -0x2daee0ad, RZ ;  /* 0xd2511f5385c67825 */ /* 0x000fe800078e00ff */
[----:B------:R-:W-:Y:S01]  /*94d0*/  IMAD.WIDE.U32 R136, R2, -0x326172a9, RZ ;  /* 0xcd9e8d5702887825 */ /* 0x000fe200078e00ff */
[----:B------:R-:W-:Y:S01]  /*94e0*/  LOP3.LUT R192, R189, R192, R199, 0x96, !PT ;  /* 0x000000c0bdc07212 */ /* 0x000fe200078e96c7 */
[C---:B------:R-:W-:Y:S04]  /*94f0*/  HMMA.16816.F32 R96, R176.reuse, R206, R96 ;  /* 0x000000ceb060723c */ /* 0x040fe80000001860 */
[C---:B------:R-:W-:Y:S01]  /*9500*/  LOP3.LUT R2, R137.reuse, R244, RZ, 0x3c, !PT ;  /* 0x000000f489027212 */ /* 0x040fe200078e3cff */
[----:B------:R-:W-:Y:S01]  /*9510*/  IMAD.WIDE.U32 R204, R192, -0x326172a9, RZ ;  /* 0xcd9e8d57c0cc7825 */ /* 0x000fe200078e00ff */
[C---:B------:R-:W-:Y:S02]  /*9520*/  LOP3.LUT R193, R136.reuse, R243, RZ, 0x3c, !PT ;  /* 0x000000f388c17212 */ /* 0x040fe400078e3cff */
[----:B------:R-:W-:Y:S01]  /*9530*/  LOP3.LUT R220, R137, R241, RZ, 0x3c, !PT ;  /* 0x000000f189dc7212 */ /* 0x000fe200078e3cff */
[-C--:B-1----:R-:W-:Y:S03]  /*9540*/  HMMA.16816.F32 R100, R176, R172.reuse, R100 ;  /* 0x000000acb064723c */ /* 0x082fe60000001864 */
[----:B------:R-:W-:Y:S01]  /*9550*/  LOP3.LUT R219, R136, R240, RZ, 0x3c, !PT ;  /* 0x000000f088db7212 */ /* 0x000fe200078e3cff */
[----:B------:R-:W-:Y:S01]  /*9560*/  IMAD.WIDE.U32 R192, R193, -0x2daee0ad, RZ ;  /* 0xd2511f53c1c07825 */ /* 0x000fe200078e00ff */
[----:B------:R-:W-:Y:S03]  /*9570*/  LOP3.LUT R199, R222, R200, R205, 0x96, !PT ;  /* 0x000000c8dec77212 */ /* 0x000fe600078e96cd */
[C---:B------:R-:W-:Y:S04]  /*9580*/  HMMA.16816.F32 R104, R184.reuse, R172, R104 ;  /* 0x000000acb868723c */ /* 0x040fe80000001868 */
[----:B------:R-:W-:Y:S04]  /*9590*/  IMAD.WIDE.U32 R172, R3, -0x2daee0ad, RZ ;  /* 0xd2511f5303ac7825 */ /* 0x000fe800078e00ff */
[-C--:B------:R-:W-:Y:S03]  /*95a0*/  HMMA.16816.F32 R108, R184, R174.reuse, R108 ;  /* 0x000000aeb86c723c */ /* 0x080fe6000000186c */
[----:B------:R-:W-:Y:S01]  /*95b0*/  LOP3.LUT R133, R189, R194, R173, 0x96, !PT ;  /* 0x000000c2bd857212 */ /* 0x000fe200078e96ad */
[----:B------:R-:W-:Y:S01]  /*95c0*/  IMAD.WIDE.U32 R194, R195, -0x2daee0ad, RZ ;  /* 0xd2511f53c3c27825 */ /* 0x000fe200078e00ff */
[C---:B------:R-:W-:Y:S03]  /*95d0*/  LOP3.LUT R3, R188.reuse, R172, R197, 0x96, !PT ;  /* 0x000000acbc037212 */ /* 0x040fe600078e96c5 */
[C---:B------:R-:W-:Y:S04]  /*95e0*/  HMMA.16816.F32 R112, R176.reuse, R174, R112 ;  /* 0x000000aeb070723c */ /* 0x040fe80000001870 */
[----:B------:R-:W-:Y:S01]  /*95f0*/  IMAD.WIDE.U32 R136, R3, -0x326172a9, RZ ;  /* 0xcd9e8d5703887825 */ /* 0x000fe200078e00ff */
[----:B------:R-:W-:Y:S03]  /*9600*/  LOP3.LUT R3, R188, R198, R195, 0x96, !PT ;  /* 0x000000c6bc037212 */ /* 0x000fe600078e96c3 */
[-C--:B--2---:R-:W-:Y:S03]  /*9610*/  HMMA.16816.F32 R116, R176, R180.reuse, R116 ;  /* 0x000000b4b074723c */ /* 0x084fe60000001874 */
[----:B------:R-:W-:Y:S01]  /*9620*/  PRMT R206, R136, 0x7773, RZ ;  /* 0x0000777388ce7816 */ /* 0x000fe200000000ff */
[----:B------:R-:W-:Y:S01]  /*9630*/  IMAD.WIDE.U32 R174, R2, -0x2daee0ad, RZ ;  /* 0xd2511f5302ae7825 */ /* 0x000fe200078e00ff */
[----:B------:R-:W-:Y:S02]  /*9640*/  FMNMX3.FTZ R2, R134, R8, R9, !PT ;  /* 0x0000000886027276 */ /* 0x000fe40007810009 */
[C---:B------:R-:W-:Y:S01]  /*9650*/  PRMT R205, R136.reuse, 0x7772, RZ ;  /* 0x0000777288cd7816 */ /* 0x040fe200000000ff */
[C---:B------:R-:W-:Y:S04]  /*9660*/  HMMA.16816.F32 R120, R184.reuse, R180, R120 ;  /* 0x000000b4b878723c */ /* 0x040fe80000001878 */
[----:B------:R-:W-:Y:S01]  /*9670*/  PRMT R203, R136, 0x7771, RZ ;  /* 0x0000777188cb7816 */ /* 0x000fe200000000ff */
[----:B------:R-:W-:Y:S01]  /*9680*/  IMAD.WIDE.U32 R180, R3, -0x326172a9, RZ ;  /* 0xcd9e8d5703b47825 */ /* 0x000fe200078e00ff */
[----:B------:R-:W-:Y:S02]  /*9690*/  FMNMX3.FTZ R3, R132, R6, R7, !PT ;  /* 0x0000000684037276 */ /* 0x000fe40007810007 */
[----:B------:R-:W-:Y:S01]  /*96a0*/  LOP3.LUT R201, R190, R174, R193, 0x96, !PT ;  /* 0x000000aebec97212 */ /* 0x000fe200078e96c1 */
[----:B------:R-:W-:Y:S01]  /*96b0*/  IMAD.MOV.U32 R200, RZ, RZ, R136 ;  /* 0x000000ffffc87224 */ /* 0x000fe200078e0088 */
[----:B------:R-:W-:Y:S01]  /*96c0*/  FMNMX3.FTZ R136, R2, R12, R13, !PT ;  /* 0x0000000c02887276 */ /* 0x000fe2000781000d */
[----:B------:R-:W-:Y:S01]  /*96d0*/  IMAD.WIDE.U32 R172, R133, -0x326172a9, RZ ;  /* 0xcd9e8d5785ac7825 */ /* 0x000fe200078e00ff */
[----:B------:R-:W-:Y:S01]  /*96e0*/  FMNMX3.FTZ R2, R3, R18, R19, !PT ;  /* 0x0000001203027276 */ /* 0x000fe20007810013 */
[-C--:B------:R-:W-:Y:S03]  /*96f0*/  HMMA.16816.F32 R124, R184, R182.reuse, R124 ;  /* 0x000000b6b87c723c */ /* 0x080fe6000000187c */
[----:B------:R-:W-:Y:S01]  /*9700*/  FMNMX3.FTZ R3, R135, R32, R33, !PT ;  /* 0x0000002087037276 */ /* 0x000fe20007810021 */
[----:B------:R-:W-:Y:S01]  /*9710*/  IMAD.MOV.U32 R187, RZ, RZ, R180 ;  /* 0x000000ffffbb7224 */ /* 0x000fe200078e00b4 */
[----:B------:R-:W-:Y:S02]  /*9720*/  FMNMX3.FTZ R136, R136, R24, R25, !PT ;  /* 0x0000001888887276 */ /* 0x000fe40007810019 */
[----:B------:R-:W-:Y:S01]  /*9730*/  LOP3.LUT R133, R221, R172, R137, 0x96, !PT ;  /* 0x000000acdd857212 */ /* 0x000fe200078e9689 */
        /* <DEDUP_REMOVED lines=30> */
[----:B------:R-:W-:Y:S02]  /*9920*/  LOP3.LUT R173, R222, R202, R173, 0x96, !PT ;  /* 0x000000cadead7212 */ /* 0x000fe400078e96ad */
[----:B------:R-:W-:Y:S02]  /*9930*/  FMNMX3.FTZ R135, R135, R104, R105, !PT ;  /* 0x0000006887877276 */ /* 0x000fe40007810069 */
[----:B------:R-:W-:Y:S01]  /*9940*/  FMNMX3.FTZ R2, R2, R102, R103, !PT ;  /* 0x0000006602027276 */ /* 0x000fe20007810067 */
[----:B------:R-:W-:Y:S01]  /*9950*/  IMAD.WIDE.U32 R136, R173, -0x2daee0ad, RZ ;  /* 0xd2511f53ad887825 */ /* 0x000fe200078e00ff */
[----:B------:R-:W-:Y:S02]  /*9960*/  FMNMX3.FTZ R3, R3, R116, R117, !PT ;  /* 0x0000007403037276 */ /* 0x000fe40007810075 */
[----:B------:R-:W-:Y:S02]  /*9970*/  LOP3.LUT R172, R221, R204, R181, 0x96, !PT ;  /* 0x000000ccddac7212 */ /* 0x000fe400078e96b5 */
[C---:B------:R-:W-:Y:S02]  /*9980*/  PRMT R185, R180.reuse, 0x7773, RZ ;  /* 0x00007773b4b97816 */ /* 0x040fe400000000ff */
[C---:B------:R-:W-:Y:S02]  /*9990*/  PRMT R184, R180.reuse, 0x7772, RZ ;  /* 0x00007772b4b87816 */ /* 0x040fe400000000ff */
[----:B------:R-:W-:Y:S02]  /*99a0*/  PRMT R198, R180, 0x7771, RZ ;  /* 0x00007771b4c67816 */ /* 0x000fe400000000ff */
[----:B------:R-:W-:Y:S02]  /*99b0*/  LOP3.LUT R202, R246, R191, R175, 0x96, !PT ;  /* 0x000000bff6ca7212 */ /* 0x000fe400078e96af */
[----:B------:R-:W-:Y:S02]  /*99c0*/  PRMT R207, R205, 0x5410, R206 ;  /* 0x00005410cdcf7816 */ /* 0x000fe400000000ce */
[----:B------:R-:W-:Y:S02]  /*99d0*/  FMNMX3.FTZ R182, R135, R108, R109, !PT ;  /* 0x0000006c87b67276 */ /* 0x000fe4000781006d */
[----:B------:R-:W-:Y:S02]  /*99e0*/  FMNMX3.FTZ R181, R2, R114, R115, !PT ;  /* 0x0000007202b57276 */ /* 0x000fe40007810073 */
[----:B------:R-:W-:Y:S01]  /*99f0*/  FMNMX3.FTZ R180, R3, R128, R129, !PT ;  /* 0x0000008003b47276 */ /* 0x000fe20007810081 */
[----:B------:R-:W-:Y:S06]  /*9a00*/  @P0 BRA `(.L_x_277) ;  /* 0xffffffec00e80947 */ /* 0x000fec000383ffff */
.L_x_276:
[----:B------:R-:W-:Y:S01]  /*9a10*/  FMNMX3.FTZ R135, R181, R118, R119, !PT ;  /* 0x00000076b5877276 */ /* 0x000fe20007810077 */
[----:B------:R2:W-:Y:S01]  /*9a20*/  STL.64 [R1+0x78], R162 ;  /* 0x000078a201007387 */ /* 0x0005e20000100a00 */
[----:B------:R-:W-:Y:S01]  /*9a30*/  FMNMX3.FTZ R173, R182, R120, R121, !PT ;  /* 0x00000078b6ad7276 */ /* 0x000fe20007810079 */
[----:B------:R-:W-:Y:S01]  /*9a40*/  VIADD R225, R217, 0x646e171e ;  /* 0x646e171ed9e17836 */ /* 0x000fe20000000000 */
[----:B------:R-:W-:Y:S01]  /*9a50*/  FMNMX3.FTZ R135, R135, R130, R131, !PT ;  /* 0x0000008287877276 */ /* 0x000fe20007810083 */
[----:B-1----:R-:W-:Y:S01]  /*9a60*/  IMAD.WIDE.U32 R2, R199, -0x2daee0ad, RZ ;  /* 0xd2511f53c7027825 */ /* 0x002fe200078e00ff */
[----:B------:R-:W-:Y:S01]  /*9a70*/  FMNMX3.FTZ R173, R173, R124, R125, !PT ;  /* 0x0000007cadad7276 */ /* 0x000fe2000781007d */
[----:B------:R1:W-:Y:S01]  /*9a80*/  STL.64 [R1+0x70], R210 ;  /* 0x000070d201007387 */ /* 0x0003e20000100a00 */
[C---:B------:R-:W-:Y:S01]  /*9a90*/  LOP3.LUT R174, R225.reuse, R196, R137, 0x96, !PT ;  /* 0x000000c4e1ae7212 */ /* 0x040fe200078e9689 */
[----:B------:R-:W-:Y:S01]  /*9aa0*/  IMAD.MOV.U32 R199, RZ, RZ, R2 ;  /* 0x000000ffffc77224 */ /* 0x000fe200078e0002 */
[----:B------:R-:W-:Y:S01]  /*9ab0*/  FMNMX3.FTZ R137, R138, R10, R11, !PT ;  /* 0x0000000a8a897276 */ /* 0x000fe2000781000b */
[----:B------:R-:W-:Y:S01]  /*9ac0*/  IMAD.MOV.U32 R186, RZ, RZ, R136 ;  /* 0x000000ffffba7224 */ /* 0x000fe200078e0088 */
[----:B------:R-:W-:Y:S01]  /*9ad0*/  LOP3.LUT R175, R225, R194, R3, 0x96, !PT ;  /* 0x000000c2e1af7212 */ /* 0x000fe200078e9603 */
[----:B------:R-:W3:Y:S01]  /*9ae0*/  SHFL.BFLY PT, R176, R180, 0x2, 0x1f ;  /* 0x0c401f00b4b07f89 */ /* 0x000ee200000e0000 */
[----:B------:R-:W-:Y:S02]  /*9af0*/  FMNMX3.FTZ R137, R137, R14, R15, !PT ;  /* 0x0000000e89897276 */ /* 0x000fe4000781000f */
[----:B------:R-:W-:Y:S05]  /*9b00*/  PRMT R206, R184, 0x5410, R185 ;  /* 0x00005410b8ce7816 */ /* 0x000fea00000000b9 */
[----:B------:R-:W4:Y:S01]  /*9b10*/  SHFL.BFLY PT, R178, R135, 0x2, 0x1f ;  /* 0x0c401f0087b27f89 */ /* 0x000f2200000e0000 */
[----:B------:R-:W-:Y:S02]  /*9b20*/  FMNMX3.FTZ R3, R137, R26, R27, !PT ;  /* 0x0000001a89037276 */ /* 0x000fe4000781001b */
[----:B------:R-:W-:Y:S05]  /*9b30*/  LOP3.LUT R177, R187, 0xff, RZ, 0xc0, !PT ;  /* 0x000000ffbbb17812 */ /* 0x000fea00078ec0ff */
[----:B------:R-:W4:Y:S01]  /*9b40*/  SHFL.BFLY PT, R179, R173, 0x2, 0x1f ;  /* 0x0c401f00adb37f89 */ /* 0x000f2200000e0000 */
[----:B------:R-:W-:Y:S02]  /*9b50*/  FMNMX3.FTZ R3, R3, R30, R31, !PT ;  /* 0x0000001e03037276 */ /* 0x000fe4000781001f */
[C---:B------:R-:W-:Y:S02]  /*9b60*/  PRMT R184, R136.reuse, 0x7773, RZ ;  /* 0x0000777388b87816 */ /* 0x040fe400000000ff */
[----:B------:R-:W-:Y:S02]  /*9b70*/  FMNMX3.FTZ R3, R3, R42, R43, !PT ;  /* 0x0000002a03037276 */ /* 0x000fe4000781002b */
[C---:B------:R-:W-:Y:S01]  /*9b80*/  PRMT R183, R136.reuse, 0x7772, RZ ;  /* 0x0000777288b77816 */ /* 0x040fe200000000ff */
[----:B--2---:R-:W-:Y:S01]  /*9b90*/  IMAD.MOV.U32 R162, RZ, RZ, R228 ;  /* 0x000000ffffa27224 */ /* 0x004fe200078e00e4 */
[----:B------:R-:W-:Y:S01]  /*9ba0*/  PRMT R185, R136, 0x7771, RZ ;  /* 0x0000777188b97816 */ /* 0x000fe200000000ff */
[----:B------:R-:W-:Y:S01]  /*9bb0*/  IMAD.MOV.U32 R163, RZ, RZ, R229 ;  /* 0x000000ffffa37224 */ /* 0x000fe200078e00e5 */
[----:B------:R-:W-:Y:S02]  /*9bc0*/  LOP3.LUT R136, R200, 0xff, RZ, 0xc0, !PT ;  /* 0x000000ffc8887812 */ /* 0x000fe400078ec0ff */
[----:B------:R-:W-:Y:S01]  /*9bd0*/  FMNMX3.FTZ R3, R3, R46, R47, !PT ;  /* 0x0000002e03037276 */ /* 0x000fe2000781002f */
[----:B-1----:R-:W2:Y:S01]  /*9be0*/  LDL.64 R210, [R1+0x10] ;  /* 0x0000100001d27983 */ /* 0x002ea20000100a00 */
[C---:B------:R-:W-:Y:S02]  /*9bf0*/  PRMT R204, R2.reuse, 0x7773, RZ ;  /* 0x0000777302cc7816 */ /* 0x040fe400000000ff */
[C---:B------:R-:W-:Y:S02]  /*9c00*/  PRMT R197, R2.reuse, 0x7772, RZ ;  /* 0x0000777202c57816 */ /* 0x040fe400000000ff */
[----:B------:R-:W-:Y:S02]  /*9c10*/  PRMT R205, R2, 0x7771, RZ ;  /* 0x0000777102cd7816 */ /* 0x000fe400000000ff */
[----:B------:R-:W-:Y:S02]  /*9c20*/  LOP3.LUT R2, R133, 0xffff, RZ, 0xc0, !PT ;  /* 0x0000ffff85027812 */ /* 0x000fe400078ec0ff */
[----:B------:R-:W-:Y:S02]  /*9c30*/  PRMT R203, R136, 0x5410, R203 ;  /* 0x0000541088cb7816 */ /* 0x000fe400000000cb */
[----:B------:R-:W-:Y:S02]  /*9c40*/  FMNMX3.FTZ R136, R3, R58, R59, !PT ;  /* 0x0000003a03887276 */ /* 0x000fe4000781003b */
[----:B------:R-:W-:Y:S02]  /*9c50*/  SHF.R.U32.HI R2, RZ, 0x8, R2 ;  /* 0x00000008ff027819 */ /* 0x000fe40000011602 */
[----:B------:R-:W-:Y:S02]  /*9c60*/  FMNMX3.FTZ R136, R136, R62, R63, !PT ;  /* 0x0000003e88887276 */ /* 0x000fe4000781003f */
[----:B------:R-:W-:Y:S02]  /*9c70*/  PRMT R198, R177, 0x5410, R198 ;  /* 0x00005410b1c67816 */ /* 0x000fe400000000c6 */
[----:B------:R-:W-:Y:S02]  /*9c80*/  FMNMX3.FTZ R136, R136, R74, R75, !PT ;  /* 0x0000004a88887276 */ /* 0x000fe4000781004b */
[----:B------:R-:W-:Y:S02]  /*9c90*/  LOP3.LUT R186, R186, 0xff, RZ, 0xc0, !PT ;  /* 0x000000ffbaba7812 */ /* 0x000fe400078ec0ff */
[----:B------:R-:W-:Y:S02]  /*9ca0*/  PRMT R229, R183, 0x5410, R184 ;  /* 0x00005410b7e57816 */ /* 0x000fe400000000b8 */
[----:B------:R-:W-:Y:S02]  /*9cb0*/  PRMT R186, R186, 0x5410, R185 ;  /* 0x00005410baba7816 */ /* 0x000fe400000000b9 */
[----:B------:R-:W-:Y:S02]  /*9cc0*/  PRMT R197, R197, 0x5410, R204 ;  /* 0x00005410c5c57816 */ /* 0x000fe400000000cc */
[----:B---3--:R-:W-:Y:S02]  /*9cd0*/  FMNMX.FTZ R137, R180, R176, !PT ;  /* 0x000000b0b4897209 */ /* 0x008fe40007810000 */
[----:B----4-:R-:W-:Y:S02]  /*9ce0*/  FMNMX.FTZ R135, R135, R178, !PT ;  /* 0x000000b287877209 */ /* 0x010fe40007810000 */
[----:B------:R-:W-:Y:S01]  /*9cf0*/  PRMT R178, R133, 0x7632, R178 ;  /* 0x0000763285b27816 */ /* 0x000fe200000000b2 */
[----:B------:R-:W1:Y:S01]  /*9d00*/  SHFL.BFLY PT, R181, R137, 0x1, 0x1f ;  /* 0x0c201f0089b57f89 */ /* 0x000e6200000e0000 */
[----:B------:R-:W-:Y:S02]  /*9d10*/  FMNMX.FTZ R173, R173, R179, !PT ;  /* 0x000000b3adad7209 */ /* 0x000fe40007810000 */
[----:B------:R-:W-:Y:S05]  /*9d20*/  LOP3.LUT R187, R178, 0xff, RZ, 0xc0, !PT ;  /* 0x000000ffb2bb7812 */ /* 0x000fea00078ec0ff */
[----:B------:R-:W3:Y:S01]  /*9d30*/  SHFL.BFLY PT, R180, R135, 0x1, 0x1f ;  /* 0x0c201f0087b47f89 */ /* 0x000ee200000e0000 */
[----:B------:R-:W-:Y:S02]  /*9d40*/  LOP3.LUT R176, R133, 0xff, RZ, 0xc0, !PT ;  /* 0x000000ff85b07812 */ /* 0x000fe400078ec0ff */
[----:B------:R-:W-:Y:S05]  /*9d50*/  SHF.R.U32.HI R179, RZ, 0x18, R133 ;  /* 0x00000018ffb37819 */ /* 0x000fea0000011685 */
[----:B------:R-:W4:Y:S01]  /*9d60*/  SHFL.BFLY PT, R178, R173, 0x1, 0x1f ;  /* 0x0c201f00adb27f89 */ /* 0x000f2200000e0000 */
[----:B------:R-:W-:Y:S01]  /*9d70*/  PRMT R196, R176, 0x5410, R2 ;  /* 0x00005410b0c47816 */ /* 0x000fe20000000002 */
[----:B------:R-:W-:Y:S01]  /*9d80*/  IMAD.WIDE.U32 R2, R202, -0x326172a9, RZ ;  /* 0xcd9e8d57ca027825 */ /* 0x000fe200078e00ff */
[----:B------:R-:W-:Y:S02]  /*9d90*/  FMNMX3.FTZ R133, R136, R78, R79, !PT ;  /* 0x0000004e88857276 */ /* 0x000fe4000781004f */
[----:B------:R-:W-:Y:S01]  /*9da0*/  PRMT R228, R187, 0x5410, R179 ;  /* 0x00005410bbe47816 */ /* 0x000fe200000000b3 */
[----:B------:R-:W-:Y:S05]  /*9db0*/  IMAD.WIDE.U32 R176, R201, -0x326172a9, RZ ;  /* 0xcd9e8d57c9b07825 */ /* 0x000fea00078e00ff */
[----:B------:R-:W-:Y:S02]  /*9dc0*/  LOP3.LUT R182, R223, R2, R177, 0x96, !PT ;  /* 0x00000002dfb67212 */ /* 0x000fe400078e96b1 */
[C---:B------:R-:W-:Y:S02]  /*9dd0*/  LOP3.LUT R2, R172.reuse, 0xffff, RZ, 0xc0, !PT ;  /* 0x0000ffffac027812 */ /* 0x040fe400078ec0ff */
[----:B------:R-:W-:Y:S01]  /*9de0*/  LOP3.LUT R177, R172, 0xff, RZ, 0xc0, !PT ;  /* 0x000000ffacb17812 */ /* 0x000fe200078ec0ff */
[----:B------:R-:W-:Y:S01]  /*9df0*/  IMAD.WIDE.U32 R182, R182, -0x2daee0ad, RZ ;  /* 0xd2511f53b6b67825 */ /* 0x000fe200078e00ff */
[----:B-1----:R-:W-:Y:S04]  /*9e00*/  FMNMX.FTZ R137, R137, R181, !PT ;  /* 0x000000b589897209 */ /* 0x002fe80007810000 */
[C---:B------:R-:W-:Y:S01]  /*9e10*/  FSETP.NEU.FTZ.AND P0, PT, R137.reuse, -INF , PT ;  /* 0xff8000008900780b */ /* 0x040fe20003f1d000 */
[----:B------:R-:W-:Y:S01]  /*9e20*/  FADD.FTZ R0, -R137, R0 ;  /* 0x0000000089007221 */ /* 0x000fe20000010100 */
[----:B--2---:R-:W-:Y:S02]  /*9e30*/  LOP3.LUT R136, R210, R218, R3, 0x96, !PT ;  /* 0x000000dad2887212 */ /* 0x004fe400078e9603 */
[----:B------:R-:W-:Y:S02]  /*9e40*/  FMNMX3.FTZ R3, R133, R90, R91, !PT ;  /* 0x0000005a85037276 */ /* 0x000fe4000781005b */
[----:B------:R-:W-:Y:S01]  /*9e50*/  SHF.R.U32.HI R133, RZ, 0x8, R2 ;  /* 0x00000008ff857819 */ /* 0x000fe20000011602 */
[----:B------:R-:W-:Y:S01]  /*9e60*/  IMAD.WIDE.U32 R194, R136, -0x2daee0ad, RZ ;  /* 0xd2511f5388c27825 */ /* 0x000fe200078e00ff */
[----:B---3--:R-:W-:Y:S02]  /*9e70*/  FMNMX.FTZ R136, R135, R180, !PT ;  /* 0x000000b487887209 */ /* 0x008fe40007810000 */
[----:B----4-:R-:W-:Y:S01]  /*9e80*/  FMNMX.FTZ R135, R173, R178, !PT ;  /* 0x000000b2ad877209 */ /* 0x010fe20007810000 */
[----:B------:R-:W-:Y:S01]  /*9e90*/  FMUL.FTZ R173, R137, UR4 ;  /* 0x0000000489ad7c20 */ /* 0x000fe20008410000 */
[----:B------:R-:W-:Y:S02]  /*9ea0*/  FMNMX3.FTZ R3, R3, R94, R95, !PT ;  /* 0x0000005e03037276 */ /* 0x000fe4000781005f */
[----:B------:R-:W-:Y:S02]  /*9eb0*/  LOP3.LUT R192, R189, R192, R195, 0x96, !PT ;  /* 0x000000c0bdc07212 */ /* 0x000fe400078e96c3 */
[----:B------:R-:W-:Y:S02]  /*9ec0*/  FSEL R173, R173, RZ, P0 ;  /* 0x000000ffadad7208 */ /* 0x000fe40000000000 */
[----:B------:R-:W-:Y:S01]  /*9ed0*/  FMNMX3.FTZ R3, R3, R106, R107, !PT ;  /* 0x0000006a03037276 */ /* 0x000fe2000781006b */
[----:B------:R-:W-:Y:S01]  /*9ee0*/  IMAD.WIDE.U32 R192, R192, -0x326172a9, RZ ;  /* 0xcd9e8d57c0c07825 */ /* 0x000fe200078e00ff */
[----:B------:R-:W-:Y:S03]  /*9ef0*/  PRMT R187, R177, 0x5410, R133 ;  /* 0x00005410b1bb7816 */ /* 0x000fe60000000085 */
[----:B------:R-:W-:Y:S01]  /*9f00*/  FFMA.FTZ R4, R4, UR4, -R173 ;  /* 0x0000000404047c23 */ /* 0x000fe200080108ad */
[----:B------:R-:W-:Y:S01]  /*9f10*/  FMNMX3.FTZ R2, R3, R110, R111, !PT ;  /* 0x0000006e03027276 */ /* 0x000fe2000781006f */
[----:B------:R-:W-:Y:S01]  /*9f20*/  FMUL.FTZ R3, R0, UR4 ;  /* 0x0000000400037c20 */ /* 0x000fe20008410000 */
[--C-:B------:R-:W-:Y:S01]  /*9f30*/  FFMA.FTZ R237, R84, UR4, -R173.reuse ;  /* 0x0000000454ed7c23 */ /* 0x100fe200080108ad */
[----:B------:R1:W-:Y:S01]  /*9f40*/  MUFU.EX2 R195, R4 ;  /* 0x0000000400c37308 */ /* 0x0003e20000000800 */
[--C-:B------:R-:W-:Y:S01]  /*9f50*/  FFMA.FTZ R236, R85, UR4, -R173.reuse ;  /* 0x0000000455ec7c23 */ /* 0x100fe200080108ad */
[--C-:B------:R-:W-:Y:S01]  /*9f60*/  FFMA.FTZ R21, R21, UR4, -R173.reuse ;  /* 0x0000000415157c23 */ /* 0x100fe200080108ad */
[--C-:B------:R-:W-:Y:S01]  /*9f70*/  FFMA.FTZ R20, R20, UR4, -R173.reuse ;  /* 0x0000000414147c23 */ /* 0x100fe200080108ad */
[--C-:B------:R-:W-:Y:S01]  /*9f80*/  FFMA.FTZ R36, R36, UR4, -R173.reuse ;  /* 0x0000000424247c23 */ /* 0x100fe200080108ad */
[--C-:B------:R-:W-:Y:S01]  /*9f90*/  FFMA.FTZ R251, R128, UR4, -R173.reuse ;  /* 0x0000000480fb7c23 */ /* 0x100fe200080108ad */
[----:B------:R-:W-:Y:S01]  /*9fa0*/  FFMA.FTZ R252, R129, UR4, -R173 ;  /* 0x0000000481fc7c23 */ /* 0x000fe200080108ad */
[----:B------:R-:W-:Y:S03]  /*9fb0*/  FSETP.NEU.FTZ.AND P0, PT, R136, -INF , PT ;  /* 0xff8000008800780b */ /* 0x000fe60003f1d000 */
[----:B------:R2:W-:Y:S01]  /*9fc0*/  MUFU.EX2 R133, R3 ;  /* 0x0000000300857308 */ /* 0x0005e20000000800 */
[----:B------:R-:W-:Y:S01]  /*9fd0*/  PRMT R177, R172, 0x7632, R177 ;  /* 0x00007632acb17816 */ /* 0x000fe200000000b1 */
[--C-:B------:R-:W-:Y:S01]  /*9fe0*/  FFMA.FTZ R16, R16, UR4, -R173.reuse ;  /* 0x0000000410107c23 */ /* 0x100fe200080108ad */
[----:B------:R-:W-:Y:S01]  /*9ff0*/  SHF.R.U32.HI R172, RZ, 0x18, R172 ;  /* 0x00000018ffac7819 */ /* 0x000fe200000116ac */
[--C-:B------:R-:W-:Y:S01]  /*a000*/  FFMA.FTZ R17, R17, UR4, -R173.reuse ;  /* 0x0000000411117c23 */ /* 0x100fe200080108ad */
[----:B------:R-:W-:Y:S01]  /*a010*/  LOP3.LUT R177, R177, 0xff, RZ, 0xc0, !PT ;  /* 0x000000ffb1b17812 */ /* 0x000fe200078ec0ff */
[----:B------:R-:W-:Y:S01]  /*a020*/  FFMA.FTZ R242, R100, UR4, -R173 ;  /* 0x0000000464f27c23 */ /* 0x000fe200080108ad */
[----:B------:R-:W-:Y:S03]  /*a030*/  FMNMX3.FTZ R0, R2, R122, R123, !PT ;  /* 0x0000007a02007276 */ /* 0x000fe6000781007b */
[----:B------:R-:W-:Y:S01]  /*a040*/  MUFU.EX2 R231, R16 ;  /* 0x0000001000e77308 */ /* 0x000fe20000000800 */
[----:B------:R-:W-:Y:S01]  /*a050*/  PRMT R200, R177, 0x5410, R172 ;  /* 0x00005410b1c87816 */ /* 0x000fe200000000ac */
[C---:B------:R-:W-:Y:S01]  /*a060*/  FADD.FTZ R2, -R136.reuse, R132 ;  /* 0x0000008488027221 */ /* 0x040fe20000010100 */
[----:B------:R-:W-:Y:S01]  /*a070*/  FMUL.FTZ R172, R136, UR4 ;  /* 0x0000000488ac7c20 */ /* 0x000fe20008410000 */
[----:B------:R-:W-:Y:S01]  /*a080*/  FMNMX3.FTZ R0, R0, R126, R127, !PT ;  /* 0x0000007e00007276 */ /* 0x000fe2000781007f */
[C---:B-1----:R-:W-:Y:S01]  /*a090*/  FMUL.FTZ R4, R135.reuse, UR4 ;  /* 0x0000000487047c20 */ /* 0x042fe20008410000 */
[----:B------:R-:W-:Y:S01]  /*a0a0*/  FMUL.FTZ R132, R2, UR4 ;  /* 0x0000000402847c20 */ /* 0x000fe20008410000 */
[C---:B------:R-:W-:Y:S03]  /*a0b0*/  FADD.FTZ R2, -R135.reuse, R134 ;  /* 0x0000008687027221 */ /* 0x040fe60000010100 */
[----:B------:R-:W-:Y:S01]  /*a0c0*/  MUFU.EX2 R248, R17 ;  /* 0x0000001100f87308 */ /* 0x000fe20000000800 */
[----:B------:R-:W-:Y:S01]  /*a0d0*/  FSEL R172, R172, RZ, P0 ;  /* 0x000000ffacac7208 */ /* 0x000fe20000000000 */
[----:B--2---:R-:W1:Y:S01]  /*a0e0*/  SHFL.BFLY PT, R3, R0, 0x2, 0x1f ;  /* 0x0c401f0000037f89 */ /* 0x004e6200000e0000 */
[----:B------:R-:W-:Y:S01]  /*a0f0*/  FSETP.NEU.FTZ.AND P0, PT, R135, -INF , PT ;  /* 0xff8000008700780b */ /* 0x000fe20003f1d000 */
[----:B------:R-:W-:Y:S01]  /*a100*/  FMUL.FTZ R2, R2, UR4 ;  /* 0x0000000402027c20 */ /* 0x000fe20008410000 */
[----:B------:R-:W-:Y:S01]  /*a110*/  LOP3.LUT R177, R222, R176, R193, 0x96, !PT ;  /* 0x000000b0deb17212 */ /* 0x000fe200078e96c1 */
[--C-:B------:R-:W-:Y:S01]  /*a120*/  FFMA.FTZ R6, R6, UR4, -R172.reuse ;  /* 0x0000000406067c23 */ /* 0x100fe200080108ac */
[----:B------:R-:W-:Y:S03]  /*a130*/  FSEL R4, R4, RZ, P0 ;  /* 0x000000ff04047208 */ /* 0x000fe60000000000 */
[----:B------:R2:W-:Y:S01]  /*a140*/  MUFU.EX2 R134, R2 ;  /* 0x0000000200867308 */ /* 0x0005e20000000800 */
[--C-:B------:R-:W-:Y:S01]  /*a150*/  FFMA.FTZ R38, R38, UR4, -R172.reuse ;  /* 0x0000000426267c23 */ /* 0x100fe200080108ac */
[----:B------:R-:W-:Y:S01]  /*a160*/  FFMA.FTZ R129, R87, UR4, -R172 ;  /* 0x0000000457817c23 */ /* 0x000fe200080108ac */
[--C-:B------:R-:W-:Y:S01]  /*a170*/  FFMA.FTZ R245, R101, UR4, -R173.reuse ;  /* 0x0000000465f57c23 */ /* 0x100fe200080108ad */
[--C-:B------:R-:W-:Y:S01]  /*a180*/  FFMA.FTZ R40, R40, UR4, -R4.reuse ;  /* 0x0000000428287c23 */ /* 0x100fe20008010804 */
[--C-:B------:R-:W-:Y:S01]  /*a190*/  FFMA.FTZ R44, R44, UR4, -R4.reuse ;  /* 0x000000042c2c7c23 */ /* 0x100fe20008010804 */
[--C-:B------:R-:W-:Y:S01]  /*a1a0*/  FFMA.FTZ R8, R8, UR4, -R4.reuse ;  /* 0x0000000408087c23 */ /* 0x100fe20008010804 */
[--C-:B------:R-:W-:Y:S03]  /*a1b0*/  FFMA.FTZ R9, R9, UR4, -R4.reuse ;  /* 0x0000000409097c23 */ /* 0x100fe60008010804 */
[----:B------:R3:W-:Y:S01]  /*a1c0*/  MUFU.EX2 R193, R6 ;  /* 0x0000000600c17308 */ /* 0x0007e20000000800 */
[--C-:B------:R-:W-:Y:S01]  /*a1d0*/  FFMA.FTZ R13, R13, UR4, -R4.reuse ;  /* 0x000000040d0d7c23 */ /* 0x100fe20008010804 */
[--C-:B------:R-:W-:Y:S01]  /*a1e0*/  FFMA.FTZ R12, R12, UR4, -R4.reuse ;  /* 0x000000040c0c7c23 */ /* 0x100fe20008010804 */
[--C-:B------:R-:W-:Y:S01]  /*a1f0*/  FFMA.FTZ R25, R25, UR4, -R4.reuse ;  /* 0x0000000419197c23 */ /* 0x100fe20008010804 */
[--C-:B------:R-:W-:Y:S01]  /*a200*/  FFMA.FTZ R28, R28, UR4, -R4.reuse ;  /* 0x000000041c1c7c23 */ /* 0x100fe20008010804 */
[--C-:B------:R-:W-:Y:S01]  /*a210*/  FFMA.FTZ R29, R29, UR4, -R4.reuse ;  /* 0x000000041d1d7c23 */ /* 0x100fe20008010804 */
[--C-:B------:R-:W-:Y:S01]  /*a220*/  FFMA.FTZ R24, R24, UR4, -R4.reuse ;  /* 0x0000000418187c23 */ /* 0x100fe20008010804 */
[----:B------:R-:W-:Y:S03]  /*a230*/  FFMA.FTZ R41, R41, UR4, -R4 ;  /* 0x0000000429297c23 */ /* 0x000fe60008010804 */
[----:B------:R4:W-:Y:S01]  /*a240*/  MUFU.EX2 R185, R8 ;  /* 0x0000000800b97308 */ /* 0x0009e20000000800 */
[----:B--2---:R-:W-:Y:S01]  /*a250*/  LOP3.LUT R2, R199, 0xff, RZ, 0xc0, !PT ;  /* 0x000000ffc7027812 */ /* 0x004fe200078ec0ff */
[----:B------:R-:W-:Y:S01]  /*a260*/  FFMA.FTZ R5, R5, UR4, -R173 ;  /* 0x0000000405057c23 */ /* 0x000fe200080108ad */
[----:B-1----:R-:W-:Y:S01]  /*a270*/  FMNMX.FTZ R0, R0, R3, !PT ;  /* 0x0000000300007209 */ /* 0x002fe20007810000 */
[----:B------:R-:W-:Y:S01]  /*a280*/  FFMA.FTZ R7, R7, UR4, -R172 ;  /* 0x0000000407077c23 */ /* 0x000fe200080108ac */
[----:B------:R-:W-:Y:S01]  /*a290*/  LOP3.LUT R3, R174, 0xffff, RZ, 0xc0, !PT ;  /* 0x0000ffffae037812 */ /* 0x000fe200078ec0ff */
[----:B------:R-:W-:Y:S01]  /*a2a0*/  FFMA.FTZ R45, R45, UR4, -R4 ;  /* 0x000000042d2d7c23 */ /* 0x000fe20008010804 */
[----:B------:R-:W-:Y:S03]  /*a2b0*/  PRMT R205, R2, 0x5410, R205 ;  /* 0x0000541002cd7816 */ /* 0x000fe600000000cd */
[----:B------:R-:W-:Y:S01]  /*a2c0*/  MUFU.EX2 R249, R5 ;  /* 0x0000000500f97308 */ /* 0x000fe20000000800 */
[C---:B---3--:R-:W-:Y:S01]  /*a2d0*/  PRMT R6, R174.reuse, 0x7632, R6 ;  /* 0x00007632ae067816 */ /* 0x048fe20000000006 */
[----:B------:R-:W1:Y:S01]  /*a2e0*/  SHFL.BFLY PT, R2, R0, 0x1, 0x1f ;  /* 0x0c201f0000027f89 */ /* 0x000e6200000e0000 */
[----:B------:R-:W-:Y:S01]  /*a2f0*/  LOP3.LUT R176, R174, 0xff, RZ, 0xc0, !PT ;  /* 0x000000ffaeb07812 */ /* 0x000fe200078ec0ff */
[----:B------:R-:W-:Y:S01]  /*a300*/  FFMA.FTZ R60, R60, UR4, -R4 ;  /* 0x000000043c3c7c23 */ /* 0x000fe20008010804 */
[----:B------:R-:W-:Y:S01]  /*a310*/  SHF.R.U32.HI R174, RZ, 0x18, R174 ;  /* 0x00000018ffae7819 */ /* 0x000fe200000116ae */
[----:B------:R-:W-:Y:S01]  /*a320*/  FFMA.FTZ R61, R61, UR4, -R4 ;  /* 0x000000043d3d7c23 */ /* 0x000fe20008010804 */
[----:B------:R-:W-:Y:S03]  /*a330*/  LOP3.LUT R6, R6, 0xff, RZ, 0xc0, !PT ;  /* 0x000000ff06067812 */ /* 0x000fe600078ec0ff */
[----:B------:R2:W-:Y:S01]  /*a340*/  MUFU.EX2 R201, R7 ;  /* 0x0000000700c97308 */ /* 0x0005e20000000800 */
[----:B----4-:R-:W-:Y:S01]  /*a350*/  SHF.R.U32.HI R8, RZ, 0x8, R3 ;  /* 0x00000008ff087819 */ /* 0x010fe20000011603 */
[----:B------:R-:W-:Y:S01]  /*a360*/  FFMA.FTZ R18, R18, UR4, -R172 ;  /* 0x0000000412127c23 */ /* 0x000fe200080108ac */
[----:B------:R-:W-:Y:S01]  /*a370*/  LOP3.LUT R3, R188, R194, R183, 0x96, !PT ;  /* 0x000000c2bc037212 */ /* 0x000fe200078e96b7 */
[----:B------:R-:W-:Y:S01]  /*a380*/  FFMA.FTZ R109, R109, UR4, -R4 ;  /* 0x000000046d6d7c23 */ /* 0x000fe20008010804 */
[----:B------:R-:W-:Y:S01]  /*a390*/  PRMT R183, R6, 0x5410, R174 ;  /* 0x0000541006b77816 */ /* 0x000fe200000000ae */
[----:B------:R-:W-:Y:S01]  /*a3a0*/  IMAD.WIDE.U32 R16, R177, -0x2daee0ad, RZ ;  /* 0xd2511f53b1107825 */ /* 0x000fe200078e00ff */
[----:B------:R-:W-:Y:S03]  /*a3b0*/  LOP3.LUT R6, R175, 0xffff, RZ, 0xc0, !PT ;  /* 0x0000ffffaf067812 */ /* 0x000fe600078ec0ff */
[----:B------:R3:W-:Y:S01]  /*a3c0*/  MUFU.EX2 R202, R18 ;  /* 0x0000001200ca7308 */ /* 0x0007e20000000800 */
[----:B------:R-:W-:Y:S01]  /*a3d0*/  PRMT R181, R176, 0x5410, R8 ;  /* 0x00005410b0b57816 */ /* 0x000fe20000000008 */
[----:B------:R-:W-:Y:S01]  /*a3e0*/  IMAD.WIDE.U32 R178, R3, -0x326172a9, RZ ;  /* 0xcd9e8d5703b27825 */ /* 0x000fe200078e00ff */
[----:B------:R-:W-:Y:S02]  /*a3f0*/  LOP3.LUT R8, R175, 0xff, RZ, 0xc0, !PT ;  /* 0x000000ffaf087812 */ /* 0x000fe400078ec0ff */
[----:B------:R-:W-:Y:S01]  /*a400*/  SHF.R.U32.HI R6, RZ, 0x8, R6 ;  /* 0x00000008ff067819 */ /* 0x000fe20000011606 */
[----:B------:R-:W-:Y:S01]  /*a410*/  FFMA.FTZ R32, R32, UR4, -R173 ;  /* 0x0000000420207c23 */ /* 0x000fe200080108ad */
[----:B------:R-:W-:Y:S03]  /*a420*/  LOP3.LUT R3, R221, R192, R179, 0x96, !PT ;  /* 0x000000c0dd037212 */ /* 0x000fe600078e96b3 */
[----:B------:R4:W4:Y:S01]  /*a430*/  MUFU.EX2 R199, R9 ;  /* 0x0000000900c77308 */ /* 0x0009220000000800 */
[----:B------:R-:W-:Y:S01]  /*a440*/  PRMT R179, R8, 0x5410, R6 ;  /* 0x0000541008b37816 */ /* 0x000fe20000000006 */
[----:B--2---:R-:W-:Y:S01]  /*a450*/  IMAD.MOV.U32 R7, RZ, RZ, R235 ;  /* 0x000000ffff077224 */ /* 0x004fe200078e00eb */
[C---:B------:R-:W-:Y:S01]  /*a460*/  PRMT R8, R178.reuse, 0x7773, RZ ;  /* 0x00007773b2087816 */ /* 0x040fe200000000ff */
[--C-:B------:R-:W-:Y:S01]  /*a470*/  FFMA.FTZ R235, R97, UR4, -R173.reuse ;  /* 0x0000000461eb7c23 */ /* 0x100fe200080108ad */
[----:B------:R-:W-:Y:S01]  /*a480*/  PRMT R6, R178, 0x7772, RZ ;  /* 0x00007772b2067816 */ /* 0x000fe200000000ff */
[--C-:B------:R-:W-:Y:S01]  /*a490*/  FFMA.FTZ R238, R113, UR4, -R173.reuse ;  /* 0x0000000471ee7c23 */ /* 0x100fe200080108ad */
[----:B-1----:R-:W-:Y:S03]  /*a4a0*/  FMNMX.FTZ R2, R0, R2, !PT ;  /* 0x0000000200027209 */ /* 0x002fe60007810000 */
[----:B------:R-:W-:Y:S01]  /*a4b0*/  MUFU.EX2 R132, R132 ;  /* 0x0000008400847308 */ /* 0x000fe20000000800 */
[----:B------:R-:W-:Y:S01]  /*a4c0*/  PRMT R184, R6, 0x5410, R8 ;  /* 0x0000541006b87816 */ /* 0x000fe20000000008 */
[----:B------:R-:W-:Y:S01]  /*a4d0*/  IMAD.MOV.U32 R6, RZ, RZ, R234 ;  /* 0x000000ffff067224 */ /* 0x000fe200078e00ea */
[----:B------:R-:W-:Y:S01]  /*a4e0*/  PRMT R5, R16, 0x7772, RZ ;  /* 0x0000777210057816 */ /* 0x000fe200000000ff */
[----:B------:R-:W-:Y:S01]  /*a4f0*/  FMUL.FTZ R174, R2, UR4 ;  /* 0x0000000402ae7c20 */ /* 0x000fe20008410000 */
[----:B------:R-:W-:Y:S01]  /*a500*/  PRMT R0, R175, 0x7632, R0 ;  /* 0x00007632af007816 */ /* 0x000fe20000000000 */
[----:B---3--:R-:W-:Y:S01]  /*a510*/  IMAD.MOV.U32 R18, RZ, RZ, R178 ;  /* 0x000000ffff127224 */ /* 0x008fe200078e00b2 */
[----:B------:R-:W-:Y:S03]  /*a520*/  MOV R100, R6 ;  /* 0x0000000600647202 */ /* 0x000fe60000000f00 */
[----:B------:R-:W-:Y:S01]  /*a530*/  MUFU.EX2 R41, R41 ;  /* 0x0000002900297308 */ /* 0x000fe20000000800 */
[----:B------:R-:W-:Y:S01]  /*a540*/  PRMT R6, R16, 0x7773, RZ ;  /* 0x0000777310067816 */ /* 0x000fe200000000ff */
[----:B------:R-:W-:Y:S01]  /*a550*/  FFMA.FTZ R177, R81, UR4, -R173 ;  /* 0x0000000451b17c23 */ /* 0x000fe200080108ad */
[----:B------:R-:W-:Y:S01]  /*a560*/  SHF.R.U32.HI R175, RZ, 0x18, R175 ;  /* 0x00000018ffaf7819 */ /* 0x000fe200000116af */
[----:B------:R-:W-:Y:S01]  /*a570*/  IMAD.MOV.U32 R81, RZ, RZ, R233 ;  /* 0x000000ffff517224 */ /* 0x000fe200078e00e9 */
[----:B------:R-:W-:Y:S01]  /*a580*/  PRMT R97, R5, 0x5410, R6 ;  /* 0x0000541005617816 */ /* 0x000fe20000000006 */
[--C-:B------:R-:W-:Y:S01]  /*a590*/  FFMA.FTZ R233, R68, UR4, -R173.reuse ;  /* 0x0000000444e97c23 */ /* 0x100fe200080108ad */
[----:B------:R-:W-:Y:S03]  /*a5a0*/  LOP3.LUT R0, R0, 0xff, RZ, 0xc0, !PT ;  /* 0x000000ff00007812 */ /* 0x000fe600078ec0ff */
[----:B------:R-:W-:Y:S01]  /*a5b0*/  MUFU.EX2 R177, R177 ;  /* 0x000000b100b17308 */ /* 0x000fe20000000800 */
[----:B------:R-:W-:Y:S01]  /*a5c0*/  FSETP.NEU.FTZ.AND P0, PT, R2, -INF , PT ;  /* 0xff8000000200780b */ /* 0x000fe20003f1d000 */
[----:B----4-:R-:W-:Y:S01]  /*a5d0*/  FFMA.FTZ R9, R116, UR4, -R173 ;  /* 0x0000000474097c23 */ /* 0x010fe200080108ad */
[----:B------:R-:W-:Y:S01]  /*a5e0*/  LOP3.LUT R5, R3, 0xffff, RZ, 0xc0, !PT ;  /* 0x0000ffff03057812 */ /* 0x000fe200078ec0ff */
[----:B------:R-:W-:Y:S01]  /*a5f0*/  IMAD.MOV.U32 R101, RZ, RZ, R7 ;  /* 0x000000ffff657224 */ /* 0x000fe200078e0007 */
[----:B------:R-:W-:Y:S01]  /*a600*/  PRMT R180, R178, 0x7771, RZ ;  /* 0x00007771b2b47816 */ /* 0x000fe200000000ff */
[----:B------:R-:W-:Y:S01]  /*a610*/  IMAD.MOV.U32 R7, RZ, RZ, R16 ;  /* 0x000000ffff077224 */ /* 0x000fe200078e0010 */
[----:B------:R-:W-:Y:S03]  /*a620*/  PRMT R178, R0, 0x5410, R175 ;  /* 0x0000541000b27816 */ /* 0x000fe600000000af */
[----:B------:R-:W-:Y:S01]  /*a630*/  MUFU.EX2 R233, R233 ;  /* 0x000000e900e97308 */ /* 0x000fe20000000800 */
[----:B------:R-:W-:Y:S01]  /*a640*/  FSEL R174, R174, RZ, P0 ;  /* 0x000000ffaeae7208 */ /* 0x000fe20000000000 */
[----:B------:R-:W-:Y:S01]  /*a650*/  FFMA.FTZ R35, R35, UR4, -R172 ;  /* 0x0000000423237c23 */ /* 0x000fe200080108ac */
[----:B------:R-:W-:Y:S01]  /*a660*/  LOP3.LUT R0, R225, R182, R17, 0x96, !PT ;  /* 0x000000b6e1007212 */ /* 0x000fe200078e9611 */
[----:B------:R-:W-:Y:S01]  /*a670*/  FFMA.FTZ R182, R80, UR4, -R173 ;  /* 0x0000000450b67c23 */ /* 0x000fe200080108ad */
[----:B------:R-:W-:Y:S01]  /*a680*/  LOP3.LUT R6, R3, 0xff, RZ, 0xc0, !PT ;  /* 0x000000ff03067812 */ /* 0x000fe200078ec0ff */
[----:B------:R-:W-:Y:S01]  /*a690*/  IMAD.MOV.U32 R80, RZ, RZ, R232 ;  /* 0x000000ffff507224 */ /* 0x000fe200078e00e8 */
[----:B------:R-:W-:Y:S03]  /*a6a0*/  SHF.R.U32.HI R5, RZ, 0x8, R5 ;  /* 0x00000008ff057819 */ /* 0x000fe60000011605 */
[----:B------:R-:W-:Y:S01]  /*a6b0*/  MUFU.EX2 R235, R235 ;  /* 0x000000eb00eb7308 */ /* 0x000fe20000000800 */
[----:B------:R-:W-:Y:S01]  /*a6c0*/  FFMA.FTZ R232, R69, UR4, -R173 ;  /* 0x0000000445e87c23 */ /* 0x000fe200080108ad */
[--C-:B------:R-:W-:Y:S01]  /*a6d0*/  FFMA.FTZ R15, R15, UR4, -R174.reuse ;  /* 0x000000040f0f7c23 */ /* 0x100fe200080108ae */
[----:B------:R-:W-:Y:S01]  /*a6e0*/  PRMT R69, R6, 0x5410, R5 ;  /* 0x0000541006457816 */ /* 0x000fe20000000005 */
[----:B------:R-:W-:Y:S01]  /*a6f0*/  FFMA.FTZ R43, R43, UR4, -R174 ;  /* 0x000000042b2b7c23 */ /* 0x000fe200080108ae */
[----:B------:R-:W-:Y:S01]  /*a700*/  PRMT R6, R3, 0x7632, R6 ;  /* 0x0000763203067816 */ /* 0x000fe20000000006 */
[--C-:B------:R-:W-:Y:S01]  /*a710*/  FFMA.FTZ R42, R42, UR4, -R174.reuse ;  /* 0x000000042a2a7c23 */ /* 0x100fe200080108ae */
[----:B------:R-:W-:Y:S03]  /*a720*/  SHF.R.U32.HI R5, RZ, 0x18, R3 ;  /* 0x00000018ff057819 */ /* 0x000fe60000011603 */
[----:B------:R1:W-:Y:S01]  /*a730*/  MUFU.EX2 R113, R15 ;  /* 0x0000000f00717308 */ /* 0x0003e20000000800 */
[----:B------:R-:W-:Y:S01]  /*a740*/  LOP3.LUT R3, R6, 0xff, RZ, 0xc0, !PT ;  /* 0x000000ff06037812 */ /* 0x000fe200078ec0ff */
[----:B------:R-:W-:Y:S01]  /*a750*/  FFMA.FTZ R14, R14, UR4, -R174 ;  /* 0x000000040e0e7c23 */ /* 0x000fe200080108ae */
[----:B------:R-:W-:Y:S01]  /*a760*/  PRMT R8, R16, 0x7771, RZ ;  /* 0x0000777110087816 */ /* 0x000fe200000000ff */
[----:B------:R-:W-:Y:S01]  /*a770*/  FFMA.FTZ R234, R96, UR4, -R173 ;  /* 0x0000000460ea7c23 */ /* 0x000fe200080108ad */
[----:B------:R-:W-:Y:S01]  /*a780*/  PRMT R68, R3, 0x5410, R5 ;  /* 0x0000541003447816 */ /* 0x000fe20000000005 */
[--C-:B------:R-:W-:Y:S01]  /*a790*/  FFMA.FTZ R192, R86, UR4, -R172.reuse ;  /* 0x0000000456c07c23 */ /* 0x100fe200080108ac */
[----:B------:R-:W-:Y:S03]  /*a7a0*/  LOP3.LUT R3, R18, 0xff, RZ, 0xc0, !PT ;  /* 0x000000ff12037812 */ /* 0x000fe600078ec0ff */
[----:B------:R2:W-:Y:S01]  /*a7b0*/  MUFU.EX2 R116, R14 ;  /* 0x0000000e00747308 */ /* 0x0005e20000000800 */
[----:B------:R-:W-:Y:S01]  /*a7c0*/  LOP3.LUT R5, R0, 0xff, RZ, 0xc0, !PT ;  /* 0x000000ff00057812 */ /* 0x000fe200078ec0ff */
[----:B------:R-:W-:Y:S01]  /*a7d0*/  FFMA.FTZ R23, R23, UR4, -R172 ;  /* 0x0000000417177c23 */ /* 0x000fe200080108ac */
[----:B------:R-:W-:Y:S01]  /*a7e0*/  PRMT R180, R3, 0x5410, R180 ;  /* 0x0000541003b47816 */ /* 0x000fe200000000b4 */
[----:B------:R-:W-:Y:S01]  /*a7f0*/  FFMA.FTZ R239, R112, UR4, -R173 ;  /* 0x0000000470ef7c23 */ /* 0x000fe200080108ad */
[----:B------:R-:W-:Y:S01]  /*a800*/  LOP3.LUT R3, R0, 0xffff, RZ, 0xc0, !PT ;  /* 0x0000ffff00037812 */ /* 0x000fe200078ec0ff */
[--C-:B------:R-:W-:Y:S01]  /*a810*/  FFMA.FTZ R19, R19, UR4, -R172.reuse ;  /* 0x0000000413137c23 */ /* 0x100fe200080108ac */
[----:B------:R-:W-:Y:S03]  /*a820*/  FFMA.FTZ R34, R34, UR4, -R172 ;  /* 0x0000000422227c23 */ /* 0x000fe600080108ac */
[----:B------:R-:W-:Y:S01]  /*a830*/  MUFU.EX2 R112, R13 ;  /* 0x0000000d00707308 */ /* 0x000fe20000000800 */
[----:B------:R-:W-:Y:S01]  /*a840*/  SHF.R.U32.HI R3, RZ, 0x8, R3 ;  /* 0x00000008ff037819 */ /* 0x000fe20000011603 */
[----:B-1----:R-:W-:Y:S02]  /*a850*/  IMAD.MOV.U32 R15, RZ, RZ, R81 ;  /* 0x000000ffff0f7224 */ /* 0x002fe400078e0051 */
[--C-:B------:R-:W-:Y:S01]  /*a860*/  FFMA.FTZ R27, R27, UR4, -R174.reuse ;  /* 0x000000041b1b7c23 */ /* 0x100fe200080108ae */
[--C-:B------:R-:W-:Y:S01]  /*a870*/  FFMA.FTZ R11, R11, UR4, -R174.reuse ;  /* 0x000000040b0b7c23 */ /* 0x100fe200080108ae */
[--C-:B------:R-:W-:Y:S01]  /*a880*/  PRMT R81, R5, 0x5410, R3.reuse ;  /* 0x0000541005517816 */ /* 0x100fe20000000003 */
[----:B------:R-:W-:Y:S01]  /*a890*/  FFMA.FTZ R26, R26, UR4, -R174 ;  /* 0x000000041a1a7c23 */ /* 0x000fe200080108ae */
[----:B------:R-:W-:Y:S02]  /*a8a0*/  PRMT R3, R0, 0x7632, R3 ;  /* 0x0000763200037816 */ /* 0x000fe40000000003 */
[----:B------:R-:W-:Y:S01]  /*a8b0*/  MUFU.EX2 R13, R32 ;  /* 0x00000020000d7308 */ /* 0x000fe20000000800 */
[----:B------:R-:W-:Y:S01]  /*a8c0*/  SHF.R.U32.HI R5, RZ, 0x18, R0 ;  /* 0x00000018ff057819 */ /* 0x000fe20000011600 */
[----:B--2---:R-:W-:Y:S01]  /*a8d0*/  IMAD.MOV.U32 R14, RZ, RZ, R80 ;  /* 0x000000ffff0e7224 */ /* 0x004fe200078e0050 */
[----:B------:R-:W-:Y:S01]  /*a8e0*/  LOP3.LUT R0, R3, 0xff, RZ, 0xc0, !PT ;  /* 0x000000ff03007812 */ /* 0x000fe200078ec0ff */
[--C-:B------:R-:W-:Y:S01]  /*a8f0*/  FFMA.FTZ R33, R33, UR4, -R173.reuse ;  /* 0x0000000421217c23 */ /* 0x100fe200080108ad */
[--C-:B------:R-:W-:Y:S01]  /*a900*/  FFMA.FTZ R175, R64, UR4, -R173.reuse ;  /* 0x0000000440af7c23 */ /* 0x100fe200080108ad */
[----:B------:R-:W-:Y:S01]  /*a910*/  FFMA.FTZ R176, R65, UR4, -R173 ;  /* 0x0000000441b07c23 */ /* 0x000fe200080108ad */
[----:B------:R-:W-:Y:S03]  /*a920*/  PRMT R80, R0, 0x5410, R5 ;  /* 0x0000541000507816 */ /* 0x000fe60000000005 */
[----:B------:R-:W-:Y:S01]  /*a930*/  MUFU.EX2 R32, R35 ;  /* 0x0000002300207308 */ /* 0x000fe20000000800 */
[----:B------:R-:W-:Y:S01]  /*a940*/  LOP3.LUT R0, R7, 0xff, RZ, 0xc0, !PT ;  /* 0x000000ff07007812 */ /* 0x000fe200078ec0ff */
[----:B------:R-:W-:Y:S01]  /*a950*/  FFMA.FTZ R10, R10, UR4, -R174 ;  /* 0x000000040a0a7c23 */ /* 0x000fe200080108ae */
[----:B------:R-:W-:Y:S02]  /*a960*/  IMAD.MOV.U32 R17, RZ, RZ, R199 ;  /* 0x000000ffff117224 */ /* 0x000fe400078e00c7 */
[--C-:B------:R-:W-:Y:S01]  /*a970*/  FFMA.FTZ R49, R49, UR4, -R173.reuse ;  /* 0x0000000431317c23 */ /* 0x100fe200080108ad */
[----:B------:R-:W-:Y:S01]  /*a980*/  PRMT R96, R0, 0x5410, R8 ;  /* 0x0000541000607816 */ /* 0x000fe20000000008 */
[--C-:B------:R-:W-:Y:S01]  /*a990*/  FFMA.FTZ R37, R37, UR4, -R173.reuse ;  /* 0x0000000425257c23 */ /* 0x100fe200080108ad */
[--C-:B------:R-:W-:Y:S02]  /*a9a0*/  FFMA.FTZ R52, R52, UR4, -R173.reuse ;  /* 0x0000000434347c23 */ /* 0x100fe400080108ad */
[----:B------:R-:W-:Y:S01]  /*a9b0*/  MUFU.EX2 R35, R23 ;  /* 0x0000001700237308 */ /* 0x000fe20000000800 */
[----:B------:R-:W-:Y:S01]  /*a9c0*/  FFMA.FTZ R53, R53, UR4, -R173 ;  /* 0x0000000435357c23 */ /* 0x000fe200080108ad */
[----:B------:R-:W-:Y:S02]  /*a9d0*/  IMAD.MOV.U32 R16, RZ, RZ, R201 ;  /* 0x000000ffff107224 */ /* 0x000fe400078e00c9 */
[--C-:B------:R-:W-:Y:S01]  /*a9e0*/  FFMA.FTZ R194, R99, UR4, -R172.reuse ;  /* 0x0000000463c27c23 */ /* 0x100fe200080108ac */
[--C-:B------:R-:W-:Y:S01]  /*a9f0*/  FFMA.FTZ R22, R22, UR4, -R172.reuse ;  /* 0x0000000416167c23 */ /* 0x100fe200080108ac */
[--C-:B------:R-:W-:Y:S01]  /*aa00*/  FFMA.FTZ R39, R39, UR4, -R172.reuse ;  /* 0x0000000427277c23 */ /* 0x100fe200080108ac */
[--C-:B------:R-:W-:Y:S01]  /*aa10*/  FFMA.FTZ R66, R66, UR4, -R172.reuse ;  /* 0x0000000442427c23 */ /* 0x100fe200080108ac */
[--C-:B------:R-:W-:Y:S02]  /*aa20*/  FFMA.FTZ R67, R67, UR4, -R172.reuse ;  /* 0x0000000443437c23 */ /* 0x100fe400080108ac */
[----:B------:R-:W-:Y:S01]  /*aa30*/  MUFU.EX2 R250, R19 ;  /* 0x0000001300fa7308 */ /* 0x000fe20000000800 */
[--C-:B------:R-:W-:Y:S01]  /*aa40*/  FFMA.FTZ R54, R54, UR4, -R172.reuse ;  /* 0x0000000436367c23 */ /* 0x100fe200080108ac */
[--C-:B------:R-:W-:Y:S01]  /*aa50*/  FFMA.FTZ R84, R83, UR4, -R172.reuse ;  /* 0x0000000453547c23 */ /* 0x100fe200080108ac */
[----:B------:R-:W-:Y:S01]  /*aa60*/  FFMA.FTZ R201, R98, UR4, -R172 ;  /* 0x0000000462c97c23 */ /* 0x000fe200080108ac */
[--C-:B------:R-:W-:Y:S01]  /*aa70*/  FFMA.FTZ R98, R125, UR4, -R4.reuse ;  /* 0x000000047d627c23 */ /* 0x100fe20008010804 */
[----:B------:R-:W-:Y:S02]  /*aa80*/  IMAD.MOV.U32 R83, RZ, RZ, R101 ;  /* 0x000000ffff537224 */ /* 0x000fe400078e0065 */
[----:B------:R-:W-:Y:S01]  /*aa90*/  FFMA.FTZ R101, R77, UR4, -R4 ;  /* 0x000000044d657c23 */ /* 0x000fe20008010804 */
[--C-:B------:R-:W-:Y:S02]  /*aaa0*/  FFMA.FTZ R30, R30, UR4, -R174.reuse ;  /* 0x000000041e1e7c23 */ /* 0x100fe400080108ae */
        /* <DEDUP_REMOVED lines=22> */
[----:B------:R-:W-:Y:S01]  /*ac10*/  FFMA.FTZ R126, R126, UR4, -R174 ;  /* 0x000000047e7e7c23 */ /* 0x000fe200080108ae */
[----:B------:R-:W-:Y:S03]  /*ac20*/  IMAD.MOV.U32 R86, RZ, RZ, R14 ;  /* 0x000000ffff567224 */ /* 0x000fe600078e000e */
[----:B------:R2:W-:Y:S01]  /*ac30*/  MUFU.EX2 R12, R33 ;  /* 0x00000021000c7308 */ /* 0x0005e20000000800 */
[----:B------:R-:W-:Y:S01]  /*ac40*/  ISETP.GT.AND P0, PT, R215, RZ, PT ;  /* 0x000000ffd700720c */ /* 0x000fe20003f04270 */
[--C-:B------:R-:W-:Y:S01]  /*ac50*/  FFMA.FTZ R48, R48, UR4, -R173.reuse ;  /* 0x0000000430307c23 */ /* 0x100fe200080108ad */
[----:B------:R-:W-:Y:S01]  /*ac60*/  FFMA.FTZ R173, R117, UR4, -R173 ;  /* 0x0000000475ad7c23 */ /* 0x000fe200080108ad */
[----:B------:R-:W-:Y:S01]  /*ac70*/  FFMA.FTZ R117, R71, UR4, -R172 ;  /* 0x0000000447757c23 */ /* 0x000fe200080108ac */
[----:B------:R-:W-:Y:S01]  /*ac80*/  IMAD.MOV.U32 R87, RZ, RZ, R15 ;  /* 0x000000ffff577224 */ /* 0x000fe200078e000f */
[----:B------:R-:W-:Y:S01]  /*ac90*/  MOV R15, R17 ;  /* 0x00000011000f7202 */ /* 0x000fe20000000f00 */
[----:B------:R-:W-:Y:S01]  /*aca0*/  IMAD.MOV.U32 R14, RZ, RZ, R16 ;  /* 0x000000ffff0e7224 */ /* 0x000fe200078e0010 */
[----:B------:R-:W-:Y:S02]  /*acb0*/  MOV R17, R247 ;  /* 0x000000f700117202 */ /* 0x000fe40000000f00 */
[----:B------:R-:W3:Y:S01]  /*acc0*/  MUFU.EX2 R19, R21 ;  /* 0x0000001500137308 */ /* 0x000ee20000000800 */
[----:B-1----:R-:W-:Y:S02]  /*acd0*/  IMAD.MOV.U32 R27, RZ, RZ, R64 ;  /* 0x000000ffff1b7224 */ /* 0x002fe400078e0040 */
[--C-:B------:R-:W-:Y:S01]  /*ace0*/  FFMA.FTZ R64, R56, UR4, -R4.reuse ;  /* 0x0000000438407c23 */ /* 0x100fe20008010804 */
[----:B------:R-:W-:Y:S02]  /*acf0*/  IMAD.MOV.U32 R56, RZ, RZ, R65 ;  /* 0x000000ffff387224 */ /* 0x000fe400078e0041 */
[----:B------:R-:W-:Y:S01]  /*ad00*/  FFMA.FTZ R65, R57, UR4, -R4 ;  /* 0x0000000439417c23 */ /* 0x000fe20008010804 */
[----:B------:R-:W-:Y:S02]  /*ad10*/  IMAD.MOV.U32 R57, RZ, RZ, R112 ;  /* 0x000000ffff397224 */ /* 0x000fe400078e0070 */
[--C-:B------:R-:W-:Y:S01]  /*ad20*/  FFMA.FTZ R85, R82, UR4, -R172.reuse ;  /* 0x0000000452557c23 */ /* 0x100fe200080108ac */
[----:B------:R-:W-:Y:S01]  /*ad30*/  MOV R82, R100 ;  /* 0x0000006400527202 */ /* 0x000fe20000000f00 */
[----:B------:R3:W-:Y:S01]  /*ad40*/  MUFU.EX2 R8, R26 ;  /* 0x0000001a00087308 */ /* 0x0007e20000000800 */
[----:B--2---:R-:W-:Y:S02]  /*ad50*/  IMAD.MOV.U32 R33, RZ, RZ, R9 ;  /* 0x000000ffff217224 */ /* 0x004fe400078e0009 */
[----:B------:R-:W-:Y:S01]  /*ad60*/  FFMA.FTZ R128, R70, UR4, -R172 ;  /* 0x0000000446807c23 */ /* 0x000fe200080108ac */
[----:B------:R-:W-:Y:S02]  /*ad70*/  IMAD.MOV.U32 R9, RZ, RZ, R249 ;  /* 0x000000ffff097224 */ /* 0x000fe400078e00f9 */
[----:B------:R-:W-:Y:S01]  /*ad80*/  FFMA.FTZ R112, R72, UR4, -R4 ;  /* 0x0000000448707c23 */ /* 0x000fe20008010804 */
[----:B------:R-:W-:Y:S02]  /*ad90*/  IMAD.MOV.U32 R16, RZ, RZ, R246 ;  /* 0x000000ffff107224 */ /* 0x000fe400078e00f6 */
[--C-:B------:R-:W-:Y:S01]  /*ada0*/  FFMA.FTZ R246, R130, UR4, -R172.reuse ;  /* 0x0000000482f67c23 */ /* 0x100fe200080108ac */
[----:B------:R-:W-:Y:S01]  /*adb0*/  FFMA.FTZ R247, R131, UR4, -R172 ;  /* 0x0000000483f77c23 */ /* 0x000fe200080108ac */
[----:B------:R-:W1:Y:S01]  /*adc0*/  MUFU.EX2 R204, R11 ;  /* 0x0000000b00cc7308 */ /* 0x000e620000000800 */
[----:B------:R-:W-:Y:S02]  /*add0*/  IMAD.MOV.U32 R72, RZ, RZ, R116 ;  /* 0x000000ffff487224 */ /* 0x000fe400078e0074 */
[--C-:B------:R-:W-:Y:S01]  /*ade0*/  FFMA.FTZ R249, R118, UR4, -R172.reuse ;  /* 0x0000000476f97c23 */ /* 0x100fe200080108ac */
[--C-:B------:R-:W-:Y:S01]  /*adf0*/  FFMA.FTZ R50, R50, UR4, -R172.reuse ;  /* 0x0000000432327c23 */ /* 0x100fe200080108ac */
[--C-:B------:R-:W-:Y:S01]  /*ae00*/  FFMA.FTZ R51, R51, UR4, -R172.reuse ;  /* 0x0000000433337c23 */ /* 0x100fe200080108ac */
[----:B------:R-:W-:Y:S01]  /*ae10*/  FFMA.FTZ R55, R55, UR4, -R172 ;  /* 0x0000000437377c23 */ /* 0x000fe200080108ac */
[--C-:B------:R-:W-:Y:S01]  /*ae20*/  FFMA.FTZ R116, R88, UR4, -R4.reuse ;  /* 0x0000000458747c23 */ /* 0x100fe20008010804 */
[--C-:B------:R-:W-:Y:S02]  /*ae30*/  FFMA.FTZ R118, R104, UR4, -R4.reuse ;  /* 0x0000000468767c23 */ /* 0x100fe40008010804 */
[----:B------:R-:W2:Y:S01]  /*ae40*/  MUFU.EX2 R11, R20 ;  /* 0x00000014000b7308 */ /* 0x000ea20000000800 */
[----:B---3--:R-:W-:Y:S02]  /*ae50*/  IMAD.MOV.U32 R26, RZ, RZ, R19 ;  /* 0x000000ffff1a7224 */ /* 0x008fe400078e0013 */
[----:B------:R-:W-:Y:S01]  /*ae60*/  FFMA.FTZ R130, R108, UR4, -R4 ;  /* 0x000000046c827c23 */ /* 0x000fe20008010804 */
[----:B------:R-:W-:Y:S02]  /*ae70*/  IMAD.MOV.U32 R19, RZ, RZ, R202 ;  /* 0x000000ffff137224 */ /* 0x000fe400078e00ca */
[----:B------:R-:W-:Y:S01]  /*ae80*/  FFMA.FTZ R202, R115, UR4, -R172 ;  /* 0x0000000473ca7c23 */ /* 0x000fe200080108ac */
[--C-:B------:R-:W-:Y:S01]  /*ae90*/  FFMA.FTZ R115, R92, UR4, -R4.reuse ;  /* 0x000000045c737c23 */ /* 0x100fe20008010804 */
[----:B------:R-:W-:Y:S01]  /*aea0*/  FFMA.FTZ R88, R124, UR4, -R4 ;  /* 0x000000047c587c23 */ /* 0x000fe20008010804 */
[----:B------:R-:W-:Y:S01]  /*aeb0*/  IMAD.MOV.U32 R100, RZ, RZ, R19 ;  /* 0x000000ffff647224 */ /* 0x000fe200078e0013 */
[----:B------:R-:W3:Y:S01]  /*aec0*/  MUFU.EX2 R199, R25 ;  /* 0x0000001900c77308 */ /* 0x000ee20000000800 */
[----:B-1----:R-:W-:Y:S02]  /*aed0*/  IMAD.MOV.U32 R18, RZ, RZ, R204 ;  /* 0x000000ffff127224 */ /* 0x002fe400078e00cc */
[----:B------:R-:W-:Y:S01]  /*aee0*/  FFMA.FTZ R204, R102, UR4, -R172 ;  /* 0x0000000466cc7c23 */ /* 0x000fe200080108ac */
[----:B------:R-:W-:Y:S01]  /*aef0*/  FFMA.FTZ R102, R76, UR4, -R4 ;  /* 0x000000044c667c23 */ /* 0x000fe20008010804 */
[----:B------:R-:W-:Y:S01]  /*af00*/  MOV R92, R100 ;  /* 0x00000064005c7202 */ /* 0x000fe20000000f00 */
[----:B------:R-:W-:Y:S02]  /*af10*/  IMAD.MOV.U32 R76, RZ, RZ, R9 ;  /* 0x000000ffff4c7224 */ /* 0x000fe400078e0009 */
[----:B------:R-:W-:Y:S01]  /*af20*/  FMUL.FTZ R21, R133, R145 ;  /* 0x0000009185157220 */ /* 0x000fe20000410000 */
[----:B------:R-:W-:Y:S01]  /*af30*/  IMAD.MOV.U32 R19, RZ, RZ, R248 ;  /* 0x000000ffff137224 */ /* 0x000fe200078e00f8 */
[----:B------:R1:W-:Y:S01]  /*af40*/  MUFU.EX2 R6, R28 ;  /* 0x0000001c00067308 */ /* 0x0003e20000000800 */
[----:B--2---:R-:W-:Y:S02]  /*af50*/  IMAD.MOV.U32 R99, RZ, RZ, R11 ;  /* 0x000000ffff637224 */ /* 0x004fe400078e000b */
[----:B------:R-:W-:Y:S01]  /*af60*/  FFMA.FTZ R248, R120, UR4, -R4 ;  /* 0x0000000478f87c23 */ /* 0x000fe20008010804 */
[----:B------:R-:W-:Y:S02]  /*af70*/  IMAD.MOV.U32 R11, RZ, RZ, R231 ;  /* 0x000000ffff0b7224 */ /* 0x000fe400078e00e7 */
[----:B------:R-:W-:Y:S01]  /*af80*/  FFMA.FTZ R231, R103, UR4, -R172 ;  /* 0x0000000467e77c23 */ /* 0x000fe200080108ac */
[----:B------:R-:W-:Y:S01]  /*af90*/  FFMA.FTZ R103, R73, UR4, -R4 ;  /* 0x0000000449677c23 */ /* 0x000fe20008010804 */
[----:B------:R-:W-:Y:S02]  /*afa0*/  IMAD.MOV.U32 R73, RZ, RZ, R33 ;  /* 0x000000ffff497224 */ /* 0x000fe400078e0021 */
[----:B------:R-:W-:Y:S01]  /*afb0*/  FMUL.FTZ R20, R133, R144 ;  /* 0x0000009085147220 */ /* 0x000fe20000410000 */
[----:B------:R-:W2:Y:S01]  /*afc0*/  MUFU.EX2 R10, R10 ;  /* 0x0000000a000a7308 */ /* 0x000ea20000000800 */
[----:B---3--:R-:W-:Y:S02]  /*afd0*/  IMAD.MOV.U32 R70, RZ, RZ, R199 ;  /* 0x000000ffff467224 */ /* 0x008fe400078e00c7 */
[--C-:B------:R-:W-:Y:S01]  /*afe0*/  FFMA.FTZ R199, R114, UR4, -R172.reuse ;  /* 0x0000000472c77c23 */ /* 0x100fe200080108ac */
[----:B------:R-:W-:Y:S01]  /*aff0*/  FFMA.FTZ R172, R119, UR4, -R172 ;  /* 0x0000000477ac7c23 */ /* 0x000fe200080108ac */
[----:B------:R-:W-:Y:S02]  /*b000*/  IMAD.MOV.U32 R9, RZ, RZ, R250 ;  /* 0x000000ffff097224 */ /* 0x000fe400078e00fa */
[--C-:B------:R-:W-:Y:S01]  /*b010*/  FFMA.FTZ R114, R89, UR4, -R4.reuse ;  /* 0x0000000459727c23 */ /* 0x100fe20008010804 */
[----:B------:R-:W-:Y:S02]  /*b020*/  IMAD.MOV.U32 R131, RZ, RZ, R11 ;  /* 0x000000ffff837224 */ /* 0x000fe400078e000b */
[--C-:B------:R-:W-:Y:S01]  /*b030*/  FFMA.FTZ R119, R105, UR4, -R4.reuse ;  /* 0x0000000469777c23 */ /* 0x100fe20008010804 */
[----:B------:R3:W4:Y:S01]  /*b040*/  MUFU.EX2 R71, R29 ;  /* 0x0000001d00477308 */ /* 0x0007220000000800 */
[----:B-1----:R-:W-:Y:S02]  /*b050*/  IMAD.MOV.U32 R28, RZ, RZ, R113 ;  /* 0x000000ffff1c7224 */ /* 0x002fe400078e0071 */
[--C-:B------:R-:W-:Y:S01]  /*b060*/  FFMA.FTZ R113, R93, UR4, -R4.reuse ;  /* 0x000000045d717c23 */ /* 0x100fe20008010804 */
[----:B------:R-:W-:Y:S01]  /*b070*/  FFMA.FTZ R250, R121, UR4, -R4 ;  /* 0x0000000479fa7c23 */ /* 0x000fe20008010804 */
[----:B------:R-:W-:Y:S01]  /*b080*/  IMAD.WIDE.U32 R4, R220, -0x2daee0ad, RZ ;  /* 0xd2511f53dc047825 */ /* 0x000fe200078e00ff */
[----:B------:R-:W-:Y:S03]  /*b090*/  MOV R220, R35 ;  /* 0x0000002300dc7202 */ /* 0x000fe60000000f00 */
[----:B------:R-:W-:Y:S01]  /*b0a0*/  FMUL.FTZ R35, R132, R143 ;  /* 0x0000008f84237220 */ /* 0x000fe20000410000 */
[----:B------:R-:W-:Y:S01]  /*b0b0*/  IMAD.MOV.U32 R144, RZ, RZ, R19 ;  /* 0x000000ffff907224 */ /* 0x000fe200078e0013 */
[----:B------:R-:W-:Y:S01]  /*b0c0*/  LOP3.LUT R0, R162, R191, R5, 0x96, !PT ;  /* 0x000000bfa2007212 */ /* 0x000fe200078e9605 */
[----:B--2---:R-:W-:Y:S02]  /*b0d0*/  IMAD.MOV.U32 R33, RZ, RZ, R10 ;  /* 0x000000ffff217224 */ /* 0x004fe400078e000a */
[----:B------:R-:W-:Y:S01]  /*b0e0*/  FMUL.FTZ R5, R133, R153 ;  /* 0x0000009985057220 */ /* 0x000fe20000410000 */
[----:B------:R-:W-:Y:S04]  /*b0f0*/  IMAD.WIDE.U32 R10, R219, -0x2daee0ad, RZ ;  /* 0xd2511f53db0a7825 */ /* 0x000fe800078e00ff */
[----:B------:R-:W-:Y:S01]  /*b100*/  FMUL.FTZ R19, R132, R151 ;  /* 0x0000009784137220 */ /* 0x000fe20000410000 */
[----:B------:R-:W-:Y:S01]  /*b110*/  MUFU.EX2 R219, R43 ;  /* 0x0000002b00db7308 */ /* 0x000fe20000000800 */
[----:B------:R-:W-:Y:S01]  /*b120*/  IMAD.MOV.U32 R121, RZ, RZ, R18 ;  /* 0x000000ffff797224 */ /* 0x000fe200078e0012 */
[----:B------:R-:W-:Y:S01]  /*b130*/  LOP3.LUT R3, R190, R4, R11, 0x96, !PT ;  /* 0x00000004be037212 */ /* 0x000fe200078e960b */
[----:B---3--:R-:W-:Y:S02]  /*b140*/  IMAD.MOV.U32 R29, RZ, RZ, R32 ;  /* 0x000000ffff1d7224 */ /* 0x008fe400078e0020 */
[C---:B------:R-:W-:Y:S01]  /*b150*/  FMUL.FTZ R4, R133.reuse, R152 ;  /* 0x0000009885047220 */ /* 0x040fe20000410000 */
[----:B------:R-:W-:Y:S02]  /*b160*/  IMAD.MOV.U32 R93, RZ, RZ, R73 ;  /* 0x000000ffff5d7224 */ /* 0x000fe400078e0049 */
[----:B------:R-:W-:Y:S02]  /*b170*/  FMUL.FTZ R32, R133, R140 ;  /* 0x0000008c85207220 */ /* 0x000fe40000410000 */
[----:B------:R1:W-:Y:S01]  /*b180*/  MUFU.EX2 R151, R38 ;  /* 0x0000002600977308 */ /* 0x0003e20000000800 */
[----:B------:R-:W-:Y:S01]  /*b190*/  MOV R89, R29 ;  /* 0x0000001d00597202 */ /* 0x000fe20000000f00 */
[----:B------:R-:W-:Y:S02]  /*b1a0*/  IMAD.MOV.U32 R73, RZ, RZ, R70 ;  /* 0x000000ffff497224 */ /* 0x000fe400078e0046 */
[----:B------:R-:W-:Y:S01]  /*b1b0*/  FMUL.FTZ R18, R132, R150 ;  /* 0x0000009684127220 */ /* 0x000fe20000410000 */
[----:B----4-:R-:W-:Y:S02]  /*b1c0*/  IMAD.MOV.U32 R108, RZ, RZ, R71 ;  /* 0x000000ffff6c7224 */ /* 0x010fe400078e0047 */
[----:B------:R-:W-:Y:S02]  /*b1d0*/  IMAD.MOV.U32 R29, RZ, RZ, R14 ;  /* 0x000000ffff1d7224 */ /* 0x000fe400078e000e */
[----:B------:R-:W-:Y:S01]  /*b1e0*/  IMAD.MOV.U32 R71, RZ, RZ, R13 ;  /* 0x000000ffff477224 */ /* 0x000fe200078e000d */
[----:B------:R-:W2:Y:S01]  /*b1f0*/  MUFU.EX2 R7, R30 ;  /* 0x0000001e00077308 */ /* 0x000ea20000000800 */
[----:B------:R-:W-:Y:S02]  /*b200*/  IMAD.MOV.U32 R70, RZ, RZ, R12 ;  /* 0x000000ffff467224 */ /* 0x000fe400078e000c */
[----:B------:R-:W-:Y:S02]  /*b210*/  IMAD.MOV.U32 R153, RZ, RZ, R15 ;  /* 0x000000ffff997224 */ /* 0x000fe400078e000f */
[----:B------:R-:W-:Y:S01]  /*b220*/  IMAD.WIDE.U32 R12, R3, -0x326172a9, RZ ;  /* 0xcd9e8d57030c7825 */ /* 0x000fe200078e00ff */
[--C-:B-1----:R-:W-:Y:S03]  /*b230*/  HSET2.LE.AND R38, R203, R213.reuse, PT ;  /* 0x000000d5cb267233 */ /* 0x102fe60003803000 */
[----:B------:R-:W-:Y:S01]  /*b240*/  IMAD.WIDE.U32 R14, R0, -0x326172a9, RZ ;  /* 0xcd9e8d57000e7825 */ /* 0x000fe200078e00ff */
[----:B------:R1:W-:Y:S03]  /*b250*/  MUFU.EX2 R150, R44 ;  /* 0x0000002c00967308 */ /* 0x0003e60000000800 */
[----:B------:R-:W-:Y:S01]  /*b260*/  IMAD.MOV.U32 R152, RZ, RZ, R8 ;  /* 0x000000ffff987224 */ /* 0x000fe200078e0008 */
[----:B------:R-:W-:Y:S01]  /*b270*/  LOP3.LUT R8, R86, R218, R15, 0x96, !PT ;  /* 0x000000da56087212 */ /* 0x000fe200078e960f */
[----:B------:R-:W-:Y:S01]  /*b280*/  IMAD.MOV.U32 R43, RZ, RZ, R144 ;  /* 0x000000ffff2b7224 */ /* 0x000fe200078e0090 */
[----:B------:R-:W-:Y:S01]  /*b290*/  LOP3.LUT R0, R223, R14, R13, 0x96, !PT ;  /* 0x0000000edf007212 */ /* 0x000fe200078e960d */
[----:B------:R-:W-:Y:S03]  /*b2a0*/  IMAD.MOV.U32 R100, RZ, RZ, R9 ;  /* 0x000000ffff647224 */ /* 0x000fe600078e0009 */
[----:B------:R-:W-:Y:S01]  /*b2b0*/  MUFU.EX2 R105, R31 ;  /* 0x0000001f00697308 */ /* 0x000fe20000000800 */
[----:B------:R-:W-:Y:S04]  /*b2c0*/  IMAD.WIDE.U32 R8, R8, -0x2daee0ad, RZ ;  /* 0xd2511f5308087825 */ /* 0x000fe800078e00ff */
[----:B------:R-:W-:Y:S01]  /*b2d0*/  FMUL.FTZ R13, R134, R169 ;  /* 0x000000a9860d7220 */ /* 0x000fe20000410000 */
[----:B------:R-:W-:Y:S01]  /*b2e0*/  IMAD.WIDE.U32 R14, R0, -0x2daee0ad, RZ ;  /* 0xd2511f53000e7825 */ /* 0x000fe200078e00ff */
[----:B------:R-:W-:Y:S03]  /*b2f0*/  LOP3.LUT R10, R189, R10, R9, 0x96, !PT ;  /* 0x0000000abd0a7212 */ /* 0x000fe600078e9609 */
[----:B------:R-:W-:Y:S01]  /*b300*/  MUFU.EX2 R192, R192 ;  /* 0x000000c000c07308 */ /* 0x000fe20000000800 */
[--C-:B-1----:R-:W-:Y:S01]  /*b310*/  HSET2.LE.AND R44, R187, R213.reuse, PT ;  /* 0x000000d5bb2c7233 */ /* 0x102fe20003803000 */
[----:B------:R-:W-:Y:S01]  /*b320*/  IMAD.MOV.U32 R144, RZ, RZ, R220 ;  /* 0x000000ffff907224 */ /* 0x000fe200078e00dc */
[----:B------:R-:W-:Y:S01]  /*b330*/  LOP3.LUT R8, R188, R8, R15, 0x96, !PT ;  /* 0x00000008bc087212 */ /* 0x000fe200078e960f */
[----:B------:R-:W-:Y:S04]  /*b340*/  IMAD.WIDE.U32 R10, R10, -0x326172a9, RZ ;  /* 0xcd9e8d570a0a7825 */ /* 0x000fe800078e00ff */
[----:B------:R-:W-:Y:S01]  /*b350*/  FFMA.FTZ R15, R59, UR4, -R174 ;  /* 0x000000043b0f7c23 */ /* 0x000fe200080108ae */
[----:B------:R-:W-:Y:S01]  /*b360*/  IMAD.WIDE.U32 R8, R8, -0x326172a9, RZ ;  /* 0xcd9e8d5708087825 */ /* 0x000fe200078e00ff */
[----:B------:R-:W-:Y:S01]  /*b370*/  LOP3.LUT R0, R222, R12, R11, 0x96, !PT ;  /* 0x0000000cde007212 */ /* 0x000fe200078e960b */
[----:B------:R-:W-:Y:S02]  /*b380*/  MUFU.EX2 R129, R129 ;  /* 0x0000008100817308 */ /* 0x000fe40000000800 */
[----:B------:R-:W-:Y:S01]  /*b390*/  FMUL.FTZ R12, R134, R168 ;  /* 0x000000a8860c7220 */ /* 0x000fe20000410000 */
[----:B------:R-:W-:Y:S01]  /*b3a0*/  IMAD.MOV.U32 R140, RZ, RZ, R33 ;  /* 0x000000ffff8c7224 */ /* 0x000fe200078e0021 */
[----:B------:R-:W-:Y:S01]  /*b3b0*/  LOP3.LUT R3, R221, R10, R9, 0x96, !PT ;  /* 0x0000000add037212 */ /* 0x000fe200078e9609 */
[----:B------:R-:W-:Y:S01]  /*b3c0*/  IMAD.MOV.U32 R9, RZ, RZ, R8 ;  /* 0x000000ffff097224 */ /* 0x000fe200078e0008 */
[----:B------:R-:W-:Y:S01]  /*b3d0*/  PRMT R10, R8, 0x7771, RZ ;  /* 0x00007771080a7816 */ /* 0x000fe200000000ff */
[----:B------:R-:W-:Y:S01]  /*b3e0*/  FMUL.FTZ R33, R133, R141 ;  /* 0x0000008d85217220 */ /* 0x000fe20000410000 */
[----:B------:R-:W-:Y:S02]  /*b3f0*/  IMAD.MOV.U32 R120, RZ, RZ, R23 ;  /* 0x000000ffff787224 */ /* 0x000fe400078e0017 */
[----:B------:R-:W-:Y:S01]  /*b400*/  MUFU.EX2 R31, R49 ;  /* 0x00000031001f7308 */ /* 0x000fe20000000800 */
[----:B------:R-:W-:Y:S01]  /*b410*/  LOP3.LUT R9, R9, 0xff, RZ, 0xc0, !PT ;  /* 0x000000ff09097812 */ /* 0x000fe200078ec0ff */
[----:B------:R-:W-:Y:S02]  /*b420*/  IMAD.MOV.U32 R30, RZ, RZ, R26 ;  /* 0x000000ffff1e7224 */ /* 0x000fe400078e001a */
[----:B------:R-:W-:Y:S01]  /*b430*/  FMUL.FTZ R23, R132, R147 ;  /* 0x0000009384177220 */ /* 0x000fe20000410000 */
[----:B------:R-:W-:Y:S01]  /*b440*/  IMAD.MOV.U32 R25, RZ, RZ, R17 ;  /* 0x000000ffff197224 */ /* 0x000fe200078e0011 */
[----:B------:R-:W-:Y:S01]  /*b450*/  PRMT R26, R9, 0x5410, R10 ;  /* 0x00005410091a7816 */ /* 0x000fe2000000000a */
[----:B------:R-:W-:Y:S01]  /*b460*/  IMAD.WIDE.U32 R10, R0, -0x2daee0ad, RZ ;  /* 0xd2511f53000a7825 */ /* 0x000fe200078e00ff */
[----:B------:R-:W-:Y:S02]  /*b470*/  F2FP.F16.F32.PACK_AB R0, R43, R131 ;  /* 0x000000832b00723e */ /* 0x000fe400000000ff */
[----:B------:R1:W-:Y:S01]  /*b480*/  MUFU.EX2 R49, R39 ;  /* 0x0000002700317308 */ /* 0x0003e20000000800 */
[----:B------:R-:W-:Y:S01]  /*b490*/  PRMT R9, R8, 0x7773, RZ ;  /* 0x0000777308097816 */ /* 0x000fe200000000ff */
[----:B------:R-:W-:Y:S01]  /*b4a0*/  FMUL.FTZ R17, R133, R149 ;  /* 0x0000009585117220 */ /* 0x000fe20000410000 */
[----:B------:R-:W-:Y:S01]  /*b4b0*/  LOP3.LUT R38, R0, R38, RZ, 0xc0, !PT ;  /* 0x0000002600267212 */ /* 0x000fe200078ec0ff */
[----:B------:R-:W-:Y:S01]  /*b4c0*/  IMAD.MOV.U32 R0, RZ, RZ, R10 ;  /* 0x000000ffff007224 */ /* 0x000fe200078e000a */
[----:B------:R-:W-:Y:S01]  /*b4d0*/  LOP3.LUT R11, R225, R14, R11, 0x96, !PT ;  /* 0x0000000ee10b7212 */ /* 0x000fe200078e960b */
[----:B------:R-:W-:Y:S01]  /*b4e0*/  IMAD.MOV.U32 R141, RZ, RZ, R76 ;  /* 0x000000ffff8d7224 */ /* 0x000fe200078e004c */
[----:B------:R-:W-:Y:S03]  /*b4f0*/  PRMT R14, R10, 0x7771, RZ ;  /* 0x000077710a0e7816 */ /* 0x000fe600000000ff */
[----:B------:R-:W3:Y:S01]  /*b500*/  MUFU.EX2 R34, R22 ;  /* 0x0000001600227308 */ /* 0x000ee20000000800 */
[----:B------:R-:W-:Y:S01]  /*b510*/  LOP3.LUT R0, R0, 0xff, RZ, 0xc0, !PT ;  /* 0x000000ff00007812 */ /* 0x000fe200078ec0ff */
[----:B------:R-:W-:Y:S01]  /*b520*/  IMAD.MOV.U32 R77, RZ, RZ, R56 ;  /* 0x000000ffff4d7224 */ /* 0x000fe200078e0038 */
[----:B------:R-:W-:Y:S01]  /*b530*/  PRMT R8, R8, 0x7772, RZ ;  /* 0x0000777208087816 */ /* 0x000fe200000000ff */
[----:B------:R-:W-:Y:S02]  /*b540*/  IMAD.MOV.U32 R56, RZ, RZ, R6 ;  /* 0x000000ffff387224 */ /* 0x000fe400078e0006 */
[C---:B------:R-:W-:Y:S01]  /*b550*/  FMUL.FTZ R6, R132.reuse, R154 ;  /* 0x0000009a84067220 */ /* 0x040fe20000410000 */
[----:B--2---:R-:W-:Y:S02]  /*b560*/  IMAD.MOV.U32 R125, RZ, RZ, R7 ;  /* 0x000000ffff7d7224 */ /* 0x004fe400078e0007 */
[----:B------:R-:W-:Y:S01]  /*b570*/  FMUL.FTZ R7, R132, R155 ;  /* 0x0000009b84077220 */ /* 0x000fe20000410000 */
[----:B------:R2:W4:Y:S01]  /*b580*/  MUFU.EX2 R22, R24 ;  /* 0x0000001800167308 */ /* 0x0005220000000800 */
[----:B-1----:R-:W-:Y:S01]  /*b590*/  LOP3.LUT R39, R207, 0xff00ff, RZ, 0xc0, !PT ;  /* 0x00ff00ffcf277812 */ /* 0x002fe200078ec0ff */
[----:B------:R-:W-:Y:S01]  /*b5a0*/  IMAD.MOV.U32 R147, RZ, RZ, R70 ;  /* 0x000000ffff937224 */ /* 0x000fe200078e0046 */
[----:B------:R-:W-:Y:S01]  /*b5b0*/  PRMT R70, R0, 0x5410, R14 ;  /* 0x0000541000467816 */ /* 0x000fe2000000000e */
[----:B------:R-:W-:Y:S01]  /*b5c0*/  IMAD.MOV.U32 R76, RZ, RZ, R57 ;  /* 0x000000ffff4c7224 */ /* 0x000fe200078e0039 */
[----:B------:R-:W-:Y:S01]  /*b5d0*/  F2FP.F16.F32.PACK_AB R0, R100, R92 ;  /* 0x0000005c6400723e */ /* 0x000fe200000000ff */
[----:B------:R-:W-:Y:S01]  /*b5e0*/  IMAD.MOV.U32 R154, RZ, RZ, R153 ;  /* 0x000000ffff9a7224 */ /* 0x000fe200078e0099 */
[--C-:B------:R-:W-:Y:S03]  /*b5f0*/  HSET2.LE.AND R39, R39, R213.reuse, PT ;  /* 0x000000d527277233 */ /* 0x100fe60003803000 */
[----:B------:R-:W1:Y:S01]  /*b600*/  MUFU.EX2 R48, R48 ;  /* 0x0000003000307308 */ /* 0x000e620000000800 */
[C---:B------:R-:W-:Y:S01]  /*b610*/  PRMT R14, R10.reuse, 0x7773, RZ ;  /* 0x000077730a0e7816 */ /* 0x040fe200000000ff */
[----:B---3--:R-:W-:Y:S01]  /*b620*/  IMAD.MOV.U32 R57, RZ, RZ, R34 ;  /* 0x000000ffff397224 */ /* 0x008fe200078e0022 */
[----:B------:R-:W-:Y:S01]  /*b630*/  PRMT R10, R10, 0x7772, RZ ;  /* 0x000077720a0a7816 */ /* 0x000fe200000000ff */
[----:B------:R-:W-:Y:S01]  /*b640*/  FMUL.FTZ R34, R132, R142 ;  /* 0x0000008e84227220 */ /* 0x000fe20000410000 */
[----:B------:R-:W-:Y:S01]  /*b650*/  LOP3.LUT R39, R0, R39, RZ, 0xc0, !PT ;  /* 0x0000002700277212 */ /* 0x000fe200078ec0ff */
[----:B------:R-:W-:Y:S01]  /*b660*/  IMAD.MOV.U32 R104, RZ, RZ, R27 ;  /* 0x000000ffff687224 */ /* 0x000fe200078e001b */
[----:B------:R-:W-:Y:S01]  /*b670*/  LOP3.LUT R0, R3, 0xffff, RZ, 0xc0, !PT ;  /* 0x0000ffff03007812 */ /* 0x000fe200078ec0ff */
[----:B------:R-:W-:Y:S01]  /*b680*/  IMAD.MOV.U32 R145, RZ, RZ, R152 ;  /* 0x000000ffff917224 */ /* 0x000fe200078e0098 */
[----:B------:R-:W-:Y:S01]  /*b690*/  PRMT R27, R8, 0x5410, R9 ;  /* 0x00005410081b7816 */ /* 0x000fe20000000009 */
[----:B--2---:R-:W-:Y:S01]  /*b6a0*/  IMAD.MOV.U32 R24, RZ, RZ, R16 ;  /* 0x000000ffff187224 */ /* 0x004fe200078e0010 */
[----:B------:R-:W-:Y:S01]  /*b6b0*/  SHF.R.U32.HI R0, RZ, 0x8, R0 ;  /* 0x00000008ff007819 */ /* 0x000fe20000011600 */
[----:B------:R-:W-:Y:S01]  /*b6c0*/  FMUL.FTZ R16, R133, R148 ;  /* 0x0000009485107220 */ /* 0x000fe20000410000 */
[----:B------:R-:W-:Y:S01]  /*b6d0*/  LOP3.LUT R59, R27, 0xff00ff, RZ, 0xc0, !PT ;  /* 0x00ff00ff1b3b7812 */ /* 0x000fe200078ec0ff */
[----:B------:R-:W-:Y:S01]  /*b6e0*/  FFMA.FTZ R133, R133, R226, R195 ;  /* 0x000000e285857223 */ /* 0x000fe200000100c3 */
[--C-:B------:R-:W-:Y:S01]  /*b6f0*/  HSET2.LE.AND R70, R70, R213.reuse, PT ;  /* 0x000000d546467233 */ /* 0x100fe20003803000 */
[----:B----4-:R-:W-:Y:S02]  /*b700*/  IMAD.MOV.U32 R124, RZ, RZ, R22 ;  /* 0x000000ffff7c7224 */ /* 0x010fe400078e0016 */
[C---:B------:R-:W-:Y:S01]  /*b710*/  FMUL.FTZ R22, R132.reuse, R146 ;  /* 0x0000009284167220 */ /* 0x040fe20000410000 */
[--C-:B------:R-:W-:Y:S01]  /*b720*/  HSET2.LE.AND R59, R59, R213.reuse, PT ;  /* 0x000000d53b3b7233 */ /* 0x100fe20003803000 */
[----:B------:R2:W-:Y:S01]  /*b730*/  MUFU.EX2 R226, R36 ;  /* 0x0000002400e27308 */ /* 0x0005e20000000800 */
[----:B------:R-:W-:Y:S01]  /*b740*/  FFMA.FTZ R132, R132, R227, R193 ;  /* 0x000000e384847223 */ /* 0x000fe200000100c1 */
[----:B------:R-:W-:Y:S02]  /*b750*/  IMAD.MOV.U32 R153, RZ, RZ, R120 ;  /* 0x000000ffff997224 */ /* 0x000fe400078e0078 */
[C---:B------:R-:W-:Y:S01]  /*b760*/  FMUL.FTZ R8, R134.reuse, R164 ;  /* 0x000000a486087220 */ /* 0x040fe20000410000 */
[----:B------:R-:W-:Y:S02]  /*b770*/  IMAD.MOV.U32 R120, RZ, RZ, R89 ;  /* 0x000000ffff787224 */ /* 0x000fe400078e0059 */
[C---:B------:R-:W-:Y:S01]  /*b780*/  FMUL.FTZ R9, R134.reuse, R165 ;  /* 0x000000a586097220 */ /* 0x040fe20000410000 */
[----:B-1----:R-:W-:Y:S01]  /*b790*/  IMAD.MOV.U32 R152, RZ, RZ, R48 ;  /* 0x000000ffff987224 */ /* 0x002fe200078e0030 */
[----:B------:R-:W-:Y:S01]  /*b7a0*/  MOV R48, R108 ;  /* 0x0000006c00307202 */ /* 0x000fe20000000f00 */
[----:B------:R-:W-:Y:S01]  /*b7b0*/  IMAD.MOV.U32 R89, RZ, RZ, R72 ;  /* 0x000000ffff597224 */ /* 0x000fe200078e0048 */
[----:B------:R-:W-:Y:S01]  /*b7c0*/  MUFU.EX2 R227, R37 ;  /* 0x0000002500e37308 */ /* 0x000fe20000000800 */
[----:B------:R-:W-:Y:S02]  /*b7d0*/  IMAD.MOV.U32 R108, RZ, RZ, R30 ;  /* 0x000000ffff6c7224 */ /* 0x000fe400078e001e */
[----:B------:R-:W-:Y:S02]  /*b7e0*/  IMAD.MOV.U32 R72, RZ, RZ, R28 ;  /* 0x000000ffff487224 */ /* 0x000fe400078e001c */
[C---:B------:R-:W-:Y:S01]  /*b7f0*/  FMUL.FTZ R28, R134.reuse, R160 ;  /* 0x000000a0861c7220 */ /* 0x040fe20000410000 */
[----:B------:R-:W-:Y:S02]  /*b800*/  IMAD.MOV.U32 R30, RZ, RZ, R104 ;  /* 0x000000ffff1e7224 */ /* 0x000fe400078e0068 */
[----:B------:R-:W-:Y:S01]  /*b810*/  IMAD.MOV.U32 R220, RZ, RZ, R105 ;  /* 0x000000ffffdc7224 */ /* 0x000fe200078e0069 */
[--C-:B--2---:R-:W-:Y:S01]  /*b820*/  HSET2.LE.AND R36, R196, R213.reuse, PT ;  /* 0x000000d5c4247233 */ /* 0x104fe20003803000 */
[----:B------:R-:W1:Y:S01]  /*b830*/  MUFU.EX2 R37, R176 ;  /* 0x000000b000257308 */ /* 0x000e620000000800 */
[----:B------:R-:W-:Y:S02]  /*b840*/  IMAD.MOV.U32 R160, RZ, RZ, R29 ;  /* 0x000000ffffa07224 */ /* 0x000fe400078e001d */
[C---:B------:R-:W-:Y:S01]  /*b850*/  FMUL.FTZ R29, R134.reuse, R161 ;  /* 0x000000a1861d7220 */ /* 0x040fe20000410000 */
[----:B------:R-:W-:Y:S01]  /*b860*/  MOV R161, R154 ;  /* 0x0000009a00a17202 */ /* 0x000fe20000000f00 */
[----:B------:R-:W-:Y:S02]  /*b870*/  IMAD.MOV.U32 R104, RZ, RZ, R24 ;  /* 0x000000ffff687224 */ /* 0x000fe400078e0018 */
[C---:B------:R-:W-:Y:S01]  /*b880*/  FMUL.FTZ R24, R134.reuse, R156 ;  /* 0x0000009c86187220 */ /* 0x040fe20000410000 */
[----:B------:R-:W-:Y:S02]  /*b890*/  IMAD.MOV.U32 R105, RZ, RZ, R25 ;  /* 0x000000ffff697224 */ /* 0x000fe400078e0019 */
[----:B------:R-:W-:Y:S01]  /*b8a0*/  FMUL.FTZ R25, R134, R157 ;  /* 0x0000009d86197220 */ /* 0x000fe20000410000 */
[----:B------:R2:W-:Y:S01]  /*b8b0*/  MUFU.EX2 R203, R47 ;  /* 0x0000002f00cb7308 */ /* 0x0005e20000000800 */
[----:B------:R-:W-:Y:S01]  /*b8c0*/  IMAD.MOV.U32 R146, RZ, RZ, R71 ;  /* 0x000000ffff927224 */ /* 0x000fe200078e0047 */
[----:B------:R-:W-:Y:S01]  /*b8d0*/  PRMT R71, R10, 0x5410, R14 ;  /* 0x000054100a477816 */ /* 0x000fe2000000000e */
[----:B------:R-:W-:Y:S01]  /*b8e0*/  FFMA.FTZ R134, R134, R230, R185 ;  /* 0x000000e686867223 */ /* 0x000fe200000100b9 */
[----:B------:R-:W-:Y:S01]  /*b8f0*/  LOP3.LUT R10, R3, 0xff, RZ, 0xc0, !PT ;  /* 0x000000ff030a7812 */ /* 0x000fe200078ec0ff */
[----:B------:R-:W-:Y:S01]  /*b900*/  IMAD.MOV.U32 R155, RZ, RZ, R31 ;  /* 0x000000ffff9b7224 */ /* 0x000fe200078e001f */
[----:B------:R-:W-:Y:S01]  /*b910*/  LOP3.LUT R71, R71, 0xff00ff, RZ, 0xc0, !PT ;  /* 0x00ff00ff47477812 */ /* 0x000fe200078ec0ff */
[----:B------:R-:W-:Y:S03]  /*b920*/  IMAD.MOV.U32 R31, RZ, RZ, R125 ;  /* 0x000000ffff1f7224 */ /* 0x000fe600078e007d */
[----:B------:R-:W-:Y:S01]  /*b930*/  MUFU.EX2 R230, R45 ;  /* 0x0000002d00e67308 */ /* 0x000fe20000000800 */
[----:B------:R-:W-:Y:S02]  /*b940*/  IMAD.MOV.U32 R154, RZ, RZ, R152 ;  /* 0x000000ffff9a7224 */ /* 0x000fe400078e0098 */
[----:B------:R-:W-:Y:S01]  /*b950*/  FFMA.FTZ R14, R58, UR4, -R174 ;  /* 0x000000043a0e7c23 */ /* 0x000fe200080108ae */
[--C-:B------:R-:W-:Y:S01]  /*b960*/  HSET2.LE.AND R58, R26, R213.reuse, PT ;  /* 0x000000d51a3a7233 */ /* 0x100fe20003803000 */
[----:B------:R-:W-:Y:S01]  /*b970*/  IMAD.MOV.U32 R125, RZ, RZ, R56 ;  /* 0x000000ffff7d7224 */ /* 0x000fe200078e0038 */
[----:B------:R-:W-:Y:S01]  /*b980*/  PRMT R56, R10, 0x5410, R0 ;  /* 0x000054100a387816 */ /* 0x000fe20000000000 */
[----:B------:R-:W-:Y:S01]  /*b990*/  IMAD.MOV.U32 R152, RZ, RZ, R48 ;  /* 0x000000ffff987224 */ /* 0x000fe200078e0030 */
[----:B------:R-:W-:Y:S02]  /*b9a0*/  PRMT R0, R3, 0x7632, R0 ;  /* 0x0000763203007816 */ /* 0x000fe40000000000 */
[----:B------:R-:W3:Y:S01]  /*b9b0*/  MUFU.EX2 R51, R51 ;  /* 0x0000003300337308 */ /* 0x000ee20000000800 */
[----:B------:R-:W-:Y:S01]  /*b9c0*/  SHF.R.U32.HI R10, RZ, 0x18, R3 ;  /* 0x00000018ff0a7819 */ /* 0x000fe20000011603 */
[----:B------:R-:W-:Y:S01]  /*b9d0*/  IMAD.MOV.U32 R48, RZ, RZ, R220 ;  /* 0x000000ffff307224 */ /* 0x000fe200078e00dc */
[----:B------:R-:W-:Y:S01]  /*b9e0*/  LOP3.LUT R3, R0, 0xff, RZ, 0xc0, !PT ;  /* 0x000000ff00037812 */ /* 0x000fe200078ec0ff */
[----:B------:R-:W-:Y:S01]  /*b9f0*/  IMAD.MOV.U32 R142, RZ, RZ, R147 ;  /* 0x000000ffff8e7224 */ /* 0x000fe200078e0093 */
[----:B------:R-:W-:Y:S01]  /*ba00*/  F2FP.F16.F32.PACK_AB R0, R141, R195 ;  /* 0x000000c38d00723e */ /* 0x000fe200000000ff */
[----:B------:R-:W-:Y:S01]  /*ba10*/  IMAD.MOV.U32 R147, RZ, RZ, R146 ;  /* 0x000000ffff937224 */ /* 0x000fe200078e0092 */
[----:B-1----:R-:W-:Y:S03]  /*ba20*/  MOV R195, R37 ;  /* 0x0000002500c37202 */ /* 0x002fe60000000f00 */
[----:B------:R-:W1:Y:S01]  /*ba30*/  MUFU.EX2 R50, R50 ;  /* 0x0000003200327308 */ /* 0x000e620000000800 */
[----:B------:R-:W-:Y:S01]  /*ba40*/  LOP3.LUT R36, R0, R36, RZ, 0xc0, !PT ;  /* 0x0000002400247212 */ /* 0x000fe200078ec0ff */
[----:B------:R-:W-:Y:S01]  /*ba50*/  IMAD.MOV.U32 R146, RZ, RZ, R155 ;  /* 0x000000ffff927224 */ /* 0x000fe200078e009b */
[--C-:B------:R-:W-:Y:S01]  /*ba60*/  HSET2.LE.AND R37, R228, R213.reuse, PT ;  /* 0x000000d5e4257233 */ /* 0x100fe20003803000 */
[----:B------:R-:W-:Y:S01]  /*ba70*/  IMAD.MOV.U32 R155, RZ, RZ, R154 ;  /* 0x000000ffff9b7224 */ /* 0x000fe200078e009a */
[----:B------:R-:W-:Y:S01]  /*ba80*/  F2FP.F16.F32.PACK_AB R0, R160, R193 ;  /* 0x000000c1a000723e */ /* 0x000fe200000000ff */
[----:B------:R-:W-:Y:S01]  /*ba90*/  IMAD.MOV.U32 R154, RZ, RZ, R57 ;  /* 0x000000ffff9a7224 */ /* 0x000fe200078e0039 */
[----:B------:R-:W-:Y:S03]  /*baa0*/  PRMT R57, R3, 0x5410, R10 ;  /* 0x0000541003397816 */ /* 0x000fe6000000000a */
[----:B------:R4:W-:Y:S01]  /*bab0*/  MUFU.EX2 R220, R46 ;  /* 0x0000002e00dc7308 */ /* 0x0009e20000000800 */
[----:B--2---:R-:W-:Y:S01]  /*bac0*/  LOP3.LUT R47, R206, 0xff00ff, RZ, 0xc0, !PT ;  /* 0x00ff00ffce2f7812 */ /* 0x004fe200078ec0ff */
[----:B------:R-:W-:Y:S01]  /*bad0*/  IMAD.MOV.U32 R206, RZ, RZ, R41 ;  /* 0x000000ffffce7224 */ /* 0x000fe200078e0029 */
[----:B------:R-:W-:Y:S01]  /*bae0*/  F2FP.F16.F32.PACK_AB R3, R161, R185 ;  /* 0x000000b9a103723e */ /* 0x000fe200000000ff */
[----:B---3--:R-:W-:Y:S01]  /*baf0*/  IMAD.MOV.U32 R228, RZ, RZ, R51 ;  /* 0x000000ffffe47224 */ /* 0x008fe200078e0033 */
[----:B------:R-:W-:Y:S01]  /*bb00*/  LOP3.LUT R37, R0, R37, RZ, 0xc0, !PT ;  /* 0x0000002500257212 */ /* 0x000fe200078ec0ff */
[----:B------:R-:W-:Y:S01]  /*bb10*/  IMAD.MOV.U32 R143, RZ, RZ, R147 ;  /* 0x000000ffff8f7224 */ /* 0x000fe200078e0093 */
[--C-:B------:R-:W-:Y:S03]  /*bb20*/  HSET2.LE.AND R45, R200, R213.reuse, PT ;  /* 0x000000d5c82d7233 */ /* 0x100fe60003803000 */
[----:B------:R-:W-:Y:S01]  /*bb30*/  MUFU.EX2 R207, R175 ;  /* 0x000000af00cf7308 */ /* 0x000fe20000000800 */
[----:B------:R-:W-:Y:S01]  /*bb40*/  F2FP.F16.F32.PACK_AB R0, R121, R140 ;  /* 0x0000008c7900723e */ /* 0x000fe200000000ff */
[----:B-1----:R-:W-:Y:S01]  /*bb50*/  IMAD.MOV.U32 R185, RZ, RZ, R50 ;  /* 0x000000ffffb97224 */ /* 0x002fe200078e0032 */
[----:B------:R-:W-:Y:S01]  /*bb60*/  LOP3.LUT R44, R3, R44, RZ, 0xc0, !PT ;  /* 0x0000002c032c7212 */ /* 0x000fe200078ec0ff */
[----:B------:R-:W-:Y:S01]  /*bb70*/  IMAD.MOV.U32 R187, RZ, RZ, R146 ;  /* 0x000000ffffbb7224 */ /* 0x000fe200078e0092 */
[--C-:B------:R-:W-:Y:S01]  /*bb80*/  HSET2.LE.AND R47, R47, R213.reuse, PT ;  /* 0x000000d52f2f7233 */ /* 0x100fe20003803000 */
[----:B------:R-:W-:Y:S01]  /*bb90*/  FFMA.FTZ R174, R127, UR4, -R174 ;  /* 0x000000047fae7c23 */ /* 0x000fe200080108ae */
[----:B------:R-:W-:Y:S03]  /*bba0*/  LOP3.LUT R51, R229, 0xff00ff, RZ, 0xc0, !PT ;  /* 0x00ff00ffe5337812 */ /* 0x000fe600078ec0ff */
[----:B------:R1:W2:Y:S01]  /*bbb0*/  MUFU.EX2 R148, R42 ;  /* 0x0000002a00947308 */ /* 0x0002a20000000800 */
[----:B------:R-:W-:Y:S01]  /*bbc0*/  F2FP.F16.F32.PACK_AB R3, R72, R89 ;  /* 0x000000594803723e */ /* 0x000fe200000000ff */
[----:B------:R-:W-:Y:S01]  /*bbd0*/  IMAD.MOV.U32 R229, RZ, RZ, R98 ;  /* 0x000000ffffe57224 */ /* 0x000fe200078e0062 */
[--C-:B------:R-:W-:Y:S01]  /*bbe0*/  HSET2.LE.AND R50, R186, R213.reuse, PT ;  /* 0x000000d5ba327233 */ /* 0x100fe20003803000 */
[----:B------:R-:W-:Y:S01]  /*bbf0*/  IMAD.MOV.U32 R186, RZ, RZ, R48 ;  /* 0x000000ffffba7224 */ /* 0x000fe200078e0030 */
[----:B------:R-:W-:Y:S02]  /*bc00*/  LOP3.LUT R45, R0, R45, RZ, 0xc0, !PT ;  /* 0x0000002d002d7212 */ /* 0x000fe400078ec0ff */
[--C-:B----4-:R-:W-:Y:S03]  /*bc10*/  HSET2.LE.AND R46, R198, R213.reuse, PT ;  /* 0x000000d5c62e7233 */ /* 0x110fe60003803000 */
[----:B------:R3:W-:Y:S01]  /*bc20*/  MUFU.EX2 R176, R52 ;  /* 0x0000003400b07308 */ /* 0x0007e20000000800 */
[----:B------:R-:W-:Y:S01]  /*bc30*/  F2FP.F16.F32.PACK_AB R0, R76, R77 ;  /* 0x0000004d4c00723e */ /* 0x000fe200000000ff */
[----:B------:R-:W-:Y:S01]  /*bc40*/  IMAD.MOV.U32 R198, RZ, RZ, R49 ;  /* 0x000000ffffc67224 */ /* 0x000fe200078e0031 */
[----:B------:R-:W-:Y:S02]  /*bc50*/  LOP3.LUT R47, R3, R47, RZ, 0xc0, !PT ;  /* 0x0000002f032f7212 */ /* 0x000fe400078ec0ff */
[--C-:B------:R-:W-:Y:S02]  /*bc60*/  HSET2.LE.AND R51, R51, R213.reuse, PT ;  /* 0x000000d533337233 */ /* 0x100fe40003803000 */
[--C-:B------:R-:W-:Y:S03]  /*bc70*/  HSET2.LE.AND R48, R181, R213.reuse, PT ;  /* 0x000000d5b5307233 */ /* 0x100fe60003803000 */
[----:B------:R4:W-:Y:S01]  /*bc80*/  MUFU.EX2 R175, R53 ;  /* 0x0000003500af7308 */ /* 0x0009e20000000800 */
[----:B------:R-:W-:Y:S01]  /*bc90*/  F2FP.F16.F32.PACK_AB R3, R120, R30 ;  /* 0x0000001e7803723e */ /* 0x000fe200000000ff */
[----:B-1----:R-:W-:Y:S01]  /*bca0*/  IMAD.MOV.U32 R42, RZ, RZ, R154 ;  /* 0x000000ffff2a7224 */ /* 0x002fe200078e009a */
[----:B------:R-:W-:Y:S01]  /*bcb0*/  F2FP.F16.F32.PACK_AB R10, R108, R99 ;  /* 0x000000636c0a723e */ /* 0x000fe200000000ff */
[----:B------:R-:W-:Y:S01]  /*bcc0*/  IMAD.MOV.U32 R181, RZ, RZ, R153 ;  /* 0x000000ffffb57224 */ /* 0x000fe200078e0099 */
[----:B------:R-:W-:Y:S02]  /*bcd0*/  LOP3.LUT R46, R0, R46, RZ, 0xc0, !PT ;  /* 0x0000002e002e7212 */ /* 0x000fe400078ec0ff */
[----:B------:R-:W-:Y:S03]  /*bce0*/  F2FP.F16.F32.PACK_AB R0, R142, R143 ;  /* 0x0000008f8e00723e */ /* 0x000fe600000000ff */
[----:B------:R1:W-:Y:S01]  /*bcf0*/  MUFU.EX2 R168, R55 ;  /* 0x0000003700a87308 */ /* 0x0003e20000000800 */
[----:B------:R-:W-:Y:S02]  /*bd00*/  LOP3.LUT R51, R3, R51, RZ, 0xc0, !PT ;  /* 0x0000003303337212 */ /* 0x000fe400078ec0ff */
[----:B------:R-:W-:Y:S02]  /*bd10*/  LOP3.LUT R48, R10, R48, RZ, 0xc0, !PT ;  /* 0x000000300a307212 */ /* 0x000fe400078ec0ff */
[--C-:B---3--:R-:W-:Y:S01]  /*bd20*/  HSET2.LE.AND R52, R179, R213.reuse, PT ;  /* 0x000000d5b3347233 */ /* 0x108fe20003803000 */
[----:B------:R-:W-:Y:S01]  /*bd30*/  IMAD.MOV.U32 R179, RZ, RZ, R108 ;  /* 0x000000ffffb37224 */ /* 0x000fe200078e006c */
[----:B------:R-:W-:Y:S03]  /*bd40*/  F2FP.F16.F32.PACK_AB R3, R73, R124 ;  /* 0x0000007c4903723e */ /* 0x000fe600000000ff */
[----:B------:R3:W-:Y:S01]  /*bd50*/  MUFU.EX2 R169, R54 ;  /* 0x0000003600a97308 */ /* 0x0007e20000000800 */
[--C-:B----4-:R-:W-:Y:S01]  /*bd60*/  HSET2.LE.AND R53, R178, R213.reuse, PT ;  /* 0x000000d5b2357233 */ /* 0x110fe20003803000 */
[----:B------:R-:W-:Y:S01]  /*bd70*/  IMAD.MOV.U32 R178, RZ, RZ, R77 ;  /* 0x000000ffffb27224 */ /* 0x000fe200078e004d */
[----:B------:R-:W-:Y:S02]  /*bd80*/  F2FP.F16.F32.PACK_AB R10, R181, R145 ;  /* 0x00000091b50a723e */ /* 0x000fe400000000ff */
[----:B------:R-:W-:Y:S02]  /*bd90*/  MOV R200, R155 ;  /* 0x0000009b00c87202 */ /* 0x000fe40000000f00 */
[----:B------:R-:W-:Y:S03]  /*bda0*/  LOP3.LUT R50, R0, R50, RZ, 0xc0, !PT ;  /* 0x0000003200327212 */ /* 0x000fe600078ec0ff */
[----:B------:R4:W-:Y:S01]  /*bdb0*/  MUFU.EX2 R164, R65 ;  /* 0x0000004100a47308 */ /* 0x0009e20000000800 */
[----:B-1----:R-:W-:Y:S01]  /*bdc0*/  LOP3.LUT R55, R197, 0xff00ff, RZ, 0xc0, !PT ;  /* 0x00ff00ffc5377812 */ /* 0x002fe200078ec0ff */
[----:B------:R-:W-:Y:S01]  /*bdd0*/  IMAD.MOV.U32 R197, RZ, RZ, R31 ;  /* 0x000000ffffc57224 */ /* 0x000fe200078e001f */
[--C-:B------:R-:W-:Y:S01]  /*bde0*/  HSET2.LE.AND R49, R183, R213.reuse, PT ;  /* 0x000000d5b7317233 */ /* 0x100fe20003803000 */
[----:B------:R-:W-:Y:S01]  /*bdf0*/  IMAD.MOV.U32 R183, RZ, RZ, R152 ;  /* 0x000000ffffb77224 */ /* 0x000fe200078e0098 */
[----:B------:R-:W-:Y:S02]  /*be00*/  F2FP.F16.F32.PACK_AB R0, R144, R42 ;  /* 0x0000002a9000723e */ /* 0x000fe400000000ff */
[----:B------:R-:W-:Y:S03]  /*be10*/  LOP3.LUT R52, R3, R52, RZ, 0xc0, !PT ;  /* 0x0000003403347212 */ /* 0x000fe600078ec0ff */
[----:B------:R1:W-:Y:S01]  /*be20*/  MUFU.EX2 R193, R67 ;  /* 0x0000004300c17308 */ /* 0x0003e20000000800 */
[--C-:B---3--:R-:W-:Y:S01]  /*be30*/  HSET2.LE.AND R54, R205, R213.reuse, PT ;  /* 0x000000d5cd367233 */ /* 0x108fe20003803000 */
[----:B------:R-:W-:Y:S01]  /*be40*/  IMAD.MOV.U32 R205, RZ, RZ, R125 ;  /* 0x000000ffffcd7224 */ /* 0x000fe200078e007d */
[----:B------:R-:W-:Y:S02]  /*be50*/  LOP3.LUT R53, R10, R53, RZ, 0xc0, !PT ;  /* 0x000000350a357212 */ /* 0x000fe400078ec0ff */
[--C-:B------:R-:W-:Y:S02]  /*be60*/  HSET2.LE.AND R55, R55, R213.reuse, PT ;  /* 0x000000d537377233 */ /* 0x100fe40003803000 */
[----:B------:R-:W-:Y:S03]  /*be70*/  F2FP.F16.F32.PACK_AB R3, R186, R197 ;  /* 0x000000c5ba03723e */ /* 0x000fe600000000ff */
[----:B------:R3:W-:Y:S01]  /*be80*/  MUFU.EX2 R165, R64 ;  /* 0x0000004000a57308 */ /* 0x0007e20000000800 */
[----:B------:R-:W-:Y:S02]  /*be90*/  F2FP.F16.F32.PACK_AB R10, R187, R200 ;  /* 0x000000c8bb0a723e */ /* 0x000fe400000000ff */
[----:B------:R-:W-:Y:S02]  /*bea0*/  LOP3.LUT R49, R0, R49, RZ, 0xc0, !PT ;  /* 0x0000003100317212 */ /* 0x000fe400078ec0ff */
[----:B------:R-:W-:Y:S02]  /*beb0*/  F2FP.F16.F32.PACK_AB R0, R183, R205 ;  /* 0x000000cdb700723e */ /* 0x000fe400000000ff */
[----:B------:R-:W-:Y:S03]  /*bec0*/  LOP3.LUT R55, R3, R55, RZ, 0xc0, !PT ;  /* 0x0000003703377212 */ /* 0x000fe600078ec0ff */
[----:B------:R-:W3:Y:S01]  /*bed0*/  MUFU.EX2 R149, R40 ;  /* 0x0000002800957308 */ /* 0x000ee20000000800 */
[----:B------:R-:W-:Y:S02]  /*bee0*/  LOP3.LUT R58, R10, R58, RZ, 0xc0, !PT ;  /* 0x0000003a0a3a7212 */ /* 0x000fe400078ec0ff */
[--C-:B------:R-:W-:Y:S02]  /*bef0*/  HSET2.LE.AND R56, R56, R213.reuse, PT ;  /* 0x000000d538387233 */ /* 0x100fe40003803000 */
[--C-:B------:R-:W-:Y:S02]  /*bf00*/  HSET2.LE.AND R57, R57, R213.reuse, PT ;  /* 0x000000d539397233 */ /* 0x100fe40003803000 */
[----:B------:R-:W-:Y:S03]  /*bf10*/  F2FP.F16.F32.PACK_AB R3, R227, R226 ;  /* 0x000000e2e303723e */ /* 0x000fe600000000ff */
[----:B------:R3:W3:Y:S01]  /*bf20*/  MUFU.EX2 R196, R66 ;  /* 0x0000004200c47308 */ /* 0x0006e20000000800 */
[----:B------:R-:W-:Y:S02]  /*bf30*/  F2FP.F16.F32.PACK_AB R10, R198, R151 ;  /* 0x00000097c60a723e */ /* 0x000fe400000000ff */
[--C-:B----4-:R-:W-:Y:S02]  /*bf40*/  HSET2.LE.AND R65, R68, R213.reuse, PT ;  /* 0x000000d544417233 */ /* 0x110fe40003803000 */
[----:B------:R-:W-:Y:S02]  /*bf50*/  LOP3.LUT R68, R11, 0xffff, RZ, 0xc0, !PT ;  /* 0x0000ffff0b447812 */ /* 0x000fe400078ec0ff */
[----:B------:R-:W-:Y:S03]  /*bf60*/  LOP3.LUT R54, R0, R54, RZ, 0xc0, !PT ;  /* 0x0000003600367212 */ /* 0x000fe600078ec0ff */
[----:B------:R4:W-:Y:S01]  /*bf70*/  MUFU.EX2 R155, R60 ;  /* 0x0000003c009b7308 */ /* 0x0009e20000000800 */
[----:B------:R-:W-:Y:S02]  /*bf80*/  F2FP.F16.F32.PACK_AB R0, R228, R185 ;  /* 0x000000b9e400723e */ /* 0x000fe400000000ff */
[----:B------:R-:W-:Y:S02]  /*bf90*/  LOP3.LUT R56, R3, R56, RZ, 0xc0, !PT ;  /* 0x0000003803387212 */ /* 0x000fe400078ec0ff */
[----:B------:R-:W-:Y:S02]  /*bfa0*/  LOP3.LUT R57, R10, R57, RZ, 0xc0, !PT ;  /* 0x000000390a397212 */ /* 0x000fe400078ec0ff */
[----:B-1----:R-:W-:Y:S03]  /*bfb0*/  LOP3.LUT R67, R184, 0xff00ff, RZ, 0xc0, !PT ;  /* 0x00ff00ffb8437812 */ /* 0x002fe600078ec0ff */
[----:B------:R-:W-:Y:S01]  /*bfc0*/  MUFU.EX2 R174, R174 ;  /* 0x000000ae00ae7308 */ /* 0x000fe20000000800 */
[----:B--2---:R-:W-:Y:S02]  /*bfd0*/  F2FP.F16.F32.PACK_AB R3, R219, R148 ;  /* 0x00000094db03723e */ /* 0x004fe400000000ff */
[----:B------:R-:W-:Y:S02]  /*bfe0*/  LOP3.LUT R10, R11, 0xff, RZ, 0xc0, !PT ;  /* 0x000000ff0b0a7812 */ /* 0x000fe400078ec0ff */
[----:B------:R-:W-:Y:S02]  /*bff0*/  SHF.R.U32.HI R68, RZ, 0x8, R68 ;  /* 0x00000008ff447819 */ /* 0x000fe40000011644 */
[----:B------:R-:W-:Y:S03]  /*c000*/  LOP3.LUT R59, R0, R59, RZ, 0xc0, !PT ;  /* 0x0000003b003b7212 */ /* 0x000fe600078ec0ff */
[----:B------:R-:W-:Y:S01]  /*c010*/  MUFU.EX2 R234, R234 ;  /* 0x000000ea00ea7308 */ /* 0x000fe20000000800 */
[--C-:B---3--:R-:W-:Y:S02]  /*c020*/  HSET2.LE.AND R64, R69, R213.reuse, PT ;  /* 0x000000d545407233 */ /* 0x108fe40003803000 */
[----:B------:R-:W-:Y:S02]  /*c030*/  F2FP.F16.F32.PACK_AB R0, R206, R149 ;  /* 0x00000095ce00723e */ /* 0x000fe400000000ff */
[----:B------:R-:W-:Y:S02]  /*c040*/  LOP3.LUT R65, R3, R65, RZ, 0xc0, !PT ;  /* 0x0000004103417212 */ /* 0x000fe400078ec0ff */
[--C-:B------:R-:W-:Y:S03]  /*c050*/  HSET2.LE.AND R67, R67, R213.reuse, PT ;  /* 0x000000d543437233 */ /* 0x100fe60003803000 */
[----:B------:R-:W-:Y:S01]  /*c060*/  MUFU.EX2 R201, R201 ;  /* 0x000000c900c97308 */ /* 0x000fe20000000800 */
[----:B------:R-:W-:Y:S02]  /*c070*/  PRMT R68, R10, 0x5410, R68 ;  /* 0x000054100a447816 */ /* 0x000fe40000000044 */
[----:B------:R-:W-:Y:S02]  /*c080*/  F2FP.F16.F32.PACK_AB R3, R203, R220 ;  /* 0x000000dccb03723e */ /* 0x000fe400000000ff */
[----:B------:R-:W-:Y:S02]  /*c090*/  LOP3.LUT R64, R0, R64, RZ, 0xc0, !PT ;  /* 0x0000004000407212 */ /* 0x000fe400078ec0ff */
[--C-:B------:R-:W-:Y:S03]  /*c0a0*/  HSET2.LE.AND R66, R180, R213.reuse, PT ;  /* 0x000000d5b4427233 */ /* 0x100fe60003803000 */
[----:B------:R1:W-:Y:S01]  /*c0b0*/  MUFU.EX2 R154, R61 ;  /* 0x0000003d009a7308 */ /* 0x0003e20000000800 */
[----:B------:R-:W-:Y:S01]  /*c0c0*/  F2FP.F16.F32.PACK_AB R0, R230, R150 ;  /* 0x00000096e600723e */ /* 0x000fe200000000ff */
[----:B------:R-:W-:Y:S01]  /*c0d0*/  IMAD.MOV.U32 R180, RZ, RZ, R92 ;  /* 0x000000ffffb47224 */ /* 0x000fe200078e005c */
[----:B------:R-:W-:Y:S02]  /*c0e0*/  LOP3.LUT R67, R3, R67, RZ, 0xc0, !PT ;  /* 0x0000004303437212 */ /* 0x000fe400078ec0ff */
[--C-:B------:R-:W-:Y:S02]  /*c0f0*/  HSET2.LE.AND R68, R68, R213.reuse, PT ;  /* 0x000000d544447233 */ /* 0x100fe40003803000 */
[----:B------:R-:W-:Y:S03]  /*c100*/  PRMT R69, R11, 0x7632, R69 ;  /* 0x000076320b457816 */ /* 0x000fe60000000045 */
[----:B------:R-:W-:Y:S01]  /*c110*/  MUFU.EX2 R157, R14 ;  /* 0x0000000e009d7308 */ /* 0x000fe20000000800 */
[----:B------:R-:W-:Y:S02]  /*c120*/  F2FP.F16.F32.PACK_AB R3, R175, R176 ;  /* 0x000000b0af03723e */ /* 0x000fe400000000ff */
[----:B------:R-:W-:Y:S02]  /*c130*/  LOP3.LUT R66, R0, R66, RZ, 0xc0, !PT ;  /* 0x0000004200427212 */ /* 0x000fe400078ec0ff */
[----:B------:R-:W-:Y:S02]  /*c140*/  F2FP.F16.F32.PACK_AB R0, R195, R207 ;  /* 0x000000cfc300723e */ /* 0x000fe400000000ff */
[----:B------:R-:W-:Y:S03]  /*c150*/  SHF.R.U32.HI R11, RZ, 0x18, R11 ;  /* 0x00000018ff0b7819 */ /* 0x000fe6000001160b */
[----:B------:R-:W2:Y:S01]  /*c160*/  MUFU.EX2 R156, R15 ;  /* 0x0000000f009c7308 */ /* 0x000ea20000000800 */
[----:B------:R-:W-:Y:S02]  /*c170*/  LOP3.LUT R69, R69, 0xff, RZ, 0xc0, !PT ;  /* 0x000000ff45457812 */ /* 0x000fe400078ec0ff */
[----:B------:R-:W-:Y:S02]  /*c180*/  LOP3.LUT R68, R3, R68, RZ, 0xc0, !PT ;  /* 0x0000004403447212 */ /* 0x000fe400078ec0ff */
[--C-:B----4-:R-:W-:Y:S01]  /*c190*/  HSET2.LE.AND R60, R81, R213.reuse, PT ;  /* 0x000000d5513c7233 */ /* 0x110fe20003803000 */
[----:B------:R-:W-:Y:S01]  /*c1a0*/  IMAD.MOV.U32 R81, RZ, RZ, R87 ;  /* 0x000000ffff517224 */ /* 0x000fe200078e0057 */
[----:B------:R-:W-:Y:S03]  /*c1b0*/  F2FP.F16.F32.PACK_AB R3, R164, R165 ;  /* 0x000000a5a403723e */ /* 0x000fe600000000ff */
[----:B------:R3:W-:Y:S01]  /*c1c0*/  MUFU.EX2 R153, R62 ;  /* 0x0000003e00997308 */ /* 0x0007e20000000800 */
[----:B------:R-:W-:Y:S02]  /*c1d0*/  LOP3.LUT R70, R0, R70, RZ, 0xc0, !PT ;  /* 0x0000004600467212 */ /* 0x000fe400078ec0ff */
[--C-:B------:R-:W-:Y:S02]  /*c1e0*/  HSET2.LE.AND R71, R71, R213.reuse, PT ;  /* 0x000000d547477233 */ /* 0x100fe40003803000 */
[----:B------:R-:W-:Y:S02]  /*c1f0*/  PRMT R69, R69, 0x5410, R11 ;  /* 0x0000541045457816 */ /* 0x000fe4000000000b */
[----:B------:R-:W-:Y:S03]  /*c200*/  F2FP.F16.F32.PACK_AB R0, R193, R196 ;  /* 0x000000c4c100723e */ /* 0x000fe600000000ff */
[----:B------:R4:W4:Y:S01]  /*c210*/  MUFU.EX2 R152, R63 ;  /* 0x0000003f00987308 */ /* 0x0009220000000800 */
[----:B------:R-:W-:Y:S01]  /*c220*/  LOP3.LUT R60, R3, R60, RZ, 0xc0, !PT ;  /* 0x0000003c033c7212 */ /* 0x000fe200078ec0ff */
[----:B------:R-:W-:Y:S01]  /*c230*/  VIADD R3, R214, 0x2 ;  /* 0x00000002d6037836 */ /* 0x000fe20000000000 */
[----:B------:R-:W-:Y:S02]  /*c240*/  LOP3.LUT R71, R0, R71, RZ, 0xc0, !PT ;  /* 0x0000004700477212 */ /* 0x000fe400078ec0ff */
[--C-:B------:R-:W-:Y:S02]  /*c250*/  HSET2.LE.AND R69, R69, R213.reuse, PT ;  /* 0x000000d545457233 */ /* 0x100fe40003803000 */
[--C-:B-1----:R-:W-:Y:S03]  /*c260*/  HSET2.LE.AND R61, R80, R213.reuse, PT ;  /* 0x000000d5503d7233 */ /* 0x102fe60003803000 */
[----:B------:R-:W-:Y:S01]  /*c270*/  MUFU.EX2 R194, R194 ;  /* 0x000000c200c27308 */ /* 0x000fe20000000800 */
[----:B------:R-:W-:Y:S01]  /*c280*/  F2FP.F16.F32.PACK_AB R0, R168, R169 ;  /* 0x000000a9a800723e */ /* 0x000fe200000000ff */
[----:B------:R-:W-:Y:S01]  /*c290*/  IMAD.MOV.U32 R80, RZ, RZ, R86 ;  /* 0x000000ffff507224 */ /* 0x000fe200078e0056 */
[----:B--2---:R-:W-:Y:S02]  /*c2a0*/  F2FP.F16.F32.PACK_AB R10, R156, R157 ;  /* 0x0000009d9c0a723e */ /* 0x004fe400000000ff */
[----:B------:R-:W-:Y:S02]  /*c2b0*/  LOP3.LUT R3, R83, R217, R3, 0x96, !PT ;  /* 0x000000d953037212 */ /* 0x000fe400078e9603 */
[----:B------:R-:W-:Y:S03]  /*c2c0*/  LOP3.LUT R69, R0, R69, RZ, 0xc0, !PT ;  /* 0x0000004500457212 */ /* 0x000fe600078ec0ff */
[----:B------:R-:W-:Y:S01]  /*c2d0*/  MUFU.EX2 R106, R106 ;  /* 0x0000006a006a7308 */ /* 0x000fe20000000800 */
[--C-:B---3--:R-:W-:Y:S01]  /*c2e0*/  HSET2.LE.AND R62, R96, R213.reuse, PT ;  /* 0x000000d5603e7233 */ /* 0x108fe20003803000 */
[----:B------:R-:W-:Y:S01]  /*c2f0*/  IMAD.MOV.U32 R96, RZ, RZ, R100 ;  /* 0x000000ffff607224 */ /* 0x000fe200078e0064 */
[----:B----4-:R-:W-:Y:S02]  /*c300*/  LOP3.LUT R63, R97, 0xff00ff, RZ, 0xc0, !PT ;  /* 0x00ff00ff613f7812 */ /* 0x010fe400078ec0ff */
[----:B------:R-:W-:Y:S01]  /*c310*/  LOP3.LUT R61, R10, R61, RZ, 0xc0, !PT ;  /* 0x0000003d0a3d7212 */ /* 0x000fe200078ec0ff */
[----:B------:R-:W-:Y:S01]  /*c320*/  IMAD.WIDE.U32 R10, R3, -0x326172a9, RZ ;  /* 0xcd9e8d57030a7825 */ /* 0x000fe200078e00ff */
[----:B------:R-:W-:Y:S03]  /*c330*/  F2FP.F16.F32.PACK_AB R0, R154, R155 ;  /* 0x0000009b9a00723e */ /* 0x000fe600000000ff */
[----:B------:R-:W-:Y:S01]  /*c340*/  MUFU.EX2 R107, R107 ;  /* 0x0000006b006b7308 */ /* 0x000fe20000000800 */
[--C-:B------:R-:W-:Y:S02]  /*c350*/  HSET2.LE.AND R63, R63, R213.reuse, PT ;  /* 0x000000d53f3f7233 */ /* 0x100fe40003803000 */
[----:B------:R-:W-:Y:S02]  /*c360*/  LOP3.LUT R62, R0, R62, RZ, 0xc0, !PT ;  /* 0x0000003e003e7212 */ /* 0x000fe400078ec0ff */
[----:B------:R-:W-:Y:S02]  /*c370*/  F2FP.F16.F32.PACK_AB R0, R152, R153 ;  /* 0x000000999800723e */ /* 0x000fe400000000ff */
[----:B------:R-:W-:Y:S03]  /*c380*/  LOP3.LUT R3, R11, R244, RZ, 0x3c, !PT ;  /* 0x000000f40b037212 */ /* 0x000fe600078e3cff */
[----:B------:R-:W-:Y:S01]  /*c390*/  MUFU.EX2 R110, R110 ;  /* 0x0000006e006e7308 */ /* 0x000fe20000000800 */
[----:B------:R-:W-:Y:S02]  /*c3a0*/  LOP3.LUT R63, R0, R63, RZ, 0xc0, !PT ;  /* 0x0000003f003f7212 */ /* 0x000fe400078ec0ff */
[----:B------:R-:W-:Y:S01]  /*c3b0*/  LOP3.LUT R0, R10, R243, RZ, 0x3c, !PT ;  /* 0x000000f30a007212 */ /* 0x000fe200078e3cff */
[----:B------:R-:W-:Y:S01]  /*c3c0*/  IMAD.WIDE.U32 R26, R3, -0x2daee0ad, RZ ;  /* 0xd2511f53031a7825 */ /* 0x000fe200078e00ff */
[----:B------:R-:W-:Y:S02]  /*c3d0*/  MOV R184, R30 ;  /* 0x0000001e00b87202 */ /* 0x000fe40000000f00 */
[----:B------:R-:W-:Y:S01]  /*c3e0*/  LOP3.LUT R14, R11, R241, RZ, 0x3c, !PT ;  /* 0x000000f10b0e7212 */ /* 0x000fe200078e3cff */
[----:B------:R-:W-:Y:S01]  /*c3f0*/  IMAD.WIDE.U32 R30, R0, -0x2daee0ad, RZ ;  /* 0xd2511f53001e7825 */ /* 0x000fe200078e00ff */
[-C--:B------:R-:W-:Y:S01]  /*c400*/  LOP3.LUT R3, R104, R191.reuse, R27, 0x96, !PT ;  /* 0x000000bf68037212 */ /* 0x080fe200078e961b */
[----:B------:R-:W-:Y:S01]  /*c410*/  MUFU.EX2 R111, R111 ;  /* 0x0000006f006f7308 */ /* 0x000fe20000000800 */
[----:B------:R-:W-:Y:S02]  /*c420*/  LOP3.LUT R11, R10, R240, RZ, 0x3c, !PT ;  /* 0x000000f00a0b7212 */ /* 0x000fe400078e3cff */
[----:B------:R-:W-:Y:S01]  /*c430*/  LOP3.LUT R0, R190, R26, R31, 0x96, !PT ;  /* 0x0000001abe007212 */ /* 0x000fe200078e961f */
[----:B------:R-:W-:Y:S04]  /*c440*/  IMAD.WIDE.U32 R26, R3, -0x326172a9, RZ ;  /* 0xcd9e8d57031a7825 */ /* 0x000fe800078e00ff */
[----:B------:R-:W-:Y:S01]  /*c450*/  IMAD.WIDE.U32 R40, R0, -0x326172a9, RZ ;  /* 0xcd9e8d5700287825 */ /* 0x000fe200078e00ff */
[----:B------:R-:W-:Y:S01]  /*c460*/  LOP3.LUT R0, R210, R218, R27, 0x96, !PT ;  /* 0x000000dad2007212 */ /* 0x000fe200078e961b */
[----:B------:R-:W-:Y:S03]  /*c470*/  MUFU.EX2 R126, R126 ;  /* 0x0000007e007e7308 */ /* 0x000fe60000000800 */
[----:B------:R-:W-:Y:S01]  /*c480*/  LOP3.LUT R10, R223, R26, R41, 0x96, !PT ;  /* 0x0000001adf0a7212 */ /* 0x000fe200078e9629 */
[----:B------:R-:W-:Y:S06]  /*c490*/  IMAD.WIDE.U32 R26, R0, -0x2daee0ad, RZ ;  /* 0xd2511f53001a7825 */ /* 0x000fec00078e00ff */
[----:B------:R-:W1:Y:S01]  /*c4a0*/  MUFU.EX2 R182, R182 ;  /* 0x000000b600b67308 */ /* 0x000e620000000800 */
[----:B------:R-:W-:Y:S05]  /*c4b0*/  LOP3.LUT R0, R189, R30, R27, 0x96, !PT ;  /* 0x0000001ebd007212 */ /* 0x000fea00078e961b */
[----:B------:R-:W-:Y:S04]  /*c4c0*/  IMAD.WIDE.U32 R30, R0, -0x326172a9, RZ ;  /* 0xcd9e8d57001e7825 */ /* 0x000fe800078e00ff */
[----:B------:R2:W-:Y:S01]  /*c4d0*/  MUFU.EX2 R146, R85 ;  /* 0x0000005500927308 */ /* 0x0005e20000000800 */
[----:B------:R-:W-:Y:S01]  /*c4e0*/  LOP3.LUT R3, R222, R40, R31, 0x96, !PT ;  /* 0x00000028de037212 */ /* 0x000fe200078e961f */
[----:B------:R-:W-:Y:S08]  /*c4f0*/  IMAD.WIDE.U32 R40, R10, -0x2daee0ad, RZ ;  /* 0xd2511f530a287825 */ /* 0x000ff000078e00ff */
[----:B------:R3:W4:Y:S01]  /*c500*/  MUFU.EX2 R147, R84 ;  /* 0x0000005400937308 */ /* 0x0007220000000800 */
[----:B------:R-:W-:Y:S01]  /*c510*/  LOP3.LUT R0, R188, R26, R41, 0x96, !PT ;  /* 0x0000001abc007212 */ /* 0x000fe200078e9629 */
[----:B------:R-:W-:Y:S04]  /*c520*/  IMAD.MOV.U32 R41, RZ, RZ, R83 ;  /* 0x000000ffff297224 */ /* 0x000fe800078e0053 */
[----:B------:R-:W-:Y:S04]  /*c530*/  IMAD.WIDE.U32 R26, R0, -0x326172a9, RZ ;  /* 0xcd9e8d57001a7825 */ /* 0x000fe800078e00ff */
[----:B------:R-:W-:Y:S01]  /*c540*/  MUFU.EX2 R232, R232 ;  /* 0x000000e800e87308 */ /* 0x000fe20000000800 */
[----:B--2---:R-:W-:Y:S01]  /*c550*/  IMAD.MOV.U32 R85, RZ, RZ, R76 ;  /* 0x000000ffff557224 */ /* 0x004fe200078e004c */
[----:B------:R-:W-:Y:S01]  /*c560*/  LOP3.LUT R0, R221, R30, R27, 0x96, !PT ;  /* 0x0000001edd007212 */ /* 0x000fe200078e961b */
[----:B------:R-:W-:Y:S01]  /*c570*/  IMAD.MOV.U32 R30, RZ, RZ, R26 ;  /* 0x000000ffff1e7224 */ /* 0x000fe200078e001a */
[C---:B------:R-:W-:Y:S02]  /*c580*/  PRMT R15, R26.reuse, 0x7773, RZ ;  /* 0x000077731a0f7816 */ /* 0x040fe400000000ff */
[C---:B------:R-:W-:Y:S04]  /*c590*/  PRMT R31, R26.reuse, 0x7771, RZ ;  /* 0x000077711a1f7816 */ /* 0x040fe800000000ff */
[----:B------:R-:W-:Y:S01]  /*c5a0*/  MUFU.EX2 R128, R128 ;  /* 0x0000008000807308 */ /* 0x000fe20000000800 */
[----:B------:R-:W-:Y:S01]  /*c5b0*/  PRMT R10, R26, 0x7772, RZ ;  /* 0x000077721a0a7816 */ /* 0x000fe200000000ff */
[----:B------:R-:W-:Y:S03]  /*c5c0*/  IMAD.WIDE.U32 R26, R3, -0x2daee0ad, RZ ;  /* 0xd2511f53031a7825 */ /* 0x000fe600078e00ff */
[----:B------:R-:W-:Y:S01]  /*c5d0*/  PRMT R98, R10, 0x5410, R15 ;  /* 0x000054100a627816 */ /* 0x000fe2000000000f */
[----:B------:R-:W-:Y:S01]  /*c5e0*/  IMAD.MOV.U32 R15, RZ, RZ, R26 ;  /* 0x000000ffff0f7224 */ /* 0x000fe200078e001a */
[C---:B------:R-:W-:Y:S01]  /*c5f0*/  PRMT R10, R26.reuse, 0x7773, RZ ;  /* 0x000077731a0a7816 */ /* 0x040fe200000000ff */
[----:B---3--:R-:W-:Y:S01]  /*c600*/  IMAD.MOV.U32 R84, RZ, RZ, R73 ;  /* 0x000000ffff547224 */ /* 0x008fe200078e0049 */
[----:B------:R-:W-:Y:S01]  /*c610*/  PRMT R3, R26, 0x7772, RZ ;  /* 0x000077721a037816 */ /* 0x000fe200000000ff */
[----:B------:R-:W-:Y:S01]  /*c620*/  MUFU.EX2 R112, R112 ;  /* 0x0000007000707308 */ /* 0x000fe20000000800 */
[----:B------:R-:W-:Y:S01]  /*c630*/  LOP3.LUT R77, R225, R40, R27, 0x96, !PT ;  /* 0x00000028e14d7212 */ /* 0x000fe200078e961b */
[----:B------:R-:W-:Y:S01]  /*c640*/  IMAD.MOV.U32 R40, RZ, RZ, R82 ;  /* 0x000000ffff287224 */ /* 0x000fe200078e0052 */
[----:B------:R-:W-:Y:S02]  /*c650*/  PRMT R125, R3, 0x5410, R10 ;  /* 0x00005410037d7816 */ /* 0x000fe4000000000a */
[C---:B------:R-:W-:Y:S02]  /*c660*/  LOP3.LUT R3, R0.reuse, 0xffff, RZ, 0xc0, !PT ;  /* 0x0000ffff00037812 */ /* 0x040fe400078ec0ff */
[----:B------:R-:W-:Y:S03]  /*c670*/  LOP3.LUT R10, R0, 0xff, RZ, 0xc0, !PT ;  /* 0x000000ff000a7812 */ /* 0x000fe600078ec0ff */
[----:B------:R-:W-:Y:S01]  /*c680*/  MUFU.EX2 R115, R115 ;  /* 0x0000007300737308 */ /* 0x000fe20000000800 */
[----:B------:R-:W-:Y:S02]  /*c690*/  SHF.R.U32.HI R3, RZ, 0x8, R3 ;  /* 0x00000008ff037819 */ /* 0x000fe40000011603 */
[----:B------:R-:W-:Y:S02]  /*c6a0*/  PRMT R27, R26, 0x7771, RZ ;  /* 0x000077711a1b7816 */ /* 0x000fe400000000ff */
[--C-:B------:R-:W-:Y:S02]  /*c6b0*/  PRMT R87, R10, 0x5410, R3.reuse ;  /* 0x000054100a577816 */ /* 0x100fe40000000003 */
[----:B------:R-:W-:Y:S03]  /*c6c0*/  PRMT R3, R0, 0x7632, R3 ;  /* 0x0000763200037816 */ /* 0x000fe60000000003 */
[----:B------:R-:W-:Y:S01]  /*c6d0*/  MUFU.EX2 R113, R113 ;  /* 0x0000007100717308 */ /* 0x000fe20000000800 */
[----:B------:R-:W-:Y:S02]  /*c6e0*/  SHF.R.U32.HI R0, RZ, 0x18, R0 ;  /* 0x00000018ff007819 */ /* 0x000fe40000011600 */
[----:B------:R-:W-:Y:S04]  /*c6f0*/  LOP3.LUT R3, R3, 0xff, RZ, 0xc0, !PT ;  /* 0x000000ff03037812 */ /* 0x000fe800078ec0ff */
[----:B------:R-:W-:Y:S03]  /*c700*/  PRMT R86, R3, 0x5410, R0 ;  /* 0x0000541003567816 */ /* 0x000fe60000000000 */
[----:B------:R-:W-:Y:S01]  /*c710*/  MUFU.EX2 R95, R95 ;  /* 0x0000005f005f7308 */ /* 0x000fe20000000800 */
[----:B------:R-:W-:Y:S04]  /*c720*/  LOP3.LUT R0, R30, 0xff, RZ, 0xc0, !PT ;  /* 0x000000ff1e007812 */ /* 0x000fe800078ec0ff */
[----:B------:R-:W-:Y:S02]  /*c730*/  PRMT R97, R0, 0x5410, R31 ;  /* 0x0000541000617816 */ /* 0x000fe4000000001f */
[----:B------:R-:W-:Y:S01]  /*c740*/  LOP3.LUT R0, R15, 0xff, RZ, 0xc0, !PT ;  /* 0x000000ff0f007812 */ /* 0x000fe200078ec0ff */
[----:B------:R-:W-:Y:S02]  /*c750*/  IMAD.WIDE.U32 R14, R14, -0x2daee0ad, RZ ;  /* 0xd2511f530e0e7825 */ /* 0x000fe400078e00ff */
[----:B------:R-:W-:Y:S01]  /*c760*/  MUFU.EX2 R116, R116 ;  /* 0x0000007400747308 */ /* 0x000fe20000000800 */
[----:B------:R-:W-:Y:S01]  /*c770*/  PRMT R108, R0, 0x5410, R27 ;  /* 0x00005410006c7816 */ /* 0x000fe2000000001b */
[----:B------:R-:W-:Y:S01]  /*c780*/  IMAD.WIDE.U32 R26, R11, -0x2daee0ad, RZ ;  /* 0xd2511f530b1a7825 */ /* 0x000fe200078e00ff */
[----:B------:R-:W-:Y:S04]  /*c790*/  LOP3.LUT R0, R162, R191, R15, 0x96, !PT ;  /* 0x000000bfa2007212 */ /* 0x000fe800078e960f */
[----:B------:R-:W-:Y:S01]  /*c7a0*/  LOP3.LUT R14, R190, R14, R27, 0x96, !PT ;  /* 0x0000000ebe0e7212 */ /* 0x000fe200078e961b */
[----:B------:R-:W-:Y:S02]  /*c7b0*/  IMAD.WIDE.U32 R30, R0, -0x326172a9, RZ ;  /* 0xcd9e8d57001e7825 */ /* 0x000fe400078e00ff */
[----:B------:R-:W-:Y:S02]  /*c7c0*/  MUFU.EX2 R114, R114 ;  /* 0x0000007200727308 */ /* 0x000fe40000000800 */
        /* <DEDUP_REMOVED lines=10> */
[----:B------:R-:W-:Y:S01]  /*c870*/  IMAD.MOV.U32 R31, RZ, RZ, R81 ;  /* 0x000000ffff1f7224 */ /* 0x000fe200078e0051 */
[----:B------:R-:W-:Y:S01]  /*c880*/  LOP3.LUT R11, R222, R14, R27, 0x96, !PT ;  /* 0x0000000ede0b7212 */ /* 0x000fe200078e961b */
[----:B------:R-:W-:Y:S06]  /*c890*/  IMAD.WIDE.U32 R14, R10, -0x326172a9, RZ ;  /* 0xcd9e8d570a0e7825 */ /* 0x000fec00078e00ff */
[----:B------:R-:W-:Y:S01]  /*c8a0*/  MUFU.EX2 R173, R173 ;  /* 0x000000ad00ad7308 */ /* 0x000fe20000000800 */
[----:B------:R-:W-:Y:S01]  /*c8b0*/  IMAD.WIDE.U32 R10, R11, -0x2daee0ad, RZ ;  /* 0xd2511f530b0a7825 */ /* 0x000fe200078e00ff */
[----:B------:R-:W-:Y:S02]  /*c8c0*/  MOV R0, R14 ;  /* 0x0000000e00007202 */ /* 0x000fe40000000f00 */
[----:B------:R-:W-:Y:S01]  /*c8d0*/  PRMT R83, R14, 0x7772, RZ ;  /* 0x000077720e537816 */ /* 0x000fe200000000ff */
[----:B------:R-:W-:Y:S01]  /*c8e0*/  IMAD.MOV.U32 R27, RZ, RZ, R41 ;  /* 0x000000ffff1b7224 */ /* 0x000fe200078e0029 */
[----:B------:R-:W-:Y:S01]  /*c8f0*/  LOP3.LUT R82, R0, 0xff, RZ, 0xc0, !PT ;  /* 0x000000ff00527812 */ /* 0x000fe200078ec0ff */
[----:B------:R-:W-:Y:S01]  /*c900*/  IMAD.MOV.U32 R41, RZ, RZ, R99 ;  /* 0x000000ffff297224 */ /* 0x000fe200078e0063 */
[----:B------:R-:W-:Y:S02]  /*c910*/  PRMT R0, R14, 0x7771, RZ ;  /* 0x000077710e007816 */ /* 0x000fe400000000ff */
[----:B------:R-:W-:Y:S01]  /*c920*/  MUFU.EX2 R172, R172 ;  /* 0x000000ac00ac7308 */ /* 0x000fe20000000800 */
[----:B------:R-:W-:Y:S01]  /*c930*/  LOP3.LUT R76, R225, R30, R11, 0x96, !PT ;  /* 0x0000001ee14c7212 */ /* 0x000fe200078e960b */
[----:B------:R-:W-:Y:S01]  /*c940*/  IMAD.MOV.U32 R30, RZ, RZ, R80 ;  /* 0x000000ffff1e7224 */ /* 0x000fe200078e0050 */
[----:B------:R-:W-:Y:S02]  /*c950*/  PRMT R82, R82, 0x5410, R0 ;  /* 0x0000541052527816 */ /* 0x000fe40000000000 */
[----:B-1----:R-:W-:Y:S02]  /*c960*/  F2FP.F16.F32.PACK_AB R0, R177, R182 ;  /* 0x000000b6b100723e */ /* 0x002fe400000000ff */
[----:B------:R-:W-:Y:S03]  /*c970*/  PRMT R11, R10, 0x7771, RZ ;  /* 0x000077710a0b7816 */ /* 0x000fe600000000ff */
[----:B------:R-:W-:Y:S01]  /*c980*/  MUFU.EX2 R123, R123 ;  /* 0x0000007b007b7308 */ /* 0x000fe20000000800 */
[--C-:B------:R-:W-:Y:S02]  /*c990*/  HSET2.LE.AND R82, R82, R213.reuse, PT ;  /* 0x000000d552527233 */ /* 0x100fe40003803000 */
[----:B------:R-:W-:Y:S01]  /*c9a0*/  LOP3.LUT R3, R221, R26, R15, 0x96, !PT ;  /* 0x0000001add037212 */ /* 0x000fe200078e960f */
[----:B------:R-:W-:Y:S02]  /*c9b0*/  IMAD.MOV.U32 R26, RZ, RZ, R40 ;  /* 0x000000ffff1a7224 */ /* 0x000fe400078e0028 */
[----:B------:R-:W-:Y:S02]  /*c9c0*/  LOP3.LUT R82, R0, R82, RZ, 0xc0, !PT ;  /* 0x0000005200527212 */ /* 0x000fe400078ec0ff */
[----:B------:R-:W-:Y:S02]  /*c9d0*/  PRMT R0, R14, 0x7773, RZ ;  /* 0x000077730e007816 */ /* 0x000fe400000000ff */
[----:B------:R-:W-:Y:S02]  /*c9e0*/  MUFU.EX2 R239, R239 ;  /* 0x000000ef00ef7308 */ /* 0x000fe40000000800 */
[----:B------:R-:W-:Y:S02]  /*c9f0*/  PRMT R83, R83, 0x5410, R0 ;  /* 0x0000541053537816 */ /* 0x000fe40000000000 */
[----:B----4-:R-:W-:Y:S02]  /*ca00*/  F2FP.F16.F32.PACK_AB R0, R147, R146 ;  /* 0x000000929300723e */ /* 0x010fe400000000ff */
[----:B------:R-:W-:Y:S04]  /*ca10*/  LOP3.LUT R83, R83, 0xff00ff, RZ, 0xc0, !PT ;  /* 0x00ff00ff53537812 */ /* 0x000fe800078ec0ff */
[----:B------:R-:W-:Y:S01]  /*ca20*/  MUFU.EX2 R238, R238 ;  /* 0x000000ee00ee7308 */ /* 0x000fe20000000800 */
[--C-:B------:R-:W-:Y:S09]  /*ca30*/  HSET2.LE.AND R83, R83, R213.reuse, PT ;  /* 0x000000d553537233 */ /* 0x100ff20003803000 */
[----:B------:R-:W-:Y:S01]  /*ca40*/  MUFU.EX2 R199, R199 ;  /* 0x000000c700c77308 */ /* 0x000fe20000000800 */
[----:B------:R-:W-:Y:S02]  /*ca50*/  LOP3.LUT R83, R0, R83, RZ, 0xc0, !PT ;  /* 0x0000005300537212 */ /* 0x000fe400078ec0ff */
[----:B------:R-:W-:Y:S04]  /*ca60*/  MOV R0, R10 ;  /* 0x0000000a00007202 */ /* 0x000fe80000000f00 */
[----:B------:R-:W-:Y:S03]  /*ca70*/  LOP3.LUT R0, R0, 0xff, RZ, 0xc0, !PT ;  /* 0x000000ff00007812 */ /* 0x000fe600078ec0ff */
[----:B------:R-:W-:Y:S01]  /*ca80*/  MUFU.EX2 R202, R202 ;  /* 0x000000ca00ca7308 */ /* 0x000fe20000000800 */
[----:B------:R-:W-:Y:S02]  /*ca90*/  PRMT R99, R0, 0x5410, R11 ;  /* 0x0000541000637816 */ /* 0x000fe4000000000b */
[C---:B------:R-:W-:Y:S02]  /*caa0*/  PRMT R0, R10.reuse, 0x7773, RZ ;  /* 0x000077730a007816 */ /* 0x040fe400000000ff */
[----:B------:R-:W-:Y:S05]  /*cab0*/  PRMT R10, R10, 0x7772, RZ ;  /* 0x000077720a0a7816 */ /* 0x000fea00000000ff */
[----:B------:R-:W-:Y:S01]  /*cac0*/  MUFU.EX2 R122, R122 ;  /* 0x0000007a007a7308 */ /* 0x000fe20000000800 */
[----:B------:R-:W-:Y:S02]  /*cad0*/  PRMT R100, R10, 0x5410, R0 ;  /* 0x000054100a647816 */ /* 0x000fe40000000000 */
[C---:B------:R-:W-:Y:S02]  /*cae0*/  LOP3.LUT R0, R3.reuse, 0xffff, RZ, 0xc0, !PT ;  /* 0x0000ffff03007812 */ /* 0x040fe400078ec0ff */
[C---:B------:R-:W-:Y:S02]  /*caf0*/  LOP3.LUT R10, R3.reuse, 0xff, RZ, 0xc0, !PT ;  /* 0x000000ff030a7812 */ /* 0x040fe400078ec0ff */
[----:B------:R-:W-:Y:S04]  /*cb00*/  SHF.R.U32.HI R0, RZ, 0x8, R0 ;  /* 0x00000008ff007819 */ /* 0x000fe80000011600 */
[--C-:B------:R-:W-:Y:S02]  /*cb10*/  PRMT R80, R10, 0x5410, R0.reuse ;  /* 0x000054100a507816 */ /* 0x100fe40000000000 */
[----:B------:R-:W-:Y:S02]  /*cb20*/  PRMT R0, R3, 0x7632, R0 ;  /* 0x0000763203007816 */ /* 0x000fe40000000000 */
[----:B------:R-:W-:Y:S02]  /*cb30*/  SHF.R.U32.HI R3, RZ, 0x18, R3 ;  /* 0x00000018ff037819 */ /* 0x000fe40000011603 */
[----:B------:R-:W-:Y:S02]  /*cb40*/  LOP3.LUT R0, R0, 0xff, RZ, 0xc0, !PT ;  /* 0x000000ff00007812 */ /* 0x000fe400078ec0ff */
[--C-:B------:R-:W-:Y:S02]  /*cb50*/  HSET2.LE.AND R80, R80, R213.reuse, PT ;  /* 0x000000d550507233 */ /* 0x100fe40003803000 */
[----:B------:R-:W-:Y:S02]  /*cb60*/  PRMT R81, R0, 0x5410, R3 ;  /* 0x0000541000517816 */ /* 0x000fe40000000003 */
[C---:B------:R-:W-:Y:S02]  /*cb70*/  LOP3.LUT R0, R76.reuse, 0xffff, RZ, 0xc0, !PT ;  /* 0x0000ffff4c007812 */ /* 0x040fe400078ec0ff */
[----:B------:R-:W-:Y:S02]  /*cb80*/  LOP3.LUT R3, R76, 0xff, RZ, 0xc0, !PT ;  /* 0x000000ff4c037812 */ /* 0x000fe400078ec0ff */
[----:B------:R-:W-:Y:S02]  /*cb90*/  SHF.R.U32.HI R0, RZ, 0x8, R0 ;  /* 0x00000008ff007819 */ /* 0x000fe40000011600 */
[--C-:B------:R-:W-:Y:S02]  /*cba0*/  HSET2.LE.AND R81, R81, R213.reuse, PT ;  /* 0x000000d551517233 */ /* 0x100fe40003803000 */
[----:B------:R-:W-:Y:S01]  /*cbb0*/  PRMT R92, R3, 0x5410, R0 ;  /* 0x00005410035c7816 */ /* 0x000fe20000000000 */
[----:B------:R-:W-:Y:S02]  /*cbc0*/  VIADD R0, R214, 0x3 ;  /* 0x00000003d6007836 */ /* 0x000fe40000000000 */
[----:B------:R-:W-:Y:S03]  /*cbd0*/  IMAD.MOV.U32 R214, RZ, RZ, R41 ;  /* 0x000000ffffd67224 */ /* 0x000fe600078e0029 */
[----:B------:R-:W-:Y:S05]  /*cbe0*/  LOP3.LUT R0, R27, R217, R0, 0x96, !PT ;  /* 0x000000d91b007212 */ /* 0x000fea00078e9600 */
[----:B------:R-:W-:Y:S05]  /*cbf0*/  IMAD.WIDE.U32 R26, R0, -0x326172a9, RZ ;  /* 0xcd9e8d57001a7825 */ /* 0x000fea00078e00ff */
[----:B------:R-:W-:Y:S02]  /*cc00*/  LOP3.LUT R10, R27, R241, RZ, 0x3c, !PT ;  /* 0x000000f11b0a7212 */ /* 0x000fe400078e3cff */
[----:B------:R-:W-:Y:S03]  /*cc10*/  LOP3.LUT R14, R26, R240, RZ, 0x3c, !PT ;  /* 0x000000f01a0e7212 */ /* 0x000fe600078e3cff */
[----:B------:R-:W-:Y:S04]  /*cc20*/  IMAD.WIDE.U32 R10, R10, -0x2daee0ad, RZ ;  /* 0xd2511f530a0a7825 */ /* 0x000fe800078e00ff */
[----:B------:R-:W-:Y:S01]  /*cc30*/  IMAD.WIDE.U32 R14, R14, -0x2daee0ad, RZ ;  /* 0xd2511f530e0e7825 */ /* 0x000fe200078e00ff */
[----:B------:R-:W-:Y:S02]  /*cc40*/  LOP3.LUT R0, R162, R191, R11, 0x96, !PT ;  /* 0x000000bfa2007212 */ /* 0x000fe400078e960b */
[----:B------:R-:W2:Y:S02]  /*cc50*/  LDL.LU.64 R162, [R1+0x78] ;  /* 0x0000780001a27983 */ /* 0x000ea40000300a00 */
[----:B------:R-:W-:Y:S01]  /*cc60*/  LOP3.LUT R3, R190, R10, R15, 0x96, !PT ;  /* 0x0000000abe037212 */ /* 0x000fe200078e960f */
[----:B------:R-:W-:Y:S05]  /*cc70*/  IMAD.WIDE.U32 R40, R0, -0x326172a9, RZ ;  /* 0xcd9e8d5700287825 */ /* 0x000fea00078e00ff */
[----:B------:R-:W-:Y:S01]  /*cc80*/  LOP3.LUT R10, R30, R218, R41, 0x96, !PT ;  /* 0x000000da1e0a7212 */ /* 0x000fe200078e9629 */
[----:B------:R-:W-:Y:S04]  /*cc90*/  IMAD.WIDE.U32 R30, R3, -0x326172a9, RZ ;  /* 0xcd9e8d57031e7825 */ /* 0x000fe800078e00ff */
[----:B------:R-:W-:Y:S01]  /*cca0*/  IMAD.WIDE.U32 R10, R10, -0x2daee0ad, RZ ;  /* 0xd2511f530a0a7825 */ /* 0x000fe200078e00ff */
[----:B------:R-:W-:Y:S03]  /*ccb0*/  LOP3.LUT R0, R223, R40, R31, 0x96, !PT ;  /* 0x00000028df007212 */ /* 0x000fe600078e961f */
[----:B------:R-:W-:Y:S01]  /*ccc0*/  IMAD.MOV.U32 R31, RZ, RZ, R105 ;  /* 0x000000ffff1f7224 */ /* 0x000fe200078e0069 */
[----:B------:R-:W-:Y:S01]  /*ccd0*/  LOP3.LUT R14, R189, R14, R11, 0x96, !PT ;  /* 0x0000000ebd0e7212 */ /* 0x000fe200078e960b */
[----:B------:R-:W-:Y:S04]  /*cce0*/  IMAD.WIDE.U32 R40, R0, -0x2daee0ad, RZ ;  /* 0xd2511f5300287825 */ /* 0x000fe800078e00ff */
[----:B------:R-:W-:Y:S01]  /*ccf0*/  IMAD.WIDE.U32 R14, R14, -0x326172a9, RZ ;  /* 0xcd9e8d570e0e7825 */ /* 0x000fe200078e00ff */
[----:B------:R-:W-:Y:S02]  /*cd00*/  LOP3.LUT R10, R188, R10, R41, 0x96, !PT ;  /* 0x0000000abc0a7212 */ /* 0x000fe400078e9629 */
[----:B------:R-:W-:Y:S01]  /*cd10*/  MOV R41, R214 ;  /* 0x000000d600297202 */ /* 0x000fe20000000f00 */
[----:B------:R-:W-:Y:S01]  /*cd20*/  IMAD.MOV.U32 R214, RZ, RZ, R181 ;  /* 0x000000ffffd67224 */ /* 0x000fe200078e00b5 */
[----:B------:R-:W-:Y:S01]  /*cd30*/  LOP3.LUT R3, R222, R30, R15, 0x96, !PT ;  /* 0x0000001ede037212 */ /* 0x000fe200078e960f */
[----:B------:R-:W-:Y:S04]  /*cd40*/  IMAD.WIDE.U32 R10, R10, -0x326172a9, RZ ;  /* 0xcd9e8d570a0a7825 */ /* 0x000fe800078e00ff */
[----:B------:R-:W-:Y:S01]  /*cd50*/  IMAD.MOV.U32 R30, RZ, RZ, R104 ;  /* 0x000000ffff1e7224 */ /* 0x000fe200078e0068 */
[----:B------:R-:W-:Y:S01]  /*cd60*/  LOP3.LUT R0, R221, R14, R11, 0x96, !PT ;  /* 0x0000000edd007212 */ /* 0x000fe200078e960b */
[----:B------:R-:W-:Y:S01]  /*cd70*/  IMAD.MOV.U32 R11, RZ, RZ, R10 ;  /* 0x000000ffff0b7224 */ /* 0x000fe200078e000a */
[C---:B------:R-:W-:Y:S01]  /*cd80*/  PRMT R14, R10.reuse, 0x7771, RZ ;  /* 0x000077710a0e7816 */ /* 0x040fe200000000ff */
[----:B------:R-:W-:Y:S02]  /*cd90*/  IMAD.MOV.U32 R15, RZ, RZ, R31 ;  /* 0x000000ffff0f7224 */ /* 0x000fe400078e001f */
[----:B------:R-:W-:Y:S01]  /*cda0*/  IMAD.MOV.U32 R31, RZ, RZ, R180 ;  /* 0x000000ffff1f7224 */ /* 0x000fe200078e00b4 */
[----:B------:R-:W-:Y:S01]  /*cdb0*/  LOP3.LUT R11, R11, 0xff, RZ, 0xc0, !PT ;  /* 0x000000ff0b0b7812 */ /* 0x000fe200078ec0ff */
[----:B------:R-:W-:Y:S02]  /*cdc0*/  IMAD.MOV.U32 R180, RZ, RZ, R143 ;  /* 0x000000ffffb47224 */ /* 0x000fe400078e008f */
[----:B------:R-:W-:Y:S01]  /*cdd0*/  IMAD.MOV.U32 R181, RZ, RZ, R88 ;  /* 0x000000ffffb57224 */ /* 0x000fe200078e0058 */
[----:B------:R-:W-:Y:S01]  /*cde0*/  PRMT R104, R11, 0x5410, R14 ;  /* 0x000054100b687816 */ /* 0x000fe2000000000e */
[----:B------:R-:W-:Y:S01]  /*cdf0*/  IMAD.MOV.U32 R14, RZ, RZ, R30 ;  /* 0x000000ffff0e7224 */ /* 0x000fe200078e001e */
[C---:B------:R-:W-:Y:S01]  /*ce00*/  PRMT R11, R10.reuse, 0x7773, RZ ;  /* 0x000077730a0b7816 */ /* 0x040fe200000000ff */
[----:B------:R-:W-:Y:S01]  /*ce10*/  IMAD.MOV.U32 R30, RZ, RZ, R178 ;  /* 0x000000ffff1e7224 */ /* 0x000fe200078e00b2 */
[----:B------:R-:W-:Y:S01]  /*ce20*/  PRMT R10, R10, 0x7772, RZ ;  /* 0x000077720a0a7816 */ /* 0x000fe200000000ff */
[----:B------:R-:W-:Y:S02]  /*ce30*/  IMAD.MOV.U32 R178, RZ, RZ, R142 ;  /* 0x000000ffffb27224 */ /* 0x000fe400078e008e */
[----:B------:R-:W-:Y:S01]  /*ce40*/  IMAD.MOV.U32 R88, RZ, RZ, R93 ;  /* 0x000000ffff587224 */ /* 0x000fe200078e005d */
[----:B------:R-:W-:Y:S01]  /*ce50*/  PRMT R105, R10, 0x5410, R11 ;  /* 0x000054100a697816 */ /* 0x000fe2000000000b */
[----:B------:R-:W-:Y:S03]  /*ce60*/  IMAD.WIDE.U32 R10, R3, -0x2daee0ad, RZ ;  /* 0xd2511f53030a7825 */ /* 0x000fe600078e00ff */
[----:B------:R-:W-:Y:S02]  /*ce70*/  MOV R3, R10 ;  /* 0x0000000a00037202 */ /* 0x000fe40000000f00 */
[----:B------:R-:W-:Y:S01]  /*ce80*/  LOP3.LUT R73, R225, R40, R11, 0x96, !PT ;  /* 0x00000028e1497212 */ /* 0x000fe200078e960b */
[----:B------:R-:W-:Y:S01]  /*ce90*/  IMAD.MOV.U32 R40, RZ, RZ, R96 ;  /* 0x000000ffff287224 */ /* 0x000fe200078e0060 */
[C---:B------:R-:W-:Y:S02]  /*cea0*/  PRMT R11, R10.reuse, 0x7771, RZ ;  /* 0x000077710a0b7816 */ /* 0x040fe400000000ff */
[----:B------:R-:W-:Y:S04]  /*ceb0*/  LOP3.LUT R3, R3, 0xff, RZ, 0xc0, !PT ;  /* 0x000000ff03037812 */ /* 0x000fe800078ec0ff */
[----:B------:R-:W-:Y:S01]  /*cec0*/  PRMT R142, R3, 0x5410, R11 ;  /* 0x00005410038e7816 */ /* 0x000fe2000000000b */
[----:B------:R-:W-:Y:S01]  /*ced0*/  IMAD.MOV.U32 R11, RZ, RZ, R211 ;  /* 0x000000ffff0b7224 */ /* 0x000fe200078e00d3 */
[C---:B------:R-:W-:Y:S02]  /*cee0*/  PRMT R3, R10.reuse, 0x7773, RZ ;  /* 0x000077730a037816 */ /* 0x040fe400000000ff */
[----:B------:R-:W-:Y:S02]  /*cef0*/  PRMT R10, R10, 0x7772, RZ ;  /* 0x000077720a0a7816 */ /* 0x000fe400000000ff */
[--C-:B------:R-:W-:Y:S02]  /*cf00*/  HSET2.LE.AND R142, R142, R213.reuse, PT ;  /* 0x000000d58e8e7233 */ /* 0x100fe40003803000 */
[----:B------:R-:W-:Y:S02]  /*cf10*/  PRMT R143, R10, 0x5410, R3 ;  /* 0x000054100a8f7816 */ /* 0x000fe40000000003 */
[C---:B------:R-:W-:Y:S02]  /*cf20*/  LOP3.LUT R3, R0.reuse, 0xffff, RZ, 0xc0, !PT ;  /* 0x0000ffff00037812 */ /* 0x040fe400078ec0ff */
[----:B------:R-:W-:Y:S02]  /*cf30*/  LOP3.LUT R10, R0, 0xff, RZ, 0xc0, !PT ;  /* 0x000000ff000a7812 */ /* 0x000fe400078ec0ff */
[----:B------:R-:W-:Y:S02]  /*cf40*/  SHF.R.U32.HI R3, RZ, 0x8, R3 ;  /* 0x00000008ff037819 */ /* 0x000fe40000011603 */
[----:B------:R-:W-:Y:S02]  /*cf50*/  LOP3.LUT R143, R143, 0xff00ff, RZ, 0xc0, !PT ;  /* 0x00ff00ff8f8f7812 */ /* 0x000fe400078ec0ff */
[--C-:B------:R-:W-:Y:S01]  /*cf60*/  PRMT R93, R10, 0x5410, R3.reuse ;  /* 0x000054100a5d7816 */ /* 0x100fe20000000003 */
[----:B------:R-:W-:Y:S01]  /*cf70*/  IMAD.MOV.U32 R10, RZ, RZ, R210 ;  /* 0x000000ffff0a7224 */ /* 0x000fe200078e00d2 */
[----:B------:R-:W-:Y:S01]  /*cf80*/  PRMT R3, R0, 0x7632, R3 ;  /* 0x0000763200037816 */ /* 0x000fe20000000003 */
[----:B------:R1:W5:Y:S01]  /*cf90*/  LDL.LU.64 R210, [R1+0x70] ;  /* 0x0000700001d27983 */ /* 0x0003620000300a00 */
[----:B------:R-:W-:Y:S02]  /*cfa0*/  SHF.R.U32.HI R0, RZ, 0x18, R0 ;  /* 0x00000018ff007819 */ /* 0x000fe40000011600 */
[----:B------:R-:W-:Y:S02]  /*cfb0*/  LOP3.LUT R3, R3, 0xff, RZ, 0xc0, !PT ;  /* 0x000000ff03037812 */ /* 0x000fe400078ec0ff */
[--C-:B------:R-:W-:Y:S02]  /*cfc0*/  HSET2.LE.AND R143, R143, R213.reuse, PT ;  /* 0x000000d58f8f7233 */ /* 0x100fe40003803000 */
[----:B------:R-:W-:Y:S02]  /*cfd0*/  PRMT R96, R3, 0x5410, R0 ;  /* 0x0000541003607816 */ /* 0x000fe40000000000 */
[----:B------:R-:W-:Y:S01]  /*cfe0*/  LOP3.LUT R0, R27, R244, RZ, 0x3c, !PT ;  /* 0x000000f41b007212 */ /* 0x000fe200078e3cff */
[----:B------:R-:W-:Y:S01]  /*cff0*/  IMAD.MOV.U32 R27, RZ, RZ, R11 ;  /* 0x000000ffff1b7224 */ /* 0x000fe200078e000b */
[----:B------:R-:W-:Y:S01]  /*d000*/  LOP3.LUT R3, R26, R243, RZ, 0x3c, !PT ;  /* 0x000000f31a037212 */ /* 0x000fe200078e3cff */
[----:B------:R-:W-:Y:S02]  /*d010*/  IMAD.MOV.U32 R26, RZ, RZ, R10 ;  /* 0x000000ffff1a7224 */ /* 0x000fe400078e000a */
[----:B------:R-:W-:Y:S05]  /*d020*/  IMAD.WIDE.U32 R10, R0, -0x2daee0ad, RZ ;  /* 0xd2511f53000a7825 */ /* 0x000fea00078e00ff */
[----:B------:R-:W-:Y:S01]  /*d030*/  LOP3.LUT R191, R14, R191, R11, 0x96, !PT ;  /* 0x000000bf0ebf7212 */ /* 0x000fe200078e960b */
[----:B------:R-:W-:Y:S04]  /*d040*/  IMAD.WIDE.U32 R14, R3, -0x2daee0ad, RZ ;  /* 0xd2511f53030e7825 */ /* 0x000fe800078e00ff */
[----:B------:R-:W-:Y:S01]  /*d050*/  IMAD.MOV.U32 R11, RZ, RZ, R27 ;  /* 0x000000ffff0b7224 */ /* 0x000fe200078e001b */
[----:B------:R-:W-:Y:S01]  /*d060*/  LOP3.LUT R190, R190, R10, R15, 0x96, !PT ;  /* 0x0000000abebe7212 */ /* 0x000fe200078e960f */
[----:B------:R-:W-:Y:S02]  /*d070*/  IMAD.MOV.U32 R10, RZ, RZ, R26 ;  /* 0x000000ffff0a7224 */ /* 0x000fe400078e001a */
[----:B------:R-:W-:Y:S04]  /*d080*/  IMAD.WIDE.U32 R26, R191, -0x326172a9, RZ ;  /* 0xcd9e8d57bf1a7825 */ /* 0x000fe800078e00ff */
[----:B------:R-:W-:Y:S01]  /*d090*/  IMAD.WIDE.U32 R190, R190, -0x326172a9, RZ ;  /* 0xcd9e8d57bebe7825 */ /* 0x000fe200078e00ff */
[----:B------:R-:W-:Y:S03]  /*d0a0*/  LOP3.LUT R10, R10, R218, R27, 0x96, !PT ;  /* 0x000000da0a0a7212 */ /* 0x000fe600078e961b */
[----:B------:R-:W-:Y:S01]  /*d0b0*/  IMAD.MOV.U32 R3, RZ, RZ, R41 ;  /* 0x000000ffff037224 */ /* 0x000fe200078e0029 */
[----:B------:R-:W-:Y:S01]  /*d0c0*/  LOP3.LUT R0, R223, R26, R191, 0x96, !PT ;  /* 0x0000001adf007212 */ /* 0x000fe200078e96bf */
[----:B------:R-:W-:Y:S04]  /*d0d0*/  IMAD.WIDE.U32 R10, R10, -0x2daee0ad, RZ ;  /* 0xd2511f530a0a7825 */ /* 0x000fe800078e00ff */
[----:B------:R-:W-:Y:S01]  /*d0e0*/  IMAD.WIDE.U32 R26, R0, -0x2daee0ad, RZ ;  /* 0xd2511f53001a7825 */ /* 0x000fe200078e00ff */
[----:B------:R-:W-:Y:S03]  /*d0f0*/  LOP3.LUT R189, R189, R14, R11, 0x96, !PT ;  /* 0x0000000ebdbd7212 */ /* 0x000fe600078e960b */
[----:B------:R-:W-:Y:S01]  /*d100*/  IMAD.MOV.U32 R41, RZ, RZ, R89 ;  /* 0x000000ffff297224 */ /* 0x000fe200078e0059 */
[----:B------:R-:W-:Y:S01]  /*d110*/  LOP3.LUT R10, R188, R10, R27, 0x96, !PT ;  /* 0x0000000abc0a7212 */ /* 0x000fe200078e961b */
[----:B------:R-:W-:Y:S01]  /*d120*/  IMAD.WIDE.U32 R14, R189, -0x326172a9, RZ ;  /* 0xcd9e8d57bd0e7825 */ /* 0x000fe200078e00ff */
[----:B------:R-:W-:Y:S03]  /*d130*/  MOV R188, R88 ;  /* 0x0000005800bc7202 */ /* 0x000fe60000000f00 */
[----:B------:R-:W-:Y:S01]  /*d140*/  IMAD.MOV.U32 R11, RZ, RZ, R72 ;  /* 0x000000ffff0b7224 */ /* 0x000fe200078e0048 */
[----:B------:R-:W-:Y:S01]  /*d150*/  LOP3.LUT R0, R222, R190, R15, 0x96, !PT ;  /* 0x000000bede007212 */ /* 0x000fe200078e960f */
[----:B------:R-:W-:Y:S02]  /*d160*/  IMAD.MOV.U32 R189, RZ, RZ, R85 ;  /* 0x000000ffffbd7224 */ /* 0x000fe400078e0055 */
[----:B------:R-:W-:Y:S02]  /*d170*/  IMAD.MOV.U32 R191, RZ, RZ, R3 ;  /* 0x000000ffffbf7224 */ /* 0x000fe400078e0003 */
[----:B------:R-:W-:Y:S04]  /*d180*/  IMAD.WIDE.U32 R88, R0, -0x2daee0ad, RZ ;  /* 0xd2511f5300587825 */ /* 0x000fe800078e00ff */
[----:B------:R-:W-:Y:S01]  /*d190*/  IMAD.MOV.U32 R27, RZ, RZ, R40 ;  /* 0x000000ffff1b7224 */ /* 0x000fe200078e0028 */
[----:B------:R-:W-:Y:S01]  /*d1a0*/  LOP3.LUT R72, R225, R26, R89, 0x96, !PT ;  /* 0x0000001ae1487212 */ /* 0x000fe200078e9659 */
[----:B------:R-:W-:Y:S02]  /*d1b0*/  IMAD.MOV.U32 R225, RZ, RZ, R188 ;  /* 0x000000ffffe17224 */ /* 0x000fe400078e00bc */
[----:B------:R-:W-:Y:S02]  /*d1c0*/  IMAD.MOV.U32 R188, RZ, RZ, R84 ;  /* 0x000000ffffbc7224 */ /* 0x000fe400078e0054 */
[----:B------:R-:W-:Y:S04]  /*d1d0*/  IMAD.WIDE.U32 R84, R10, -0x326172a9, RZ ;  /* 0xcd9e8d570a547825 */ /* 0x000fe800078e00ff */
[----:B------:R-:W-:Y:S01]  /*d1e0*/  IMAD.MOV.U32 R190, RZ, RZ, R11 ;  /* 0x000000ffffbe7224 */ /* 0x000fe200078e000b */
[----:B------:R-:W-:Y:S04]  /*d1f0*/  LOP3.LUT R0, R221, R14, R85, 0x96, !PT ;  /* 0x0000000edd007212 */ /* 0x000fe800078e9655 */
[C---:B------:R-:W-:Y:S02]  /*d200*/  LOP3.LUT R3, R0.reuse, 0xffff, RZ, 0xc0, !PT ;  /* 0x0000ffff00037812 */ /* 0x040fe400078ec0ff */
[----:B------:R-:W-:Y:S02]  /*d210*/  LOP3.LUT R10, R0, 0xff, RZ, 0xc0, !PT ;  /* 0x000000ff000a7812 */ /* 0x000fe400078ec0ff */
[----:B------:R-:W-:Y:S04]  /*d220*/  SHF.R.U32.HI R3, RZ, 0x8, R3 ;  /* 0x00000008ff037819 */ /* 0x000fe80000011603 */
[--C-:B------:R-:W-:Y:S02]  /*d230*/  PRMT R89, R10, 0x5410, R3.reuse ;  /* 0x000054100a597816 */ /* 0x100fe40000000003 */
[----:B------:R-:W-:Y:S02]  /*d240*/  PRMT R3, R0, 0x7632, R3 ;  /* 0x0000763200037816 */ /* 0x000fe40000000003 */
[----:B------:R-:W-:Y:S02]  /*d250*/  SHF.R.U32.HI R0, RZ, 0x18, R0 ;  /* 0x00000018ff007819 */ /* 0x000fe40000011600 */
[----:B------:R-:W-:Y:S04]  /*d260*/  LOP3.LUT R3, R3, 0xff, RZ, 0xc0, !PT ;  /* 0x000000ff03037812 */ /* 0x000fe800078ec0ff */
[----:B------:R-:W-:Y:S01]  /*d270*/  PRMT R85, R3, 0x5410, R0 ;  /* 0x0000541003557816 */ /* 0x000fe20000000000 */
[----:B------:R-:W-:Y:S01]  /*d280*/  FADD.FTZ R0, -R2, R138 ;  /* 0x0000008a02007221 */ /* 0x000fe20000010100 */
[----:B------:R-:W-:Y:S01]  /*d290*/  IMAD.MOV.U32 R3, RZ, RZ, R41 ;  /* 0x000000ffff037224 */ /* 0x000fe200078e0029 */
[----:B------:R-:W-:Y:S02]  /*d2a0*/  MOV R138, R43 ;  /* 0x0000002b008a7202 */ /* 0x000fe40000000f00 */
[----:B------:R-:W-:Y:S06]  /*d2b0*/  FMUL.FTZ R0, R0, UR4 ;  /* 0x0000000400007c20 */ /* 0x000fec0008410000 */
[----:B------:R-:W3:Y:S02]  /*d2c0*/  MUFU.EX2 R0, R0 ;  /* 0x0000000000007308 */ /* 0x000ee40000000800 */
[C---:B---3--:R-:W-:Y:S01]  /*d2d0*/  FMUL.FTZ R10, R0.reuse, R166 ;  /* 0x000000a6000a7220 */ /* 0x048fe20000410000 */
[----:B------:R-:W-:Y:S02]  /*d2e0*/  IMAD.MOV.U32 R166, RZ, RZ, R42 ;  /* 0x000000ffffa67224 */ /* 0x000fe400078e002a */
[C---:B------:R-:W-:Y:S01]  /*d2f0*/  FMUL.FTZ R11, R0.reuse, R167 ;  /* 0x000000a7000b7220 */ /* 0x040fe20000410000 */
[----:B------:R-:W3:Y:S01]  /*d300*/  LDSM.16.MT88.4 R40, [R139+0x4000] ;  /* 0x004000008b28783b */ /* 0x000ee20000004200 */
[C---:B------:R-:W-:Y:S01]  /*d310*/  FMUL.FTZ R14, R0.reuse, R170 ;  /* 0x000000aa000e7220 */ /* 0x040fe20000410000 */
[C---:B------:R-:W-:Y:S01]  /*d320*/  FMUL.FTZ R15, R0.reuse, R171 ;  /* 0x000000ab000f7220 */ /* 0x040fe20000410000 */
[C---:B------:R-:W-:Y:S01]  /*d330*/  FMUL.FTZ R26, R0.reuse, R158 ;  /* 0x0000009e001a7220 */ /* 0x040fe20000410000 */
[----:B------:R-:W-:Y:S02]  /*d340*/  IMAD.MOV.U32 R167, RZ, RZ, R3 ;  /* 0x000000ffffa77224 */ /* 0x000fe400078e0003 */
[----:B------:R-:W-:Y:S02]  /*d350*/  IMAD.MOV.U32 R3, RZ, RZ, R31 ;  /* 0x000000ffff037224 */ /* 0x000fe400078e001f */
[----:B------:R-:W-:Y:S02]  /*d360*/  IMAD.MOV.U32 R158, RZ, RZ, R27 ;  /* 0x000000ffff9e7224 */ /* 0x000fe400078e001b */
[C---:B------:R-:W-:Y:S01]  /*d370*/  FMUL.FTZ R27, R0.reuse, R159 ;  /* 0x0000009f001b7220 */ /* 0x040fe20000410000 */
[----:B------:R-:W-:Y:S02]  /*d380*/  IMAD.MOV.U32 R159, RZ, RZ, R138 ;  /* 0x000000ffff9f7224 */ /* 0x000fe400078e008a */
[----:B------:R-:W-:Y:S02]  /*d390*/  IMAD.MOV.U32 R138, RZ, RZ, R30 ;  /* 0x000000ffff8a7224 */ /* 0x000fe400078e001e */
[----:B------:R-:W-:Y:S02]  /*d3a0*/  IMAD.MOV.U32 R170, RZ, RZ, R190 ;  /* 0x000000ffffaa7224 */ /* 0x000fe400078e00be */
[----:B------:R-:W-:Y:S02]  /*d3b0*/  IMAD.MOV.U32 R190, RZ, RZ, R145 ;  /* 0x000000ffffbe7224 */ /* 0x000fe400078e0091 */
[----:B------:R-:W-:Y:S01]  /*d3c0*/  MUFU.EX2 R145, R101 ;  /* 0x0000006500917308 */ /* 0x000fe20000000800 */
[----:B------:R-:W-:Y:S02]  /*d3d0*/  IMAD.MOV.U32 R171, RZ, RZ, R189 ;  /* 0x000000ffffab7224 */ /* 0x000fe400078e00bd */
[----:B------:R-:W-:Y:S07]  /*d3e0*/  IMAD.MOV.U32 R189, RZ, RZ, R144 ;  /* 0x000000ffffbd7224 */ /* 0x000fee00078e0090 */
[----:B------:R4:W-:Y:S10]  /*d3f0*/  MUFU.EX2 R101, R237 ;  /* 0x000000ed00657308 */ /* 0x0009f40000000800 */
[----:B------:R-:W-:Y:S01]  /*d400*/  MUFU.EX2 R144, R102 ;  /* 0x0000006600907308 */ /* 0x000fe20000000800 */
[-C--:B---3--:R-:W-:Y:S09]  /*d410*/  HMMA.16816.F32 R4, R36, R40.reuse, R4 ;  /* 0x000000282404723c */ /* 0x088ff20000001804 */
[----:B------:R3:W-:Y:S01]  /*d420*/  MUFU.EX2 R102, R236 ;  /* 0x000000ec00667308 */ /* 0x0007e20000000800 */
[C---:B------:R-:W-:Y:S08]  /*d430*/  HMMA.16816.F32 R8, R44.reuse, R40, R8 ;  /* 0x000000282c08723c */ /* 0x040ff00000001808 */
[-C--:B------:R-:W-:Y:S08]  /*d440*/  HMMA.16816.F32 R12, R44, R42.reuse, R12 ;  /* 0x0000002a2c0c723c */ /* 0x080ff0000000180c */
[C---:B------:R-:W-:Y:S01]  /*d450*/  HMMA.16816.F32 R16, R36.reuse, R42, R16 ;  /* 0x0000002a2410723c */ /* 0x040fe20000001810 */
[----:B------:R-:W1:Y:S03]  /*d460*/  LDSM.16.MT88.4 R40, [R209+0x4000] ;  /* 0x00400000d128783b */ /* 0x000e660000004200 */
[C---:B--2---:R-:W-:Y:S01]  /*d470*/  FMUL.FTZ R30, R0.reuse, R162 ;  /* 0x000000a2001e7220 */ /* 0x044fe20000410000 */
[----:B------:R-:W-:Y:S03]  /*d480*/  FMUL.FTZ R31, R0, R163 ;  /* 0x000000a3001f7220 */ /* 0x000fe60000410000 */
[-C--:B-1----:R-:W-:Y:S08]  /*d490*/  HMMA.16816.F32 R20, R36, R40.reuse, R20 ;  /* 0x000000282414723c */ /* 0x082ff00000001814 */
[C---:B------:R-:W-:Y:S04]  /*d4a0*/  HMMA.16816.F32 R24, R44.reuse, R40, R24 ;  /* 0x000000282c18723c */ /* 0x040fe80000001818 */
[----:B------:R-:W-:Y:S01]  /*d4b0*/  IMAD.MOV.U32 R40, RZ, RZ, R131 ;  /* 0x000000ffff287224 */ /* 0x000fe200078e0083 */
[----:B------:R-:W-:Y:S01]  /*d4c0*/  MOV R41, R121 ;  /* 0x0000007900297202 */ /* 0x000fe20000000f00 */
[----:B------:R-:W-:Y:S02]  /*d4d0*/  MUFU.EX2 R131, R103 ;  /* 0x0000006700837308 */ /* 0x000fe40000000800 */
[-C--:B------:R-:W-:Y:S03]  /*d4e0*/  HMMA.16816.F32 R28, R44, R42.reuse, R28 ;  /* 0x0000002a2c1c723c */ /* 0x080fe6000000181c */
[----:B----4-:R-:W-:Y:S01]  /*d4f0*/  IMAD.MOV.U32 R237, RZ, RZ, R40 ;  /* 0x000000ffffed7224 */ /* 0x010fe200078e0028 */
[--C-:B------:R-:W-:Y:S01]  /*d500*/  HSET2.LE.AND R44, R87, R213.reuse, PT ;  /* 0x000000d5572c7233 */ /* 0x100fe20003803000 */
[----:B---3--:R-:W-:Y:S01]  /*d510*/  IMAD.MOV.U32 R236, RZ, RZ, R41 ;  /* 0x000000ffffec7224 */ /* 0x008fe200078e0029 */
[--C-:B------:R-:W-:Y:S02]  /*d520*/  HSET2.LE.AND R45, R86, R213.reuse, PT ;  /* 0x000000d5562d7233 */ /* 0x100fe40003803000 */
[----:B------:R-:W-:Y:S01]  /*d530*/  MUFU.EX2 R87, R245 ;  /* 0x000000f500577308 */ /* 0x000fe20000000800 */
[----:B------:R-:W-:Y:S01]  /*d540*/  HMMA.16816.F32 R32, R36, R42, R32 ;  /* 0x0000002a2420723c */ /* 0x000fe20000001820 */
[----:B------:R-:W1:Y:S03]  /*d550*/  LDSM.16.MT88.4 R36, [R139+0x4400] ;  /* 0x004400008b24783b */ /* 0x000e660000004200 */
[--C-:B------:R-:W-:Y:S02]  /*d560*/  HSET2.LE.AND R46, R97, R213.reuse, PT ;  /* 0x000000d5612e7233 */ /* 0x100fe40003803000 */
[----:B------:R-:W-:Y:S03]  /*d570*/  LOP3.LUT R47, R98, 0xff00ff, RZ, 0xc0, !PT ;  /* 0x00ff00ff622f7812 */ /* 0x000fe600078ec0ff */
[----:B------:R-:W-:Y:S01]  /*d580*/  MUFU.EX2 R121, R78 ;  /* 0x0000004e00797308 */ /* 0x000fe20000000800 */
[----:B------:R-:W-:Y:S01]  /*d590*/  LDSM.16.MT88.4 R40, [R139+0x5000] ;  /* 0x005000008b28783b */ /* 0x000fe20000004200 */
[--C-:B------:R-:W-:Y:S08]  /*d5a0*/  HSET2.LE.AND R47, R47, R213.reuse, PT ;  /* 0x000000d52f2f7233 */ /* 0x100ff00003803000 */
[----:B------:R-:W-:Y:S10]  /*d5b0*/  MUFU.EX2 R103, R94 ;  /* 0x0000005e00677308 */ /* 0x000ff40000000800 */
[----:B------:R-:W-:Y:S10]  /*d5c0*/  MUFU.EX2 R94, R242 ;  /* 0x000000f2005e7308 */ /* 0x000ff40000000800 */
[----:B------:R-:W-:Y:S10]  /*d5d0*/  MUFU.EX2 R78, R118 ;  /* 0x00000076004e7308 */ /* 0x000ff40000000800 */
[----:B------:R-:W-:Y:S01]  /*d5e0*/  MUFU.EX2 R86, R231 ;  /* 0x000000e700567308 */ /* 0x000fe20000000800 */
[-C--:B-1----:R-:W-:Y:S08]  /*d5f0*/  HMMA.16816.F32 R4, R48, R36.reuse, R4 ;  /* 0x000000243004723c */ /* 0x082ff00000001804 */
[C---:B------:R-:W-:Y:S08]  /*d600*/  HMMA.16816.F32 R8, R52.reuse, R36, R8 ;  /* 0x000000243408723c */ /* 0x040ff00000001808 */
[-C--:B------:R-:W-:Y:S08]  /*d610*/  HMMA.16816.F32 R12, R52, R38.reuse, R12 ;  /* 0x00000026340c723c */ /* 0x080ff0000000180c */
[C---:B------:R-:W-:Y:S01]  /*d620*/  HMMA.16816.F32 R16, R48.reuse, R38, R16 ;  /* 0x000000263010723c */ /* 0x040fe20000001810 */
[----:B------:R-:W1:Y:S07]  /*d630*/  LDSM.16.MT88.4 R36, [R209+0x4400] ;  /* 0x00440000d124783b */ /* 0x000e6e0000004200 */
[-C--:B-1----:R-:W-:Y:S08]  /*d640*/  HMMA.16816.F32 R20, R48, R36.reuse, R20 ;  /* 0x000000243014723c */ /* 0x082ff00000001814 */
[C---:B------:R-:W-:Y:S08]  /*d650*/  HMMA.16816.F32 R24, R52.reuse, R36, R24 ;  /* 0x000000243418723c */ /* 0x040ff00000001818 */
[-C--:B------:R-:W-:Y:S03]  /*d660*/  HMMA.16816.F32 R28, R52, R38.reuse, R28 ;  /* 0x00000026341c723c */ /* 0x080fe6000000181c */
[----:B------:R-:W-:Y:S02]  /*d670*/  IMAD.MOV.U32 R53, RZ, RZ, R140 ;  /* 0x000000ffff357224 */ /* 0x000fe400078e008c */
[----:B------:R-:W-:Y:S02]  /*d680*/  IMAD.MOV.U32 R55, RZ, RZ, R160 ;  /* 0x000000ffff377224 */ /* 0x000fe400078e00a0 */
[----:B------:R-:W-:Y:S01]  /*d690*/  IMAD.MOV.U32 R54, RZ, RZ, R141 ;  /* 0x000000ffff367224 */ /* 0x000fe200078e008d */
[----:B------:R-:W-:Y:S01]  /*d6a0*/  HMMA.16816.F32 R32, R48, R38, R32 ;  /* 0x000000263020723c */ /* 0x000fe20000001820 */
[----:B------:R-:W1:Y:S03]  /*d6b0*/  LDSM.16.MT88.4 R36, [R139+0x4800] ;  /* 0x004800008b24783b */ /* 0x000e660000004200 */
[----:B------:R-:W-:Y:S01]  /*d6c0*/  SHF.R.U32.HI R49, RZ, 0x18, R76 ;  /* 0x00000018ff317819 */ /* 0x000fe2000001164c */
[----:B------:R-:W-:Y:S01]  /*d6d0*/  FADD.FTZ R54, R54, R133 ;  /* 0x0000008536367221 */ /* 0x000fe20000010000 */
[----:B------:R-:W-:Y:S01]  /*d6e0*/  SHF.R.U32.HI R50, RZ, 0x18, R77 ;  /* 0x00000018ff327819 */ /* 0x000fe2000001164d */
[----:B------:R-:W-:Y:S01]  /*d6f0*/  FADD.FTZ R55, R55, R132 ;  /* 0x0000008437377221 */ /* 0x000fe20000010000 */
[----:B------:R-:W-:Y:S01]  /*d700*/  IMAD.MOV.U32 R132, RZ, RZ, R136 ;  /* 0x000000ffff847224 */ /* 0x000fe200078e0088 */
[----:B------:R-:W2:Y:S01]  /*d710*/  LDL.LU R51, [R1+0x3c] ;  /* 0x00003c0001337983 */ /* 0x000ea20000300800 */
[----:B------:R-:W-:Y:S01]  /*d720*/  FADD.FTZ R54, R237, R54 ;  /* 0x00000036ed367221 */ /* 0x000fe20000010000 */
        /* <DEDUP_REMOVED lines=13> */
[----:B------:R-:W-:Y:S01]  /*d800*/  IMAD.MOV.U32 R179, RZ, RZ, R120 ;  /* 0x000000ffffb37224 */ /* 0x000fe200078e0078 */
[----:B------:R-:W-:Y:S01]  /*d810*/  MOV R59, R3 ;  /* 0x00000003003b7202 */ /* 0x000fe20000000f00 */
[----:B------:R-:W-:Y:S01]  /*d820*/  MUFU.EX2 R120, R74 ;  /* 0x0000004a00787308 */ /* 0x000fe20000000800 */
[----:B------:R-:W-:Y:S01]  /*d830*/  F2FP.F16.F32.PACK_AB R3, R232, R233 ;  /* 0x000000e9e803723e */ /* 0x000fe200000000ff */
[----:B------:R-:W-:Y:S02]  /*d840*/  IMAD.MOV.U32 R56, RZ, RZ, R161 ;  /* 0x000000ffff387224 */ /* 0x000fe400078e00a1 */
[----:B------:R-:W-:Y:S01]  /*d850*/  IMAD.MOV.U32 R65, RZ, RZ, R138 ;  /* 0x000000ffff417224 */ /* 0x000fe200078e008a */
[----:B------:R-:W-:Y:S01]  /*d860*/  LOP3.LUT R80, R3, R80, RZ, 0xc0, !PT ;  /* 0x0000005003507212 */ /* 0x000fe200078ec0ff */
[----:B------:R-:W-:Y:S02]  /*d870*/  IMAD.MOV.U32 R66, RZ, RZ, R225 ;  /* 0x000000ffff427224 */ /* 0x000fe400078e00e1 */
[----:B------:R-:W-:Y:S02]  /*d880*/  FADD.FTZ R56, R56, R134 ;  /* 0x0000008638387221 */ /* 0x000fe40000010000 */
[----:B------:R-:W-:Y:S01]  /*d890*/  MUFU.EX2 R74, R130 ;  /* 0x00000082004a7308 */ /* 0x000fe20000000800 */
[----:B------:R-:W-:Y:S02]  /*d8a0*/  IMAD.MOV.U32 R225, RZ, RZ, R124 ;  /* 0x000000ffffe17224 */ /* 0x000fe400078e007c */
[----:B------:R-:W-:Y:S01]  /*d8b0*/  FADD.FTZ R55, R59, R55 ;  /* 0x000000373b377221 */ /* 0x000fe20000010000 */
[----:B------:R-:W-:Y:S01]  /*d8c0*/  FADD.FTZ R56, R65, R56 ;  /* 0x0000003841387221 */ /* 0x000fe20000010000 */
[----:B------:R-:W-:Y:S03]  /*d8d0*/  IMAD.MOV.U32 R134, RZ, RZ, R135 ;  /* 0x000000ffff867224 */ /* 0x000fe600078e0087 */
[----:B------:R-:W-:Y:S02]  /*d8e0*/  FADD.FTZ R56, R171, R56 ;  /* 0x00000038ab387221 */ /* 0x000fe40000010000 */
[----:B------:R-:W3:Y:S10]  /*d8f0*/  MUFU.EX2 R138, R117 ;  /* 0x00000075008a7308 */ /* 0x000ef40000000800 */
[----:B------:R-:W4:Y:S10]  /*d900*/  MUFU.EX2 R124, R75 ;  /* 0x0000004b007c7308 */ /* 0x000f340000000800 */
[----:B------:R-:W4:Y:S01]  /*d910*/  MUFU.EX2 R117, R79 ;  /* 0x0000004f00757308 */ /* 0x000f220000000800 */
[----:B---3--:R-:W-:Y:S01]  /*d920*/  F2FP.F16.F32.PACK_AB R3, R138, R128 ;  /* 0x000000808a03723e */ /* 0x008fe200000000ff */
[-C--:B-1----:R-:W-:Y:S05]  /*d930*/  HMMA.16816.F32 R4, R68, R36.reuse, R4 ;  /* 0x000000244404723c */ /* 0x082fea0000001804 */
[----:B------:R-:W-:Y:S03]  /*d940*/  LOP3.LUT R81, R3, R81, RZ, 0xc0, !PT ;  /* 0x0000005103517212 */ /* 0x000fe600078ec0ff */
[----:B------:R-:W1:Y:S01]  /*d950*/  MUFU.EX2 R75, R119 ;  /* 0x00000077004b7308 */ /* 0x000e620000000800 */
[----:B------:R-:W-:Y:S01]  /*d960*/  F2FP.F16.F32.PACK_AB R3, R131, R112 ;  /* 0x000000708303723e */ /* 0x000fe200000000ff */
[C---:B------:R-:W-:Y:S04]  /*d970*/  HMMA.16816.F32 R8, R60.reuse, R36, R8 ;  /* 0x000000243c08723c */ /* 0x040fe80000001808 */
[----:B------:R-:W-:Y:S02]  /*d980*/  LOP3.LUT R44, R3, R44, RZ, 0xc0, !PT ;  /* 0x0000002c032c7212 */ /* 0x000fe400078ec0ff */
[----:B----4-:R-:W-:Y:S02]  /*d990*/  F2FP.F16.F32.PACK_AB R3, R124, R120 ;  /* 0x000000787c03723e */ /* 0x010fe400000000ff */
[----:B------:R-:W3:Y:S01]  /*d9a0*/  MUFU.EX2 R79, R204 ;  /* 0x000000cc004f7308 */ /* 0x000ee20000000800 */
[-C--:B------:R-:W-:Y:S03]  /*d9b0*/  HMMA.16816.F32 R12, R60, R38.reuse, R12 ;  /* 0x000000263c0c723c */ /* 0x080fe6000000180c */
[----:B------:R-:W-:Y:S02]  /*d9c0*/  LOP3.LUT R45, R3, R45, RZ, 0xc0, !PT ;  /* 0x0000002d032d7212 */ /* 0x000fe400078ec0ff */
[----:B------:R-:W-:Y:S04]  /*d9d0*/  F2FP.F16.F32.PACK_AB R3, R145, R144 ;  /* 0x000000909103723e */ /* 0x000fe800000000ff */
[----:B------:R-:W-:Y:S01]  /*d9e0*/  MUFU.EX2 R65, R248 ;  /* 0x000000f800417308 */ /* 0x000fe20000000800 */
[C---:B------:R-:W-:Y:S01]  /*d9f0*/  HMMA.16816.F32 R16, R68.reuse, R38, R16 ;  /* 0x000000264410723c */ /* 0x040fe20000001810 */
[----:B------:R-:W4:Y:S03]  /*da00*/  LDSM.16.MT88.4 R36, [R209+0x4c00] ;  /* 0x004c0000d124783b */ /* 0x000f260000004200 */
[----:B------:R-:W-:Y:S02]  /*da10*/  LOP3.LUT R46, R3, R46, RZ, 0xc0, !PT ;  /* 0x0000002e032e7212 */ /* 0x000fe400078ec0ff */
[----:B------:R-:W-:Y:S04]  /*da20*/  MOV R3, R84 ;  /* 0x0000005400037202 */ /* 0x000fe80000000f00 */
[----:B------:R-:W-:Y:S01]  /*da30*/  LOP3.LUT R3, R3, 0xff, RZ, 0xc0, !PT ;  /* 0x000000ff03037812 */ /* 0x000fe200078ec0ff */
[-C--:B----4-:R-:W-:Y:S08]  /*da40*/  HMMA.16816.F32 R20, R68, R36.reuse, R20 ;  /* 0x000000244414723c */ /* 0x090ff00000001814 */
[C---:B------:R-:W-:Y:S04]  /*da50*/  HMMA.16816.F32 R24, R60.reuse, R36, R24 ;  /* 0x000000243c18723c */ /* 0x040fe80000001818 */
[C---:B------:R-:W-:Y:S02]  /*da60*/  PRMT R36, R84.reuse, 0x7771, RZ ;  /* 0x0000777154247816 */ /* 0x040fe400000000ff */
[C---:B------:R-:W-:Y:S02]  /*da70*/  PRMT R37, R84.reuse, 0x7773, RZ ;  /* 0x0000777354257816 */ /* 0x040fe400000000ff */
[-C--:B------:R-:W-:Y:S03]  /*da80*/  HMMA.16816.F32 R28, R60, R38.reuse, R28 ;  /* 0x000000263c1c723c */ /* 0x080fe6000000181c */
[----:B------:R-:W-:Y:S02]  /*da90*/  PRMT R63, R3, 0x5410, R36 ;  /* 0x00005410033f7816 */ /* 0x000fe40000000024 */
[----:B------:R-:W-:Y:S02]  /*daa0*/  F2FP.F16.F32.PACK_AB R3, R117, R121 ;  /* 0x000000797503723e */ /* 0x000fe400000000ff */
[----:B------:R-:W-:Y:S01]  /*dab0*/  PRMT R36, R84, 0x7772, RZ ;  /* 0x0000777254247816 */ /* 0x000fe200000000ff */
[----:B------:R-:W-:Y:S01]  /*dac0*/  HMMA.16816.F32 R32, R68, R38, R32 ;  /* 0x000000264420723c */ /* 0x000fe20000001820 */
[----:B------:R-:W-:Y:S03]  /*dad0*/  MUFU.EX2 R71, R252 ;  /* 0x000000fc00477308 */ /* 0x000fe60000000800 */
[----:B------:R-:W-:Y:S02]  /*dae0*/  LOP3.LUT R47, R3, R47, RZ, 0xc0, !PT ;  /* 0x0000002f032f7212 */ /* 0x000fe400078ec0ff */
[----:B------:R-:W-:Y:S02]  /*daf0*/  PRMT R64, R36, 0x5410, R37 ;  /* 0x0000541024407816 */ /* 0x000fe40000000025 */
[-C--:B------:R-:W-:Y:S03]  /*db00*/  HMMA.16816.F32 R4, R80, R40.reuse, R4 ;  /* 0x000000285004723c */ /* 0x080fe60000001804 */
[----:B------:R-:W-:Y:S02]  /*db10*/  MUFU.EX2 R70, R246 ;  /* 0x000000f600467308 */ /* 0x000fe40000000800 */
[----:B------:R-:W-:Y:S02]  /*db20*/  PRMT R3, R76, 0x7632, R3 ;  /* 0x000076324c037816 */ /* 0x000fe40000000003 */
[----:B------:R-:W-:Y:S01]  /*db30*/  LOP3.LUT R36, R77, 0xffff, RZ, 0xc0, !PT ;  /* 0x0000ffff4d247812 */ /* 0x000fe200078ec0ff */
[C---:B------:R-:W-:Y:S05]  /*db40*/  HMMA.16816.F32 R8, R44.reuse, R40, R8 ;  /* 0x000000282c08723c */ /* 0x040fea0000001808 */
[----:B------:R-:W-:Y:S01]  /*db50*/  MUFU.EX2 R69, R247 ;  /* 0x000000f700457308 */ /* 0x000fe20000000800 */
[----:B------:R-:W-:Y:S02]  /*db60*/  LOP3.LUT R38, R3, 0xff, RZ, 0xc0, !PT ;  /* 0x000000ff03267812 */ /* 0x000fe400078ec0ff */
[C---:B------:R-:W-:Y:S01]  /*db70*/  PRMT R37, R77.reuse, 0x7632, R37 ;  /* 0x000076324d257816 */ /* 0x040fe20000000025 */
[-C--:B------:R-:W-:Y:S06]  /*db80*/  HMMA.16816.F32 R12, R44, R42.reuse, R12 ;  /* 0x0000002a2c0c723c */ /* 0x080fec000000180c */
[----:B------:R-:W-:Y:S01]  /*db90*/  MUFU.EX2 R68, R66 ;  /* 0x0000004200447308 */ /* 0x000fe20000000800 */
[----:B------:R-:W-:Y:S02]  /*dba0*/  LOP3.LUT R39, R77, 0xff, RZ, 0xc0, !PT ;  /* 0x000000ff4d277812 */ /* 0x000fe400078ec0ff */
[----:B------:R-:W-:Y:S02]  /*dbb0*/  SHF.R.U32.HI R3, RZ, 0x8, R36 ;  /* 0x00000008ff037819 */ /* 0x000fe40000011624 */
[----:B------:R-:W-:Y:S01]  /*dbc0*/  LOP3.LUT R48, R37, 0xff, RZ, 0xc0, !PT ;  /* 0x000000ff25307812 */ /* 0x000fe200078ec0ff */
[C---:B------:R-:W-:Y:S04]  /*dbd0*/  HMMA.16816.F32 R16, R80.reuse, R42, R16 ;  /* 0x0000002a5010723c */ /* 0x040fe80000001810 */
[----:B------:R-:W-:Y:S01]  /*dbe0*/  MUFU.EX2 R66, R250 ;  /* 0x000000fa00427308 */ /* 0x000fe20000000800 */
[----:B------:R-:W-:Y:S02]  /*dbf0*/  PRMT R52, R38, 0x5410, R49 ;  /* 0x0000541026347816 */ /* 0x000fe40000000031 */
[----:B------:R-:W-:Y:S01]  /*dc00*/  PRMT R58, R39, 0x5410, R3 ;  /* 0x00005410273a7816 */ /* 0x000fe20000000003 */
[----:B------:R-:W-:Y:S01]  /*dc10*/  IMAD.MOV.U32 R3, RZ, RZ, R88 ;  /* 0x000000ffff037224 */ /* 0x000fe200078e0058 */
[----:B------:R-:W4:Y:S01]  /*dc20*/  LDSM.16.MT88.4 R36, [R209+0x5000] ;  /* 0x00500000d124783b */ /* 0x000f220000004200 */
[----:B------:R-:W-:Y:S02]  /*dc30*/  LOP3.LUT R40, R73, 0xffff, RZ, 0xc0, !PT ;  /* 0x0000ffff49287812 */ /* 0x000fe400078ec0ff */
[----:B------:R-:W-:Y:S02]  /*dc40*/  SHF.R.U32.HI R41, RZ, 0x18, R73 ;  /* 0x00000018ff297819 */ /* 0x000fe40000011649 */
[----:B------:R-:W-:Y:S02]  /*dc50*/  LOP3.LUT R49, R3, 0xff, RZ, 0xc0, !PT ;  /* 0x000000ff03317812 */ /* 0x000fe400078ec0ff */
[----:B------:R-:W-:Y:S02]  /*dc60*/  PRMT R3, R73, 0x7632, R3 ;  /* 0x0000763249037816 */ /* 0x000fe40000000003 */
[----:B------:R-:W-:Y:S01]  /*dc70*/  PRMT R57, R48, 0x5410, R50 ;  /* 0x0000541030397816 */ /* 0x000fe20000000032 */
[----:B--2---:R-:W-:Y:S01]  /*dc80*/  FFMA.FTZ R53, R0, R51, R53 ;  /* 0x0000003300357223 */ /* 0x004fe20000010035 */
[----:B------:R-:W-:Y:S02]  /*dc90*/  LOP3.LUT R3, R3, 0xff, RZ, 0xc0, !PT ;  /* 0x000000ff03037812 */ /* 0x000fe400078ec0ff */
[----:B------:R-:W-:Y:S01]  /*dca0*/  PRMT R50, R88, 0x7771, RZ ;  /* 0x0000777158327816 */ /* 0x000fe200000000ff */
[----:B------:R-:W-:Y:S01]  /*dcb0*/  FADD.FTZ R53, R236, R53 ;  /* 0x00000035ec357221 */ /* 0x000fe20000010000 */
[----:B------:R-:W-:Y:S02]  /*dcc0*/  LOP3.LUT R48, R73, 0xff, RZ, 0xc0, !PT ;  /* 0x000000ff49307812 */ /* 0x000fe400078ec0ff */
[----:B------:R-:W-:Y:S01]  /*dcd0*/  SHF.R.U32.HI R40, RZ, 0x8, R40 ;  /* 0x00000008ff287819 */ /* 0x000fe20000011628 */
[----:B------:R-:W-:Y:S01]  /*dce0*/  MUFU.EX2 R73, R109 ;  /* 0x0000006d00497308 */ /* 0x000fe20000000800 */
[----:B------:R-:W-:Y:S02]  /*dcf0*/  PRMT R141, R3, 0x5410, R41 ;  /* 0x00005410038d7816 */ /* 0x000fe40000000029 */
[----:B------:R-:W-:Y:S02]  /*dd00*/  LOP3.LUT R3, R72, 0xffff, RZ, 0xc0, !PT ;  /* 0x0000ffff48037812 */ /* 0x000fe400078ec0ff */
[----:B------:R-:W-:Y:S02]  /*dd10*/  PRMT R162, R49, 0x5410, R50 ;  /* 0x0000541031a27816 */ /* 0x000fe40000000032 */
[----:B------:R-:W-:Y:S02]  /*dd20*/  PRMT R140, R48, 0x5410, R40 ;  /* 0x00005410308c7816 */ /* 0x000fe40000000028 */
[C---:B------:R-:W-:Y:S02]  /*dd30*/  PRMT R50, R88.reuse, 0x7773, RZ ;  /* 0x0000777358327816 */ /* 0x040fe400000000ff */
[----:B------:R-:W-:Y:S02]  /*dd40*/  PRMT R49, R88, 0x7772, RZ ;  /* 0x0000777258317816 */ /* 0x000fe400000000ff */
[----:B------:R-:W-:Y:S02]  /*dd50*/  LOP3.LUT R48, R72, 0xff, RZ, 0xc0, !PT ;  /* 0x000000ff48307812 */ /* 0x000fe400078ec0ff */
[----:B------:R-:W-:Y:S02]  /*dd60*/  SHF.R.U32.HI R3, RZ, 0x8, R3 ;  /* 0x00000008ff037819 */ /* 0x000fe40000011603 */
[----:B------:R-:W-:Y:S02]  /*dd70*/  PRMT R163, R49, 0x5410, R50 ;  /* 0x0000541031a37816 */ /* 0x000fe40000000032 */
[----:B------:R-:W-:Y:S02]  /*dd80*/  PRMT R160, R48, 0x5410, R3 ;  /* 0x0000541030a07816 */ /* 0x000fe40000000003 */
[----:B------:R-:W2:Y:S01]  /*dd90*/  LDSM.16.MT88.4 R48, [R139+0x5400] ;  /* 0x005400008b30783b */ /* 0x000ea20000004200 */
[-C--:B----4-:R-:W-:Y:S03]  /*dda0*/  HMMA.16816.F32 R20, R80, R36.reuse, R20 ;  /* 0x000000245014723c */ /* 0x090fe60000001814 */
[--C-:B------:R-:W-:Y:S02]  /*ddb0*/  HSET2.LE.AND R42, R99, R213.reuse, PT ;  /* 0x000000d5632a7233 */ /* 0x100fe40003803000 */
[----:B------:R-:W-:Y:S02]  /*ddc0*/  F2FP.F16.F32.PACK_AB R0, R235, R234 ;  /* 0x000000eaeb00723e */ /* 0x000fe400000000ff */
[----:B------:R-:W-:Y:S01]  /*ddd0*/  F2FP.F16.F32.PACK_AB R3, R194, R201 ;  /* 0x000000c9c203723e */ /* 0x000fe200000000ff */
[C---:B------:R-:W-:Y:S04]  /*dde0*/  HMMA.16816.F32 R24, R44.reuse, R36, R24 ;  /* 0x000000242c18723c */ /* 0x040fe80000001818 */
[----:B------:R-:W-:Y:S02]  /*ddf0*/  PRMT R40, R72, 0x7632, R40 ;  /* 0x0000763248287816 */ /* 0x000fe40000000028 */
[----:B------:R-:W-:Y:S02]  /*de00*/  SHF.R.U32.HI R41, RZ, 0x18, R72 ;  /* 0x00000018ff297819 */ /* 0x000fe40000011648 */
[-C--:B------:R-:W-:Y:S01]  /*de10*/  HMMA.16816.F32 R28, R44, R38.reuse, R28 ;  /* 0x000000262c1c723c */ /* 0x080fe2000000181c */
[----:B------:R-:W4:Y:S02]  /*de20*/  MUFU.EX2 R72, R251 ;  /* 0x000000fb00487308 */ /* 0x000f240000000800 */
[----:B------:R-:W-:Y:S02]  /*de30*/  LOP3.LUT R40, R40, 0xff, RZ, 0xc0, !PT ;  /* 0x000000ff28287812 */ /* 0x000fe400078ec0ff */
[----:B------:R-:W-:Y:S02]  /*de40*/  LOP3.LUT R43, R100, 0xff00ff, RZ, 0xc0, !PT ;  /* 0x00ff00ff642b7812 */ /* 0x000fe400078ec0ff */
[----:B------:R-:W-:Y:S01]  /*de50*/  PRMT R161, R40, 0x5410, R41 ;  /* 0x0000541028a17816 */ /* 0x000fe20000000029 */
[----:B------:R-:W-:Y:S04]  /*de60*/  HMMA.16816.F32 R32, R80, R38, R32 ;  /* 0x000000265020723c */ /* 0x000fe80000001820 */
[--C-:B------:R-:W-:Y:S02]  /*de70*/  HSET2.LE.AND R40, R92, R213.reuse, PT ;  /* 0x000000d55c287233 */ /* 0x100fe40003803000 */
[--C-:B------:R-:W-:Y:S02]  /*de80*/  HSET2.LE.AND R41, R52, R213.reuse, PT ;  /* 0x000000d534297233 */ /* 0x100fe40003803000 */
[----:B------:R-:W-:Y:S02]  /*de90*/  F2FP.F16.F32.PACK_AB R36, R102, R101 ;  /* 0x000000656624723e */ /* 0x000fe400000000ff */
[----:B------:R-:W-:Y:S02]  /*dea0*/  F2FP.F16.F32.PACK_AB R37, R129, R192 ;  /* 0x000000c08125723e */ /* 0x000fe400000000ff */
[--C-:B------:R-:W-:Y:S02]  /*deb0*/  HSET2.LE.AND R43, R43, R213.reuse, PT ;  /* 0x000000d52b2b7233 */ /* 0x100fe40003803000 */
[----:B------:R-:W-:Y:S02]  /*dec0*/  LOP3.LUT R42, R0, R42, RZ, 0xc0, !PT ;  /* 0x0000002a002a7212 */ /* 0x000fe400078ec0ff */
[----:B------:R-:W-:Y:S02]  /*ded0*/  LOP3.LUT R40, R36, R40, RZ, 0xc0, !PT ;  /* 0x0000002824287212 */ /* 0x000fe400078ec0ff */
[----:B------:R-:W-:Y:S02]  /*dee0*/  LOP3.LUT R41, R37, R41, RZ, 0xc0, !PT ;  /* 0x0000002925297212 */ /* 0x000fe400078ec0ff */
[----:B------:R-:W-:Y:S01]  /*def0*/  LOP3.LUT R43, R3, R43, RZ, 0xc0, !PT ;  /* 0x0000002b032b7212 */ /* 0x000fe200078ec0ff */
[----:B------:R-:W3:Y:S01]  /*df00*/  LDSM.16.MT88.4 R36, [R209+0x5400] ;  /* 0x00540000d124783b */ /* 0x000ee20000004200 */
[--C-:B------:R-:W-:Y:S02]  /*df10*/  HSET2.LE.AND R0, R108, R213.reuse, PT ;  /* 0x000000d56c007233 */ /* 0x100fe40003803000 */
[----:B------:R-:W-:Y:S02]  /*df20*/  LOP3.LUT R47, R125, 0xff00ff, RZ, 0xc0, !PT ;  /* 0x00ff00ff7d2f7812 */ /* 0x000fe400078ec0ff */
[----:B------:R-:W-:Y:S01]  /*df30*/  F2FP.F16.F32.PACK_AB R3, R113, R115 ;  /* 0x000000737103723e */ /* 0x000fe200000000ff */
[-C--:B--2---:R-:W-:Y:S05]  /*df40*/  HMMA.16816.F32 R4, R40, R48.reuse, R4 ;  /* 0x000000302804723c */ /* 0x084fea0000001804 */
[----:B------:R-:W-:Y:S02]  /*df50*/  LOP3.LUT R46, R3, R0, RZ, 0xc0, !PT ;  /* 0x00000000032e7212 */ /* 0x000fe400078ec0ff */
[--C-:B------:R-:W-:Y:S02]  /*df60*/  HSET2.LE.AND R47, R47, R213.reuse, PT ;  /* 0x000000d52f2f7233 */ /* 0x100fe40003803000 */
[--C-:B------:R-:W-:Y:S02]  /*df70*/  HSET2.LE.AND R44, R58, R213.reuse, PT ;  /* 0x000000d53a2c7233 */ /* 0x100fe40003803000 */
[--C-:B------:R-:W-:Y:S02]  /*df80*/  HSET2.LE.AND R45, R57, R213.reuse, PT ;  /* 0x000000d5392d7233 */ /* 0x100fe40003803000 */
[----:B------:R-:W-:Y:S02]  /*df90*/  F2FP.F16.F32.PACK_AB R0, R95, R103 ;  /* 0x000000675f00723e */ /* 0x000fe400000000ff */
[----:B------:R-:W-:Y:S02]  /*dfa0*/  F2FP.F16.F32.PACK_AB R3, R114, R116 ;  /* 0x000000747203723e */ /* 0x000fe400000000ff */
[----:B------:R-:W-:Y:S02]  /*dfb0*/  F2FP.F16.F32.PACK_AB R52, R91, R90 ;  /* 0x0000005a5b34723e */ /* 0x000fe400000000ff */
[----:B------:R-:W-:Y:S01]  /*dfc0*/  LOP3.LUT R47, R0, R47, RZ, 0xc0, !PT ;  /* 0x0000002f002f7212 */ /* 0x000fe200078ec0ff */
[----:B------:R-:W-:Y:S01]  /*dfd0*/  FADD.FTZ R0, R67, R53 ;  /* 0x0000003543007221 */ /* 0x000fe20000010000 */
[----:B------:R-:W-:Y:S01]  /*dfe0*/  LOP3.LUT R44, R3, R44, RZ, 0xc0, !PT ;  /* 0x0000002c032c7212 */ /* 0x000fe200078ec0ff */
[----:B------:R-:W-:Y:S01]  /*dff0*/  FADD.FTZ R3, R159, R54 ;  /* 0x000000369f037221 */ /* 0x000fe20000010000 */
[----:B------:R-:W-:Y:S01]  /*e000*/  LOP3.LUT R45, R52, R45, RZ, 0xc0, !PT ;  /* 0x0000002d342d7212 */ /* 0x000fe200078ec0ff */
[----:B------:R-:W-:Y:S01]  /*e010*/  FADD.FTZ R53, R158, R55 ;  /* 0x000000379e357221 */ /* 0x000fe20000010000 */
[----:B------:R-:W-:Y:S01]  /*e020*/  F2FP.F16.F32.PACK_AB R52, R87, R94 ;  /* 0x0000005e5734723e */ /* 0x000fe200000000ff */
[----:B------:R-:W-:Y:S01]  /*e030*/  FADD.FTZ R59, R170, R0 ;  /* 0x00000000aa3b7221 */ /* 0x000fe20000010000 */
[--C-:B------:R-:W-:Y:S01]  /*e040*/  HSET2.LE.AND R57, R85, R213.reuse, PT ;  /* 0x000000d555397233 */ /* 0x100fe20003803000 */
[----:B------:R-:W2:Y:S01]  /*e050*/  MUFU.EX2 R67, R249 ;  /* 0x000000f900437308 */ /* 0x000ea20000000800 */
[----:B------:R-:W-:Y:S01]  /*e060*/  F2FP.F16.F32.PACK_AB R58, R107, R106 ;  /* 0x0000006a6b3a723e */ /* 0x000fe200000000ff */
[C---:B------:R-:W-:Y:S04]  /*e070*/  HMMA.16816.F32 R8, R44.reuse, R48, R8 ;  /* 0x000000302c08723c */ /* 0x040fe80000001808 */
[--C-:B------:R-:W-:Y:S01]  /*e080*/  HSET2.LE.AND R48, R93, R213.reuse, PT ;  /* 0x000000d55d307233 */ /* 0x100fe20003803000 */
[----:B------:R-:W-:Y:S01]  /*e090*/  FADD.FTZ R49, R167, R3 ;  /* 0x00000003a7317221 */ /* 0x000fe20000010000 */
[--C-:B------:R-:W-:Y:S01]  /*e0a0*/  HSET2.LE.AND R54, R104, R213.reuse, PT ;  /* 0x000000d568367233 */ /* 0x100fe20003803000 */
[----:B------:R-:W-:Y:S01]  /*e0b0*/  FADD.FTZ R59, R190, R59 ;  /* 0x0000003bbe3b7221 */ /* 0x000fe20000010000 */
[-C--:B------:R-:W-:Y:S03]  /*e0c0*/  HMMA.16816.F32 R12, R44, R50.reuse, R12 ;  /* 0x000000322c0c723c */ /* 0x080fe6000000180c */
[----:B------:R-:W-:Y:S01]  /*e0d0*/  LOP3.LUT R52, R52, R48, RZ, 0xc0, !PT ;  /* 0x0000003034347212 */ /* 0x000fe200078ec0ff */
[----:B------:R-:W-:Y:S01]  /*e0e0*/  FADD.FTZ R62, R191, R49 ;  /* 0x00000031bf3e7221 */ /* 0x000fe20000010000 */
[----:B------:R-:W-:Y:S02]  /*e0f0*/  F2FP.F16.F32.PACK_AB R0, R238, R239 ;  /* 0x000000efee00723e */ /* 0x000fe400000000ff */
[----:B------:R-:W-:Y:S01]  /*e100*/  F2FP.F16.F32.PACK_AB R3, R202, R199 ;  /* 0x000000c7ca03723e */ /* 0x000fe200000000ff */
[C---:B------:R-:W-:Y:S01]  /*e110*/  HMMA.16816.F32 R16, R40.reuse, R50, R16 ;  /* 0x000000322810723c */ /* 0x040fe20000001810 */
[----:B------:R-:W2:Y:S03]  /*e120*/  LDSM.16.MT88.4 R48, [R139+0x5800] ;  /* 0x005800008b30783b */ /* 0x000ea60000004200 */
[----:B------:R-:W-:Y:S01]  /*e130*/  LOP3.LUT R54, R0, R54, RZ, 0xc0, !PT ;  /* 0x0000003600367212 */ /* 0x000fe200078ec0ff */
[----:B------:R-:W-:Y:S01]  /*e140*/  FADD.FTZ R0, R225, R56 ;  /* 0x00000038e1007221 */ /* 0x000fe20000010000 */
[----:B-1----:R-:W-:Y:S02]  /*e150*/  F2FP.F16.F32.PACK_AB R56, R75, R78 ;  /* 0x0000004e4b38723e */ /* 0x002fe400000000ff */
[-C--:B---3--:R-:W-:Y:S03]  /*e160*/  HMMA.16816.F32 R20, R40, R36.reuse, R20 ;  /* 0x000000242814723c */ /* 0x088fe60000001814 */
[----:B------:R-:W-:Y:S01]  /*e170*/  FADD.FTZ R60, R188, R0 ;  /* 0x00000000bc3c7221 */ /* 0x000fe20000010000 */
[--C-:B------:R-:W-:Y:S02]  /*e180*/  HSET2.LE.AND R0, R96, R213.reuse, PT ;  /* 0x000000d560007233 */ /* 0x100fe40003803000 */
[--C-:B------:R-:W-:Y:S02]  /*e190*/  HSET2.LE.AND R140, R140, R213.reuse, PT ;  /* 0x000000d58c8c7233 */ /* 0x100fe40003803000 */
[C---:B------:R-:W-:Y:S04]  /*e1a0*/  HMMA.16816.F32 R24, R44.reuse, R36, R24 ;  /* 0x000000242c18723c */ /* 0x040fe80000001818 */
[----:B------:R-:W-:Y:S02]  /*e1b0*/  LOP3.LUT R55, R105, 0xff00ff, RZ, 0xc0, !PT ;  /* 0x00ff00ff69377812 */ /* 0x000fe400078ec0ff */
[----:B------:R-:W-:Y:S01]  /*e1c0*/  LOP3.LUT R37, R58, R57, RZ, 0xc0, !PT ;  /* 0x000000393a257212 */ /* 0x000fe200078ec0ff */
[----:B------:R-:W-:Y:S01]  /*e1d0*/  FADD.FTZ R57, R180, R62 ;  /* 0x0000003eb4397221 */ /* 0x000fe20000010000 */
[-C--:B------:R-:W-:Y:S01]  /*e1e0*/  HMMA.16816.F32 R28, R44, R38.reuse, R28 ;  /* 0x000000262c1c723c */ /* 0x080fe2000000181c */
[----:B------:R-:W-:Y:S02]  /*e1f0*/  MUFU.EX2 R58, R229 ;  /* 0x000000e5003a7308 */ /* 0x000fe40000000800 */
[--C-:B------:R-:W-:Y:S01]  /*e200*/  HSET2.LE.AND R55, R55, R213.reuse, PT ;  /* 0x000000d537377233 */ /* 0x100fe20003803000 */
[----:B------:R-:W-:Y:S01]  /*e210*/  FADD.FTZ R57, R178, R57 ;  /* 0x00000039b2397221 */ /* 0x000fe20000010000 */
[--C-:B------:R-:W-:Y:S02]  /*e220*/  HSET2.LE.AND R161, R161, R213.reuse, PT ;  /* 0x000000d5a1a17233 */ /* 0x100fe40003803000 */
[--C-:B------:R-:W-:Y:S01]  /*e230*/  HSET2.LE.AND R162, R162, R213.reuse, PT ;  /* 0x000000d5a2a27233 */ /* 0x100fe20003803000 */
[----:B------:R-:W-:Y:S04]  /*e240*/  HMMA.16816.F32 R32, R40, R38, R32 ;  /* 0x000000262820723c */ /* 0x000fe80000001820 */
[----:B------:R-:W-:Y:S01]  /*e250*/  LOP3.LUT R55, R3, R55, RZ, 0xc0, !PT ;  /* 0x0000003703377212 */ /* 0x000fe200078ec0ff */
[----:B------:R-:W-:Y:S01]  /*e260*/  FADD.FTZ R3, R166, R53 ;  /* 0x00000035a6037221 */ /* 0x000fe20000010000 */
[----:B------:R-:W-:Y:S02]  /*e270*/  F2FP.F16.F32.PACK_AB R53, R86, R79 ;  /* 0x0000004f5635723e */ /* 0x000fe400000000ff */
[----:B----4-:R-:W-:Y:S01]  /*e280*/  F2FP.F16.F32.PACK_AB R40, R71, R72 ;  /* 0x000000484728723e */ /* 0x010fe200000000ff */
[----:B------:R-:W-:Y:S01]  /*e290*/  FADD.FTZ R61, R189, R3 ;  /* 0x00000003bd3d7221 */ /* 0x000fe20000010000 */
[----:B------:R-:W-:Y:S01]  /*e2a0*/  LOP3.LUT R53, R53, R0, RZ, 0xc0, !PT ;  /* 0x0000000035357212 */ /* 0x000fe200078ec0ff */
[----:B------:R-:W-:Y:S01]  /*e2b0*/  FADD.FTZ R0, R214, R59 ;  /* 0x0000003bd6007221 */ /* 0x000fe20000010000 */
[----:B------:R-:W-:Y:S01]  /*e2c0*/  F2FP.F16.F32.PACK_AB R41, R69, R70 ;  /* 0x000000464529723e */ /* 0x000fe200000000ff */
[----:B------:R-:W1:Y:S01]  /*e2d0*/  MUFU.EX2 R59, R181 ;  /* 0x000000b5003b7308 */ /* 0x000e620000000800 */
[--C-:B------:R-:W-:Y:S01]  /*e2e0*/  HSET2.LE.AND R3, R89, R213.reuse, PT ;  /* 0x000000d559037233 */ /* 0x100fe20003803000 */
[----:B------:R-:W-:Y:S01]  /*e2f0*/  FADD.FTZ R44, R197, R0 ;  /* 0x00000000c52c7221 */ /* 0x000fe20000010000 */
[----:B------:R-:W-:Y:S01]  /*e300*/  LOP3.LUT R142, R40, R142, RZ, 0xc0, !PT ;  /* 0x0000008e288e7212 */ /* 0x000fe200078ec0ff */
[-C--:B--2---:R-:W-:Y:S05]  /*e310*/  HMMA.16816.F32 R4, R52, R48.reuse, R4 ;  /* 0x000000303404723c */ /* 0x084fea0000001804 */
[----:B------:R-:W-:Y:S02]  /*e320*/  LOP3.LUT R143, R41, R143, RZ, 0xc0, !PT ;  /* 0x0000008f298f7212 */ /* 0x000fe400078ec0ff */
[----:B------:R-:W-:Y:S01]  /*e330*/  LOP3.LUT R36, R56, R3, RZ, 0xc0, !PT ;  /* 0x0000000338247212 */ /* 0x000fe200078ec0ff */
[----:B------:R-:W2:Y:S01]  /*e340*/  LDSM.16.MT88.4 R40, [R209+0x5800] ;  /* 0x00580000d128783b */ /* 0x000ea20000004200 */
[----:B------:R-:W-:Y:S01]  /*e350*/  LOP3.LUT R0, R64, 0xff00ff, RZ, 0xc0, !PT ;  /* 0x00ff00ff40007812 */ /* 0x000fe200078ec0ff */
[----:B------:R-:W-:Y:S01]  /*e360*/  FADD.FTZ R3, R205, R60 ;  /* 0x0000003ccd037221 */ /* 0x000fe20000010000 */
[--C-:B------:R-:W-:Y:S01]  /*e370*/  HSET2.LE.AND R38, R63, R213.reuse, PT ;  /* 0x000000d53f267233 */ /* 0x100fe20003803000 */
[----:B------:R-:W-:Y:S01]  /*e380*/  FADD.FTZ R56, R184, R61 ;  /* 0x0000003db8387221 */ /* 0x000fe20000010000 */
[--C-:B------:R-:W-:Y:S01]  /*e390*/  HSET2.LE.AND R141, R141, R213.reuse, PT ;  /* 0x000000d58d8d7233 */ /* 0x100fe20003803000 */
[----:B------:R-:W-:Y:S01]  /*e3a0*/  FADD.FTZ R47, R183, R3 ;  /* 0x00000003b72f7221 */ /* 0x000fe20000010000 */
[--C-:B------:R-:W-:Y:S01]  /*e3b0*/  HSET2.LE.AND R39, R0, R213.reuse, PT ;  /* 0x000000d500277233 */ /* 0x100fe20003803000 */
        /* <DEDUP_REMOVED lines=9> */
[----:B------:R-:W-:Y:S01]  /*e450*/  F2FP.F16.F32.PACK_AB R44, R66, R65 ;  /* 0x00000041422c723e */ /* 0x000fe200000000ff */
[----:B------:R-:W-:Y:S01]  /*e460*/  FADD.FTZ R56, R227, R0 ;  /* 0x00000000e3387221 */ /* 0x000fe20000010000 */
[----:B------:R-:W-:Y:S01]  /*e470*/  F2FP.F16.F32.PACK_AB R0, R173, R68 ;  /* 0x00000044ad00723e */ /* 0x000fe200000000ff */
[----:B------:R-:W-:Y:S01]  /*e480*/  FADD.FTZ R46, R148, R3 ;  /* 0x00000003942e7221 */ /* 0x000fe20000010000 */
[----:B------:R-:W-:Y:S01]  /*e490*/  F2FP.F16.F32.PACK_AB R3, R172, R67 ;  /* 0x00000043ac03723e */ /* 0x000fe200000000ff */
[C---:B------:R-:W-:Y:S04]  /*e4a0*/  HMMA.16816.F32 R8, R36.reuse, R48, R8 ;  /* 0x000000302408723c */ /* 0x040fe80000001808 */
[----:B------:R-:W-:Y:S01]  /*e4b0*/  LOP3.LUT R140, R0, R140, RZ, 0xc0, !PT ;  /* 0x0000008c008c7212 */ /* 0x000fe200078ec0ff */
[----:B------:R-:W-:Y:S01]  /*e4c0*/  FADD.FTZ R0, R206, R47 ;  /* 0x0000002fce007221 */ /* 0x000fe20000010000 */
[----:B------:R-:W-:Y:S01]  /*e4d0*/  FADD.FTZ R47, R200, R56 ;  /* 0x00000038c82f7221 */ /* 0x000fe20000010000 */
[----:B------:R-:W-:Y:S01]  /*e4e0*/  LOP3.LUT R141, R3, R141, RZ, 0xc0, !PT ;  /* 0x0000008d038d7212 */ /* 0x000fe200078ec0ff */
[-C--:B------:R-:W-:Y:S03]  /*e4f0*/  HMMA.16816.F32 R12, R36, R50.reuse, R12 ;  /* 0x00000032240c723c */ /* 0x080fe6000000180c */
[--C-:B------:R-:W-:Y:S01]  /*e500*/  HSET2.LE.AND R160, R160, R213.reuse, PT ;  /* 0x000000d5a0a07233 */ /* 0x100fe20003803000 */
[----:B------:R-:W-:Y:S01]  /*e510*/  FADD.FTZ R48, R150, R0 ;  /* 0x0000000096307221 */ /* 0x000fe20000010000 */
[----:B------:R-:W-:Y:S01]  /*e520*/  LOP3.LUT R163, R163, 0xff00ff, RZ, 0xc0, !PT ;  /* 0x00ff00ffa3a37812 */ /* 0x000fe200078ec0ff */
[----:B------:R-:W3:Y:S01]  /*e530*/  LDSM.16.MT88.4 R148, [R139+0x5c00] ;  /* 0x005c00008b94783b */ /* 0x000ee20000004200 */
[----:B------:R-:W-:Y:S01]  /*e540*/  FADD.FTZ R3, R198, R45 ;  /* 0x0000002dc6037221 */ /* 0x000fe20000010000 */
[C---:B------:R-:W-:Y:S04]  /*e550*/  HMMA.16816.F32 R16, R52.reuse, R50, R16 ;  /* 0x000000323410723c */ /* 0x040fe80000001810 */
[----:B------:R-:W-:Y:S01]  /*e560*/  F2FP.F16.F32.PACK_AB R0, R123, R122 ;  /* 0x0000007a7b00723e */ /* 0x000fe200000000ff */
[----:B------:R-:W-:Y:S01]  /*e570*/  FADD.FTZ R45, R219, R46 ;  /* 0x0000002edb2d7221 */ /* 0x000fe20000010000 */
[----:B------:R-:W-:Y:S01]  /*e580*/  LOP3.LUT R160, R44, R160, RZ, 0xc0, !PT ;  /* 0x000000a02ca07212 */ /* 0x000fe200078ec0ff */
[----:B------:R-:W-:Y:S01]  /*e590*/  FADD.FTZ R46, R185, R3 ;  /* 0x00000003b92e7221 */ /* 0x000fe20000010000 */
[-C--:B--2---:R-:W-:Y:S03]  /*e5a0*/  HMMA.16816.F32 R20, R52, R40.reuse, R20 ;  /* 0x000000283414723c */ /* 0x084fe60000001814 */
[----:B------:R-:W-:Y:S02]  /*e5b0*/  HSET2.LE.AND R163, R163, R213, PT ;  /* 0x000000d5a3a37233 */ /* 0x000fe40003803000 */
[----:B------:R-:W-:Y:S02]  /*e5c0*/  F2FP.F16.F32.PACK_AB R44, R174, R126 ;  /* 0x0000007eae2c723e */ /* 0x000fe400000000ff */
[----:B-1----:R-:W-:Y:S01]  /*e5d0*/  F2FP.F16.F32.PACK_AB R3, R58, R59 ;  /* 0x0000003b3a03723e */ /* 0x002fe200000000ff */
[C---:B------:R-:W-:Y:S04]  /*e5e0*/  HMMA.16816.F32 R24, R36.reuse, R40, R24 ;  /* 0x000000282418723c */ /* 0x040fe80000001818 */
[----:B------:R-:W-:Y:S01]  /*e5f0*/  LOP3.LUT R161, R0, R161, RZ, 0xc0, !PT ;  /* 0x000000a100a17212 */ /* 0x000fe200078ec0ff */
[----:B------:R-:W-:Y:S01]  /*e600*/  FADD.FTZ R0, R220, R45 ;  /* 0x0000002ddc007221 */ /* 0x000fe20000010000 */
[----:B------:R-:W-:Y:S01]  /*e610*/  LOP3.LUT R163, R44, R163, RZ, 0xc0, !PT ;  /* 0x000000a32ca37212 */ /* 0x000fe200078ec0ff */
[----:B------:R-:W-:Y:S01]  /*e620*/  FADD.FTZ R45, R228, R46 ;  /* 0x0000002ee42d7221 */ /* 0x000fe20000010000 */
[-C--:B------:R-:W-:Y:S03]  /*e630*/  HMMA.16816.F32 R28, R36, R42.reuse, R28 ;  /* 0x0000002a241c723c */ /* 0x080fe6000000181c */
[----:B------:R-:W-:Y:S01]  /*e640*/  FADD.FTZ R45, R169, R45 ;  /* 0x0000002da92d7221 */ /* 0x000fe20000010000 */
[----:B------:R-:W-:Y:S01]  /*e650*/  FADD.FTZ R44, R187, R47 ;  /* 0x0000002fbb2c7221 */ /* 0x000fe20000010000 */
[----:B------:R-:W-:Y:S01]  /*e660*/  LOP3.LUT R162, R3, R162, RZ, 0xc0, !PT ;  /* 0x000000a203a27212 */ /* 0x000fe200078ec0ff */
[----:B------:R-:W-:Y:S01]  /*e670*/  FADD.FTZ R3, R230, R48 ;  /* 0x00000030e6037221 */ /* 0x000fe20000010000 */
[----:B------:R-:W-:Y:S01]  /*e680*/  FADD.FTZ R40, R168, R45 ;  /* 0x0000002da8287221 */ /* 0x000fe20000010000 */
[----:B------:R-:W-:Y:S01]  /*e690*/  FADD.FTZ R44, R176, R44 ;  /* 0x0000002cb02c7221 */ /* 0x000fe20000010000 */
[----:B------:R-:W-:Y:S04]  /*e6a0*/  HMMA.16816.F32 R32, R52, R42, R32 ;  /* 0x0000002a3420723c */ /* 0x000fe80000001820 */
[----:B------:R-:W-:Y:S01]  /*e6b0*/  FADD.FTZ R44, R175, R44 ;  /* 0x0000002caf2c7221 */ /* 0x000fe20000010000 */
[----:B------:R-:W-:Y:S01]  /*e6c0*/  FADD.FTZ R3, R165, R3 ;  /* 0x00000003a5037221 */ /* 0x000fe20000010000 */
[----:B------:R-:W-:Y:S02]  /*e6d0*/  FADD.FTZ R0, R203, R0 ;  /* 0x00000000cb007221 */ /* 0x000fe40000010000 */
        /* <DEDUP_REMOVED lines=8> */
[----:B------:R-:W-:Y:S01]  /*e760*/  FADD.FTZ R0, R156, R0 ;  /* 0x000000009c007221 */ /* 0x000fe20000010000 */
[----:B------:R-:W1:Y:S01]  /*e770*/  LDSM.16.MT88.4 R36, [R209+0x5c00] ;  /* 0x005c0000d124783b */ /* 0x000e620000004200 */
[----:B------:R-:W-:Y:S02]  /*e780*/  FADD.FTZ R3, R128, R3 ;  /* 0x0000000380037221 */ /* 0x000fe40000010000 */
[----:B------:R-:W-:Y:S01]  /*e790*/  FADD.FTZ R40, R153, R0 ;  /* 0x0000000099287221 */ /* 0x000fe20000010000 */
[----:B------:R-:W-:Y:S01]  /*e7a0*/  FADD.FTZ R0, R154, R41 ;  /* 0x000000299a007221 */ /* 0x000fe20000010000 */
[----:B------:R-:W-:Y:S01]  /*e7b0*/  FADD.FTZ R3, R138, R3 ;  /* 0x000000038a037221 */ /* 0x000fe20000010000 */
[----:B------:R-:W-:Y:S02]  /*e7c0*/  IMAD.MOV.U32 R138, RZ, RZ, R2 ;  /* 0x000000ffff8a7224 */ /* 0x000fe400078e0002 */
[----:B------:R-:W-:Y:S01]  /*e7d0*/  FADD.FTZ R40, R152, R40 ;  /* 0x0000002898287221 */ /* 0x000fe20000010000 */
[----:B------:R-:W-:Y:S01]  /*e7e0*/  FADD.FTZ R41, R112, R0 ;  /* 0x0000000070297221 */ /* 0x000fe20000010000 */
[-C--:B---3--:R-:W-:Y:S05]  /*e7f0*/  HMMA.16816.F32 R152, R140, R148.reuse, R4 ;  /* 0x000000948c98723c */ /* 0x088fea0000001804 */
        /* <DEDUP_REMOVED lines=53> */
[----:B------:R-:W-:Y:S04]  /*eb50*/  HMMA.16816.F32 R140, R140, R38, R32 ;  /* 0x000000268c8c723c */ /* 0x000fe80000001820 */
[----:B------:R-:W-:Y:S01]  /*eb60*/  FADD.FTZ R0, R111, R0 ;  /* 0x000000006f007221 */ /* 0x000fe20000010000 */
[----:B------:R-:W-:Y:S03]  /*eb70*/  FADD.FTZ R4, R173, R8 ;  /* 0x00000008ad047221 */ /* 0x000fe60000010000 */
[----:B------:R-:W-:Y:S01]  /*eb80*/  FADD.FTZ R5, R122, R0 ;  /* 0x000000007a057221 */ /* 0x000fe20000010000 */
[----:B------:R-:W-:Y:S01]  /*eb90*/  FADD.FTZ R0, R66, R6 ;  /* 0x0000000642007221 */ /* 0x000fe20000010000 */
[----:B------:R-:W-:Y:S01]  /*eba0*/  FADD.FTZ R6, R70, R3 ;  /* 0x0000000346067221 */ /* 0x000fe20000010000 */
[----:B------:R-:W-:Y:S01]  /*ebb0*/  FADD.FTZ R7, R72, R4 ;  /* 0x0000000448077221 */ /* 0x000fe20000010000 */
[----:B------:R-:W-:Y:S01]  /*ebc0*/  FADD.FTZ R5, R123, R5 ;  /* 0x000000057b057221 */ /* 0x000fe20000010000 */
[----:B------:R-:W-:Y:S01]  /*ebd0*/  FADD.FTZ R4, R59, R0 ;  /* 0x000000003b047221 */ /* 0x000fe20000010000 */
[----:B------:R-:W-:Y:S02]  /*ebe0*/  VIADD R0, R215, 0xffffffff ;  /* 0xffffffffd7007836 */ /* 0x000fe40000000000 */
[----:B------:R-:W-:Y:S01]  /*ebf0*/  FADD.FTZ R226, R71, R7 ;  /* 0x0000000747e27221 */ /* 0x000fe20000010000 */
[----:B------:R-:W-:Y:S01]  /*ec00*/  FADD.FTZ R3, R126, R5 ;  /* 0x000000057e037221 */ /* 0x000fe20000010000 */
[----:B------:R-:W-:Y:S01]  /*ec10*/  FADD.FTZ R227, R69, R6 ;  /* 0x0000000645e37221 */ /* 0x000fe20000010000 */
[----:B------:R-:W-:Y:S02]  /*ec20*/  IMAD.MOV.U32 R215, RZ, RZ, R0 ;  /* 0x000000ffffd77224 */ /* 0x000fe400078e0000 */
[----:B------:R-:W-:Y:S01]  /*ec30*/  FADD.FTZ R230, R58, R4 ;  /* 0x000000043ae67221 */ /* 0x000fe20000010000 */
[----:B------:R-:W-:Y:S01]  /*ec40*/  FADD.FTZ R3, R174, R3 ;  /* 0x00000003ae037221 */ /* 0x000fe20000010000 */
[----:B------:R-:W-:Y:S04]  /*ec50*/  IMAD.MOV.U32 R0, RZ, RZ, R137 ;  /* 0x000000ffff007224 */ /* 0x000fe800078e0089 */
[----:B------:R1:W-:Y:S01]  /*ec60*/  STL [R1+0x3c], R3 ;  /* 0x00003c0301007387 */ /* 0x0003e20000100800 */
[----:B------:R-:W-:Y:S05]  /*ec70*/  @P0 BRA `(.L_x_275) ;  /* 0xffffff9c00c00947 */ /* 0x000fea000383ffff */
.L_x_274:
[----:B------:R-:W2:Y:S01]  /*ec80*/  LDL.LU R6, [R1+0x3c] ;  /* 0x00003c0001067983 */ /* 0x000ea20000300800 */
[----:B------:R-:W3:Y:S01]  /*ec90*/  LDCU UR4, c[0x0][0x4fc] ;  /* 0x00009f80ff0477ac */ /* 0x000ee20008000800 */
[----:B------:R-:W4:Y:S02]  /*eca0*/  S2UR UR5, SR_CgaCtaId ;  /* 0x00000000000579c3 */ /* 0x000f240000008800 */
[----:B------:R-:W3:Y:S01]  /*ecb0*/  SHFL.BFLY PT, R4, R227, 0x2, 0x1f ;  /* 0x0c401f00e3047f89 */ /* 0x000ee200000e0000 */
[----:B------:R-:W-:-:S03]  /*ecc0*/  UMOV UR6, 0x400 ;  /* 0x0000040000067882 */ /* 0x000fc60000000000 */
[----:B------:R-:W3:Y:S02]  /*ecd0*/  SHFL.BFLY PT, R5, R226, 0x2, 0x1f ;  /* 0x0c401f00e2057f89 */ /* 0x000ee400000e0000 */
[----:B------:R-:W2:Y:S02]  /*ece0*/  S2UR UR7, SR_CTAID.Y ;  /* 0x00000000000779c3 */ /* 0x000ea40000002600 */
[----:B-1----:R-:W1:Y:S01]  /*ecf0*/  SHFL.BFLY PT, R3, R230, 0x2, 0x1f ;  /* 0x0c401f00e6037f89 */ /* 0x002e6200000e0000 */
[----:B------:R-:W1:Y:S01]  /*ed00*/  S2R R40, SR_TID.X ;  /* 0x0000000000287919 */ /* 0x000e620000002100 */
[----:B------:R-:W1:Y:S01]  /*ed10*/  S2R R9, SR_TID.X ;  /* 0x0000000000097919 */ /* 0x000e620000002100 */
[----:B----4-:R-:W-:-:S03]  /*ed20*/  ULEA UR5, UR5, UR6, 0x18 ;  /* 0x0000000605057291 */ /* 0x010fc6000f8ec0ff */
[----:B------:R-:W4:Y:S01]  /*ed30*/  S2UR UR6, SR_CTAID.Z ;  /* 0x00000000000679c3 */ /* 0x000f220000002700 */
[----:B---3--:R-:W-:Y:S01]  /*ed40*/  FADD.FTZ R4, R4, R227 ;  /* 0x000000e304047221 */ /* 0x008fe20000010000 */
[----:B------:R-:W-:-:S04]  /*ed50*/  FADD.FTZ R5, R5, R226 ;  /* 0x000000e205057221 */ /* 0x000fc80000010000 */
[----:B------:R-:W3:Y:S01]  /*ed60*/  SHFL.BFLY PT, R8, R4, 0x1, 0x1f ;  /* 0x0c201f0004087f89 */ /* 0x000ee200000e0000 */
[----:B-1----:R-:W-:-:S03]  /*ed70*/  FADD.FTZ R3, R3, R230 ;  /* 0x000000e603037221 */ /* 0x002fc60000010000 */
[----:B------:R-:W1:Y:S04]  /*ed80*/  SHFL.BFLY PT, R20, R5, 0x1, 0x1f ;  /* 0x0c201f0005147f89 */ /* 0x000e6800000e0000 */
[----:B------:R-:W4:Y:S01]  /*ed90*/  SHFL.BFLY PT, R7, R3, 0x1, 0x1f ;  /* 0x0c201f0003077f89 */ /* 0x000f2200000e0000 */
[C---:B------:R-:W-:Y:S02]  /*eda0*/  SHF.L.U32 R27, R40.reuse, 0x3, RZ ;  /* 0x00000003281b7819 */ /* 0x040fe400000006ff */
[----:B------:R-:W-:Y:S02]  /*edb0*/  SHF.L.U32 R26, R40, 0x2, RZ ;  /* 0x00000002281a7819 */ /* 0x000fe400000006ff */
[----:B------:R-:W-:Y:S02]  /*edc0*/  LOP3.LUT R28, R9, 0x3, RZ, 0xc0, !PT ;  /* 0x00000003091c7812 */ /* 0x000fe400078ec0ff */
[----:B------:R-:W-:-:S02]  /*edd0*/  LOP3.LUT R24, R27, 0x20, RZ, 0xc0, !PT ;  /* 0x000000201b187812 */ /* 0x000fc400078ec0ff */
[----:B------:R-:W-:Y:S01]  /*ede0*/  LOP3.LUT R25, R26, 0x20, RZ, 0xc0, !PT ;  /* 0x000000201a197812 */ /* 0x000fe200078ec0ff */
[----:B---3--:R-:W-:Y:S01]  /*edf0*/  FADD.FTZ R21, R4, R8 ;  /* 0x0000000804157221 */ /* 0x008fe20000010000 */
[----:B------:R-:W-:Y:S01]  /*ee00*/  SHF.L.U32 R4, R40, 0x4, RZ ;  /* 0x0000000428047819 */ /* 0x000fe200000006ff */
[----:B-1----:R-:W-:Y:S02]  /*ee10*/  FADD.FTZ R20, R5, R20 ;  /* 0x0000001405147221 */ /* 0x002fe40000010000 */
[----:B------:R-:W-:Y:S01]  /*ee20*/  MUFU.RCP R8, R21 ;  /* 0x0000001500087308 */ /* 0x000fe20000001000 */
[----:B------:R-:W-:Y:S01]  /*ee30*/  FSETP.NE.FTZ.AND P4, PT, R21, RZ, PT ;  /* 0x000000ff1500720b */ /* 0x000fe20003f95000 */
[----:B----4-:R-:W-:Y:S01]  /*ee40*/  FADD.FTZ R22, R3, R7 ;  /* 0x0000000703167221 */ /* 0x010fe20000010000 */
[----:B------:R-:W-:Y:S02]  /*ee50*/  LOP3.LUT R3, R4, 0x3e00, RZ, 0xc0, !PT ;  /* 0x00003e0004037812 */ /* 0x000fe400078ec0ff */
[----:B------:R-:W-:-:S03]  /*ee60*/  LOP3.LUT R4, R27, 0xc0, RZ, 0xc0, !PT ;  /* 0x000000c01b047812 */ /* 0x000fc600078ec0ff */
[----:B------:R-:W1:Y:S01]  /*ee70*/  MUFU.RCP R5, R20 ;  /* 0x0000001400057308 */ /* 0x000e620000001000 */
[----:B------:R-:W-:Y:S02]  /*ee80*/  LEA R3, R28, R3, 0x1 ;  /* 0x000000031c037211 */ /* 0x000fe400078e08ff */
[----:B------:R-:W-:Y:S02]  /*ee90*/  LOP3.LUT R4, R4, 0x18, R40, 0xf8, !PT ;  /* 0x0000001804047812 */ /* 0x000fe400078ef828 */
[----:B------:R-:W-:Y:S02]  /*eea0*/  FSETP.NE.FTZ.AND P5, PT, R20, RZ, PT ;  /* 0x000000ff1400720b */ /* 0x000fe40003fb5000 */
[----:B------:R-:W-:Y:S02]  /*eeb0*/  IADD3 R24, PT, PT, R4, R3, R24 ;  /* 0x0000000304187210 */ /* 0x000fe40007ffe018 */
[----:B------:R-:W-:Y:S01]  /*eec0*/  FSETP.NE.FTZ.AND P3, PT, R22, RZ, PT ;  /* 0x000000ff1600720b */ /* 0x000fe20003f75000 */
[----:B--2---:R-:W2:Y:S02]  /*eed0*/  SHFL.BFLY PT, R0, R6, 0x2, 0x1f ;  /* 0x0c401f0006007f89 */ /* 0x004ea400000e0000 */
[----:B--2---:R-:W-:-:S05]  /*eee0*/  FADD.FTZ R0, R0, R6 ;  /* 0x0000000600007221 */ /* 0x004fca0000010000 */
[----:B------:R-:W2:Y:S02]  /*eef0*/  SHFL.BFLY PT, R6, R0, 0x1, 0x1f ;  /* 0x0c201f0000067f89 */ /* 0x000ea400000e0000 */
[----:B--2---:R-:W-:Y:S01]  /*ef00*/  FADD.FTZ R23, R0, R6 ;  /* 0x0000000600177221 */ /* 0x004fe20000010000 */
[----:B-1----:R-:W-:Y:S01]  /*ef10*/  FSEL R0, R5, 1, P5 ;  /* 0x3f80000005007808 */ /* 0x002fe20002800000 */
[----:B------:R-:W1:Y:S01]  /*ef20*/  MUFU.RCP R6, R22 ;  /* 0x0000001600067308 */ /* 0x000e620000001000 */
[----:B------:R-:W-:Y:S02]  /*ef30*/  FSEL R5, R8, 1, P4 ;  /* 0x3f80000008057808 */ /* 0x000fe40002000000 */
[----:B------:R-:W-:Y:S01]  /*ef40*/  FSETP.NE.FTZ.AND P2, PT, R23, RZ, PT ;  /* 0x000000ff1700720b */ /* 0x000fe20003f55000 */
[----:B------:R-:W-:Y:S02]  /*ef50*/  FMUL.FTZ R0, R0, UR4 ;  /* 0x0000000400007c20 */ /* 0x000fe40008410000 */
[----:B------:R-:W-:-:S02]  /*ef60*/  FMUL.FTZ R4, R5, UR4 ;  /* 0x0000000405047c20 */ /* 0x000fc40008410000 */
[----:B------:R-:W2:Y:S01]  /*ef70*/  MUFU.RCP R3, R23 ;  /* 0x0000001700037308 */ /* 0x000ea20000001000 */
        /* <DEDUP_REMOVED lines=8> */
[----:B-1----:R-:W-:Y:S01]  /*f000*/  FSEL R0, R6, 1, P3 ;  /* 0x3f80000006007808 */ /* 0x002fe20001800000 */
[C---:B------:R-:W-:Y:S01]  /*f010*/  FMUL.FTZ R154, R4.reuse, R154 ;  /* 0x0000009a049a7220 */ /* 0x040fe20000410000 */
[C---:B------:R-:W-:Y:S01]  /*f020*/  FMUL.FTZ R5, R4.reuse, R155 ;  /* 0x0000009b04057220 */ /* 0x040fe20000410000 */
[----:B------:R-:W-:Y:S01]  /*f030*/  F2FP.F16.F32.PACK_AB R6, R153, R152 ;  /* 0x000000989906723e */ /* 0x000fe200000000ff */
[----:B------:R-:W-:Y:S01]  /*f040*/  FMUL.FTZ R150, R4, R150 ;  /* 0x0000009604967220 */ /* 0x000fe20000410000 */
[----:B------:R-:W-:Y:S01]  /*f050*/  FMUL.FTZ R0, R0, UR4 ;  /* 0x0000000400007c20 */ /* 0x000fe20008410000 */
[C---:B------:R-:W-:Y:S01]  /*f060*/  FMUL.FTZ R7, R4.reuse, R151 ;  /* 0x0000009704077220 */ /* 0x040fe20000410000 */
[----:B------:R-:W-:Y:S01]  /*f070*/  FMUL.FTZ R146, R4, R146 ;  /* 0x0000009204927220 */ /* 0x000fe20000410000 */
[----:B--2---:R-:W-:Y:S01]  /*f080*/  FSEL R3, R3, 1, P2 ;  /* 0x3f80000003037808 */ /* 0x004fe20001000000 */
[C---:B------:R-:W-:Y:S01]  /*f090*/  FMUL.FTZ R164, R0.reuse, R164 ;  /* 0x000000a400a47220 */ /* 0x040fe20000410000 */
[C---:B------:R-:W-:Y:S01]  /*f0a0*/  FMUL.FTZ R9, R0.reuse, R165 ;  /* 0x000000a500097220 */ /* 0x040fe20000410000 */
[C---:B------:R-:W-:Y:S01]  /*f0b0*/  FMUL.FTZ R168, R0.reuse, R168 ;  /* 0x000000a800a87220 */ /* 0x040fe20000410000 */
[C---:B------:R-:W-:Y:S01]  /*f0c0*/  FMUL.FTZ R15, R0.reuse, R169 ;  /* 0x000000a9000f7220 */ /* 0x040fe20000410000 */
[----:B------:R-:W-:Y:S01]  /*f0d0*/  FMUL.FTZ R3, R3, UR4 ;  /* 0x0000000403037c20 */ /* 0x000fe20008410000 */
[----:B------:R-:W1:Y:S01]  /*f0e0*/  LDCU.U8 UR4, c[0x0][0x549] ;  /* 0x0000a920ff0477ac */ /* 0x000e620008000000 */
[C---:B------:R-:W-:Y:S01]  /*f0f0*/  FMUL.FTZ R156, R0.reuse, R156 ;  /* 0x0000009c009c7220 */ /* 0x040fe20000410000 */
[C---:B------:R-:W-:Y:S01]  /*f100*/  FMUL.FTZ R19, R0.reuse, R157 ;  /* 0x0000009d00137220 */ /* 0x040fe20000410000 */
[C---:B------:R-:W-:Y:S01]  /*f110*/  FMUL.FTZ R160, R0.reuse, R160 ;  /* 0x000000a000a07220 */ /* 0x040fe20000410000 */
[----:B------:R-:W-:Y:S01]  /*f120*/  FMUL.FTZ R17, R0, R161 ;  /* 0x000000a100117220 */ /* 0x000fe20000410000 */
[----:B------:R-:W-:Y:S01]  /*f130*/  LEA R0, R24, UR5, 0x1 ;  /* 0x0000000518007c11 */ /* 0x000fe2000f8e08ff */
        /* <DEDUP_REMOVED lines=11> */
[----:B------:R-:W-:Y:S01]  /*f1f0*/  F2FP.F16.F32.PACK_AB R5, R5, R154 ;  /* 0x0000009a0505723e */ /* 0x000fe200000000ff */
[----:B------:R2:W-:Y:S01]  /*f200*/  STS [R0], R6 ;  /* 0x0000000600007388 */ /* 0x0005e20000000800 */
[----:B------:R-:W-:-:S02]  /*f210*/  F2FP.F16.F32.PACK_AB R3, R149, R148 ;  /* 0x000000949503723e */ /* 0x000fc400000000ff */
[----:B------:R-:W-:Y:S01]  /*f220*/  IADD3 R4, PT, PT, R0, -R25, RZ ;  /* 0x8000001900047210 */ /* 0x000fe20007ffe0ff */
[----:B------:R-:W-:Y:S01]  /*f230*/  STS [R0+0x200], R5 ;  /* 0x0002000500007388 */ /* 0x000fe20000000800 */
[----:B-1----:R-:W-:Y:S01]  /*f240*/  ISETP.NE.AND P1, PT, RZ, UR4, PT ;  /* 0x00000004ff007c0c */ /* 0x002fe2000bf25270 */
[----:B------:R-:W1:Y:S01]  /*f250*/  LDCU.U8 UR4, c[0x0][0x548] ;  /* 0x0000a900ff0477ac */ /* 0x000e620008000000 */
[----:B------:R-:W-:Y:S01]  /*f260*/  F2FP.F16.F32.PACK_AB R7, R7, R150 ;  /* 0x000000960707723e */ /* 0x000fe200000000ff */
        /* <DEDUP_REMOVED lines=9> */
[----:B------:R1:W-:Y:S01]  /*f300*/  STS [R0+0x1200], R8 ;  /* 0x0012000800007388 */ /* 0x0003e20000000800 */
[----:B------:R-:W-:Y:S02]  /*f310*/  F2FP.F16.F32.PACK_AB R11, R11, R140 ;  /* 0x0000008c0b0b723e */ /* 0x000fe400000000ff */
[----:B------:R-:W-:Y:S01]  /*f320*/  F2FP.F16.F32.PACK_AB R10, R10, R142 ;  /* 0x0000008e0a0a723e */ /* 0x000fe200000000ff */
[----:B------:R-:W-:Y:S01]  /*f330*/  STS [R4+0x1010], R15 ;  /* 0x0010100f04007388 */ /* 0x000fe20000000800 */
[----:B--2---:R-:W-:-:S02]  /*f340*/  LOP3.LUT R6, R26, 0x40, RZ, 0xc0, !PT ;  /* 0x000000401a067812 */ /* 0x004fc400078ec0ff */
[----:B------:R-:W-:Y:S01]  /*f350*/  F2FP.F16.F32.PACK_AB R18, R18, R158 ;  /* 0x0000009e1212723e */ /* 0x000fe200000000ff */
[----:B------:R2:W-:Y:S01]  /*f360*/  STS [R4+0x1210], R14 ;  /* 0x0012100e04007388 */ /* 0x0005e20000000800 */
[----:B------:R-:W-:Y:S02]  /*f370*/  F2FP.F16.F32.PACK_AB R19, R19, R156 ;  /* 0x0000009c1313723e */ /* 0x000fe400000000ff */
[----:B------:R-:W-:Y:S02]  /*f380*/  F2FP.F16.F32.PACK_AB R17, R17, R160 ;  /* 0x000000a01111723e */ /* 0x000fe400000000ff */
[----:B---3--:R-:W-:Y:S02]  /*f390*/  IADD3 R3, PT, PT, R0, -R6, RZ ;  /* 0x8000000600037210 */ /* 0x008fe40007ffe0ff */
[----:B------:R-:W3:Y:S01]  /*f3a0*/  @P1 LDC R6, c[0x0][0x430] ;  /* 0x00010c00ff061b82 */ /* 0x000ee20000000800 */
[----:B------:R-:W-:Y:S01]  /*f3b0*/  F2FP.F16.F32.PACK_AB R16, R16, R162 ;  /* 0x000000a21010723e */ /* 0x000fe200000000ff */
[----:B----4-:R4:W2:Y:S01]  /*f3c0*/  @P4 MUFU.LG2 R7, R21 ;  /* 0x0000001500074308 */ /* 0x0108a20000000c00 */
[----:B------:R-:W-:Y:S04]  /*f3d0*/  STS [R3+0x20], R13 ;  /* 0x0000200d03007388 */ /* 0x000fe80000000800 */
[----:B------:R4:W-:Y:S01]  /*f3e0*/  STS [R3+0x220], R12 ;  /* 0x0002200c03007388 */ /* 0x0009e20000000800 */
[----:B-1----:R-:W1:Y:S01]  /*f3f0*/  @P5 LDC R9, c[0x0][0x458] ;  /* 0x00011600ff095b82 */ /* 0x002e620000000800 */
[----:B------:R-:W-:-:S05]  /*f400*/  IADD3 R0, PT, PT, -R25, R3, RZ ;  /* 0x0000000319007210 */ /* 0x000fca0007ffe1ff */
[----:B------:R4:W-:Y:S02]  /*f410*/  STS [R0+0x30], R11 ;  /* 0x0000300b00007388 */ /* 0x0009e40000000800 */
[----:B------:R-:W1:Y:S02]  /*f420*/  @P4 LDC R8, c[0x0][0x458] ;  /* 0x00011600ff084b82 */ /* 0x000e640000000800 */
[----:B------:R-:W-:Y:S04]  /*f430*/  STS [R0+0x230], R10 ;  /* 0x0002300a00007388 */ /* 0x000fe80000000800 */
[----:B------:R3:W-:Y:S02]  /*f440*/  STS [R3+0x1220], R18 ;  /* 0x0012201203007388 */ /* 0x0007e40000000800 */
[----:B--2---:R-:W2:Y:S02]  /*f450*/  @P1 LDC.64 R4, c[0x0][0x430] ;  /* 0x00010c00ff041b82 */ /* 0x004ea40000000a00 */
[----:B------:R3:W-:Y:S04]  /*f460*/  STS [R3+0x1020], R19 ;  /* 0x0010201303007388 */ /* 0x0007e80000000800 */
[----:B------:R-:W-:Y:S02]  /*f470*/  STS [R0+0x1030], R17 ;  /* 0x0010301100007388 */ /* 0x000fe40000000800 */
[----:B----4-:R-:W4:Y:S02]  /*f480*/  LDC.64 R12, c[0x0][0x400] ;  /* 0x00010000ff0c7b82 */ /* 0x010f240000000a00 */
[----:B------:R2:W-:Y:S01]  /*f490*/  STS [R0+0x1230], R16 ;  /* 0x0012301000007388 */ /* 0x0005e20000000800 */
[----:B------:R1:W1:Y:S05]  /*f4a0*/  @P3 MUFU.LG2 R11, R22 ;  /* 0x00000016000b3308 */ /* 0x00026a0000000c00 */
[----:B---3--:R-:W3:Y:S03]  /*f4b0*/  LDC R18, c[0x0][0x434] ;  /* 0x00010d00ff127b82 */ /* 0x008ee60000000800 */
[----:B------:R1:W1:Y:S01]  /*f4c0*/  @P5 MUFU.LG2 R10, R20 ;  /* 0x00000014000a5308 */ /* 0x0002620000000c00 */
[----:B------:R-:W-:Y:S01]  /*f4d0*/  @P1 MOV R3, 0x1 ;  /* 0x0000000100031802 */ /* 0x000fe20000000f00 */
[----:B--2---:R-:W-:Y:S01]  /*f4e0*/  @P1 IMAD R0, R5, R4, RZ ;  /* 0x0000000405001224 */ /* 0x004fe200078e02ff */
[----:B-1----:R-:W-:Y:S06]  /*f4f0*/  @P1 BRA `(.L_x_278) ;  /* 0x0000000000281947 */ /* 0x002fec0003800000 */
[----:B------:R-:W-:Y:S01]  /*f500*/  ISETP.NE.AND P0, PT, RZ, UR4, PT ;  /* 0x00000004ff007c0c */ /* 0x000fe2000bf05270 */
[----:B------:R-:W1:-:S12]  /*f510*/  LDC R5, c[0x0][0x3e0] ;  /* 0x0000f800ff057b82 */ /* 0x000e580000000800 */
[----:B------:R-:W2:Y:S01]  /*f520*/  @P0 LDC R0, c[0x0][0x454] ;  /* 0x00011500ff000b82 */ /* 0x000ea20000000800 */
[----:B------:R-:W-:Y:S02]  /*f530*/  @P0 MOV R6, 0x1 ;  /* 0x0000000100060802 */ /* 0x000fe40000000f00 */
[----:B------:R-:W-:-:S05]  /*f540*/  @!P0 MOV R6, 0x1 ;  /* 0x0000000100068802 */ /* 0x000fca0000000f00 */
[----:B------:R-:W1:Y:S08]  /*f550*/  @P0 LDC R3, c[0x0][0x454] ;  /* 0x00011500ff030b82 */ /* 0x000e700000000800 */
[----:B------:R-:W4:Y:S08]  /*f560*/  @!P0 LDC R4, c[0x0][0x434] ;  /* 0x00010d00ff048b82 */ /* 0x000f300000000800 */
[----:B------:R-:W2:Y:S01]  /*f570*/  @!P0 LDC R0, c[0x0][0x434] ;  /* 0x00010d00ff008b82 */ /* 0x000ea20000000800 */
[----:B-1----:R-:W-:-:S02]  /*f580*/  @P0 IMAD R3, R3, R5, RZ ;  /* 0x0000000503030224 */ /* 0x002fc400078e02ff */
[----:B----4-:R-:W-:-:S07]  /*f590*/  @!P0 IMAD R3, R4, R5, RZ ;  /* 0x0000000504038224 */ /* 0x010fce00078e02ff */
.L_x_278:
[----:B------:R-:W-:Y:S01]  /*f5a0*/  BAR.SYNC.DEFER_BLOCKING 0x0 ;  /* 0x0000000000007b1d */ /* 0x000fe20000010000 */
[----:B------:R-:W-:Y:S01]  /*f5b0*/  ISETP.NE.AND P1, PT, RZ, UR4, !P1 ;  /* 0x00000004ff007c0c */ /* 0x000fe2000cf25270 */
[----:B------:R-:W-:Y:S01]  /*f5c0*/  @P5 FMUL.FTZ R5, R10, 0.69314718246459960938 ;  /* 0x3f3172180a055820 */ /* 0x000fe20000410000 */
[----:B------:R-:W-:Y:S01]  /*f5d0*/  @P4 FMUL.FTZ R4, R7, 0.69314718246459960938 ;  /* 0x3f31721807044820 */ /* 0x000fe20000410000 */
[----:B------:R-:W-:Y:S01]  /*f5e0*/  ISETP.NE.AND P0, PT, R28, RZ, PT ;  /* 0x000000ff1c00720c */ /* 0x000fe20003f05270 */
[----:B--2---:R-:W-:-:S03]  /*f5f0*/  IMAD R7, R0, UR6, RZ ;  /* 0x0000000600077c24 */ /* 0x004fc6000f8e02ff */
[----:B------:R-:W1:Y:S01]  /*f600*/  @P3 LDC R15, c[0x0][0x458] ;  /* 0x00011600ff0f3b82 */ /* 0x000e620000000800 */
[----:B------:R-:W2:Y:S01]  /*f610*/  @P2 MUFU.LG2 R10, R23 ;  /* 0x00000017000a2308 */ /* 0x000ea20000000c00 */
[----:B------:R-:W1:Y:S01]  /*f620*/  S2R R19, SR_CTAID.X ;  /* 0x0000000000137919 */ /* 0x000e620000002500 */
[----:B------:R-:W-:Y:S01]  /*f630*/  MOV R29, 0x7f800000 ;  /* 0x7f800000001d7802 */ /* 0x000fe20000000f00 */
[----:B-----5:R-:W-:Y:S01]  /*f640*/  @P5 FFMA.FTZ R29, R137, R9, R5 ;  /* 0x00000009891d5223 */ /* 0x020fe20000010005 */
[----:B------:R-:W-:Y:S01]  /*f650*/  MOV R28, 0x7f800000 ;  /* 0x7f800000001c7802 */ /* 0x000fe20000000f00 */
[----:B------:R-:W-:Y:S01]  /*f660*/  @P4 FFMA.FTZ R28, R136, R8, R4 ;  /* 0x00000008881c4223 */ /* 0x000fe20000010004 */
[----:B------:R-:W-:Y:S01]  /*f670*/  LOP3.LUT R4, R27, 0x18, RZ, 0xc0, !PT ;  /* 0x000000181b047812 */ /* 0x000fe200078ec0ff */
[----:B------:R-:W1:Y:S01]  /*f680*/  @P2 LDC R14, c[0x0][0x458] ;  /* 0x00011600ff0e2b82 */ /* 0x000e620000000800 */
[----:B---3--:R-:W-:Y:S01]  /*f690*/  IMAD R8, R18, UR7, RZ ;  /* 0x0000000712087c24 */ /* 0x008fe2000f8e02ff */
[----:B------:R-:W-:Y:S01]  /*f6a0*/  MOV R5, RZ ;  /* 0x000000ff00057202 */ /* 0x000fe20000000f00 */
[----:B------:R-:W-:-:S02]  /*f6b0*/  @!P1 IMAD R7, R3, UR7, R7 ;  /* 0x0000000703079c24 */ /* 0x000fc4000f8e0207 */
[----:B------:R-:W-:Y:S01]  /*f6c0*/  @P3 FMUL.FTZ R9, R11, 0.69314718246459960938 ;  /* 0x3f3172180b093820 */ /* 0x000fe20000410000 */
[----:B------:R-:W-:Y:S01]  /*f6d0*/  BSSY.RECONVERGENT B0, `(.L_x_279) ;  /* 0x000003e000007945 */ /* 0x000fe20003800200 */
[----:B------:R-:W-:Y:S01]  /*f6e0*/  SEL R3, R8, RZ, P1 ;  /* 0x000000ff08037207 */ /* 0x000fe20000800000 */
[----:B----4-:R-:W-:Y:S01]  /*f6f0*/  IMAD.WIDE.U32 R16, R12, UR7, R4 ;  /* 0x000000070c107c25 */ /* 0x010fe2000f8e0004 */
[----:B------:R-:W3:Y:S01]  /*f700*/  LDC.64 R30, c[0x0][0x410] ;  /* 0x00010400ff1e7b82 */ /* 0x000ee20000000a00 */
[----:B------:R-:W-:Y:S01]  /*f710*/  SHF.R.S32.HI R4, RZ, 0x1f, R8 ;  /* 0x0000001fff047819 */ /* 0x000fe20000011408 */
[----:B------:R4:W3:Y:S01]  /*f720*/  LDS.128 R36, [R224] ;  /* 0x00000000e0247984 */ /* 0x0008e20000000c00 */
[----:B--2---:R-:W-:Y:S01]  /*f730*/  @P2 FMUL.FTZ R8, R10, 0.69314718246459960938 ;  /* 0x3f3172180a082820 */ /* 0x004fe20000410000 */
[----:B------:R-:W-:Y:S01]  /*f740*/  MOV R23, 0x7f800000 ;  /* 0x7f80000000177802 */ /* 0x000fe20000000f00 */
[----:B------:R-:W-:Y:S01]  /*f750*/  IMAD R11, R13, UR7, R17 ;  /* 0x000000070d0b7c24 */ /* 0x000fe2000f8e0211 */
[----:B------:R4:W2:Y:S01]  /*f760*/  LDS.128 R32, [R224+0x800] ;  /* 0x00080000e0207984 */ /* 0x0008a20000000c00 */
[----:B------:R-:W-:Y:S01]  /*f770*/  SEL R4, R4, RZ, P1 ;  /* 0x000000ff04047207 */ /* 0x000fe20000800000 */
[----:B------:R-:W2:Y:S01]  /*f780*/  LDC.64 R20, c[0x0][0x408] ;  /* 0x00010200ff147b82 */ /* 0x000ea20000000a00 */
[----:B------:R-:W-:Y:S01]  /*f790*/  MOV R22, 0x7f800000 ;  /* 0x7f80000000167802 */ /* 0x000fe20000000f00 */
[----:B-1----:R-:W-:Y:S01]  /*f7a0*/  @P3 FFMA.FTZ R23, R135, R15, R9 ;  /* 0x0000000f87173223 */ /* 0x002fe20000010009 */
[----:B------:R-:W-:Y:S01]  /*f7b0*/  @P2 FFMA.FTZ R22, R2, R14, R8 ;  /* 0x0000000e02162223 */ /* 0x000fe20000010008 */
[----:B------:R-:W-:-:S05]  /*f7c0*/  SHF.L.U32 R19, R19, 0x7, RZ ;  /* 0x0000000713137819 */ /* 0x000fca00000006ff */
[----:B------:R-:W-:-:S05]  /*f7d0*/  IMAD R0, R19, R6, RZ ;  /* 0x0000000613007224 */ /* 0x000fca00078e02ff */
[--C-:B------:R-:W-:Y:S02]  /*f7e0*/  IADD3 R3, P5, P4, R0, R3, R7.reuse ;  /* 0x0000000300037210 */ /* 0x100fe40007cbe007 */
[----:B------:R-:W-:Y:S02]  /*f7f0*/  SHF.R.S32.HI R5, RZ, 0x1f, R0 ;  /* 0x0000001fff057819 */ /* 0x000fe40000011400 */
[----:B------:R-:W-:-:S04]  /*f800*/  SHF.R.S32.HI R0, RZ, 0x1f, R7 ;  /* 0x0000001fff007819 */ /* 0x000fc80000011407 */
[----:B------:R-:W-:Y:S01]  /*f810*/  IADD3.X R4, PT, PT, R5, R4, R0, P5, P4 ;  /* 0x0000000405047210 */ /* 0x000fe20002fe8400 */
[----:B--234-:R-:W-:Y:S06]  /*f820*/  @P0 BRA `(.L_x_280) ;  /* 0x0000000000a00947 */ /* 0x01cfec0003800000 */
[----:B------:R-:W2:Y:S01]  /*f830*/  LDL.LU.64 R24, [R1+0x50] ;  /* 0x0000500001187983 */ /* 0x000ea20000300a00 */
[----:B------:R-:W-:Y:S01]  /*f840*/  SHF.R.U32.HI R0, RZ, 0x1, R40 ;  /* 0x00000001ff007819 */ /* 0x000fe20000011628 */
[----:B------:R-:W-:-:S03]  /*f850*/  IMAD.IADD R2, R18, 0x1, -R19 ;  /* 0x0000000112027824 */ /* 0x000fc600078e0a13 */
[----:B------:R-:W-:-:S04]  /*f860*/  LOP3.LUT R0, R0, 0x30, RZ, 0xc0, !PT ;  /* 0x0000003000007812 */ /* 0x000fc800078ec0ff */
[----:B--2---:R-:W-:-:S04]  /*f870*/  LOP3.LUT R0, R0, 0x7, R24, 0xf8, !PT ;  /* 0x0000000700007812 */ /* 0x004fc800078ef818 */
        /* <DEDUP_REMOVED lines=9> */
[-C--:B------:R-:W-:Y:S01]  /*f910*/  @!P5 IMAD R0, R5, R6.reuse, RZ ;  /* 0x000000060500d224 */ /* 0x080fe200078e02ff */
[-C--:B------:R-:W-:Y:S01]  /*f920*/  @!P6 IADD3 R12, P0, PT, R2, R3.reuse, RZ ;  /* 0x00000003020ce210 */ /* 0x080fe20007f1e0ff */
[----:B------:R-:W2:Y:S01]  /*f930*/  @!P5 LDC.64 R18, c[0x0][0x420] ;  /* 0x00010800ff12db82 */ /* 0x000ea20000000a00 */
[-C--:B------:R-:W-:Y:S02]  /*f940*/  @!P4 IMAD R5, R7, R6.reuse, RZ ;  /* 0x000000060705c224 */ /* 0x080fe400078e02ff */
[----:B------:R-:W-:Y:S01]  /*f950*/  @!P3 IMAD R9, R9, R6, RZ ;  /* 0x000000060909b224 */ /* 0x000fe200078e02ff */
[-C--:B------:R-:W-:Y:S02]  /*f960*/  @!P5 IADD3 R7, P2, PT, R0, R3.reuse, RZ ;  /* 0x000000030007d210 */ /* 0x080fe40007f5e0ff */
[----:B------:R-:W-:Y:S02]  /*f970*/  @!P4 IADD3 R13, P1, PT, R5, R3, RZ ;  /* 0x00000003050dc210 */ /* 0x000fe40007f3e0ff */
[----:B------:R-:W3:Y:S01]  /*f980*/  @!P4 LDC.64 R24, c[0x0][0x420] ;  /* 0x00010800ff18cb82 */ /* 0x000ee20000000a00 */
[----:B------:R-:W-:-:S02]  /*f990*/  @!P6 LEA.HI.X.SX32 R2, R2, R4, 0x1, P0 ;  /* 0x000000040202e211 */ /* 0x000fc400000f0eff */
[-C--:B------:R-:W-:Y:S02]  /*f9a0*/  @!P4 LEA.HI.X.SX32 R5, R5, R4.reuse, 0x1, P1 ;  /* 0x000000040505c211 */ /* 0x080fe400008f0eff */
[C---:B------:R-:W-:Y:S02]  /*f9b0*/  @!P3 IADD3 R3, P0, PT, R9.reuse, R3, RZ ;  /* 0x000000030903b210 */ /* 0x040fe40007f1e0ff */
[----:B------:R-:W-:Y:S01]  /*f9c0*/  @!P5 LEA.HI.X.SX32 R0, R0, R4, 0x1, P2 ;  /* 0x000000040000d211 */ /* 0x000fe200010f0eff */
[----:B------:R-:W4:Y:S01]  /*f9d0*/  @!P3 LDC.64 R26, c[0x0][0x420] ;  /* 0x00010800ff1abb82 */ /* 0x000f220000000a00 */
[C---:B-1----:R-:W-:Y:S02]  /*f9e0*/  @!P6 LEA R8, P2, R12.reuse, R14, 0x2 ;  /* 0x0000000e0c08e211 */ /* 0x042fe400078410ff */
[----:B------:R-:W-:Y:S02]  /*f9f0*/  @!P3 LEA.HI.X.SX32 R14, R9, R4, 0x1, P0 ;  /* 0x00000004090eb211 */ /* 0x000fe400000f0eff */
[----:B------:R-:W-:-:S02]  /*fa00*/  @!P6 LEA.HI.X R9, R12, R15, R2, 0x2, P2 ;  /* 0x0000000f0c09e211 */ /* 0x000fc400010f1402 */
[----:B--2---:R-:W-:-:S03]  /*fa10*/  @!P5 LEA R6, P1, R7, R18, 0x2 ;  /* 0x000000120706d211 */ /* 0x004fc600078210ff */
[----:B------:R1:W-:Y:S01]  /*fa20*/  @!P6 STG.E desc[UR26][R8.64], R29 ;  /* 0x0000001d0800e986 */ /* 0x0003e2000c10191a */
[----:B------:R-:W-:Y:S02]  /*fa30*/  @!P5 LEA.HI.X R7, R7, R19, R0, 0x2, P1 ;  /* 0x000000130707d211 */ /* 0x000fe400008f1400 */
[----:B---3--:R-:W-:-:S03]  /*fa40*/  @!P4 LEA R4, P1, R13, R24, 0x2 ;  /* 0x000000180d04c211 */ /* 0x008fc600078210ff */
[----:B------:R1:W-:Y:S01]  /*fa50*/  @!P5 STG.E desc[UR26][R6.64], R28 ;  /* 0x0000001c0600d986 */ /* 0x0003e2000c10191a */
[----:B------:R-:W-:Y:S02]  /*fa60*/  @!P4 LEA.HI.X R5, R13, R25, R5, 0x2, P1 ;  /* 0x000000190d05c211 */ /* 0x000fe400008f1405 */
[----:B----4-:R-:W-:-:S03]  /*fa70*/  @!P3 LEA R2, P0, R3, R26, 0x2 ;  /* 0x0000001a0302b211 */ /* 0x010fc600078010ff */
[----:B------:R1:W-:Y:S01]  /*fa80*/  @!P4 STG.E desc[UR26][R4.64], R23 ;  /* 0x000000170400c986 */ /* 0x0003e2000c10191a */
[----:B------:R-:W-:-:S05]  /*fa90*/  @!P3 LEA.HI.X R3, R3, R27, R14, 0x2, P0 ;  /* 0x0000001b0303b211 */ /* 0x000fca00000f140e */
[----:B------:R1:W-:Y:S04]  /*faa0*/  @!P3 STG.E desc[UR26][R2.64], R22 ;  /* 0x000000160200b986 */ /* 0x0003e8000c10191a */
.L_x_280:
[----:B------:R-:W-:Y:S05]  /*fab0*/  BSYNC.RECONVERGENT B0 ;  /* 0x0000000000007941 */ /* 0x000fea0003800200 */
.L_x_279:
[----:B-1----:R-:W2:Y:S01]  /*fac0*/  LDL.LU.64 R4, [R1+0x58] ;  /* 0x0000580001047983 */ /* 0x002ea20000300a00 */
[----:B------:R-:W-:Y:S01]  /*fad0*/  IMAD.MOV.U32 R10, RZ, RZ, R16 ;  /* 0x000000ffff0a7224 */ /* 0x000fe200078e0010 */
[----:B------:R-:W1:Y:S01]  /*fae0*/  LDCU.64 UR4, c[0x0][0x3f0] ;  /* 0x00007e00ff0477ac */ /* 0x000e620008000a00 */
[----:B------:R-:W-:Y:S01]  /*faf0*/  IMAD.SHL.U32 R6, R20, 0x40, RZ ;  /* 0x0000004014067824 */ /* 0x000fe200078e00ff */
[----:B------:R-:W3:Y:S01]  /*fb00*/  LDS.128 R16, [R224+0x1000] ;  /* 0x00100000e0107984 */ /* 0x000ee20000000c00 */
[----:B------:R-:W-:-:S03]  /*fb10*/  IMAD.WIDE.U32 R2, R30, UR6, R10 ;  /* 0x000000061e027c25 */ /* 0x000fc6000f8e000a */
[----:B------:R-:W4:Y:S01]  /*fb20*/  LDS.128 R12, [R224+0x1800] ;  /* 0x00180000e00c7984 */ /* 0x000f220000000c00 */
[----:B------:R-:W-:Y:S02]  /*fb30*/  IMAD R3, R31, UR6, R3 ;  /* 0x000000061f037c24 */ /* 0x000fe4000f8e0203 */
[----:B--2---:R-:W-:-:S04]  /*fb40*/  IMAD R0, R5, R20, RZ ;  /* 0x0000001405007224 */ /* 0x004fc800078e02ff */
[C---:B------:R-:W-:Y:S02]  /*fb50*/  IMAD R0, R4.reuse, R21, R0 ;  /* 0x0000001504007224 */ /* 0x040fe400078e0200 */
[----:B------:R-:W-:-:S05]  /*fb60*/  IMAD.WIDE.U32 R4, R4, R20, R2 ;  /* 0x0000001404047225 */ /* 0x000fca00078e0002 */
[----:B------:R-:W-:Y:S02]  /*fb70*/  IADD3 R0, PT, PT, R5, R0, RZ ;  /* 0x0000000005007210 */ /* 0x000fe40007ffe0ff */
[----:B-1----:R-:W-:-:S04]  /*fb80*/  LEA R2, P0, R4, UR4, 0x1 ;  /* 0x0000000404027c11 */ /* 0x002fc8000f8008ff */
[----:B------:R-:W-:Y:S02]  /*fb90*/  LEA.HI.X R3, R4, UR5, R0, 0x1, P0 ;  /* 0x0000000504037c11 */ /* 0x000fe400080f0c00 */
[C---:B------:R-:W-:Y:S02]  /*fba0*/  LEA R4, P0, R20.reuse, R2, 0x7 ;  /* 0x0000000214047211 */ /* 0x040fe400078038ff */
[--C-:B------:R-:W-:Y:S01]  /*fbb0*/  SHF.L.U64.HI R0, R20, 0x6, R21.reuse ;  /* 0x0000000614007819 */ /* 0x100fe20000010215 */
[----:B------:R-:W-:Y:S01]  /*fbc0*/  STG.E.128 desc[UR26][R2.64], R36 ;  /* 0x0000002402007986 */ /* 0x000fe2000c101d1a */
[-C--:B------:R-:W-:Y:S02]  /*fbd0*/  IADD3 R8, P1, PT, R2, R6.reuse, RZ ;  /* 0x0000000602087210 */ /* 0x080fe40007f3e0ff */
[----:B------:R-:W-:Y:S02]  /*fbe0*/  LEA.HI.X R5, R20, R3, R21, 0x7, P0 ;  /* 0x0000000314057211 */ /* 0x000fe400000f3c15 */
[----:B------:R-:W-:-:S02]  /*fbf0*/  IADD3 R6, P0, PT, R4, R6, RZ ;  /* 0x0000000604067210 */ /* 0x000fc40007f1e0ff */
[----:B------:R-:W-:-:S03]  /*fc00*/  IADD3.X R9, PT, PT, R3, R0, RZ, P1, !PT ;  /* 0x0000000003097210 */ /* 0x000fc60000ffe4ff */
[----:B------:R-:W-:Y:S02]  /*fc10*/  IMAD.X R7, R5, 0x1, R0, P0 ;  /* 0x0000000105077824 */ /* 0x000fe400000e0600 */
[----:B------:R-:W-:Y:S04]  /*fc20*/  STG.E.128 desc[UR26][R8.64], R32 ;  /* 0x0000002008007986 */ /* 0x000fe8000c101d1a */
[----:B---3--:R-:W-:Y:S04]  /*fc30*/  STG.E.128 desc[UR26][R4.64], R16 ;  /* 0x0000001004007986 */ /* 0x008fe8000c101d1a */
[----:B----4-:R-:W-:Y:S01]  /*fc40*/  STG.E.128 desc[UR26][R6.64], R12 ;  /* 0x0000000c06007986 */ /* 0x010fe2000c101d1a */
[----:B------:R-:W-:Y:S05]  /*fc50*/  EXIT ;  /* 0x000000000000794d */ /* 0x000fea0003800000 */
.L_x_281:
        /* <DEDUP_REMOVED lines=10> */
.L_x_730:


//--------------------- .text._ZN5flash16flash_fwd_kernelI23Flash_fwd_kernel_traitsILi32ELi128ELi128ELi4ELb0ELb0EN7cutlass6half_tE19Flash_kernel_traitsILi32ELi128ELi128ELi4ES3_EELb0ELb1ELb0ELb0ELb1ELb1ELb1ELb0EEEvNS_16Flash_fwd_paramsE --------------------------
	.section	.text._ZN5flash16flash_fwd_kernelI23Flash_fwd_kernel_traitsILi32ELi128ELi128ELi4ELb0ELb0EN7cutlass6half_tE19Flash_kernel_traitsILi32ELi128ELi128ELi4ES3_EELb0ELb1ELb0ELb0ELb1ELb1ELb1ELb0EEEvNS_16Flash_fwd_paramsE,"ax",@progbits
	.align	128
        .global         _ZN5flash16flash_fwd_kernelI23Flash_fwd_kernel_traitsILi32ELi128ELi128ELi4ELb0ELb0EN7cutlass6half_tE19Flash_kernel_traitsILi32ELi128ELi128ELi4ES3_EELb0ELb1ELb0ELb0ELb1ELb1ELb1ELb0EEEvNS_16Flash_fwd_paramsE
        .type           _ZN5flash16flash_fwd_kernelI23Flash_fwd_kernel_traitsILi32ELi128ELi128ELi4ELb0ELb0EN7cutlass6half_tE19Flash_kernel_traitsILi32ELi128ELi128ELi4ES3_EELb0ELb1ELb0ELb0ELb1ELb1ELb1ELb0EEEvNS_16Flash_fwd_paramsE,@function
        .size           _ZN5flash16flash_fwd_kernelI23Flash_fwd_kernel_traitsILi32ELi128ELi128ELi4ELb0ELb0EN7cutlass6half_tE19Flash_kernel_traitsILi32ELi128ELi128ELi4ES3_EELb0ELb1ELb0ELb0ELb1ELb1ELb1ELb0EEEvNS_16Flash_fwd_paramsE,(.L_x_731 - _ZN5flash16flash_fwd_kernelI23Flash_fwd_kernel_traitsILi32ELi128ELi128ELi4ELb0ELb0EN7cutlass6half_tE19Flash_kernel_traitsILi32ELi128ELi128ELi4ES3_EELb0ELb1ELb0ELb0ELb1ELb1ELb1ELb0EEEvNS_16Flash_fwd_paramsE)
        .other          _ZN5flash16flash_fwd_kernelI23Flash_fwd_kernel_traitsILi32ELi128ELi128ELi4ELb0ELb0EN7cutlass6half_tE19Flash_kernel_traitsILi32ELi128ELi128ELi4ES3_EELb0ELb1ELb0ELb0ELb1ELb1ELb1ELb0EEEvNS_16Flash_fwd_paramsE,@"STO_CUDA_ENTRY STV_DEFAULT"
_ZN5flash16flash_fwd_kernelI23Flash_fwd_kernel_traitsILi32ELi128ELi128ELi4ELb0ELb0EN7cutlass6half_tE19Flash_kernel_traitsILi32ELi128ELi128ELi4ES3_EELb0ELb1ELb0ELb0ELb1ELb1ELb1ELb0EEEvNS_16Flash_fwd_paramsE:
.text._ZN5flash16flash_fwd_kernelI23Flash_fwd_kernel_traitsILi32ELi128ELi128ELi4ELb0ELb0EN7cutlass6half_tE19Flash_kernel_traitsILi32ELi128ELi128ELi4ES3_EELb0ELb1ELb0ELb0ELb1ELb1ELb1ELb0EEEvNS_16Flash_fwd_paramsE:
[----:B------:R-:W1:Y:S08]  /*0000*/  LDC R1, c[0x0][0x37c] ;  /* 0x0000df00ff017b82 */ /* 0x000e700000000800 */
[----:B------:R-:W2:Y:S01]  /*0010*/  LDC.64 R4, c[0x0][0x470] ;  /* 0x00011c00ff047b82 */ /* 0x000ea20000000a00 */
[----:B------:R-:W3:Y:S01]  /*0020*/  S2R R15, SR_CTAID.Y ;  /* 0x00000000000f7919 */ /* 0x000ee20000002600 */
[----:B------:R-:W4:Y:S01]  /*0030*/  LDCU.64 UR26, c[0x0][0x358] ;  /* 0x00006b00ff1a77ac */ /* 0x000f220008000a00 */
[----:B------:R-:W-:-:S02]  /*0040*/  IMAD.MOV.U32 R8, RZ, RZ, RZ ;  /* 0x000000ffff087224 */ /* 0x000fc400078e00ff */
[----:B-1----:R-:W-:-:S03]  /*0050*/  VIADD R1, R1, 0xffffffe8 ;  /* 0xffffffe801017836 */ /* 0x002fc60000000000 */
[----:B------:R-:W1:Y:S08]  /*0060*/  LDC.64 R2, c[0x0][0x478] ;  /* 0x00011e00ff027b82 */ /* 0x000e700000000a00 */
[----:B------:R-:W4:Y:S01]  /*0070*/  LDC R110, c[0x0][0x434] ;  /* 0x00010d00ff6e7b82 */ /* 0x000f220000000800 */
[----:B--2---:R-:W-:-:S04]  /*0080*/  ISETP.NE.U32.AND P0, PT, R4, RZ, PT ;  /* 0x000000ff0400720c */ /* 0x004fc80003f05070 */
[----:B------:R-:W-:Y:S02]  /*0090*/  ISETP.NE.AND.EX P0, PT, R5, RZ, PT, P0 ;  /* 0x000000ff0500720c */ /* 0x000fe40003f05300 */
[----:B-1----:R-:W-:-:S04]  /*00a0*/  ISETP.NE.U32.AND P2, PT, R2, RZ, PT ;  /* 0x000000ff0200720c */ /* 0x002fc80003f45070 */
[----:B------:R-:W-:-:S07]  /*00b0*/  ISETP.NE.AND.EX P2, PT, R3, RZ, PT, P2 ;  /* 0x000000ff0300720c */ /* 0x000fce0003f45320 */
[----:B------:R-:W3:Y:S08]  /*00c0*/  @P0 LDC.64 R2, c[0x0][0x470] ;  /* 0x00011c00ff020b82 */ /* 0x000ef00000000a00 */
[----:B------:R-:W1:Y:S01]  /*00d0*/  @P2 LDC.64 R6, c[0x0][0x478] ;  /* 0x00011e00ff062b82 */ /* 0x000e620000000a00 */
[----:B---3--:R-:W-:-:S05]  /*00e0*/  @P0 IMAD.WIDE.U32 R4, R15, 0x4, R2 ;  /* 0x000000040f040825 */ /* 0x008fca00078e0002 */
[----:B----4-:R2:W5:Y:S01]  /*00f0*/  @P0 LDG.E R8, desc[UR26][R4.64] ;  /* 0x0000001a04080981 */ /* 0x010562000c1e1900 */
[----:B-1----:R-:W-:Y:S02]  /*0100*/  @P2 IMAD.WIDE.U32 R2, R15, 0x4, R6 ;  /* 0x000000040f022825 */ /* 0x002fe400078e0006 */
[----:B------:R-:W1:Y:S03]  /*0110*/  S2R R7, SR_CTAID.X ;  /* 0x0000000000077919 */ /* 0x000e660000002500 */
[----:B------:R3:W5:Y:S01]  /*0120*/  @P2 LDG.E R0, desc[UR26][R2.64] ;  /* 0x0000001a02002981 */ /* 0x000762000c1e1900 */
[----:B--2---:R-:W2:Y:S08]  /*0130*/  @!P2 LDC.64 R4, c[0x0][0x438] ;  /* 0x00010e00ff04ab82 */ /* 0x004eb00000000a00 */
[----:B------:R-:W4:Y:S01]  /*0140*/  @!P2 LDC.64 R2, c[0x0][0x488] ;  /* 0x00012200ff02ab82 */ /* 0x000f220000000a00 */
[----:B-1----:R-:W-:-:S05]  /*0150*/  IMAD.SHL.U32 R252, R7, 0x80, RZ ;  /* 0x0000008007fc7824 */ /* 0x002fca00078e00ff */
[----:B------:R-:W-:Y:S02]  /*0160*/  ISETP.GE.AND P1, PT, R252, R110, PT ;  /* 0x0000006efc00720c */ /* 0x000fe40003f26270 */
[----:B----4-:R-:W-:-:S11]  /*0170*/  @!P2 ISETP.NE.U32.AND P0, PT, R2, RZ, PT ;  /* 0x000000ff0200a20c */ /* 0x010fd60003f05070 */
[----:B--23--:R-:W-:Y:S05]  /*0180*/  @P1 EXIT ;  /* 0x000000000000194d */ /* 0x00cfea0003800000 */
[----:B------:R-:W1:Y:S01]  /*0190*/  LDCU UR24, c[0x0][0x508] ;  /* 0x0000a100ff1877ac */ /* 0x000e620008000800 */
[----:B------:R-:W-:Y:S01]  /*01a0*/  @!P2 ISETP.NE.AND.EX P0, PT, R3, RZ, PT, P0 ;  /* 0x000000ff0300a20c */ /* 0x000fe20003f05300 */
[--C-:B-----5:R-:W-:Y:S01]  /*01b0*/  @P2 IMAD.IADD R100, R0, 0x1, -R8.reuse ;  /* 0x0000000100642824 */ /* 0x120fe200078e0a08 */
[----:B------:R-:W2:Y:S01]  /*01c0*/  S2R R23, SR_CTAID.Z ;  /* 0x0000000000177919 */ /* 0x000ea20000002700 */
[----:B------:R-:W-:Y:S01]  /*01d0*/  VIADD R2, R7, 0x1 ;  /* 0x0000000107027836 */ /* 0x000fe20000000000 */
[----:B------:R-:W-:Y:S01]  /*01e0*/  @!P2 SEL R0, R5, RZ, P0 ;  /* 0x000000ff0500a207 */ /* 0x000fe20000000000 */
[----:B------:R-:W3:Y:S03]  /*01f0*/  S2R R84, SR_TID.X ;  /* 0x0000000000547919 */ /* 0x000ee60000002100 */
[----:B------:R-:W-:Y:S01]  /*0200*/  @!P2 IADD3 R100, PT, PT, R0, R4, -R8 ;  /* 0x000000040064a210 */ /* 0x000fe20007ffe808 */
[----:B------:R-:W-:-:S04]  /*0210*/  IMAD R0, R2, 0x80, -R110 ;  /* 0x0000008002007824 */ /* 0x000fc800078e0a6e */
        /* <DEDUP_REMOVED lines=30> */
.L_x_283:
        /* <DEDUP_REMOVED lines=9> */
[----:B------:R-:W-:Y:S02]  /*0490*/  BSSY.RECONVERGENT B0, `(.L_x_284) ;  /* 0x0000037000007945 */ /* 0x000fe40003800200 */
[----:B------:R-:W-:Y:S01]  /*04a0*/  IMAD R3, R15, R5, R3 ;  /* 0x000000050f037224 */ /* 0x000fe200078e0203 */
[----:B------:R-:W-:Y:S01]  /*04b0*/  LEA.HI.X R0, R7, RZ, RZ, 0x7, P0 ;  /* 0x000000ff07007211 */ /* 0x000fe200000f3cff */
[----:B------:R-:W-:Y:S01]  /*04c0*/  IMAD R12, R15, R110, RZ ;  /* 0x0000006e0f0c7224 */ /* 0x000fe200078e02ff */
[----:B------:R-:W-:Y:S01]  /*04d0*/  LOP3.LUT P6, R7, R84, 0x3, RZ, 0xc0, !PT ;  /* 0x0000000354077812 */ /* 0x000fe200078cc0ff */
[----:B------:R-:W-:-:S02]  /*04e0*/  IMAD.IADD R9, R110, 0x1, -R252 ;  /* 0x000000016e097824 */ /* 0x000fc400078e0afc */
[C---:B------:R-:W-:Y:S02]  /*04f0*/  VIADD R19, R18.reuse, 0x20 ;  /* 0x0000002012137836 */ /* 0x040fe40000000000 */
[----:B-1----:R-:W-:Y:S01]  /*0500*/  IMAD.WIDE.U32 R2, R23, UR4, R2 ;  /* 0x0000000417027c25 */ /* 0x002fe2000f8e0002 */
[-C--:B------:R-:W-:Y:S02]  /*0510*/  ISETP.GE.OR P6, PT, R18, R9.reuse, P6 ;  /* 0x000000091200720c */ /* 0x080fe400037c6670 */
[----:B------:R-:W-:Y:S01]  /*0520*/  ISETP.GE.AND P5, PT, R19, R9, PT ;  /* 0x000000091300720c */ /* 0x000fe20003fa6270 */
[----:B------:R-:W-:Y:S01]  /*0530*/  IMAD R3, R23, UR5, R3 ;  /* 0x0000000517037c24 */ /* 0x000fe2000f8e0203 */
[----:B------:R-:W1:Y:S01]  /*0540*/  LDCU.64 UR4, c[0x0][0x3f0] ;  /* 0x00007e00ff0477ac */ /* 0x000e620008000a00 */
[----:B------:R-:W-:Y:S01]  /*0550*/  @!P1 IMAD R6, R15, R8, R6 ;  /* 0x000000080f069224 */ /* 0x000fe200078e0206 */
[----:B------:R-:W-:Y:S01]  /*0560*/  ISETP.NE.OR P5, PT, R7, RZ, P5 ;  /* 0x000000ff0700720c */ /* 0x000fe20002fa5670 */
[----:B--2---:R-:W-:Y:S01]  /*0570*/  IMAD R0, R0, R10, RZ ;  /* 0x0000000a00007224 */ /* 0x004fe200078e02ff */
[C---:B------:R-:W-:Y:S01]  /*0580*/  SHF.L.U64.HI R17, R10.reuse, 0x6, R11 ;  /* 0x000000060a117819 */ /* 0x040fe2000001020b */
[----:B------:R-:W-:-:S02]  /*0590*/  IMAD.SHL.U32 R15, R10, 0x40, RZ ;  /* 0x000000400a0f7824 */ /* 0x000fc400078e00ff */
[C---:B------:R-:W-:Y:S02]  /*05a0*/  IMAD R0, R4.reuse, R11, R0 ;  /* 0x0000000b04007224 */ /* 0x040fe400078e0200 */
[----:B------:R-:W-:-:S04]  /*05b0*/  IMAD.WIDE.U32 R4, R4, R10, R2 ;  /* 0x0000000a04047225 */ /* 0x000fc800078e0002 */
[----:B------:R-:W-:Y:S01]  /*05c0*/  IMAD.IADD R0, R5, 0x1, R0 ;  /* 0x0000000105007824 */ /* 0x000fe200078e0200 */
[----:B------:R-:W-:Y:S01]  /*05d0*/  SHF.R.S32.HI R5, RZ, 0x1f, R12 ;  /* 0x0000001fff057819 */ /* 0x000fe2000001140c */
[C---:B------:R-:W-:Y:S02]  /*05e0*/  VIADD R20, R18.reuse, 0x40 ;  /* 0x0000004012147836 */ /* 0x040fe40000000000 */
[----:B------:R-:W-:Y:S01]  /*05f0*/  VIADD R21, R18, 0x60 ;  /* 0x0000006012157836 */ /* 0x000fe20000000000 */
[----:B-1----:R-:W-:Y:S02]  /*0600*/  LEA R2, P0, R4, UR4, 0x1 ;  /* 0x0000000404027c11 */ /* 0x002fe4000f8008ff */
[----:B------:R-:W-:Y:S02]  /*0610*/  ISETP.GE.AND P4, PT, R20, R9, PT ;  /* 0x000000091400720c */ /* 0x000fe40003f86270 */
[----:B------:R-:W-:Y:S01]  /*0620*/  LEA.HI.X R3, R4, UR5, R0, 0x1, P0 ;  /* 0x0000000504037c11 */ /* 0x000fe200080f0c00 */
[----:B----4-:R-:W-:Y:S01]  /*0630*/  IMAD R0, R252, R13, RZ ;  /* 0x0000000dfc007224 */ /* 0x010fe200078e02ff */
[----:B------:R-:W-:-:S02]  /*0640*/  IADD3 R8, P0, PT, R15, R2, RZ ;  /* 0x000000020f087210 */ /* 0x000fc40007f1e0ff */
[----:B------:R-:W-:Y:S01]  /*0650*/  SEL R4, R12, RZ, P1 ;  /* 0x000000ff0c047207 */ /* 0x000fe20000800000 */
[----:B------:R1:W-:Y:S01]  /*0660*/  STG.E.128 desc[UR26][R2.64], RZ ;  /* 0x000000ff02007986 */ /* 0x0003e2000c101d1a */
[----:B------:R-:W-:Y:S01]  /*0670*/  ISETP.GE.AND P3, PT, R21, R9, PT ;  /* 0x000000091500720c */ /* 0x000fe20003f66270 */
[----:B------:R-:W-:Y:S01]  /*0680*/  IMAD.X R9, R17, 0x1, R3, P0 ;  /* 0x0000000111097824 */ /* 0x000fe200000e0603 */
[----:B------:R-:W-:Y:S02]  /*0690*/  SEL R16, R5, RZ, P1 ;  /* 0x000000ff05107207 */ /* 0x000fe40000800000 */
[----:B------:R-:W-:Y:S02]  /*06a0*/  IADD3 R12, P2, P1, R0, R4, R6 ;  /* 0x00000004000c7210 */ /* 0x000fe4000795e006 */
[----:B------:R-:W-:Y:S01]  /*06b0*/  LEA R4, P0, R10, R2, 0x7 ;  /* 0x000000020a047211 */ /* 0x000fe200078038ff */
[----:B------:R1:W-:Y:S01]  /*06c0*/  STG.E.128 desc[UR26][R8.64], RZ ;  /* 0x000000ff08007986 */ /* 0x0003e2000c101d1a */
[----:B------:R-:W-:-:S02]  /*06d0*/  SHF.R.S32.HI R14, RZ, 0x1f, R0 ;  /* 0x0000001fff0e7819 */ /* 0x000fc40000011400 */
[----:B------:R-:W-:Y:S02]  /*06e0*/  SHF.R.S32.HI R0, RZ, 0x1f, R6 ;  /* 0x0000001fff007819 */ /* 0x000fe40000011406 */
[----:B------:R-:W-:Y:S02]  /*06f0*/  LEA.HI.X R5, R10, R3, R11, 0x7, P0 ;  /* 0x000000030a057211 */ /* 0x000fe400000f3c0b */
[----:B------:R-:W-:Y:S02]  /*0700*/  IADD3 R6, P0, PT, R4, R15, RZ ;  /* 0x0000000f04067210 */ /* 0x000fe40007f1e0ff */
[C---:B------:R-:W-:Y:S01]  /*0710*/  ISETP.NE.OR P4, PT, R7.reuse, RZ, P4 ;  /* 0x000000ff0700720c */ /* 0x040fe20002785670 */
[----:B------:R1:W-:Y:S01]  /*0720*/  STG.E.128 desc[UR26][R4.64], RZ ;  /* 0x000000ff04007986 */ /* 0x0003e2000c101d1a */
[----:B------:R-:W-:Y:S01]  /*0730*/  ISETP.NE.OR P3, PT, R7, RZ, P3 ;  /* 0x000000ff0700720c */ /* 0x000fe20001f65670 */
[----:B------:R-:W-:Y:S01]  /*0740*/  IMAD.X R7, R5, 0x1, R17, P0 ;  /* 0x0000000105077824 */ /* 0x000fe200000e0611 */
[----:B------:R-:W-:-:S04]  /*0750*/  IADD3.X R10, PT, PT, R14, R16, R0, P2, P1 ;  /* 0x000000100e0a7210 */ /* 0x000fc800017e2400 */
[----:B------:R1:W-:Y:S01]  /*0760*/  STG.E.128 desc[UR26][R6.64], RZ ;  /* 0x000000ff06007986 */ /* 0x0003e2000c101d1a */
[----:B------:R-:W-:Y:S06]  /*0770*/  @P6 BRA `(.L_x_285) ;  /* 0x0000000000206947 */ /* 0x000fec0003800000 */
        /* <DEDUP_REMOVED lines=8> */
.L_x_285:
[----:B------:R-:W-:Y:S05]  /*0800*/  BSYNC.RECONVERGENT B0 ;  /* 0x0000000000007941 */ /* 0x000fea0003800200 */
.L_x_284:
        /* <DEDUP_REMOVED lines=10> */
.L_x_287:
[----:B------:R-:W-:Y:S05]  /*08b0*/  BSYNC.RECONVERGENT B0 ;  /* 0x0000000000007941 */ /* 0x000fea0003800200 */
.L_x_286:
        /* <DEDUP_REMOVED lines=10> */
.L_x_289:
[----:B------:R-:W-:Y:S05]  /*0960*/  BSYNC.RECONVERGENT B0 ;  /* 0x0000000000007941 */ /* 0x000fea0003800200 */
.L_x_288:
        /* <DEDUP_REMOVED lines=10> */
.L_x_282:
[----:B------:R-:W1:Y:S01]  /*0a10*/  LDC R24, c[0x0][0x3e8] ;  /* 0x0000fa00ff187b82 */ /* 0x000e620000000800 */
[----:B------:R-:W2:Y:S01]  /*0a20*/  LDCU.128 UR4, c[0x0][0x3b0] ;  /* 0x00007600ff0477ac */ /* 0x000ea20008000c00 */
[C---:B------:R-:W-:Y:S01]  /*0a30*/  IMAD.SHL.U32 R234, R84.reuse, 0x8, RZ ;  /* 0x0000000854ea7824 */ /* 0x040fe200078e00ff */
[C---:B------:R-:W-:Y:S01]  /*0a40*/  SHF.L.U32 R233, R84.reuse, 0x5, RZ ;  /* 0x0000000554e97819 */ /* 0x040fe200000006ff */
[----:B------:R-:W-:Y:S01]  /*0a50*/  IMAD.SHL.U32 R2, R84, 0x4, RZ ;  /* 0x0000000454027824 */ /* 0x000fe200078e00ff */
[----:B------:R-:W3:Y:S01]  /*0a60*/  LDCU.128 UR12, c[0x0][0x3c0] ;  /* 0x00007800ff0c77ac */ /* 0x000ee20008000c00 */
[----:B------:R-:W-:Y:S01]  /*0a70*/  SHF.R.S32.HI R4, RZ, 0x1f, R8 ;  /* 0x0000001fff047819 */ /* 0x000fe20000011408 */
[----:B------:R-:W-:Y:S01]  /*0a80*/  IMAD.MOV.U32 R115, RZ, RZ, RZ ;  /* 0x000000ffff737224 */ /* 0x000fe200078e00ff */
[----:B------:R-:W-:Y:S01]  /*0a90*/  LOP3.LUT R21, R233, 0xc0, RZ, 0xc0, !PT ;  /* 0x000000c0e9157812 */ /* 0x000fe200078ec0ff */
[----:B------:R-:W4:Y:S01]  /*0aa0*/  LDCU.128 UR20, c[0x0][0x390] ;  /* 0x00007200ff1477ac */ /* 0x000f220008000c00 */
[----:B------:R-:W-:Y:S01]  /*0ab0*/  LOP3.LUT R16, R234, 0x18, RZ, 0xc0, !PT ;  /* 0x00000018ea107812 */ /* 0x000fe200078ec0ff */
[----:B------:R-:W-:Y:S01]  /*0ac0*/  IMAD.SHL.U32 R235, R84, 0x10, RZ ;  /* 0x0000001054eb7824 */ /* 0x000fe200078e00ff */
[----:B------:R-:W-:-:S02]  /*0ad0*/  MOV R17, RZ ;  /* 0x000000ff00117202 */ /* 0x000fc40000000f00 */
[----:B------:R-:W-:Y:S02]  /*0ae0*/  LOP3.LUT R21, R21, 0x18, R2, 0xf8, !PT ;  /* 0x0000001815157812 */ /* 0x000fe400078ef802 */
[----:B------:R-:W-:Y:S02]  /*0af0*/  SHF.R.U32.HI R114, RZ, 0x2, R84 ;  /* 0x00000002ff727819 */ /* 0x000fe40000011654 */
[----:B------:R-:W-:Y:S01]  /*0b00*/  IABS R14, R23 ;  /* 0x00000017000e7213 */ /* 0x000fe20000000000 */
[----:B--2---:R-:W-:Y:S01]  /*0b10*/  IMAD.WIDE.U32 R2, R8, UR6, R16 ;  /* 0x0000000608027c25 */ /* 0x004fe2000f8e0010 */
[----:B------:R-:W-:Y:S01]  /*0b20*/  USHF.L.U32 UR9, UR4, 0x6, URZ ;  /* 0x0000000604097899 */ /* 0x000fe200080006ff */
[----:B------:R-:W-:Y:S01]  /*0b30*/  STL.64 [R1], R114 ;  /* 0x0000007201007387 */ /* 0x000fe20000100a00 */
[----:B------:R-:W-:Y:S01]  /*0b40*/  USHF.L.U64.HI UR8, UR4, 0x6, UR5 ;  /* 0x0000000604087899 */ /* 0x000fe20008010205 */
[----:B------:R-:W-:Y:S01]  /*0b50*/  IMAD.WIDE.U32 R26, R7, 0x80, R114 ;  /* 0x00000080071a7825 */ /* 0x000fe200078e0072 */
[----:B-1----:R-:W-:Y:S01]  /*0b60*/  IABS R0, R24 ;  /* 0x0000001800007213 */ /* 0x002fe20000000000 */
[----:B------:R-:W-:Y:S01]  /*0b70*/  USHF.L.U32 UR16, UR4, 0x5, URZ ;  /* 0x0000000504107899 */ /* 0x000fe200080006ff */
[----:B------:R-:W-:Y:S01]  /*0b80*/  MOV R10, R2 ;  /* 0x00000002000a7202 */ /* 0x000fe20000000f00 */
[----:B----4-:R-:W-:Y:S01]  /*0b90*/  IMAD.WIDE.U32 R6, R15, UR22, R16 ;  /* 0x000000160f067c25 */ /* 0x010fe2000f8e0010 */
[----:B------:R-:W-:Y:S01]  /*0ba0*/  USHF.L.U64.HI UR22, UR4, 0x5, UR5 ;  /* 0x0000000504167899 */ /* 0x000fe20008010205 */
[----:B------:R-:W-:Y:S01]  /*0bb0*/  STL.64 [R1+0x8], R26 ;  /* 0x0000081a01007387 */ /* 0x000fe20000100a00 */
[----:B------:R-:W-:Y:S01]  /*0bc0*/  IADD3 R109, PT, PT, R199, -0x1, RZ ;  /* 0xffffffffc76d7810 */ /* 0x000fe20007ffe0ff */
[----:B------:R-:W-:Y:S01]  /*0bd0*/  IMAD.MOV.U32 R22, RZ, RZ, R0 ;  /* 0x000000ffff167224 */ /* 0x000fe200078e0000 */
[----:B------:R-:W-:Y:S01]  /*0be0*/  USHF.L.U32 UR25, UR6, 0x5, URZ ;  /* 0x0000000506197899 */ /* 0x000fe200080006ff */
[----:B------:R-:W-:Y:S01]  /*0bf0*/  IMAD.MOV.U32 R2, RZ, RZ, RZ ;  /* 0x000000ffff027224 */ /* 0x000fe200078e00ff */
[----:B------:R1:W-:Y:S01]  /*0c00*/  STL.64 [R1+0x10], R16 ;  /* 0x0000101001007387 */ /* 0x0003e20000100a00 */
[----:B------:R-:W2:Y:S01]  /*0c10*/  I2F.RP R0, R22 ;  /* 0x0000001600007306 */ /* 0x000ea20000209400 */
[----:B------:R-:W-:Y:S01]  /*0c20*/  IMAD R7, R15, UR23, R7 ;  /* 0x000000170f077c24 */ /* 0x000fe2000f8e0207 */
[----:B------:R-:W-:Y:S01]  /*0c30*/  USHF.L.U64.HI UR23, UR6, 0x5, UR7 ;  /* 0x0000000506177899 */ /* 0x000fe20008010207 */
[----:B------:R-:W-:Y:S01]  /*0c40*/  SHF.R.U32.HI R112, RZ, 0x1, R84 ;  /* 0x00000001ff707819 */ /* 0x000fe20000011654 */
[----:B------:R-:W-:-:S02]  /*0c50*/  USHF.L.U32 UR30, UR6, 0x6, URZ ;  /* 0x00000006061e7899 */ /* 0x000fc400080006ff */
[----:B------:R-:W-:Y:S01]  /*0c60*/  USHF.L.U64.HI UR29, UR6, 0x6, UR7 ;  /* 0x00000006061d7899 */ /* 0x000fe20008010207 */
[----:B------:R-:W-:Y:S01]  /*0c70*/  LOP3.LUT R184, R21, 0x8, R112, 0x78, !PT ;  /* 0x0000000815b87812 */ /* 0x000fe200078e7870 */
[----:B---3--:R-:W-:Y:S02]  /*0c80*/  USHF.L.U64.HI UR28, UR12, 0x5, UR13 ;  /* 0x000000050c1c7899 */ /* 0x008fe4000801020d */
[----:B------:R-:W-:Y:S01]  /*0c90*/  USHF.L.U32 UR31, UR12, 0x6, URZ ;  /* 0x000000060c1f7899 */ /* 0x000fe200080006ff */
[----:B--2---:R2:W3:Y:S02]  /*0ca0*/  MUFU.RCP R5, R0 ;  /* 0x0000000000057308 */ /* 0x0044e40000001000 */
[----:B--2---:R-:W-:Y:S02]  /*0cb0*/  IMAD R0, R4, UR6, RZ ;  /* 0x0000000604007c24 */ /* 0x004fe4000f8e02ff */
[----:B---3--:R-:W-:Y:S02]  /*0cc0*/  VIADD R5, R5, 0xffffffe ;  /* 0x0ffffffe05057836 */ /* 0x008fe40000000000 */
[----:B------:R-:W-:-:S02]  /*0cd0*/  IMAD R0, R8, UR7, R0 ;  /* 0x0000000708007c24 */ /* 0x000fc4000f8e0200 */
[----:B------:R-:W-:Y:S02]  /*0ce0*/  IMAD R4, R4, UR12, RZ ;  /* 0x0000000c04047c24 */ /* 0x000fe4000f8e02ff */
[----:B------:R-:W-:Y:S02]  /*0cf0*/  IMAD.IADD R11, R3, 0x1, R0 ;  /* 0x00000001030b7824 */ /* 0x000fe400078e0200 */
[----:B------:R2:W3:Y:S01]  /*0d00*/  F2I.FTZ.U32.TRUNC.NTZ R3, R5 ;  /* 0x0000000500037305 */ /* 0x0004e2000021f000 */
[C---:B------:R-:W-:Y:S02]  /*0d10*/  IMAD R12, R8.reuse, UR13, R4 ;  /* 0x0000000d080c7c24 */ /* 0x040fe4000f8e0204 */
[----:B------:R-:W-:Y:S02]  /*0d20*/  IMAD.U32 R4, RZ, RZ, UR9 ;  /* 0x00000009ff047e24 */ /* 0x000fe4000f8e00ff */
[----:B------:R-:W-:Y:S02]  /*0d30*/  IMAD R0, R27, UR4, RZ ;  /* 0x000000041b007c24 */ /* 0x000fe4000f8e02ff */
[----:B------:R-:W-:-:S04]  /*0d40*/  IMAD.WIDE.U32 R8, R8, UR12, R16 ;  /* 0x0000000c08087c25 */ /* 0x000fc8000f8e0010 */
[C---:B------:R-:W-:Y:S01]  /*0d50*/  IMAD R20, R26.reuse, UR5, R0 ;  /* 0x000000051a147c24 */ /* 0x040fe2000f8e0200 */
[----:B------:R-:W-:Y:S01]  /*0d60*/  IADD3 R9, PT, PT, R9, R12, RZ ;  /* 0x0000000c09097210 */ /* 0x000fe20007ffe0ff */
[----:B------:R-:W-:Y:S01]  /*0d70*/  IMAD.WIDE.U32 R12, R23, UR14, R6 ;  /* 0x0000000e170c7c25 */ /* 0x000fe2000f8e0006 */
[----:B------:R-:W-:Y:S02]  /*0d80*/  USHF.L.U64.HI UR5, UR6, 0x7, UR7 ;  /* 0x0000000706057899 */ /* 0x000fe40008010207 */
[----:B------:R-:W-:Y:S01]  /*0d90*/  USHF.L.U32 UR14, UR6, 0x7, URZ ;  /* 0x00000007060e7899 */ /* 0x000fe200080006ff */
[----:B--2---:R-:W-:Y:S01]  /*0da0*/  IMAD.U32 R5, RZ, RZ, UR8 ;  /* 0x00000008ff057e24 */ /* 0x004fe2000f8e00ff */
[----:B------:R-:W2:Y:S01]  /*0db0*/  LDCU.128 UR8, c[0x0][0x3a0] ;  /* 0x00007400ff0877ac */ /* 0x000ea20008000c00 */
[----:B---3--:R-:W-:Y:S02]  /*0dc0*/  IMAD.MOV R0, RZ, RZ, -R3 ;  /* 0x000000ffff007224 */ /* 0x008fe400078e0a03 */
[----:B------:R-:W-:-:S04]  /*0dd0*/  IMAD.WIDE.U32 R4, R26, UR4, R4 ;  /* 0x000000041a047c25 */ /* 0x000fc8000f8e0004 */
[----:B------:R-:W-:Y:S01]  /*0de0*/  IMAD R0, R0, R22, RZ ;  /* 0x0000001600007224 */ /* 0x000fe200078e02ff */
[----:B------:R-:W-:Y:S01]  /*0df0*/  IADD3 R19, P2, PT, R12, R4, RZ ;  /* 0x000000040c137210 */ /* 0x000fe20007f5e0ff */
[----:B-1----:R-:W-:Y:S01]  /*0e00*/  IMAD.IADD R17, R20, 0x1, R5 ;  /* 0x0000000114117824 */ /* 0x002fe200078e0205 */
[----:B------:R-:W-:Y:S01]  /*0e10*/  IADD3 R18, P1, P0, R12, UR16, R4 ;  /* 0x000000100c127c10 */ /* 0x000fe2000f83e004 */
[----:B------:R-:W-:Y:S01]  /*0e20*/  IMAD.HI.U32 R0, R3, R0, R2 ;  /* 0x0000000003007227 */ /* 0x000fe200078e0002 */
[----:B------:R-:W-:Y:S01]  /*0e30*/  MOV R4, UR16 ;  /* 0x0000001000047c02 */ /* 0x000fe20008000f00 */
[----:B------:R-:W1:Y:S02]  /*0e40*/  LDCU.128 UR16, c[0x0][0x380] ;  /* 0x00007000ff1077ac */ /* 0x000e640008000c00 */
[----:B------:R-:W-:Y:S02]  /*0e50*/  IMAD.U32 R5, RZ, RZ, UR22 ;  /* 0x00000016ff057e24 */ /* 0x000fe4000f8e00ff */
[----:B--2---:R-:W-:Y:S01]  /*0e60*/  IMAD.WIDE.U32 R2, R15, UR8, R10 ;  /* 0x000000080f027c25 */ /* 0x004fe2000f8e000a */
[----:B------:R-:W2:Y:S03]  /*0e70*/  S2UR UR8, SR_CgaCtaId ;  /* 0x00000000000879c3 */ /* 0x000ea60000008800 */
[----:B------:R-:W-:-:S04]  /*0e80*/  IMAD.HI.U32 R10, R0, R14, RZ ;  /* 0x0000000e000a7227 */ /* 0x000fc800078e00ff */
[----:B------:R-:W-:Y:S01]  /*0e90*/  IMAD.WIDE.U32 R6, R15, UR10, R8 ;  /* 0x0000000a0f067c25 */ /* 0x000fe2000f8e0008 */
[----:B------:R-:W-:-:S03]  /*0ea0*/  IADD3 R0, PT, PT, -R10, RZ, RZ ;  /* 0x000000ff0a007210 */ /* 0x000fc60007ffe1ff */
[----:B------:R-:W-:-:S04]  /*0eb0*/  IMAD.WIDE.U32 R8, R26, UR4, R4 ;  /* 0x000000041a087c25 */ /* 0x000fc8000f8e0004 */
[----:B------:R-:W-:Y:S01]  /*0ec0*/  IMAD R5, R15, UR9, R3 ;  /* 0x000000090f057c24 */ /* 0x000fe2000f8e0203 */
[----:B------:R-:W-:Y:S01]  /*0ed0*/  IADD3 R8, P3, PT, R12, R8, RZ ;  /* 0x000000080c087210 */ /* 0x000fe20007f7e0ff */
[----:B------:R-:W-:Y:S01]  /*0ee0*/  IMAD R3, R23, UR15, R13 ;  /* 0x0000000f17037c24 */ /* 0x000fe2000f8e020d */
[----:B------:R-:W-:Y:S01]  /*0ef0*/  USHF.L.U64.HI UR15, UR12, 0x7, UR13 ;  /* 0x000000070c0f7899 */ /* 0x000fe2000801020d */
[C---:B------:R-:W-:Y:S02]  /*0f00*/  IMAD R0, R22.reuse, R0, R14 ;  /* 0x0000000016007224 */ /* 0x040fe400078e020e */
[----:B------:R-:W-:Y:S01]  /*0f10*/  IMAD.X R11, R17, 0x1, R3, P2 ;  /* 0x00000001110b7824 */ /* 0x000fe200010e0603 */
[----:B------:R-:W-:Y:S01]  /*0f20*/  IADD3.X R17, PT, PT, R3, UR22, R17, P1, P0 ;  /* 0x0000001603117c10 */ /* 0x000fe20008fe0411 */
[----:B------:R-:W-:Y:S01]  /*0f30*/  IMAD.MOV.U32 R4, RZ, RZ, R2 ;  /* 0x000000ffff047224 */ /* 0x000fe200078e0002 */
[----:B------:R-:W-:Y:S01]  /*0f40*/  ISETP.GT.U32.AND P2, PT, R22, R0, PT ;  /* 0x000000001600720c */ /* 0x000fe20003f44070 */
[----:B------:R-:W-:Y:S01]  /*0f50*/  IMAD R7, R15, UR11, R7 ;  /* 0x0000000b0f077c24 */ /* 0x000fe2000f8e0207 */
[----:B------:R-:W-:Y:S01]  /*0f60*/  MOV R2, R12 ;  /* 0x0000000c00027202 */ /* 0x000fe20000000f00 */
[----:B------:R-:W-:Y:S01]  /*0f70*/  IMAD.WIDE.U32 R4, R114, UR6, R4 ;  /* 0x0000000672047c25 */ /* 0x000fe2000f8e0004 */
[----:B-1----:R-:W-:Y:S01]  /*0f80*/  LEA R12, P1, R19, UR16, 0x1 ;  /* 0x00000010130c7c11 */ /* 0x002fe2000f8208ff */
[----:B------:R-:W-:Y:S01]  /*0f90*/  USHF.L.U32 UR22, UR12, 0x7, URZ ;  /* 0x000000070c167899 */ /* 0x000fe200080006ff */
[----:B------:R-:W-:Y:S01]  /*0fa0*/  IADD3.X R9, PT, PT, R3, R20, R9, P3, !PT ;  /* 0x0000001403097210 */ /* 0x000fe20001ffe409 */
[----:B------:R-:W-:Y:S01]  /*0fb0*/  IMAD.WIDE.U32 R2, R26, UR4, R2 ;  /* 0x000000041a027c25 */ /* 0x000fe2000f8e0002 */
[----:B------:R-:W-:Y:S01]  /*0fc0*/  LEA R14, P3, R8, UR16, 0x1 ;  /* 0x00000010080e7c11 */ /* 0x000fe2000f8608ff */
[----:B------:R-:W-:Y:S01]  /*0fd0*/  UMOV UR4, 0x400 ;  /* 0x0000040000047882 */ /* 0x000fe20000000000 */
[----:B------:R-:W-:Y:S01]  /*0fe0*/  LEA R16, P0, R18, UR16, 0x1 ;  /* 0x0000001012107c11 */ /* 0x000fe2000f8008ff */
[----:B------:R-:W-:Y:S01]  /*0ff0*/  IMAD.WIDE.U32 R6, R114, UR12, R6 ;  /* 0x0000000c72067c25 */ /* 0x000fe2000f8e0006 */
[----:B------:R-:W-:Y:S01]  /*1000*/  LEA.HI.X R13, R19, UR17, R11, 0x1, P1 ;  /* 0x00000011130d7c11 */ /* 0x000fe200088f0c0b */
[----:B--2---:R-:W-:Y:S01]  /*1010*/  ULEA UR4, UR8, UR4, 0x18 ;  /* 0x0000000408047291 */ /* 0x004fe2000f8ec0ff */
[-C--:B------:R-:W-:Y:S01]  /*1020*/  @!P2 IADD3 R0, PT, PT, R0, -R22.reuse, RZ ;  /* 0x800000160000a210 */ /* 0x080fe20007ffe0ff */
[----:B------:R-:W1:Y:S01]  /*1030*/  LDCU.128 UR8, c[0x0][0x3d0] ;  /* 0x00007a00ff0877ac */ /* 0x000e620008000c00 */
[----:B------:R-:W-:Y:S01]  /*1040*/  LEA.HI.X R15, R8, UR17, R9, 0x1, P3 ;  /* 0x00000011080f7c11 */ /* 0x000fe200098f0c09 */
[----:B------:R-:W-:Y:S01]  /*1050*/  IMAD R5, R114, UR7, R5 ;  /* 0x0000000772057c24 */ /* 0x000fe2000f8e0205 */
[----:B------:R-:W-:Y:S01]  /*1060*/  ISETP.GE.U32.AND P1, PT, R0, R22, PT ;  /* 0x000000160000720c */ /* 0x000fe20003f26070 */
[----:B------:R-:W-:Y:S01]  /*1070*/  IMAD.IADD R0, R3, 0x1, R20 ;  /* 0x0000000103007824 */ /* 0x000fe200078e0214 */
[----:B------:R-:W-:Y:S01]  /*1080*/  LEA.HI.X R17, R18, UR17, R17, 0x1, P0 ;  /* 0x0000001112117c11 */ /* 0x000fe200080f0c11 */
[----:B------:R-:W-:Y:S01]  /*1090*/  IMAD R3, R114, UR13, R7 ;  /* 0x0000000d72037c24 */ /* 0x000fe2000f8e0207 */
[----:B------:R-:W-:Y:S01]  /*10a0*/  LEA R8, P0, R2, UR16, 0x1 ;  /* 0x0000001002087c11 */ /* 0x000fe2000f8008ff */
[----:B------:R-:W-:Y:S01]  /*10b0*/  USHF.L.U32 UR6, UR12, 0x5, URZ ;  /* 0x000000050c067899 */ /* 0x000fe200080006ff */
[----:B------:R-:W-:Y:S01]  /*10c0*/  LOP3.LUT R7, R234, 0xd8, RZ, 0xc0, !PT ;  /* 0x000000d8ea077812 */ /* 0x000fe200078ec0ff */
[----:B------:R-:W-:Y:S01]  /*10d0*/  USHF.L.U64.HI UR7, UR12, 0x6, UR13 ;  /* 0x000000060c077899 */ /* 0x000fe2000801020d */
[----:B------:R-:W-:-:S02]  /*10e0*/  LOP3.LUT R11, R23, R24, RZ, 0x3c, !PT ;  /* 0x00000018170b7212 */ /* 0x000fc400078e3cff */
[----:B------:R-:W-:Y:S01]  /*10f0*/  LEA.HI.X R9, R2, UR17, R0, 0x1, P0 ;  /* 0x0000001102097c11 */ /* 0x000fe200080f0c00 */
[----:B------:R-:W-:Y:S01]  /*1100*/  IMAD.MOV.U32 R2, RZ, RZ, R6 ;  /* 0x000000ffff027224 */ /* 0x000fe200078e0006 */
[----:B------:R-:W-:Y:S02]  /*1110*/  @!P2 IADD3 R10, PT, PT, R10, 0x1, RZ ;  /* 0x000000010a0aa810 */ /* 0x000fe40007ffe0ff */
[----:B------:R-:W-:Y:S01]  /*1120*/  LOP3.LUT R0, R7, 0x18, R84, 0x78, !PT ;  /* 0x0000001807007812 */ /* 0x000fe200078e7854 */
[----:B------:R-:W-:Y:S01]  /*1130*/  IMAD R7, R109, UR5, RZ ;  /* 0x000000056d077c24 */ /* 0x000fe2000f8e02ff */
[----:B------:R-:W-:Y:S01]  /*1140*/  ISETP.GE.AND P0, PT, R11, RZ, PT ;  /* 0x000000ff0b00720c */ /* 0x000fe20003f06270 */
[----:B------:R-:W-:Y:S01]  /*1150*/  @P1 VIADD R10, R10, 0x1 ;  /* 0x000000010a0a1836 */ /* 0x000fe20000000000 */
[----:B------:R-:W-:Y:S02]  /*1160*/  ISETP.NE.AND P2, PT, R24, RZ, PT ;  /* 0x000000ff1800720c */ /* 0x000fe40003f45270 */
[----:B------:R-:W-:-:S04]  /*1170*/  LOP3.LUT R0, R0, 0x1f20, R234, 0xf8, !PT ;  /* 0x00001f2000007812 */ /* 0x000fc800078ef8ea */
[----:B------:R-:W-:Y:S02]  /*1180*/  LEA R194, R0, UR4, 0x1 ;  /* 0x0000000400c27c11 */ /* 0x000fe4000f8e08ff */
[----:B------:R-:W-:-:S03]  /*1190*/  MOV R0, R10 ;  /* 0x0000000a00007202 */ /* 0x000fc60000000f00 */
[----:B------:R-:W-:Y:S01]  /*11a0*/  @!PT LDS RZ, [RZ] ;  /* 0x00000000fffff984 */ /* 0x000fe20000000800 */
[----:B------:R-:W-:Y:S01]  /*11b0*/  @!PT LDS RZ, [RZ] ;  /* 0x00000000fffff984 */ /* 0x000fe20000000800 */
[----:B------:R-:W-:Y:S01]  /*11c0*/  @!PT LDS RZ, [RZ] ;  /* 0x00000000fffff984 */ /* 0x000fe20000000800 */
[----:B------:R2:W-:Y:S02]  /*11d0*/  LDGSTS.E.BYPASS.LTC128B.128 [R194], desc[UR26][R8.64] ;  /* 0x0000000008c27fae */ /* 0x0005e4000b981a1a */
[----:B------:R-:W-:Y:S01]  /*11e0*/  @!P0 IMAD.MOV R0, RZ, RZ, -R0 ;  /* 0x000000ffff008224 */ /* 0x000fe200078e0a00 */
[----:B------:R-:W-:Y:S01]  /*11f0*/  @!P2 LOP3.LUT R0, RZ, R24, RZ, 0x33, !PT ;  /* 0x00000018ff00a212 */ /* 0x000fe200078e33ff */
[----:B------:R3:W-:Y:S03]  /*1200*/  LDGSTS.E.BYPASS.LTC128B.128 [R194+0x800], desc[UR26][R14.64] ;  /* 0x008000000ec27fae */ /* 0x0007e6000b981a1a */
[----:B------:R-:W-:Y:S01]  /*1210*/  SHF.R.S32.HI R6, RZ, 0x1f, R0 ;  /* 0x0000001fff067819 */ /* 0x000fe20000011400 */
[C---:B-1----:R-:W-:Y:S01]  /*1220*/  IMAD.WIDE.U32 R4, R0.reuse, UR8, R4 ;  /* 0x0000000800047c25 */ /* 0x042fe2000f8e0004 */
[----:B------:R1:W-:Y:S03]  /*1230*/  LDGSTS.E.BYPASS.LTC128B.128 [R194+0x1000], desc[UR26][R12.64] ;  /* 0x010000000cc27fae */ /* 0x0003e6000b981a1a */
[----:B------:R-:W-:Y:S01]  /*1240*/  IMAD.WIDE.U32 R2, R0, UR10, R2 ;  /* 0x0000000a00027c25 */ /* 0x000fe2000f8e0002 */
[----:B------:R-:W-:Y:S01]  /*1250*/  LEA R210, P3, R4, UR18, 0x1 ;  /* 0x0000001204d27c11 */ /* 0x000fe2000f8608ff */
[----:B------:R-:W-:Y:S01]  /*1260*/  LDGSTS.E.BYPASS.LTC128B.128 [R194+0x1800], desc[UR26][R16.64] ;  /* 0x0180000010c27fae */ /* 0x000fe2000b981a1a */
[----:B------:R-:W-:Y:S01]  /*1270*/  LEA R246, P2, R2, UR20, 0x1 ;  /* 0x0000001402f67c11 */ /* 0x000fe2000f8408ff */
[----:B--2---:R-:W-:Y:S01]  /*1280*/  IMAD R8, R6, UR8, RZ ;  /* 0x0000000806087c24 */ /* 0x004fe2000f8e02ff */
[----:B------:R-:W2:Y:S01]  /*1290*/  LDCU UR8, c[0x0][0x50c] ;  /* 0x0000a180ff0877ac */ /* 0x000ea20008000800 */
[----:B---3--:R-:W-:-:S05]  /*12a0*/  IMAD.WIDE.U32 R14, R109, UR14, RZ ;  /* 0x0000000e6d0e7c25 */ /* 0x008fca000f8e00ff */
[----:B------:R-:W-:Y:S01]  /*12b0*/  IADD3 R9, PT, PT, R15, R7, RZ ;  /* 0x000000070f097210 */ /* 0x000fe20007ffe0ff */
[----:B------:R-:W-:Y:S01]  /*12c0*/  IMAD R7, R6, UR10, RZ ;  /* 0x0000000a06077c24 */ /* 0x000fe2000f8e02ff */
[----:B------:R-:W-:Y:S01]  /*12d0*/  IADD3 R10, P0, PT, R14, UR25, RZ ;  /* 0x000000190e0a7c10 */ /* 0x000fe2000ff1e0ff */
[C---:B------:R-:W-:Y:S02]  /*12e0*/  IMAD R6, R0.reuse, UR9, R8 ;  /* 0x0000000900067c24 */ /* 0x040fe4000f8e0208 */
[----:B------:R-:W-:Y:S01]  /*12f0*/  IMAD R0, R0, UR11, R7 ;  /* 0x0000000b00007c24 */ /* 0x000fe2000f8e0207 */
[----:B------:R-:W-:Y:S01]  /*1300*/  IADD3.X R7, PT, PT, R9, UR23, RZ, P0, !PT ;  /* 0x0000001709077c10 */ /* 0x000fe200087fe4ff */
[----:B------:R-:W-:Y:S01]  /*1310*/  IMAD.IADD R6, R5, 0x1, R6 ;  /* 0x0000000105067824 */ /* 0x000fe200078e0206 */
[----:B------:R-:W-:Y:S02]  /*1320*/  IADD3 R11, P0, PT, R10, UR30, RZ ;  /* 0x0000001e0a0b7c10 */ /* 0x000fe4000ff1e0ff */
[----:B------:R-:W-:-:S02]  /*1330*/  IADD3 R0, PT, PT, R3, R0, RZ ;  /* 0x0000000003007210 */ /* 0x000fc40007ffe0ff */
[----:B------:R-:W-:Y:S02]  /*1340*/  IADD3 R3, P1, PT, R10, UR25, RZ ;  /* 0x000000190a037c10 */ /* 0x000fe4000ff3e0ff */
[----:B------:R-:W-:Y:S02]  /*1350*/  LEA.HI.X R209, R4, UR19, R6, 0x1, P3 ;  /* 0x0000001304d17c11 */ /* 0x000fe400098f0c06 */
[----:B------:R-:W-:Y:S02]  /*1360*/  LEA.HI.X R243, R2, UR21, R0, 0x1, P2 ;  /* 0x0000001502f37c11 */ /* 0x000fe400090f0c00 */
[-C--:B------:R-:W-:Y:S02]  /*1370*/  LEA R8, P3, R14, R210.reuse, 0x1 ;  /* 0x000000d20e087211 */ /* 0x080fe400078608ff */
[----:B------:R-:W-:Y:S02]  /*1380*/  IADD3.X R0, PT, PT, R7, UR23, RZ, P1, !PT ;  /* 0x0000001707007c10 */ /* 0x000fe40008ffe4ff */
[----:B------:R-:W-:-:S02]  /*1390*/  LEA R6, P2, R10, R210, 0x1 ;  /* 0x000000d20a067211 */ /* 0x000fc400078408ff */
[----:B-1----:R-:W-:Y:S02]  /*13a0*/  IADD3.X R12, PT, PT, R7, UR29, RZ, P0, !PT ;  /* 0x0000001d070c7c10 */ /* 0x002fe400087fe4ff */
[-C--:B------:R-:W-:Y:S02]  /*13b0*/  LEA R4, P1, R3, R210.reuse, 0x1 ;  /* 0x000000d203047211 */ /* 0x080fe400078208ff */
[----:B------:R-:W-:Y:S02]  /*13c0*/  LEA R2, P0, R11, R210, 0x1 ;  /* 0x000000d20b027211 */ /* 0x000fe400078008ff */
[-C--:B------:R-:W-:Y:S02]  /*13d0*/  LEA.HI.X R9, R14, R209.reuse, R9, 0x1, P3 ;  /* 0x000000d10e097211 */ /* 0x080fe400018f0c09 */
[-C--:B------:R-:W-:Y:S02]  /*13e0*/  LEA.HI.X R7, R10, R209.reuse, R7, 0x1, P2 ;  /* 0x000000d10a077211 */ /* 0x080fe400010f0c07 */
[-C--:B------:R-:W-:Y:S01]  /*13f0*/  LEA.HI.X R5, R3, R209.reuse, R0, 0x1, P1 ;  /* 0x000000d103057211 */ /* 0x080fe200008f0c00 */
[----:B------:R1:W-:Y:S01]  /*1400*/  LDGSTS.E.BYPASS.LTC128B.128 [R194+0x2000], desc[UR26][R8.64] ;  /* 0x0200000008c27fae */ /* 0x0003e2000b981a1a */
[----:B------:R-:W-:-:S02]  /*1410*/  LEA.HI.X R3, R11, R209, R12, 0x1, P0 ;  /* 0x000000d10b037211 */ /* 0x000fc400000f0c0c */
[----:B------:R-:W-:Y:S01]  /*1420*/  LOP3.LUT R0, R235, 0x100, RZ, 0xc0, !PT ;  /* 0x00000100eb007812 */ /* 0x000fe200078ec0ff */
[----:B------:R3:W-:Y:S01]  /*1430*/  LDGSTS.E.BYPASS.LTC128B.128 [R194+0x2800], desc[UR26][R6.64] ;  /* 0x0280000006c27fae */ /* 0x0007e2000b981a1a */
[----:B------:R-:W-:Y:S02]  /*1440*/  LOP3.LUT R14, R233, 0x120, RZ, 0xc0, !PT ;  /* 0x00000120e90e7812 */ /* 0x000fe400078ec0ff */
[----:B------:R-:W-:Y:S01]  /*1450*/  LOP3.LUT R0, R0, 0x20, R233, 0xf8, !PT ;  /* 0x0000002000007812 */ /* 0x000fe200078ef8e9 */
[----:B------:R4:W-:Y:S01]  /*1460*/  LDGSTS.E.BYPASS.LTC128B.128 [R194+0x3000], desc[UR26][R4.64] ;  /* 0x0300000004c27fae */ /* 0x0009e2000b981a1a */
[----:B------:R-:W-:-:S03]  /*1470*/  LOP3.LUT R14, R14, 0x3e00, R235, 0xf8, !PT ;  /* 0x00003e000e0e7812 */ /* 0x000fc600078ef8eb */
[----:B------:R5:W-:Y:S04]  /*1480*/  LDGSTS.E.BYPASS.LTC128B.128 [R194+0x3800], desc[UR26][R2.64] ;  /* 0x0380000002c27fae */ /* 0x000be8000b981a1a */
[----:B------:R-:W0:Y:S01]  /*1490*/  LDGDEPBAR ;  /* 0x00000000000079af */ /* 0x000e220000000000 */
[C---:B-1----:R-:W-:Y:S02]  /*14a0*/  IMAD R8, R109.reuse, UR15, RZ ;  /* 0x0000000f6d087c24 */ /* 0x042fe4000f8e02ff */
[----:B---3--:R-:W-:Y:S01]  /*14b0*/  IMAD.WIDE.U32 R6, R109, UR22, RZ ;  /* 0x000000166d067c25 */ /* 0x008fe2000f8e00ff */
[----:B----4-:R-:W-:Y:S02]  /*14c0*/  LOP3.LUT R4, R21, 0x8, R84, 0x78, !PT ;  /* 0x0000000815047812 */ /* 0x010fe400078e7854 */
[----:B------:R-:W-:-:S02]  /*14d0*/  LEA R10, P1, R6, R246, 0x1 ;  /* 0x000000f6060a7211 */ /* 0x000fc400078208ff */
[----:B-----5:R-:W-:Y:S01]  /*14e0*/  IADD3 R3, PT, PT, R7, R8, RZ ;  /* 0x0000000807037210 */ /* 0x020fe20007ffe0ff */
[----:B------:R-:W-:-:S04]  /*14f0*/  DEPBAR.LE SB0, 0x0 ;  /* 0x000080000000791a */ /* 0x000fc80000000000 */
[----:B------:R-:W-:Y:S01]  /*1500*/  BAR.SYNC.DEFER_BLOCKING 0x0 ;  /* 0x0000000000007b1d */ /* 0x000fe20000010000 */
[C---:B------:R-:W-:Y:S02]  /*1510*/  IADD3 R2, P0, PT, R6.reuse, UR6, RZ ;  /* 0x0000000606027c10 */ /* 0x040fe4000ff1e0ff */
[----:B------:R-:W-:Y:S02]  /*1520*/  LEA.HI.X R11, R6, R243, R3, 0x1, P1 ;  /* 0x000000f3060b7211 */ /* 0x000fe400008f0c03 */
[----:B------:R-:W-:Y:S02]  /*1530*/  IADD3.X R3, PT, PT, R3, UR28, RZ, P0, !PT ;  /* 0x0000001c03037c10 */ /* 0x000fe400087fe4ff */
[----:B------:R-:W-:Y:S02]  /*1540*/  IADD3 R7, P1, PT, R2, UR6, RZ ;  /* 0x0000000602077c10 */ /* 0x000fe4000ff3e0ff */
[----:B------:R-:W-:Y:S02]  /*1550*/  LOP3.LUT R0, R0, R4, RZ, 0xfc, !PT ;  /* 0x0000000400007212 */ /* 0x000fe400078efcff */
[----:B------:R-:W-:-:S02]  /*1560*/  IADD3 R12, P0, PT, R2, UR31, RZ ;  /* 0x0000001f020c7c10 */ /* 0x000fc4000ff1e0ff */
[-C--:B------:R-:W-:Y:S02]  /*1570*/  LEA R4, P2, R2, R246.reuse, 0x1 ;  /* 0x000000f602047211 */ /* 0x080fe400078408ff */
[C---:B------:R-:W-:Y:S02]  /*1580*/  IADD3.X R9, PT, PT, R3.reuse, UR28, RZ, P1, !PT ;  /* 0x0000001c03097c10 */ /* 0x040fe40008ffe4ff */
[----:B------:R-:W-:Y:S02]  /*1590*/  IADD3.X R13, PT, PT, R3, UR7, RZ, P0, !PT ;  /* 0x00000007030d7c10 */ /* 0x000fe400087fe4ff */
        /* <DEDUP_REMOVED lines=17> */
[----:B------:R-:W-:-:S02]  /*16b0*/  LOP3.LUT R3, R112, 0x1f0, RZ, 0xc0, !PT ;  /* 0x000001f070037812 */ /* 0x000fc400078ec0ff */
[----:B------:R-:W-:Y:S01]  /*16c0*/  SEL R0, R0, 0xffffffe0, !P0 ;  /* 0xffffffe000007807 */ /* 0x000fe20004000000 */
[----:B------:R-:W-:Y:S01]  /*16d0*/  LDSM.16.M88.4 R12, [R188] ;  /* 0x00000000bc0c783b */ /* 0x000fe20000000200 */
[----:B------:R-:W-:Y:S02]  /*16e0*/  IADD3 R3, PT, PT, R3, 0x1, R252 ;  /* 0x0000000103037810 */ /* 0x000fe40007ffe0fc */
[C---:B------:R-:W-:Y:S01]  /*16f0*/  IADD3 R189, PT, PT, R0.reuse, R188, RZ ;  /* 0x000000bc00bd7210 */ /* 0x040fe20007ffe0ff */
[----:B------:R-:W4:Y:S01]  /*1700*/  LDSM.16.M88.4 R28, [R185+0x2000] ;  /* 0x00200000b91c783b */ /* 0x000f220000000200 */
[----:B------:R-:W-:-:S03]  /*1710*/  IMAD.IADD R187, R0, 0x1, R185 ;  /* 0x0000000100bb7824 */ /* 0x000fc600078e02b9 */
[----:B------:R-:W-:Y:S04]  /*1720*/  LDSM.16.M88.4 R16, [R189] ;  /* 0x00000000bd10783b */ /* 0x000fe80000000200 */
[----:B------:R-:W-:Y:S04]  /*1730*/  LDSM.16.M88.4 R20, [R187+0x2000] ;  /* 0x00200000bb14783b */ /* 0x000fe80000000200 */
[----:B------:R-:W-:Y:S04]  /*1740*/  LDSM.16.M88.4 R72, [R185+0x3000] ;  /* 0x00300000b948783b */ /* 0x000fe80000000200 */
[----:B-1----:R-:W1:Y:S04]  /*1750*/  LDSM.16.M88.4 R8, [R188+0x1000] ;  /* 0x00100000bc08783b */ /* 0x002e680000000200 */
[----:B---3--:R-:W3:Y:S04]  /*1760*/  LDSM.16.M88.4 R4, [R189+0x1000] ;  /* 0x00100000bd04783b */ /* 0x008ee80000000200 */
[----:B------:R-:W-:Y:S04]  /*1770*/  LDSM.16.M88.4 R80, [R187+0x3000] ;  /* 0x00300000bb50783b */ /* 0x000fe80000000200 */
[----:B------:R-:W5:Y:S04]  /*1780*/  LDSM.16.M88.4 R56, [R185+0x3400] ;  /* 0x00340000b938783b */ /* 0x000f680000000200 */
[----:B------:R-:W-:Y:S04]  /*1790*/  LDSM.16.M88.4 R64, [R187+0x3400] ;  /* 0x00340000bb40783b */ /* 0x000fe80000000200 */
[----:B------:R-:W-:Y:S01]  /*17a0*/  LDSM.16.M88.4 R48, [R187+0x3800] ;  /* 0x00380000bb30783b */ /* 0x000fe20000000200 */
[----:B----4-:R-:W-:Y:S03]  /*17b0*/  HMMA.16816.F32 R24, R12, R28, RZ ;  /* 0x0000001c0c18723c */ /* 0x010fe600000018ff */
[----:B------:R-:W0:Y:S05]  /*17c0*/  LDGDEPBAR ;  /* 0x00000000000079af */ /* 0x000e2a0000000000 */
[----:B-1----:R-:W-:-:S12]  /*17d0*/  HMMA.16816.F32 R40, R8, R30, RZ ;  /* 0x0000001e0828723c */ /* 0x002fd800000018ff */
[----:B------:R-:W-:Y:S08]  /*17e0*/  HMMA.16816.F32 R32, R16, R20, R24 ;  /* 0x000000141020723c */ /* 0x000ff00000001818 */
[----:B------:R-:W-:Y:S08]  /*17f0*/  HMMA.16816.F32 R24, R8, R28, RZ ;  /* 0x0000001c0818723c */ /* 0x000ff000000018ff */
[----:B------:R-:W-:Y:S03]  /*1800*/  HMMA.16816.F32 R28, R12, R30, RZ ;  /* 0x0000001e0c1c723c */ /* 0x000fe600000018ff */
[----:B--2---:R-:W-:Y:S01]  /*1810*/  FMUL.FTZ R32, R32, UR8 ;  /* 0x0000000820207c20 */ /* 0x004fe20008410000 */
[----:B------:R-:W-:Y:S01]  /*1820*/  FMUL.FTZ R33, R33, UR8 ;  /* 0x0000000821217c20 */ /* 0x000fe20008410000 */
[----:B------:R-:W-:Y:S01]  /*1830*/  FMUL.FTZ R34, R34, UR8 ;  /* 0x0000000822227c20 */ /* 0x000fe20008410000 */
[----:B------:R-:W-:Y:S01]  /*1840*/  FMUL.FTZ R35, R35, UR8 ;  /* 0x0000000823237c20 */ /* 0x000fe20008410000 */
[----:B------:R-:W-:Y:S01]  /*1850*/  MUFU.TANH R217, R32 ;  /* 0x0000002000d97308 */ /* 0x000fe20000002400 */
[C---:B---3--:R-:W-:Y:S07]  /*1860*/  HMMA.16816.F32 R40, R4.reuse, R22, R40 ;  /* 0x000000160428723c */ /* 0x048fee0000001828 */
[----:B------:R-:W1:Y:S01]  /*1870*/  MUFU.TANH R119, R33 ;  /* 0x0000002100777308 */ /* 0x000e620000002400 */
[----:B------:R-:W-:Y:S01]  /*1880*/  HMMA.16816.F32 R36, R4, R20, R24 ;  /* 0x000000140424723c */ /* 0x000fe20000001818 */
[----:B------:R-:W2:Y:S06]  /*1890*/  LDSM.16.M88.4 R24, [R185+0x2400] ;  /* 0x00240000b918783b */ /* 0x000eac0000000200 */
[----:B------:R-:W-:Y:S01]  /*18a0*/  MUFU.TANH R206, R34 ;  /* 0x0000002200ce7308 */ /* 0x000fe20000002400 */
[----:B------:R-:W-:Y:S03]  /*18b0*/  HMMA.16816.F32 R28, R16, R22, R28 ;  /* 0x00000016101c723c */ /* 0x000fe6000000181c */
[----:B------:R-:W-:Y:S01]  /*18c0*/  FMUL.FTZ R40, R40, UR8 ;  /* 0x0000000828287c20 */ /* 0x000fe20008410000 */
[----:B------:R-:W-:Y:S01]  /*18d0*/  FMUL.FTZ R41, R41, UR8 ;  /* 0x0000000829297c20 */ /* 0x000fe20008410000 */
[----:B------:R-:W-:Y:S01]  /*18e0*/  FMUL.FTZ R42, R42, UR8 ;  /* 0x000000082a2a7c20 */ /* 0x000fe20008410000 */
[----:B------:R-:W-:Y:S01]  /*18f0*/  FMUL.FTZ R43, R43, UR8 ;  /* 0x000000082b2b7c20 */ /* 0x000fe20008410000 */
[----:B------:R3:W-:Y:S01]  /*1900*/  MUFU.TANH R205, R35 ;  /* 0x0000002300cd7308 */ /* 0x0007e20000002400 */
[C---:B-----5:R-:W-:Y:S03]  /*1910*/  HMMA.16816.F32 R60, R8.reuse, R58, RZ ;  /* 0x0000003a083c723c */ /* 0x060fe600000018ff */
[----:B------:R-:W-:Y:S01]  /*1920*/  FMUL.FTZ R36, R36, UR8 ;  /* 0x0000000824247c20 */ /* 0x000fe20008410000 */
[----:B------:R-:W-:Y:S01]  /*1930*/  FMUL.FTZ R37, R37, UR8 ;  /* 0x0000000825257c20 */ /* 0x000fe20008410000 */
[----:B------:R-:W-:Y:S01]  /*1940*/  FMUL.FTZ R38, R38, UR8 ;  /* 0x0000000826267c20 */ /* 0x000fe20008410000 */
[----:B------:R-:W-:Y:S01]  /*1950*/  FMUL.FTZ R39, R39, UR8 ;  /* 0x0000000827277c20 */ /* 0x000fe20008410000 */
[----:B------:R-:W-:Y:S04]  /*1960*/  MUFU.TANH R204, R36 ;  /* 0x0000002400cc7308 */ /* 0x000fe80000002400 */
[----:B------:R-:W-:Y:S01]  /*1970*/  FMUL.FTZ R28, R28, UR8 ;  /* 0x000000081c1c7c20 */ /* 0x000fe20008410000 */
[----:B------:R-:W-:Y:S01]  /*1980*/  FMUL.FTZ R30, R30, UR8 ;  /* 0x000000081e1e7c20 */ /* 0x000fe20008410000 */
[----:B------:R-:W-:Y:S01]  /*1990*/  FMUL.FTZ R29, R29, UR8 ;  /* 0x000000081d1d7c20 */ /* 0x000fe20008410000 */
[----:B------:R-:W-:Y:S01]  /*19a0*/  FMUL.FTZ R31, R31, UR8 ;  /* 0x000000081f1f7c20 */ /* 0x000fe20008410000 */
[----:B------:R-:W-:Y:S01]  /*19b0*/  MUFU.TANH R200, R37 ;  /* 0x0000002500c87308 */ /* 0x000fe20000002400 */
[----:B---3--:R-:W3:Y:S07]  /*19c0*/  LDSM.16.M88.4 R32, [R187+0x2400] ;  /* 0x00240000bb20783b */ /* 0x008eee0000000200 */
[----:B------:R-:W-:Y:S01]  /*19d0*/  MUFU.TANH R198, R38 ;  /* 0x0000002600c67308 */ /* 0x000fe20000002400 */
[-C--:B--2---:R-:W-:Y:S07]  /*19e0*/  HMMA.16816.F32 R20, R8, R24.reuse, RZ ;  /* 0x000000180814723c */ /* 0x084fee00000018ff */
[----:B------:R2:W-:Y:S08]  /*19f0*/  MUFU.TANH R197, R39 ;  /* 0x0000002700c57308 */ /* 0x0005f00000002400 */
[----:B------:R-:W-:Y:S08]  /*1a00*/  MUFU.TANH R196, R40 ;  /* 0x0000002800c47308 */ /* 0x000ff00000002400 */
[----:B------:R-:W-:Y:S01]  /*1a10*/  MUFU.TANH R195, R41 ;  /* 0x0000002900c37308 */ /* 0x000fe20000002400 */
[----:B--2---:R-:W-:Y:S07]  /*1a20*/  HMMA.16816.F32 R36, R12, R24, RZ ;  /* 0x000000180c24723c */ /* 0x004fee00000018ff */
[----:B------:R-:W-:Y:S01]  /*1a30*/  MUFU.TANH R191, R42 ;  /* 0x0000002a00bf7308 */ /* 0x000fe20000002400 */
[-C--:B---3--:R-:W-:Y:S07]  /*1a40*/  HMMA.16816.F32 R20, R4, R32.reuse, R20 ;  /* 0x000000200414723c */ /* 0x088fee0000001814 */
[----:B------:R2:W-:Y:S08]  /*1a50*/  MUFU.TANH R192, R43 ;  /* 0x0000002b00c07308 */ /* 0x0005f00000002400 */
[----:B------:R-:W-:Y:S04]  /*1a60*/  MUFU.TANH R216, R28 ;  /* 0x0000001c00d87308 */ /* 0x000fe80000002400 */
[----:B------:R-:W-:Y:S01]  /*1a70*/  FMUL.FTZ R20, R20, UR8 ;  /* 0x0000000814147c20 */ /* 0x000fe20008410000 */
[----:B------:R-:W-:Y:S01]  /*1a80*/  FMUL.FTZ R21, R21, UR8 ;  /* 0x0000000815157c20 */ /* 0x000fe20008410000 */
[----:B------:R-:W-:Y:S01]  /*1a90*/  FMUL.FTZ R22, R22, UR8 ;  /* 0x0000000816167c20 */ /* 0x000fe20008410000 */
[----:B------:R-:W-:Y:S01]  /*1aa0*/  FMUL.FTZ R23, R23, UR8 ;  /* 0x0000000817177c20 */ /* 0x000fe20008410000 */
[----:B------:R-:W-:Y:S01]  /*1ab0*/  MUFU.TANH R186, R30 ;  /* 0x0000001e00ba7308 */ /* 0x000fe20000002400 */
[----:B--2---:R-:W-:Y:S01]  /*1ac0*/  HMMA.16816.F32 R40, R16, R32, R36 ;  /* 0x000000201028723c */ /* 0x004fe20000001824 */
[----:B------:R-:W2:Y:S06]  /*1ad0*/  LDSM.16.M88.4 R36, [R185+0x2800] ;  /* 0x00280000b924783b */ /* 0x000eac0000000200 */
[----:B------:R-:W-:Y:S08]  /*1ae0*/  MUFU.TANH R215, R29 ;  /* 0x0000001d00d77308 */ /* 0x000ff00000002400 */
[----:B------:R3:W-:Y:S04]  /*1af0*/  MUFU.TANH R183, R31 ;  /* 0x0000001f00b77308 */ /* 0x0007e80000002400 */
[----:B------:R-:W-:Y:S01]  /*1b00*/  FMUL.FTZ R40, R40, UR8 ;  /* 0x0000000828287c20 */ /* 0x000fe20008410000 */
[----:B------:R-:W-:Y:S01]  /*1b10*/  FMUL.FTZ R41, R41, UR8 ;  /* 0x0000000829297c20 */ /* 0x000fe20008410000 */
[----:B------:R-:W-:Y:S01]  /*1b20*/  FMUL.FTZ R42, R42, UR8 ;  /* 0x000000082a2a7c20 */ /* 0x000fe20008410000 */
[----:B------:R-:W-:Y:S01]  /*1b30*/  FMUL.FTZ R43, R43, UR8 ;  /* 0x000000082b2b7c20 */ /* 0x000fe20008410000 */
[----:B------:R-:W4:Y:S08]  /*1b40*/  MUFU.TANH R120, R40 ;  /* 0x0000002800787308 */ /* 0x000f300000002400 */
[----:B------:R-:W5:Y:S01]  /*1b50*/  MUFU.TANH R214, R41 ;  /* 0x0000002900d67308 */ /* 0x000f620000002400 */
[----:B---3--:R-:W-:Y:S07]  /*1b60*/  HMMA.16816.F32 R28, R8, R26, RZ ;  /* 0x0000001a081c723c */ /* 0x008fee00000018ff */
[----:B------:R-:W-:Y:S08]  /*1b70*/  MUFU.TANH R181, R42 ;  /* 0x0000002a00b57308 */ /* 0x000ff00000002400 */
[----:B------:R3:W-:Y:S08]  /*1b80*/  MUFU.TANH R180, R43 ;  /* 0x0000002b00b47308 */ /* 0x0007f00000002400 */
[----:B------:R-:W-:Y:S08]  /*1b90*/  MUFU.TANH R175, R20 ;  /* 0x0000001400af7308 */ /* 0x000ff00000002400 */
[----:B------:R-:W-:Y:S01]  /*1ba0*/  MUFU.TANH R174, R21 ;  /* 0x0000001500ae7308 */ /* 0x000fe20000002400 */
[----:B---3--:R-:W-:Y:S07]  /*1bb0*/  HMMA.16816.F32 R40, R4, R34, R28 ;  /* 0x000000220428723c */ /* 0x008fee000000181c */
[----:B------:R-:W-:Y:S01]  /*1bc0*/  MUFU.TANH R173, R22 ;  /* 0x0000001600ad7308 */ /* 0x000fe20000002400 */
[----:B------:R-:W-:Y:S01]  /*1bd0*/  HMMA.16816.F32 R28, R12, R26, RZ ;  /* 0x0000001a0c1c723c */ /* 0x000fe200000018ff */
[----:B------:R-:W3:Y:S06]  /*1be0*/  LDSM.16.M88.4 R24, [R187+0x2800] ;  /* 0x00280000bb18783b */ /* 0x000eec0000000200 */
[----:B------:R1:W-:Y:S04]  /*1bf0*/  MUFU.TANH R172, R23 ;  /* 0x0000001700ac7308 */ /* 0x0003e80000002400 */
[----:B------:R-:W-:Y:S01]  /*1c00*/  FMUL.FTZ R40, R40, UR8 ;  /* 0x0000000828287c20 */ /* 0x000fe20008410000 */
[----:B------:R-:W-:Y:S01]  /*1c10*/  FMUL.FTZ R41, R41, UR8 ;  /* 0x0000000829297c20 */ /* 0x000fe20008410000 */
[----:B------:R-:W-:Y:S01]  /*1c20*/  FMUL.FTZ R42, R42, UR8 ;  /* 0x000000082a2a7c20 */ /* 0x000fe20008410000 */
[----:B------:R-:W-:Y:S01]  /*1c30*/  FMUL.FTZ R43, R43, UR8 ;  /* 0x000000082b2b7c20 */ /* 0x000fe20008410000 */
[----:B------:R-:W-:Y:S05]  /*1c40*/  MUFU.TANH R170, R40 ;  /* 0x0000002800aa7308 */ /* 0x000fea0000002400 */
[----:B------:R-:W-:Y:S03]  /*1c50*/  HMMA.16816.F32 R32, R16, R34, R28 ;  /* 0x000000221020723c */ /* 0x000fe6000000181c */
[----:B------:R-:W-:Y:S05]  /*1c60*/  MUFU.TANH R203, R41 ;  /* 0x0000002900cb7308 */ /* 0x000fea0000002400 */
[-C--:B--2---:R-:W-:Y:S03]  /*1c70*/  HMMA.16816.F32 R28, R12, R36.reuse, RZ ;  /* 0x000000240c1c723c */ /* 0x084fe600000018ff */
[----:B------:R-:W-:Y:S05]  /*1c80*/  MUFU.TANH R167, R42 ;  /* 0x0000002a00a77308 */ /* 0x000fea0000002400 */
[----:B-1----:R-:W-:Y:S03]  /*1c90*/  HMMA.16816.F32 R20, R8, R36, RZ ;  /* 0x000000240814723c */ /* 0x002fe600000018ff */
[----:B------:R1:W-:Y:S01]  /*1ca0*/  MUFU.TANH R201, R43 ;  /* 0x0000002b00c97308 */ /* 0x0003e20000002400 */
[----:B------:R-:W-:Y:S01]  /*1cb0*/  FMUL.FTZ R32, R32, UR8 ;  /* 0x0000000820207c20 */ /* 0x000fe20008410000 */
[----:B------:R-:W-:Y:S01]  /*1cc0*/  FMUL.FTZ R34, R34, UR8 ;  /* 0x0000000822227c20 */ /* 0x000fe20008410000 */
[----:B------:R-:W-:Y:S01]  /*1cd0*/  FMUL.FTZ R33, R33, UR8 ;  /* 0x0000000821217c20 */ /* 0x000fe20008410000 */
[----:B------:R-:W-:-:S04]  /*1ce0*/  FMUL.FTZ R35, R35, UR8 ;  /* 0x0000000823237c20 */ /* 0x000fc80008410000 */
[----:B------:R-:W2:Y:S01]  /*1cf0*/  MUFU.TANH R213, R32 ;  /* 0x0000002000d57308 */ /* 0x000ea20000002400 */
[-C--:B---3--:R-:W-:Y:S01]  /*1d00*/  HMMA.16816.F32 R44, R16, R24.reuse, R28 ;  /* 0x00000018102c723c */ /* 0x088fe2000000181c */
[----:B------:R-:W3:Y:S06]  /*1d10*/  LDSM.16.M88.4 R28, [R185+0x2c00] ;  /* 0x002c0000b91c783b */ /* 0x000eec0000000200 */
[----:B------:R-:W-:Y:S01]  /*1d20*/  MUFU.TANH R166, R34 ;  /* 0x0000002200a67308 */ /* 0x000fe20000002400 */
[----:B-1----:R-:W-:Y:S07]  /*1d30*/  HMMA.16816.F32 R40, R4, R24, R20 ;  /* 0x000000180428723c */ /* 0x002fee0000001814 */
[----:B------:R-:W1:Y:S01]  /*1d40*/  MUFU.TANH R212, R33 ;  /* 0x0000002100d47308 */ /* 0x000e620000002400 */
[-C--:B------:R-:W-:Y:S03]  /*1d50*/  HMMA.16816.F32 R20, R8, R38.reuse, RZ ;  /* 0x000000260814723c */ /* 0x080fe600000018ff */
[----:B------:R-:W-:Y:S01]  /*1d60*/  FMUL.FTZ R44, R44, UR8 ;  /* 0x000000082c2c7c20 */ /* 0x000fe20008410000 */
[----:B------:R-:W-:Y:S01]  /*1d70*/  FMUL.FTZ R45, R45, UR8 ;  /* 0x000000082d2d7c20 */ /* 0x000fe20008410000 */
[----:B------:R-:W-:Y:S01]  /*1d80*/  FMUL.FTZ R46, R46, UR8 ;  /* 0x000000082e2e7c20 */ /* 0x000fe20008410000 */
[----:B------:R-:W-:Y:S01]  /*1d90*/  FMUL.FTZ R47, R47, UR8 ;  /* 0x000000082f2f7c20 */ /* 0x000fe20008410000 */
[----:B------:R-:W1:Y:S01]  /*1da0*/  MUFU.TANH R211, R44 ;  /* 0x0000002c00d37308 */ /* 0x000e620000002400 */
[----:B------:R-:W-:Y:S03]  /*1db0*/  HMMA.16816.F32 R36, R12, R38, RZ ;  /* 0x000000260c24723c */ /* 0x000fe600000018ff */
[----:B------:R-:W-:Y:S01]  /*1dc0*/  FMUL.FTZ R40, R40, UR8 ;  /* 0x0000000828287c20 */ /* 0x000fe20008410000 */
[----:B------:R-:W-:Y:S01]  /*1dd0*/  FMUL.FTZ R41, R41, UR8 ;  /* 0x0000000829297c20 */ /* 0x000fe20008410000 */
[----:B------:R-:W-:Y:S01]  /*1de0*/  FMUL.FTZ R42, R42, UR8 ;  /* 0x000000082a2a7c20 */ /* 0x000fe20008410000 */
[----:B------:R-:W-:Y:S01]  /*1df0*/  FMUL.FTZ R43, R43, UR8 ;  /* 0x000000082b2b7c20 */ /* 0x000fe20008410000 */
[----:B------:R-:W1:Y:S08]  /*1e00*/  MUFU.TANH R208, R45 ;  /* 0x0000002d00d07308 */ /* 0x000e700000002400 */
[----:B------:R-:W-:Y:S05]  /*1e10*/  MUFU.TANH R161, R46 ;  /* 0x0000002e00a17308 */ /* 0x000fea0000002400 */
[-C--:B------:R-:W-:Y:S03]  /*1e20*/  HMMA.16816.F32 R36, R16, R26.reuse, R36 ;  /* 0x0000001a1024723c */ /* 0x080fe60000001824 */
[----:B------:R4:W-:Y:S08]  /*1e30*/  MUFU.TANH R160, R47 ;  /* 0x0000002f00a07308 */ /* 0x0009f00000002400 */
[----:B------:R3:W-:Y:S08]  /*1e40*/  MUFU.TANH R165, R35 ;  /* 0x0000002300a57308 */ /* 0x0007f00000002400 */
[----:B------:R-:W-:Y:S01]  /*1e50*/  MUFU.TANH R182, R40 ;  /* 0x0000002800b67308 */ /* 0x000fe20000002400 */
[----:B----4-:R-:W-:Y:S01]  /*1e60*/  HMMA.16816.F32 R44, R4, R26, R20 ;  /* 0x0000001a042c723c */ /* 0x010fe20000001814 */
[----:B------:R-:W4:Y:S01]  /*1e70*/  LDSM.16.M88.4 R20, [R187+0x2c00] ;  /* 0x002c0000bb14783b */ /* 0x000f220000000200 */
[----:B------:R-:W-:Y:S01]  /*1e80*/  FMUL.FTZ R36, R36, UR8 ;  /* 0x0000000824247c20 */ /* 0x000fe20008410000 */
[----:B------:R-:W-:Y:S01]  /*1e90*/  FMUL.FTZ R38, R38, UR8 ;  /* 0x0000000826267c20 */ /* 0x000fe20008410000 */
[----:B------:R-:W-:Y:S01]  /*1ea0*/  FMUL.FTZ R37, R37, UR8 ;  /* 0x0000000825257c20 */ /* 0x000fe20008410000 */
[----:B------:R-:W-:-:S02]  /*1eb0*/  FMUL.FTZ R39, R39, UR8 ;  /* 0x0000000827277c20 */ /* 0x000fc40008410000 */
[----:B------:R-:W-:Y:S01]  /*1ec0*/  MUFU.TANH R179, R41 ;  /* 0x0000002900b37308 */ /* 0x000fe20000002400 */
[-C--:B---3--:R-:W-:Y:S07]  /*1ed0*/  HMMA.16816.F32 R32, R12, R28.reuse, RZ ;  /* 0x0000001c0c20723c */ /* 0x088fee00000018ff */
[----:B------:R-:W-:Y:S01]  /*1ee0*/  MUFU.TANH R178, R42 ;  /* 0x0000002a00b27308 */ /* 0x000fe20000002400 */
[----:B------:R-:W-:Y:S03]  /*1ef0*/  HMMA.16816.F32 R24, R8, R28, RZ ;  /* 0x0000001c0818723c */ /* 0x000fe600000018ff */
[----:B------:R-:W-:Y:S01]  /*1f00*/  FMUL.FTZ R44, R44, UR8 ;  /* 0x000000082c2c7c20 */ /* 0x000fe20008410000 */
[----:B------:R-:W-:Y:S01]  /*1f10*/  FMUL.FTZ R45, R45, UR8 ;  /* 0x000000082d2d7c20 */ /* 0x000fe20008410000 */
[----:B------:R-:W-:Y:S01]  /*1f20*/  FMUL.FTZ R46, R46, UR8 ;  /* 0x000000082e2e7c20 */ /* 0x000fe20008410000 */
[----:B------:R-:W-:Y:S01]  /*1f30*/  FMUL.FTZ R47, R47, UR8 ;  /* 0x000000082f2f7c20 */ /* 0x000fe20008410000 */
[----:B------:R4:W-:Y:S08]  /*1f40*/  MUFU.TANH R177, R43 ;  /* 0x0000002b00b17308 */ /* 0x0009f00000002400 */
[----:B------:R-:W3:Y:S08]  /*1f50*/  MUFU.TANH R207, R36 ;  /* 0x0000002400cf7308 */ /* 0x000ef00000002400 */
[----:B------:R-:W-:Y:S01]  /*1f60*/  MUFU.TANH R150, R38 ;  /* 0x0000002600967308 */ /* 0x000fe20000002400 */
[-C--:B----4-:R-:W-:Y:S07]  /*1f70*/  HMMA.16816.F32 R40, R16, R20.reuse, R32 ;  /* 0x000000141028723c */ /* 0x090fee0000001820 */
[----:B------:R-:W4:Y:S01]  /*1f80*/  MUFU.TANH R202, R37 ;  /* 0x0000002500ca7308 */ /* 0x000f220000002400 */
[----:B------:R-:W-:Y:S07]  /*1f90*/  HMMA.16816.F32 R32, R4, R20, R24 ;  /* 0x000000140420723c */ /* 0x000fee0000001818 */
[----:B------:R-:W-:Y:S01]  /*1fa0*/  MUFU.TANH R149, R39 ;  /* 0x0000002700957308 */ /* 0x000fe20000002400 */
[----:B------:R-:W-:Y:S03]  /*1fb0*/  HMMA.16816.F32 R24, R8, R30, RZ ;  /* 0x0000001e0818723c */ /* 0x000fe600000018ff */
[----:B------:R-:W-:Y:S01]  /*1fc0*/  FMUL.FTZ R2, R42, UR8 ;  /* 0x000000082a027c20 */ /* 0x000fe20008410000 */
[----:B------:R-:W-:Y:S01]  /*1fd0*/  FMUL.FTZ R40, R40, UR8 ;  /* 0x0000000828287c20 */ /* 0x000fe20008410000 */
[----:B------:R-:W-:-:S02]  /*1fe0*/  FMUL.FTZ R41, R41, UR8 ;  /* 0x0000000829297c20 */ /* 0x000fc40008410000 */
[----:B------:R-:W-:Y:S01]  /*1ff0*/  MUFU.TANH R176, R44 ;  /* 0x0000002c00b07308 */ /* 0x000fe20000002400 */
[----:B------:R-:W-:Y:S07]  /*2000*/  HMMA.16816.F32 R28, R12, R30, RZ ;  /* 0x0000001e0c1c723c */ /* 0x000fee00000018ff */
[----:B------:R5:W-:Y:S05]  /*2010*/  MUFU.TANH R143, R2 ;  /* 0x00000002008f7308 */ /* 0x000bea0000002400 */
[-C--:B------:R-:W-:Y:S03]  /*2020*/  HMMA.16816.F32 R24, R4, R22.reuse, R24 ;  /* 0x000000160418723c */ /* 0x080fe60000001818 */
[----:B------:R-:W4:Y:S05]  /*2030*/  MUFU.TANH R193, R40 ;  /* 0x0000002800c17308 */ /* 0x000f2a0000002400 */
[----:B------:R-:W-:Y:S03]  /*2040*/  HMMA.16816.F32 R28, R16, R22, R28 ;  /* 0x00000016101c723c */ /* 0x000fe6000000181c */
[----:B------:R2:W4:Y:S01]  /*2050*/  MUFU.TANH R190, R41 ;  /* 0x0000002900be7308 */ /* 0x0005220000002400 */
[----:B-----5:R-:W-:-:S04]  /*2060*/  FMUL.FTZ R2, R43, UR8 ;  /* 0x000000082b027c20 */ /* 0x020fc80008410000 */
[----:B------:R-:W-:Y:S03]  /*2070*/  HMMA.16816.F32 R20, R12, R72, RZ ;  /* 0x000000480c14723c */ /* 0x000fe600000018ff */
[----:B------:R5:W-:Y:S08]  /*2080*/  MUFU.TANH R142, R2 ;  /* 0x00000002008e7308 */ /* 0x000bf00000002400 */
[----:B------:R-:W-:Y:S01]  /*2090*/  MUFU.TANH R171, R45 ;  /* 0x0000002d00ab7308 */ /* 0x000fe20000002400 */
[----:B--2---:R-:W-:Y:S07]  /*20a0*/  LDSM.16.M88.4 R40, [R187+0x3c00] ;  /* 0x003c0000bb28783b */ /* 0x004fee0000000200 */
[----:B------:R-:W-:Y:S01]  /*20b0*/  MUFU.TANH R168, R46 ;  /* 0x0000002e00a87308 */ /* 0x000fe20000002400 */
[----:B-----5:R-:W-:Y:S01]  /*20c0*/  FMUL.FTZ R2, R32, UR8 ;  /* 0x0000000820027c20 */ /* 0x020fe20008410000 */
[----:B------:R-:W-:Y:S06]  /*20d0*/  HMMA.16816.F32 R20, R16, R80, R20 ;  /* 0x000000501014723c */ /* 0x000fec0000001814 */
[----:B------:R2:W-:Y:S08]  /*20e0*/  MUFU.TANH R164, R2 ;  /* 0x0000000200a47308 */ /* 0x0005f00000002400 */
[----:B------:R-:W-:Y:S01]  /*20f0*/  MUFU.TANH R169, R47 ;  /* 0x0000002f00a97308 */ /* 0x000fe20000002400 */
[----:B--2---:R-:W-:-:S07]  /*2100*/  FMUL.FTZ R2, R33, UR8 ;  /* 0x0000000821027c20 */ /* 0x004fce0008410000 */
[----:B------:R2:W-:Y:S02]  /*2110*/  MUFU.TANH R162, R2 ;  /* 0x0000000200a27308 */ /* 0x0005e40000002400 */
[----:B--2---:R-:W-:-:S06]  /*2120*/  FMUL.FTZ R2, R34, UR8 ;  /* 0x0000000822027c20 */ /* 0x004fcc0008410000 */
[----:B------:R2:W-:Y:S02]  /*2130*/  MUFU.TANH R163, R2 ;  /* 0x0000000200a37308 */ /* 0x0005e40000002400 */
[----:B--2---:R-:W-:Y:S02]  /*2140*/  FMUL.FTZ R2, R35, UR8 ;  /* 0x0000000823027c20 */ /* 0x004fe40008410000 */
[----:B------:R-:W-:Y:S04]  /*2150*/  HMMA.16816.F32 R32, R12, R56, RZ ;  /* 0x000000380c20723c */ /* 0x000fe800000018ff */
[----:B------:R2:W-:Y:S02]  /*2160*/  MUFU.TANH R159, R2 ;  /* 0x00000002009f7308 */ /* 0x0005e40000002400 */
[----:B--2---:R-:W-:-:S14]  /*2170*/  FMUL.FTZ R2, R24, UR8 ;  /* 0x0000000818027c20 */ /* 0x004fdc0008410000 */
[----:B------:R-:W-:Y:S01]  /*2180*/  HMMA.16816.F32 R36, R16, R64, R32 ;  /* 0x000000401024723c */ /* 0x000fe20000001820 */
[----:B------:R2:W-:-:S15]  /*2190*/  MUFU.TANH R158, R2 ;  /* 0x00000002009e7308 */ /* 0x0005de0000002400 */
[----:B------:R-:W-:-:S03]  /*21a0*/  NOP ;  /* 0x0000000000007918 */ /* 0x000fc60000000000 */
[----:B------:R-:W-:Y:S01]  /*21b0*/  FMUL.FTZ R36, R36, UR8 ;  /* 0x0000000824247c20 */ /* 0x000fe20008410000 */
[----:B--2---:R-:W-:Y:S01]  /*21c0*/  FMUL.FTZ R2, R25, UR8 ;  /* 0x0000000819027c20 */ /* 0x004fe20008410000 */
[----:B------:R-:W-:Y:S01]  /*21d0*/  FMUL.FTZ R37, R37, UR8 ;  /* 0x0000000825257c20 */ /* 0x000fe20008410000 */
[----:B------:R-:W-:Y:S01]  /*21e0*/  FMUL.FTZ R38, R38, UR8 ;  /* 0x0000000826267c20 */ /* 0x000fe20008410000 */
[----:B------:R-:W-:Y:S01]  /*21f0*/  FMUL.FTZ R39, R39, UR8 ;  /* 0x0000000827277c20 */ /* 0x000fe20008410000 */
[----:B------:R2:W-:Y:S08]  /*2200*/  MUFU.TANH R157, R2 ;  /* 0x00000002009d7308 */ /* 0x0005f00000002400 */
[----:B------:R-:W-:Y:S08]  /*2210*/  MUFU.TANH R136, R36 ;  /* 0x0000002400887308 */ /* 0x000ff00000002400 */
[----:B------:R-:W-:Y:S01]  /*2220*/  MUFU.TANH R137, R37 ;  /* 0x0000002500897308 */ /* 0x000fe20000002400 */
[----:B--2---:R-:W-:-:S07]  /*2230*/  FMUL.FTZ R2, R26, UR8 ;  /* 0x000000081a027c20 */ /* 0x004fce0008410000 */
[----:B------:R2:W-:Y:S08]  /*2240*/  MUFU.TANH R155, R2 ;  /* 0x00000002009b7308 */ /* 0x0005f00000002400 */
[----:B------:R-:W-:Y:S08]  /*2250*/  MUFU.TANH R111, R38 ;  /* 0x00000026006f7308 */ /* 0x000ff00000002400 */
[----:B------:R-:W-:Y:S01]  /*2260*/  MUFU.TANH R116, R39 ;  /* 0x0000002700747308 */ /* 0x000fe20000002400 */
[----:B--2---:R-:W-:-:S02]  /*2270*/  FMUL.FTZ R2, R27, UR8 ;  /* 0x000000081b027c20 */ /* 0x004fc40008410000 */
[----:B------:R-:W-:Y:S05]  /*2280*/  HMMA.16816.F32 R24, R8, R72, RZ ;  /* 0x000000480818723c */ /* 0x000fea00000018ff */
[----:B------:R2:W-:Y:S02]  /*2290*/  MUFU.TANH R156, R2 ;  /* 0x00000002009c7308 */ /* 0x0005e40000002400 */
[----:B--2---:R-:W-:-:S06]  /*22a0*/  FMUL.FTZ R2, R28, UR8 ;  /* 0x000000081c027c20 */ /* 0x004fcc0008410000 */
[----:B------:R2:W5:Y:S02]  /*22b0*/  MUFU.TANH R154, R2 ;  /* 0x00000002009a7308 */ /* 0x0005640000002400 */
[----:B--2---:R-:W-:-:S06]  /*22c0*/  FMUL.FTZ R2, R30, UR8 ;  /* 0x000000081e027c20 */ /* 0x004fcc0008410000 */
[----:B------:R2:W-:Y:S02]  /*22d0*/  MUFU.TANH R134, R2 ;  /* 0x0000000200867308 */ /* 0x0005e40000002400 */
[----:B--2---:R-:W-:-:S06]  /*22e0*/  FMUL.FTZ R2, R29, UR8 ;  /* 0x000000081d027c20 */ /* 0x004fcc0008410000 */
[----:B------:R2:W-:Y:S02]  /*22f0*/  MUFU.TANH R153, R2 ;  /* 0x0000000200997308 */ /* 0x0005e40000002400 */
[----:B--2---:R-:W-:Y:S02]  /*2300*/  FMUL.FTZ R2, R31, UR8 ;  /* 0x000000081f027c20 */ /* 0x004fe40008410000 */
[----:B------:R-:W-:Y:S01]  /*2310*/  HMMA.16816.F32 R28, R4, R80, R24 ;  /* 0x00000050041c723c */ /* 0x000fe20000001818 */
[----:B------:R-:W2:Y:S03]  /*2320*/  LDSM.16.M88.4 R24, [R185+0x3800] ;  /* 0x00380000b918783b */ /* 0x000ea60000000200 */
[----:B------:R1:W-:Y:S02]  /*2330*/  MUFU.TANH R130, R2 ;  /* 0x0000000200827308 */ /* 0x0003e40000002400 */
[----:B-1----:R-:W-:-:S13]  /*2340*/  FMUL.FTZ R2, R20, UR8 ;  /* 0x0000000814027c20 */ /* 0x002fda0008410000 */
[----:B------:R-:W-:Y:S01]  /*2350*/  FMUL.FTZ R31, R31, UR8 ;  /* 0x000000081f1f7c20 */ /* 0x000fe20008410000 */
[----:B------:R1:W-:Y:S08]  /*2360*/  MUFU.TANH R152, R2 ;  /* 0x0000000200987308 */ /* 0x0003f00000002400 */
[----:B------:R-:W-:Y:S01]  /*2370*/  MUFU.TANH R146, R31 ;  /* 0x0000001f00927308 */ /* 0x000fe20000002400 */
[----:B-1----:R-:W-:Y:S01]  /*2380*/  FMUL.FTZ R2, R21, UR8 ;  /* 0x0000000815027c20 */ /* 0x002fe20008410000 */
[----:B--2---:R-:W-:Y:S06]  /*2390*/  HMMA.16816.F32 R68, R8, R26, RZ ;  /* 0x0000001a0844723c */ /* 0x004fec00000018ff */
[----:B------:R1:W2:Y:S02]  /*23a0*/  MUFU.TANH R151, R2 ;  /* 0x0000000200977308 */ /* 0x0002a40000002400 */
[----:B-1----:R-:W-:-:S12]  /*23b0*/  FMUL.FTZ R2, R22, UR8 ;  /* 0x0000000816027c20 */ /* 0x002fd80008410000 */
[----:B------:R-:W-:Y:S01]  /*23c0*/  HMMA.16816.F32 R96, R4, R50, R68 ;  /* 0x000000320460723c */ /* 0x000fe20000001844 */
[----:B------:R1:W-:Y:S02]  /*23d0*/  MUFU.TANH R127, R2 ;  /* 0x00000002007f7308 */ /* 0x0003e40000002400 */
[----:B-1----:R-:W-:-:S05]  /*23e0*/  FMUL.FTZ R2, R23, UR8 ;  /* 0x0000000817027c20 */ /* 0x002fca0008410000 */
[----:B------:R-:W-:Y:S01]  /*23f0*/  HMMA.16816.F32 R20, R8, R56, RZ ;  /* 0x000000380814723c */ /* 0x000fe200000018ff */
[----:B------:R1:W-:Y:S02]  /*2400*/  MUFU.TANH R128, R2 ;  /* 0x0000000200807308 */ /* 0x0003e40000002400 */
[----:B-1----:R-:W-:-:S15]  /*2410*/  FMUL.FTZ R2, R28, UR8 ;  /* 0x000000081c027c20 */ /* 0x002fde0008410000 */
[----:B------:R-:W-:-:S02]  /*2420*/  NOP ;  /* 0x0000000000007918 */ /* 0x000fc40000000000 */
[----:B------:R-:W-:Y:S01]  /*2430*/  HMMA.16816.F32 R32, R4, R64, R20 ;  /* 0x000000400420723c */ /* 0x000fe20000001814 */
[----:B------:R-:W1:Y:S01]  /*2440*/  LDSM.16.M88.4 R20, [R185+0x3c00] ;  /* 0x003c0000b914783b */ /* 0x000e620000000200 */
[----:B------:R-:W-:-:S04]  /*2450*/  DEPBAR.LE SB0, 0x0 ;  /* 0x000080000000791a */ /* 0x000fc80000000000 */
[----:B------:R3:W-:-:S13]  /*2460*/  MUFU.TANH R148, R2 ;  /* 0x0000000200947308 */ /* 0x0007da0000002400 */
[----:B------:R-:W-:Y:S01]  /*2470*/  FMUL.FTZ R32, R32, UR8 ;  /* 0x0000000820207c20 */ /* 0x000fe20008410000 */
[----:B------:R-:W-:Y:S01]  /*2480*/  FMUL.FTZ R33, R33, UR8 ;  /* 0x0000000821217c20 */ /* 0x000fe20008410000 */
[----:B------:R-:W-:Y:S01]  /*2490*/  FMUL.FTZ R34, R34, UR8 ;  /* 0x0000000822227c20 */ /* 0x000fe20008410000 */
[----:B------:R-:W-:Y:S01]  /*24a0*/  FMUL.FTZ R35, R35, UR8 ;  /* 0x0000000823237c20 */ /* 0x000fe20008410000 */
[----:B---3--:R-:W-:Y:S01]  /*24b0*/  FMUL.FTZ R2, R29, UR8 ;  /* 0x000000081d027c20 */ /* 0x008fe20008410000 */
[----:B------:R-:W-:Y:S08]  /*24c0*/  MUFU.TANH R141, R32 ;  /* 0x00000020008d7308 */ /* 0x000ff00000002400 */
[----:B------:R3:W-:Y:S08]  /*24d0*/  MUFU.TANH R145, R2 ;  /* 0x0000000200917308 */ /* 0x0007f00000002400 */
[----:B------:R-:W-:Y:S01]  /*24e0*/  MUFU.TANH R140, R33 ;  /* 0x00000021008c7308 */ /* 0x000fe20000002400 */
[----:B-1----:R-:W-:Y:S07]  /*24f0*/  HMMA.16816.F32 R36, R12, R20, RZ ;  /* 0x000000140c24723c */ /* 0x002fee00000018ff */
[----:B------:R-:W-:Y:S01]  /*2500*/  MUFU.TANH R139, R34 ;  /* 0x00000022008b7308 */ /* 0x000fe20000002400 */
[----:B---3--:R-:W-:-:S02]  /*2510*/  FMUL.FTZ R2, R30, UR8 ;  /* 0x000000081e027c20 */ /* 0x008fc40008410000 */
[----:B------:R-:W-:Y:S05]  /*2520*/  HMMA.16816.F32 R28, R12, R24, RZ ;  /* 0x000000180c1c723c */ /* 0x000fea00000018ff */
[----:B------:R1:W-:Y:S05]  /*2530*/  MUFU.TANH R138, R35 ;  /* 0x00000023008a7308 */ /* 0x0003ea0000002400 */
[----:B------:R-:W-:Y:S03]  /*2540*/  HMMA.16816.F32 R52, R16, R40, R36 ;  /* 0x000000281034723c */ /* 0x000fe60000001824 */
[----:B------:R3:W-:Y:S05]  /*2550*/  MUFU.TANH R147, R2 ;  /* 0x0000000200937308 */ /* 0x0007ea0000002400 */
[C---:B------:R-:W-:Y:S08]  /*2560*/  HMMA.16816.F32 R36, R8.reuse, R22, RZ ;  /* 0x000000160824723c */ /* 0x040ff000000018ff */
[----:B-1----:R-:W-:Y:S03]  /*2570*/  HMMA.16816.F32 R32, R8, R20, RZ ;  /* 0x000000140820723c */ /* 0x002fe600000018ff */
[----:B------:R-:W-:Y:S01]  /*2580*/  FMUL.FTZ R52, R52, UR8 ;  /* 0x0000000834347c20 */ /* 0x000fe20008410000 */
[----:B------:R-:W-:Y:S01]  /*2590*/  FMUL.FTZ R53, R53, UR8 ;  /* 0x0000000835357c20 */ /* 0x000fe20008410000 */
[----:B------:R-:W-:Y:S01]  /*25a0*/  FMUL.FTZ R54, R54, UR8 ;  /* 0x0000000836367c20 */ /* 0x000fe20008410000 */
[----:B------:R-:W-:Y:S01]  /*25b0*/  FMUL.FTZ R55, R55, UR8 ;  /* 0x0000000837377c20 */ /* 0x000fe20008410000 */
[----:B------:R-:W-:Y:S01]  /*25c0*/  MUFU.TANH R108, R52 ;  /* 0x00000034006c7308 */ /* 0x000fe20000002400 */
[----:B------:R-:W-:Y:S07]  /*25d0*/  HMMA.16816.F32 R44, R16, R48, R28 ;  /* 0x00000030102c723c */ /* 0x000fee000000181c */
[----:B------:R-:W-:Y:S01]  /*25e0*/  MUFU.TANH R81, R53 ;  /* 0x0000003500517308 */ /* 0x000fe20000002400 */
[----:B------:R-:W-:Y:S07]  /*25f0*/  HMMA.16816.F32 R28, R8, R24, RZ ;  /* 0x00000018081c723c */ /* 0x000fee00000018ff */
[----:B------:R-:W-:Y:S01]  /*2600*/  MUFU.TANH R103, R54 ;  /* 0x0000003600677308 */ /* 0x000fe20000002400 */
[----:B------:R-:W-:Y:S03]  /*2610*/  HMMA.16816.F32 R76, R4, R40, R32 ;  /* 0x00000028044c723c */ /* 0x000fe60000001820 */
[----:B---3--:R-:W-:Y:S01]  /*2620*/  FMUL.FTZ R2, R47, UR8 ;  /* 0x000000082f027c20 */ /* 0x008fe20008410000 */
[----:B------:R-:W-:Y:S01]  /*2630*/  FMUL.FTZ R44, R44, UR8 ;  /* 0x000000082c2c7c20 */ /* 0x000fe20008410000 */
[----:B------:R-:W-:Y:S01]  /*2640*/  FMUL.FTZ R45, R45, UR8 ;  /* 0x000000082d2d7c20 */ /* 0x000fe20008410000 */
[----:B------:R-:W-:Y:S01]  /*2650*/  FMUL.FTZ R46, R46, UR8 ;  /* 0x000000082e2e7c20 */ /* 0x000fe20008410000 */
[----:B------:R1:W-:Y:S01]  /*2660*/  MUFU.TANH R113, R2 ;  /* 0x0000000200717308 */ /* 0x0003e20000002400 */
[----:B------:R-:W-:Y:S07]  /*2670*/  HMMA.16816.F32 R32, R8, R74, RZ ;  /* 0x0000004a0820723c */ /* 0x000fee00000018ff */
[----:B------:R-:W3:Y:S01]  /*2680*/  MUFU.TANH R80, R44 ;  /* 0x0000002c00507308 */ /* 0x000ee20000002400 */
[----:B------:R-:W-:Y:S03]  /*2690*/  HMMA.16816.F32 R28, R4, R48, R28 ;  /* 0x00000030041c723c */ /* 0x000fe6000000181c */
[----:B------:R-:W-:Y:S01]  /*26a0*/  FMUL.FTZ R76, R76, UR8 ;  /* 0x000000084c4c7c20 */ /* 0x000fe20008410000 */
[----:B------:R-:W-:-:S03]  /*26b0*/  FMUL.FTZ R77, R77, UR8 ;  /* 0x000000084d4d7c20 */ /* 0x000fc60008410000 */
[----:B------:R-:W-:Y:S01]  /*26c0*/  MUFU.TANH R121, R45 ;  /* 0x0000002d00797308 */ /* 0x000fe20000002400 */
[----:B------:R-:W-:Y:S07]  /*26d0*/  HMMA.16816.F32 R24, R12, R26, RZ ;  /* 0x0000001a0c18723c */ /* 0x000fee00000018ff */
[----:B------:R4:W-:Y:S01]  /*26e0*/  MUFU.TANH R102, R46 ;  /* 0x0000002e00667308 */ /* 0x0009e20000002400 */
[C---:B------:R-:W-:Y:S03]  /*26f0*/  HMMA.16816.F32 R8, R4.reuse, R82, R32 ;  /* 0x000000520408723c */ /* 0x040fe60000001820 */
[----:B------:R-:W-:Y:S01]  /*2700*/  FMUL.FTZ R29, R29, UR8 ;  /* 0x000000081d1d7c20 */ /* 0x000fe20008410000 */
[----:B------:R-:W-:Y:S01]  /*2710*/  FMUL.FTZ R30, R30, UR8 ;  /* 0x000000081e1e7c20 */ /* 0x000fe20008410000 */
[----:B------:R-:W-:Y:S01]  /*2720*/  FMUL.FTZ R31, R31, UR8 ;  /* 0x000000081f1f7c20 */ /* 0x000fe20008410000 */
[----:B-1----:R-:W-:Y:S01]  /*2730*/  FMUL.FTZ R2, R28, UR8 ;  /* 0x000000081c027c20 */ /* 0x002fe20008410000 */
[----:B------:R-:W-:Y:S01]  /*2740*/  MUFU.TANH R131, R29 ;  /* 0x0000001d00837308 */ /* 0x000fe20000002400 */
[----:B------:R-:W-:Y:S07]  /*2750*/  HMMA.16816.F32 R104, R4, R42, R36 ;  /* 0x0000002a0468723c */ /* 0x000fee0000001824 */
[----:B------:R-:W-:Y:S01]  /*2760*/  MUFU.TANH R129, R30 ;  /* 0x0000001e00817308 */ /* 0x000fe20000002400 */
[----:B----4-:R-:W-:Y:S07]  /*2770*/  HMMA.16816.F32 R44, R12, R58, RZ ;  /* 0x0000003a0c2c723c */ /* 0x010fee00000018ff */
[----:B------:R1:W-:Y:S08]  /*2780*/  MUFU.TANH R124, R31 ;  /* 0x0000001f007c7308 */ /* 0x0003f00000002400 */
[----:B------:R4:W-:Y:S05]  /*2790*/  MUFU.TANH R132, R2 ;  /* 0x0000000200847308 */ /* 0x0009ea0000002400 */
[----:B------:R-:W-:Y:S03]  /*27a0*/  HMMA.16816.F32 R88, R16, R66, R44 ;  /* 0x000000421058723c */ /* 0x000fe6000000182c */
[----:B------:R-:W-:Y:S05]  /*27b0*/  MUFU.TANH R101, R55 ;  /* 0x0000003700657308 */ /* 0x000fea0000002400 */
[----:B-1----:R-:W-:Y:S03]  /*27c0*/  HMMA.16816.F32 R28, R12, R74, RZ ;  /* 0x0000004a0c1c723c */ /* 0x002fe600000018ff */
[----:B------:R-:W-:Y:S01]  /*27d0*/  MUFU.TANH R144, R76 ;  /* 0x0000004c00907308 */ /* 0x000fe20000002400 */
[----:B----4-:R-:W-:-:S04]  /*27e0*/  FMUL.FTZ R2, R78, UR8 ;  /* 0x000000084e027c20 */ /* 0x010fc80008410000 */
[----:B------:R-:W-:Y:S03]  /*27f0*/  HMMA.16816.F32 R12, R12, R22, RZ ;  /* 0x000000160c0c723c */ /* 0x000fe600000018ff */
[----:B------:R1:W-:Y:S05]  /*2800*/  MUFU.TANH R135, R2 ;  /* 0x0000000200877308 */ /* 0x0003ea0000002400 */
[----:B------:R-:W-:Y:S01]  /*2810*/  HMMA.16816.F32 R20, R4, R66, R60 ;  /* 0x000000420414723c */ /* 0x000fe2000000183c */
[----:B------:R-:W-:Y:S02]  /*2820*/  LOP3.LUT R4, R114, 0x7, RZ, 0xc0, !PT ;  /* 0x0000000772047812 */ /* 0x000fe400078ec0ff */
[----:B------:R-:W-:Y:S01]  /*2830*/  SHF.L.U32 R5, R84, 0x1, RZ ;  /* 0x0000000154057819 */ /* 0x000fe200000006ff */
[----:B------:R-:W-:Y:S01]  /*2840*/  MUFU.TANH R126, R77 ;  /* 0x0000004d007e7308 */ /* 0x000fe20000002400 */
[----:B------:R-:W-:Y:S01]  /*2850*/  IADD3 R3, PT, PT, R3, -R110, R4 ;  /* 0x8000006e03037210 */ /* 0x000fe20007ffe004 */
[----:B------:R-:W-:Y:S01]  /*2860*/  FMUL.FTZ R4, R11, UR8 ;  /* 0x000000080b047c20 */ /* 0x000fe20008410000 */
[----:B------:R-:W-:Y:S01]  /*2870*/  LOP3.LUT R5, R5, 0x6, RZ, 0xc0, !PT ;  /* 0x0000000605057812 */ /* 0x000fe200078ec0ff */
[----:B------:R-:W-:Y:S01]  /*2880*/  HMMA.16816.F32 R92, R16, R82, R28 ;  /* 0x00000052105c723c */ /* 0x000fe2000000181c */
[----:B-1----:R-:W-:-:S03]  /*2890*/  FMUL.FTZ R2, R79, UR8 ;  /* 0x000000084f027c20 */ /* 0x002fc60008410000 */
[----:B------:R1:W-:Y:S04]  /*28a0*/  MUFU.TANH R112, R4 ;  /* 0x0000000400707308 */ /* 0x0003e80000002400 */
[----:B------:R-:W-:Y:S01]  /*28b0*/  HMMA.16816.F32 R72, R16, R42, R12 ;  /* 0x0000002a1048723c */ /* 0x000fe2000000180c */
[----:B------:R-:W-:Y:S02]  /*28c0*/  IADD3 R15, PT, PT, R3, UR24, R100 ;  /* 0x00000018030f7c10 */ /* 0x000fe4000fffe064 */
[----:B------:R-:W-:Y:S01]  /*28d0*/  FMUL.FTZ R7, R20, UR8 ;  /* 0x0000000814077c20 */ /* 0x000fe20008410000 */
[----:B------:R-:W-:Y:S01]  /*28e0*/  FMUL.FTZ R6, R21, UR8 ;  /* 0x0000000815067c20 */ /* 0x000fe20008410000 */
[----:B------:R4:W-:Y:S01]  /*28f0*/  MUFU.TANH R133, R2 ;  /* 0x0000000200857308 */ /* 0x0009e20000002400 */
[----:B------:R-:W-:-:S02]  /*2900*/  VIMNMX R3, PT, PT, R15, R100, PT ;  /* 0x000000640f037248 */ /* 0x000fc40003fe0100 */
[----:B------:R-:W-:Y:S05]  /*2910*/  HMMA.16816.F32 R84, R16, R50, R24 ;  /* 0x000000321054723c */ /* 0x000fea0000001818 */
[----:B------:R-:W-:Y:S01]  /*2920*/  MUFU.TANH R114, R6 ;  /* 0x0000000600727308 */ /* 0x000fe20000002400 */
[----:B-1----:R-:W-:-:S07]  /*2930*/  FMUL.FTZ R4, R23, UR8 ;  /* 0x0000000817047c20 */ /* 0x002fce0008410000 */
[----:B------:R1:W-:Y:S01]  /*2940*/  MUFU.TANH R125, R4 ;  /* 0x00000004007d7308 */ /* 0x0003e20000002400 */
[----:B----4-:R-:W-:-:S07]  /*2950*/  FMUL.FTZ R2, R8, UR8 ;  /* 0x0000000808027c20 */ /* 0x010fce0008410000 */
[----:B------:R4:W-:Y:S01]  /*2960*/  MUFU.TANH R123, R2 ;  /* 0x00000002007b7308 */ /* 0x0009e20000002400 */
        /* <DEDUP_REMOVED lines=8> */
[----:B-1----:R-:W-:Y:S01]  /*29f0*/  FMUL.FTZ R4, R104, UR8 ;  /* 0x0000000868047c20 */ /* 0x002fe20008410000 */
[----:B----4-:R-:W-:Y:S02]  /*2a00*/  IMAD R2, R109, 0x80, R5 ;  /* 0x000000806d027824 */ /* 0x010fe400078e0205 */
[----:B------:R-:W-:-:S04]  /*2a10*/  FMUL.FTZ R5, R22, UR8 ;  /* 0x0000000816057c20 */ /* 0x000fc80008410000 */
[----:B------:R-:W-:Y:S01]  /*2a20*/  MUFU.TANH R109, R7 ;  /* 0x00000007006d7308 */ /* 0x000fe20000002400 */
[C---:B------:R-:W-:Y:S01]  /*2a30*/  VIADD R20, R2.reuse, 0x10 ;  /* 0x0000001002147836 */ /* 0x040fe20000000000 */
[C---:B------:R-:W-:Y:S01]  /*2a40*/  IADD3 R17, PT, PT, R2.reuse, 0x1, RZ ;  /* 0x0000000102117810 */ /* 0x040fe20007ffe0ff */
[C---:B------:R-:W-:Y:S01]  /*2a50*/  VIADD R18, R2.reuse, 0x8 ;  /* 0x0000000802127836 */ /* 0x040fe20000000000 */
[C---:B------:R-:W-:Y:S01]  /*2a60*/  IADD3 R19, PT, PT, R2.reuse, 0x9, RZ ;  /* 0x0000000902137810 */ /* 0x040fe20007ffe0ff */
[C---:B------:R-:W-:Y:S01]  /*2a70*/  VIADD R21, R2.reuse, 0x18 ;  /* 0x0000001802157836 */ /* 0x040fe20000000000 */
[-C--:B------:R-:W-:Y:S01]  /*2a80*/  ISETP.GE.AND P3, PT, R17, R3.reuse, PT ;  /* 0x000000031100720c */ /* 0x080fe20003f66270 */
[----:B------:R-:W-:Y:S01]  /*2a90*/  VIADD R24, R2, 0x20 ;  /* 0x0000002002187836 */ /* 0x000fe20000000000 */
[-C--:B------:R-:W-:Y:S01]  /*2aa0*/  ISETP.GE.AND P4, PT, R20, R3.reuse, PT ;  /* 0x000000031400720c */ /* 0x080fe20003f86270 */
[C---:B------:R-:W-:Y:S01]  /*2ab0*/  VIADD R29, R2.reuse, 0x28 ;  /* 0x00000028021d7836 */ /* 0x040fe20000000000 */
[----:B------:R-:W-:Y:S01]  /*2ac0*/  FSEL R27, R119, -INF , !P3 ;  /* 0xff800000771b7808 */ /* 0x000fe20005800000 */
[----:B------:R-:W-:Y:S01]  /*2ad0*/  VIADD R31, R2, 0x30 ;  /* 0x00000030021f7836 */ /* 0x000fe20000000000 */
[----:B------:R1:W-:Y:S01]  /*2ae0*/  MUFU.TANH R119, R4 ;  /* 0x0000000400777308 */ /* 0x0003e20000002400 */
[----:B------:R-:W-:Y:S01]  /*2af0*/  FSEL R49, R120, -INF , !P4 ;  /* 0xff80000078317808 */ /* 0x000fe20006000000 */
[C---:B------:R-:W-:Y:S01]  /*2b00*/  VIADD R33, R2.reuse, 0x38 ;  /* 0x0000003802217836 */ /* 0x040fe20000000000 */
[CC--:B------:R-:W-:Y:S01]  /*2b10*/  ISETP.GE.AND P1, PT, R2.reuse, R3.reuse, PT ;  /* 0x000000030200720c */ /* 0x0c0fe20003f26270 */
[----:B------:R-:W-:Y:S01]  /*2b20*/  VIADD R34, R2, 0x40 ;  /* 0x0000004002227836 */ /* 0x000fe20000000000 */
[-C--:B------:R-:W-:Y:S01]  /*2b30*/  ISETP.GE.AND P2, PT, R18, R3.reuse, PT ;  /* 0x000000031200720c */ /* 0x080fe20003f46270 */
[C---:B------:R-:W-:Y:S01]  /*2b40*/  VIADD R40, R2.reuse, 0x50 ;  /* 0x0000005002287836 */ /* 0x040fe20000000000 */
[C---:B------:R-:W-:Y:S01]  /*2b50*/  IADD3 R22, PT, PT, R2.reuse, 0x11, RZ ;  /* 0x0000001102167810 */ /* 0x040fe20007ffe0ff */
[----:B------:R4:W-:Y:S01]  /*2b60*/  MUFU.TANH R110, R5 ;  /* 0x00000005006e7308 */ /* 0x0009e20000002400 */
[----:B------:R-:W-:Y:S01]  /*2b70*/  ISETP.GE.AND P5, PT, R19, R3, PT ;  /* 0x000000031300720c */ /* 0x000fe20003fa6270 */
[C---:B------:R-:W-:Y:S01]  /*2b80*/  VIADD R41, R2.reuse, 0x60 ;  /* 0x0000006002297836 */ /* 0x040fe20000000000 */
[----:B------:R-:W-:Y:S01]  /*2b90*/  FSEL R25, R217, -INF , !P1 ;  /* 0xff800000d9197808 */ /* 0x000fe20004800000 */
[----:B------:R-:W-:Y:S01]  /*2ba0*/  VIADD R43, R2, 0x48 ;  /* 0x00000048022b7836 */ /* 0x000fe20000000000 */
[----:B------:R-:W-:Y:S01]  /*2bb0*/  FSEL R28, R216, -INF , !P2 ;  /* 0xff800000d81c7808 */ /* 0x000fe20005000000 */
[C---:B------:R-:W-:Y:S01]  /*2bc0*/  VIADD R47, R2.reuse, 0x58 ;  /* 0x00000058022f7836 */ /* 0x040fe20000000000 */
[C---:B------:R-:W-:Y:S01]  /*2bd0*/  IADD3 R23, PT, PT, R2.reuse, 0x19, RZ ;  /* 0x0000001902177810 */ /* 0x040fe20007ffe0ff */
[----:B------:R-:W-:-:S02]  /*2be0*/  VIADD R50, R2, 0x68 ;  /* 0x0000006802327836 */ /* 0x000fc40000000000 */
[----:B-1----:R-:W-:Y:S01]  /*2bf0*/  FMUL.FTZ R4, R105, UR8 ;  /* 0x0000000869047c20 */ /* 0x002fe20008410000 */
[-C--:B------:R-:W-:Y:S01]  /*2c00*/  ISETP.GE.AND P0, PT, R22, R3.reuse, PT ;  /* 0x000000031600720c */ /* 0x080fe20003f06270 */
[C---:B------:R-:W-:Y:S01]  /*2c10*/  VIADD R59, R2.reuse, 0x78 ;  /* 0x00000078023b7836 */ /* 0x040fe20000000000 */
[-C--:B------:R-:W-:Y:S01]  /*2c20*/  ISETP.GE.AND P6, PT, R21, R3.reuse, PT ;  /* 0x000000031500720c */ /* 0x080fe20003fc6270 */
[----:B------:R1:W-:Y:S01]  /*2c30*/  MUFU.TANH R120, R4 ;  /* 0x0000000400787308 */ /* 0x0003e20000002400 */
[----:B------:R-:W-:Y:S01]  /*2c40*/  FSEL R37, R215, -INF , !P5 ;  /* 0xff800000d7257808 */ /* 0x000fe20006800000 */
[C---:B------:R-:W-:Y:S01]  /*2c50*/  VIADD R45, R2.reuse, 0x70 ;  /* 0x00000070022d7836 */ /* 0x040fe20000000000 */
[----:B------:R-:W-:Y:S01]  /*2c60*/  IADD3 R26, PT, PT, R2, 0x21, RZ ;  /* 0x00000021021a7810 */ /* 0x000fe20007ffe0ff */
[----:B----4-:R-:W-:Y:S01]  /*2c70*/  FMUL.FTZ R5, R89, UR8 ;  /* 0x0000000859057c20 */ /* 0x010fe20008410000 */
[-C--:B------:R-:W-:Y:S02]  /*2c80*/  ISETP.GE.AND P1, PT, R23, R3.reuse, PT ;  /* 0x000000031700720c */ /* 0x080fe40003f26270 */
[----:B------:R-:W-:Y:S01]  /*2c90*/  ISETP.GE.AND P3, PT, R24, R3, PT ;  /* 0x000000031800720c */ /* 0x000fe20003f66270 */
[----:B------:R4:W-:Y:S01]  /*2ca0*/  MUFU.TANH R71, R5 ;  /* 0x0000000500477308 */ /* 0x0009e20000002400 */
[----:B------:R-:W-:-:S02]  /*2cb0*/  FSEL R51, R214, -INF , !P0 ;  /* 0xff800000d6337808 */ /* 0x000fc40004000000 */
[----:B------:R-:W-:Y:S02]  /*2cc0*/  FSEL R52, R213, -INF , !P6 ;  /* 0xff800000d5347808 */ /* 0x000fe40007000000 */
[----:B------:R-:W-:Y:S02]  /*2cd0*/  IADD3 R32, PT, PT, R2, 0x29, RZ ;  /* 0x0000002902207810 */ /* 0x000fe40007ffe0ff */
[-C--:B------:R-:W-:Y:S01]  /*2ce0*/  ISETP.GE.AND P2, PT, R26, R3.reuse, PT ;  /* 0x000000031a00720c */ /* 0x080fe20003f46270 */
[----:B-1----:R-:W-:Y:S01]  /*2cf0*/  FMUL.FTZ R4, R92, UR8 ;  /* 0x000000085c047c20 */ /* 0x002fe20008410000 */
[----:B------:R-:W-:Y:S02]  /*2d00*/  ISETP.GE.AND P5, PT, R29, R3, PT ;  /* 0x000000031d00720c */ /* 0x000fe40003fa6270 */
[----:B------:R-:W-:Y:S01]  /*2d10*/  FSEL R53, R212, -INF , !P1 ;  /* 0xff800000d4357808 */ /* 0x000fe20004800000 */
[----:B------:R1:W3:Y:S01]  /*2d20*/  MUFU.TANH R6, R4 ;  /* 0x0000000400067308 */ /* 0x0002e20000002400 */
[----:B------:R-:W-:-:S02]  /*2d30*/  FSEL R54, R211, -INF , !P3 ;  /* 0xff800000d3367808 */ /* 0x000fc40005800000 */
[----:B------:R-:W-:Y:S01]  /*2d40*/  IADD3 R30, PT, PT, R2, 0x31, RZ ;  /* 0x00000031021e7810 */ /* 0x000fe20007ffe0ff */
[----:B----4-:R-:W-:Y:S01]  /*2d50*/  FMUL.FTZ R5, R84, UR8 ;  /* 0x0000000854057c20 */ /* 0x010fe20008410000 */
[-C--:B------:R-:W-:Y:S02]  /*2d60*/  ISETP.GE.AND P4, PT, R32, R3.reuse, PT ;  /* 0x000000032000720c */ /* 0x080fe40003f86270 */
[----:B------:R-:W-:Y:S01]  /*2d70*/  ISETP.GE.AND P0, PT, R31, R3, PT ;  /* 0x000000031f00720c */ /* 0x000fe20003f06270 */
[----:B------:R4:W-:Y:S01]  /*2d80*/  MUFU.TANH R7, R5 ;  /* 0x0000000500077308 */ /* 0x0009e20000002400 */
[----:B------:R-:W-:Y:S02]  /*2d90*/  FSEL R55, R208, -INF , !P2 ;  /* 0xff800000d0377808 */ /* 0x000fe40005000000 */
[----:B------:R-:W-:Y:S02]  /*2da0*/  FSEL R56, R207, -INF , !P5 ;  /* 0xff800000cf387808 */ /* 0x000fe40006800000 */
[----:B------:R-:W-:-:S02]  /*2db0*/  IADD3 R36, PT, PT, R2, 0x41, RZ ;  /* 0x0000004102247810 */ /* 0x000fc40007ffe0ff */
[----:B------:R-:W-:Y:S01]  /*2dc0*/  IADD3 R35, PT, PT, R2, 0x39, RZ ;  /* 0x0000003902237810 */ /* 0x000fe20007ffe0ff */
[----:B-1----:R-:W-:Y:S01]  /*2dd0*/  FMUL.FTZ R4, R93, UR8 ;  /* 0x000000085d047c20 */ /* 0x002fe20008410000 */
[-C--:B------:R-:W-:Y:S02]  /*2de0*/  ISETP.GE.AND P6, PT, R30, R3.reuse, PT ;  /* 0x000000031e00720c */ /* 0x080fe40003fc6270 */
[-C--:B------:R-:W-:Y:S01]  /*2df0*/  ISETP.GE.AND P1, PT, R33, R3.reuse, PT ;  /* 0x000000032100720c */ /* 0x080fe20003f26270 */
[----:B------:R1:W3:Y:S01]  /*2e00*/  MUFU.TANH R68, R4 ;  /* 0x0000000400447308 */ /* 0x0002e20000002400 */
[----:B------:R-:W-:Y:S02]  /*2e10*/  FSEL R58, R202, -INF , !P4 ;  /* 0xff800000ca3a7808 */ /* 0x000fe40006000000 */
[----:B------:R-:W-:Y:S01]  /*2e20*/  FSEL R60, R193, -INF , !P0 ;  /* 0xff800000c13c7808 */ /* 0x000fe20004000000 */
[----:B----4-:R-:W-:Y:S01]  /*2e30*/  FMUL.FTZ R5, R85, UR8 ;  /* 0x0000000855057c20 */ /* 0x010fe20008410000 */
[----:B------:R-:W-:-:S02]  /*2e40*/  ISETP.GE.AND P5, PT, R36, R3, PT ;  /* 0x000000032400720c */ /* 0x000fc40003fa6270 */
[-C--:B------:R-:W-:Y:S01]  /*2e50*/  ISETP.GE.AND P3, PT, R35, R3.reuse, PT ;  /* 0x000000032300720c */ /* 0x080fe20003f66270 */
[----:B------:R4:W-:Y:S01]  /*2e60*/  MUFU.TANH R76, R5 ;  /* 0x00000005004c7308 */ /* 0x0009e20000002400 */
[-C--:B------:R-:W-:Y:S02]  /*2e70*/  ISETP.GE.AND P2, PT, R34, R3.reuse, PT ;  /* 0x000000032200720c */ /* 0x080fe40003f46270 */
[----:B------:R-:W-:Y:S02]  /*2e80*/  FSEL R62, R190, -INF , !P6 ;  /* 0xff800000be3e7808 */ /* 0x000fe40007000000 */
[----:B-----5:R-:W-:Y:S02]  /*2e90*/  FSEL R63, R154, -INF , !P1 ;  /* 0xff8000009a3f7808 */ /* 0x020fe40004800000 */
[----:B------:R-:W-:Y:S01]  /*2ea0*/  IADD3 R39, PT, PT, R2, 0x51, RZ ;  /* 0x0000005102277810 */ /* 0x000fe20007ffe0ff */
[----:B-1----:R-:W-:Y:S01]  /*2eb0*/  FMUL.FTZ R4, R88, UR8 ;  /* 0x0000000858047c20 */ /* 0x002fe20008410000 */
[----:B------:R-:W-:-:S02]  /*2ec0*/  ISETP.GE.AND P4, PT, R40, R3, PT ;  /* 0x000000032800720c */ /* 0x000fc40003f86270 */
[-C--:B------:R-:W-:Y:S01]  /*2ed0*/  ISETP.GE.AND P6, PT, R41, R3.reuse, PT ;  /* 0x000000032900720c */ /* 0x080fe20003fc6270 */
[----:B------:R1:W5:Y:S01]  /*2ee0*/  MUFU.TANH R69, R4 ;  /* 0x0000000400457308 */ /* 0x0003620000002400 */
[----:B--2---:R-:W-:Y:S02]  /*2ef0*/  FSEL R67, R151, -INF , !P5 ;  /* 0xff80000097437808 */ /* 0x004fe40006800000 */
[----:B------:R-:W-:Y:S01]  /*2f00*/  IADD3 R44, PT, PT, R2, 0x49, RZ ;  /* 0x00000049022c7810 */ /* 0x000fe20007ffe0ff */
[----:B----4-:R-:W-:Y:S01]  /*2f10*/  FMUL.FTZ R5, R72, UR8 ;  /* 0x0000000848057c20 */ /* 0x010fe20008410000 */
[----:B------:R-:W-:Y:S02]  /*2f20*/  FSEL R64, R153, -INF , !P3 ;  /* 0xff80000099407808 */ /* 0x000fe40005800000 */
[----:B------:R-:W-:Y:S02]  /*2f30*/  FSEL R65, R152, -INF , !P2 ;  /* 0xff80000098417808 */ /* 0x000fe40005000000 */
[----:B------:R-:W-:-:S02]  /*2f40*/  ISETP.GE.AND P5, PT, R43, R3, PT ;  /* 0x000000032b00720c */ /* 0x000fc40003fa6270 */
[----:B------:R-:W-:Y:S02]  /*2f50*/  ISETP.GE.AND P0, PT, R39, R3, PT ;  /* 0x000000032700720c */ /* 0x000fe40003f06270 */
[----:B------:R-:W-:Y:S02]  /*2f60*/  FSEL R70, R136, -INF , !P4 ;  /* 0xff80000088467808 */ /* 0x000fe40006000000 */
[----:B---3--:R-:W-:Y:S02]  /*2f70*/  FSEL R82, R80, -INF , !P6 ;  /* 0xff80000050527808 */ /* 0x008fe40007000000 */
[----:B-1----:R-:W-:Y:S01]  /*2f80*/  FMNMX3.FTZ R4, R25, R27, R28, !PT ;  /* 0x0000001b19047276 */ /* 0x002fe2000781001c */
[----:B------:R1:W2:Y:S01]  /*2f90*/  MUFU.TANH R80, R5 ;  /* 0x0000000500507308 */ /* 0x0002a20000002400 */
[----:B------:R-:W-:Y:S02]  /*2fa0*/  ISETP.GE.AND P4, PT, R44, R3, PT ;  /* 0x000000032c00720c */ /* 0x000fe40003f86270 */
[----:B------:R-:W-:-:S02]  /*2fb0*/  FMNMX3.FTZ R4, R4, R37, R49, !PT ;  /* 0x0000002504047276 */ /* 0x000fc40007810031 */
[----:B------:R-:W-:Y:S02]  /*2fc0*/  FSEL R66, R6, -INF , !P5 ;  /* 0xff80000006427808 */ /* 0x000fe40006800000 */
[----:B------:R-:W-:Y:S02]  /*2fd0*/  FMNMX3.FTZ R4, R4, R51, R52, !PT ;  /* 0x0000003304047276 */ /* 0x000fe40007810034 */
[----:B------:R-:W-:Y:S02]  /*2fe0*/  FSEL R77, R137, -INF , !P0 ;  /* 0xff800000894d7808 */ /* 0x000fe40004000000 */
[----:B------:R-:W-:Y:S02]  /*2ff0*/  FMNMX3.FTZ R4, R4, R53, R54, !PT ;  /* 0x0000003504047276 */ /* 0x000fe40007810036 */
[----:B------:R-:W-:Y:S02]  /*3000*/  IADD3 R48, PT, PT, R2, 0x59, RZ ;  /* 0x0000005902307810 */ /* 0x000fe40007ffe0ff */
[----:B------:R-:W-:-:S02]  /*3010*/  FMNMX3.FTZ R4, R4, R55, R56, !PT ;  /* 0x0000003704047276 */ /* 0x000fc40007810038 */
[----:B------:R-:W-:Y:S01]  /*3020*/  ISETP.GE.AND P0, PT, R47, R3, PT ;  /* 0x000000032f00720c */ /* 0x000fe20003f06270 */
[----:B-1----:R-:W-:Y:S01]  /*3030*/  FMUL.FTZ R5, R73, UR8 ;  /* 0x0000000849057c20 */ /* 0x002fe20008410000 */
[----:B------:R-:W-:Y:S02]  /*3040*/  FMNMX3.FTZ R4, R4, R58, R60, !PT ;  /* 0x0000003a04047276 */ /* 0x000fe4000781003c */
[----:B------:R-:W-:Y:S02]  /*3050*/  FSEL R68, R68, -INF , !P4 ;  /* 0xff80000044447808 */ /* 0x000fe40006000000 */
[----:B------:R-:W-:Y:S01]  /*3060*/  FMNMX3.FTZ R4, R4, R62, R63, !PT ;  /* 0x0000003e04047276 */ /* 0x000fe2000781003f */
[----:B------:R-:W1:Y:S01]  /*3070*/  MUFU.TANH R5, R5 ;  /* 0x0000000500057308 */ /* 0x000e620000002400 */
[----:B------:R-:W-:Y:S02]  /*3080*/  IADD3 R42, PT, PT, R2, 0x61, RZ ;  /* 0x00000061022a7810 */ /* 0x000fe40007ffe0ff */
[----:B------:R-:W-:-:S02]  /*3090*/  FMNMX3.FTZ R4, R4, R64, R65, !PT ;  /* 0x0000004004047276 */ /* 0x000fc40007810041 */
[----:B------:R-:W-:Y:S02]  /*30a0*/  ISETP.GE.AND P6, PT, R48, R3, PT ;  /* 0x000000033000720c */ /* 0x000fe40003fc6270 */
[----:B------:R-:W-:Y:S02]  /*30b0*/  FMNMX3.FTZ R4, R4, R67, R66, !PT ;  /* 0x0000004304047276 */ /* 0x000fe40007810042 */
[----:B-----5:R-:W-:Y:S02]  /*30c0*/  FSEL R69, R69, -INF , !P0 ;  /* 0xff80000045457808 */ /* 0x020fe40004000000 */
[----:B------:R-:W-:Y:S02]  /*30d0*/  FMNMX3.FTZ R4, R4, R68, R70, !PT ;  /* 0x0000004404047276 */ /* 0x000fe40007810046 */
[----:B------:R-:W-:Y:S02]  /*30e0*/  ISETP.GE.AND P1, PT, R42, R3, PT ;  /* 0x000000032a00720c */ /* 0x000fe40003f26270 */
[----:B------:R-:W-:-:S02]  /*30f0*/  IADD3 R46, PT, PT, R2, 0x71, RZ ;  /* 0x00000071022e7810 */ /* 0x000fc40007ffe0ff */
[C---:B------:R-:W-:Y:S02]  /*3100*/  IADD3 R57, PT, PT, R2.reuse, 0x69, RZ ;  /* 0x0000006902397810 */ /* 0x040fe40007ffe0ff */
[----:B------:R-:W-:Y:S02]  /*3110*/  IADD3 R61, PT, PT, R2, 0x79, RZ ;  /* 0x00000079023d7810 */ /* 0x000fe40007ffe0ff */
[----:B------:R-:W-:Y:S02]  /*3120*/  FSEL R71, R71, -INF , !P6 ;  /* 0xff80000047477808 */ /* 0x000fe40007000000 */
[----:B------:R-:W-:Y:S01]  /*3130*/  FMNMX3.FTZ R4, R4, R77, R69, !PT ;  /* 0x0000004d04047276 */ /* 0x000fe20007810045 */
[----:B------:R-:W-:Y:S01]  /*3140*/  BAR.SYNC.DEFER_BLOCKING 0x0 ;  /* 0x0000000000007b1d */ /* 0x000fe20000010000 */
[-C--:B------:R-:W-:Y:S02]  /*3150*/  ISETP.GE.AND P5, PT, R50, R3.reuse, PT ;  /* 0x000000033200720c */ /* 0x080fe40003fa6270 */
[----:B------:R-:W-:-:S02]  /*3160*/  ISETP.GE.AND P0, PT, R59, R3, PT ;  /* 0x000000033b00720c */ /* 0x000fc40003f06270 */
[----:B------:R-:W-:Y:S02]  /*3170*/  FSEL R73, R121, -INF , !P1 ;  /* 0xff80000079497808 */ /* 0x000fe40004800000 */
[-C--:B------:R-:W-:Y:S02]  /*3180*/  ISETP.GE.AND P3, PT, R45, R3.reuse, PT ;  /* 0x000000032d00720c */ /* 0x080fe40003f66270 */
[-C--:B------:R-:W-:Y:S02]  /*3190*/  ISETP.GE.AND P2, PT, R46, R3.reuse, PT ;  /* 0x000000032e00720c */ /* 0x080fe40003f46270 */
[-C--:B------:R-:W-:Y:S02]  /*31a0*/  ISETP.GE.AND P4, PT, R57, R3.reuse, PT ;  /* 0x000000033900720c */ /* 0x080fe40003f86270 */
[----:B------:R-:W-:Y:S02]  /*31b0*/  ISETP.GE.AND P1, PT, R61, R3, PT ;  /* 0x000000033d00720c */ /* 0x000fe40003f26270 */
[----:B------:R-:W-:Y:S01]  /*31c0*/  FMNMX3.FTZ R3, R4, R71, R82, !PT ;  /* 0x0000004704037276 */ /* 0x000fe20007810052 */
[----:B------:R-:W-:Y:S01]  /*31d0*/  FMUL.FTZ R4, R98, UR8 ;  /* 0x0000000862047c20 */ /* 0x000fe20008410000 */
[----:B------:R-:W-:-:S02]  /*31e0*/  FSEL R72, R7, -INF , !P5 ;  /* 0xff80000007487808 */ /* 0x000fc40006800000 */
[----:B--2---:R-:W-:Y:S02]  /*31f0*/  FSEL R80, R80, -INF , !P0 ;  /* 0xff80000050507808 */ /* 0x004fe40004000000 */
[----:B------:R-:W-:Y:S02]  /*3200*/  ISETP.NE.AND P0, PT, R199, 0x1, PT ;  /* 0x00000001c700780c */ /* 0x000fe40003f05270 */
[----:B------:R-:W-:Y:S02]  /*3210*/  FSEL R79, R108, -INF , !P3 ;  /* 0xff8000006c4f7808 */ /* 0x000fe40005800000 */
[----:B------:R-:W-:Y:S01]  /*3220*/  FSEL R76, R76, -INF , !P4 ;  /* 0xff8000004c4c7808 */ /* 0x000fe20006000000 */
[----:B------:R2:W3:Y:S01]  /*3230*/  MUFU.TANH R108, R4 ;  /* 0x00000004006c7308 */ /* 0x0004e20000002400 */
[----:B------:R-:W-:Y:S02]  /*3240*/  FMNMX3.FTZ R3, R3, R73, R72, !PT ;  /* 0x0000004903037276 */ /* 0x000fe40007810048 */
[----:B------:R-:W-:-:S02]  /*3250*/  FSEL R78, R81, -INF , !P2 ;  /* 0xff800000514e7808 */ /* 0x000fc40005000000 */
[----:B------:R-:W-:Y:S02]  /*3260*/  FMNMX3.FTZ R3, R3, R76, R79, !PT ;  /* 0x0000004c03037276 */ /* 0x000fe4000781004f */
[----:B-1----:R-:W-:Y:S02]  /*3270*/  FSEL R81, R5, -INF , !P1 ;  /* 0xff80000005517808 */ /* 0x002fe40004800000 */
[----:B------:R-:W-:-:S04]  /*3280*/  FMNMX3.FTZ R3, R3, R78, R80, !PT ;  /* 0x0000004e03037276 */ /* 0x000fc80007810050 */
[----:B------:R-:W-:Y:S01]  /*3290*/  FMNMX.FTZ R16, R81, R3, !PT ;  /* 0x0000000351107209 */ /* 0x000fe20007810000 */
[----:B------:R-:W-:Y:S06]  /*32a0*/  @!P0 BRA `(.L_x_290) ;  /* 0x0000000000688947 */ /* 0x000fec0003800000 */
[----:B--2---:R-:W-:-:S04]  /*32b0*/  VIADD R4, R199, 0xfffffffe ;  /* 0xfffffffec7047836 */ /* 0x004fc80000000000 */
[C---:B------:R-:W-:Y:S02]  /*32c0*/  IMAD R3, R4.reuse, UR5, RZ ;  /* 0x0000000504037c24 */ /* 0x040fe4000f8e02ff */
[----:B------:R-:W-:-:S04]  /*32d0*/  IMAD.WIDE.U32 R4, R4, UR14, RZ ;  /* 0x0000000e04047c25 */ /* 0x000fc8000f8e00ff */
[----:B------:R-:W-:Y:S01]  /*32e0*/  IMAD.IADD R5, R5, 0x1, R3 ;  /* 0x0000000105057824 */ /* 0x000fe200078e0203 */
[C---:B------:R-:W-:Y:S02]  /*32f0*/  IADD3 R3, P1, PT, R4.reuse, UR25, RZ ;  /* 0x0000001904037c10 */ /* 0x040fe4000ff3e0ff */
[C---:B------:R-:W-:Y:S02]  /*3300*/  LEA R10, P3, R4.reuse, R210, 0x1 ;  /* 0x000000d2040a7211 */ /* 0x040fe400078608ff */
        /* <DEDUP_REMOVED lines=20> */
.L_x_290:
[----:B------:R-:W4:Y:S01]  /*3450*/  SHFL.BFLY PT, R38, R16, 0x2, 0x1f ;  /* 0x0c401f0010267f89 */ /* 0x000f2200000e0000 */
[----:B------:R-:W-:Y:S01]  /*3460*/  FMUL.FTZ R3, R99, UR8 ;  /* 0x0000000863037c20 */ /* 0x000fe20008410000 */
[----:B------:R-:W5:Y:S01]  /*3470*/  LDCU UR9, c[0x0][0x45c] ;  /* 0x00008b80ff0977ac */ /* 0x000f620008000800 */
[----:B-1----:R-:W-:Y:S02]  /*3480*/  VIADDMNMX R6, R15, 0x40, R100, PT ;  /* 0x000000400f067846 */ /* 0x002fe40003800164 */
[----:B------:R1:W-:Y:S01]  /*3490*/  MUFU.TANH R136, R3 ;  /* 0x0000000300887308 */ /* 0x0003e20000002400 */
[----:B------:R-:W-:Y:S02]  /*34a0*/  LOP3.LUT R184, R184, 0x120, R233, 0xf8, !PT ;  /* 0x00000120b8b87812 */ /* 0x000fe400078ef8e9 */
[----:B------:R-:W-:Y:S02]  /*34b0*/  ISETP.GE.AND P4, PT, R17, R6, PT ;  /* 0x000000061100720c */ /* 0x000fe40003f86270 */
[----:B------:R-:W-:Y:S01]  /*34c0*/  LEA R184, R184, UR4, 0x1 ;  /* 0x00000004b8b87c11 */ /* 0x000fe2000f8e08ff */
[----:B-1----:R-:W-:Y:S01]  /*34d0*/  FMUL.FTZ R3, R106, UR8 ;  /* 0x000000086a037c20 */ /* 0x002fe20008410000 */
[----:B----4-:R-:W-:-:S03]  /*34e0*/  FMNMX.FTZ R38, R16, R38, !PT ;  /* 0x0000002610267209 */ /* 0x010fc60007810000 */
[----:B------:R1:W-:Y:S02]  /*34f0*/  MUFU.TANH R151, R3 ;  /* 0x0000000300977308 */ /* 0x0003e40000002400 */
[----:B--2---:R-:W2:Y:S01]  /*3500*/  SHFL.BFLY PT, R4, R38, 0x1, 0x1f ;  /* 0x0c201f0026047f89 */ /* 0x004ea200000e0000 */
[----:B-1----:R-:W-:-:S05]  /*3510*/  FMUL.FTZ R3, R107, UR8 ;  /* 0x000000086b037c20 */ /* 0x002fca0008410000 */
[----:B------:R1:W-:Y:S01]  /*3520*/  MUFU.TANH R137, R3 ;  /* 0x0000000300897308 */ /* 0x0003e20000002400 */
[----:B--2---:R-:W-:Y:S01]  /*3530*/  FMNMX.FTZ R38, R38, R4, !PT ;  /* 0x0000000426267209 */ /* 0x004fe20007810000 */
[----:B------:R-:W-:Y:S01]  /*3540*/  FMUL.FTZ R4, R75, UR8 ;  /* 0x000000084b047c20 */ /* 0x000fe20008410000 */
[----:B------:R-:W-:Y:S02]  /*3550*/  FSEL R75, R200, -INF , !P4 ;  /* 0xff800000c84b7808 */ /* 0x000fe40006000000 */
[----:B------:R-:W-:-:S03]  /*3560*/  FSETP.NEU.FTZ.AND P1, PT, R38, -INF , PT ;  /* 0xff8000002600780b */ /* 0x000fc60003f3d000 */
[----:B------:R-:W-:Y:S01]  /*3570*/  MUFU.TANH R93, R4 ;  /* 0x00000004005d7308 */ /* 0x000fe20000002400 */
[----:B-1----:R-:W-:-:S07]  /*3580*/  FMUL.FTZ R3, R94, UR8 ;  /* 0x000000085e037c20 */ /* 0x002fce0008410000 */
[----:B------:R1:W2:Y:S02]  /*3590*/  MUFU.TANH R99, R3 ;  /* 0x0000000300637308 */ /* 0x0002a40000002400 */
[----:B-1----:R-:W-:-:S06]  /*35a0*/  FMUL.FTZ R3, R95, UR8 ;  /* 0x000000085f037c20 */ /* 0x002fcc0008410000 */
[----:B------:R1:W4:Y:S02]  /*35b0*/  MUFU.TANH R95, R3 ;  /* 0x00000003005f7308 */ /* 0x0003240000002400 */
[----:B-1----:R-:W-:-:S06]  /*35c0*/  FMUL.FTZ R3, R90, UR8 ;  /* 0x000000085a037c20 */ /* 0x002fcc0008410000 */
[----:B------:R1:W3:Y:S02]  /*35d0*/  MUFU.TANH R92, R3 ;  /* 0x00000003005c7308 */ /* 0x0002e40000002400 */
[----:B-1----:R-:W-:-:S06]  /*35e0*/  FMUL.FTZ R3, R91, UR8 ;  /* 0x000000085b037c20 */ /* 0x002fcc0008410000 */
[----:B------:R1:W3:Y:S02]  /*35f0*/  MUFU.TANH R98, R3 ;  /* 0x0000000300627308 */ /* 0x0002e40000002400 */
[----:B-1----:R-:W-:-:S06]  /*3600*/  FMUL.FTZ R3, R86, UR8 ;  /* 0x0000000856037c20 */ /* 0x002fcc0008410000 */
[----:B------:R1:W3:Y:S02]  /*3610*/  MUFU.TANH R97, R3 ;  /* 0x0000000300617308 */ /* 0x0002e40000002400 */
[----:B-1----:R-:W-:-:S06]  /*3620*/  FMUL.FTZ R3, R87, UR8 ;  /* 0x0000000857037c20 */ /* 0x002fcc0008410000 */
[----:B------:R1:W3:Y:S02]  /*3630*/  MUFU.TANH R96, R3 ;  /* 0x0000000300607308 */ /* 0x0002e40000002400 */
[----:B-1----:R-:W-:-:S06]  /*3640*/  FMUL.FTZ R3, R74, UR8 ;  /* 0x000000084a037c20 */ /* 0x002fcc0008410000 */
[----:B------:R5:W1:Y:S02]  /*3650*/  MUFU.TANH R94, R3 ;  /* 0x00000003005e7308 */ /* 0x000a640000002400 */
[----:B-----5:R-:W-:-:S05]  /*3660*/  FMUL.FTZ R3, R38, UR9 ;  /* 0x0000000926037c20 */ /* 0x020fca0008410000 */
[----:B------:R-:W-:Y:S02]  /*3670*/  FSEL R3, R3, RZ, P1 ;  /* 0x000000ff03037208 */ /* 0x000fe40000800000 */
[----:B------:R-:W-:-:S03]  /*3680*/  ISETP.GE.AND P1, PT, R2, R6, PT ;  /* 0x000000060200720c */ /* 0x000fc60003f26270 */
[--C-:B------:R-:W-:Y:S01]  /*3690*/  FFMA.FTZ R4, R25, UR9, -R3.reuse ;  /* 0x0000000919047c23 */ /* 0x100fe20008010803 */
[--C-:B------:R-:W-:Y:S01]  /*36a0*/  FFMA.FTZ R5, R37, UR9, -R3.reuse ;  /* 0x0000000925057c23 */ /* 0x100fe20008010803 */
[----:B------:R-:W-:Y:S02]  /*36b0*/  FSEL R83, R204, -INF , !P1 ;  /* 0xff800000cc537808 */ /* 0x000fe40004800000 */
[----:B------:R5:W-:Y:S08]  /*36c0*/  MUFU.EX2 R216, R4 ;  /* 0x0000000400d87308 */ /* 0x000bf00000000800 */
[----:B------:R2:W-:Y:S01]  /*36d0*/  MUFU.EX2 R223, R5 ;  /* 0x0000000500df7308 */ /* 0x0005e20000000800 */
[----:B-----5:R-:W-:-:S07]  /*36e0*/  FFMA.FTZ R4, R27, UR9, -R3 ;  /* 0x000000091b047c23 */ /* 0x020fce0008010803 */
[----:B------:R5:W1:Y:S01]  /*36f0*/  MUFU.EX2 R213, R4 ;  /* 0x0000000400d57308 */ /* 0x000a620000000800 */
[----:B--2---:R-:W-:-:S07]  /*3700*/  FFMA.FTZ R5, R49, UR9, -R3 ;  /* 0x0000000931057c23 */ /* 0x004fce0008010803 */
[----:B------:R-:W-:Y:S01]  /*3710*/  MUFU.EX2 R228, R5 ;  /* 0x0000000500e47308 */ /* 0x000fe20000000800 */
[----:B-----5:R-:W-:-:S07]  /*3720*/  FFMA.FTZ R4, R28, UR9, -R3 ;  /* 0x000000091c047c23 */ /* 0x020fce0008010803 */
[----:B------:R2:W-:Y:S02]  /*3730*/  MUFU.EX2 R215, R4 ;  /* 0x0000000400d77308 */ /* 0x0005e40000000800 */
[C-C-:B--2---:R-:W-:Y:S02]  /*3740*/  VIADDMNMX R4, R15.reuse, 0x8, R100.reuse, PT ;  /* 0x000000080f047846 */ /* 0x144fe40003800164 */
[----:B------:R-:W-:Y:S02]  /*3750*/  VIADDMNMX R15, R15, 0x48, R100, PT ;  /* 0x000000480f0f7846 */ /* 0x000fe40003800164 */
[CC--:B------:R-:W-:Y:S02]  /*3760*/  ISETP.GE.AND P6, PT, R2.reuse, R4.reuse, PT ;  /* 0x000000040200720c */ /* 0x0c0fe40003fc6270 */
[----:B------:R-:W-:Y:S01]  /*3770*/  ISETP.GE.AND P2, PT, R2, R15, PT ;  /* 0x0000000f0200720c */ /* 0x000fe20003f46270 */
[----:B------:R-:W-:Y:S01]  /*3780*/  FFMA.FTZ R2, R51, UR9, -R3 ;  /* 0x0000000933027c23 */ /* 0x000fe20008010803 */
[----:B------:R-:W-:-:S02]  /*3790*/  ISETP.GE.AND P5, PT, R17, R4, PT ;  /* 0x000000041100720c */ /* 0x000fc40003fa6270 */
[----:B------:R-:W-:Y:S01]  /*37a0*/  FSEL R11, R206, -INF , !P6 ;  /* 0xff800000ce0b7808 */ /* 0x000fe20007000000 */
[----:B------:R2:W-:Y:S01]  /*37b0*/  MUFU.EX2 R227, R2 ;  /* 0x0000000200e37308 */ /* 0x0005e20000000800 */
[C---:B------:R-:W-:Y:S02]  /*37c0*/  ISETP.GE.AND P6, PT, R18.reuse, R6, PT ;  /* 0x000000061200720c */ /* 0x040fe40003fc6270 */
[-C--:B------:R-:W-:Y:S02]  /*37d0*/  ISETP.GE.AND P4, PT, R19, R4.reuse, PT ;  /* 0x000000041300720c */ /* 0x080fe40003f86270 */
[----:B------:R-:W-:Y:S02]  /*37e0*/  FSEL R12, R205, -INF , !P5 ;  /* 0xff800000cd0c7808 */ /* 0x000fe40006800000 */
[C---:B------:R-:W-:Y:S02]  /*37f0*/  ISETP.GE.AND P5, PT, R18.reuse, R4, PT ;  /* 0x000000041200720c */ /* 0x040fe40003fa6270 */
[----:B------:R-:W-:-:S02]  /*3800*/  ISETP.GE.AND P1, PT, R18, R15, PT ;  /* 0x0000000f1200720c */ /* 0x000fc40003f26270 */
[----:B------:R-:W-:Y:S02]  /*3810*/  FSEL R84, R198, -INF , !P2 ;  /* 0xff800000c6547808 */ /* 0x000fe40005000000 */
[----:B------:R-:W-:Y:S02]  /*3820*/  FSEL R74, R196, -INF , !P6 ;  /* 0xff800000c44a7808 */ /* 0x000fe40007000000 */
[----:B------:R-:W-:Y:S01]  /*3830*/  ISETP.GE.AND P2, PT, R19, R6, PT ;  /* 0x000000061300720c */ /* 0x000fe20003f46270 */
[----:B--2---:R-:W-:Y:S01]  /*3840*/  FFMA.FTZ R2, R52, UR9, -R3 ;  /* 0x0000000934027c23 */ /* 0x004fe20008010803 */
[-C--:B------:R-:W-:Y:S02]  /*3850*/  ISETP.GE.AND P6, PT, R20, R4.reuse, PT ;  /* 0x000000041400720c */ /* 0x080fe40003fc6270 */
[----:B------:R-:W-:Y:S01]  /*3860*/  FSEL R8, R183, -INF , !P4 ;  /* 0xff800000b7087808 */ /* 0x000fe20006000000 */
[----:B------:R2:W-:Y:S01]  /*3870*/  MUFU.EX2 R231, R2 ;  /* 0x0000000200e77308 */ /* 0x0005e20000000800 */
[----:B------:R-:W-:-:S02]  /*3880*/  ISETP.GE.AND P4, PT, R22, R4, PT ;  /* 0x000000041600720c */ /* 0x000fc40003f86270 */
[----:B------:R-:W-:Y:S01]  /*3890*/  FSEL R7, R186, -INF , !P5 ;  /* 0xff800000ba077808 */ /* 0x000fe20006800000 */
[----:B------:R-:W-:Y:S01]  /*38a0*/  IMAD.IADD R186, R0, 0x1, R184 ;  /* 0x0000000100ba7824 */ /* 0x000fe200078e02b8 */
[----:B------:R-:W-:Y:S02]  /*38b0*/  FSEL R88, R191, -INF , !P1 ;  /* 0xff800000bf587808 */ /* 0x000fe40004800000 */
[-C--:B------:R-:W-:Y:S02]  /*38c0*/  ISETP.GE.AND P1, PT, R20, R6.reuse, PT ;  /* 0x000000061400720c */ /* 0x080fe40003f26270 */
[----:B------:R-:W-:Y:S02]  /*38d0*/  FSEL R9, R181, -INF , !P6 ;  /* 0xff800000b5097808 */ /* 0x000fe40007000000 */
[----:B------:R-:W-:Y:S02]  /*38e0*/  ISETP.GE.AND P6, PT, R21, R6, PT ;  /* 0x000000061500720c */ /* 0x000fe40003fc6270 */
[----:B------:R-:W-:-:S02]  /*38f0*/  FSEL R13, R180, -INF , !P4 ;  /* 0xff800000b40d7808 */ /* 0x000fc40006000000 */
[----:B------:R-:W-:Y:S01]  /*3900*/  ISETP.GE.AND P4, PT, R21, R4, PT ;  /* 0x000000041500720c */ /* 0x000fe20003f86270 */
[----:B--2---:R-:W-:Y:S01]  /*3910*/  FFMA.FTZ R2, R53, UR9, -R3 ;  /* 0x0000000935027c23 */ /* 0x004fe20008010803 */
[----:B------:R-:W-:Y:S02]  /*3920*/  FSEL R53, R195, -INF , !P2 ;  /* 0xff800000c3357808 */ /* 0x000fe40005000000 */
[----:B------:R-:W-:Y:S01]  /*3930*/  ISETP.GE.AND P2, PT, R22, R6, PT ;  /* 0x000000061600720c */ /* 0x000fe20003f46270 */
[----:B------:R2:W-:Y:S01]  /*3940*/  MUFU.EX2 R226, R2 ;  /* 0x0000000200e27308 */ /* 0x0005e20000000800 */
[----:B------:R-:W-:Y:S02]  /*3950*/  FMNMX3.FTZ R5, R11, R12, R7, !PT ;  /* 0x0000000c0b057276 */ /* 0x000fe40007810007 */
[----:B------:R-:W-:Y:S02]  /*3960*/  ISETP.GE.AND P3, PT, R17, R15, PT ;  /* 0x0000000f1100720c */ /* 0x000fe40003f66270 */
[----:B------:R-:W-:-:S02]  /*3970*/  FSEL R85, R175, -INF , !P1 ;  /* 0xff800000af557808 */ /* 0x000fc40004800000 */
[-C--:B------:R-:W-:Y:S02]  /*3980*/  ISETP.GE.AND P1, PT, R21, R15.reuse, PT ;  /* 0x0000000f1500720c */ /* 0x080fe40003f26270 */
[----:B------:R-:W-:Y:S02]  /*3990*/  FSEL R10, R166, -INF , !P4 ;  /* 0xff800000a60a7808 */ /* 0x000fe40006000000 */
[----:B------:R-:W-:Y:S02]  /*39a0*/  FMNMX3.FTZ R5, R5, R8, R9, !PT ;  /* 0x0000000805057276 */ /* 0x000fe40007810009 */
[----:B------:R-:W-:Y:S02]  /*39b0*/  FSEL R87, R197, -INF , !P3 ;  /* 0xff800000c5577808 */ /* 0x000fe40005800000 */
[----:B------:R-:W-:Y:S01]  /*39c0*/  ISETP.GE.AND P3, PT, R19, R15, PT ;  /* 0x0000000f1300720c */ /* 0x000fe20003f66270 */
[----:B--2---:R-:W-:Y:S01]  /*39d0*/  FFMA.FTZ R2, R54, UR9, -R3 ;  /* 0x0000000936027c23 */ /* 0x004fe20008010803 */
[----:B------:R-:W-:-:S02]  /*39e0*/  ISETP.GE.AND P4, PT, R29, R4, PT ;  /* 0x000000041d00720c */ /* 0x000fc40003f86270 */
[----:B------:R-:W-:Y:S01]  /*39f0*/  FMNMX3.FTZ R5, R5, R13, R10, !PT ;  /* 0x0000000d05057276 */ /* 0x000fe2000781000a */
[----:B------:R2:W-:Y:S01]  /*3a00*/  MUFU.EX2 R230, R2 ;  /* 0x0000000200e67308 */ /* 0x0005e20000000800 */
[----:B------:R-:W-:Y:S02]  /*3a10*/  FSEL R86, R192, -INF , !P3 ;  /* 0xff800000c0567808 */ /* 0x000fe40005800000 */
[-C--:B------:R-:W-:Y:S02]  /*3a20*/  ISETP.GE.AND P5, PT, R20, R15.reuse, PT ;  /* 0x0000000f1400720c */ /* 0x080fe40003fa6270 */
[----:B------:R-:W-:Y:S02]  /*3a30*/  ISETP.GE.AND P3, PT, R22, R15, PT ;  /* 0x0000000f1600720c */ /* 0x000fe40003f66270 */
[----:B------:R-:W-:Y:S02]  /*3a40*/  FSEL R18, R150, -INF , !P4 ;  /* 0xff80000096127808 */ /* 0x000fe40006000000 */
[----:B------:R-:W-:-:S02]  /*3a50*/  FSEL R90, R173, -INF , !P5 ;  /* 0xff800000ad5a7808 */ /* 0x000fc40006800000 */
[----:B------:R-:W-:Y:S02]  /*3a60*/  FSEL R89, R172, -INF , !P3 ;  /* 0xff800000ac597808 */ /* 0x000fe40005800000 */
[C---:B------:R-:W-:Y:S02]  /*3a70*/  ISETP.GE.AND P5, PT, R23.reuse, R6, PT ;  /* 0x000000061700720c */ /* 0x040fe40003fa6270 */
[----:B------:R-:W-:Y:S01]  /*3a80*/  ISETP.GE.AND P3, PT, R23, R15, PT ;  /* 0x0000000f1700720c */ /* 0x000fe20003f66270 */
[----:B--2---:R-:W-:Y:S01]  /*3a90*/  FFMA.FTZ R2, R55, UR9, -R3 ;  /* 0x0000000937027c23 */ /* 0x004fe20008010803 */
[----:B------:R-:W-:Y:S02]  /*3aa0*/  FSEL R55, R174, -INF , !P2 ;  /* 0xff800000ae377808 */ /* 0x000fe40005000000 */
[-C--:B------:R-:W-:Y:S01]  /*3ab0*/  ISETP.GE.AND P2, PT, R23, R4.reuse, PT ;  /* 0x000000041700720c */ /* 0x080fe20003f46270 */
[----:B------:R2:W-:Y:S01]  /*3ac0*/  MUFU.EX2 R232, R2 ;  /* 0x0000000200e87308 */ /* 0x0005e20000000800 */
[----:B------:R-:W-:-:S02]  /*3ad0*/  ISETP.GE.AND P4, PT, R33, R4, PT ;  /* 0x000000042100720c */ /* 0x000fc40003f86270 */
[----:B------:R-:W-:Y:S02]  /*3ae0*/  FSEL R14, R165, -INF , !P2 ;  /* 0xff800000a50e7808 */ /* 0x000fe40005000000 */
[-C--:B------:R-:W-:Y:S02]  /*3af0*/  ISETP.GE.AND P2, PT, R32, R4.reuse, PT ;  /* 0x000000042000720c */ /* 0x080fe40003f46270 */
[----:B------:R-:W-:Y:S02]  /*3b00*/  FSEL R25, R134, -INF , !P4 ;  /* 0xff80000086197808 */ /* 0x000fe40006000000 */
[----:B------:R-:W-:Y:S02]  /*3b10*/  FSEL R19, R149, -INF , !P2 ;  /* 0xff80000095137808 */ /* 0x000fe40005000000 */
[-C--:B------:R-:W-:Y:S02]  /*3b20*/  ISETP.GE.AND P2, PT, R35, R4.reuse, PT ;  /* 0x000000042300720c */ /* 0x080fe40003f46270 */
[----:B------:R-:W-:-:S02]  /*3b30*/  ISETP.GE.AND P4, PT, R40, R4, PT ;  /* 0x000000042800720c */ /* 0x000fc40003f86270 */
[----:B------:R-:W-:Y:S01]  /*3b40*/  FSEL R27, R130, -INF , !P2 ;  /* 0xff800000821b7808 */ /* 0x000fe20005000000 */
[----:B--2---:R-:W-:Y:S01]  /*3b50*/  FFMA.FTZ R2, R56, UR9, -R3 ;  /* 0x0000000938027c23 */ /* 0x004fe20008010803 */
[----:B------:R-:W-:Y:S02]  /*3b60*/  FSEL R56, R170, -INF , !P6 ;  /* 0xff800000aa387808 */ /* 0x000fe40007000000 */
[-C--:B------:R-:W-:Y:S01]  /*3b70*/  ISETP.GE.AND P6, PT, R24, R4.reuse, PT ;  /* 0x000000041800720c */ /* 0x080fe20003fc6270 */
[----:B------:R2:W-:Y:S01]  /*3b80*/  MUFU.EX2 R229, R2 ;  /* 0x0000000200e57308 */ /* 0x0005e20000000800 */
[-C--:B------:R-:W-:Y:S02]  /*3b90*/  ISETP.GE.AND P2, PT, R39, R4.reuse, PT ;  /* 0x000000042700720c */ /* 0x080fe40003f46270 */
[----:B------:R-:W-:Y:S02]  /*3ba0*/  FSEL R16, R161, -INF , !P6 ;  /* 0xff800000a1107808 */ /* 0x000fe40007000000 */
[----:B------:R-:W-:-:S02]  /*3bb0*/  ISETP.GE.AND P6, PT, R31, R4, PT ;  /* 0x000000041f00720c */ /* 0x000fc40003fc6270 */
[----:B------:R-:W-:Y:S02]  /*3bc0*/  FSEL R52, R111, -INF , !P4 ;  /* 0xff8000006f347808 */ /* 0x000fe40006000000 */
[----:B------:R-:W-:Y:S02]  /*3bd0*/  FSEL R20, R143, -INF , !P6 ;  /* 0xff8000008f147808 */ /* 0x000fe40007000000 */
[-C--:B------:R-:W-:Y:S02]  /*3be0*/  ISETP.GE.AND P6, PT, R34, R4.reuse, PT ;  /* 0x000000042200720c */ /* 0x080fe40003fc6270 */
[----:B------:R-:W-:Y:S02]  /*3bf0*/  ISETP.GE.AND P4, PT, R45, R4, PT ;  /* 0x000000042d00720c */ /* 0x000fe40003f86270 */
[----:B------:R-:W-:Y:S01]  /*3c00*/  FSEL R49, R127, -INF , !P6 ;  /* 0xff8000007f317808 */ /* 0x000fe20007000000 */
[----:B--2---:R-:W-:Y:S01]  /*3c10*/  FFMA.FTZ R2, R58, UR9, -R3 ;  /* 0x000000093a027c23 */ /* 0x004fe20008010803 */
[----:B------:R-:W-:-:S02]  /*3c20*/  FSEL R58, R167, -INF , !P1 ;  /* 0xff800000a73a7808 */ /* 0x000fc40004800000 */
[-C--:B------:R-:W-:Y:S01]  /*3c30*/  ISETP.GE.AND P1, PT, R26, R4.reuse, PT ;  /* 0x000000041a00720c */ /* 0x080fe20003f26270 */
[----:B------:R2:W-:Y:S01]  /*3c40*/  MUFU.EX2 R225, R2 ;  /* 0x0000000200e17308 */ /* 0x0005e20000000800 */
[-C--:B------:R-:W-:Y:S02]  /*3c50*/  ISETP.GE.AND P6, PT, R41, R4.reuse, PT ;  /* 0x000000042900720c */ /* 0x080fe40003fc6270 */
[----:B------:R-:W-:Y:S02]  /*3c60*/  FSEL R17, R160, -INF , !P1 ;  /* 0xff800000a0117808 */ /* 0x000fe40004800000 */
[----:B------:R-:W-:Y:S02]  /*3c70*/  ISETP.GE.AND P1, PT, R30, R4, PT ;  /* 0x000000041e00720c */ /* 0x000fe40003f26270 */
[----:B------:R-:W-:Y:S02]  /*3c80*/  FSEL R102, R102, -INF , !P6 ;  /* 0xff80000066667808 */ /* 0x000fe40007000000 */
[----:B------:R-:W-:-:S02]  /*3c90*/  FSEL R23, R142, -INF , !P1 ;  /* 0xff8000008e177808 */ /* 0x000fc40004800000 */
[-C--:B------:R-:W-:Y:S02]  /*3ca0*/  ISETP.GE.AND P1, PT, R36, R4.reuse, PT ;  /* 0x000000042400720c */ /* 0x080fe40003f26270 */
[-C--:B------:R-:W-:Y:S02]  /*3cb0*/  ISETP.GE.AND P6, PT, R43, R4.reuse, PT ;  /* 0x000000042b00720c */ /* 0x080fe40003fc6270 */
[----:B------:R-:W-:Y:S01]  /*3cc0*/  FSEL R28, R128, -INF , !P1 ;  /* 0xff800000801c7808 */ /* 0x000fe20004800000 */
[----:B--2---:R-:W-:Y:S01]  /*3cd0*/  FFMA.FTZ R2, R60, UR9, -R3 ;  /* 0x000000093c027c23 */ /* 0x004fe20008010803 */
[----:B------:R-:W-:Y:S02]  /*3ce0*/  ISETP.GE.AND P1, PT, R42, R4, PT ;  /* 0x000000042a00720c */ /* 0x000fe40003f26270 */
[----:B------:R-:W-:Y:S01]  /*3cf0*/  FSEL R21, R99, -INF , !P6 ;  /* 0xff80000063157808 */ /* 0x000fe20007000000 */
[----:B------:R2:W-:Y:S01]  /*3d00*/  MUFU.EX2 R224, R2 ;  /* 0x0000000200e07308 */ /* 0x0005e20000000800 */
[----:B------:R-:W-:-:S02]  /*3d10*/  FSEL R113, R113, -INF , !P1 ;  /* 0xff80000071717808 */ /* 0x000fc40004800000 */
[-C--:B------:R-:W-:Y:S02]  /*3d20*/  ISETP.GE.AND P1, PT, R44, R4.reuse, PT ;  /* 0x000000042c00720c */ /* 0x080fe40003f26270 */
[----:B------:R-:W-:Y:S02]  /*3d30*/  FSEL R51, R116, -INF , !P2 ;  /* 0xff80000074337808 */ /* 0x000fe40005000000 */
[-C--:B------:R-:W-:Y:S02]  /*3d40*/  ISETP.GE.AND P2, PT, R46, R4.reuse, PT ;  /* 0x000000042e00720c */ /* 0x080fe40003f46270 */
[----:B------:R-:W-:Y:S02]  /*3d50*/  FSEL R161, R103, -INF , !P4 ;  /* 0xff80000067a17808 */ /* 0x000fe40006000000 */
[----:B------:R-:W-:Y:S02]  /*3d60*/  ISETP.GE.AND P4, PT, R47, R4, PT ;  /* 0x000000042f00720c */ /* 0x000fe40003f86270 */
[----:B----4-:R-:W-:-:S02]  /*3d70*/  FSEL R22, R95, -INF , !P1 ;  /* 0xff8000005f167808 */ /* 0x010fc40004800000 */
[----:B------:R-:W-:Y:S01]  /*3d80*/  FSEL R160, R101, -INF , !P2 ;  /* 0xff80000065a07808 */ /* 0x000fe20005000000 */
[----:B--2---:R-:W-:Y:S01]  /*3d90*/  FFMA.FTZ R2, R62, UR9, -R3 ;  /* 0x000000093e027c23 */ /* 0x004fe20008010803 */
[-C--:B------:R-:W-:Y:S02]  /*3da0*/  ISETP.GE.AND P2, PT, R48, R4.reuse, PT ;  /* 0x000000043000720c */ /* 0x080fe40003f46270 */
[----:B---3--:R-:W-:Y:S01]  /*3db0*/  FSEL R91, R92, -INF , !P4 ;  /* 0xff8000005c5b7808 */ /* 0x008fe20006000000 */
[----:B------:R2:W-:Y:S01]  /*3dc0*/  MUFU.EX2 R222, R2 ;  /* 0x0000000200de7308 */ /* 0x0005e20000000800 */
[-C--:B------:R-:W-:Y:S02]  /*3dd0*/  ISETP.GE.AND P1, PT, R50, R4.reuse, PT ;  /* 0x000000043200720c */ /* 0x080fe40003f26270 */
[----:B------:R-:W-:Y:S02]  /*3de0*/  FSEL R92, R98, -INF , !P2 ;  /* 0xff800000625c7808 */ /* 0x000fe40005000000 */
[----:B------:R-:W-:-:S02]  /*3df0*/  ISETP.GE.AND P4, PT, R57, R4, PT ;  /* 0x000000043900720c */ /* 0x000fc40003f86270 */
[----:B------:R-:W-:Y:S02]  /*3e00*/  FSEL R130, R97, -INF , !P1 ;  /* 0xff80000061827808 */ /* 0x000fe40004800000 */
[-C--:B------:R-:W-:Y:S02]  /*3e10*/  ISETP.GE.AND P2, PT, R59, R4.reuse, PT ;  /* 0x000000043b00720c */ /* 0x080fe40003f46270 */
[----:B------:R-:W-:Y:S02]  /*3e20*/  FSEL R149, R96, -INF , !P4 ;  /* 0xff80000060957808 */ /* 0x000fe40006000000 */
[----:B------:R-:W-:Y:S02]  /*3e30*/  ISETP.GE.AND P1, PT, R61, R4, PT ;  /* 0x000000043d00720c */ /* 0x000fe40003f26270 */
[----:B-1----:R-:W-:Y:S01]  /*3e40*/  FSEL R166, R94, -INF , !P2 ;  /* 0xff8000005ea67808 */ /* 0x002fe20005000000 */
[----:B--2---:R-:W-:Y:S01]  /*3e50*/  FFMA.FTZ R2, R63, UR9, -R3 ;  /* 0x000000093f027c23 */ /* 0x004fe20008010803 */
[----:B------:R-:W-:-:S02]  /*3e60*/  FSEL R167, R93, -INF , !P1 ;  /* 0xff8000005da77808 */ /* 0x000fc40004800000 */
[----:B------:R-:W-:Y:S01]  /*3e70*/  FSEL R54, R201, -INF , !P3 ;  /* 0xff800000c9367808 */ /* 0x000fe20005800000 */
[----:B------:R1:W-:Y:S01]  /*3e80*/  MUFU.EX2 R221, R2 ;  /* 0x0000000200dd7308 */ /* 0x0003e20000000800 */
[CC--:B------:R-:W-:Y:S02]  /*3e90*/  ISETP.GE.AND P4, PT, R24.reuse, R6.reuse, PT ;  /* 0x000000061800720c */ /* 0x0c0fe40003f86270 */
[-C--:B------:R-:W-:Y:S02]  /*3ea0*/  ISETP.GE.AND P2, PT, R24, R15.reuse, PT ;  /* 0x0000000f1800720c */ /* 0x080fe40003f46270 */
[----:B------:R-:W-:Y:S02]  /*3eb0*/  ISETP.GE.AND P3, PT, R29, R15, PT ;  /* 0x0000000f1d00720c */ /* 0x000fe40003f66270 */
[----:B------:R-:W-:Y:S02]  /*3ec0*/  FSEL R24, R203, -INF , !P5 ;  /* 0xff800000cb187808 */ /* 0x000fe40006800000 */
[----:B------:R-:W-:-:S02]  /*3ed0*/  ISETP.GE.AND P5, PT, R29, R6, PT ;  /* 0x000000061d00720c */ /* 0x000fc40003fa6270 */
[-C--:B------:R-:W-:Y:S02]  /*3ee0*/  ISETP.GE.AND P1, PT, R26, R6.reuse, PT ;  /* 0x000000061a00720c */ /* 0x080fe40003f26270 */
[----:B------:R-:W-:Y:S02]  /*3ef0*/  FSEL R60, R182, -INF , !P4 ;  /* 0xff800000b63c7808 */ /* 0x000fe40006000000 */
[----:B------:R-:W-:Y:S01]  /*3f00*/  FSEL R63, R176, -INF , !P5 ;  /* 0xff800000b03f7808 */ /* 0x000fe20006800000 */
[----:B-1----:R-:W-:Y:S01]  /*3f10*/  FFMA.FTZ R2, R64, UR9, -R3 ;  /* 0x0000000940027c23 */ /* 0x002fe20008010803 */
[-C--:B------:R-:W-:Y:S02]  /*3f20*/  ISETP.GE.AND P5, PT, R30, R6.reuse, PT ;  /* 0x000000061e00720c */ /* 0x080fe40003fa6270 */
[----:B------:R-:W-:Y:S01]  /*3f30*/  ISETP.GE.AND P6, PT, R26, R15, PT ;  /* 0x0000000f1a00720c */ /* 0x000fe20003fc6270 */
[----:B------:R1:W-:Y:S01]  /*3f40*/  MUFU.EX2 R220, R2 ;  /* 0x0000000200dc7308 */ /* 0x0003e20000000800 */
[----:B------:R-:W-:-:S02]  /*3f50*/  ISETP.GE.AND P4, PT, R32, R6, PT ;  /* 0x000000062000720c */ /* 0x000fc40003f86270 */
[----:B------:R-:W-:Y:S02]  /*3f60*/  FSEL R62, R179, -INF , !P1 ;  /* 0xff800000b33e7808 */ /* 0x000fe40004800000 */
[----:B------:R-:W-:Y:S01]  /*3f70*/  ISETP.GE.AND P1, PT, R32, R15, PT ;  /* 0x0000000f2000720c */ /* 0x000fe20003f26270 */
[----:B-1----:R-:W-:-:S04]  /*3f80*/  FFMA.FTZ R2, R65, UR9, -R3 ;  /* 0x0000000941027c23 */ /* 0x002fc80008010803 */
        /* <DEDUP_REMOVED lines=9> */
[----:B-1----:R-:W-:-:S03]  /*4020*/  FFMA.FTZ R5, R66, UR9, -R3 ;  /* 0x0000000942057c23 */ /* 0x002fc60008010803 */
[----:B------:R-:W-:Y:S01]  /*4030*/  FMNMX3.FTZ R2, R2, R22, R52, !PT ;  /* 0x0000001602027276 */ /* 0x000fe20007810034 */
[----:B------:R1:W-:Y:S03]  /*4040*/  MUFU.EX2 R217, R5 ;  /* 0x0000000500d97308 */ /* 0x0003e60000000800 */
[----:B------:R-:W-:-:S04]  /*4050*/  FMNMX3.FTZ R2, R2, R51, R91, !PT ;  /* 0x0000003302027276 */ /* 0x000fc8000781005b */
[----:B------:R-:W-:Y:S01]  /*4060*/  FMNMX3.FTZ R37, R2, R92, R102, !PT ;  /* 0x0000005c02257276 */ /* 0x000fe20007810066 */
[----:B------:R-:W-:Y:S01]  /*4070*/  FFMA.FTZ R2, R77, UR9, -R3 ;  /* 0x000000094d027c23 */ /* 0x000fe20008010803 */
[----:B------:R-:W-:Y:S02]  /*4080*/  FSEL R77, R162, -INF , !P5 ;  /* 0xff800000a24d7808 */ /* 0x000fe40006800000 */
[----:B------:R-:W-:Y:S01]  /*4090*/  FMNMX3.FTZ R37, R37, R113, R130, !PT ;  /* 0x0000007125257276 */ /* 0x000fe20007810082 */
[----:B------:R2:W-:Y:S01]  /*40a0*/  MUFU.EX2 R211, R2 ;  /* 0x0000000200d37308 */ /* 0x0005e20000000800 */
[----:B------:R-:W-:Y:S02]  /*40b0*/  ISETP.GE.AND P5, PT, R35, R15, PT ;  /* 0x0000000f2300720c */ /* 0x000fe40003fa6270 */
[----:B------:R-:W-:Y:S01]  /*40c0*/  FMNMX3.FTZ R37, R37, R149, R161, !PT ;  /* 0x0000009525257276 */ /* 0x000fe200078100a1 */
[----:B-1----:R-:W-:-:S03]  /*40d0*/  FFMA.FTZ R5, R68, UR9, -R3 ;  /* 0x0000000944057c23 */ /* 0x002fc60008010803 */
[----:B------:R-:W-:Y:S02]  /*40e0*/  FMNMX3.FTZ R37, R37, R160, R166, !PT ;  /* 0x000000a025257276 */ /* 0x000fe400078100a6 */
[----:B------:R-:W-:Y:S01]  /*40f0*/  FSEL R68, R171, -INF , !P4 ;  /* 0xff800000ab447808 */ /* 0x000fe20006000000 */
[----:B------:R1:W-:Y:S01]  /*4100*/  MUFU.EX2 R214, R5 ;  /* 0x0000000500d67308 */ /* 0x0003e20000000800 */
[----:B------:R-:W-:Y:S02]  /*4110*/  FMNMX.FTZ R37, R167, R37, !PT ;  /* 0x00000025a7257209 */ /* 0x000fe40007810000 */
[----:B------:R-:W-:-:S03]  /*4120*/  ISETP.GE.AND P4, PT, R33, R6, PT ;  /* 0x000000062100720c */ /* 0x000fc60003f86270 */
[----:B------:R-:W3:Y:S01]  /*4130*/  SHFL.BFLY PT, R4, R37, 0x2, 0x1f ;  /* 0x0c401f0025047f89 */ /* 0x000ee200000e0000 */
[--C-:B--2---:R-:W-:Y:S01]  /*4140*/  FFMA.FTZ R2, R69, UR9, -R3.reuse ;  /* 0x0000000945027c23 */ /* 0x104fe20008010803 */
[----:B------:R-:W-:Y:S02]  /*4150*/  FSEL R69, R178, -INF , !P2 ;  /* 0xff800000b2457808 */ /* 0x000fe40005000000 */
[----:B------:R-:W-:Y:S01]  /*4160*/  ISETP.GE.AND P2, PT, R31, R6, PT ;  /* 0x000000061f00720c */ /* 0x000fe20003f46270 */
[----:B------:R2:W-:Y:S01]  /*4170*/  MUFU.EX2 R208, R2 ;  /* 0x0000000200d07308 */ /* 0x0005e20000000800 */
[----:B-1----:R-:W-:Y:S01]  /*4180*/  FFMA.FTZ R5, R70, UR9, -R3 ;  /* 0x0000000946057c23 */ /* 0x002fe20008010803 */
[----:B------:R-:W-:Y:S02]  /*4190*/  FSEL R70, R177, -INF , !P6 ;  /* 0xff800000b1467808 */ /* 0x000fe40007000000 */
[----:B------:R-:W-:-:S04]  /*41a0*/  ISETP.GE.AND P6, PT, R31, R15, PT ;  /* 0x0000000f1f00720c */ /* 0x000fc80003fc6270 */
[----:B------:R-:W-:Y:S01]  /*41b0*/  MUFU.EX2 R212, R5 ;  /* 0x0000000500d47308 */ /* 0x000fe20000000800 */
[----:B--2---:R-:W-:Y:S01]  /*41c0*/  FFMA.FTZ R2, R71, UR9, -R3 ;  /* 0x0000000947027c23 */ /* 0x004fe20008010803 */
[----:B------:R-:W-:Y:S02]  /*41d0*/  FSEL R71, R168, -INF , !P3 ;  /* 0xff800000a8477808 */ /* 0x000fe40005800000 */
[----:B---3--:R-:W-:-:S04]  /*41e0*/  FMNMX.FTZ R37, R37, R4, !PT ;  /* 0x0000000425257209 */ /* 0x008fc80007810000 */
[----:B------:R1:W-:Y:S01]  /*41f0*/  MUFU.EX2 R207, R2 ;  /* 0x0000000200cf7308 */ /* 0x0003e20000000800 */
[-C--:B------:R-:W-:Y:S01]  /*4200*/  ISETP.GE.AND P3, PT, R30, R15.reuse, PT ;  /* 0x0000000f1e00720c */ /* 0x080fe20003f66270 */
[----:B------:R-:W2:Y:S03]  /*4210*/  SHFL.BFLY PT, R4, R37, 0x1, 0x1f ;  /* 0x0c201f0025047f89 */ /* 0x000ea600000e0000 */
[----:B------:R-:W-:Y:S02]  /*4220*/  FSEL R93, R159, -INF , !P3 ;  /* 0xff8000009f5d7808 */ /* 0x000fe40005800000 */
[----:B------:R-:W-:Y:S01]  /*4230*/  ISETP.GE.AND P3, PT, R34, R15, PT ;  /* 0x0000000f2200720c */ /* 0x000fe20003f66270 */
[----:B-1----:R-:W-:Y:S01]  /*4240*/  FFMA.FTZ R2, R82, UR9, -R3 ;  /* 0x0000000952027c23 */ /* 0x002fe20008010803 */
[----:B------:R-:W-:Y:S02]  /*4250*/  FSEL R82, R163, -INF , !P6 ;  /* 0xff800000a3527808 */ /* 0x000fe40007000000 */
[----:B------:R-:W-:Y:S01]  /*4260*/  ISETP.GE.AND P6, PT, R34, R6, PT ;  /* 0x000000062200720c */ /* 0x000fe20003fc6270 */
[----:B------:R1:W-:Y:S03]  /*4270*/  MUFU.EX2 R206, R2 ;  /* 0x0000000200ce7308 */ /* 0x0003e60000000800 */
[----:B------:R-:W-:-:S02]  /*4280*/  FSEL R95, R148, -INF , !P6 ;  /* 0xff800000945f7808 */ /* 0x000fc40007000000 */
[----:B------:R-:W-:Y:S02]  /*4290*/  ISETP.GE.AND P6, PT, R39, R6, PT ;  /* 0x000000062700720c */ /* 0x000fe40003fc6270 */
[----:B--2---:R-:W-:Y:S02]  /*42a0*/  FMNMX.FTZ R37, R37, R4, !PT ;  /* 0x0000000425257209 */ /* 0x004fe40007810000 */
[----:B------:R-:W-:Y:S02]  /*42b0*/  FMNMX3.FTZ R4, R84, R87, R88, !PT ;  /* 0x0000005754047276 */ /* 0x000fe40007810058 */
[----:B------:R-:W-:Y:S01]  /*42c0*/  FSEL R104, R140, -INF , !P6 ;  /* 0xff8000008c687808 */ /* 0x000fe20007000000 */
[----:B------:R-:W-:Y:S01]  /*42d0*/  FMUL.FTZ R5, R37, UR9 ;  /* 0x0000000925057c20 */ /* 0x000fe20008410000 */
[----:B------:R-:W-:Y:S01]  /*42e0*/  ISETP.GE.AND P6, PT, R42, R15, PT ;  /* 0x0000000f2a00720c */ /* 0x000fe20003fc6270 */
[----:B-1----:R-:W-:Y:S01]  /*42f0*/  FFMA.FTZ R2, R73, UR9, -R3 ;  /* 0x0000000949027c23 */ /* 0x002fe20008010803 */
[----:B------:R-:W-:-:S02]  /*4300*/  FSEL R73, R164, -INF , !P2 ;  /* 0xff800000a4497808 */ /* 0x000fc40005000000 */
[----:B------:R-:W-:Y:S01]  /*4310*/  ISETP.GE.AND P2, PT, R35, R6, PT ;  /* 0x000000062300720c */ /* 0x000fe20003f46270 */
[----:B------:R1:W-:Y:S01]  /*4320*/  MUFU.EX2 R205, R2 ;  /* 0x0000000200cd7308 */ /* 0x0003e20000000800 */
        /* <DEDUP_REMOVED lines=9> */
[----:B------:R-:W-:-:S04]  /*43c0*/  ISETP.GE.AND P1, PT, R41, R6, PT ;  /* 0x000000062900720c */ /* 0x000fc80003f26270 */
[----:B------:R-:W-:Y:S01]  /*43d0*/  FSEL R111, R132, -INF , !P1 ;  /* 0xff800000846f7808 */ /* 0x000fe20004800000 */
[----:B-1----:R-:W-:Y:S01]  /*43e0*/  FFMA.FTZ R2, R76, UR9, -R3 ;  /* 0x000000094c027c23 */ /* 0x002fe20008010803 */
[----:B------:R-:W-:Y:S02]  /*43f0*/  FSEL R76, R158, -INF , !P4 ;  /* 0xff8000009e4c7808 */ /* 0x000fe40006000000 */
[-C--:B------:R-:W-:Y:S01]  /*4400*/  ISETP.GE.AND P4, PT, R36, R6.reuse, PT ;  /* 0x000000062400720c */ /* 0x080fe20003f86270 */
[----:B------:R1:W-:Y:S01]  /*4410*/  MUFU.EX2 R203, R2 ;  /* 0x0000000200cb7308 */ /* 0x0003e20000000800 */
[----:B------:R-:W-:Y:S02]  /*4420*/  ISETP.GE.AND P1, PT, R46, R6, PT ;  /* 0x000000062e00720c */ /* 0x000fe40003f26270 */
[----:B------:R-:W-:Y:S02]  /*4430*/  FSEL R96, R145, -INF , !P4 ;  /* 0xff80000091607808 */ /* 0x000fe40006000000 */
        /* <DEDUP_REMOVED lines=8> */
[----:B------:R-:W-:Y:S01]  /*44c0*/  ISETP.GE.AND P2, PT, R40, R6, PT ;  /* 0x000000062800720c */ /* 0x000fe20003f46270 */
[----:B------:R1:W-:Y:S01]  /*44d0*/  MUFU.EX2 R202, R2 ;  /* 0x0000000200ca7308 */ /* 0x0003e20000000800 */
[----:B------:R-:W-:Y:S02]  /*44e0*/  FSEL R101, R125, -INF , !P1 ;  /* 0xff8000007d657808 */ /* 0x000fe40004800000 */
[----:B------:R-:W-:Y:S02]  /*44f0*/  FSEL R103, R141, -INF , !P2 ;  /* 0xff8000008d677808 */ /* 0x000fe40005000000 */
[-C--:B------:R-:W-:Y:S02]  /*4500*/  ISETP.GE.AND P2, PT, R41, R15.reuse, PT ;  /* 0x0000000f2900720c */ /* 0x080fe40003f46270 */
[----:B------:R-:W-:Y:S02]  /*4510*/  ISETP.GE.AND P4, PT, R45, R15, PT ;  /* 0x0000000f2d00720c */ /* 0x000fe40003f86270 */
[----:B------:R-:W-:-:S02]  /*4520*/  FSEL R121, R129, -INF , !P2 ;  /* 0xff80000081797808 */ /* 0x000fc40005000000 */
[-C--:B------:R-:W-:Y:S02]  /*4530*/  ISETP.GE.AND P2, PT, R43, R6.reuse, PT ;  /* 0x000000062b00720c */ /* 0x080fe40003f46270 */
[-C--:B------:R-:W-:Y:S02]  /*4540*/  ISETP.GE.AND P1, PT, R61, R15.reuse, PT ;  /* 0x0000000f3d00720c */ /* 0x080fe40003f26270 */
[----:B------:R-:W-:Y:S01]  /*4550*/  FSEL R39, R123, -INF , !P2 ;  /* 0xff8000007b277808 */ /* 0x000fe20005000000 */
[----:B-1----:R-:W-:Y:S01]  /*4560*/  FFMA.FTZ R2, R78, UR9, -R3 ;  /* 0x000000094e027c23 */ /* 0x002fe20008010803 */
[----:B------:R-:W-:Y:S02]  /*4570*/  FSEL R78, R156, -INF , !P5 ;  /* 0xff8000009c4e7808 */ /* 0x000fe40006800000 */
[----:B------:R-:W-:Y:S01]  /*4580*/  ISETP.GE.AND P5, PT, R40, R15, PT ;  /* 0x0000000f2800720c */ /* 0x000fe20003fa6270 */
        /* <DEDUP_REMOVED lines=9> */
[--C-:B-1----:R-:W-:Y:S01]  /*4620*/  FFMA.FTZ R2, R80, UR9, -R3.reuse ;  /* 0x0000000950027c23 */ /* 0x102fe20008010803 */
[----:B------:R-:W-:Y:S01]  /*4630*/  FSEL R80, R147, -INF , !P3 ;  /* 0xff80000093507808 */ /* 0x000fe20005800000 */
[----:B------:R-:W-:Y:S01]  /*4640*/  FFMA.FTZ R3, R81, UR9, -R3 ;  /* 0x0000000951037c23 */ /* 0x000fe20008010803 */
[----:B------:R-:W-:Y:S01]  /*4650*/  FSETP.NEU.FTZ.AND P3, PT, R37, -INF , PT ;  /* 0xff8000002500780b */ /* 0x000fe20003f7d000 */
[----:B------:R1:W-:Y:S01]  /*4660*/  MUFU.EX2 R200, R2 ;  /* 0x0000000200c87308 */ /* 0x0003e20000000800 */
[----:B------:R-:W-:Y:S02]  /*4670*/  FSEL R81, R118, -INF , !P6 ;  /* 0xff80000076517808 */ /* 0x000fe40007000000 */
[----:B------:R-:W-:Y:S02]  /*4680*/  FSEL R5, R5, RZ, P3 ;  /* 0x000000ff05057208 */ /* 0x000fe40001800000 */
[----:B------:R-:W-:-:S02]  /*4690*/  ISETP.GE.AND P6, PT, R47, R15, PT ;  /* 0x0000000f2f00720c */ /* 0x000fc40003fc6270 */
[-C--:B------:R-:W-:Y:S01]  /*46a0*/  ISETP.GE.AND P3, PT, R42, R6.reuse, PT ;  /* 0x000000062a00720c */ /* 0x080fe20003f66270 */
[----:B------:R2:W-:Y:S01]  /*46b0*/  MUFU.EX2 R248, R3 ;  /* 0x0000000300f87308 */ /* 0x0005e20000000800 */
[----:B------:R-:W-:Y:S02]  /*46c0*/  FSEL R105, R110, -INF , !P6 ;  /* 0xff8000006e697808 */ /* 0x000fe40007000000 */
[----:B------:R-:W-:Y:S02]  /*46d0*/  FSEL R116, R131, -INF , !P3 ;  /* 0xff80000083747808 */ /* 0x000fe40005800000 */
[----:B------:R-:W-:Y:S02]  /*46e0*/  FSEL R110, R115, -INF , !P2 ;  /* 0xff800000736e7808 */ /* 0x000fe40005000000 */
[----:B------:R-:W-:Y:S01]  /*46f0*/  ISETP.GE.AND P2, PT, R59, R6, PT ;  /* 0x000000063b00720c */ /* 0x000fe20003f46270 */
[----:B-1----:R-:W-:Y:S01]  /*4700*/  FFMA.FTZ R2, R11, UR9, -R5 ;  /* 0x000000090b027c23 */ /* 0x002fe20008010805 */
[----:B------:R-:W-:-:S02]  /*4710*/  ISETP.GE.AND P6, PT, R50, R15, PT ;  /* 0x0000000f3200720c */ /* 0x000fc40003fc6270 */
[----:B------:R-:W-:Y:S01]  /*4720*/  FSEL R119, R119, -INF , !P2 ;  /* 0xff80000077777808 */ /* 0x000fe20005000000 */
[----:B------:R1:W-:Y:S01]  /*4730*/  MUFU.EX2 R165, R2 ;  /* 0x0000000200a57308 */ /* 0x0003e20000000800 */
[----:B------:R-:W-:Y:S02]  /*4740*/  FSEL R108, R108, -INF , !P6 ;  /* 0xff8000006c6c7808 */ /* 0x000fe40007000000 */
[----:B------:R-:W-:Y:S02]  /*4750*/  ISETP.GE.AND P3, PT, R46, R15, PT ;  /* 0x0000000f2e00720c */ /* 0x000fe40003f66270 */
[----:B--2---:R-:W-:Y:S02]  /*4760*/  FMNMX3.FTZ R3, R83, R75, R74, !PT ;  /* 0x0000004b53037276 */ /* 0x004fe4000781004a */
[----:B------:R-:W-:Y:S02]  /*4770*/  ISETP.GE.AND P2, PT, R59, R15, PT ;  /* 0x0000000f3b00720c */ /* 0x000fe40003f46270 */
[----:B------:R-:W-:-:S02]  /*4780*/  FMNMX3.FTZ R3, R3, R53, R85, !PT ;  /* 0x0000003503037276 */ /* 0x000fc40007810055 */
[----:B------:R-:W-:Y:S02]  /*4790*/  FSEL R118, R133, -INF , !P3 ;  /* 0xff80000085767808 */ /* 0x000fe40005800000 */
[----:B------:R-:W-:Y:S01]  /*47a0*/  FSEL R162, R151, -INF , !P2 ;  /* 0xff80000097a27808 */ /* 0x000fe20005000000 */
[----:B-1----:R-:W-:Y:S01]  /*47b0*/  FFMA.FTZ R2, R12, UR9, -R5 ;  /* 0x000000090c027c23 */ /* 0x002fe20008010805 */
[----:B------:R-:W-:-:S03]  /*47c0*/  F2FP.F16.F32.PACK_AB R12, R213, R216 ;  /* 0x000000d8d50c723e */ /* 0x000fc600000000ff */
[----:B------:R1:W-:Y:S02]  /*47d0*/  MUFU.EX2 R164, R2 ;  /* 0x0000000200a47308 */ /* 0x0003e40000000800 */
[----:B-1----:R-:W-:Y:S01]  /*47e0*/  FFMA.FTZ R2, R7, UR9, -R5 ;  /* 0x0000000907027c23 */ /* 0x002fe20008010805 */
[----:B------:R-:W-:Y:S02]  /*47f0*/  FSEL R7, R122, -INF , !P5 ;  /* 0xff8000007a077808 */ /* 0x000fe40006800000 */
[----:B------:R-:W-:-:S03]  /*4800*/  ISETP.GE.AND P5, PT, R48, R6, PT ;  /* 0x000000063000720c */ /* 0x000fc60003fa6270 */
[----:B------:R1:W-:Y:S01]  /*4810*/  MUFU.EX2 R198, R2 ;  /* 0x0000000200c67308 */ /* 0x0003e20000000800 */
[----:B------:R-:W-:Y:S02]  /*4820*/  FSEL R100, R114, -INF , !P5 ;  /* 0xff80000072647808 */ /* 0x000fe40006800000 */
[-C--:B------:R-:W-:Y:S02]  /*4830*/  ISETP.GE.AND P5, PT, R57, R6.reuse, PT ;  /* 0x000000063900720c */ /* 0x080fe40003fa6270 */
[----:B------:R-:W-:Y:S02]  /*4840*/  FSEL R114, R135, -INF , !P4 ;  /* 0xff80000087727808 */ /* 0x000fe40006000000 */
[----:B------:R-:W-:Y:S02]  /*4850*/  FSEL R109, R117, -INF , !P5 ;  /* 0xff800000756d7808 */ /* 0x000fe40006800000 */
[----:B------:R-:W-:-:S04]  /*4860*/  ISETP.GE.AND P5, PT, R61, R6, PT ;  /* 0x000000063d00720c */ /* 0x000fc80003fa6270 */
[----:B------:R-:W-:Y:S01]  /*4870*/  FSEL R120, R120, -INF , !P5 ;  /* 0xff80000078787808 */ /* 0x000fe20006800000 */
[----:B-1----:R-:W-:Y:S01]  /*4880*/  FFMA.FTZ R2, R8, UR9, -R5 ;  /* 0x0000000908027c23 */ /* 0x002fe20008010805 */
[----:B------:R-:W-:-:S03]  /*4890*/  ISETP.GE.AND P5, PT, R57, R15, PT ;  /* 0x0000000f3900720c */ /* 0x000fc60003fa6270 */
[----:B------:R1:W2:Y:S01]  /*48a0*/  MUFU.EX2 R195, R2 ;  /* 0x0000000200c37308 */ /* 0x0002a20000000800 */
[----:B------:R-:W-:Y:S02]  /*48b0*/  FSEL R146, R136, -INF , !P5 ;  /* 0xff80000088927808 */ /* 0x000fe40006800000 */
[----:B-1----:R-:W-:Y:S01]  /*48c0*/  FMNMX3.FTZ R2, R3, R55, R56, !PT ;  /* 0x0000003703027276 */ /* 0x002fe20007810038 */
[----:B------:R-:W-:Y:S01]  /*48d0*/  FFMA.FTZ R3, R9, UR9, -R5 ;  /* 0x0000000909037c23 */ /* 0x000fe20008010805 */
[----:B--2---:R-:W-:Y:S02]  /*48e0*/  F2FP.F16.F32.PACK_AB R15, R195, R198 ;  /* 0x000000c6c30f723e */ /* 0x004fe400000000ff */
[----:B------:R-:W-:Y:S01]  /*48f0*/  FMNMX3.FTZ R2, R2, R24, R60, !PT ;  /* 0x0000001802027276 */ /* 0x000fe2000781003c */
[----:B------:R1:W-:Y:S03]  /*4900*/  MUFU.EX2 R197, R3 ;  /* 0x0000000300c57308 */ /* 0x0003e60000000800 */
[----:B------:R-:W-:-:S04]  /*4910*/  FMNMX3.FTZ R2, R2, R62, R63, !PT ;  /* 0x0000003e02027276 */ /* 0x000fc8000781003f */
[----:B------:R-:W-:-:S04]  /*4920*/  FMNMX3.FTZ R2, R2, R68, R73, !PT ;  /* 0x0000004402027276 */ /* 0x000fc80007810049 */
[----:B------:R-:W-:-:S04]  /*4930*/  FMNMX3.FTZ R2, R2, R77, R76, !PT ;  /* 0x0000004d02027276 */ /* 0x000fc8000781004c */
[----:B------:R-:W-:Y:S01]  /*4940*/  FMNMX3.FTZ R2, R2, R79, R95, !PT ;  /* 0x0000004f02027276 */ /* 0x000fe2000781005f */
[----:B-1----:R-:W-:Y:S01]  /*4950*/  FFMA.FTZ R3, R13, UR9, -R5 ;  /* 0x000000090d037c23 */ /* 0x002fe20008010805 */
[----:B------:R-:W-:-:S03]  /*4960*/  F2FP.F16.F32.PACK_AB R13, R164, R165 ;  /* 0x000000a5a40d723e */ /* 0x000fc600000000ff */
[----:B------:R1:W-:Y:S02]  /*4970*/  MUFU.EX2 R192, R3 ;  /* 0x0000000300c07308 */ /* 0x0003e40000000800 */
[----:B-1----:R-:W-:-:S06]  /*4980*/  FFMA.FTZ R3, R10, UR9, -R5 ;  /* 0x000000090a037c23 */ /* 0x002fcc0008010805 */
[----:B------:R1:W-:Y:S02]  /*4990*/  MUFU.EX2 R193, R3 ;  /* 0x0000000300c17308 */ /* 0x0003e40000000800 */
[----:B-1----:R-:W-:Y:S02]  /*49a0*/  FMNMX3.FTZ R3, R4, R86, R90, !PT ;  /* 0x0000005604037276 */ /* 0x002fe4000781005a */
[----:B------:R-:W-:Y:S01]  /*49b0*/  FMNMX3.FTZ R4, R2, R96, R39, !PT ;  /* 0x0000006002047276 */ /* 0x000fe20007810027 */
[----:B------:R-:W-:Y:S01]  /*49c0*/  FFMA.FTZ R2, R14, UR9, -R5 ;  /* 0x000000090e027c23 */ /* 0x000fe20008010805 */
[----:B------:R-:W-:Y:S02]  /*49d0*/  FMNMX3.FTZ R3, R3, R89, R58, !PT ;  /* 0x0000005903037276 */ /* 0x000fe4000781003a */
[----:B------:R-:W-:Y:S01]  /*49e0*/  FMNMX3.FTZ R4, R4, R7, R103, !PT ;  /* 0x0000000704047276 */ /* 0x000fe20007810067 */
[----:B------:R1:W-:Y:S01]  /*49f0*/  MUFU.EX2 R196, R2 ;  /* 0x0000000200c47308 */ /* 0x0003e20000000800 */
        /* <DEDUP_REMOVED lines=11> */
[----:B------:R-:W-:-:S04]  /*4ab0*/  FMNMX3.FTZ R2, R2, R78, R80, !PT ;  /* 0x0000004e02027276 */ /* 0x000fc80007810050 */
[----:B------:R-:W-:Y:S01]  /*4ac0*/  FMNMX3.FTZ R2, R2, R98, R81, !PT ;  /* 0x0000006202027276 */ /* 0x000fe20007810051 */
[----:B-1----:R-:W-:-:S03]  /*4ad0*/  FFMA.FTZ R4, R17, UR9, -R5 ;  /* 0x0000000911047c23 */ /* 0x002fc60008010805 */
[----:B------:R-:W-:Y:S01]  /*4ae0*/  FMNMX3.FTZ R2, R2, R97, R106, !PT ;  /* 0x0000006102027276 */ /* 0x000fe2000781006a */
[----:B------:R1:W-:Y:S03]  /*4af0*/  MUFU.EX2 R190, R4 ;  /* 0x0000000400be7308 */ /* 0x0003e60000000800 */
[----:B------:R-:W-:-:S04]  /*4b00*/  FMNMX3.FTZ R2, R2, R107, R105, !PT ;  /* 0x0000006b02027276 */ /* 0x000fc80007810069 */
[----:B------:R-:W-:-:S04]  /*4b10*/  FMNMX3.FTZ R2, R2, R101, R121, !PT ;  /* 0x0000006502027276 */ /* 0x000fc80007810079 */
[----:B------:R-:W-:-:S04]  /*4b20*/  FMNMX3.FTZ R2, R2, R124, R108, !PT ;  /* 0x0000007c02027276 */ /* 0x000fc8000781006c */
[----:B------:R-:W-:Y:S02]  /*4b30*/  FMNMX3.FTZ R2, R2, R146, R114, !PT ;  /* 0x0000009202027276 */ /* 0x000fe40007810072 */
[----:B-1----:R-:W-:Y:S01]  /*4b40*/  FMNMX3.FTZ R4, R3, R145, R119, !PT ;  /* 0x0000009103047276 */ /* 0x002fe20007810077 */
[----:B------:R-:W-:Y:S01]  /*4b50*/  FFMA.FTZ R3, R18, UR9, -R5 ;  /* 0x0000000912037c23 */ /* 0x000fe20008010805 */
[----:B------:R-:W-:Y:S02]  /*4b60*/  FMNMX3.FTZ R2, R2, R118, R162, !PT ;  /* 0x0000007602027276 */ /* 0x000fe400078100a2 */
[----:B------:R-:W-:Y:S01]  /*4b70*/  FMNMX.FTZ R4, R120, R4, !PT ;  /* 0x0000000478047209 */ /* 0x000fe20007810000 */
[----:B------:R1:W-:Y:S01]  /*4b80*/  MUFU.EX2 R180, R3 ;  /* 0x0000000300b47308 */ /* 0x0003e20000000800 */
[----:B------:R-:W-:-:S03]  /*4b90*/  FMNMX.FTZ R2, R163, R2, !PT ;  /* 0x00000002a3027209 */ /* 0x000fc60007810000 */
[----:B------:R-:W2:Y:S01]  /*4ba0*/  SHFL.BFLY PT, R36, R4, 0x2, 0x1f ;  /* 0x0c401f0004247f89 */ /* 0x000ea200000e0000 */
[----:B-1----:R-:W-:-:S03]  /*4bb0*/  FFMA.FTZ R3, R19, UR9, -R5 ;  /* 0x0000000913037c23 */ /* 0x002fc60008010805 */
[----:B------:R-:W-:Y:S01]  /*4bc0*/  LDSM.16.MT88.4 R16, [R184+0x4000] ;  /* 0x00400000b810783b */ /* 0x000fe20000004200 */
[----:B------:R1:W-:Y:S01]  /*4bd0*/  MUFU.EX2 R176, R3 ;  /* 0x0000000300b07308 */ /* 0x0003e20000000800 */
[----:B--2---:R-:W-:Y:S02]  /*4be0*/  FMNMX.FTZ R36, R4, R36, !PT ;  /* 0x0000002404247209 */ /* 0x004fe40007810000 */
[----:B------:R-:W-:Y:S04]  /*4bf0*/  SHFL.BFLY PT, R4, R2, 0x2, 0x1f ;  /* 0x0c401f0002047f89 */ /* 0x000fe800000e0000 */
[----:B------:R-:W2:Y:S01]  /*4c00*/  SHFL.BFLY PT, R6, R36, 0x1, 0x1f ;  /* 0x0c201f0024067f89 */ /* 0x000ea200000e0000 */
[----:B-1----:R-:W-:-:S04]  /*4c10*/  FFMA.FTZ R3, R20, UR9, -R5 ;  /* 0x0000000914037c23 */ /* 0x002fc80008010805 */
[----:B------:R1:W-:Y:S01]  /*4c20*/  MUFU.EX2 R174, R3 ;  /* 0x0000000300ae7308 */ /* 0x0003e20000000800 */
[----:B--2---:R-:W-:Y:S01]  /*4c30*/  FMNMX.FTZ R36, R36, R6, !PT ;  /* 0x0000000624247209 */ /* 0x004fe20007810000 */
[----:B-1----:R-:W-:Y:S01]  /*4c40*/  FFMA.FTZ R3, R23, UR9, -R5 ;  /* 0x0000000917037c23 */ /* 0x002fe20008010805 */
[----:B------:R-:W-:Y:S02]  /*4c50*/  HMMA.16816.F32 R64, R12, R18, RZ ;  /* 0x000000120c40723c */ /* 0x000fe400000018ff */
[----:B------:R-:W-:-:S03]  /*4c60*/  FSETP.NEU.FTZ.AND P1, PT, R36, -INF , PT ;  /* 0xff8000002400780b */ /* 0x000fc60003f3d000 */
        /* <DEDUP_REMOVED lines=12> */
[----:B-1----:R-:W-:Y:S01]  /*4d30*/  FMNMX.FTZ R3, R2, R4, !PT ;  /* 0x0000000402037209 */ /* 0x002fe20007810000 */
[--C-:B------:R-:W-:Y:S01]  /*4d40*/  FFMA.FTZ R2, R22, UR9, -R5.reuse ;  /* 0x0000000916027c23 */ /* 0x100fe20008010805 */
[----:B------:R-:W-:Y:S01]  /*4d50*/  FMUL.FTZ R4, R36, UR9 ;  /* 0x0000000924047c20 */ /* 0x000fe20008410000 */
[----:B------:R-:W-:Y:S03]  /*4d60*/  LDSM.16.MT88.4 R20, [R186+0x4000] ;  /* 0x00400000ba14783b */ /* 0x000fe60000004200 */
[----:B------:R1:W-:Y:S01]  /*4d70*/  MUFU.EX2 R178, R2 ;  /* 0x0000000200b27308 */ /* 0x0003e20000000800 */
[----:B------:R-:W2:Y:S01]  /*4d80*/  SHFL.BFLY PT, R6, R3, 0x1, 0x1f ;  /* 0x0c201f0003067f89 */ /* 0x000ea200000e0000 */
[----:B------:R-:W-:Y:S01]  /*4d90*/  FSEL R4, R4, RZ, P1 ;  /* 0x000000ff04047208 */ /* 0x000fe20000800000 */
[----:B-1----:R-:W-:-:S05]  /*4da0*/  FFMA.FTZ R2, R52, UR9, -R5 ;  /* 0x0000000934027c23 */ /* 0x002fca0008010805 */
[----:B------:R1:W-:Y:S01]  /*4db0*/  MUFU.EX2 R181, R2 ;  /* 0x0000000200b57308 */ /* 0x0003e20000000800 */
[----:B--2---:R-:W-:Y:S01]  /*4dc0*/  FMNMX.FTZ R3, R3, R6, !PT ;  /* 0x0000000603037209 */ /* 0x004fe20007810000 */
[----:B------:R-:W-:-:S03]  /*4dd0*/  FFMA.FTZ R6, R53, UR9, -R4 ;  /* 0x0000000935067c23 */ /* 0x000fc60008010804 */
[----:B------:R-:W-:-:S03]  /*4de0*/  FSETP.NEU.FTZ.AND P1, PT, R3, -INF , PT ;  /* 0xff8000000300780b */ /* 0x000fc60003f3d000 */
[----:B------:R-:W-:Y:S01]  /*4df0*/  MUFU.EX2 R155, R6 ;  /* 0x00000006009b7308 */ /* 0x000fe20000000800 */
[----:B-1----:R-:W-:-:S07]  /*4e00*/  FFMA.FTZ R2, R51, UR9, -R5 ;  /* 0x0000000933027c23 */ /* 0x002fce0008010805 */
[----:B------:R1:W-:Y:S02]  /*4e10*/  MUFU.EX2 R183, R2 ;  /* 0x0000000200b77308 */ /* 0x0003e40000000800 */
[----:B-1----:R-:W-:-:S06]  /*4e20*/  FFMA.FTZ R2, R83, UR9, -R4 ;  /* 0x0000000953027c23 */ /* 0x002fcc0008010804 */
[----:B------:R1:W-:Y:S02]  /*4e30*/  MUFU.EX2 R133, R2 ;  /* 0x0000000200857308 */ /* 0x0003e40000000800 */
[----:B-1----:R-:W-:-:S06]  /*4e40*/  FFMA.FTZ R2, R75, UR9, -R4 ;  /* 0x000000094b027c23 */ /* 0x002fcc0008010804 */
[----:B------:R1:W2:Y:S02]  /*4e50*/  MUFU.EX2 R132, R2 ;  /* 0x0000000200847308 */ /* 0x0002a40000000800 */
[----:B-1----:R-:W-:Y:S01]  /*4e60*/  FFMA.FTZ R2, R74, UR9, -R4 ;  /* 0x000000094a027c23 */ /* 0x002fe20008010804 */
[----:B--2---:R-:W-:-:S05]  /*4e70*/  F2FP.F16.F32.PACK_AB R8, R132, R133 ;  /* 0x000000858408723e */ /* 0x004fca00000000ff */
[----:B------:R1:W2:Y:S02]  /*4e80*/  MUFU.EX2 R154, R2 ;  /* 0x00000002009a7308 */ /* 0x0002a40000000800 */
[----:B-1----:R-:W-:Y:S01]  /*4e90*/  FMUL.FTZ R2, R3, UR9 ;  /* 0x0000000903027c20 */ /* 0x002fe20008410000 */
[----:B--2---:R-:W-:-:S04]  /*4ea0*/  F2FP.F16.F32.PACK_AB R10, R155, R154 ;  /* 0x0000009a9b0a723e */ /* 0x004fc800000000ff */
[----:B------:R-:W-:-:S05]  /*4eb0*/  FSEL R2, R2, RZ, P1 ;  /* 0x000000ff02027208 */ /* 0x000fca0000800000 */
[--C-:B------:R-:W-:Y:S01]  /*4ec0*/  FFMA.FTZ R6, R84, UR9, -R2.reuse ;  /* 0x0000000954067c23 */ /* 0x100fe20008010802 */
[----:B------:R-:W-:-:S03]  /*4ed0*/  FFMA.FTZ R0, R87, UR9, -R2 ;  /* 0x0000000957007c23 */ /* 0x000fc60008010802 */
        /* <DEDUP_REMOVED lines=17> */
[----:B--2---:R-:W-:-:S03]  /*4ff0*/  F2FP.F16.F32.PACK_AB R8, R168, R153 ;  /* 0x00000099a808723e */ /* 0x004fc600000000ff */
[----:B------:R1:W-:Y:S02]  /*5000*/  MUFU.EX2 R169, R0 ;  /* 0x0000000000a97308 */ /* 0x0003e40000000800 */
[----:B-1----:R-:W-:Y:S02]  /*5010*/  FFMA.FTZ R0, R24, UR9, -R4 ;  /* 0x0000000918007c23 */ /* 0x002fe40008010804 */
[----:B------:R-:W1:Y:S04]  /*5020*/  LDSM.16.MT88.4 R24, [R186+0x4400] ;  /* 0x00440000ba18783b */ /* 0x000e680000004200 */
[----:B------:R2:W3:Y:S02]  /*5030*/  MUFU.EX2 R170, R0 ;  /* 0x0000000000aa7308 */ /* 0x0004e40000000800 */
[----:B--2---:R-:W-:Y:S01]  /*5040*/  FFMA.FTZ R0, R90, UR9, -R2 ;  /* 0x000000095a007c23 */ /* 0x004fe20008010802 */
[----:B---3--:R-:W-:-:S05]  /*5050*/  F2FP.F16.F32.PACK_AB R10, R170, R169 ;  /* 0x000000a9aa0a723e */ /* 0x008fca00000000ff */
[----:B------:R2:W-:Y:S02]  /*5060*/  MUFU.EX2 R128, R0 ;  /* 0x0000000000807308 */ /* 0x0005e40000000800 */
[----:B--2---:R-:W-:-:S06]  /*5070*/  FFMA.FTZ R0, R89, UR9, -R2 ;  /* 0x0000000959007c23 */ /* 0x004fcc0008010802 */
[----:B------:R2:W3:Y:S02]  /*5080*/  MUFU.EX2 R135, R0 ;  /* 0x0000000000877308 */ /* 0x0004e40000000800 */
[--C-:B--2---:R-:W-:Y:S01]  /*5090*/  FFMA.FTZ R0, R58, UR9, -R2.reuse ;  /* 0x000000093a007c23 */ /* 0x104fe20008010802 */
[----:B---3--:R-:W-:Y:S01]  /*50a0*/  F2FP.F16.F32.PACK_AB R9, R135, R128 ;  /* 0x000000808709723e */ /* 0x008fe200000000ff */
[----:B------:R-:W-:Y:S01]  /*50b0*/  HMMA.16816.F32 R56, R12, R16, RZ ;  /* 0x000000100c38723c */ /* 0x000fe200000018ff */
[----:B------:R-:W-:Y:S03]  /*50c0*/  LDSM.16.MT88.4 R16, [R186+0x4800] ;  /* 0x00480000ba10783b */ /* 0x000fe60000004200 */
[----:B------:R2:W-:Y:S02]  /*50d0*/  MUFU.EX2 R131, R0 ;  /* 0x0000000000837308 */ /* 0x0005e40000000800 */
[----:B--2---:R-:W-:-:S02]  /*50e0*/  FFMA.FTZ R0, R54, UR9, -R2 ;  /* 0x0000000936007c23 */ /* 0x004fc40008010802 */
[C---:B------:R-:W-:Y:S04]  /*50f0*/  HMMA.16816.F32 R52, R12.reuse, R20, RZ ;  /* 0x000000140c34723c */ /* 0x040fe800000018ff */
[----:B------:R2:W3:Y:S04]  /*5100*/  MUFU.EX2 R134, R0 ;  /* 0x0000000000867308 */ /* 0x0004e80000000800 */
[----:B------:R-:W-:Y:S01]  /*5110*/  HMMA.16816.F32 R20, R12, R22, RZ ;  /* 0x000000160c14723c */ /* 0x000fe200000018ff */
[----:B------:R-:W4:Y:S01]  /*5120*/  LDSM.16.MT88.4 R12, [R184+0x4800] ;  /* 0x00480000b80c783b */ /* 0x000f220000004200 */
[----:B--2---:R-:W-:Y:S01]  /*5130*/  FFMA.FTZ R0, R91, UR9, -R5 ;  /* 0x000000095b007c23 */ /* 0x004fe20008010805 */
[----:B---3--:R-:W-:-:S03]  /*5140*/  F2FP.F16.F32.PACK_AB R11, R134, R131 ;  /* 0x00000083860b723e */ /* 0x008fc600000000ff */
[----:B------:R2:W-:Y:S04]  /*5150*/  MUFU.EX2 R171, R0 ;  /* 0x0000000000ab7308 */ /* 0x0005e80000000800 */
[C---:B------:R-:W-:Y:S08]  /*5160*/  HMMA.16816.F32 R136, R8.reuse, R28, R48 ;  /* 0x0000001c0888723c */ /* 0x040ff00000001830 */
[----:B------:R-:W-:Y:S01]  /*5170*/  HMMA.16816.F32 R44, R8, R30, R44 ;  /* 0x0000001e082c723c */ /* 0x000fe2000000182c */
[----:B--2---:R-:W-:-:S07]  /*5180*/  FFMA.FTZ R0, R60, UR9, -R4 ;  /* 0x000000093c007c23 */ /* 0x004fce0008010804 */
[----:B-1----:R-:W-:Y:S01]  /*5190*/  HMMA.16816.F32 R32, R8, R26, R32 ;  /* 0x0000001a0820723c */ /* 0x002fe20000001820 */
[----:B------:R1:W-:Y:S02]  /*51a0*/  MUFU.EX2 R126, R0 ;  /* 0x00000000007e7308 */ /* 0x0003e40000000800 */
[----:B-1----:R-:W-:-:S06]  /*51b0*/  FFMA.FTZ R0, R62, UR9, -R4 ;  /* 0x000000093e007c23 */ /* 0x002fcc0008010804 */
[----:B------:R1:W2:Y:S02]  /*51c0*/  MUFU.EX2 R127, R0 ;  /* 0x00000000007f7308 */ /* 0x0002a40000000800 */
[----:B-1----:R-:W-:Y:S02]  /*51d0*/  FFMA.FTZ R0, R63, UR9, -R4 ;  /* 0x000000093f007c23 */ /* 0x002fe40008010804 */
[----:B------:R-:W-:Y:S01]  /*51e0*/  HMMA.16816.F32 R60, R8, R24, R40 ;  /* 0x00000018083c723c */ /* 0x000fe20000001828 */
[----:B------:R-:W-:-:S03]  /*51f0*/  F2FP.F16.F32.PACK_AB R8, R227, R228 ;  /* 0x000000e4e308723e */ /* 0x000fc600000000ff */
[----:B------:R1:W-:Y:S01]  /*5200*/  MUFU.EX2 R125, R0 ;  /* 0x00000000007d7308 */ /* 0x0003e20000000800 */
[----:B------:R-:W-:Y:S02]  /*5210*/  F2FP.F16.F32.PACK_AB R9, R192, R197 ;  /* 0x000000c5c009723e */ /* 0x000fe400000000ff */
[----:B------:R-:W-:Y:S02]  /*5220*/  F2FP.F16.F32.PACK_AB R10, R226, R231 ;  /* 0x000000e7e20a723e */ /* 0x000fe400000000ff */
[----:B------:R-:W-:-:S07]  /*5230*/  F2FP.F16.F32.PACK_AB R11, R196, R193 ;  /* 0x000000c1c40b723e */ /* 0x000fce00000000ff */
[----:B------:R-:W-:Y:S01]  /*5240*/  HMMA.16816.F32 R56, R8, R28, R56 ;  /* 0x0000001c0838723c */ /* 0x000fe20000001838 */
[----:B-1----:R-:W-:-:S07]  /*5250*/  FFMA.FTZ R0, R68, UR9, -R4 ;  /* 0x0000000944007c23 */ /* 0x002fce0008010804 */
[C---:B------:R-:W-:Y:S01]  /*5260*/  HMMA.16816.F32 R52, R8.reuse, R24, R52 ;  /* 0x000000180834723c */ /* 0x040fe20000001834 */
[----:B------:R1:W3:Y:S07]  /*5270*/  MUFU.EX2 R123, R0 ;  /* 0x00000000007b7308 */ /* 0x0002ee0000000800 */
[C---:B------:R-:W-:Y:S08]  /*5280*/  HMMA.16816.F32 R48, R8.reuse, R30, R64 ;  /* 0x0000001e0830723c */ /* 0x040ff00000001840 */
[----:B------:R-:W-:Y:S01]  /*5290*/  HMMA.16816.F32 R40, R8, R26, R20 ;  /* 0x0000001a0828723c */ /* 0x000fe20000001814 */
[----:B------:R-:W5:Y:S01]  /*52a0*/  LDSM.16.MT88.4 R20, [R184+0x4c00] ;  /* 0x004c0000b814783b */ /* 0x000f620000004200 */
[----:B-1----:R-:W-:Y:S01]  /*52b0*/  FFMA.FTZ R0, R69, UR9, -R2 ;  /* 0x0000000945007c23 */ /* 0x002fe20008010802 */
[----:B--2---:R-:W-:-:S02]  /*52c0*/  F2FP.F16.F32.PACK_AB R8, R127, R126 ;  /* 0x0000007e7f08723e */ /* 0x004fc400000000ff */
[----:B------:R-:W1:Y:S01]  /*52d0*/  LDSM.16.MT88.4 R24, [R186+0x4c00] ;  /* 0x004c0000ba18783b */ /* 0x000e620000004200 */
[----:B------:R2:W-:Y:S01]  /*52e0*/  MUFU.EX2 R112, R0 ;  /* 0x0000000000707308 */ /* 0x0005e20000000800 */
[----:B---3--:R-:W-:Y:S01]  /*52f0*/  F2FP.F16.F32.PACK_AB R10, R123, R125 ;  /* 0x0000007d7b0a723e */ /* 0x008fe200000000ff */
[----:B--2---:R-:W-:-:S06]  /*5300*/  FFMA.FTZ R0, R70, UR9, -R2 ;  /* 0x0000000946007c23 */ /* 0x004fcc0008010802 */
[----:B------:R2:W3:Y:S02]  /*5310*/  MUFU.EX2 R117, R0 ;  /* 0x0000000000757308 */ /* 0x0004e40000000800 */
[----:B--2---:R-:W-:Y:S01]  /*5320*/  FFMA.FTZ R0, R71, UR9, -R2 ;  /* 0x0000000947007c23 */ /* 0x004fe20008010802 */
[----:B---3--:R-:W-:-:S05]  /*5330*/  F2FP.F16.F32.PACK_AB R9, R117, R112 ;  /* 0x000000707509723e */ /* 0x008fca00000000ff */
[----:B------:R2:W-:Y:S02]  /*5340*/  MUFU.EX2 R115, R0 ;  /* 0x0000000000737308 */ /* 0x0005e40000000800 */
[----:B--2---:R-:W-:-:S06]  /*5350*/  FFMA.FTZ R0, R72, UR9, -R2 ;  /* 0x0000000948007c23 */ /* 0x004fcc0008010802 */
[----:B------:R2:W3:Y:S02]  /*5360*/  MUFU.EX2 R91, R0 ;  /* 0x00000000005b7308 */ /* 0x0004e40000000800 */
[----:B--2---:R-:W-:Y:S01]  /*5370*/  FFMA.FTZ R0, R92, UR9, -R5 ;  /* 0x000000095c007c23 */ /* 0x004fe20008010805 */
[----:B---3--:R-:W-:-:S05]  /*5380*/  F2FP.F16.F32.PACK_AB R11, R91, R115 ;  /* 0x000000735b0b723e */ /* 0x008fca00000000ff */
[----:B------:R2:W-:Y:S02]  /*5390*/  MUFU.EX2 R92, R0 ;  /* 0x00000000005c7308 */ /* 0x0005e40000000800 */
[C---:B----4-:R-:W-:Y:S08]  /*53a0*/  HMMA.16816.F32 R136, R8.reuse, R12, R136 ;  /* 0x0000000c0888723c */ /* 0x050ff00000001888 */
        /* <DEDUP_REMOVED lines=16> */
[----:B------:R2:W-:Y:S07]  /*54b0*/  MUFU.EX2 R88, R0 ;  /* 0x0000000000587308 */ /* 0x0005ee0000000800 */
[----:B------:R-:W-:Y:S01]  /*54c0*/  HMMA.16816.F32 R40, R8, R18, R40 ;  /* 0x000000120828723c */ /* 0x000fe20000001828 */
[----:B------:R-:W4:Y:S01]  /*54d0*/  LDSM.16.MT88.4 R16, [R186+0x5000] ;  /* 0x00500000ba10783b */ /* 0x000f220000004200 */
[----:B---3--:R-:W-:Y:S01]  /*54e0*/  F2FP.F16.F32.PACK_AB R8, R89, R90 ;  /* 0x0000005a5908723e */ /* 0x008fe200000000ff */
[----:B--2---:R-:W-:-:S04]  /*54f0*/  FFMA.FTZ R0, R79, UR9, -R4 ;  /* 0x000000094f007c23 */ /* 0x004fc80008010804 */
        /* <DEDUP_REMOVED lines=14> */
[C---:B-----5:R-:W-:Y:S08]  /*55e0*/  HMMA.16816.F32 R136, R8.reuse, R20, R136 ;  /* 0x000000140888723c */ /* 0x060ff00000001888 */
[----:B------:R-:W-:Y:S01]  /*55f0*/  HMMA.16816.F32 R44, R8, R22, R44 ;  /* 0x00000016082c723c */ /* 0x000fe2000000182c */
[----:B--2---:R-:W-:-:S07]  /*5600*/  FFMA.FTZ R0, R95, UR9, -R4 ;  /* 0x000000095f007c23 */ /* 0x004fce0008010804 */
[C---:B-1----:R-:W-:Y:S01]  /*5610*/  HMMA.16816.F32 R156, R8.reuse, R24, R60 ;  /* 0x00000018089c723c */ /* 0x042fe2000000183c */
        /* <DEDUP_REMOVED lines=32> */
[C---:B----4-:R-:W-:Y:S08]  /*5820*/  HMMA.16816.F32 R136, R8.reuse, R12, R136 ;  /* 0x0000000c0888723c */ /* 0x050ff00000001888 */
        /* <DEDUP_REMOVED lines=15> */
[----:B------:R-:W1:Y:S01]  /*5920*/  LDSM.16.MT88.4 R12, [R184+0x5800] ;  /* 0x00580000b80c783b */ /* 0x000e620000004200 */
[----:B------:R5:W-:Y:S06]  /*5930*/  MUFU.EX2 R68, R0 ;  /* 0x0000000000447308 */ /* 0x000bec0000000800 */
[----:B------:R-:W-:Y:S01]  /*5940*/  HMMA.16816.F32 R48, R8, R16, R48 ;  /* 0x000000100830723c */ /* 0x000fe20000001830 */
[----:B------:R-:W1:Y:S01]  /*5950*/  LDSM.16.MT88.4 R16, [R186+0x5800] ;  /* 0x00580000ba10783b */ /* 0x000e620000004200 */
[----:B----4-:R-:W-:Y:S01]  /*5960*/  F2FP.F16.F32.PACK_AB R8, R69, R70 ;  /* 0x000000464508723e */ /* 0x010fe200000000ff */
[----:B-----5:R-:W-:-:S04]  /*5970*/  FFMA.FTZ R0, R100, UR9, -R4 ;  /* 0x0000000964007c23 */ /* 0x020fc80008010804 */
[----:B------:R4:W5:Y:S02]  /*5980*/  MUFU.EX2 R67, R0 ;  /* 0x0000000000437308 */ /* 0x0009640000000800 */
[----:B----4-:R-:W-:Y:S01]  /*5990*/  FFMA.FTZ R0, R106, UR9, -R2 ;  /* 0x000000096a007c23 */ /* 0x010fe20008010802 */
[----:B-----5:R-:W-:-:S05]  /*59a0*/  F2FP.F16.F32.PACK_AB R10, R67, R68 ;  /* 0x00000044430a723e */ /* 0x020fca00000000ff */
[----:B------:R4:W-:Y:S02]  /*59b0*/  MUFU.EX2 R64, R0 ;  /* 0x0000000000407308 */ /* 0x0009e40000000800 */
[----:B----4-:R-:W-:-:S06]  /*59c0*/  FFMA.FTZ R0, R107, UR9, -R2 ;  /* 0x000000096b007c23 */ /* 0x010fcc0008010802 */
        /* <DEDUP_REMOVED lines=23> */
[----:B--2---:R-:W-:-:S07]  /*5b40*/  FFMA.FTZ R0, R110, UR9, -R4 ;  /* 0x000000096e007c23 */ /* 0x004fce0008010804 */
[C---:B------:R-:W-:Y:S01]  /*5b50*/  HMMA.16816.F32 R140, R8.reuse, R20, R140 ;  /* 0x00000014088c723c */ /* 0x040fe2000000188c */
[----:B------:R2:W-:Y:S07]  /*5b60*/  MUFU.EX2 R59, R0 ;  /* 0x00000000003b7308 */ /* 0x0005ee0000000800 */
[----:B------:R-:W-:Y:S01]  /*5b70*/  HMMA.16816.F32 R20, R8, R22, R52 ;  /* 0x000000160814723c */ /* 0x000fe20000001834 */
        /* <DEDUP_REMOVED lines=14> */
[----:B---3--:R-:W-:Y:S01]  /*5c60*/  F2FP.F16.F32.PACK_AB R11, R42, R43 ;  /* 0x0000002b2a0b723e */ /* 0x008fe200000000ff */
[----:B------:R-:W2:Y:S04]  /*5c70*/  LDSM.16.MT88.4 R148, [R184+0x5c00] ;  /* 0x005c0000b894783b */ /* 0x000ea80000004200 */
[----:B------:R3:W4:Y:S02]  /*5c80*/  MUFU.EX2 R41, R0 ;  /* 0x0000000000297308 */ /* 0x0007240000000800 */
[C---:B-1----:R-:W-:Y:S08]  /*5c90*/  HMMA.16816.F32 R136, R8.reuse, R12, R136 ;  /* 0x0000000c0888723c */ /* 0x042ff00000001888 */
[----:B------:R-:W-:Y:S01]  /*5ca0*/  HMMA.16816.F32 R156, R8, R16, R156 ;  /* 0x00000010089c723c */ /* 0x000fe2000000189c */
[----:B---3--:R-:W-:-:S07]  /*5cb0*/  FFMA.FTZ R0, R144, UR9, -R4 ;  /* 0x0000000990007c23 */ /* 0x008fce0008010804 */
[----:B------:R-:W-:Y:S01]  /*5cc0*/  HMMA.16816.F32 R32, R8, R18, R32 ;  /* 0x000000120820723c */ /* 0x000fe20000001820 */
[----:B------:R1:W-:Y:S02]  /*5cd0*/  MUFU.EX2 R40, R0 ;  /* 0x0000000000287308 */ /* 0x0003e40000000800 */
[----:B-1----:R-:W-:-:S05]  /*5ce0*/  FFMA.FTZ R0, R145, UR9, -R4 ;  /* 0x0000000991007c23 */ /* 0x002fca0008010804 */
[----:B------:R-:W-:Y:S01]  /*5cf0*/  HMMA.16816.F32 R144, R8, R14, R44 ;  /* 0x0000000e0890723c */ /* 0x000fe2000000182c */
[----:B------:R-:W-:Y:S01]  /*5d00*/  F2FP.F16.F32.PACK_AB R8, R205, R206 ;  /* 0x000000cecd08723e */ /* 0x000fe200000000ff */
[----:B------:R1:W-:Y:S01]  /*5d10*/  MUFU.EX2 R39, R0 ;  /* 0x0000000000277308 */ /* 0x0003e20000000800 */
[----:B------:R-:W-:Y:S02]  /*5d20*/  F2FP.F16.F32.PACK_AB R9, R75, R86 ;  /* 0x000000564b09723e */ /* 0x000fe400000000ff */
[----:B------:R-:W-:Y:S02]  /*5d30*/  F2FP.F16.F32.PACK_AB R10, R203, R204 ;  /* 0x000000cccb0a723e */ /* 0x000fe400000000ff */
[----:B----4-:R-:W-:-:S07]  /*5d40*/  F2FP.F16.F32.PACK_AB R11, R41, R65 ;  /* 0x00000041290b723e */ /* 0x010fce00000000ff */
[----:B------:R-:W-:Y:S01]  /*5d50*/  HMMA.16816.F32 R48, R8, R16, R48 ;  /* 0x000000100830723c */ /* 0x000fe20000001830 */
[----:B-1----:R-:W-:-:S07]  /*5d60*/  FFMA.FTZ R0, R119, UR9, -R4 ;  /* 0x0000000977007c23 */ /* 0x002fce0008010804 */
[C---:B------:R-:W-:Y:S01]  /*5d70*/  HMMA.16816.F32 R140, R8.reuse, R12, R140 ;  /* 0x0000000c088c723c */ /* 0x040fe2000000188c */
[----:B------:R1:W-:Y:S07]  /*5d80*/  MUFU.EX2 R31, R0 ;  /* 0x00000000001f7308 */ /* 0x0003ee0000000800 */
[C---:B------:R-:W-:Y:S01]  /*5d90*/  HMMA.16816.F32 R20, R8.reuse, R14, R20 ;  /* 0x0000000e0814723c */ /* 0x040fe20000001814 */
[----:B------:R-:W3:Y:S07]  /*5da0*/  LDSM.16.MT88.4 R12, [R186+0x5c00] ;  /* 0x005c0000ba0c783b */ /* 0x000eee0000004200 */
[----:B------:R-:W-:Y:S01]  /*5db0*/  HMMA.16816.F32 R24, R8, R18, R24 ;  /* 0x000000120818723c */ /* 0x000fe20000001818 */
[----:B-1----:R-:W-:Y:S01]  /*5dc0*/  FFMA.FTZ R0, R120, UR9, -R4 ;  /* 0x0000000978007c23 */ /* 0x002fe20008010804 */
[----:B------:R-:W-:-:S03]  /*5dd0*/  FADD.FTZ R4, R122, R6 ;  /* 0x000000067a047221 */ /* 0x000fc60000010000 */
[----:B------:R1:W4:Y:S01]  /*5de0*/  MUFU.EX2 R251, R0 ;  /* 0x0000000000fb7308 */ /* 0x0003220000000800 */
[----:B------:R-:W-:Y:S01]  /*5df0*/  FADD.FTZ R4, R129, R4 ;  /* 0x0000000481047221 */ /* 0x000fe20000010000 */
[----:B-1----:R-:W-:-:S06]  /*5e00*/  FFMA.FTZ R0, R114, UR9, -R2 ;  /* 0x0000000972007c23 */ /* 0x002fcc0008010802 */
[----:B------:R1:W-:Y:S02]  /*5e10*/  MUFU.EX2 R29, R0 ;  /* 0x00000000001d7308 */ /* 0x0003e40000000800 */
[----:B-1----:R-:W-:-:S06]  /*5e20*/  FFMA.FTZ R0, R118, UR9, -R2 ;  /* 0x0000000976007c23 */ /* 0x002fcc0008010802 */
[----:B------:R1:W5:Y:S02]  /*5e30*/  MUFU.EX2 R30, R0 ;  /* 0x00000000001e7308 */ /* 0x0003640000000800 */
[--C-:B-1----:R-:W-:Y:S01]  /*5e40*/  FFMA.FTZ R0, R162, UR9, -R2.reuse ;  /* 0x00000009a2007c23 */ /* 0x102fe20008010802 */
[----:B------:R-:W-:Y:S01]  /*5e50*/  FFMA.FTZ R2, R163, UR9, -R2 ;  /* 0x00000009a3027c23 */ /* 0x000fe20008010802 */
[----:B----4-:R-:W-:-:S04]  /*5e60*/  F2FP.F16.F32.PACK_AB R162, R251, R31 ;  /* 0x0000001ffba2723e */ /* 0x010fc800000000ff */
[----:B------:R1:W-:Y:S08]  /*5e70*/  MUFU.EX2 R28, R0 ;  /* 0x00000000001c7308 */ /* 0x0003f00000000800 */
[----:B------:R4:W2:Y:S01]  /*5e80*/  MUFU.EX2 R250, R2 ;  /* 0x0000000200fa7308 */ /* 0x0008a20000000800 */
[----:B-1----:R-:W-:Y:S01]  /*5e90*/  FFMA.FTZ R0, R161, UR9, -R5 ;  /* 0x00000009a1007c23 */ /* 0x002fe20008010805 */
[----:B-----5:R-:W-:-:S06]  /*5ea0*/  F2FP.F16.F32.PACK_AB R161, R30, R29 ;  /* 0x0000001d1ea1723e */ /* 0x020fcc00000000ff */
[----:B------:R1:W-:Y:S01]  /*5eb0*/  MUFU.EX2 R16, R0 ;  /* 0x0000000000107308 */ /* 0x0003e20000000800 */
[----:B----4-:R-:W-:Y:S01]  /*5ec0*/  FADD.FTZ R2, R165, R164 ;  /* 0x000000a4a5027221 */ /* 0x010fe20000010000 */
[----:B--2---:R-:W-:Y:S02]  /*5ed0*/  F2FP.F16.F32.PACK_AB R163, R250, R28 ;  /* 0x0000001cfaa3723e */ /* 0x004fe400000000ff */
[----:B------:R-:W-:Y:S01]  /*5ee0*/  F2FP.F16.F32.PACK_AB R164, R201, R202 ;  /* 0x000000cac9a4723e */ /* 0x000fe200000000ff */
[----:B------:R-:W-:-:S04]  /*5ef0*/  FADD.FTZ R2, R198, R2 ;  /* 0x00000002c6027221 */ /* 0x000fc80000010000 */
[----:B------:R-:W-:-:S04]  /*5f00*/  FADD.FTZ R2, R195, R2 ;  /* 0x00000002c3027221 */ /* 0x000fc80000010000 */
[----:B------:R-:W-:Y:S01]  /*5f10*/  FADD.FTZ R2, R197, R2 ;  /* 0x00000002c5027221 */ /* 0x000fe20000010000 */
[----:B-1----:R-:W-:Y:S01]  /*5f20*/  FFMA.FTZ R0, R160, UR9, -R5 ;  /* 0x00000009a0007c23 */ /* 0x002fe20008010805 */
[----:B------:R-:W-:-:S03]  /*5f30*/  F2FP.F16.F32.PACK_AB R160, R39, R40 ;  /* 0x0000002827a0723e */ /* 0x000fc600000000ff */
[----:B------:R1:W2:Y:S04]  /*5f40*/  MUFU.EX2 R9, R0 ;  /* 0x0000000000097308 */ /* 0x0002a80000000800 */
[C---:B------:R-:W-:Y:S08]  /*5f50*/  HMMA.16816.F32 R136, R160.reuse, R148, R136 ;  /* 0x00000094a088723c */ /* 0x040ff00000001888 */
[----:B------:R-:W-:Y:S01]  /*5f60*/  HMMA.16816.F32 R144, R160, R150, R144 ;  /* 0x00000096a090723c */ /* 0x000fe20000001890 */
[----:B-1----:R-:W-:Y:S01]  /*5f70*/  FFMA.FTZ R0, R166, UR9, -R5 ;  /* 0x00000009a6007c23 */ /* 0x002fe20008010805 */
[----:B--2---:R-:W-:-:S02]  /*5f80*/  F2FP.F16.F32.PACK_AB R165, R9, R16 ;  /* 0x0000001009a5723e */ /* 0x004fc400000000ff */
[----:B------:R-:W-:Y:S01]  /*5f90*/  F2FP.F16.F32.PACK_AB R166, R248, R200 ;  /* 0x000000c8f8a6723e */ /* 0x000fe200000000ff */
[----:B------:R1:W-:Y:S03]  /*5fa0*/  MUFU.EX2 R8, R0 ;  /* 0x0000000000087308 */ /* 0x0003e60000000800 */
[C---:B---3--:R-:W-:Y:S08]  /*5fb0*/  HMMA.16816.F32 R156, R160.reuse, R12, R156 ;  /* 0x0000000ca09c723c */ /* 0x048ff0000000189c */
[----:B------:R-:W-:Y:S01]  /*5fc0*/  HMMA.16816.F32 R160, R160, R14, R32 ;  /* 0x0000000ea0a0723c */ /* 0x000fe20000001820 */
[----:B-1----:R-:W-:Y:S01]  /*5fd0*/  FFMA.FTZ R0, R167, UR9, -R5 ;  /* 0x00000009a7007c23 */ /* 0x002fe20008010805 */
[----:B------:R-:W-:-:S03]  /*5fe0*/  FADD.FTZ R5, R216, R213 ;  /* 0x000000d5d8057221 */ /* 0x000fc60000010000 */
[----:B------:R1:W2:Y:S01]  /*5ff0*/  MUFU.EX2 R249, R0 ;  /* 0x0000000000f97308 */ /* 0x0002a20000000800 */
[----:B------:R-:W-:-:S04]  /*6000*/  FADD.FTZ R5, R215, R5 ;  /* 0x00000005d7057221 */ /* 0x000fc80000010000 */
[----:B------:R-:W-:Y:S01]  /*6010*/  FADD.FTZ R6, R223, R5 ;  /* 0x00000005df067221 */ /* 0x000fe20000010000 */
[----:B-1----:R-:W-:Y:S01]  /*6020*/  FADD.FTZ R0, R133, R132 ;  /* 0x0000008485007221 */ /* 0x002fe20000010000 */
[----:B--2---:R-:W-:-:S03]  /*6030*/  F2FP.F16.F32.PACK_AB R167, R249, R8 ;  /* 0x00000008f9a7723e */ /* 0x004fc600000000ff */
[----:B------:R-:W-:-:S04]  /*6040*/  FADD.FTZ R0, R154, R0 ;  /* 0x000000009a007221 */ /* 0x000fc80000010000 */
        /* <DEDUP_REMOVED lines=125> */
[----:B------:R-:W2:Y:S01]  /*6820*/  LDCU UR4, c[0x0][0x45c] ;  /* 0x00008b80ff0477ac */ /* 0x000ea20008000800 */
[----:B------:R-:W-:Y:S05]  /*6830*/  BRA `(.L_x_292) ;  /* 0x00000000006c7947 */ /* 0x000fea0003800000 */
.L_x_294:
        /* <DEDUP_REMOVED lines=10> */
[C---:B------:R-:W-:Y:S01]  /*68e0*/  IADD3 R10, P0, PT, R0.reuse, UR30, RZ ;  /* 0x0000001e000a7c10 */ /* 0x040fe2000ff1e0ff */
[----:B------:R-:W-:Y:S01]  /*68f0*/  @!PT LDS RZ, [RZ] ;  /* 0x00000000fffff984 */ /* 0x000fe20000000800 */
[----:B------:R-:W-:Y:S01]  /*6900*/  @!PT LDS RZ, [RZ] ;  /* 0x00000000fffff984 */ /* 0x000fe20000000800 */
[----:B------:R-:W-:Y:S01]  /*6910*/  @!PT LDS RZ, [RZ] ;  /* 0x00000000fffff984 */ /* 0x000fe20000000800 */
[----:B------:R1:W-:Y:S01]  /*6920*/  LDGSTS.E.BYPASS.LTC128B.128 [R194+0x2000], desc[UR26][R8.64] ;  /* 0x0200000008c27fae */ /* 0x0003e2000b981a1a */
[----:B------:R-:W-:Y:S02]  /*6930*/  IADD3.X R11, PT, PT, R3, UR23, RZ, P1, !PT ;  /* 0x00000017030b7c10 */ /* 0x000fe40008ffe4ff */
[-C--:B------:R-:W-:Y:S02]  /*6940*/  LEA R4, P1, R5, R210.reuse, 0x1 ;  /* 0x000000d205047211 */ /* 0x080fe400078208ff */
[-C--:B------:R-:W-:Y:S02]  /*6950*/  LEA.HI.X R7, R0, R209.reuse, R3, 0x1, P2 ;  /* 0x000000d100077211 */ /* 0x080fe400010f0c03 */
[----:B------:R-:W-:Y:S02]  /*6960*/  IADD3.X R12, PT, PT, R3, UR29, RZ, P0, !PT ;  /* 0x0000001d030c7c10 */ /* 0x000fe400087fe4ff */
[C---:B------:R-:W-:Y:S01]  /*6970*/  LEA R2, P0, R10.reuse, R210, 0x1 ;  /* 0x000000d20a027211 */ /* 0x040fe200078008ff */
[----:B------:R1:W-:Y:S01]  /*6980*/  LDGSTS.E.BYPASS.LTC128B.128 [R194+0x2800], desc[UR26][R6.64] ;  /* 0x0280000006c27fae */ /* 0x0003e2000b981a1a */
[-C--:B------:R-:W-:Y:S02]  /*6990*/  LEA.HI.X R5, R5, R209.reuse, R11, 0x1, P1 ;  /* 0x000000d105057211 */ /* 0x080fe400008f0c0b */
[----:B------:R-:W-:Y:S03]  /*69a0*/  LEA.HI.X R3, R10, R209, R12, 0x1, P0 ;  /* 0x000000d10a037211 */ /* 0x000fe600000f0c0c */
[----:B------:R1:W-:Y:S04]  /*69b0*/  LDGSTS.E.BYPASS.LTC128B.128 [R194+0x3000], desc[UR26][R4.64] ;  /* 0x0300000004c27fae */ /* 0x0003e8000b981a1a */
[----:B------:R1:W-:Y:S04]  /*69c0*/  LDGSTS.E.BYPASS.LTC128B.128 [R194+0x3800], desc[UR26][R2.64] ;  /* 0x0380000002c27fae */ /* 0x0003e8000b981a1a */
[----:B------:R-:W0:Y:S01]  /*69d0*/  LDGDEPBAR ;  /* 0x00000000000079af */ /* 0x000e220000000000 */
[----:B------:R-:W-:Y:S05]  /*69e0*/  BRA `(.L_x_293) ;  /* 0x0000001800ac7947 */ /* 0x000fea0003800000 */
.L_x_292:
[----:B------:R-:W-:Y:S04]  /*69f0*/  DEPBAR.LE SB0, 0x0 ;  /* 0x000080000000791a */ /* 0x000fe80000000000 */
[----:B------:R-:W-:Y:S01]  /*6a00*/  BAR.SYNC.DEFER_BLOCKING 0x0 ;  /* 0x0000000000007b1d */ /* 0x000fe20000010000 */
[C---:B------:R-:W-:Y:S04]  /*6a10*/  IMAD.WIDE.U32 R4, R190.reuse, UR22, RZ ;  /* 0x00000016be047c25 */ /* 0x040fe8000f8e00ff */
[----:B------:R-:W-:Y:S01]  /*6a20*/  IMAD R3, R190, UR15, RZ ;  /* 0x0000000fbe037c24 */ /* 0x000fe2000f8e02ff */
[CC--:B------:R-:W-:Y:S02]  /*6a30*/  LEA R12, P3, R4.reuse, R246.reuse, 0x1 ;  /* 0x000000f6040c7211 */ /* 0x0c0fe400078608ff */
[----:B------:R-:W-:Y:S02]  /*6a40*/  IADD3 R0, P0, PT, R4, UR6, RZ ;  /* 0x0000000604007c10 */ /* 0x000fe4000ff1e0ff */
[----:B------:R-:W-:Y:S02]  /*6a50*/  IADD3 R3, PT, PT, R5, R3, RZ ;  /* 0x0000000305037210 */ /* 0x000fe40007ffe0ff */
[-C--:B------:R-:W-:Y:S02]  /*6a60*/  LEA R10, P2, R0, R246.reuse, 0x1 ;  /* 0x000000f6000a7211 */ /* 0x080fe400078408ff */
[-C--:B------:R-:W-:Y:S02]  /*6a70*/  LEA.HI.X R13, R4, R243.reuse, R3, 0x1, P3 ;  /* 0x000000f3040d7211 */ /* 0x080fe400018f0c03 */
[----:B------:R-:W-:Y:S02]  /*6a80*/  IADD3.X R2, PT, PT, R3, UR28, RZ, P0, !PT ;  /* 0x0000001c03027c10 */ /* 0x000fe400087fe4ff */
[C---:B------:R-:W-:Y:S02]  /*6a90*/  IADD3 R5, P1, PT, R0.reuse, UR6, RZ ;  /* 0x0000000600057c10 */ /* 0x040fe4000ff3e0ff */
[-C--:B------:R-:W-:Y:S02]  /*6aa0*/  LEA.HI.X R11, R0, R243.reuse, R2, 0x1, P2 ;  /* 0x000000f3000b7211 */ /* 0x080fe400010f0c02 */
[----:B------:R-:W-:Y:S01]  /*6ab0*/  IADD3.X R9, PT, PT, R2, UR28, RZ, P1, !PT ;  /* 0x0000001c02097c10 */ /* 0x000fe20008ffe4ff */
[----:B------:R-:W-:Y:S01]  /*6ac0*/  @!PT LDS RZ, [RZ] ;  /* 0x00000000fffff984 */ /* 0x000fe20000000800 */
[----:B------:R-:W-:Y:S01]  /*6ad0*/  @!PT LDS RZ, [RZ] ;  /* 0x00000000fffff984 */ /* 0x000fe20000000800 */
[----:B------:R-:W-:Y:S01]  /*6ae0*/  @!PT LDS RZ, [RZ] ;  /* 0x00000000fffff984 */ /* 0x000fe20000000800 */
[----:B------:R-:W-:Y:S01]  /*6af0*/  LDGSTS.E.BYPASS.LTC128B.128 [R194+0x4000], desc[UR26][R12.64] ;  /* 0x040000000cc27fae */ /* 0x000fe2000b981a1a */
[CC--:B------:R-:W-:Y:S02]  /*6b00*/  LEA R8, P1, R5.reuse, R246.reuse, 0x1 ;  /* 0x000000f605087211 */ /* 0x0c0fe400078208ff */
        /* <DEDUP_REMOVED lines=10> */
[----:B------:R-:W0:Y:S08]  /*6bb0*/  LDGDEPBAR ;  /* 0x00000000000079af */ /* 0x000e300000000000 */
[----:B------:R-:W3:Y:S08]  /*6bc0*/  LDSM.16.M88.4 R16, [R185+0x2000] ;  /* 0x00200000b910783b */ /* 0x000ef00000000200 */
[----:B------:R-:W4:Y:S08]  /*6bd0*/  LDSM.16.M88.4 R124, [R188+0x1000] ;  /* 0x00100000bc7c783b */ /* 0x000f300000000200 */
[----:B------:R-:W5:Y:S08]  /*6be0*/  LDSM.16.M88.4 R32, [R185+0x2400] ;  /* 0x00240000b920783b */ /* 0x000f700000000200 */
[----:B------:R-:W1:Y:S08]  /*6bf0*/  LDSM.16.M88.4 R48, [R185+0x2800] ;  /* 0x00280000b930783b */ /* 0x000e700000000200 */
[----:B------:R-:W2:Y:S08]  /*6c00*/  LDSM.16.M88.4 R64, [R185+0x2c00] ;  /* 0x002c0000b940783b */ /* 0x000eb00000000200 */
[----:B------:R-:W2:Y:S08]  /*6c10*/  LDSM.16.M88.4 R80, [R185+0x3000] ;  /* 0x00300000b950783b */ /* 0x000eb00000000200 */
[----:B------:R-:W2:Y:S08]  /*6c20*/  LDSM.16.M88.4 R96, [R185+0x3400] ;  /* 0x00340000b960783b */ /* 0x000eb00000000200 */
[----:B------:R-:W2:Y:S08]  /*6c30*/  LDSM.16.M88.4 R112, [R185+0x3800] ;  /* 0x00380000b970783b */ /* 0x000eb00000000200 */
[----:B------:R-:W2:Y:S08]  /*6c40*/  LDSM.16.M88.4 R168, [R185+0x3c00] ;  /* 0x003c0000b9a8783b */ /* 0x000eb00000000200 */
[----:B------:R-:W-:Y:S08]  /*6c50*/  LDSM.16.M88.4 R172, [R189] ;  /* 0x00000000bdac783b */ /* 0x000ff00000000200 */
[----:B------:R-:W2:Y:S08]  /*6c60*/  LDSM.16.M88.4 R176, [R187+0x2000] ;  /* 0x00200000bbb0783b */ /* 0x000eb00000000200 */
[----:B------:R-:W2:Y:S01]  /*6c70*/  LDSM.16.M88.4 R180, [R189+0x1000] ;  /* 0x00100000bdb4783b */ /* 0x000ea20000000200 */
[-C--:B---3--:R-:W-:Y:S08]  /*6c80*/  HMMA.16816.F32 R4, R128, R16.reuse, RZ ;  /* 0x000000108004723c */ /* 0x088ff000000018ff */
[C---:B----4-:R-:W-:Y:S08]  /*6c90*/  HMMA.16816.F32 R8, R124.reuse, R16, RZ ;  /* 0x000000107c08723c */ /* 0x050ff000000018ff */
[-C--:B------:R-:W-:Y:S08]  /*6ca0*/  HMMA.16816.F32 R12, R124, R18.reuse, RZ ;  /* 0x000000127c0c723c */ /* 0x080ff000000018ff */
[C---:B------:R-:W-:Y:S08]  /*6cb0*/  HMMA.16816.F32 R16, R128.reuse, R18, RZ ;  /* 0x000000128010723c */ /* 0x040ff000000018ff */
        /* <DEDUP_REMOVED lines=27> */
[----:B------:R-:W-:Y:S08]  /*6e70*/  HMMA.16816.F32 R128, R128, R170, RZ ;  /* 0x000000aa8080723c */ /* 0x000ff000000018ff */
[-C--:B------:R-:W-:Y:S08]  /*6e80*/  HMMA.16816.F32 R4, R172, R176.reuse, R4 ;  /* 0x000000b0ac04723c */ /* 0x080ff00000001804 */
[C---:B------:R-:W-:Y:S08]  /*6e90*/  HMMA.16816.F32 R8, R180.reuse, R176, R8 ;  /* 0x000000b0b408723c */ /* 0x040ff00000001808 */
[-C--:B------:R-:W-:Y:S03]  /*6ea0*/  HMMA.16816.F32 R12, R180, R178.reuse, R12 ;  /* 0x000000b2b40c723c */ /* 0x080fe6000000180c */
[----:B------:R-:W-:Y:S01]  /*6eb0*/  FMUL.FTZ R4, R4, UR8 ;  /* 0x0000000804047c20 */ /* 0x000fe20008410000 */
[----:B------:R-:W-:Y:S01]  /*6ec0*/  FMUL.FTZ R5, R5, UR8 ;  /* 0x0000000805057c20 */ /* 0x000fe20008410000 */
[----:B------:R-:W-:Y:S01]  /*6ed0*/  FMUL.FTZ R6, R6, UR8 ;  /* 0x0000000806067c20 */ /* 0x000fe20008410000 */
[----:B------:R-:W-:Y:S01]  /*6ee0*/  FMUL.FTZ R7, R7, UR8 ;  /* 0x0000000807077c20 */ /* 0x000fe20008410000 */
[----:B------:R-:W-:Y:S01]  /*6ef0*/  MUFU.TANH R208, R4 ;  /* 0x0000000400d07308 */ /* 0x000fe20000002400 */
[C---:B------:R-:W-:Y:S04]  /*6f00*/  HMMA.16816.F32 R16, R172.reuse, R178, R16 ;  /* 0x000000b2ac10723c */ /* 0x040fe80000001810 */
[----:B------:R-:W-:Y:S01]  /*6f10*/  FMUL.FTZ R8, R8, UR8 ;  /* 0x0000000808087c20 */ /* 0x000fe20008410000 */
[----:B------:R-:W-:Y:S01]  /*6f20*/  FMUL.FTZ R9, R9, UR8 ;  /* 0x0000000809097c20 */ /* 0x000fe20008410000 */
[----:B------:R-:W-:Y:S03]  /*6f30*/  FMUL.FTZ R10, R10, UR8 ;  /* 0x000000080a0a7c20 */ /* 0x000fe60008410000 */
[----:B------:R-:W-:Y:S01]  /*6f40*/  MUFU.TANH R203, R5 ;  /* 0x0000000500cb7308 */ /* 0x000fe20000002400 */
[----:B------:R-:W-:Y:S01]  /*6f50*/  FMUL.FTZ R11, R11, UR8 ;  /* 0x000000080b0b7c20 */ /* 0x000fe20008410000 */
[----:B------:R-:W-:Y:S01]  /*6f60*/  FMUL.FTZ R12, R12, UR8 ;  /* 0x000000080c0c7c20 */ /* 0x000fe20008410000 */
[----:B------:R-:W-:Y:S01]  /*6f70*/  FMUL.FTZ R13, R13, UR8 ;  /* 0x000000080d0d7c20 */ /* 0x000fe20008410000 */
[----:B------:R-:W-:Y:S01]  /*6f80*/  FMUL.FTZ R14, R14, UR8 ;  /* 0x000000080e0e7c20 */ /* 0x000fe20008410000 */
[----:B------:R-:W-:Y:S05]  /*6f90*/  FMUL.FTZ R15, R15, UR8 ;  /* 0x000000080f0f7c20 */ /* 0x000fea0008410000 */
[----:B------:R-:W-:Y:S01]  /*6fa0*/  MUFU.TANH R200, R6 ;  /* 0x0000000600c87308 */ /* 0x000fe20000002400 */
[----:B------:R-:W-:Y:S01]  /*6fb0*/  FMUL.FTZ R16, R16, UR8 ;  /* 0x0000000810107c20 */ /* 0x000fe20008410000 */
[----:B------:R-:W-:Y:S01]  /*6fc0*/  FMUL.FTZ R17, R17, UR8 ;  /* 0x0000000811117c20 */ /* 0x000fe20008410000 */
[----:B------:R-:W-:Y:S01]  /*6fd0*/  FMUL.FTZ R18, R18, UR8 ;  /* 0x0000000812127c20 */ /* 0x000fe20008410000 */
[----:B------:R-:W-:Y:S06]  /*6fe0*/  FMUL.FTZ R19, R19, UR8 ;  /* 0x0000000813137c20 */ /* 0x000fec0008410000 */
[----:B------:R1:W-:Y:S10]  /*6ff0*/  MUFU.TANH R198, R7 ;  /* 0x0000000700c67308 */ /* 0x0003f40000002400 */
[----:B------:R-:W-:Y:S10]  /*7000*/  MUFU.TANH R202, R8 ;  /* 0x0000000800ca7308 */ /* 0x000ff40000002400 */
[----:B------:R-:W2:Y:S01]  /*7010*/  MUFU.TANH R201, R9 ;  /* 0x0000000900c97308 */ /* 0x000ea20000002400 */
[----:B-1----:R-:W1:Y:S09]  /*7020*/  LDSM.16.M88.4 R4, [R187+0x2400] ;  /* 0x00240000bb04783b */ /* 0x002e720000000200 */
[----:B------:R-:W-:Y:S10]  /*7030*/  MUFU.TANH R199, R10 ;  /* 0x0000000a00c77308 */ /* 0x000ff40000002400 */
[----:B------:R3:W4:Y:S01]  /*7040*/  MUFU.TANH R197, R11 ;  /* 0x0000000b00c57308 */ /* 0x0007220000002400 */
[----:B--2---:R-:W-:Y:S09]  /*7050*/  FMNMX3.FTZ R3, R134, R202, R201, !PT ;  /* 0x000000ca86037276 */ /* 0x004ff200078100c9 */
[----:B------:R-:W-:Y:S10]  /*7060*/  MUFU.TANH R193, R16 ;  /* 0x0000001000c17308 */ /* 0x000ff40000002400 */
[----:B------:R-:W2:Y:S01]  /*7070*/  MUFU.TANH R191, R17 ;  /* 0x0000001100bf7308 */ /* 0x000ea20000002400 */
[----:B---3--:R-:W3:Y:S09]  /*7080*/  LDSM.16.M88.4 R8, [R187+0x2800] ;  /* 0x00280000bb08783b */ /* 0x008ef20000000200 */
[----:B------:R-:W-:Y:S01]  /*7090*/  MUFU.TANH R207, R12 ;  /* 0x0000000c00cf7308 */ /* 0x000fe20000002400 */
[-C--:B-1----:R-:W-:Y:S09]  /*70a0*/  HMMA.16816.F32 R20, R172, R4.reuse, R20 ;  /* 0x00000004ac14723c */ /* 0x082ff20000001814 */
[----:B------:R-:W1:Y:S01]  /*70b0*/  MUFU.TANH R206, R13 ;  /* 0x0000000d00ce7308 */ /* 0x000e620000002400 */
[C---:B------:R-:W-:Y:S09]  /*70c0*/  HMMA.16816.F32 R24, R180.reuse, R4, R24 ;  /* 0x00000004b418723c */ /* 0x040ff20000001818 */
[----:B------:R-:W-:Y:S01]  /*70d0*/  MUFU.TANH R205, R14 ;  /* 0x0000000e00cd7308 */ /* 0x000fe20000002400 */
[-C--:B------:R-:W-:Y:S03]  /*70e0*/  HMMA.16816.F32 R28, R180, R6.reuse, R28 ;  /* 0x00000006b41c723c */ /* 0x080fe6000000181c */
[----:B------:R-:W-:Y:S01]  /*70f0*/  FMUL.FTZ R20, R20, UR8 ;  /* 0x0000000814147c20 */ /* 0x000fe20008410000 */
[----:B------:R-:W-:Y:S01]  /*7100*/  FMUL.FTZ R21, R21, UR8 ;  /* 0x0000000815157c20 */ /* 0x000fe20008410000 */
[----:B------:R-:W-:Y:S01]  /*7110*/  FMUL.FTZ R22, R22, UR8 ;  /* 0x0000000816167c20 */ /* 0x000fe20008410000 */
[----:B------:R-:W-:Y:S03]  /*7120*/  FMUL.FTZ R23, R23, UR8 ;  /* 0x0000000817177c20 */ /* 0x000fe60008410000 */
[----:B------:R-:W5:Y:S01]  /*7130*/  MUFU.TANH R204, R15 ;  /* 0x0000000f00cc7308 */ /* 0x000f620000002400 */
[C---:B------:R-:W-:Y:S01]  /*7140*/  HMMA.16816.F32 R32, R172.reuse, R6, R32 ;  /* 0x00000006ac20723c */ /* 0x040fe20000001820 */
[----:B------:R-:W4:Y:S03]  /*7150*/  LDSM.16.M88.4 R4, [R187+0x2c00] ;  /* 0x002c0000bb04783b */ /* 0x000f260000000200 */
[----:B------:R-:W-:Y:S01]  /*7160*/  FMUL.FTZ R24, R24, UR8 ;  /* 0x0000000818187c20 */ /* 0x000fe20008410000 */
[----:B------:R-:W-:Y:S01]  /*7170*/  FMUL.FTZ R25, R25, UR8 ;  /* 0x0000000819197c20 */ /* 0x000fe20008410000 */
[----:B------:R-:W-:Y:S03]  /*7180*/  FMUL.FTZ R26, R26, UR8 ;  /* 0x000000081a1a7c20 */ /* 0x000fe60008410000 */
[----:B------:R-:W-:Y:S01]  /*7190*/  MUFU.TANH R178, R18 ;  /* 0x0000001200b27308 */ /* 0x000fe20000002400 */
[-C--:B---3--:R-:W-:Y:S03]  /*71a0*/  HMMA.16816.F32 R36, R172, R8.reuse, R36 ;  /* 0x00000008ac24723c */ /* 0x088fe60000001824 */
[----:B------:R-:W-:Y:S01]  /*71b0*/  FMUL.FTZ R27, R27, UR8 ;  /* 0x000000081b1b7c20 */ /* 0x000fe20008410000 */
[----:B------:R-:W-:Y:S01]  /*71c0*/  FMUL.FTZ R29, R29, UR8 ;  /* 0x000000081d1d7c20 */ /* 0x000fe20008410000 */
[----:B------:R-:W-:Y:S01]  /*71d0*/  FMUL.FTZ R30, R30, UR8 ;  /* 0x000000081e1e7c20 */ /* 0x000fe20008410000 */
[----:B------:R-:W-:Y:S03]  /*71e0*/  FMUL.FTZ R31, R31, UR8 ;  /* 0x000000081f1f7c20 */ /* 0x000fe60008410000 */
[----:B------:R-:W3:Y:S01]  /*71f0*/  MUFU.TANH R177, R19 ;  /* 0x0000001300b17308 */ /* 0x000ee20000002400 */
[C---:B------:R-:W-:Y:S04]  /*7200*/  HMMA.16816.F32 R40, R180.reuse, R8, R40 ;  /* 0x00000008b428723c */ /* 0x040fe80000001828 */
[----:B------:R-:W-:Y:S01]  /*7210*/  FMUL.FTZ R32, R32, UR8 ;  /* 0x0000000820207c20 */ /* 0x000fe20008410000 */
[----:B------:R-:W-:Y:S01]  /*7220*/  FMUL.FTZ R33, R33, UR8 ;  /* 0x0000000821217c20 */ /* 0x000fe20008410000 */
[----:B------:R-:W-:Y:S03]  /*7230*/  FMUL.FTZ R28, R28, UR8 ;  /* 0x000000081c1c7c20 */ /* 0x000fe60008410000 */
[----:B------:R-:W-:Y:S01]  /*7240*/  MUFU.TANH R196, R20 ;  /* 0x0000001400c47308 */ /* 0x000fe20000002400 */
[-C--:B------:R-:W-:Y:S03]  /*7250*/  HMMA.16816.F32 R44, R180, R10.reuse, R44 ;  /* 0x0000000ab42c723c */ /* 0x080fe6000000182c */
[----:B------:R-:W-:Y:S01]  /*7260*/  FMUL.FTZ R34, R34, UR8 ;  /* 0x0000000822227c20 */ /* 0x000fe20008410000 */
[----:B------:R-:W-:Y:S01]  /*7270*/  FMUL.FTZ R35, R35, UR8 ;  /* 0x0000000823237c20 */ /* 0x000fe20008410000 */
[----:B------:R-:W-:Y:S01]  /*7280*/  FMUL.FTZ R36, R36, UR8 ;  /* 0x0000000824247c20 */ /* 0x000fe20008410000 */
[----:B------:R-:W-:Y:S03]  /*7290*/  FMUL.FTZ R37, R37, UR8 ;  /* 0x0000000825257c20 */ /* 0x000fe60008410000 */
[----:B------:R-:W3:Y:S01]  /*72a0*/  MUFU.TANH R195, R21 ;  /* 0x0000001500c37308 */ /* 0x000ee20000002400 */
[C---:B------:R-:W-:Y:S01]  /*72b0*/  HMMA.16816.F32 R48, R172.reuse, R10, R48 ;  /* 0x0000000aac30723c */ /* 0x040fe20000001830 */
[----:B------:R-:W2:Y:S03]  /*72c0*/  LDSM.16.M88.4 R8, [R187+0x3000] ;  /* 0x00300000bb08783b */ /* 0x000ea60000000200 */
[----:B------:R-:W-:Y:S01]  /*72d0*/  FMUL.FTZ R42, R42, UR8 ;  /* 0x000000082a2a7c20 */ /* 0x000fe20008410000 */
[----:B------:R-:W-:Y:S01]  /*72e0*/  FMUL.FTZ R38, R38, UR8 ;  /* 0x0000000826267c20 */ /* 0x000fe20008410000 */
[----:B------:R-:W-:Y:S03]  /*72f0*/  FMUL.FTZ R39, R39, UR8 ;  /* 0x0000000827277c20 */ /* 0x000fe60008410000 */
[----:B------:R-:W-:Y:S01]  /*7300*/  MUFU.TANH R192, R22 ;  /* 0x0000001600c07308 */ /* 0x000fe20000002400 */
[----:B------:R-:W-:Y:S01]  /*7310*/  FMUL.FTZ R41, R41, UR8 ;  /* 0x0000000829297c20 */ /* 0x000fe20008410000 */
[-C--:B----4-:R-:W-:Y:S03]  /*7320*/  HMMA.16816.F32 R52, R172, R4.reuse, R52 ;  /* 0x00000004ac34723c */ /* 0x090fe60000001834 */
[----:B------:R-:W-:Y:S01]  /*7330*/  FMUL.FTZ R43, R43, UR8 ;  /* 0x000000082b2b7c20 */ /* 0x000fe20008410000 */
[----:B------:R-:W-:Y:S01]  /*7340*/  FMUL.FTZ R40, R40, UR8 ;  /* 0x0000000828287c20 */ /* 0x000fe20008410000 */
[----:B------:R-:W-:Y:S03]  /*7350*/  FMUL.FTZ R46, R46, UR8 ;  /* 0x000000082e2e7c20 */ /* 0x000fe60008410000 */
[----:B------:R-:W-:Y:S01]  /*7360*/  MUFU.TANH R176, R24 ;  /* 0x0000001800b07308 */ /* 0x000fe20000002400 */
[----:B------:R-:W-:Y:S01]  /*7370*/  FMUL.FTZ R47, R47, UR8 ;  /* 0x000000082f2f7c20 */ /* 0x000fe20008410000 */
[C---:B------:R-:W-:Y:S04]  /*7380*/  HMMA.16816.F32 R56, R180.reuse, R4, R56 ;  /* 0x00000004b438723c */ /* 0x040fe80000001838 */
[----:B------:R-:W-:Y:S01]  /*7390*/  FMUL.FTZ R48, R48, UR8 ;  /* 0x0000000830307c20 */ /* 0x000fe20008410000 */
[----:B------:R-:W-:Y:S03]  /*73a0*/  FMUL.FTZ R49, R49, UR8 ;  /* 0x0000000831317c20 */ /* 0x000fe60008410000 */
[----:B------:R-:W4:Y:S01]  /*73b0*/  MUFU.TANH R171, R25 ;  /* 0x0000001900ab7308 */ /* 0x000f220000002400 */
[----:B------:R-:W-:Y:S01]  /*73c0*/  FMUL.FTZ R50, R50, UR8 ;  /* 0x0000000832327c20 */ /* 0x000fe20008410000 */
[-C--:B------:R-:W-:Y:S03]  /*73d0*/  HMMA.16816.F32 R60, R180, R6.reuse, R60 ;  /* 0x00000006b43c723c */ /* 0x080fe6000000183c */
[----:B------:R-:W-:Y:S01]  /*73e0*/  FMUL.FTZ R51, R51, UR8 ;  /* 0x0000000833337c20 */ /* 0x000fe20008410000 */
[----:B------:R-:W-:Y:S01]  /*73f0*/  FMUL.FTZ R52, R52, UR8 ;  /* 0x0000000834347c20 */ /* 0x000fe20008410000 */
[----:B------:R-:W-:Y:S03]  /*7400*/  FMUL.FTZ R53, R53, UR8 ;  /* 0x0000000835357c20 */ /* 0x000fe60008410000 */
[----:B------:R-:W-:Y:S01]  /*7410*/  MUFU.TANH R170, R26 ;  /* 0x0000001a00aa7308 */ /* 0x000fe20000002400 */
[----:B------:R-:W-:Y:S01]  /*7420*/  FMUL.FTZ R54, R54, UR8 ;  /* 0x0000000836367c20 */ /* 0x000fe20008410000 */
[C---:B------:R-:W-:Y:S01]  /*7430*/  HMMA.16816.F32 R64, R172.reuse, R6, R64 ;  /* 0x00000006ac40723c */ /* 0x040fe20000001840 */
[----:B------:R-:W1:Y:S03]  /*7440*/  LDSM.16.M88.4 R4, [R187+0x3400] ;  /* 0x00340000bb04783b */ /* 0x000e660000000200 */
[----:B------:R-:W-:Y:S01]  /*7450*/  FMUL.FTZ R55, R55, UR8 ;  /* 0x0000000837377c20 */ /* 0x000fe20008410000 */
[----:B------:R-:W-:Y:S03]  /*7460*/  FMUL.FTZ R58, R58, UR8 ;  /* 0x000000083a3a7c20 */ /* 0x000fe60008410000 */
[----:B------:R-:W4:Y:S01]  /*7470*/  MUFU.TANH R169, R27 ;  /* 0x0000001b00a97308 */ /* 0x000f220000002400 */
[----:B------:R-:W-:Y:S01]  /*7480*/  FMUL.FTZ R59, R59, UR8 ;  /* 0x000000083b3b7c20 */ /* 0x000fe20008410000 */
[-C--:B--2---:R-:W-:Y:S03]  /*7490*/  HMMA.16816.F32 R68, R172, R8.reuse, R68 ;  /* 0x00000008ac44723c */ /* 0x084fe60000001844 */
        /* <DEDUP_REMOVED lines=8> */
[----:B------:R-:W-:Y:S01]  /*7520*/  MUFU.TANH R179, R23 ;  /* 0x0000001700b37308 */ /* 0x000fe20000002400 */
        /* <DEDUP_REMOVED lines=8> */
[----:B------:R-:W2:Y:S03]  /*75b0*/  LDSM.16.M88.4 R8, [R187+0x3800] ;  /* 0x00380000bb08783b */ /* 0x000ea60000000200 */
[----:B------:R-:W-:Y:S01]  /*75c0*/  FMUL.FTZ R71, R71, UR8 ;  /* 0x0000000847477c20 */ /* 0x000fe20008410000 */
[----:B------:R-:W-:Y:S03]  /*75d0*/  FMUL.FTZ R62, R62, UR8 ;  /* 0x000000083e3e7c20 */ /* 0x000fe60008410000 */
[----:B------:R-:W4:Y:S01]  /*75e0*/  MUFU.TANH R33, R33 ;  /* 0x0000002100217308 */ /* 0x000f220000002400 */
[----:B------:R-:W-:Y:S01]  /*75f0*/  FMUL.FTZ R63, R63, UR8 ;  /* 0x000000083f3f7c20 */ /* 0x000fe20008410000 */
[----:B------:R-:W-:Y:S01]  /*7600*/  FMUL.FTZ R60, R60, UR8 ;  /* 0x000000083c3c7c20 */ /* 0x000fe20008410000 */
[-C--:B-1----:R-:W-:Y:S03]  /*7610*/  HMMA.16816.F32 R84, R172, R4.reuse, R84 ;  /* 0x00000004ac54723c */ /* 0x082fe60000001854 */
[----:B------:R-:W-:Y:S01]  /*7620*/  FMUL.FTZ R61, R61, UR8 ;  /* 0x000000083d3d7c20 */ /* 0x000fe20008410000 */
[----:B------:R-:W-:Y:S03]  /*7630*/  FMUL.FTZ R74, R74, UR8 ;  /* 0x000000084a4a7c20 */ /* 0x000fe60008410000 */
[----:B------:R-:W-:Y:S01]  /*7640*/  MUFU.TANH R168, R28 ;  /* 0x0000001c00a87308 */ /* 0x000fe20000002400 */
[----:B------:R-:W-:Y:S01]  /*7650*/  FMUL.FTZ R75, R75, UR8 ;  /* 0x000000084b4b7c20 */ /* 0x000fe20008410000 */
[----:B------:R-:W-:Y:S01]  /*7660*/  FMUL.FTZ R72, R72, UR8 ;  /* 0x0000000848487c20 */ /* 0x000fe20008410000 */
[C---:B------:R-:W-:Y:S04]  /*7670*/  HMMA.16816.F32 R88, R180.reuse, R4, R88 ;  /* 0x00000004b458723c */ /* 0x040fe80000001858 */
[----:B------:R-:W-:Y:S03]  /*7680*/  FMUL.FTZ R80, R80, UR8 ;  /* 0x0000000850507c20 */ /* 0x000fe60008410000 */
[----:B------:R-:W1:Y:S01]  /*7690*/  MUFU.TANH R29, R29 ;  /* 0x0000001d001d7308 */ /* 0x000e620000002400 */
[----:B------:R-:W-:Y:S01]  /*76a0*/  FMUL.FTZ R81, R81, UR8 ;  /* 0x0000000851517c20 */ /* 0x000fe20008410000 */
[----:B------:R-:W-:Y:S01]  /*76b0*/  FMUL.FTZ R82, R82, UR8 ;  /* 0x0000000852527c20 */ /* 0x000fe20008410000 */
[-C--:B------:R-:W-:Y:S03]  /*76c0*/  HMMA.16816.F32 R92, R180, R6.reuse, R92 ;  /* 0x00000006b45c723c */ /* 0x080fe6000000185c */
[----:B------:R-:W-:Y:S01]  /*76d0*/  FMUL.FTZ R83, R83, UR8 ;  /* 0x0000000853537c20 */ /* 0x000fe20008410000 */
[----:B------:R-:W-:Y:S03]  /*76e0*/  FMUL.FTZ R84, R84, UR8 ;  /* 0x0000000854547c20 */ /* 0x000fe60008410000 */
[----:B------:R-:W-:Y:S01]  /*76f0*/  MUFU.TANH R30, R30 ;  /* 0x0000001e001e7308 */ /* 0x000fe20000002400 */
[----:B------:R-:W-:Y:S01]  /*7700*/  FMUL.FTZ R85, R85, UR8 ;  /* 0x0000000855557c20 */ /* 0x000fe20008410000 */
[----:B------:R-:W-:Y:S01]  /*7710*/  FMUL.FTZ R73, R73, UR8 ;  /* 0x0000000849497c20 */ /* 0x000fe20008410000 */
[C---:B------:R-:W-:Y:S01]  /*7720*/  HMMA.16816.F32 R96, R172.reuse, R6, R96 ;  /* 0x00000006ac60723c */ /* 0x040fe20000001860 */
[----:B------:R-:W5:Y:S01]  /*7730*/  LDSM.16.M88.4 R4, [R187+0x3c00] ;  /* 0x003c0000bb04783b */ /* 0x000f620000000200 */
[----:B------:R-:W-:Y:S05]  /*7740*/  DEPBAR.LE SB0, 0x0 ;  /* 0x000080000000791a */ /* 0x000fea0000000000 */
[----:B------:R-:W1:Y:S01]  /*7750*/  MUFU.TANH R31, R31 ;  /* 0x0000001f001f7308 */ /* 0x000e620000002400 */
[----:B------:R-:W-:Y:S01]  /*7760*/  FMUL.FTZ R86, R86, UR8 ;  /* 0x0000000856567c20 */ /* 0x000fe20008410000 */
[-C--:B--2---:R-:W-:Y:S05]  /*7770*/  HMMA.16816.F32 R100, R172, R8.reuse, R100 ;  /* 0x00000008ac64723c */ /* 0x084fea0000001864 */
[----:B------:R-:W-:Y:S03]  /*7780*/  FMUL.FTZ R87, R87, UR8 ;  /* 0x0000000857577c20 */ /* 0x000fe60008410000 */
[----:B------:R-:W-:Y:S01]  /*7790*/  MUFU.TANH R34, R34 ;  /* 0x0000002200227308 */ /* 0x000fe20000002400 */
[----:B------:R-:W-:Y:S01]  /*77a0*/  BAR.SYNC.DEFER_BLOCKING 0x0 ;  /* 0x0000000000007b1d */ /* 0x000fe20000010000 */
[C---:B------:R-:W-:Y:S04]  /*77b0*/  HMMA.16816.F32 R104, R180.reuse, R8, R104 ;  /* 0x00000008b468723c */ /* 0x040fe80000001868 */
[----:B------:R-:W-:Y:S01]  /*77c0*/  FMUL.FTZ R96, R96, UR8 ;  /* 0x0000000860607c20 */ /* 0x000fe20008410000 */
[----:B------:R-:W-:Y:S03]  /*77d0*/  FMUL.FTZ R97, R97, UR8 ;  /* 0x0000000861617c20 */ /* 0x000fe60008410000 */
[----:B------:R-:W2:Y:S01]  /*77e0*/  MUFU.TANH R35, R35 ;  /* 0x0000002300237308 */ /* 0x000ea20000002400 */
[----:B------:R-:W-:Y:S01]  /*77f0*/  FMUL.FTZ R78, R78, UR8 ;  /* 0x000000084e4e7c20 */ /* 0x000fe20008410000 */
[-C--:B------:R-:W-:Y:S03]  /*7800*/  HMMA.16816.F32 R108, R180, R10.reuse, R108 ;  /* 0x0000000ab46c723c */ /* 0x080fe6000000186c */
        /* <DEDUP_REMOVED lines=8> */
[----:B------:R-:W2:Y:S01]  /*7890*/  MUFU.TANH R27, R37 ;  /* 0x00000025001b7308 */ /* 0x000ea20000002400 */
[----:B------:R-:W-:Y:S01]  /*78a0*/  FMUL.FTZ R101, R101, UR8 ;  /* 0x0000000865657c20 */ /* 0x000fe20008410000 */
[----:B------:R-:W-:Y:S01]  /*78b0*/  FMUL.FTZ R88, R88, UR8 ;  /* 0x0000000858587c20 */ /* 0x000fe20008410000 */
[-C--:B-----5:R-:W-:Y:S03]  /*78c0*/  HMMA.16816.F32 R116, R172, R4.reuse, R116 ;  /* 0x00000004ac74723c */ /* 0x0a0fe60000001874 */
[----:B------:R-:W-:Y:S01]  /*78d0*/  FMUL.FTZ R89, R89, UR8 ;  /* 0x0000000859597c20 */ /* 0x000fe20008410000 */
[----:B------:R-:W-:Y:S03]  /*78e0*/  FMUL.FTZ R102, R102, UR8 ;  /* 0x0000000866667c20 */ /* 0x000fe60008410000 */
[----:B------:R-:W-:Y:S01]  /*78f0*/  MUFU.TANH R26, R38 ;  /* 0x00000026001a7308 */ /* 0x000fe20000002400 */
[----:B------:R-:W-:Y:S01]  /*7900*/  FMUL.FTZ R103, R103, UR8 ;  /* 0x0000000867677c20 */ /* 0x000fe20008410000 */
[----:B------:R-:W-:Y:S01]  /*7910*/  FMUL.FTZ R90, R90, UR8 ;  /* 0x000000085a5a7c20 */ /* 0x000fe20008410000 */
[C---:B------:R-:W-:Y:S04]  /*7920*/  HMMA.16816.F32 R120, R180.reuse, R4, R120 ;  /* 0x00000004b478723c */ /* 0x040fe80000001878 */
[----:B------:R-:W-:Y:S03]  /*7930*/  FMNMX3.FTZ R4, R132, R208, R203, !PT ;  /* 0x000000d084047276 */ /* 0x000fe600078100cb */
[----:B------:R-:W5:Y:S01]  /*7940*/  MUFU.TANH R25, R39 ;  /* 0x0000002700197308 */ /* 0x000f620000002400 */
[----:B------:R-:W-:Y:S01]  /*7950*/  FMNMX3.FTZ R5, R135, R199, R197, !PT ;  /* 0x000000c787057276 */ /* 0x000fe200078100c5 */
[----:B------:R-:W-:Y:S01]  /*7960*/  FMUL.FTZ R112, R112, UR8 ;  /* 0x0000000870707c20 */ /* 0x000fe20008410000 */
[-C--:B------:R-:W-:Y:S03]  /*7970*/  HMMA.16816.F32 R124, R180, R6.reuse, R124 ;  /* 0x00000006b47c723c */ /* 0x080fe6000000187c */
[----:B------:R-:W-:Y:S01]  /*7980*/  FMUL.FTZ R113, R113, UR8 ;  /* 0x0000000871717c20 */ /* 0x000fe20008410000 */
[----:B------:R-:W-:Y:S03]  /*7990*/  FMUL.FTZ R91, R91, UR8 ;  /* 0x000000085b5b7c20 */ /* 0x000fe60008410000 */
[----:B------:R-:W-:Y:S01]  /*79a0*/  MUFU.TANH R48, R48 ;  /* 0x0000003000307308 */ /* 0x000fe20000002400 */
[----:B------:R-:W-:Y:S01]  /*79b0*/  FMUL.FTZ R92, R92, UR8 ;  /* 0x000000085c5c7c20 */ /* 0x000fe20008410000 */
[----:B------:R-:W-:Y:S01]  /*79c0*/  FMUL.FTZ R93, R93, UR8 ;  /* 0x000000085d5d7c20 */ /* 0x000fe20008410000 */
[----:B------:R-:W-:Y:S04]  /*79d0*/  HMMA.16816.F32 R128, R172, R6, R128 ;  /* 0x00000006ac80723c */ /* 0x000fe80000001880 */
[----:B------:R-:W-:Y:S03]  /*79e0*/  FMNMX3.FTZ R6, R133, R200, R198, !PT ;  /* 0x000000c885067276 */ /* 0x000fe600078100c6 */
[----:B------:R-:W5:Y:S01]  /*79f0*/  MUFU.TANH R49, R49 ;  /* 0x0000003100317308 */ /* 0x000f620000002400 */
[----:B------:R-:W-:Y:S01]  /*7a00*/  FMNMX3.FTZ R7, R4, R193, R191, !PT ;  /* 0x000000c104077276 */ /* 0x000fe200078100bf */
[----:B------:R-:W-:Y:S01]  /*7a10*/  FMUL.FTZ R114, R114, UR8 ;  /* 0x0000000872727c20 */ /* 0x000fe20008410000 */
[----:B------:R-:W-:Y:S01]  /*7a20*/  FMNMX3.FTZ R4, R3, R207, R206, !PT ;  /* 0x000000cf03047276 */ /* 0x000fe200078100ce */
[----:B------:R-:W-:Y:S01]  /*7a30*/  FMUL.FTZ R115, R115, UR8 ;  /* 0x0000000873737c20 */ /* 0x000fe20008410000 */
[----:B------:R-:W-:Y:S01]  /*7a40*/  FMNMX3.FTZ R3, R5, R205, R204, !PT ;  /* 0x000000cd05037276 */ /* 0x000fe200078100cc */
[----:B------:R-:W-:Y:S01]  /*7a50*/  FMUL.FTZ R2, R126, UR8 ;  /* 0x000000087e027c20 */ /* 0x000fe20008410000 */
[----:B------:R-:W-:Y:S03]  /*7a60*/  FMUL.FTZ R0, R127, UR8 ;  /* 0x000000087f007c20 */ /* 0x000fe60008410000 */
[----:B------:R-:W-:Y:S01]  /*7a70*/  MUFU.TANH R23, R41 ;  /* 0x0000002900177308 */ /* 0x000fe20000002400 */
[----:B---3--:R-:W-:Y:S01]  /*7a80*/  FMNMX3.FTZ R5, R6, R178, R177, !PT ;  /* 0x000000b206057276 */ /* 0x008fe200078100b1 */
[----:B------:R-:W-:Y:S01]  /*7a90*/  FMUL.FTZ R116, R116, UR8 ;  /* 0x0000000874747c20 */ /* 0x000fe20008410000 */
[----:B------:R-:W-:Y:S01]  /*7aa0*/  FMNMX3.FTZ R7, R7, R196, R195, !PT ;  /* 0x000000c407077276 */ /* 0x000fe200078100c3 */
[----:B------:R-:W-:Y:S01]  /*7ab0*/  FMUL.FTZ R117, R117, UR8 ;  /* 0x0000000875757c20 */ /* 0x000fe20008410000 */
[----:B----4-:R-:W-:Y:S01]  /*7ac0*/  FMNMX3.FTZ R6, R4, R176, R171, !PT ;  /* 0x000000b004067276 */ /* 0x010fe200078100ab */
[----:B------:R-:W-:Y:S01]  /*7ad0*/  FMUL.FTZ R94, R94, UR8 ;  /* 0x000000085e5e7c20 */ /* 0x000fe20008410000 */
[----:B------:R-:W-:Y:S03]  /*7ae0*/  FMNMX3.FTZ R3, R3, R170, R169, !PT ;  /* 0x000000aa03037276 */ /* 0x000fe600078100a9 */
[----:B------:R3:W-:Y:S01]  /*7af0*/  MUFU.TANH R42, R2 ;  /* 0x00000002002a7308 */ /* 0x0007e20000002400 */
[----:B------:R-:W-:Y:S01]  /*7b00*/  FMNMX3.FTZ R4, R7, R32, R33, !PT ;  /* 0x0000002007047276 */ /* 0x000fe20007810021 */
[----:B------:R-:W-:Y:S01]  /*7b10*/  FMUL.FTZ R95, R95, UR8 ;  /* 0x000000085f5f7c20 */ /* 0x000fe20008410000 */
[----:B------:R-:W-:Y:S01]  /*7b20*/  FMUL.FTZ R104, R104, UR8 ;  /* 0x0000000868687c20 */ /* 0x000fe20008410000 */
[----:B------:R-:W-:Y:S01]  /*7b30*/  FMUL.FTZ R105, R105, UR8 ;  /* 0x0000000869697c20 */ /* 0x000fe20008410000 */
[----:B------:R-:W-:Y:S01]  /*7b40*/  FMUL.FTZ R106, R106, UR8 ;  /* 0x000000086a6a7c20 */ /* 0x000fe20008410000 */
[----:B------:R-:W-:Y:S01]  /*7b50*/  FMUL.FTZ R107, R107, UR8 ;  /* 0x000000086b6b7c20 */ /* 0x000fe20008410000 */
[----:B------:R-:W-:Y:S03]  /*7b60*/  FMUL.FTZ R108, R108, UR8 ;  /* 0x000000086c6c7c20 */ /* 0x000fe60008410000 */
[----:B------:R4:W5:Y:S01]  /*7b70*/  MUFU.TANH R21, R43 ;  /* 0x0000002b00157308 */ /* 0x0009620000002400 */
[----:B------:R-:W-:Y:S01]  /*7b80*/  FMUL.FTZ R109, R109, UR8 ;  /* 0x000000086d6d7c20 */ /* 0x000fe20008410000 */
[----:B------:R-:W-:Y:S01]  /*7b90*/  FMUL.FTZ R110, R110, UR8 ;  /* 0x000000086e6e7c20 */ /* 0x000fe20008410000 */
[----:B------:R-:W-:Y:S01]  /*7ba0*/  FMUL.FTZ R111, R111, UR8 ;  /* 0x000000086f6f7c20 */ /* 0x000fe20008410000 */
[----:B------:R-:W-:Y:S01]  /*7bb0*/  FMUL.FTZ R118, R118, UR8 ;  /* 0x0000000876767c20 */ /* 0x000fe20008410000 */
[----:B------:R-:W-:Y:S01]  /*7bc0*/  FMUL.FTZ R119, R119, UR8 ;  /* 0x0000000877777c20 */ /* 0x000fe20008410000 */
[----:B------:R-:W-:Y:S01]  /*7bd0*/  FMUL.FTZ R120, R120, UR8 ;  /* 0x0000000878787c20 */ /* 0x000fe20008410000 */
[----:B------:R-:W-:Y:S03]  /*7be0*/  FMUL.FTZ R121, R121, UR8 ;  /* 0x0000000879797c20 */ /* 0x000fe60008410000 */
[----:B------:R5:W-:Y:S01]  /*7bf0*/  MUFU.TANH R41, R0 ;  /* 0x0000000000297308 */ /* 0x000be20000002400 */
[----:B---3--:R-:W-:Y:S01]  /*7c00*/  FMNMX3.FTZ R2, R5, R192, R179, !PT ;  /* 0x000000c005027276 */ /* 0x008fe200078100b3 */
[----:B------:R-:W-:Y:S01]  /*7c10*/  FMUL.FTZ R124, R124, UR8 ;  /* 0x000000087c7c7c20 */ /* 0x000fe20008410000 */
[----:B-1----:R-:W-:Y:S01]  /*7c20*/  FMNMX3.FTZ R5, R6, R168, R29, !PT ;  /* 0x000000a806057276 */ /* 0x002fe2000781001d */
[----:B------:R-:W-:Y:S01]  /*7c30*/  FMUL.FTZ R125, R125, UR8 ;  /* 0x000000087d7d7c20 */ /* 0x000fe20008410000 */
[----:B------:R-:W-:Y:S01]  /*7c40*/  FMNMX3.FTZ R6, R3, R30, R31, !PT ;  /* 0x0000001e03067276 */ /* 0x000fe2000781001f */
[----:B------:R-:W-:Y:S01]  /*7c50*/  FMUL.FTZ R128, R128, UR8 ;  /* 0x0000000880807c20 */ /* 0x000fe20008410000 */
[----:B--2---:R-:W-:Y:S03]  /*7c60*/  FMNMX3.FTZ R2, R2, R34, R35, !PT ;  /* 0x0000002202027276 */ /* 0x004fe60007810023 */
[----:B------:R-:W-:Y:S01]  /*7c70*/  MUFU.TANH R50, R50 ;  /* 0x0000003200327308 */ /* 0x000fe20000002400 */
[----:B------:R-:W-:Y:S01]  /*7c80*/  FMNMX3.FTZ R3, R4, R28, R27, !PT ;  /* 0x0000001c04037276 */ /* 0x000fe2000781001b */
[----:B----4-:R-:W-:Y:S01]  /*7c90*/  FMUL.FTZ R43, R123, UR8 ;  /* 0x000000087b2b7c20 */ /* 0x010fe20008410000 */
[----:B-----5:R-:W-:Y:S01]  /*7ca0*/  FMNMX3.FTZ R2, R2, R26, R25, !PT ;  /* 0x0000001a02027276 */ /* 0x020fe20007810019 */
[----:B------:R-:W-:Y:S01]  /*7cb0*/  FMUL.FTZ R129, R129, UR8 ;  /* 0x0000000881817c20 */ /* 0x000fe20008410000 */
[----:B------:R-:W-:Y:S01]  /*7cc0*/  FMNMX3.FTZ R3, R3, R48, R49, !PT ;  /* 0x0000003003037276 */ /* 0x000fe20007810031 */
[----:B------:R-:W-:Y:S01]  /*7cd0*/  FMUL.FTZ R130, R130, UR8 ;  /* 0x0000000882827c20 */ /* 0x000fe20008410000 */
[----:B------:R-:W-:Y:S03]  /*7ce0*/  FMUL.FTZ R131, R131, UR8 ;  /* 0x0000000883837c20 */ /* 0x000fe60008410000 */
[----:B------:R-:W1:Y:S01]  /*7cf0*/  MUFU.TANH R51, R51 ;  /* 0x0000003300337308 */ /* 0x000e620000002400 */
[----:B------:R-:W-:Y:S09]  /*7d00*/  FMNMX3.FTZ R0, R6, R22, R21, !PT ;  /* 0x0000001606007276 */ /* 0x000ff20007810015 */
[----:B------:R-:W-:Y:S10]  /*7d10*/  MUFU.TANH R52, R52 ;  /* 0x0000003400347308 */ /* 0x000ff40000002400 */
[----:B------:R-:W2:Y:S01]  /*7d20*/  MUFU.TANH R53, R53 ;  /* 0x0000003500357308 */ /* 0x000ea20000002400 */
[----:B-1----:R-:W-:Y:S09]  /*7d30*/  FMNMX3.FTZ R2, R2, R50, R51, !PT ;  /* 0x0000003202027276 */ /* 0x002ff20007810033 */
[----:B------:R-:W1:Y:S10]  /*7d40*/  MUFU.TANH R24, R40 ;  /* 0x0000002800187308 */ /* 0x000e740000002400 */
[----:B------:R-:W-:Y:S01]  /*7d50*/  MUFU.TANH R18, R46 ;  /* 0x0000002e00127308 */ /* 0x000fe20000002400 */
[----:B--2---:R-:W-:Y:S09]  /*7d60*/  FMNMX3.FTZ R3, R3, R52, R53, !PT ;  /* 0x0000003403037276 */ /* 0x004ff20007810035 */
[----:B------:R-:W2:Y:S01]  /*7d70*/  MUFU.TANH R17, R47 ;  /* 0x0000002f00117308 */ /* 0x000ea20000002400 */
[----:B-1----:R-:W-:Y:S09]  /*7d80*/  FMNMX3.FTZ R5, R5, R24, R23, !PT ;  /* 0x0000001805057276 */ /* 0x002ff20007810017 */
[----:B------:R-:W-:Y:S10]  /*7d90*/  MUFU.TANH R54, R54 ;  /* 0x0000003600367308 */ /* 0x000ff40000002400 */
[----:B------:R-:W1:Y:S01]  /*7da0*/  MUFU.TANH R55, R55 ;  /* 0x0000003700377308 */ /* 0x000e620000002400 */
[----:B--2---:R-:W-:Y:S09]  /*7db0*/  FMNMX3.FTZ R0, R0, R18, R17, !PT ;  /* 0x0000001200007276 */ /* 0x004ff20007810011 */
[----:B------:R-:W-:Y:S10]  /*7dc0*/  MUFU.TANH R16, R64 ;  /* 0x0000004000107308 */ /* 0x000ff40000002400 */
[----:B------:R-:W2:Y:S01]  /*7dd0*/  MUFU.TANH R65, R65 ;  /* 0x0000004100417308 */ /* 0x000ea20000002400 */
[----:B-1----:R-:W-:Y:S09]  /*7de0*/  FMNMX3.FTZ R2, R2, R54, R55, !PT ;  /* 0x0000003602027276 */ /* 0x002ff20007810037 */
[----:B------:R1:W-:Y:S10]  /*7df0*/  MUFU.TANH R20, R44 ;  /* 0x0000002c00147308 */ /* 0x0003f40000002400 */
[----:B------:R-:W3:Y:S01]  /*7e00*/  MUFU.TANH R19, R45 ;  /* 0x0000002d00137308 */ /* 0x000ee20000002400 */
[----:B--2---:R-:W-:Y:S09]  /*7e10*/  FMNMX3.FTZ R3, R3, R16, R65, !PT ;  /* 0x0000001003037276 */ /* 0x004ff20007810041 */
[----:B------:R-:W-:Y:S01]  /*7e20*/  MUFU.TANH R58, R58 ;  /* 0x0000003a003a7308 */ /* 0x000fe20000002400 */
[----:B-1----:R-:W-:Y:S09]  /*7e30*/  FMUL.FTZ R44, R122, UR8 ;  /* 0x000000087a2c7c20 */ /* 0x002ff20008410000 */
[----:B------:R-:W1:Y:S01]  /*7e40*/  MUFU.TANH R59, R59 ;  /* 0x0000003b003b7308 */ /* 0x000e620000002400 */
[----:B---3--:R-:W-:Y:S09]  /*7e50*/  FMNMX3.FTZ R4, R5, R20, R19, !PT ;  /* 0x0000001405047276 */ /* 0x008ff20007810013 */
[----:B------:R-:W-:Y:S10]  /*7e60*/  MUFU.TANH R66, R66 ;  /* 0x0000004200427308 */ /* 0x000ff40000002400 */
        /* <DEDUP_REMOVED lines=78> */
[----:B------:R-:W-:Y:S01]  /*8350*/  MUFU.TANH R107, R107 ;  /* 0x0000006b006b7308 */ /* 0x000fe20000002400 */
[----:B-1----:R-:W-:Y:S09]  /*8360*/  FMNMX3.FTZ R13, R2, R104, R105, !PT ;  /* 0x00000068020d7276 */ /* 0x002ff20007810069 */
[----:B------:R-:W-:Y:S10]  /*8370*/  MUFU.TANH R108, R108 ;  /* 0x0000006c006c7308 */ /* 0x000ff40000002400 */
[----:B------:R-:W-:Y:S10]  /*8380*/  MUFU.TANH R109, R109 ;  /* 0x0000006d006d7308 */ /* 0x000ff40000002400 */
[----:B------:R-:W-:Y:S10]  /*8390*/  MUFU.TANH R110, R110 ;  /* 0x0000006e006e7308 */ /* 0x000ff40000002400 */
[----:B------:R-:W-:Y:S10]  /*83a0*/  MUFU.TANH R111, R111 ;  /* 0x0000006f006f7308 */ /* 0x000ff40000002400 */
[----:B------:R-:W-:Y:S10]  /*83b0*/  MUFU.TANH R118, R118 ;  /* 0x0000007600767308 */ /* 0x000ff40000002400 */
[----:B------:R-:W1:Y:S10]  /*83c0*/  MUFU.TANH R119, R119 ;  /* 0x0000007700777308 */ /* 0x000e740000002400 */
        /* <DEDUP_REMOVED lines=9> */
[----:B------:R-:W2:Y:S10]  /*8460*/  MUFU.TANH R130, R130 ;  /* 0x0000008200827308 */ /* 0x000eb40000002400 */
[----:B------:R-:W3:Y:S01]  /*8470*/  MUFU.TANH R131, R131 ;  /* 0x0000008300837308 */ /* 0x000ee20000002400 */
[----:B-1----:R-:W-:Y:S01]  /*8480*/  FMNMX3.FTZ R38, R38, R128, R129, !PT ;  /* 0x0000008026267276 */ /* 0x002fe20007810081 */
[----:B------:R-:W-:Y:S06]  /*8490*/  @P0 BRA `(.L_x_294) ;  /* 0xffffffe000e80947 */ /* 0x000fec000383ffff */
.L_x_293:
[----:B-1----:R-:W-:Y:S01]  /*84a0*/  SHFL.BFLY PT, R5, R38, 0x2, 0x1f ;  /* 0x0c401f0026057f89 */ /* 0x002fe200000e0000 */
[----:B--23--:R-:W-:Y:S02]  /*84b0*/  FMNMX3.FTZ R4, R14, R130, R131, !PT ;  /* 0x000000820e047276 */ /* 0x00cfe40007810083 */
[----:B------:R-:W-:Y:S02]  /*84c0*/  FMNMX3.FTZ R0, R15, R106, R107, !PT ;  /* 0x0000006a0f007276 */ /* 0x000fe4000781006b */
[----:B------:R-:W-:Y:S03]  /*84d0*/  FMNMX3.FTZ R2, R13, R108, R109, !PT ;  /* 0x0000006c0d027276 */ /* 0x000fe6000781006d */
[----:B------:R-:W-:Y:S01]  /*84e0*/  SHFL.BFLY PT, R6, R4, 0x2, 0x1f ;  /* 0x0c401f0004067f89 */ /* 0x000fe200000e0000 */
[----:B------:R-:W-:Y:S02]  /*84f0*/  FMNMX3.FTZ R0, R0, R110, R111, !PT ;  /* 0x0000006e00007276 */ /* 0x000fe4000781006f */
[----:B------:R-:W-:Y:S02]  /*8500*/  FMNMX3.FTZ R2, R2, R120, R121, !PT ;  /* 0x0000007802027276 */ /* 0x000fe40007810079 */
[----:B------:R-:W-:Y:S02]  /*8510*/  FMNMX3.FTZ R0, R0, R44, R43, !PT ;  /* 0x0000002c00007276 */ /* 0x000fe4000781002b */
[----:B------:R-:W-:Y:S02]  /*8520*/  FMNMX3.FTZ R3, R2, R124, R125, !PT ;  /* 0x0000007c02037276 */ /* 0x000fe4000781007d */
[----:B------:R-:W-:Y:S03]  /*8530*/  FMNMX3.FTZ R0, R0, R42, R41, !PT ;  /* 0x0000002a00007276 */ /* 0x000fe60007810029 */
[----:B------:R-:W-:Y:S08]  /*8540*/  SHFL.BFLY PT, R36, R3, 0x2, 0x1f ;  /* 0x0c401f0003247f89 */ /* 0x000ff000000e0000 */
        /* <DEDUP_REMOVED lines=11> */
[C---:B------:R-:W-:Y:S01]  /*8600*/  FADD.FTZ R0, -R38.reuse, R132 ;  /* 0x0000008426007221 */ /* 0x040fe20000010100 */
[C---:B------:R-:W-:Y:S01]  /*8610*/  FMUL.FTZ R46, R38.reuse, UR4 ;  /* 0x00000004262e7c20 */ /* 0x040fe20008410000 */
[----:B------:R-:W-:Y:S02]  /*8620*/  FSETP.NEU.FTZ.AND P0, PT, R38, -INF , PT ;  /* 0xff8000002600780b */ /* 0x000fe40003f1d000 */
[----:B------:R-:W-:Y:S01]  /*8630*/  FMUL.FTZ R3, R0, UR4 ;  /* 0x0000000400037c20 */ /* 0x000fe20008410000 */
[C---:B------:R-:W-:Y:S01]  /*8640*/  FMUL.FTZ R45, R37.reuse, UR4 ;  /* 0x00000004252d7c20 */ /* 0x040fe20008410000 */
[----:B------:R-:W-:Y:S01]  /*8650*/  FSEL R46, R46, RZ, P0 ;  /* 0x000000ff2e2e7208 */ /* 0x000fe20000000000 */
[C---:B------:R-:W-:Y:S01]  /*8660*/  FADD.FTZ R0, -R37.reuse, R133 ;  /* 0x0000008525007221 */ /* 0x040fe20000010100 */
[----:B------:R1:W-:Y:S01]  /*8670*/  MUFU.EX2 R39, R3 ;  /* 0x0000000300277308 */ /* 0x0003e20000000800 */
[----:B------:R-:W-:Y:S02]  /*8680*/  FSETP.NEU.FTZ.AND P0, PT, R37, -INF , PT ;  /* 0xff8000002500780b */ /* 0x000fe40003f1d000 */
[----:B---3--:R-:W-:Y:S01]  /*8690*/  FMNMX.FTZ R36, R36, R6, !PT ;  /* 0x0000000624247209 */ /* 0x008fe20007810000 */
[--C-:B------:R-:W-:Y:S01]  /*86a0*/  FFMA.FTZ R7, R32, UR4, -R46.reuse ;  /* 0x0000000420077c23 */ /* 0x100fe2000801082e */
[----:B------:R-:W-:Y:S01]  /*86b0*/  FSEL R45, R45, RZ, P0 ;  /* 0x000000ff2d2d7208 */ /* 0x000fe20000000000 */
[----:B------:R-:W-:Y:S01]  /*86c0*/  FFMA.FTZ R8, R196, UR4, -R46 ;  /* 0x00000004c4087c23 */ /* 0x000fe2000801082e */
[C---:B------:R-:W-:Y:S03]  /*86d0*/  FSETP.NEU.FTZ.AND P0, PT, R36.reuse, -INF , PT ;  /* 0xff8000002400780b */ /* 0x040fe60003f1d000 */
[----:B------:R2:W-:Y:S01]  /*86e0*/  MUFU.EX2 R222, R7 ;  /* 0x0000000700de7308 */ /* 0x0005e20000000800 */
[----:B------:R-:W-:Y:S01]  /*86f0*/  FMUL.FTZ R64, R36, UR4 ;  /* 0x0000000424407c20 */ /* 0x000fe20008410000 */
[----:B------:R-:W-:Y:S04]  /*8700*/  FFMA.FTZ R5, R177, UR4, -R45 ;  /* 0x00000004b1057c23 */ /* 0x000fe8000801082d */
[----:B------:R-:W-:Y:S04]  /*8710*/  FSEL R64, R64, RZ, P0 ;  /* 0x000000ff40407208 */ /* 0x000fe80000000000 */
[----:B------:R3:W-:Y:S01]  /*8720*/  MUFU.EX2 R231, R5 ;  /* 0x0000000500e77308 */ /* 0x0007e20000000800 */
[----:B-1----:R-:W-:Y:S01]  /*8730*/  FMUL.FTZ R3, R0, UR4 ;  /* 0x0000000400037c20 */ /* 0x002fe20008410000 */
[----:B------:R-:W-:Y:S01]  /*8740*/  FADD.FTZ R0, -R36, R134 ;  /* 0x0000008624007221 */ /* 0x000fe20000010100 */
[--C-:B------:R-:W-:Y:S01]  /*8750*/  FFMA.FTZ R9, R61, UR4, -R64.reuse ;  /* 0x000000043d097c23 */ /* 0x100fe20008010840 */
[----:B------:R-:W-:Y:S06]  /*8760*/  FFMA.FTZ R6, R202, UR4, -R64 ;  /* 0x00000004ca067c23 */ /* 0x000fec0008010840 */
[----:B------:R1:W-:Y:S01]  /*8770*/  MUFU.EX2 R40, R3 ;  /* 0x0000000300287308 */ /* 0x0003e20000000800 */
[----:B--2---:R-:W-:Y:S09]  /*8780*/  FFMA.FTZ R7, R48, UR4, -R46 ;  /* 0x0000000430077c23 */ /* 0x004ff2000801082e */
[----:B------:R2:W-:Y:S01]  /*8790*/  MUFU.EX2 R173, R6 ;  /* 0x0000000600ad7308 */ /* 0x0005e20000000800 */
[----:B---3--:R-:W-:Y:S09]  /*87a0*/  FFMA.FTZ R5, R207, UR4, -R64 ;  /* 0x00000004cf057c23 */ /* 0x008ff20008010840 */
[----:B------:R3:W-:Y:S01]  /*87b0*/  MUFU.EX2 R183, R5 ;  /* 0x0000000500b77308 */ /* 0x0007e20000000800 */
[----:B-1----:R-:W-:Y:S01]  /*87c0*/  FMNMX.FTZ R3, R2, R4, !PT ;  /* 0x0000000402037209 */ /* 0x002fe20007810000 */
[--C-:B------:R-:W-:Y:S01]  /*87d0*/  FFMA.FTZ R4, R208, UR4, -R46.reuse ;  /* 0x00000004d0047c23 */ /* 0x100fe2000801082e */
[----:B------:R-:W-:Y:S02]  /*87e0*/  FMUL.FTZ R2, R0, UR4 ;  /* 0x0000000400027c20 */ /* 0x000fe40008410000 */
[C---:B------:R-:W-:Y:S01]  /*87f0*/  FSETP.NEU.FTZ.AND P0, PT, R3.reuse, -INF , PT ;  /* 0xff8000000300780b */ /* 0x040fe20003f1d000 */
[C---:B------:R-:W-:Y:S01]  /*8800*/  FMUL.FTZ R47, R3.reuse, UR4 ;  /* 0x00000004032f7c20 */ /* 0x040fe20008410000 */
[----:B------:R-:W-:Y:S03]  /*8810*/  FADD.FTZ R0, -R3, R135 ;  /* 0x0000008703007221 */ /* 0x000fe60000010100 */
[----:B------:R1:W-:Y:S01]  /*8820*/  MUFU.EX2 R208, R4 ;  /* 0x0000000400d07308 */ /* 0x0003e20000000800 */
[--C-:B--2---:R-:W-:Y:S01]  /*8830*/  FFMA.FTZ R6, R33, UR4, -R46.reuse ;  /* 0x0000000421067c23 */ /* 0x104fe2000801082e */
[----:B------:R-:W-:Y:S01]  /*8840*/  FSEL R47, R47, RZ, P0 ;  /* 0x000000ff2f2f7208 */ /* 0x000fe20000000000 */
[----:B------:R-:W-:Y:S01]  /*8850*/  FMUL.FTZ R0, R0, UR4 ;  /* 0x0000000400007c20 */ /* 0x000fe20008410000 */
[----:B------:R-:W-:Y:S06]  /*8860*/  ISETP.GT.AND P0, PT, R190, RZ, PT ;  /* 0x000000ffbe00720c */ /* 0x000fec0003f04270 */
[----:B------:R2:W-:Y:S01]  /*8870*/  MUFU.EX2 R228, R6 ;  /* 0x0000000600e47308 */ /* 0x0005e20000000800 */
[----:B---3--:R-:W-:Y:S01]  /*8880*/  FFMA.FTZ R5, R192, UR4, -R45 ;  /* 0x00000004c0057c23 */ /* 0x008fe2000801082d */
[--C-:B------:R-:W-:Y:S01]  /*8890*/  FFMA.FTZ R12, R62, UR4, -R47.reuse ;  /* 0x000000043e0c7c23 */ /* 0x100fe2000801082f */
[----:B------:R-:W-:Y:S07]  /*88a0*/  FFMA.FTZ R13, R63, UR4, -R47 ;  /* 0x000000043f0d7c23 */ /* 0x000fee000801082f */
[----:B------:R3:W-:Y:S01]  /*88b0*/  MUFU.EX2 R196, R8 ;  /* 0x0000000800c47308 */ /* 0x0007e20000000800 */
[--C-:B-1----:R-:W-:Y:S09]  /*88c0*/  FFMA.FTZ R4, R203, UR4, -R46.reuse ;  /* 0x00000004cb047c23 */ /* 0x102ff2000801082e */
[----:B------:R1:W4:Y:S01]  /*88d0*/  MUFU.EX2 R212, R4 ;  /* 0x0000000400d47308 */ /* 0x0003220000000800 */
[--C-:B--2---:R-:W-:Y:S09]  /*88e0*/  FFMA.FTZ R6, R49, UR4, -R46.reuse ;  /* 0x0000000431067c23 */ /* 0x104ff2000801082e */
[----:B------:R2:W-:Y:S01]  /*88f0*/  MUFU.EX2 R245, R6 ;  /* 0x0000000600f57308 */ /* 0x0005e20000000800 */
[--C-:B---3--:R-:W-:Y:S01]  /*8900*/  FFMA.FTZ R8, R28, UR4, -R46.reuse ;  /* 0x000000041c087c23 */ /* 0x108fe2000801082e */
[--C-:B------:R-:W-:Y:S08]  /*8910*/  FFMA.FTZ R28, R81, UR4, -R46.reuse ;  /* 0x00000004511c7c23 */ /* 0x100ff0000801082e */
[----:B------:R3:W-:Y:S01]  /*8920*/  MUFU.EX2 R240, R7 ;  /* 0x0000000700f07308 */ /* 0x0007e20000000800 */
[--C-:B-1----:R-:W-:Y:S01]  /*8930*/  FFMA.FTZ R4, R200, UR4, -R45.reuse ;  /* 0x00000004c8047c23 */ /* 0x102fe2000801082d */
[----:B----4-:R-:W-:Y:S08]  /*8940*/  F2FP.F16.F32.PACK_AB R48, R212, R208 ;  /* 0x000000d0d430723e */ /* 0x010ff000000000ff */
[----:B------:R1:W-:Y:S01]  /*8950*/  MUFU.EX2 R200, R4 ;  /* 0x0000000400c87308 */ /* 0x0003e20000000800 */
[--C-:B--2---:R-:W-:Y:S01]  /*8960*/  FFMA.FTZ R6, R16, UR4, -R46.reuse ;  /* 0x0000000410067c23 */ /* 0x104fe2000801082e */
[----:B------:R-:W-:Y:S08]  /*8970*/  FMUL.FTZ R16, R39, R148 ;  /* 0x0000009427107220 */ /* 0x000ff00000410000 */
[----:B------:R2:W-:Y:S01]  /*8980*/  MUFU.EX2 R241, R6 ;  /* 0x0000000600f17308 */ /* 0x0005e20000000800 */
[--C-:B---3--:R-:W-:Y:S09]  /*8990*/  FFMA.FTZ R7, R53, UR4, -R46.reuse ;  /* 0x0000000435077c23 */ /* 0x108ff2000801082e */
[----:B------:R3:W-:Y:S01]  /*89a0*/  MUFU.EX2 R232, R8 ;  /* 0x0000000800e87308 */ /* 0x0007e20000000800 */
[----:B-1----:R-:W-:Y:S09]  /*89b0*/  FFMA.FTZ R4, R198, UR4, -R45 ;  /* 0x00000004c6047c23 */ /* 0x002ff2000801082d */
[----:B------:R1:W4:Y:S01]  /*89c0*/  MUFU.EX2 R203, R4 ;  /* 0x0000000400cb7308 */ /* 0x0003220000000800 */
[----:B--2---:R-:W-:Y:S09]  /*89d0*/  FFMA.FTZ R6, R58, UR4, -R47 ;  /* 0x000000043a067c23 */ /* 0x004ff2000801082f */
[----:B------:R2:W-:Y:S01]  /*89e0*/  MUFU.EX2 R192, R12 ;  /* 0x0000000c00c07308 */ /* 0x0005e20000000800 */
[--C-:B---3--:R-:W-:Y:S09]  /*89f0*/  FFMA.FTZ R8, R52, UR4, -R46.reuse ;  /* 0x0000000434087c23 */ /* 0x108ff2000801082e */
[----:B------:R3:W-:Y:S01]  /*8a00*/  MUFU.EX2 R239, R7 ;  /* 0x0000000700ef7308 */ /* 0x0007e20000000800 */
[--C-:B-1----:R-:W-:Y:S01]  /*8a10*/  FFMA.FTZ R4, R193, UR4, -R46.reuse ;  /* 0x00000004c1047c23 */ /* 0x102fe2000801082e */
[----:B----4-:R-:W-:Y:S08]  /*8a20*/  F2FP.F16.F32.PACK_AB R49, R203, R200 ;  /* 0x000000c8cb31723e */ /* 0x010ff000000000ff */
[----:B------:R1:W-:Y:S01]  /*8a30*/  MUFU.EX2 R219, R4 ;  /* 0x0000000400db7308 */ /* 0x0003e20000000800 */
[--C-:B--2---:R-:W-:Y:S01]  /*8a40*/  FFMA.FTZ R12, R68, UR4, -R46.reuse ;  /* 0x00000004440c7c23 */ /* 0x104fe2000801082e */
[--C-:B------:R-:W-:Y:S08]  /*8a50*/  FFMA.FTZ R68, R129, UR4, -R46.reuse ;  /* 0x0000000481447c23 */ /* 0x100ff0000801082e */
[----:B------:R-:W-:Y:S01]  /*8a60*/  MUFU.EX2 R2, R2 ;  /* 0x0000000200027308 */ /* 0x000fe20000000800 */
[----:B---3--:R-:W-:Y:S09]  /*8a70*/  FMUL.FTZ R7, R40, R143 ;  /* 0x0000008f28077220 */ /* 0x008ff20000410000 */
[----:B------:R-:W2:Y:S01]  /*8a80*/  MUFU.EX2 R0, R0 ;  /* 0x0000000000007308 */ /* 0x000ea20000000800 */
[----:B-1----:R-:W-:Y:S09]  /*8a90*/  FFMA.FTZ R4, R191, UR4, -R46 ;  /* 0x00000004bf047c23 */ /* 0x002ff2000801082e */
[----:B------:R1:W-:Y:S10]  /*8aa0*/  MUFU.EX2 R237, R4 ;  /* 0x0000000400ed7308 */ /* 0x0003f40000000800 */
[----:B------:R3:W-:Y:S01]  /*8ab0*/  MUFU.EX2 R191, R5 ;  /* 0x0000000500bf7308 */ /* 0x0007e20000000800 */
[C---:B--2---:R-:W-:Y:S01]  /*8ac0*/  FMUL.FTZ R14, R0.reuse, R146 ;  /* 0x00000092000e7220 */ /* 0x044fe20000410000 */
[C---:B------:R-:W-:Y:S01]  /*8ad0*/  FMUL.FTZ R10, R0.reuse, R138 ;  /* 0x0000008a000a7220 */ /* 0x040fe20000410000 */
[C---:B------:R-:W-:Y:S01]  /*8ae0*/  FMUL.FTZ R11, R0.reuse, R139 ;  /* 0x0000008b000b7220 */ /* 0x040fe20000410000 */
[----:B------:R-:W-:Y:S06]  /*8af0*/  FMUL.FTZ R15, R0, R147 ;  /* 0x00000093000f7220 */ /* 0x000fec0000410000 */
[----:B------:R2:W-:Y:S01]  /*8b00*/  MUFU.EX2 R224, R8 ;  /* 0x0000000800e07308 */ /* 0x0005e20000000800 */
[--C-:B-1----:R-:W-:Y:S09]  /*8b10*/  FFMA.FTZ R4, R178, UR4, -R45.reuse ;  /* 0x00000004b2047c23 */ /* 0x102ff2000801082d */
[----:B------:R1:W-:Y:S01]  /*8b20*/  MUFU.EX2 R211, R4 ;  /* 0x0000000400d37308 */ /* 0x0003e20000000800 */
[--C-:B---3--:R-:W-:Y:S09]  /*8b30*/  FFMA.FTZ R5, R168, UR4, -R64.reuse ;  /* 0x00000004a8057c23 */ /* 0x108ff20008010840 */
[----:B------:R3:W-:Y:S01]  /*8b40*/  MUFU.EX2 R181, R5 ;  /* 0x0000000500b57308 */ /* 0x0007e20000000800 */
[----:B--2---:R-:W-:Y:S09]  /*8b50*/  FMUL.FTZ R8, R2, R136 ;  /* 0x0000008802087220 */ /* 0x004ff20000410000 */
[----:B------:R2:W-:Y:S01]  /*8b60*/  MUFU.EX2 R220, R9 ;  /* 0x0000000900dc7308 */ /* 0x0005e20000000800 */
[----:B-1----:R-:W-:Y:S09]  /*8b70*/  FFMA.FTZ R4, R201, UR4, -R64 ;  /* 0x00000004c9047c23 */ /* 0x002ff20008010840 */
[----:B------:R1:W4:Y:S01]  /*8b80*/  MUFU.EX2 R174, R4 ;  /* 0x0000000400ae7308 */ /* 0x0003220000000800 */
[----:B---3--:R-:W-:Y:S01]  /*8b90*/  FFMA.FTZ R5, R26, UR4, -R45 ;  /* 0x000000041a057c23 */ /* 0x008fe2000801082d */
[----:B------:R-:W-:Y:S08]  /*8ba0*/  FFMA.FTZ R26, R80, UR4, -R46 ;  /* 0x00000004501a7c23 */ /* 0x000ff0000801082e */
[----:B------:R3:W-:Y:S01]  /*8bb0*/  MUFU.EX2 R229, R5 ;  /* 0x0000000500e57308 */ /* 0x0007e20000000800 */
[----:B--2---:R-:W-:Y:S09]  /*8bc0*/  FMUL.FTZ R9, R2, R137 ;  /* 0x0000008902097220 */ /* 0x004ff20000410000 */
[----:B------:R2:W-:Y:S01]  /*8bd0*/  MUFU.EX2 R198, R13 ;  /* 0x0000000d00c67308 */ /* 0x0005e20000000800 */
[--C-:B-1----:R-:W-:Y:S01]  /*8be0*/  FFMA.FTZ R4, R199, UR4, -R47.reuse ;  /* 0x00000004c7047c23 */ /* 0x102fe2000801082f */
[----:B----4-:R-:W-:Y:S08]  /*8bf0*/  F2FP.F16.F32.PACK_AB R32, R174, R173 ;  /* 0x000000adae20723e */ /* 0x010ff000000000ff */
[----:B------:R1:W-:Y:S01]  /*8c00*/  MUFU.EX2 R172, R4 ;  /* 0x0000000400ac7308 */ /* 0x0003e20000000800 */
[--C-:B---3--:R-:W-:Y:S09]  /*8c10*/  FFMA.FTZ R5, R20, UR4, -R64.reuse ;  /* 0x0000000414057c23 */ /* 0x108ff20008010840 */
[----:B------:R3:W-:Y:S01]  /*8c20*/  MUFU.EX2 R214, R5 ;  /* 0x0000000500d67308 */ /* 0x0007e20000000800 */
[----:B--2---:R-:W-:Y:S09]  /*8c30*/  FMUL.FTZ R13, R2, R145 ;  /* 0x00000091020d7220 */ /* 0x004ff20000410000 */
[----:B------:R2:W-:Y:S01]  /*8c40*/  MUFU.EX2 R199, R6 ;  /* 0x0000000600c77308 */ /* 0x0005e20000000800 */
[----:B-1----:R-:W-:Y:S09]  /*8c50*/  FFMA.FTZ R4, R197, UR4, -R47 ;  /* 0x00000004c5047c23 */ /* 0x002ff2000801082f */
[----:B------:R1:W4:Y:S01]  /*8c60*/  MUFU.EX2 R177, R4 ;  /* 0x0000000400b17308 */ /* 0x0003220000000800 */
[----:B---3--:R-:W-:Y:S09]  /*8c70*/  FFMA.FTZ R5, R54, UR4, -R45 ;  /* 0x0000000436057c23 */ /* 0x008ff2000801082d */
[----:B------:R3:W-:Y:S01]  /*8c80*/  MUFU.EX2 R227, R5 ;  /* 0x0000000500e37308 */ /* 0x0007e20000000800 */
[----:B--2---:R-:W-:Y:S09]  /*8c90*/  FMUL.FTZ R6, R40, R142 ;  /* 0x0000008e28067220 */ /* 0x004ff20000410000 */
[----:B------:R-:W-:Y:S01]  /*8ca0*/  MUFU.EX2 R68, R68 ;  /* 0x0000004400447308 */ /* 0x000fe20000000800 */
[--C-:B-1----:R-:W-:Y:S01]  /*8cb0*/  FFMA.FTZ R4, R206, UR4, -R64.reuse ;  /* 0x00000004ce047c23 */ /* 0x102fe20008010840 */
[----:B----4-:R-:W-:Y:S08]  /*8cc0*/  F2FP.F16.F32.PACK_AB R33, R177, R172 ;  /* 0x000000acb121723e */ /* 0x010ff000000000ff */
[----:B------:R1:W2:Y:S01]  /*8cd0*/  MUFU.EX2 R202, R4 ;  /* 0x0000000400ca7308 */ /* 0x0002a20000000800 */
[----:B---3--:R-:W-:Y:S09]  /*8ce0*/  FFMA.FTZ R5, R57, UR4, -R64 ;  /* 0x0000000439057c23 */ /* 0x008ff20008010840 */
[----:B------:R3:W-:Y:S01]  /*8cf0*/  MUFU.EX2 R226, R5 ;  /* 0x0000000500e27308 */ /* 0x0007e20000000800 */
[--C-:B-1----:R-:W-:Y:S09]  /*8d00*/  FFMA.FTZ R4, R205, UR4, -R47.reuse ;  /* 0x00000004cd047c23 */ /* 0x102ff2000801082f */
[----:B------:R1:W-:Y:S01]  /*8d10*/  MUFU.EX2 R180, R4 ;  /* 0x0000000400b47308 */ /* 0x0003e20000000800 */
[----:B---3--:R-:W-:Y:S01]  /*8d20*/  FMUL.FTZ R5, R39, R141 ;  /* 0x0000008d27057220 */ /* 0x008fe20000410000 */
[----:B-1----:R-:W-:Y:S08]  /*8d30*/  FFMA.FTZ R4, R204, UR4, -R47 ;  /* 0x00000004cc047c23 */ /* 0x002ff0000801082f */
[----:B------:R1:W3:Y:S02]  /*8d40*/  MUFU.EX2 R197, R4 ;  /* 0x0000000400c57308 */ /* 0x0002e40000000800 */
[----:B-1----:R-:W-:Y:S08]  /*8d50*/  FFMA.FTZ R4, R195, UR4, -R46 ;  /* 0x00000004c3047c23 */ /* 0x002ff0000801082e */
[----:B------:R1:W-:Y:S02]  /*8d60*/  MUFU.EX2 R207, R4 ;  /* 0x0000000400cf7308 */ /* 0x0003e40000000800 */
[--C-:B-1----:R-:W-:Y:S08]  /*8d70*/  FFMA.FTZ R4, R179, UR4, -R45.reuse ;  /* 0x00000004b3047c23 */ /* 0x102ff0000801082d */
[----:B------:R1:W-:Y:S10]  /*8d80*/  MUFU.EX2 R179, R12 ;  /* 0x0000000c00b37308 */ /* 0x0003f40000000800 */
[----:B------:R4:W-:Y:S01]  /*8d90*/  MUFU.EX2 R204, R4 ;  /* 0x0000000400cc7308 */ /* 0x0009e20000000800 */
[----:B-1----:R-:W-:Y:S01]  /*8da0*/  FMUL.FTZ R12, R2, R144 ;  /* 0x00000090020c7220 */ /* 0x002fe20000410000 */
[--C-:B----4-:R-:W-:Y:S01]  /*8db0*/  FFMA.FTZ R4, R34, UR4, -R45.reuse ;  /* 0x0000000422047c23 */ /* 0x110fe2000801082d */
[----:B--2---:R-:W-:Y:S07]  /*8dc0*/  F2FP.F16.F32.PACK_AB R34, R202, R183 ;  /* 0x000000b7ca22723e */ /* 0x004fee00000000ff */
[----:B------:R1:W-:Y:S02]  /*8dd0*/  MUFU.EX2 R206, R4 ;  /* 0x0000000400ce7308 */ /* 0x0003e40000000800 */
[----:B-1----:R-:W-:Y:S01]  /*8de0*/  FFMA.FTZ R4, R35, UR4, -R45 ;  /* 0x0000000423047c23 */ /* 0x002fe2000801082d */
[----:B---3--:R-:W-:Y:S07]  /*8df0*/  F2FP.F16.F32.PACK_AB R35, R197, R180 ;  /* 0x000000b4c523723e */ /* 0x008fee00000000ff */
[----:B------:R1:W-:Y:S02]  /*8e00*/  MUFU.EX2 R218, R4 ;  /* 0x0000000400da7308 */ /* 0x0003e40000000800 */
[--C-:B-1----:R-:W-:Y:S08]  /*8e10*/  FFMA.FTZ R4, R176, UR4, -R64.reuse ;  /* 0x00000004b0047c23 */ /* 0x102ff00008010840 */
[----:B------:R1:W-:Y:S02]  /*8e20*/  MUFU.EX2 R175, R4 ;  /* 0x0000000400af7308 */ /* 0x0003e40000000800 */
[--C-:B-1----:R-:W-:Y:S08]  /*8e30*/  FFMA.FTZ R4, R171, UR4, -R64.reuse ;  /* 0x00000004ab047c23 */ /* 0x102ff00008010840 */
[----:B------:R1:W-:Y:S02]  /*8e40*/  MUFU.EX2 R178, R4 ;  /* 0x0000000400b27308 */ /* 0x0003e40000000800 */
[--C-:B-1----:R-:W-:Y:S08]  /*8e50*/  FFMA.FTZ R4, R170, UR4, -R47.reuse ;  /* 0x00000004aa047c23 */ /* 0x102ff0000801082f */
[----:B------:R1:W-:Y:S02]  /*8e60*/  MUFU.EX2 R170, R4 ;  /* 0x0000000400aa7308 */ /* 0x0003e40000000800 */
[--C-:B-1----:R-:W-:Y:S08]  /*8e70*/  FFMA.FTZ R4, R169, UR4, -R47.reuse ;  /* 0x00000004a9047c23 */ /* 0x102ff0000801082f */
[----:B------:R1:W2:Y:S02]  /*8e80*/  MUFU.EX2 R171, R4 ;  /* 0x0000000400ab7308 */ /* 0x0002a40000000800 */
[----:B-1----:R-:W-:Y:S01]  /*8e90*/  FFMA.FTZ R4, R29, UR4, -R64 ;  /* 0x000000041d047c23 */ /* 0x002fe20008010840 */
[----:B------:R-:W-:Y:S07]  /*8ea0*/  FMUL.FTZ R29, R2, R161 ;  /* 0x000000a1021d7220 */ /* 0x000fee0000410000 */
[----:B------:R1:W3:Y:S02]  /*8eb0*/  MUFU.EX2 R223, R4 ;  /* 0x0000000400df7308 */ /* 0x0002e40000000800 */
[--C-:B-1----:R-:W-:Y:S01]  /*8ec0*/  FFMA.FTZ R4, R30, UR4, -R47.reuse ;  /* 0x000000041e047c23 */ /* 0x102fe2000801082f */
[C---:B------:R-:W-:Y:S07]  /*8ed0*/  FMUL.FTZ R30, R0.reuse, R162 ;  /* 0x000000a2001e7220 */ /* 0x040fee0000410000 */
[----:B------:R1:W-:Y:S02]  /*8ee0*/  MUFU.EX2 R176, R4 ;  /* 0x0000000400b07308 */ /* 0x0003e40000000800 */
[----:B-1----:R-:W-:Y:S01]  /*8ef0*/  FFMA.FTZ R4, R31, UR4, -R47 ;  /* 0x000000041f047c23 */ /* 0x002fe2000801082f */
[C---:B------:R-:W-:Y:S07]  /*8f00*/  FMUL.FTZ R31, R0.reuse, R163 ;  /* 0x000000a3001f7220 */ /* 0x040fee0000410000 */
[----:B------:R1:W4:Y:S02]  /*8f10*/  MUFU.EX2 R213, R4 ;  /* 0x0000000400d57308 */ /* 0x0003240000000800 */
[----:B-1----:R-:W-:Y:S01]  /*8f20*/  FFMA.FTZ R4, R27, UR4, -R46 ;  /* 0x000000041b047c23 */ /* 0x002fe2000801082e */
[----:B------:R-:W-:Y:S07]  /*8f30*/  FMUL.FTZ R27, R0, R159 ;  /* 0x0000009f001b7220 */ /* 0x000fee0000410000 */
[----:B------:R1:W-:Y:S02]  /*8f40*/  MUFU.EX2 R235, R4 ;  /* 0x0000000400eb7308 */ /* 0x0003e40000000800 */
[--C-:B-1----:R-:W-:Y:S01]  /*8f50*/  FFMA.FTZ R4, R25, UR4, -R45.reuse ;  /* 0x0000000419047c23 */ /* 0x102fe2000801082d */
[----:B------:R-:W-:Y:S07]  /*8f60*/  FMUL.FTZ R25, R2, R157 ;  /* 0x0000009d02197220 */ /* 0x000fee0000410000 */
[----:B------:R1:W-:Y:S02]  /*8f70*/  MUFU.EX2 R236, R4 ;  /* 0x0000000400ec7308 */ /* 0x0003e40000000800 */
[--C-:B-1----:R-:W-:Y:S01]  /*8f80*/  FFMA.FTZ R4, R50, UR4, -R45.reuse ;  /* 0x0000000432047c23 */ /* 0x102fe2000801082d */
[----:B------:R-:W-:Y:S07]  /*8f90*/  F2FP.F16.F32.PACK_AB R50, R237, R219 ;  /* 0x000000dbed32723e */ /* 0x000fee00000000ff */
[----:B------:R1:W-:Y:S02]  /*8fa0*/  MUFU.EX2 R234, R4 ;  /* 0x0000000400ea7308 */ /* 0x0003e40000000800 */
[----:B-1----:R-:W-:Y:S01]  /*8fb0*/  FFMA.FTZ R4, R51, UR4, -R45 ;  /* 0x0000000433047c23 */ /* 0x002fe2000801082d */
[----:B------:R-:W-:Y:S07]  /*8fc0*/  F2FP.F16.F32.PACK_AB R51, R231, R211 ;  /* 0x000000d3e733723e */ /* 0x000fee00000000ff */
[----:B------:R1:W-:Y:S02]  /*8fd0*/  MUFU.EX2 R242, R4 ;  /* 0x0000000400f27308 */ /* 0x0003e40000000800 */
[--C-:B-1----:R-:W-:Y:S01]  /*8fe0*/  FFMA.FTZ R4, R24, UR4, -R64.reuse ;  /* 0x0000000418047c23 */ /* 0x102fe20008010840 */
[----:B------:R-:W-:Y:S07]  /*8ff0*/  FMUL.FTZ R24, R2, R156 ;  /* 0x0000009c02187220 */ /* 0x000fee0000410000 */
[----:B------:R1:W-:Y:S02]  /*9000*/  MUFU.EX2 R201, R4 ;  /* 0x0000000400c97308 */ /* 0x0003e40000000800 */
[--C-:B-1----:R-:W-:Y:S08]  /*9010*/  FFMA.FTZ R4, R23, UR4, -R64.reuse ;  /* 0x0000000417047c23 */ /* 0x102ff00008010840 */
[----:B------:R1:W-:Y:S02]  /*9020*/  MUFU.EX2 R217, R4 ;  /* 0x0000000400d97308 */ /* 0x0003e40000000800 */
[--C-:B-1----:R-:W-:Y:S08]  /*9030*/  FFMA.FTZ R4, R22, UR4, -R47.reuse ;  /* 0x0000000416047c23 */ /* 0x102ff0000801082f */
[----:B------:R1:W-:Y:S02]  /*9040*/  MUFU.EX2 R193, R4 ;  /* 0x0000000400c17308 */ /* 0x0003e40000000800 */
[--C-:B-1----:R-:W-:Y:S02]  /*9050*/  FFMA.FTZ R4, R21, UR4, -R47.reuse ;  /* 0x0000000415047c23 */ /* 0x102fe4000801082f */
[----:B------:R-:W1:Y:S06]  /*9060*/  LDSM.16.MT88.4 R20, [R184+0x4000] ;  /* 0x00400000b814783b */ /* 0x000e6c0000004200 */
[----:B------:R5:W-:Y:S02]  /*9070*/  MUFU.EX2 R205, R4 ;  /* 0x0000000400cd7308 */ /* 0x000be40000000800 */
[----:B-----5:R-:W-:Y:S01]  /*9080*/  FFMA.FTZ R4, R19, UR4, -R64 ;  /* 0x0000000413047c23 */ /* 0x020fe20008010840 */
[----:B------:R-:W-:Y:S07]  /*9090*/  FMUL.FTZ R19, R40, R151 ;  /* 0x0000009728137220 */ /* 0x000fee0000410000 */
[----:B------:R5:W-:Y:S02]  /*90a0*/  MUFU.EX2 R230, R4 ;  /* 0x0000000400e67308 */ /* 0x000be40000000800 */
[--C-:B-----5:R-:W-:Y:S01]  /*90b0*/  FFMA.FTZ R4, R18, UR4, -R47.reuse ;  /* 0x0000000412047c23 */ /* 0x120fe2000801082f */
[----:B------:R-:W-:Y:S07]  /*90c0*/  FMUL.FTZ R18, R40, R150 ;  /* 0x0000009628127220 */ /* 0x000fee0000410000 */
[----:B------:R5:W-:Y:S02]  /*90d0*/  MUFU.EX2 R216, R4 ;  /* 0x0000000400d87308 */ /* 0x000be40000000800 */
[----:B-----5:R-:W-:Y:S01]  /*90e0*/  FFMA.FTZ R4, R17, UR4, -R47 ;  /* 0x0000000411047c23 */ /* 0x020fe2000801082f */
[--C-:B------:R-:W-:Y:S01]  /*90f0*/  FFMA.FTZ R17, R69, UR4, -R46.reuse ;  /* 0x0000000445117c23 */ /* 0x100fe2000801082e */
[--C-:B------:R-:W-:Y:S06]  /*9100*/  FFMA.FTZ R69, R130, UR4, -R45.reuse ;  /* 0x0000000482457c23 */ /* 0x100fec000801082d */
[----:B------:R5:W-:Y:S10]  /*9110*/  MUFU.EX2 R225, R4 ;  /* 0x0000000400e17308 */ /* 0x000bf40000000800 */
[----:B------:R2:W-:Y:S10]  /*9120*/  MUFU.EX2 R182, R17 ;  /* 0x0000001100b67308 */ /* 0x0005f40000000800 */
[----:B------:R-:W-:Y:S01]  /*9130*/  MUFU.EX2 R69, R69 ;  /* 0x0000004500457308 */ /* 0x000fe20000000800 */
[----:B-----5:R-:W-:Y:S02]  /*9140*/  FFMA.FTZ R4, R55, UR4, -R45 ;  /* 0x0000000437047c23 */ /* 0x020fe4000801082d */
[----:B------:R-:W5:Y:S07]  /*9150*/  LDSM.16.MT88.4 R52, [R186+0x4000] ;  /* 0x00400000ba34783b */ /* 0x000f6e0000004200 */
[----:B------:R3:W-:Y:S01]  /*9160*/  MUFU.EX2 R233, R4 ;  /* 0x0000000400e97308 */ /* 0x0007e20000000800 */
[----:B--2---:R-:W-:Y:S02]  /*9170*/  FMUL.FTZ R17, R39, R149 ;  /* 0x0000009527117220 */ /* 0x004fe40000410000 */
[----:B------:R-:W-:Y:S01]  /*9180*/  LDSM.16.MT88.4 R148, [R184+0x5c00] ;  /* 0x005c0000b894783b */ /* 0x000fe20000004200 */
[----:B---3--:R-:W-:Y:S01]  /*9190*/  FFMA.FTZ R4, R65, UR4, -R46 ;  /* 0x0000000441047c23 */ /* 0x008fe2000801082e */
[----:B------:R-:W-:Y:S01]  /*91a0*/  FFMA.FTZ R65, R76, UR4, -R64 ;  /* 0x000000044c417c23 */ /* 0x000fe20008010840 */
[----:B------:R-:W-:Y:S04]  /*91b0*/  FFMA.FTZ R76, R41, UR4, -R47 ;  /* 0x00000004294c7c23 */ /* 0x000fe8000801082f */
[----:B------:R2:W-:Y:S10]  /*91c0*/  MUFU.EX2 R247, R4 ;  /* 0x0000000400f77308 */ /* 0x0005f40000000800 */
[----:B------:R-:W-:Y:S01]  /*91d0*/  MUFU.EX2 R76, R76 ;  /* 0x0000004c004c7308 */ /* 0x000fe20000000800 */
[--C-:B--2---:R-:W-:Y:S01]  /*91e0*/  FFMA.FTZ R4, R66, UR4, -R45.reuse ;  /* 0x0000000442047c23 */ /* 0x104fe2000801082d */
[--C-:B------:R-:W-:Y:S08]  /*91f0*/  FFMA.FTZ R66, R117, UR4, -R46.reuse ;  /* 0x0000000475427c23 */ /* 0x100ff0000801082e */
[----:B------:R2:W-:Y:S02]  /*9200*/  MUFU.EX2 R238, R4 ;  /* 0x0000000400ee7308 */ /* 0x0005e40000000800 */
[----:B--2---:R-:W-:Y:S01]  /*9210*/  FFMA.FTZ R4, R67, UR4, -R45 ;  /* 0x0000000443047c23 */ /* 0x004fe2000801082d */
[----:B------:R-:W-:Y:S07]  /*9220*/  FFMA.FTZ R67, R128, UR4, -R46 ;  /* 0x0000000480437c23 */ /* 0x000fee000801082e */
[----:B------:R2:W-:Y:S10]  /*9230*/  MUFU.EX2 R244, R4 ;  /* 0x0000000400f47308 */ /* 0x0005f40000000800 */
[----:B------:R-:W3:Y:S01]  /*9240*/  MUFU.EX2 R67, R67 ;  /* 0x0000004300437308 */ /* 0x000ee20000000800 */
[--C-:B--2---:R-:W-:Y:S09]  /*9250*/  FFMA.FTZ R4, R56, UR4, -R64.reuse ;  /* 0x0000000438047c23 */ /* 0x104ff20008010840 */
[----:B------:R2:W-:Y:S02]  /*9260*/  MUFU.EX2 R195, R4 ;  /* 0x0000000400c37308 */ /* 0x0005e40000000800 */
[----:B--2---:R-:W-:Y:S02]  /*9270*/  FFMA.FTZ R4, R59, UR4, -R47 ;  /* 0x000000043b047c23 */ /* 0x004fe4000801082f */
[----:B------:R-:W2:Y:S06]  /*9280*/  LDSM.16.MT88.4 R56, [R184+0x4400] ;  /* 0x00440000b838783b */ /* 0x000eac0000004200 */
[----:B------:R4:W-:Y:S02]  /*9290*/  MUFU.EX2 R215, R4 ;  /* 0x0000000400d77308 */ /* 0x0009e40000000800 */
[--C-:B----4-:R-:W-:Y:S02]  /*92a0*/  FFMA.FTZ R4, R60, UR4, -R64.reuse ;  /* 0x000000043c047c23 */ /* 0x110fe40008010840 */
[----:B------:R-:W4:Y:S06]  /*92b0*/  LDSM.16.MT88.4 R60, [R186+0x4400] ;  /* 0x00440000ba3c783b */ /* 0x000f2c0000004200 */
[----:B------:R1:W-:Y:S02]  /*92c0*/  MUFU.EX2 R221, R4 ;  /* 0x0000000400dd7308 */ /* 0x0003e40000000800 */
[----:B-1----:R-:W-:Y:S08]  /*92d0*/  FMUL.FTZ R4, R39, R140 ;  /* 0x0000008c27047220 */ /* 0x002ff00000410000 */
[----:B------:R1:W-:Y:S01]  /*92e0*/  MUFU.EX2 R140, R65 ;  /* 0x00000041008c7308 */ /* 0x0003e20000000800 */
[-C--:B------:R-:W-:Y:S08]  /*92f0*/  HMMA.16816.F32 R4, R48, R20.reuse, R4 ;  /* 0x000000143004723c */ /* 0x080ff00000001804 */
[C---:B------:R-:W-:Y:S04]  /*9300*/  HMMA.16816.F32 R8, R32.reuse, R20, R8 ;  /* 0x000000142008723c */ /* 0x040fe80000001808 */
[--C-:B------:R-:W-:Y:S01]  /*9310*/  FFMA.FTZ R20, R70, UR4, -R45.reuse ;  /* 0x0000000446147c23 */ /* 0x100fe2000801082d */
[----:B------:R-:W-:Y:S01]  /*9320*/  FFMA.FTZ R21, R71, UR4, -R45 ;  /* 0x0000000447157c23 */ /* 0x000fe2000801082d */
[----:B-1----:R-:W-:Y:S01]  /*9330*/  FFMA.FTZ R65, R79, UR4, -R47 ;  /* 0x000000044f417c23 */ /* 0x002fe2000801082f */
[--C-:B------:R-:W-:Y:S01]  /*9340*/  FFMA.FTZ R70, R131, UR4, -R45.reuse ;  /* 0x0000000483467c23 */ /* 0x100fe2000801082d */
[-C--:B------:R-:W-:Y:S01]  /*9350*/  HMMA.16816.F32 R12, R32, R22.reuse, R12 ;  /* 0x00000016200c723c */ /* 0x080fe2000000180c */
[----:B------:R1:W-:Y:S02]  /*9360*/  MUFU.EX2 R169, R20 ;  /* 0x0000001400a97308 */ /* 0x0003e40000000800 */
[----:B------:R-:W-:Y:S05]  /*9370*/  FFMA.FTZ R71, R120, UR4, -R64 ;  /* 0x0000000478477c23 */ /* 0x000fea0008010840 */
[C---:B------:R-:W-:Y:S03]  /*9380*/  HMMA.16816.F32 R16, R48.reuse, R22, R16 ;  /* 0x000000163010723c */ /* 0x040fe60000001810 */
[----:B------:R5:W-:Y:S01]  /*9390*/  MUFU.EX2 R168, R21 ;  /* 0x0000001500a87308 */ /* 0x000be20000000800 */
[C---:B------:R-:W-:Y:S01]  /*93a0*/  FMUL.FTZ R22, R40.reuse, R154 ;  /* 0x0000009a28167220 */ /* 0x040fe20000410000 */
[----:B------:R-:W-:Y:S08]  /*93b0*/  FMUL.FTZ R23, R40, R155 ;  /* 0x0000009b28177220 */ /* 0x000ff00000410000 */
[----:B------:R3:W-:Y:S01]  /*93c0*/  MUFU.EX2 R154, R26 ;  /* 0x0000001a009a7308 */ /* 0x0007e20000000800 */
[C---:B-1----:R-:W-:Y:S09]  /*93d0*/  FMUL.FTZ R20, R39.reuse, R152 ;  /* 0x0000009827147220 */ /* 0x042ff20000410000 */
[----:B------:R1:W-:Y:S01]  /*93e0*/  MUFU.EX2 R155, R28 ;  /* 0x0000001c009b7308 */ /* 0x0003e20000000800 */
[----:B-----5:R-:W-:Y:S07]  /*93f0*/  FMUL.FTZ R21, R39, R153 ;  /* 0x0000009927157220 */ /* 0x020fee0000410000 */
[-C--:B------:R-:W-:Y:S02]  /*9400*/  HMMA.16816.F32 R20, R48, R52.reuse, R20 ;  /* 0x000000343014723c */ /* 0x080fe40000001814 */
[----:B------:R5:W-:Y:S01]  /*9410*/  MUFU.EX2 R138, R65 ;  /* 0x00000041008a7308 */ /* 0x000be20000000800 */
[C---:B---3--:R-:W-:Y:S01]  /*9420*/  FMUL.FTZ R26, R0.reuse, R158 ;  /* 0x0000009e001a7220 */ /* 0x048fe20000410000 */
[----:B------:R-:W-:Y:S04]  /*9430*/  FFMA.FTZ R0, R0, R250, R172 ;  /* 0x000000fa00007223 */ /* 0x000fe800000100ac */
[----:B------:R-:W-:Y:S01]  /*9440*/  FADD.FTZ R0, R177, R0 ;  /* 0x00000000b1007221 */ /* 0x000fe20000010000 */
[--C-:B-1----:R-:W-:Y:S01]  /*9450*/  FFMA.FTZ R28, R82, UR4, -R45.reuse ;  /* 0x00000004521c7c23 */ /* 0x102fe2000801082d */
[C---:B------:R-:W-:Y:S02]  /*9460*/  HMMA.16816.F32 R24, R32.reuse, R52, R24 ;  /* 0x000000342018723c */ /* 0x040fe40000001818 */
[----:B------:R-:W1:Y:S02]  /*9470*/  MUFU.EX2 R70, R70 ;  /* 0x0000004600467308 */ /* 0x000e640000000800 */
[----:B------:R-:W-:Y:S01]  /*9480*/  FFMA.FTZ R52, R83, UR4, -R45 ;  /* 0x0000000453347c23 */ /* 0x000fe2000801082d */
[--C-:B------:R-:W-:Y:S01]  /*9490*/  FFMA.FTZ R53, R72, UR4, -R64.reuse ;  /* 0x0000000448357c23 */ /* 0x100fe20008010840 */
[----:B------:R-:W-:Y:S01]  /*94a0*/  FFMA.FTZ R72, R121, UR4, -R64 ;  /* 0x0000000479487c23 */ /* 0x000fe20008010840 */
[----:B-----5:R-:W-:Y:S05]  /*94b0*/  FFMA.FTZ R65, R84, UR4, -R46 ;  /* 0x0000000454417c23 */ /* 0x020fea000801082e */
[----:B------:R3:W-:Y:S10]  /*94c0*/  MUFU.EX2 R153, R52 ;  /* 0x0000003400997308 */ /* 0x0007f40000000800 */
[----:B------:R5:W-:Y:S10]  /*94d0*/  MUFU.EX2 R143, R28 ;  /* 0x0000001c008f7308 */ /* 0x000bf40000000800 */
[----:B------:R2:W-:Y:S01]  /*94e0*/  MUFU.EX2 R142, R53 ;  /* 0x00000035008e7308 */ /* 0x0005e20000000800 */
[----:B---3--:R-:W-:Y:S01]  /*94f0*/  FFMA.FTZ R52, R73, UR4, -R64 ;  /* 0x0000000449347c23 */ /* 0x008fe20008010840 */
[----:B------:R-:W-:Y:S08]  /*9500*/  FFMA.FTZ R73, R43, UR4, -R47 ;  /* 0x000000042b497c23 */ /* 0x000ff0000801082f */
[----:B------:R3:W-:Y:S01]  /*9510*/  MUFU.EX2 R141, R52 ;  /* 0x00000034008d7308 */ /* 0x0007e20000000800 */
[C---:B-----5:R-:W-:Y:S01]  /*9520*/  FMUL.FTZ R28, R2.reuse, R160 ;  /* 0x000000a0021c7220 */ /* 0x060fe20000410000 */
[----:B------:R-:W-:Y:S04]  /*9530*/  FFMA.FTZ R2, R2, R251, R173 ;  /* 0x000000fb02027223 */ /* 0x000fe800000100ad */
[----:B------:R-:W-:Y:S02]  /*9540*/  FADD.FTZ R41, R174, R2 ;  /* 0x00000002ae297221 */ /* 0x000fe40000010000 */
[-C--:B------:R-:W-:Y:S02]  /*9550*/  HMMA.16816.F32 R28, R32, R54.reuse, R28 ;  /* 0x00000036201c723c */ /* 0x080fe4000000181c */
[----:B------:R5:W-:Y:S01]  /*9560*/  MUFU.EX2 R136, R65 ;  /* 0x0000004100887308 */ /* 0x000be20000000800 */
[C---:B------:R-:W-:Y:S01]  /*9570*/  FMUL.FTZ R32, R39.reuse, R164 ;  /* 0x000000a427207220 */ /* 0x040fe20000410000 */
[----:B------:R-:W-:Y:S01]  /*9580*/  FMUL.FTZ R33, R39, R165 ;  /* 0x000000a527217220 */ /* 0x000fe20000410000 */
[C---:B------:R-:W-:Y:S01]  /*9590*/  FMUL.FTZ R34, R40.reuse, R166 ;  /* 0x000000a628227220 */ /* 0x040fe20000410000 */
[----:B------:R-:W-:Y:S01]  /*95a0*/  FMUL.FTZ R35, R40, R167 ;  /* 0x000000a728237220 */ /* 0x000fe20000410000 */
[----:B--2---:R-:W-:Y:S01]  /*95b0*/  F2FP.F16.F32.PACK_AB R53, R171, R170 ;  /* 0x000000aaab35723e */ /* 0x004fe200000000ff */
[----:B------:R-:W-:Y:S01]  /*95c0*/  FADD.FTZ R41, R183, R41 ;  /* 0x00000029b7297221 */ /* 0x000fe20000010000 */
[----:B---3--:R-:W-:Y:S01]  /*95d0*/  FFMA.FTZ R52, R74, UR4, -R47 ;  /* 0x000000044a347c23 */ /* 0x008fe2000801082f */
[----:B------:R-:W-:Y:S01]  /*95e0*/  FFMA.FTZ R39, R39, R248, R208 ;  /* 0x000000f827277223 */ /* 0x000fe200000100d0 */
[----:B------:R-:W-:Y:S01]  /*95f0*/  FFMA.FTZ R40, R40, R249, R200 ;  /* 0x000000f928287223 */ /* 0x000fe200000100c8 */
[----:B------:R-:W-:Y:S01]  /*9600*/  FADD.FTZ R41, R202, R41 ;  /* 0x00000029ca297221 */ /* 0x000fe20000010000 */
[----:B------:R-:W-:Y:S01]  /*9610*/  HMMA.16816.F32 R32, R48, R54, R32 ;  /* 0x000000363020723c */ /* 0x000fe20000001820 */
[----:B------:R2:W-:Y:S03]  /*9620*/  MUFU.EX2 R137, R52 ;  /* 0x0000003400897308 */ /* 0x0005e60000000800 */
[----:B------:R-:W-:Y:S01]  /*9630*/  F2FP.F16.F32.PACK_AB R48, R207, R196 ;  /* 0x000000c4cf30723e */ /* 0x000fe200000000ff */
[----:B-----5:R-:W-:Y:S01]  /*9640*/  FFMA.FTZ R65, R97, UR4, -R46 ;  /* 0x0000000461417c23 */ /* 0x020fe2000801082e */
[----:B------:R-:W-:Y:S01]  /*9650*/  F2FP.F16.F32.PACK_AB R49, R204, R191 ;  /* 0x000000bfcc31723e */ /* 0x000fe200000000ff */
[----:B------:R-:W-:Y:S01]  /*9660*/  FADD.FTZ R39, R212, R39 ;  /* 0x00000027d4277221 */ /* 0x000fe20000010000 */
[----:B------:R-:W-:Y:S03]  /*9670*/  F2FP.F16.F32.PACK_AB R50, R228, R222 ;  /* 0x000000dee432723e */ /* 0x000fe600000000ff */
[----:B------:R3:W-:Y:S01]  /*9680*/  MUFU.EX2 R135, R65 ;  /* 0x0000004100877308 */ /* 0x0007e20000000800 */
[----:B------:R-:W-:Y:S01]  /*9690*/  F2FP.F16.F32.PACK_AB R51, R218, R206 ;  /* 0x000000ceda33723e */ /* 0x000fe200000000ff */
[----:B------:R-:W-:Y:S01]  /*96a0*/  FADD.FTZ R40, R203, R40 ;  /* 0x00000028cb287221 */ /* 0x000fe20000010000 */
[----:B------:R-:W-:Y:S01]  /*96b0*/  F2FP.F16.F32.PACK_AB R54, R223, R181 ;  /* 0x000000b5df36723e */ /* 0x000fe200000000ff */
[----:B------:R-:W-:Y:S01]  /*96c0*/  FADD.FTZ R2, R219, R39 ;  /* 0x00000027db027221 */ /* 0x000fe20000010000 */
[----:B------:R-:W-:Y:S01]  /*96d0*/  F2FP.F16.F32.PACK_AB R55, R213, R176 ;  /* 0x000000b0d537723e */ /* 0x000fe200000000ff */
[----:B------:R-:W-:Y:S01]  /*96e0*/  FADD.FTZ R40, R211, R40 ;  /* 0x00000028d3287221 */ /* 0x000fe20000010000 */
[----:B------:R-:W-:Y:S01]  /*96f0*/  FADD.FTZ R39, R180, R0 ;  /* 0x00000000b4277221 */ /* 0x000fe20000010000 */
[-C--:B------:R-:W-:Y:S02]  /*9700*/  HMMA.16816.F32 R4, R48, R56.reuse, R4 ;  /* 0x000000383004723c */ /* 0x080fe40000001804 */
[----:B------:R-:W-:Y:S01]  /*9710*/  MUFU.EX2 R71, R71 ;  /* 0x0000004700477308 */ /* 0x000fe20000000800 */
[--C-:B--2---:R-:W-:Y:S01]  /*9720*/  FFMA.FTZ R52, R75, UR4, -R47.reuse ;  /* 0x000000044b347c23 */ /* 0x104fe2000801082f */
[----:B------:R-:W-:Y:S01]  /*9730*/  FFMA.FTZ R75, R42, UR4, -R47 ;  /* 0x000000042a4b7c23 */ /* 0x000fe2000801082f */
[----:B------:R-:W-:Y:S01]  /*9740*/  FADD.FTZ R2, R237, R2 ;  /* 0x00000002ed027221 */ /* 0x000fe20000010000 */
[----:B------:R-:W-:Y:S01]  /*9750*/  FADD.FTZ R0, R231, R40 ;  /* 0x00000028e7007221 */ /* 0x000fe20000010000 */
[----:B------:R-:W-:Y:S01]  /*9760*/  FADD.FTZ R40, R197, R39 ;  /* 0x00000027c5287221 */ /* 0x000fe20000010000 */
[--C-:B------:R-:W-:Y:S04]  /*9770*/  FFMA.FTZ R74, R124, UR4, -R64.reuse ;  /* 0x000000047c4a7c23 */ /* 0x100fe80008010840 */
[----:B------:R2:W-:Y:S01]  /*9780*/  MUFU.EX2 R139, R52 ;  /* 0x00000034008b7308 */ /* 0x0005e20000000800 */
[----:B---3--:R-:W-:Y:S01]  /*9790*/  FFMA.FTZ R65, R88, UR4, -R64 ;  /* 0x0000000458417c23 */ /* 0x008fe20008010840 */
[----:B------:R-:W-:Y:S01]  /*97a0*/  FADD.FTZ R42, R196, R2 ;  /* 0x00000002c42a7221 */ /* 0x000fe20000010000 */
[----:B------:R-:W-:Y:S01]  /*97b0*/  FADD.FTZ R39, R191, R0 ;  /* 0x00000000bf277221 */ /* 0x000fe20000010000 */
[----:B------:R-:W-:Y:S01]  /*97c0*/  FADD.FTZ R2, R175, R41 ;  /* 0x00000029af027221 */ /* 0x000fe20000010000 */
[----:B------:R-:W-:Y:S01]  /*97d0*/  FADD.FTZ R0, R170, R40 ;  /* 0x00000028aa007221 */ /* 0x000fe20000010000 */
[----:B------:R-:W-:Y:S01]  /*97e0*/  FADD.FTZ R42, R207, R42 ;  /* 0x0000002acf2a7221 */ /* 0x000fe20000010000 */
[----:B------:R-:W-:Y:S03]  /*97f0*/  FADD.FTZ R41, R204, R39 ;  /* 0x00000027cc297221 */ /* 0x000fe60000010000 */
[----:B------:R3:W-:Y:S01]  /*9800*/  MUFU.EX2 R127, R65 ;  /* 0x00000041007f7308 */ /* 0x0007e20000000800 */
[----:B------:R-:W-:Y:S01]  /*9810*/  FADD.FTZ R40, R178, R2 ;  /* 0x00000002b2287221 */ /* 0x000fe20000010000 */
[----:B------:R-:W-:Y:S01]  /*9820*/  FADD.FTZ R2, R222, R42 ;  /* 0x0000002ade027221 */ /* 0x000fe20000010000 */
[----:B------:R-:W-:Y:S01]  /*9830*/  FADD.FTZ R39, R171, R0 ;  /* 0x00000000ab277221 */ /* 0x000fe20000010000 */
[----:B------:R-:W-:Y:S01]  /*9840*/  FADD.FTZ R0, R206, R41 ;  /* 0x00000029ce007221 */ /* 0x000fe20000010000 */
[----:B------:R-:W-:Y:S02]  /*9850*/  F2FP.F16.F32.PACK_AB R166, R68, R67 ;  /* 0x0000004344a6723e */ /* 0x000fe400000000ff */
[----:B-1----:R-:W-:Y:S03]  /*9860*/  F2FP.F16.F32.PACK_AB R167, R70, R69 ;  /* 0x0000004546a7723e */ /* 0x002fe600000000ff */
[----:B------:R-:W1:Y:S01]  /*9870*/  MUFU.EX2 R72, R72 ;  /* 0x0000004800487308 */ /* 0x000e620000000800 */
[----:B--2---:R-:W-:Y:S07]  /*9880*/  F2FP.F16.F32.PACK_AB R52, R178, R175 ;  /* 0x000000afb234723e */ /* 0x004fee00000000ff */
[C---:B------:R-:W-:Y:S02]  /*9890*/  HMMA.16816.F32 R8, R52.reuse, R56, R8 ;  /* 0x000000383408723c */ /* 0x040fe40000001808 */
[----:B------:R-:W-:Y:S02]  /*98a0*/  MUFU.EX2 R73, R73 ;  /* 0x0000004900497308 */ /* 0x000fe40000000800 */
[--C-:B------:R-:W-:Y:S01]  /*98b0*/  FFMA.FTZ R56, R77, UR4, -R64.reuse ;  /* 0x000000044d387c23 */ /* 0x100fe20008010840 */
[----:B---3--:R-:W-:Y:S03]  /*98c0*/  FFMA.FTZ R65, R89, UR4, -R64 ;  /* 0x0000000459417c23 */ /* 0x008fe60008010840 */
[-C--:B------:R-:W-:Y:S04]  /*98d0*/  HMMA.16816.F32 R12, R52, R58.reuse, R12 ;  /* 0x0000003a340c723c */ /* 0x080fe8000000180c */
[----:B------:R2:W-:Y:S01]  /*98e0*/  MUFU.EX2 R147, R56 ;  /* 0x0000003800937308 */ /* 0x0005e20000000800 */
[----:B-1----:R-:W-:Y:S03]  /*98f0*/  F2FP.F16.F32.PACK_AB R160, R72, R71 ;  /* 0x0000004748a0723e */ /* 0x002fe600000000ff */
[C---:B------:R-:W-:Y:S06]  /*9900*/  HMMA.16816.F32 R16, R48.reuse, R58, R16 ;  /* 0x0000003a3010723c */ /* 0x040fec0000001810 */
[----:B------:R1:W-:Y:S02]  /*9910*/  MUFU.EX2 R126, R65 ;  /* 0x00000041007e7308 */ /* 0x0003e40000000800 */
[-C--:B----4-:R-:W-:Y:S08]  /*9920*/  HMMA.16816.F32 R20, R48, R60.reuse, R20 ;  /* 0x0000003c3014723c */ /* 0x090ff00000001814 */
[----:B------:R-:W-:Y:S01]  /*9930*/  MUFU.EX2 R74, R74 ;  /* 0x0000004a004a7308 */ /* 0x000fe20000000800 */
[--C-:B--2---:R-:W-:Y:S01]  /*9940*/  FFMA.FTZ R56, R78, UR4, -R47.reuse ;  /* 0x000000044e387c23 */ /* 0x104fe2000801082f */
[C---:B------:R-:W-:Y:S08]  /*9950*/  HMMA.16816.F32 R24, R52.reuse, R60, R24 ;  /* 0x0000003c3418723c */ /* 0x040ff00000001818 */
[----:B------:R2:W-:Y:S01]  /*9960*/  MUFU.EX2 R146, R56 ;  /* 0x0000003800927308 */ /* 0x0005e20000000800 */
[--C-:B------:R-:W-:Y:S01]  /*9970*/  FFMA.FTZ R60, R85, UR4, -R46.reuse ;  /* 0x00000004553c7c23 */ /* 0x100fe2000801082e */
[----:B-1----:R-:W-:Y:S01]  /*9980*/  FFMA.FTZ R65, R94, UR4, -R47 ;  /* 0x000000045e417c23 */ /* 0x002fe2000801082f */
[-C--:B------:R-:W-:Y:S07]  /*9990*/  HMMA.16816.F32 R28, R52, R62.reuse, R28 ;  /* 0x0000003e341c723c */ /* 0x080fee000000181c */
[----:B------:R1:W-:Y:S01]  /*99a0*/  MUFU.EX2 R145, R60 ;  /* 0x0000003c00917308 */ /* 0x0003e20000000800 */
[--C-:B------:R-:W-:Y:S01]  /*99b0*/  FFMA.FTZ R52, R86, UR4, -R45.reuse ;  /* 0x0000000456347c23 */ /* 0x100fe2000801082d */
[----:B------:R-:W-:Y:S02]  /*99c0*/  F2FP.F16.F32.PACK_AB R53, R205, R193 ;  /* 0x000000c1cd35723e */ /* 0x000fe400000000ff */
[----:B------:R-:W-:Y:S01]  /*99d0*/  F2FP.F16.F32.PACK_AB R54, R230, R214 ;  /* 0x000000d6e636723e */ /* 0x000fe200000000ff */
[----:B------:R-:W-:Y:S05]  /*99e0*/  HMMA.16816.F32 R32, R48, R62, R32 ;  /* 0x0000003e3020723c */ /* 0x000fea0000001820 */
[----:B------:R3:W-:Y:S01]  /*99f0*/  MUFU.EX2 R144, R52 ;  /* 0x0000003400907308 */ /* 0x0007e20000000800 */
[----:B--2---:R-:W2:Y:S01]  /*9a00*/  LDSM.16.MT88.4 R56, [R184+0x4800] ;  /* 0x00480000b838783b */ /* 0x004ea20000004200 */
[----:B------:R-:W-:Y:S02]  /*9a10*/  F2FP.F16.F32.PACK_AB R48, R235, R232 ;  /* 0x000000e8eb30723e */ /* 0x000fe400000000ff */
[----:B------:R-:W-:Y:S02]  /*9a20*/  F2FP.F16.F32.PACK_AB R49, R236, R229 ;  /* 0x000000e5ec31723e */ /* 0x000fe400000000ff */
[----:B------:R-:W-:Y:S04]  /*9a30*/  F2FP.F16.F32.PACK_AB R50, R245, R240 ;  /* 0x000000f0f532723e */ /* 0x000fe800000000ff */
[----:B------:R4:W-:Y:S01]  /*9a40*/  MUFU.EX2 R97, R65 ;  /* 0x0000004100617308 */ /* 0x0009e20000000800 */
[----:B-1----:R-:W1:Y:S01]  /*9a50*/  LDSM.16.MT88.4 R60, [R186+0x4800] ;  /* 0x00480000ba3c783b */ /* 0x002e620000004200 */
[----:B------:R-:W-:Y:S02]  /*9a60*/  F2FP.F16.F32.PACK_AB R51, R242, R234 ;  /* 0x000000eaf233723e */ /* 0x000fe400000000ff */
[----:B------:R-:W-:Y:S06]  /*9a70*/  F2FP.F16.F32.PACK_AB R55, R225, R216 ;  /* 0x000000d8e137723e */ /* 0x000fec00000000ff */
[----:B------:R5:W-:Y:S01]  /*9a80*/  MUFU.EX2 R78, R66 ;  /* 0x00000042004e7308 */ /* 0x000be20000000800 */
[----:B---3--:R-:W-:Y:S09]  /*9a90*/  FFMA.FTZ R52, R87, UR4, -R45 ;  /* 0x0000000457347c23 */ /* 0x008ff2000801082d */
[----:B------:R3:W-:Y:S01]  /*9aa0*/  MUFU.EX2 R134, R52 ;  /* 0x0000003400867308 */ /* 0x0007e20000000800 */
[--C-:B----4-:R-:W-:Y:S09]  /*9ab0*/  FFMA.FTZ R65, R101, UR4, -R46.reuse ;  /* 0x0000000465417c23 */ /* 0x110ff2000801082e */
[----:B------:R4:W-:Y:S01]  /*9ac0*/  MUFU.EX2 R94, R65 ;  /* 0x00000041005e7308 */ /* 0x0009e20000000800 */
[----:B-----5:R-:W-:Y:S09]  /*9ad0*/  FFMA.FTZ R66, R44, UR4, -R47 ;  /* 0x000000042c427c23 */ /* 0x020ff2000801082f */
[----:B------:R-:W5:Y:S01]  /*9ae0*/  MUFU.EX2 R66, R66 ;  /* 0x0000004200427308 */ /* 0x000f620000000800 */
[-C--:B--2---:R-:W-:Y:S03]  /*9af0*/  HMMA.16816.F32 R4, R48, R56.reuse, R4 ;  /* 0x000000383004723c */ /* 0x084fe60000001804 */
[----:B---3--:R-:W-:Y:S06]  /*9b00*/  FFMA.FTZ R52, R96, UR4, -R46 ;  /* 0x0000000460347c23 */ /* 0x008fec000801082e */
[----:B------:R2:W-:Y:S01]  /*9b10*/  MUFU.EX2 R152, R52 ;  /* 0x0000003400987308 */ /* 0x0005e20000000800 */
[--C-:B----4-:R-:W-:Y:S09]  /*9b20*/  FFMA.FTZ R65, R102, UR4, -R45.reuse ;  /* 0x0000000466417c23 */ /* 0x110ff2000801082d */
[----:B------:R-:W3:Y:S01]  /*9b30*/  MUFU.EX2 R75, R75 ;  /* 0x0000004b004b7308 */ /* 0x000ee20000000800 */
[----:B-----5:R-:W-:Y:S02]  /*9b40*/  F2FP.F16.F32.PACK_AB R161, R73, R66 ;  /* 0x0000004249a1723e */ /* 0x020fe400000000ff */
[----:B--2---:R-:W-:Y:S07]  /*9b50*/  F2FP.F16.F32.PACK_AB R52, R217, R201 ;  /* 0x000000c9d934723e */ /* 0x004fee00000000ff */
[C---:B------:R-:W-:Y:S04]  /*9b60*/  HMMA.16816.F32 R8, R52.reuse, R56, R8 ;  /* 0x000000383408723c */ /* 0x040fe80000001808 */
[--C-:B------:R-:W-:Y:S01]  /*9b70*/  FFMA.FTZ R56, R98, UR4, -R45.reuse ;  /* 0x0000000462387c23 */ /* 0x100fe2000801082d */
[----:B---3--:R-:W-:Y:S03]  /*9b80*/  F2FP.F16.F32.PACK_AB R163, R76, R75 ;  /* 0x0000004b4ca3723e */ /* 0x008fe600000000ff */
[-C--:B------:R-:W-:Y:S01]  /*9b90*/  HMMA.16816.F32 R12, R52, R58.reuse, R12 ;  /* 0x0000003a340c723c */ /* 0x080fe2000000180c */
[----:B------:R2:W-:Y:S07]  /*9ba0*/  MUFU.EX2 R133, R56 ;  /* 0x0000003800857308 */ /* 0x0005ee0000000800 */
[C---:B------:R-:W-:Y:S08]  /*9bb0*/  HMMA.16816.F32 R16, R48.reuse, R58, R16 ;  /* 0x0000003a3010723c */ /* 0x040ff00000001810 */
[-C--:B-1----:R-:W-:Y:S03]  /*9bc0*/  HMMA.16816.F32 R20, R48, R60.reuse, R20 ;  /* 0x0000003c3014723c */ /* 0x082fe60000001814 */
[----:B--2---:R-:W-:Y:S04]  /*9bd0*/  FFMA.FTZ R56, R99, UR4, -R45 ;  /* 0x0000000463387c23 */ /* 0x004fe8000801082d */
[----:B------:R1:W-:Y:S01]  /*9be0*/  MUFU.EX2 R132, R56 ;  /* 0x0000003800847308 */ /* 0x0003e20000000800 */
[C---:B------:R-:W-:Y:S04]  /*9bf0*/  HMMA.16816.F32 R24, R52.reuse, R60, R24 ;  /* 0x0000003c3418723c */ /* 0x040fe80000001818 */
[--C-:B------:R-:W-:Y:S04]  /*9c00*/  FFMA.FTZ R60, R90, UR4, -R47.reuse ;  /* 0x000000045a3c7c23 */ /* 0x100fe8000801082f */
[-C--:B------:R-:W-:Y:S01]  /*9c10*/  HMMA.16816.F32 R28, R52, R62.reuse, R28 ;  /* 0x0000003e341c723c */ /* 0x080fe2000000181c */
[----:B------:R2:W-:Y:S02]  /*9c20*/  MUFU.EX2 R123, R60 ;  /* 0x0000003c007b7308 */ /* 0x0005e40000000800 */
[----:B------:R-:W-:Y:S01]  /*9c30*/  FFMA.FTZ R52, R91, UR4, -R47 ;  /* 0x000000045b347c23 */ /* 0x000fe2000801082f */
[----:B------:R-:W-:Y:S02]  /*9c40*/  F2FP.F16.F32.PACK_AB R53, R215, R199 ;  /* 0x000000c7d735723e */ /* 0x000fe400000000ff */
[----:B------:R-:W-:Y:S02]  /*9c50*/  F2FP.F16.F32.PACK_AB R54, R220, R221 ;  /* 0x000000dddc36723e */ /* 0x000fe400000000ff */
[----:B------:R-:W-:Y:S03]  /*9c60*/  HMMA.16816.F32 R32, R48, R62, R32 ;  /* 0x0000003e3020723c */ /* 0x000fe60000001820 */
[----:B------:R3:W-:Y:S01]  /*9c70*/  MUFU.EX2 R122, R52 ;  /* 0x00000034007a7308 */ /* 0x0007e20000000800 */
[----:B-1----:R-:W1:Y:S01]  /*9c80*/  LDSM.16.MT88.4 R56, [R184+0x4c00] ;  /* 0x004c0000b838783b */ /* 0x002e620000004200 */
[----:B------:R-:W-:Y:S02]  /*9c90*/  F2FP.F16.F32.PACK_AB R48, R239, R224 ;  /* 0x000000e0ef30723e */ /* 0x000fe400000000ff */
[----:B------:R-:W-:Y:S02]  /*9ca0*/  F2FP.F16.F32.PACK_AB R49, R233, R227 ;  /* 0x000000e3e931723e */ /* 0x000fe400000000ff */
[----:B------:R-:W-:Y:S03]  /*9cb0*/  F2FP.F16.F32.PACK_AB R50, R247, R241 ;  /* 0x000000f1f732723e */ /* 0x000fe600000000ff */
[----:B--2---:R-:W2:Y:S01]  /*9cc0*/  LDSM.16.MT88.4 R60, [R186+0x4c00] ;  /* 0x004c0000ba3c783b */ /* 0x004ea20000004200 */
[----:B------:R-:W-:Y:S02]  /*9cd0*/  F2FP.F16.F32.PACK_AB R51, R244, R238 ;  /* 0x000000eef433723e */ /* 0x000fe400000000ff */
[----:B------:R-:W-:Y:S01]  /*9ce0*/  F2FP.F16.F32.PACK_AB R55, R198, R192 ;  /* 0x000000c0c637723e */ /* 0x000fe200000000ff */
[--C-:B---3--:R-:W-:Y:S04]  /*9cf0*/  FFMA.FTZ R52, R92, UR4, -R64.reuse ;  /* 0x000000045c347c23 */ /* 0x108fe80008010840 */
[----:B------:R3:W-:Y:S02]  /*9d00*/  MUFU.EX2 R98, R52 ;  /* 0x0000003400627308 */ /* 0x0007e40000000800 */
[----:B---3--:R-:W-:Y:S08]  /*9d10*/  FFMA.FTZ R52, R93, UR4, -R64 ;  /* 0x000000045d347c23 */ /* 0x008ff00008010840 */
[----:B------:R3:W-:Y:S01]  /*9d20*/  MUFU.EX2 R93, R65 ;  /* 0x00000041005d7308 */ /* 0x0007e20000000800 */
[-C--:B-1----:R-:W-:Y:S09]  /*9d30*/  HMMA.16816.F32 R4, R48, R56.reuse, R4 ;  /* 0x000000383004723c */ /* 0x082ff20000001804 */
[----:B------:R1:W-:Y:S01]  /*9d40*/  MUFU.EX2 R99, R52 ;  /* 0x0000003400637308 */ /* 0x0003e20000000800 */
[----:B---3--:R-:W-:Y:S09]  /*9d50*/  FFMA.FTZ R65, R115, UR4, -R45 ;  /* 0x0000000473417c23 */ /* 0x008ff2000801082d */
[----:B------:R3:W-:Y:S01]  /*9d60*/  MUFU.EX2 R89, R65 ;  /* 0x0000004100597308 */ /* 0x0007e20000000800 */
[----:B-1----:R-:W-:Y:S07]  /*9d70*/  F2FP.F16.F32.PACK_AB R52, R226, R195 ;  /* 0x000000c3e234723e */ /* 0x002fee00000000ff */
[C---:B------:R-:W-:Y:S04]  /*9d80*/  HMMA.16816.F32 R8, R52.reuse, R56, R8 ;  /* 0x000000383408723c */ /* 0x040fe80000001808 */
[--C-:B------:R-:W-:Y:S01]  /*9d90*/  FFMA.FTZ R56, R95, UR4, -R47.reuse ;  /* 0x000000045f387c23 */ /* 0x100fe2000801082f */
[----:B---3--:R-:W-:Y:S03]  /*9da0*/  FFMA.FTZ R65, R106, UR4, -R47 ;  /* 0x000000046a417c23 */ /* 0x008fe6000801082f */
[-C--:B------:R-:W-:Y:S01]  /*9db0*/  HMMA.16816.F32 R12, R52, R58.reuse, R12 ;  /* 0x0000003a340c723c */ /* 0x080fe2000000180c */
[----:B------:R1:W-:Y:S07]  /*9dc0*/  MUFU.EX2 R96, R56 ;  /* 0x0000003800607308 */ /* 0x0003ee0000000800 */
[C---:B------:R-:W-:Y:S03]  /*9dd0*/  HMMA.16816.F32 R16, R48.reuse, R58, R16 ;  /* 0x0000003a3010723c */ /* 0x040fe60000001810 */
[----:B------:R3:W-:Y:S05]  /*9de0*/  MUFU.EX2 R84, R65 ;  /* 0x0000004100547308 */ /* 0x0007ea0000000800 */
[-C--:B--2---:R-:W-:Y:S03]  /*9df0*/  HMMA.16816.F32 R20, R48, R60.reuse, R20 ;  /* 0x0000003c3014723c */ /* 0x084fe60000001814 */
[--C-:B-1----:R-:W-:Y:S04]  /*9e00*/  FFMA.FTZ R56, R100, UR4, -R46.reuse ;  /* 0x0000000464387c23 */ /* 0x102fe8000801082e */
[----:B------:R1:W-:Y:S01]  /*9e10*/  MUFU.EX2 R95, R56 ;  /* 0x00000038005f7308 */ /* 0x0003e20000000800 */
[C---:B------:R-:W-:Y:S04]  /*9e20*/  HMMA.16816.F32 R24, R52.reuse, R60, R24 ;  /* 0x0000003c3418723c */ /* 0x040fe80000001818 */
[----:B------:R-:W-:Y:S01]  /*9e30*/  FFMA.FTZ R60, R103, UR4, -R45 ;  /* 0x00000004673c7c23 */ /* 0x000fe2000801082d */
[----:B---3--:R-:W-:Y:S03]  /*9e40*/  FFMA.FTZ R65, R107, UR4, -R47 ;  /* 0x000000046b417c23 */ /* 0x008fe6000801082f */
[-C--:B------:R-:W-:Y:S01]  /*9e50*/  HMMA.16816.F32 R28, R52, R62.reuse, R28 ;  /* 0x0000003e341c723c */ /* 0x080fe2000000181c */
[----:B------:R2:W3:Y:S02]  /*9e60*/  MUFU.EX2 R92, R60 ;  /* 0x0000003c005c7308 */ /* 0x0004e40000000800 */
[--C-:B------:R-:W-:Y:S01]  /*9e70*/  FFMA.FTZ R52, R112, UR4, -R46.reuse ;  /* 0x0000000470347c23 */ /* 0x100fe2000801082e */
[----:B------:R-:W-:Y:S02]  /*9e80*/  F2FP.F16.F32.PACK_AB R53, R139, R137 ;  /* 0x000000898b35723e */ /* 0x000fe400000000ff */
[----:B------:R-:W-:Y:S02]  /*9e90*/  F2FP.F16.F32.PACK_AB R54, R147, R140 ;  /* 0x0000008c9336723e */ /* 0x000fe400000000ff */
[----:B------:R-:W-:Y:S03]  /*9ea0*/  HMMA.16816.F32 R32, R48, R62, R32 ;  /* 0x0000003e3020723c */ /* 0x000fe60000001820 */
[----:B------:R4:W-:Y:S01]  /*9eb0*/  MUFU.EX2 R91, R52 ;  /* 0x00000034005b7308 */ /* 0x0009e20000000800 */
[----:B-1----:R-:W1:Y:S01]  /*9ec0*/  LDSM.16.MT88.4 R56, [R184+0x5000] ;  /* 0x00500000b838783b */ /* 0x002e620000004200 */
[----:B------:R-:W-:Y:S02]  /*9ed0*/  F2FP.F16.F32.PACK_AB R48, R182, R179 ;  /* 0x000000b3b630723e */ /* 0x000fe400000000ff */
[----:B------:R-:W-:Y:S02]  /*9ee0*/  F2FP.F16.F32.PACK_AB R49, R168, R169 ;  /* 0x000000a9a831723e */ /* 0x000fe400000000ff */
[----:B------:R-:W-:Y:S04]  /*9ef0*/  F2FP.F16.F32.PACK_AB R50, R155, R154 ;  /* 0x0000009a9b32723e */ /* 0x000fe800000000ff */
[----:B------:R5:W-:Y:S01]  /*9f00*/  MUFU.EX2 R85, R65 ;  /* 0x0000004100557308 */ /* 0x000be20000000800 */
[----:B--2---:R-:W2:Y:S01]  /*9f10*/  LDSM.16.MT88.4 R60, [R186+0x5000] ;  /* 0x00500000ba3c783b */ /* 0x004ea20000004200 */
[----:B------:R-:W-:Y:S02]  /*9f20*/  F2FP.F16.F32.PACK_AB R51, R153, R143 ;  /* 0x0000008f9933723e */ /* 0x000fe400000000ff */
[----:B---3--:R-:W-:Y:S02]  /*9f30*/  F2FP.F16.F32.PACK_AB R41, R92, R93 ;  /* 0x0000005d5c29723e */ /* 0x008fe400000000ff */
[----:B------:R-:W-:Y:S01]  /*9f40*/  F2FP.F16.F32.PACK_AB R55, R138, R146 ;  /* 0x000000928a37723e */ /* 0x000fe200000000ff */
[--C-:B----4-:R-:W-:Y:S04]  /*9f50*/  FFMA.FTZ R52, R113, UR4, -R46.reuse ;  /* 0x0000000471347c23 */ /* 0x110fe8000801082e */
[----:B------:R3:W4:Y:S01]  /*9f60*/  MUFU.EX2 R90, R52 ;  /* 0x00000034005a7308 */ /* 0x0007220000000800 */
[----:B-----5:R-:W-:Y:S01]  /*9f70*/  FFMA.FTZ R65, R116, UR4, -R46 ;  /* 0x0000000474417c23 */ /* 0x020fe2000801082e */
[--C-:B------:R-:W-:Y:S08]  /*9f80*/  FFMA.FTZ R46, R118, UR4, -R45.reuse ;  /* 0x00000004762e7c23 */ /* 0x100ff0000801082d */
[----:B------:R5:W2:Y:S10]  /*9f90*/  MUFU.EX2 R79, R65 ;  /* 0x00000041004f7308 */ /* 0x000ab40000000800 */
[----:B------:R-:W-:Y:S01]  /*9fa0*/  MUFU.EX2 R77, R46 ;  /* 0x0000002e004d7308 */ /* 0x000fe20000000800 */
[--C-:B---3--:R-:W-:Y:S01]  /*9fb0*/  FFMA.FTZ R52, R114, UR4, -R45.reuse ;  /* 0x0000000472347c23 */ /* 0x108fe2000801082d */
[----:B----4-:R-:W-:Y:S01]  /*9fc0*/  F2FP.F16.F32.PACK_AB R42, R90, R91 ;  /* 0x0000005b5a2a723e */ /* 0x010fe200000000ff */
[-C--:B-1----:R-:W-:Y:S07]  /*9fd0*/  HMMA.16816.F32 R4, R48, R56.reuse, R4 ;  /* 0x000000383004723c */ /* 0x082fee0000001804 */
[----:B------:R1:W3:Y:S01]  /*9fe0*/  MUFU.EX2 R88, R52 ;  /* 0x0000003400587308 */ /* 0x0002e20000000800 */
[----:B-----5:R-:W-:Y:S01]  /*9ff0*/  FFMA.FTZ R65, R119, UR4, -R45 ;  /* 0x0000000477417c23 */ /* 0x020fe2000801082d */
[----:B--2---:R-:W-:Y:S08]  /*a000*/  F2FP.F16.F32.PACK_AB R164, R78, R79 ;  /* 0x0000004f4ea4723e */ /* 0x004ff000000000ff */
[----:B------:R-:W2:Y:S01]  /*a010*/  MUFU.EX2 R65, R65 ;  /* 0x0000004100417308 */ /* 0x000ea20000000800 */
[----:B-1----:R-:W-:Y:S02]  /*a020*/  F2FP.F16.F32.PACK_AB R52, R141, R142 ;  /* 0x0000008e8d34723e */ /* 0x002fe400000000ff */
[----:B---3--:R-:W-:Y:S05]  /*a030*/  F2FP.F16.F32.PACK_AB R43, R89, R88 ;  /* 0x00000058592b723e */ /* 0x008fea00000000ff */
[C---:B------:R-:W-:Y:S04]  /*a040*/  HMMA.16816.F32 R8, R52.reuse, R56, R8 ;  /* 0x000000383408723c */ /* 0x040fe80000001808 */
[--C-:B------:R-:W-:Y:S01]  /*a050*/  FFMA.FTZ R56, R104, UR4, -R64.reuse ;  /* 0x0000000468387c23 */ /* 0x100fe20008010840 */
[----:B--2---:R-:W-:Y:S03]  /*a060*/  F2FP.F16.F32.PACK_AB R165, R65, R77 ;  /* 0x0000004d41a5723e */ /* 0x004fe600000000ff */
[-C--:B------:R-:W-:Y:S01]  /*a070*/  HMMA.16816.F32 R12, R52, R58.reuse, R12 ;  /* 0x0000003a340c723c */ /* 0x080fe2000000180c */
[----:B------:R1:W-:Y:S07]  /*a080*/  MUFU.EX2 R86, R56 ;  /* 0x0000003800567308 */ /* 0x0003ee0000000800 */
[C---:B------:R-:W-:Y:S08]  /*a090*/  HMMA.16816.F32 R16, R48.reuse, R58, R16 ;  /* 0x0000003a3010723c */ /* 0x040ff00000001810 */
[-C--:B------:R-:W-:Y:S03]  /*a0a0*/  HMMA.16816.F32 R20, R48, R60.reuse, R20 ;  /* 0x0000003c3014723c */ /* 0x080fe60000001814 */
[--C-:B-1----:R-:W-:Y:S04]  /*a0b0*/  FFMA.FTZ R56, R105, UR4, -R64.reuse ;  /* 0x0000000469387c23 */ /* 0x102fe80008010840 */
[----:B------:R1:W-:Y:S01]  /*a0c0*/  MUFU.EX2 R87, R56 ;  /* 0x0000003800577308 */ /* 0x0003e20000000800 */
[C---:B------:R-:W-:Y:S04]  /*a0d0*/  HMMA.16816.F32 R24, R52.reuse, R60, R24 ;  /* 0x0000003c3418723c */ /* 0x040fe80000001818 */
[--C-:B------:R-:W-:Y:S04]  /*a0e0*/  FFMA.FTZ R60, R108, UR4, -R64.reuse ;  /* 0x000000046c3c7c23 */ /* 0x100fe80008010840 */
[-C--:B------:R-:W-:Y:S01]  /*a0f0*/  HMMA.16816.F32 R28, R52, R62.reuse, R28 ;  /* 0x0000003e341c723c */ /* 0x080fe2000000181c */
[----:B------:R2:W-:Y:S02]  /*a100*/  MUFU.EX2 R83, R60 ;  /* 0x0000003c00537308 */ /* 0x0005e40000000800 */
[--C-:B------:R-:W-:Y:S01]  /*a110*/  FFMA.FTZ R52, R109, UR4, -R64.reuse ;  /* 0x000000046d347c23 */ /* 0x100fe20008010840 */
[--C-:B------:R-:W-:Y:S01]  /*a120*/  FFMA.FTZ R53, R110, UR4, -R47.reuse ;  /* 0x000000046e357c23 */ /* 0x100fe2000801082f */
[----:B------:R-:W-:Y:S01]  /*a130*/  F2FP.F16.F32.PACK_AB R54, R99, R98 ;  /* 0x000000626336723e */ /* 0x000fe200000000ff */
[----:B------:R-:W-:Y:S01]  /*a140*/  FFMA.FTZ R64, R125, UR4, -R64 ;  /* 0x000000047d407c23 */ /* 0x000fe20008010840 */
[----:B------:R-:W-:Y:S01]  /*a150*/  F2FP.F16.F32.PACK_AB R55, R96, R97 ;  /* 0x000000616037723e */ /* 0x000fe200000000ff */
[----:B------:R-:W-:Y:S01]  /*a160*/  HMMA.16816.F32 R32, R48, R62, R32 ;  /* 0x0000003e3020723c */ /* 0x000fe20000001820 */
[----:B-1----:R-:W1:Y:S02]  /*a170*/  LDSM.16.MT88.4 R56, [R184+0x5400] ;  /* 0x00540000b838783b */ /* 0x002e640000004200 */
[----:B------:R3:W-:Y:S01]  /*a180*/  MUFU.EX2 R82, R52 ;  /* 0x0000003400527308 */ /* 0x0007e20000000800 */
[----:B------:R-:W-:Y:S02]  /*a190*/  F2FP.F16.F32.PACK_AB R48, R145, R136 ;  /* 0x000000889130723e */ /* 0x000fe400000000ff */
[----:B------:R-:W-:Y:S02]  /*a1a0*/  F2FP.F16.F32.PACK_AB R49, R134, R144 ;  /* 0x000000908631723e */ /* 0x000fe400000000ff */
[----:B------:R-:W-:Y:S05]  /*a1b0*/  F2FP.F16.F32.PACK_AB R50, R135, R152 ;  /* 0x000000988732723e */ /* 0x000fea00000000ff */
[----:B------:R4:W-:Y:S01]  /*a1c0*/  MUFU.EX2 R80, R53 ;  /* 0x0000003500507308 */ /* 0x0009e20000000800 */
[----:B--2---:R-:W2:Y:S01]  /*a1d0*/  LDSM.16.MT88.4 R60, [R186+0x5400] ;  /* 0x00540000ba3c783b */ /* 0x004ea20000004200 */
[----:B------:R-:W-:Y:S08]  /*a1e0*/  F2FP.F16.F32.PACK_AB R51, R132, R133 ;  /* 0x000000858433723e */ /* 0x000ff000000000ff */
[----:B------:R-:W5:Y:S01]  /*a1f0*/  MUFU.EX2 R64, R64 ;  /* 0x0000004000407308 */ /* 0x000f620000000800 */
[----:B---3--:R-:W-:Y:S02]  /*a200*/  FFMA.FTZ R52, R111, UR4, -R47 ;  /* 0x000000046f347c23 */ /* 0x008fe4000801082f */
[----:B------:R-:W3:Y:S07]  /*a210*/  LDSM.16.MT88.4 R44, [R184+0x5800] ;  /* 0x00580000b82c783b */ /* 0x000eee0000004200 */
[----:B------:R2:W3:Y:S01]  /*a220*/  MUFU.EX2 R81, R52 ;  /* 0x0000003400517308 */ /* 0x0004e20000000800 */
[----:B----4-:R-:W-:Y:S02]  /*a230*/  F2FP.F16.F32.PACK_AB R53, R122, R123 ;  /* 0x0000007b7a35723e */ /* 0x010fe400000000ff */
[----:B-----5:R-:W-:Y:S01]  /*a240*/  F2FP.F16.F32.PACK_AB R162, R64, R74 ;  /* 0x0000004a40a2723e */ /* 0x020fe200000000ff */
[-C--:B-1----:R-:W-:Y:S03]  /*a250*/  HMMA.16816.F32 R4, R48, R56.reuse, R4 ;  /* 0x000000383004723c */ /* 0x082fe60000001804 */
[----:B--2---:R-:W-:Y:S07]  /*a260*/  F2FP.F16.F32.PACK_AB R52, R126, R127 ;  /* 0x0000007f7e34723e */ /* 0x004fee00000000ff */
[C---:B------:R-:W-:Y:S04]  /*a270*/  HMMA.16816.F32 R8, R52.reuse, R56, R8 ;  /* 0x000000383408723c */ /* 0x040fe80000001808 */
[----:B------:R-:W-:Y:S01]  /*a280*/  FADD.FTZ R57, R181, R40 ;  /* 0x00000028b5397221 */ /* 0x000fe20000010000 */
[----:B------:R-:W-:Y:S01]  /*a290*/  F2FP.F16.F32.PACK_AB R40, R94, R95 ;  /* 0x0000005f5e28723e */ /* 0x000fe200000000ff */
[----:B------:R-:W-:Y:S02]  /*a2a0*/  FADD.FTZ R56, R176, R39 ;  /* 0x00000027b0387221 */ /* 0x000fe40000010000 */
[-C--:B------:R-:W-:Y:S03]  /*a2b0*/  HMMA.16816.F32 R12, R52, R58.reuse, R12 ;  /* 0x0000003a340c723c */ /* 0x080fe6000000180c */
[----:B------:R-:W-:Y:S05]  /*a2c0*/  FADD.FTZ R39, R223, R57 ;  /* 0x00000039df277221 */ /* 0x000fea0000010000 */
        /* <DEDUP_REMOVED lines=15> */
[-C--:B------:R-:W-:Y:S01]  /*a3c0*/  HMMA.16816.F32 R28, R52, R62.reuse, R28 ;  /* 0x0000003e341c723c */ /* 0x080fe2000000181c */
[----:B------:R-:W1:Y:S07]  /*a3d0*/  LDSM.16.MT88.4 R52, [R186+0x5800] ;  /* 0x00580000ba34783b */ /* 0x000e6e0000004200 */
[----:B------:R-:W-:Y:S04]  /*a3e0*/  HMMA.16816.F32 R32, R48, R62, R32 ;  /* 0x0000003e3020723c */ /* 0x000fe80000001820 */
[----:B------:R-:W-:Y:S02]  /*a3f0*/  F2FP.F16.F32.PACK_AB R48, R87, R86 ;  /* 0x000000565730723e */ /* 0x000fe400000000ff */
[----:B------:R-:W-:Y:S02]  /*a400*/  F2FP.F16.F32.PACK_AB R49, R85, R84 ;  /* 0x000000545531723e */ /* 0x000fe400000000ff */
[-C--:B---3--:R-:W-:Y:S05]  /*a410*/  HMMA.16816.F32 R4, R40, R44.reuse, R4 ;  /* 0x0000002c2804723c */ /* 0x088fea0000001804 */
[----:B------:R-:W-:Y:S02]  /*a420*/  F2FP.F16.F32.PACK_AB R50, R82, R83 ;  /* 0x000000535232723e */ /* 0x000fe400000000ff */
[----:B------:R-:W-:Y:S07]  /*a430*/  F2FP.F16.F32.PACK_AB R51, R81, R80 ;  /* 0x000000505133723e */ /* 0x000fee00000000ff */
        /* <DEDUP_REMOVED lines=43> */
[-C--:B------:R-:W-:Y:S05]  /*a6f0*/  HMMA.16816.F32 R140, R164, R148.reuse, R4 ;  /* 0x00000094a48c723c */ /* 0x080fea0000001804 */
        /* <DEDUP_REMOVED lines=13> */
[----:B------:R-:W-:Y:S01]  /*a7d0*/  MOV R134, R36 ;  /* 0x0000002400867202 */ /* 0x000fe20000000f00 */
        /* <DEDUP_REMOVED lines=37> */
[----:B------:R-:W-:Y:S01]  /*aa30*/  MOV R135, R3 ;  /* 0x0000000300877202 */ /* 0x000fe20000000f00 */
[----:B------:R-:W-:Y:S01]  /*aa40*/  FADD.FTZ R5, R73, R5 ;  /* 0x0000000549057221 */ /* 0x000fe20000010000 */
[----:B------:R-:W-:Y:S01]  /*aa50*/  FADD.FTZ R7, R67, R4 ;  /* 0x0000000443077221 */ /* 0x000fe20000010000 */
[----:B------:R-:W-:Y:S01]  /*aa60*/  MOV R133, R37 ;  /* 0x0000002500857202 */ /* 0x000fe20000000f00 */
[----:B------:R-:W-:Y:S01]  /*aa70*/  FADD.FTZ R6, R69, R2 ;  /* 0x0000000245067221 */ /* 0x000fe20000010000 */
[----:B------:R-:W-:Y:S01]  /*aa80*/  FADD.FTZ R4, R74, R0 ;  /* 0x000000004a047221 */ /* 0x000fe20000010000 */
[----:B------:R-:W-:Y:S01]  /*aa90*/  IADD3 R0, PT, PT, R190, -0x1, RZ ;  /* 0xffffffffbe007810 */ /* 0x000fe20007ffe0ff */
[----:B------:R-:W-:Y:S01]  /*aaa0*/  FADD.FTZ R2, R75, R5 ;  /* 0x000000054b027221 */ /* 0x000fe20000010000 */
[----:B------:R-:W-:Y:S01]  /*aab0*/  FADD.FTZ R248, R68, R7 ;  /* 0x0000000744f87221 */ /* 0x000fe20000010000 */
[----:B------:R-:W-:Y:S01]  /*aac0*/  MOV R132, R38 ;  /* 0x0000002600847202 */ /* 0x000fe20000000f00 */
[----:B------:R-:W-:Y:S01]  /*aad0*/  FADD.FTZ R249, R70, R6 ;  /* 0x0000000646f97221 */ /* 0x000fe20000010000 */
[----:B------:R-:W-:Y:S01]  /*aae0*/  FADD.FTZ R251, R64, R4 ;  /* 0x0000000440fb7221 */ /* 0x000fe20000010000 */
[----:B------:R-:W-:Y:S01]  /*aaf0*/  MOV R190, R0 ;  /* 0x0000000000be7202 */ /* 0x000fe20000000f00 */
[----:B------:R-:W-:Y:S01]  /*ab00*/  FADD.FTZ R250, R76, R2 ;  /* 0x000000024cfa7221 */ /* 0x000fe20000010000 */
[----:B------:R-:W-:Y:S06]  /*ab10*/  @P0 BRA `(.L_x_292) ;  /* 0xffffffbc00b40947 */ /* 0x000fec000383ffff */
.L_x_291:
[----:B------:R-:W1:Y:S01]  /*ab20*/  SHFL.BFLY PT, R5, R248, 0x2, 0x1f ;  /* 0x0c401f00f8057f89 */ /* 0x000e6200000e0000 */
[----:B------:R-:W2:Y:S01]  /*ab30*/  S2UR UR5, SR_CgaCtaId ;  /* 0x00000000000579c3 */ /* 0x000ea20000008800 */
[----:B------:R-:W3:Y:S02]  /*ab40*/  LDCU.U8 UR4, c[0x0][0x549] ;  /* 0x0000a920ff0477ac */ /* 0x000ee40008000000 */
[----:B------:R-:W4:Y:S01]  /*ab50*/  SHFL.BFLY PT, R4, R249, 0x2, 0x1f ;  /* 0x0c401f00f9047f89 */ /* 0x000f2200000e0000 */
[----:B------:R-:W-:-:S03]  /*ab60*/  UMOV UR6, 0x400 ;  /* 0x0000040000067882 */ /* 0x000fc60000000000 */
[----:B------:R-:W5:Y:S01]  /*ab70*/  SHFL.BFLY PT, R0, R250, 0x2, 0x1f ;  /* 0x0c401f00fa007f89 */ /* 0x000f6200000e0000 */
[----:B------:R-:W5:Y:S03]  /*ab80*/  S2UR UR7, SR_CTAID.Y ;  /* 0x00000000000779c3 */ /* 0x000f660000002600 */
[----:B------:R-:W5:Y:S01]  /*ab90*/  SHFL.BFLY PT, R2, R251, 0x2, 0x1f ;  /* 0x0c401f00fb027f89 */ /* 0x000f6200000e0000 */
[----:B------:R-:W5:Y:S01]  /*aba0*/  S2R R28, SR_TID.X ;  /* 0x00000000001c7919 */ /* 0x000f620000002100 */
[----:B------:R-:W5:Y:S01]  /*abb0*/  S2R R8, SR_TID.X ;  /* 0x0000000000087919 */ /* 0x000f620000002100 */
[----:B---3--:R-:W-:Y:S01]  /*abc0*/  ISETP.NE.AND P1, PT, RZ, UR4, PT ;  /* 0x00000004ff007c0c */ /* 0x008fe2000bf25270 */
[----:B------:R-:W3:Y:S01]  /*abd0*/  LDCU.U8 UR4, c[0x0][0x548] ;  /* 0x0000a900ff0477ac */ /* 0x000ee20008000000 */
[----:B-1----:R-:W-:Y:S01]  /*abe0*/  FADD.FTZ R5, R5, R248 ;  /* 0x000000f805057221 */ /* 0x002fe20000010000 */
[----:B------:R-:W1:Y:S01]  /*abf0*/  S2R R9, SR_TID.X ;  /* 0x0000000000097919 */ /* 0x000e620000002100 */
[----:B--2---:R-:W-:Y:S01]  /*ac00*/  ULEA UR5, UR5, UR6, 0x18 ;  /* 0x0000000605057291 */ /* 0x004fe2000f8ec0ff */
[----:B------:R-:W2:Y:S01]  /*ac10*/  S2UR UR6, SR_CTAID.Z ;  /* 0x00000000000679c3 */ /* 0x000ea20000002700 */
[----:B----4-:R-:W-:Y:S01]  /*ac20*/  FADD.FTZ R4, R4, R249 ;  /* 0x000000f904047221 */ /* 0x010fe20000010000 */
[----:B------:R-:W4:Y:S01]  /*ac30*/  SHFL.BFLY PT, R20, R5, 0x1, 0x1f ;  /* 0x0c201f0005147f89 */ /* 0x000f2200000e0000 */
[----:B-----5:R-:W-:-:S03]  /*ac40*/  FADD.FTZ R0, R0, R250 ;  /* 0x000000fa00007221 */ /* 0x020fc60000010000 */
[----:B------:R-:W5:Y:S01]  /*ac50*/  SHFL.BFLY PT, R21, R4, 0x1, 0x1f ;  /* 0x0c201f0004157f89 */ /* 0x000f6200000e0000 */
[----:B------:R-:W-:-:S03]  /*ac60*/  FADD.FTZ R2, R2, R251 ;  /* 0x000000fb02027221 */ /* 0x000fc60000010000 */
[----:B------:R-:W3:Y:S04]  /*ac70*/  SHFL.BFLY PT, R23, R0, 0x1, 0x1f ;  /* 0x0c201f0000177f89 */ /* 0x000ee800000e0000 */
[----:B------:R-:W2:Y:S01]  /*ac80*/  SHFL.BFLY PT, R22, R2, 0x1, 0x1f ;  /* 0x0c201f0002167f89 */ /* 0x000ea200000e0000 */
[C---:B------:R-:W-:Y:S02]  /*ac90*/  SHF.L.U32 R6, R28.reuse, 0x3, RZ ;  /* 0x000000031c067819 */ /* 0x040fe400000006ff */
[----:B------:R-:W-:Y:S02]  /*aca0*/  SHF.L.U32 R26, R28, 0x2, RZ ;  /* 0x000000021c1a7819 */ /* 0x000fe400000006ff */
[----:B------:R-:W-:Y:S01]  /*acb0*/  SHF.L.U32 R8, R8, 0x3, RZ ;  /* 0x0000000308087819 */ /* 0x000fe200000006ff */
[----:B----4-:R-:W-:Y:S01]  /*acc0*/  FADD.FTZ R20, R5, R20 ;  /* 0x0000001405147221 */ /* 0x010fe20000010000 */
[----:B------:R-:W-:-:S02]  /*acd0*/  LOP3.LUT R25, R26, 0x20, RZ, 0xc0, !PT ;  /* 0x000000201a197812 */ /* 0x000fc400078ec0ff */
[----:B------:R-:W-:Y:S01]  /*ace0*/  LOP3.LUT R8, R8, 0x20, RZ, 0xc0, !PT ;  /* 0x0000002008087812 */ /* 0x000fe200078ec0ff */
[----:B------:R-:W4:Y:S01]  /*acf0*/  MUFU.RCP R5, R20 ;  /* 0x0000001400057308 */ /* 0x000f220000001000 */
[----:B-----5:R-:W-:Y:S01]  /*ad00*/  FADD.FTZ R21, R4, R21 ;  /* 0x0000001504157221 */ /* 0x020fe20000010000 */
[----:B------:R-:W-:Y:S01]  /*ad10*/  FSETP.NE.FTZ.AND P5, PT, R20, RZ, PT ;  /* 0x000000ff1400720b */ /* 0x000fe20003fb5000 */
[----:B---3--:R-:W-:Y:S01]  /*ad20*/  FADD.FTZ R23, R0, R23 ;  /* 0x0000001700177221 */ /* 0x008fe20000010000 */
[----:B------:R-:W-:Y:S02]  /*ad30*/  SHF.L.U32 R4, R28, 0x1, RZ ;  /* 0x000000011c047819 */ /* 0x000fe400000006ff */
[----:B-1----:R-:W-:Y:S02]  /*ad40*/  SHF.L.U32 R9, R9, 0x4, RZ ;  /* 0x0000000409097819 */ /* 0x002fe400000006ff */
[----:B------:R-:W1:Y:S01]  /*ad50*/  MUFU.RCP R7, R21 ;  /* 0x0000001500077308 */ /* 0x000e620000001000 */
[----:B--2---:R-:W-:Y:S01]  /*ad60*/  FADD.FTZ R22, R2, R22 ;  /* 0x0000001602167221 */ /* 0x004fe20000010000 */
[----:B------:R-:W-:-:S02]  /*ad70*/  LOP3.LUT R2, R6, 0xc0, RZ, 0xc0, !PT ;  /* 0x000000c006027812 */ /* 0x000fc400078ec0ff */
[----:B------:R-:W-:Y:S02]  /*ad80*/  LOP3.LUT R9, R9, 0x3e00, RZ, 0xc0, !PT ;  /* 0x00003e0009097812 */ /* 0x000fe400078ec0ff */
[----:B------:R-:W-:Y:S02]  /*ad90*/  LOP3.LUT R4, R4, 0x6, RZ, 0xc0, !PT ;  /* 0x0000000604047812 */ /* 0x000fe400078ec0ff */
[----:B------:R-:W2:Y:S01]  /*ada0*/  MUFU.RCP R6, R22 ;  /* 0x0000001600067308 */ /* 0x000ea20000001000 */
[----:B----4-:R-:W-:Y:S02]  /*adb0*/  FSEL R0, R5, 1, P5 ;  /* 0x3f80000005007808 */ /* 0x010fe40002800000 */
[----:B------:R-:W-:Y:S02]  /*adc0*/  IADD3 R4, PT, PT, R8, R4, R9 ;  /* 0x0000000408047210 */ /* 0x000fe40007ffe009 */
[----:B------:R-:W-:Y:S01]  /*add0*/  LOP3.LUT R2, R2, 0x18, R28, 0xf8, !PT ;  /* 0x0000001802027812 */ /* 0x000fe200078ef81c */
[C---:B------:R-:W-:Y:S01]  /*ade0*/  FMUL.FTZ R140, R0.reuse, R140 ;  /* 0x0000008c008c7220 */ /* 0x040fe20000410000 */
[----:B------:R-:W-:Y:S01]  /*adf0*/  FSETP.NE.FTZ.AND P4, PT, R21, RZ, PT ;  /* 0x000000ff1500720b */ /* 0x000fe20003f95000 */
[----:B------:R-:W3:Y:S01]  /*ae00*/  MUFU.RCP R5, R23 ;  /* 0x0000001700057308 */ /* 0x000ee20000001000 */
[----:B------:R-:W-:Y:S01]  /*ae10*/  FSETP.NE.FTZ.AND P2, PT, R23, RZ, PT ;  /* 0x000000ff1700720b */ /* 0x000fe20003f55000 */
[----:B------:R-:W-:Y:S01]  /*ae20*/  FMUL.FTZ R141, R0, R141 ;  /* 0x0000008d008d7220 */ /* 0x000fe20000410000 */
[----:B------:R-:W-:Y:S01]  /*ae30*/  IADD3 R24, PT, PT, R2, R4, RZ ;  /* 0x0000000402187210 */ /* 0x000fe20007ffe0ff */
[C---:B------:R-:W-:Y:S01]  /*ae40*/  FMUL.FTZ R148, R0.reuse, R148 ;  /* 0x0000009400947220 */ /* 0x040fe20000410000 */
[----:B-1----:R-:W-:Y:S01]  /*ae50*/  FSEL R4, R7, 1, P4 ;  /* 0x3f80000007047808 */ /* 0x002fe20002000000 */
[C---:B------:R-:W-:Y:S01]  /*ae60*/  FMUL.FTZ R149, R0.reuse, R149 ;  /* 0x0000009500957220 */ /* 0x040fe20000410000 */
[C---:B------:R-:W-:Y:S01]  /*ae70*/  FMUL.FTZ R152, R0.reuse, R152 ;  /* 0x0000009800987220 */ /* 0x040fe20000410000 */
[C---:B------:R-:W-:Y:S01]  /*ae80*/  FMUL.FTZ R13, R0.reuse, R153 ;  /* 0x00000099000d7220 */ /* 0x040fe20000410000 */
[C---:B------:R-:W-:Y:S01]  /*ae90*/  FMUL.FTZ R164, R0.reuse, R164 ;  /* 0x000000a400a47220 */ /* 0x040fe20000410000 */
[----:B------:R-:W-:Y:S01]  /*aea0*/  FMUL.FTZ R11, R0, R165 ;  /* 0x000000a5000b7220 */ /* 0x000fe20000410000 */
[----:B------:R-:W-:Y:S01]  /*aeb0*/  FSETP.NE.FTZ.AND P3, PT, R22, RZ, PT ;  /* 0x000000ff1600720b */ /* 0x000fe20003f75000 */
[C---:B------:R-:W-:Y:S01]  /*aec0*/  FMUL.FTZ R142, R4.reuse, R142 ;  /* 0x0000008e048e7220 */ /* 0x040fe20000410000 */
[C---:B------:R-:W-:Y:S01]  /*aed0*/  FMUL.FTZ R143, R4.reuse, R143 ;  /* 0x0000008f048f7220 */ /* 0x040fe20000410000 */
[----:B------:R-:W-:Y:S01]  /*aee0*/  FMUL.FTZ R150, R4, R150 ;  /* 0x0000009604967220 */ /* 0x000fe20000410000 */
[----:B--2---:R-:W-:Y:S01]  /*aef0*/  FSEL R2, R6, 1, P3 ;  /* 0x3f80000006027808 */ /* 0x004fe20001800000 */
[C---:B------:R-:W-:Y:S01]  /*af00*/  FMUL.FTZ R7, R4.reuse, R151 ;  /* 0x0000009704077220 */ /* 0x040fe20000410000 */
[----:B---3--:R-:W-:Y:S01]  /*af10*/  FSEL R0, R5, 1, P2 ;  /* 0x3f80000005007808 */ /* 0x008fe20001000000 */
[C---:B------:R-:W-:Y:S01]  /*af20*/  FMUL.FTZ R154, R4.reuse, R154 ;  /* 0x0000009a049a7220 */ /* 0x040fe20000410000 */
[----:B------:R-:W-:Y:S01]  /*af30*/  F2FP.F16.F32.PACK_AB R6, R141, R140 ;  /* 0x0000008c8d06723e */ /* 0x000fe200000000ff */
        /* <DEDUP_REMOVED lines=25> */
[----:B------:R-:W-:Y:S02]  /*b0d0*/  F2FP.F16.F32.PACK_AB R7, R7, R150 ;  /* 0x000000960707723e */ /* 0x000fe400000000ff */
        /* <DEDUP_REMOVED lines=14> */
[----:B-1----:R-:W-:-:S02]  /*b1c0*/  LOP3.LUT R6, R26, 0x40, RZ, 0xc0, !PT ;  /* 0x000000401a067812 */ /* 0x002fc400078ec0ff */
[----:B------:R-:W-:Y:S01]  /*b1d0*/  F2FP.F16.F32.PACK_AB R18, R18, R158 ;  /* 0x0000009e1212723e */ /* 0x000fe200000000ff */
[----:B------:R1:W-:Y:S01]  /*b1e0*/  STS [R4+0x1210], R14 ;  /* 0x0012100e04007388 */ /* 0x0003e20000000800 */
[----:B------:R-:W-:Y:S02]  /*b1f0*/  F2FP.F16.F32.PACK_AB R17, R17, R160 ;  /* 0x000000a01111723e */ /* 0x000fe400000000ff */
[----:B------:R-:W-:Y:S02]  /*b200*/  F2FP.F16.F32.PACK_AB R16, R16, R162 ;  /* 0x000000a21010723e */ /* 0x000fe400000000ff */
[----:B--2---:R-:W-:Y:S02]  /*b210*/  IADD3 R2, PT, PT, R0, -R6, RZ ;  /* 0x8000000600027210 */ /* 0x004fe40007ffe0ff */
[----:B------:R-:W2:Y:S01]  /*b220*/  @P1 LDC R6, c[0x0][0x430] ;  /* 0x00010c00ff061b82 */ /* 0x000ea20000000800 */
[----:B---3--:R3:W2:Y:S02]  /*b230*/  @P4 MUFU.LG2 R7, R21 ;  /* 0x0000001500074308 */ /* 0x0086a40000000c00 */
[----:B------:R-:W-:Y:S04]  /*b240*/  STS [R2+0x20], R13 ;  /* 0x0000200d02007388 */ /* 0x000fe80000000800 */
[----:B------:R3:W-:Y:S01]  /*b250*/  STS [R2+0x220], R12 ;  /* 0x0002200c02007388 */ /* 0x0007e20000000800 */
[----:B----4-:R-:W4:Y:S01]  /*b260*/  @P5 LDC R9, c[0x0][0x458] ;  /* 0x00011600ff095b82 */ /* 0x010f220000000800 */
[----:B-----5:R-:W-:-:S05]  /*b270*/  IADD3 R0, PT, PT, -R25, R2, RZ ;  /* 0x0000000219007210 */ /* 0x020fca0007ffe1ff */
[----:B------:R-:W-:Y:S02]  /*b280*/  STS [R0+0x30], R11 ;  /* 0x0000300b00007388 */ /* 0x000fe40000000800 */
[----:B------:R-:W2:Y:S01]  /*b290*/  @P4 LDC R8, c[0x0][0x458] ;  /* 0x00011600ff084b82 */ /* 0x000ea20000000800 */
[----:B-1----:R1:W1:Y:S01]  /*b2a0*/  @P3 MUFU.LG2 R14, R22 ;  /* 0x00000016000e3308 */ /* 0x0022620000000c00 */
[----:B------:R5:W-:Y:S04]  /*b2b0*/  STS [R0+0x230], R10 ;  /* 0x0002300a00007388 */ /* 0x000be80000000800 */
[----:B------:R-:W-:Y:S02]  /*b2c0*/  STS [R2+0x1020], R19 ;  /* 0x0010201302007388 */ /* 0x000fe40000000800 */
[----:B------:R-:W1:Y:S02]  /*b2d0*/  @P1 LDC.64 R4, c[0x0][0x430] ;  /* 0x00010c00ff041b82 */ /* 0x000e640000000a00 */
[----:B------:R1:W-:Y:S04]  /*b2e0*/  STS [R2+0x1220], R18 ;  /* 0x0012201202007388 */ /* 0x0003e80000000800 */
[----:B------:R4:W-:Y:S02]  /*b2f0*/  STS [R0+0x1030], R17 ;  /* 0x0010301100007388 */ /* 0x0009e40000000800 */
[----:B---3--:R-:W3:Y:S02]  /*b300*/  LDC.64 R12, c[0x0][0x400] ;  /* 0x00010000ff0c7b82 */ /* 0x008ee40000000a00 */
[----:B------:R4:W-:Y:S01]  /*b310*/  STS [R0+0x1230], R16 ;  /* 0x0012301000007388 */ /* 0x0009e20000000800 */
[----:B-----5:R1:W1:Y:S02]  /*b320*/  @P5 MUFU.LG2 R10, R20 ;  /* 0x00000014000a5308 */ /* 0x0202640000000c00 */
[----:B-1----:R-:W-:-:S03]  /*b330*/  @P1 IMAD R2, R5, R4, RZ ;  /* 0x0000000405021224 */ /* 0x002fc600078e02ff */
[----:B----4-:R-:W1:Y:S01]  /*b340*/  LDC R17, c[0x0][0x434] ;  /* 0x00010d00ff117b82 */ /* 0x010e620000000800 */
[----:B------:R-:W-:Y:S01]  /*b350*/  @P1 MOV R0, 0x1 ;  /* 0x0000000100001802 */ /* 0x000fe20000000f00 */
[----:B--2---:R-:W-:Y:S06]  /*b360*/  @P1 BRA `(.L_x_295) ;  /* 0x0000000000281947 */ /* 0x004fec0003800000 */
[----:B------:R-:W-:Y:S01]  /*b370*/  ISETP.NE.AND P0, PT, RZ, UR4, PT ;  /* 0x00000004ff007c0c */ /* 0x000fe2000bf05270 */
[----:B------:R-:W2:-:S12]  /*b380*/  LDC R5, c[0x0][0x3e0] ;  /* 0x0000f800ff057b82 */ /* 0x000e980000000800 */
[----:B------:R-:W4:Y:S01]  /*b390*/  @P0 LDC R2, c[0x0][0x454] ;  /* 0x00011500ff020b82 */ /* 0x000f220000000800 */
[----:B------:R-:W-:Y:S02]  /*b3a0*/  @P0 MOV R6, 0x1 ;  /* 0x0000000100060802 */ /* 0x000fe40000000f00 */
[----:B------:R-:W-:-:S05]  /*b3b0*/  @!P0 MOV R6, 0x1 ;  /* 0x0000000100068802 */ /* 0x000fca0000000f00 */
[----:B------:R-:W2:Y:S08]  /*b3c0*/  @P0 LDC R0, c[0x0][0x454] ;  /* 0x00011500ff000b82 */ /* 0x000eb00000000800 */
[----:B------:R-:W5:Y:S08]  /*b3d0*/  @!P0 LDC R4, c[0x0][0x434] ;  /* 0x00010d00ff048b82 */ /* 0x000f700000000800 */
[----:B------:R-:W1:Y:S01]  /*b3e0*/  @!P0 LDC R2, c[0x0][0x434] ;  /* 0x00010d00ff028b82 */ /* 0x000e620000000800 */
[----:B--2---:R-:W-:-:S02]  /*b3f0*/  @P0 IMAD R0, R0, R5, RZ ;  /* 0x0000000500000224 */ /* 0x004fc400078e02ff */
[----:B----45:R-:W-:-:S07]  /*b400*/  @!P0 IMAD R0, R4, R5, RZ ;  /* 0x0000000504008224 */ /* 0x030fce00078e02ff */
.L_x_295:
[----:B------:R-:W2:Y:S01]  /*b410*/  LDL.LU.64 R18, [R1+0x10] ;  /* 0x0000100001127983 */ /* 0x000ea20000300a00 */
[----:B------:R-:W4:Y:S01]  /*b420*/  @P2 LDC R15, c[0x0][0x458] ;  /* 0x00011600ff0f2b82 */ /* 0x000f220000000800 */
[----:B------:R-:W-:Y:S01]  /*b430*/  @P5 FMUL.FTZ R5, R10, 0.69314718246459960938 ;  /* 0x3f3172180a055820 */ /* 0x000fe20000410000 */
[----:B------:R-:W-:-:S06]  /*b440*/  @P4 FMUL.FTZ R4, R7, 0.69314718246459960938 ;  /* 0x3f31721807044820 */ /* 0x000fcc0000410000 */
[----:B------:R-:W-:Y:S01]  /*b450*/  BAR.SYNC.DEFER_BLOCKING 0x0 ;  /* 0x0000000000007b1d */ /* 0x000fe20000010000 */
[----:B------:R-:W-:Y:S01]  /*b460*/  ISETP.NE.AND P1, PT, RZ, UR4, !P1 ;  /* 0x00000004ff007c0c */ /* 0x000fe2000cf25270 */
[----:B-1----:R-:W-:Y:S01]  /*b470*/  IMAD R2, R2, UR6, RZ ;  /* 0x0000000602027c24 */ /* 0x002fe2000f8e02ff */
[----:B------:R-:W-:Y:S01]  /*b480*/  MOV R30, 0x7f800000 ;  /* 0x7f800000001e7802 */ /* 0x000fe20000000f00 */
[----:B------:R-:W-:Y:S01]  /*b490*/  @P5 FFMA.FTZ R30, R38, R9, R5 ;  /* 0x00000009261e5223 */ /* 0x000fe20000010005 */
[----:B------:R-:W-:-:S03]  /*b4a0*/  MOV R27, 0x7f800000 ;  /* 0x7f800000001b7802 */ /* 0x000fc60000000f00 */
[----:B------:R-:W1:Y:S01]  /*b4b0*/  @P3 LDC R16, c[0x0][0x458] ;  /* 0x00011600ff103b82 */ /* 0x000e620000000800 */
[----:B------:R-:W5:Y:S01]  /*b4c0*/  @P2 MUFU.LG2 R11, R23 ;  /* 0x00000017000b2308 */ /* 0x000f620000000c00 */
[----:B------:R-:W-:Y:S01]  /*b4d0*/  @P4 FFMA.FTZ R27, R37, R8, R4 ;  /* 0x00000008251b4223 */ /* 0x000fe20000010004 */
[----:B------:R-:W-:Y:S01]  /*b4e0*/  MOV R5, RZ ;  /* 0x000000ff00057202 */ /* 0x000fe20000000f00 */
[----:B------:R-:W-:Y:S01]  /*b4f0*/  @P3 FMUL.FTZ R9, R14, 0.69314718246459960938 ;  /* 0x3f3172180e093820 */ /* 0x000fe20000410000 */
[----:B------:R-:W-:Y:S01]  /*b500*/  LOP3.LUT P5, RZ, R28, 0x3, RZ, 0xc0, !PT ;  /* 0x000000031cff7812 */ /* 0x000fe200078ac0ff */
[----:B------:R-:W-:Y:S01]  /*b510*/  BSSY.RECONVERGENT B0, `(.L_x_296) ;  /* 0x0000040000007945 */ /* 0x000fe20003800200 */
[----:B------:R-:W-:Y:S01]  /*b520*/  MOV R10, 0x7f800000 ;  /* 0x7f800000000a7802 */ /* 0x000fe20000000f00 */
[----:B------:R-:W2:Y:S01]  /*b530*/  LDC.64 R32, c[0x0][0x410] ;  /* 0x00010400ff207b82 */ /* 0x000ea20000000a00 */
[----:B------:R-:W-:Y:S01]  /*b540*/  @!P1 IMAD R2, R0, UR7, R2 ;  /* 0x0000000700029c24 */ /* 0x000fe2000f8e0202 */
[----:B------:R-:W-:Y:S01]  /*b550*/  MOV R26, 0x7f800000 ;  /* 0x7f800000001a7802 */ /* 0x000fe20000000f00 */
[----:B------:R-:W-:-:S05]  /*b560*/  IMAD R0, R252, R6, RZ ;  /* 0x00000006fc007224 */ /* 0x000fca00078e02ff */
[----:B------:R-:W2:Y:S01]  /*b570*/  LDC.64 R20, c[0x0][0x408] ;  /* 0x00010200ff147b82 */ /* 0x000ea20000000a00 */
[----:B------:R-:W-:Y:S01]  /*b580*/  SHF.R.S32.HI R7, RZ, 0x1f, R0 ;  /* 0x0000001fff077819 */ /* 0x000fe20000011400 */
[----:B------:R1:W2:Y:S01]  /*b590*/  LDS.128 R44, [R194] ;  /* 0x00000000c22c7984 */ /* 0x0002a20000000c00 */
[----:B-----5:R-:W-:-:S03]  /*b5a0*/  @P2 FMUL.FTZ R8, R11, 0.69314718246459960938 ;  /* 0x3f3172180b082820 */ /* 0x020fc60000410000 */
[----:B------:R1:W2:Y:S01]  /*b5b0*/  LDS.128 R40, [R194+0x800] ;  /* 0x00080000c2287984 */ /* 0x0002a20000000c00 */
[----:B----4-:R-:W-:Y:S01]  /*b5c0*/  @P2 FFMA.FTZ R10, R3, R15, R8 ;  /* 0x0000000f030a2223 */ /* 0x010fe20000010008 */
[----:B-1----:R-:W-:Y:S01]  /*b5d0*/  @P3 FFMA.FTZ R26, R36, R16, R9 ;  /* 0x00000010241a3223 */ /* 0x002fe20000010009 */
[----:B--2---:R-:W-:-:S05]  /*b5e0*/  MOV R4, R18 ;  /* 0x0000001200047202 */ /* 0x004fca0000000f00 */
[----:B---3--:R-:W-:-:S04]  /*b5f0*/  IMAD.WIDE.U32 R18, R12, UR7, R4 ;  /* 0x000000070c127c25 */ /* 0x008fc8000f8e0004 */
[----:B------:R-:W-:Y:S02]  /*b600*/  IMAD R5, R17, UR7, RZ ;  /* 0x0000000711057c24 */ /* 0x000fe4000f8e02ff */
[----:B------:R-:W-:-:S03]  /*b610*/  IMAD R11, R13, UR7, R19 ;  /* 0x000000070d0b7c24 */ /* 0x000fc6000f8e0213 */
[----:B------:R-:W-:Y:S02]  /*b620*/  SEL R4, R5, RZ, P1 ;  /* 0x000000ff05047207 */ /* 0x000fe40000800000 */
[----:B------:R-:W-:Y:S02]  /*b630*/  SHF.R.S32.HI R5, RZ, 0x1f, R5 ;  /* 0x0000001fff057819 */ /* 0x000fe40000011405 */
[--C-:B------:R-:W-:Y:S02]  /*b640*/  IADD3 R4, P4, P0, R0, R4, R2.reuse ;  /* 0x0000000400047210 */ /* 0x100fe4000789e002 */
[----:B------:R-:W-:Y:S02]  /*b650*/  SEL R0, R5, RZ, P1 ;  /* 0x000000ff05007207 */ /* 0x000fe40000800000 */
[----:B------:R-:W-:-:S04]  /*b660*/  SHF.R.S32.HI R2, RZ, 0x1f, R2 ;  /* 0x0000001fff027819 */ /* 0x000fc80000011402 */
[----:B------:R-:W-:Y:S01]  /*b670*/  IADD3.X R3, PT, PT, R7, R0, R2, P4, P0 ;  /* 0x0000000007037210 */ /* 0x000fe200027e0402 */
[----:B------:R-:W-:Y:S06]  /*b680*/  @P5 BRA `(.L_x_297) ;  /* 0x0000000000a05947 */ /* 0x000fec0003800000 */
[----:B------:R-:W2:Y:S01]  /*b690*/  LDL.LU.64 R24, [R1] ;  /* 0x0000000001187983 */ /* 0x000ea20000300a00 */
        /* <DEDUP_REMOVED lines=13> */
[----:B------:R-:W-:Y:S01]  /*b770*/  @!P5 IMAD R0, R5, R6, RZ ;  /* 0x000000060500d224 */ /* 0x000fe200078e02ff */
[----:B------:R-:W-:Y:S01]  /*b780*/  @!P6 IADD3 R12, P0, PT, R2, R4, RZ ;  /* 0x00000004020ce210 */ /* 0x000fe20007f1e0ff */
        /* <DEDUP_REMOVED lines=9> */
[-C--:B------:R-:W-:Y:S01]  /*b820*/  @!P5 LEA.HI.X.SX32 R0, R0, R3.reuse, 0x1, P2 ;  /* 0x000000030000d211 */ /* 0x080fe200010f0eff */
        /* <DEDUP_REMOVED lines=14> */
.L_x_297:
[----:B------:R-:W-:Y:S05]  /*b910*/  BSYNC.RECONVERGENT B0 ;  /* 0x0000000000007941 */ /* 0x000fea0003800200 */
.L_x_296:
        /* <DEDUP_REMOVED lines=26> */
.L_x_298:
        /* <DEDUP_REMOVED lines=12> */
.L_x_731:


//--------------------- .text._ZN5flash16flash_fwd_kernelI23Flash_fwd_kernel_traitsILi32ELi128ELi128ELi4ELb0ELb0EN7cutlass6half_tE19Flash_kernel_traitsILi32ELi128ELi128ELi4ES3_EELb1ELb1ELb0ELb0ELb0ELb1ELb0ELb0EEEvNS_16Flash_fwd_paramsE --------------------------
	.section	.text._ZN5flash16flash_fwd_kernelI23Flash_fwd_kernel_traitsILi32ELi128ELi128ELi4ELb0ELb0EN7cutlass6half_tE19Flash_kernel_traitsILi32ELi128ELi128ELi4ES3_EELb1ELb1ELb0ELb0ELb0ELb1ELb0ELb0EEEvNS_16Flash_fwd_paramsE,"ax",@progbits
	.align	128
        .global         _ZN5flash16flash_fwd_kernelI23Flash_fwd_kernel_traitsILi32ELi128ELi128ELi4ELb0ELb0EN7cutlass6half_tE19Flash_kernel_traitsILi32ELi128ELi128ELi4ES3_EELb1ELb1ELb0ELb0ELb0ELb1ELb0ELb0EEEvNS_16Flash_fwd_paramsE
        .type           _ZN5flash16flash_fwd_kernelI23Flash_fwd_kernel_traitsILi32ELi128ELi128ELi4ELb0ELb0EN7cutlass6half_tE19Flash_kernel_traitsILi32ELi128ELi128ELi4ES3_EELb1ELb1ELb0ELb0ELb0ELb1ELb0ELb0EEEvNS_16Flash_fwd_paramsE,@function
        .size           _ZN5flash16flash_fwd_kernelI23Flash_fwd_kernel_traitsILi32ELi128ELi128ELi4ELb0ELb0EN7cutlass6half_tE19Flash_kernel_traitsILi32ELi128ELi128ELi4ES3_EELb1ELb1ELb0ELb0ELb0ELb1ELb0ELb0EEEvNS_16Flash_fwd_paramsE,(.L_x_732 - _ZN5flash16flash_fwd_kernelI23Flash_fwd_kernel_traitsILi32ELi128ELi128ELi4ELb0ELb0EN7cutlass6half_tE19Flash_kernel_traitsILi32ELi128ELi128ELi4ES3_EELb1ELb1ELb0ELb0ELb0ELb1ELb0ELb0EEEvNS_16Flash_fwd_paramsE)
        .other          _ZN5flash16flash_fwd_kernelI23Flash_fwd_kernel_traitsILi32ELi128ELi128ELi4ELb0ELb0EN7cutlass6half_tE19Flash_kernel_traitsILi32ELi128ELi128ELi4ES3_EELb1ELb1ELb0ELb0ELb0ELb1ELb0ELb0EEEvNS_16Flash_fwd_paramsE,@"STO_CUDA_ENTRY STV_DEFAULT"
_ZN5flash16flash_fwd_kernelI23Flash_fwd_kernel_traitsILi32ELi128ELi128ELi4ELb0ELb0EN7cutlass6half_tE19Flash_kernel_traitsILi32ELi128ELi128ELi4ES3_EELb1ELb1ELb0ELb0ELb0ELb1ELb0ELb0EEEvNS_16Flash_fwd_paramsE:
.text._ZN5flash16flash_fwd_kernelI23Flash_fwd_kernel_traitsILi32ELi128ELi128ELi4ELb0ELb0EN7cutlass6half_tE19Flash_kernel_traitsILi32ELi128ELi128ELi4ES3_EELb1ELb1ELb0ELb0ELb0ELb1ELb0ELb0EEEvNS_16Flash_fwd_paramsE:
        /* <DEDUP_REMOVED lines=17> */
[----:B----4-:R3:W4:Y:S02]  /*0110*/  @P2 LDG.E.64 R4, desc[UR16][R2.64] ;  /* 0x0000001002042981 */ /* 0x010724000c1e1b00 */
[----:B---3--:R-:W-:Y:S02]  /*0120*/  @P2 IMAD.MOV.U32 R2, RZ, RZ, R162 ;  /* 0x000000ffff022224 */ /* 0x008fe400078e00a2 */
[----:B------:R-:W-:-:S06]  /*0130*/  @P2 IMAD.MOV.U32 R3, RZ, RZ, R163 ;  /* 0x000000ffff032224 */ /* 0x000fcc00078e00a3 */
[----:B------:R-:W3:Y:S01]  /*0140*/  @P2 LDG.E.64 R2, desc[UR16][R2.64] ;  /* 0x0000001002022981 */ /* 0x000ee2000c1e1b00 */
[----:B--2---:R-:W-:Y:S01]  /*0150*/  LOP3.LUT R0, R223, UR8, R210, 0xfe, !PT ;  /* 0x00000008df007c12 */ /* 0x004fe2000f8efed2 */
[----:B------:R-:W-:Y:S01]  /*0160*/  UISETP.NE.U32.AND UP0, UPT, UR4, URZ, UPT ;  /* 0x000000ff0400728c */ /* 0x000fe2000bf05070 */
[----:B------:R-:W-:Y:S01]  /*0170*/  ISETP.NE.U32.AND P5, PT, RZ, UR4, PT ;  /* 0x00000004ff007c0c */ /* 0x000fe2000bfa5070 */
[----:B-1----:R-:W-:Y:S01]  /*0180*/  IMAD.WIDE.U32 R6, R210, 0x4, R6 ;  /* 0x00000004d2067825 */ /* 0x002fe200078e0006 */
[----:B------:R-:W-:Y:S01]  /*0190*/  LOP3.LUT P3, RZ, R0, R221, RZ, 0xfc, !PT ;  /* 0x000000dd00ff7212 */ /* 0x000fe2000786fcff */
[----:B------:R-:W-:Y:S01]  /*01a0*/  UISETP.NE.AND.EX UP0, UPT, UR5, URZ, UPT, UP0 ;  /* 0x000000ff0500728c */ /* 0x000fe2000bf05300 */
[----:B------:R-:W3:Y:S01]  /*01b0*/  @P2 LDC R0, c[0x0][0x520] ;  /* 0x00014800ff002b82 */ /* 0x000ee20000000800 */
[----:B------:R-:W-:Y:S01]  /*01c0*/  ISETP.NE.AND.EX P5, PT, RZ, UR5, PT, P5 ;  /* 0x00000005ff007c0c */ /* 0x000fe2000bfa5350 */
[----:B------:R-:W1:Y:S01]  /*01d0*/  LDCU.64 UR4, c[0x0][0x478] ;  /* 0x00008f00ff0477ac */ /* 0x000e620008000a00 */
[----:B------:R-:W-:-:S02]  /*01e0*/  ISETP.NE.U32.AND P4, PT, RZ, UR6, PT ;  /* 0x00000006ff007c0c */ /* 0x000fc4000bf85070 */
[----:B------:R-:W-:-:S06]  /*01f0*/  PLOP3.LUT P0, PT, PT, PT, UP0, 0x80, 0x8 ;  /* 0x000000000008781c */ /* 0x000fcc0003f0f008 */
[----:B------:R-:W2:Y:S01]  /*0200*/  @!P3 LDC.64 R8, c[0x0][0x528] ;  /* 0x00014a00ff08bb82 */ /* 0x000ea20000000a00 */
[----:B------:R-:W-:Y:S01]  /*0210*/  ISETP.NE.AND.EX P4, PT, RZ, UR7, PT, P4 ;  /* 0x00000007ff007c0c */ /* 0x000fe2000bf85340 */
[----:B------:R-:W-:Y:S02]  /*0220*/  IMAD.MOV.U32 R11, RZ, RZ, RZ ;  /* 0x000000ffff0b7224 */ /* 0x000fe400078e00ff */
[----:B------:R-:W-:Y:S01]  /*0230*/  IMAD.MOV.U32 R12, RZ, RZ, -0x1 ;  /* 0xffffffffff0c7424 */ /* 0x000fe200078e00ff */
[----:B----4-:R-:W-:Y:S02]  /*0240*/  @P2 R2UR UR18, R4 ;  /* 0x00000000041222ca */ /* 0x010fe400000e0000 */
[----:B------:R-:W-:-:S11]  /*0250*/  @P2 R2UR UR19, R5 ;  /* 0x00000000051322ca */ /* 0x000fd600000e0000 */
[----:B------:R-:W-:Y:S02]  /*0260*/  IMAD.U32 R4, RZ, RZ, UR18 ;  /* 0x00000012ff047e24 */ /* 0x000fe4000f8e00ff */
[----:B------:R-:W-:-:S05]  /*0270*/  IMAD.U32 R5, RZ, RZ, UR19 ;  /* 0x00000013ff057e24 */ /* 0x000fca000f8e00ff */
[----:B--2---:R-:W-:Y:S01]  /*0280*/  @!P3 STG.E.64 desc[UR16][R8.64], R4 ;  /* 0x000000040800b986 */ /* 0x004fe2000c101b10 */
[----:B---3--:R-:W-:-:S05]  /*0290*/  @P2 IADD3 R162, P1, PT, R2, R0, RZ ;  /* 0x0000000002a22210 */ /* 0x008fca0007f3e0ff */
[----:B------:R-:W-:Y:S02]  /*02a0*/  @P2 IMAD.X R163, RZ, RZ, R3, P1 ;  /* 0x000000ffffa32224 */ /* 0x000fe400008e0603 */
[----:B------:R-:W-:Y:S02]  /*02b0*/  @!P3 IMAD.MOV.U32 R2, RZ, RZ, R162 ;  /* 0x000000ffff02b224 */ /* 0x000fe400078e00a2 */
[----:B------:R-:W-:-:S05]  /*02c0*/  @!P3 IMAD.MOV.U32 R3, RZ, RZ, R163 ;  /* 0x000000ffff03b224 */ /* 0x000fca00078e00a3 */
[----:B------:R2:W-:Y:S04]  /*02d0*/  @!P3 STG.E.64 desc[UR16][R8.64+0x8], R2 ;  /* 0x000008020800b986 */ /* 0x0005e8000c101b10 */
[----:B------:R-:W3:Y:S01]  /*02e0*/  @P5 LDG.E R0, desc[UR16][R6.64] ;  /* 0x0000001006005981 */ /* 0x000ee2000c1e1900 */
[----:B-1----:R-:W-:-:S04]  /*02f0*/  ISETP.NE.U32.AND P3, PT, RZ, UR4, PT ;  /* 0x00000004ff007c0c */ /* 0x002fc8000bf65070 */
[----:B------:R-:W-:Y:S01]  /*0300*/  ISETP.NE.AND.EX P3, PT, RZ, UR5, PT, P3 ;  /* 0x00000005ff007c0c */ /* 0x000fe2000bf65330 */
[----:B------:R1:W4:Y:S01]  /*0310*/  @P0 LDG.E R6, desc[UR16][R6.64+0x4] ;  /* 0x0000041006060981 */ /* 0x000322000c1e1900 */
[----:B--2---:R-:W-:Y:S01]  /*0320*/  SHF.R.U32.HI R9, RZ, 0x1e, R210 ;  /* 0x0000001eff097819 */ /* 0x004fe200000116d2 */
[----:B-1----:R-:W-:-:S05]  /*0330*/  IMAD.SHL.U32 R7, R210, 0x4, RZ ;  /* 0x00000004d2077824 */ /* 0x002fca00078e00ff */
[----:B------:R-:W-:-:S05]  /*0340*/  @P4 IADD3 R4, P2, PT, R7, UR6, RZ ;  /* 0x0000000607044c10 */ /* 0x000fca000ff5e0ff */
[----:B------:R-:W-:Y:S02]  /*0350*/  @P3 IADD3 R2, P1, PT, R7, UR4, RZ ;  /* 0x0000000407023c10 */ /* 0x000fe4000ff3e0ff */
[C---:B------:R-:W-:Y:S01]  /*0360*/  @P4 IADD3.X R5, PT, PT, R9.reuse, UR7, RZ, P2, !PT ;  /* 0x0000000709054c10 */ /* 0x040fe200097fe4ff */
[----:B------:R-:W1:Y:S01]  /*0370*/  LDCU.U8 UR4, c[0x0][0x532] ;  /* 0x0000a640ff0477ac */ /* 0x000e620008000000 */
[----:B------:R-:W-:-:S03]  /*0380*/  @P3 IADD3.X R3, PT, PT, R9, UR5, RZ, P1, !PT ;  /* 0x0000000509033c10 */ /* 0x000fc60008ffe4ff */
[----:B------:R2:W5:Y:S04]  /*0390*/  @P4 LDG.E R11, desc[UR16][R4.64] ;  /* 0x00000010040b4981 */ /* 0x000568000c1e1900 */
[----:B------:R2:W5:Y:S01]  /*03a0*/  @P3 LDG.E R8, desc[UR16][R2.64] ;  /* 0x0000001002083981 */ /* 0x000562000c1e1900 */
[----:B-1----:R-:W-:Y:S01]  /*03b0*/  ISETP.NE.AND P2, PT, RZ, UR4, PT ;  /* 0x00000004ff007c0c */ /* 0x002fe2000bf45270 */
[----:B--2---:R-:W1:Y:S02]  /*03c0*/  LDC.64 R4, c[0x0][0x468] ;  /* 0x00011a00ff047b82 */ /* 0x004e640000000a00 */
[----:B-1----:R-:W-:Y:S02]  /*03d0*/  ISETP.EQ.U32.AND P4, PT, R4, RZ, PT ;  /* 0x000000ff0400720c */ /* 0x002fe40003f82070 */
[----:B------:R-:W-:-:S02]  /*03e0*/  IADD3 R2, P1, PT, R7, R4, RZ ;  /* 0x0000000407027210 */ /* 0x000fc40007f3e0ff */
[----:B------:R-:W-:-:S03]  /*03f0*/  ISETP.EQ.OR.EX P4, PT, R5, RZ, !P2, P4 ;  /* 0x000000ff0500720c */ /* 0x000fc60005782740 */
[----:B------:R-:W-:-:S10]  /*0400*/  IMAD.X R3, R9, 0x1, R5, P1 ;  /* 0x0000000109037824 */ /* 0x000fd400008e0605 */
[----:B------:R1:W5:Y:S01]  /*0410*/  @!P4 LDG.E R12, desc[UR16][R2.64] ;  /* 0x00000010020cc981 */ /* 0x000362000c1e1900 */
[----:B------:R-:W-:Y:S01]  /*0420*/  ISETP.NE.U32.AND P1, PT, R4, RZ, PT ;  /* 0x000000ff0400720c */ /* 0x000fe20003f25070 */
[----:B------:R-:W2:Y:S03]  /*0430*/  @!UP0 LDCU UR15, c[0x0][0x434] ;  /* 0x00008680ff0f87ac */ /* 0x000ea60008000800 */
[----:B------:R-:W-:Y:S01]  /*0440*/  ISETP.NE.AND.EX P1, PT, R5, RZ, PT, P1 ;  /* 0x000000ff0500720c */ /* 0x000fe20003f25310 */
[----:B------:R-:W-:Y:S01]  /*0450*/  UMOV UR13, 0xffffffff ;  /* 0xffffffff000d7882 */ /* 0x000fe20000000000 */
[----:B------:R-:W-:-:S11]  /*0460*/  USHF.L.U32 UR14, UR8, 0x7, URZ ;  /* 0x00000007080e7899 */ /* 0x000fd600080006ff */
[----:B------:R-:W1:Y:S01]  /*0470*/  @!P1 LDC R4, c[0x0][0x438] ;  /* 0x00010e00ff049b82 */ /* 0x000e620000000800 */
[----:B---3--:R-:W-:-:S07]  /*0480*/  @P5 R2UR UR13, R0 ;  /* 0x00000000000d52ca */ /* 0x008fce00000e0000 */
[----:B------:R-:W3:Y:S01]  /*0490*/  @!P3 LDC R0, c[0x0][0x43c] ;  /* 0x00010f00ff00bb82 */ /* 0x000ee20000000800 */
[----:B----4-:R-:W-:-:S07]  /*04a0*/  @P0 R2UR UR4, R6 ;  /* 0x00000000060402ca */ /* 0x010fce00000e0000 */
[----:B------:R-:W4:Y:S06]  /*04b0*/  @!P3 LDC.64 R6, c[0x0][0x488] ;  /* 0x00012200ff06bb82 */ /* 0x000f2c0000000a00 */
[----:B--2---:R-:W-:-:S04]  /*04c0*/  @UP0 UIADD3 UR15, UPT, UPT, UR4, -UR13, URZ ;  /* 0x8000000d040f0290 */ /* 0x004fc8000fffe0ff */
[----:B------:R-:W-:-:S06]  /*04d0*/  UISETP.GT.AND UP0, UPT, UR15, UR14, UPT ;  /* 0x0000000e0f00728c */ /* 0x000fcc000bf04270 */
[----:B------:R-:W-:Y:S01]  /*04e0*/  PLOP3.LUT P0, PT, PT, PT, UP0, 0x80, 0x8 ;  /* 0x000000000008781c */ /* 0x000fe20003f0f008 */
[----:B-1----:R-:W-:-:S12]  /*04f0*/  @!P1 BRA `(.L_x_299) ;  /* 0x00000000000c9947 */ /* 0x002fd80003800000 */
[----:B------:R-:W2:Y:S02]  /*0500*/  @P2 LDG.E R4, desc[UR16][R2.64+0x4] ;  /* 0x0000041002042981 */ /* 0x000ea4000c1e1900 */
[----:B--2--5:R-:W-:-:S06]  /*0510*/  @P2 IADD3 R4, PT, PT, R4, -R12, RZ ;  /* 0x8000000c04042210 */ /* 0x024fcc0007ffe0ff */
[----:B------:R1:W5:Y:S02]  /*0520*/  @!P2 LDG.E R4, desc[UR16][R2.64] ;  /* 0x000000100204a981 */ /* 0x000364000c1e1900 */
.L_x_299:
[----:B------:R-:W-:Y:S05]  /*0530*/  @!P0 EXIT ;  /* 0x000000000000894d */ /* 0x000fea0003800000 */
[----:B------:R-:W2:Y:S01]  /*0540*/  LDC R93, c[0x0][0x508] ;  /* 0x00014200ff5d7b82 */ /* 0x000ea20000000800 */
[----:B----4-:R-:W-:Y:S01]  /*0550*/  @!P3 ISETP.NE.U32.AND P0, PT, R6, RZ, PT ;  /* 0x000000ff0600b20c */ /* 0x010fe20003f05070 */
[----:B-----5:R-:W-:Y:S01]  /*0560*/  @P3 IMAD.IADD R92, R8, 0x1, -R11 ;  /* 0x00000001085c3824 */ /* 0x020fe200078e0a0b */
[----:B------:R-:W-:Y:S02]  /*0570*/  UIADD3 UR4, UPT, UPT, UR8, 0x1, URZ ;  /* 0x0000000108047890 */ /* 0x000fe4000fffe0ff */
[----:B------:R-:W-:Y:S02]  /*0580*/  @!P3 ISETP.NE.AND.EX P0, PT, R7, RZ, PT, P0 ;  /* 0x000000ff0700b20c */ /* 0x000fe40003f05300 */
[----:B------:R-:W-:Y:S02]  /*0590*/  ULEA UR4, UR4, -UR15, 0x7 ;  /* 0x8000000f04047291 */ /* 0x000fe4000f8e38ff */
[----:B---3--:R-:W-:-:S04]  /*05a0*/  @!P3 SEL R0, R0, RZ, P0 ;  /* 0x000000ff0000b207 */ /* 0x008fc80000000000 */
[----:B------:R-:W-:-:S05]  /*05b0*/  @!P3 IADD3 R92, PT, PT, R0, R4, -R11 ;  /* 0x00000004005cb210 */ /* 0x000fca0007ffe80b */
[----:B-1----:R-:W-:-:S05]  /*05c0*/  VIADD R2, R92, 0x7f ;  /* 0x0000007f5c027836 */ /* 0x002fca0000000000 */
        /* <DEDUP_REMOVED lines=10> */
[----:B------:R-:W1:Y:S01]  /*0670*/  LDC.U8 R0, c[0x0][0x549] ;  /* 0x00015240ff007b82 */ /* 0x000e620000000000 */
[----:B------:R-:W-:-:S06]  /*0680*/  UISETP.NE.AND UP0, UPT, UR13, -0x1, UPT ;  /* 0xffffffff0d00788c */ /* 0x000fcc000bf05270 */
[----:B------:R-:W-:Y:S01]  /*0690*/  PLOP3.LUT P2, PT, PT, PT, UP0, 0x80, 0x8 ;  /* 0x000000000008781c */ /* 0x000fe20003f4f008 */
[----:B------:R-:W2:Y:S08]  /*06a0*/  LDC.U8 R15, c[0x0][0x548] ;  /* 0x00015200ff0f7b82 */ /* 0x000eb00000000000 */
[----:B------:R-:W3:Y:S01]  /*06b0*/  LDC R13, c[0x0][0x434] ;  /* 0x00010d00ff0d7b82 */ /* 0x000ee20000000800 */
[----:B-1----:R-:W-:-:S07]  /*06c0*/  ISETP.NE.AND P1, PT, R0, RZ, PT ;  /* 0x000000ff0000720c */ /* 0x002fce0003f25270 */
[----:B------:R-:W1:Y:S01]  /*06d0*/  @!P2 LDC.64 R2, c[0x0][0x400] ;  /* 0x00010000ff02ab82 */ /* 0x000e620000000a00 */
[----:B--2---:R-:W-:-:S07]  /*06e0*/  ISETP.NE.AND P0, PT, R15, RZ, !P1 ;  /* 0x000000ff0f00720c */ /* 0x004fce0004f05270 */
[----:B------:R-:W2:Y:S08]  /*06f0*/  @P2 LDC.64 R8, c[0x0][0x408] ;  /* 0x00010200ff082b82 */ /* 0x000eb00000000a00 */
[----:B------:R-:W4:Y:S08]  /*0700*/  @P1 LDC.64 R10, c[0x0][0x430] ;  /* 0x00010c00ff0a1b82 */ /* 0x000f300000000a00 */
[----:B------:R-:W3:Y:S01]  /*0710*/  @P1 LDC R14, c[0x0][0x430] ;  /* 0x00010c00ff0e1b82 */ /* 0x000ee20000000800 */
[----:B-1----:R-:W-:Y:S01]  /*0720*/  @!P2 IMAD.WIDE.U32 R4, R210, R2, RZ ;  /* 0x00000002d204a225 */ /* 0x002fe200078e00ff */
[----:B------:R-:W-:-:S03]  /*0730*/  @P1 MOV R2, 0x1 ;  /* 0x0000000100021802 */ /* 0x000fc60000000f00 */
[----:B------:R-:W-:Y:S02]  /*0740*/  @!P2 IMAD R12, R210, R3, R5 ;  /* 0x00000003d20ca224 */ /* 0x000fe400078e0205 */
[----:B--2---:R-:W-:-:S04]  /*0750*/  @P2 IMAD.WIDE.U32 R6, R8, UR13, RZ ;  /* 0x0000000d08062c25 */ /* 0x004fc8000f8e00ff */
[----:B------:R-:W-:Y:S02]  /*0760*/  @P2 IMAD R12, R9, UR13, R7 ;  /* 0x0000000d090c2c24 */ /* 0x000fe4000f8e0207 */
[----:B----4-:R-:W-:Y:S01]  /*0770*/  @P1 IMAD R0, R10, R11, RZ ;  /* 0x0000000b0a001224 */ /* 0x010fe200078e02ff */
[----:B------:R-:W-:Y:S06]  /*0780*/  @P1 BRA `(.L_x_301) ;  /* 0x0000000000281947 */ /* 0x000fec0003800000 */
[----:B------:R-:W-:Y:S01]  /*0790*/  ISETP.NE.AND P1, PT, R15, RZ, PT ;  /* 0x000000ff0f00720c */ /* 0x000fe20003f25270 */
[----:B------:R-:W1:-:S12]  /*07a0*/  LDC R8, c[0x0][0x3e0] ;  /* 0x0000f800ff087b82 */ /* 0x000e580000000800 */
[----:B------:R-:W2:Y:S01]  /*07b0*/  @P1 LDC R0, c[0x0][0x454] ;  /* 0x00011500ff001b82 */ /* 0x000ea20000000800 */
[----:B---3--:R-:W-:Y:S02]  /*07c0*/  @P1 MOV R14, 0x1 ;  /* 0x00000001000e1802 */ /* 0x008fe40000000f00 */
[----:B------:R-:W-:-:S05]  /*07d0*/  @!P1 MOV R14, 0x1 ;  /* 0x00000001000e9802 */ /* 0x000fca0000000f00 */
[----:B------:R-:W1:Y:S08]  /*07e0*/  @P1 LDC R2, c[0x0][0x454] ;  /* 0x00011500ff021b82 */ /* 0x000e700000000800 */
[----:B------:R-:W3:Y:S08]  /*07f0*/  @!P1 LDC R3, c[0x0][0x434] ;  /* 0x00010d00ff039b82 */ /* 0x000ef00000000800 */
[----:B------:R-:W4:Y:S01]  /*0800*/  @!P1 LDC R0, c[0x0][0x434] ;  /* 0x00010d00ff009b82 */ /* 0x000f220000000800 */
[----:B-1----:R-:W-:-:S02]  /*0810*/  @P1 IMAD R2, R2, R8, RZ ;  /* 0x0000000802021224 */ /* 0x002fc400078e02ff */
[----:B--23--:R-:W-:-:S07]  /*0820*/  @!P1 IMAD R2, R3, R8, RZ ;  /* 0x0000000803029224 */ /* 0x00cfce00078e02ff */
.L_x_301:
[----:B------:R-:W-:Y:S01]  /*0830*/  UISETP.NE.AND UP0, UPT, UR13, -0x1, UPT ;  /* 0xffffffff0d00788c */ /* 0x000fe2000bf05270 */
[----:B------:R-:W1:Y:S01]  /*0840*/  S2R R7, SR_CTAID.X ;  /* 0x0000000000077919 */ /* 0x000e620000002500 */
[C---:B---3--:R-:W-:Y:S01]  /*0850*/  IMAD R3, R210.reuse, R13, RZ ;  /* 0x0000000dd2037224 */ /* 0x048fe200078e02ff */
[----:B------:R-:W2:Y:S01]  /*0860*/  LDCU.64 UR4, c[0x0][0x410] ;  /* 0x00008200ff0477ac */ /* 0x000ea20008000a00 */
[----:B------:R-:W-:Y:S01]  /*0870*/  IMAD.SHL.U32 R8, R221, 0x8, RZ ;  /* 0x00000008dd087824 */ /* 0x000fe200078e00ff */
[----:B------:R-:W-:Y:S01]  /*0880*/  BSSY.RECONVERGENT B0, `(.L_x_302) ;  /* 0x000002c000007945 */ /* 0x000fe20003800200 */
[----:B------:R-:W-:Y:S01]  /*0890*/  PLOP3.LUT P1, PT, PT, PT, UP0, 0x80, 0x8 ;  /* 0x000000000008781c */ /* 0x000fe20003f2f008 */
[----:B----4-:R-:W-:Y:S02]  /*08a0*/  IMAD R0, R223, R0, RZ ;  /* 0x00000000df007224 */ /* 0x010fe400078e02ff */
[----:B------:R-:W-:Y:S01]  /*08b0*/  @P2 IMAD.MOV.U32 R4, RZ, RZ, R6 ;  /* 0x000000ffff042224 */ /* 0x000fe200078e0006 */
[----:B------:R-:W-:Y:S01]  /*08c0*/  SEL R3, R3, UR13, !P1 ;  /* 0x0000000d03037c07 */ /* 0x000fe2000c800000 */
[----:B------:R-:W-:Y:S01]  /*08d0*/  @!P0 IMAD R0, R210, R2, R0 ;  /* 0x00000002d2008224 */ /* 0x000fe200078e0200 */
[----:B------:R-:W-:Y:S01]  /*08e0*/  LOP3.LUT R8, R8, 0x18, RZ, 0xc0, !PT ;  /* 0x0000001808087812 */ /* 0x000fe200078ec0ff */
[----:B------:R-:W-:Y:S01]  /*08f0*/  IMAD R2, R14, UR14, RZ ;  /* 0x0000000e0e027c24 */ /* 0x000fe2000f8e02ff */
[----:B------:R-:W-:Y:S01]  /*0900*/  SEL R5, R3, RZ, P0 ;  /* 0x000000ff03057207 */ /* 0x000fe20000000000 */
[----:B------:R-:W-:Y:S01]  /*0910*/  UIADD3 UR14, UPT, UPT, -UR14, UR15, URZ ;  /* 0x0000000f0e0e7290 */ /* 0x000fe2000fffe1ff */
[----:B------:R-:W-:-:S02]  /*0920*/  SHF.R.S32.HI R3, RZ, 0x1f, R3 ;  /* 0x0000001fff037819 */ /* 0x000fc40000011403 */
[----:B------:R-:W-:Y:S01]  /*0930*/  IADD3 R16, P2, P1, R2, R5, R0 ;  /* 0x0000000502107210 */ /* 0x000fe2000795e000 */
[----:B------:R-:W-:Y:S01]  /*0940*/  IMAD.MOV.U32 R5, RZ, RZ, RZ ;  /* 0x000000ffff057224 */ /* 0x000fe200078e00ff */
[----:B------:R-:W-:Y:S02]  /*0950*/  SEL R3, R3, RZ, P0 ;  /* 0x000000ff03037207 */ /* 0x000fe40000000000 */
[----:B------:R-:W-:Y:S02]  /*0960*/  IADD3 R8, P0, PT, R8, R4, RZ ;  /* 0x0000000408087210 */ /* 0x000fe40007f1e0ff */
[----:B------:R-:W-:Y:S02]  /*0970*/  SHF.R.U32.HI R4, RZ, 0x2, R221 ;  /* 0x00000002ff047819 */ /* 0x000fe400000116dd */
[----:B------:R-:W-:Y:S01]  /*0980*/  SHF.R.S32.HI R2, RZ, 0x1f, R2 ;  /* 0x0000001fff027819 */ /* 0x000fe20000011402 */
[----:B------:R-:W-:Y:S01]  /*0990*/  IMAD.X R9, RZ, RZ, R12, P0 ;  /* 0x000000ffff097224 */ /* 0x000fe200000e060c */
[C---:B------:R-:W-:Y:S01]  /*09a0*/  ISETP.GE.AND P3, PT, R4.reuse, UR14, PT ;  /* 0x0000000e04007c0c */ /* 0x040fe2000bf66270 */
[C---:B------:R-:W-:Y:S01]  /*09b0*/  VIADD R17, R4.reuse, 0x20 ;  /* 0x0000002004117836 */ /* 0x040fe20000000000 */
[----:B------:R-:W-:Y:S01]  /*09c0*/  SHF.R.S32.HI R0, RZ, 0x1f, R0 ;  /* 0x0000001fff007819 */ /* 0x000fe20000011400 */
[----:B------:R-:W-:-:S02]  /*09d0*/  VIADD R18, R4, 0x40 ;  /* 0x0000004004127836 */ /* 0x000fc40000000000 */
[----:B--2---:R-:W-:Y:S01]  /*09e0*/  IMAD.WIDE.U32 R8, R223, UR4, R8 ;  /* 0x00000004df087c25 */ /* 0x004fe2000f8e0008 */
[----:B------:R-:W-:Y:S02]  /*09f0*/  IADD3.X R15, PT, PT, R2, R3, R0, P2, P1 ;  /* 0x00000003020f7210 */ /* 0x000fe400017e2400 */
[----:B------:R-:W-:Y:S01]  /*0a00*/  LOP3.LUT P6, R0, R221, 0x3, RZ, 0xc0, !PT ;  /* 0x00000003dd007812 */ /* 0x000fe200078cc0ff */
[----:B------:R-:W-:Y:S01]  /*0a10*/  VIADD R19, R4, 0x60 ;  /* 0x0000006004137836 */ /* 0x000fe20000000000 */
[----:B------:R-:W-:Y:S01]  /*0a20*/  ISETP.GE.AND P0, PT, R17, UR14, PT ;  /* 0x0000000e11007c0c */ /* 0x000fe2000bf06270 */
[----:B-1----:R-:W-:Y:S01]  /*0a30*/  IMAD.WIDE.U32 R2, R7, 0x80, R4 ;  /* 0x0000008007027825 */ /* 0x002fe200078e0004 */
[----:B------:R-:W-:Y:S02]  /*0a40*/  ISETP.GE.AND P2, PT, R18, UR14, PT ;  /* 0x0000000e12007c0c */ /* 0x000fe4000bf46270 */
[----:B------:R-:W-:Y:S01]  /*0a50*/  ISETP.GE.AND P1, PT, R19, UR14, PT ;  /* 0x0000000e13007c0c */ /* 0x000fe2000bf26270 */
[----:B------:R-:W-:Y:S01]  /*0a60*/  IMAD R7, R223, UR5, R9 ;  /* 0x00000005df077c24 */ /* 0x000fe2000f8e0209 */
[----:B------:R-:W-:-:S02]  /*0a70*/  ISETP.NE.OR P5, PT, R0, RZ, P0 ;  /* 0x000000ff0000720c */ /* 0x000fc400007a5670 */
        /* <DEDUP_REMOVED lines=12> */
.L_x_303:
[----:B------:R-:W-:Y:S05]  /*0b40*/  BSYNC.RECONVERGENT B0 ;  /* 0x0000000000007941 */ /* 0x000fea0003800200 */
.L_x_302:
[----:B------:R-:W-:Y:S01]  /*0b50*/  BSSY.RECONVERGENT B0, `(.L_x_304) ;  /* 0x0000011000007945 */ /* 0x000fe20003800200 */
[----:B------:R-:W-:Y:S02]  /*0b60*/  ISETP.NE.OR P3, PT, R0, RZ, P1 ;  /* 0x000000ff0000720c */ /* 0x000fe40000f65670 */
        /* <DEDUP_REMOVED lines=15> */
.L_x_305:
[----:B------:R-:W-:Y:S05]  /*0c60*/  BSYNC.RECONVERGENT B0 ;  /* 0x0000000000007941 */ /* 0x000fea0003800200 */
.L_x_304:
        /* <DEDUP_REMOVED lines=15> */
.L_x_307:
[----:B------:R-:W-:Y:S05]  /*0d60*/  BSYNC.RECONVERGENT B0 ;  /* 0x0000000000007941 */ /* 0x000fea0003800200 */
.L_x_306:
[----:B------:R-:W-:Y:S04]  /*0d70*/  BSSY.RECONVERGENT B0, `(.L_x_308) ;  /* 0x000000e000007945 */ /* 0x000fe80003800200 */
        /* <DEDUP_REMOVED lines=13> */
.L_x_309:
[----:B------:R-:W-:Y:S05]  /*0e50*/  BSYNC.RECONVERGENT B0 ;  /* 0x0000000000007941 */ /* 0x000fea0003800200 */
.L_x_308:
[----:B------:R-:W-:Y:S04]  /*0e60*/  BSSY.RECONVERGENT B0, `(.L_x_310) ;  /* 0x000000a000007945 */ /* 0x000fe80003800200 */
        /* <DEDUP_REMOVED lines=9> */
.L_x_311:
[----:B------:R-:W-:Y:S05]  /*0f00*/  BSYNC.RECONVERGENT B0 ;  /* 0x0000000000007941 */ /* 0x000fea0003800200 */
.L_x_310:
        /* <DEDUP_REMOVED lines=10> */
.L_x_313:
[----:B------:R-:W-:Y:S05]  /*0fb0*/  BSYNC.RECONVERGENT B0 ;  /* 0x0000000000007941 */ /* 0x000fea0003800200 */
.L_x_312:
        /* <DEDUP_REMOVED lines=10> */
.L_x_315:
[----:B------:R-:W-:Y:S05]  /*1060*/  BSYNC.RECONVERGENT B0 ;  /* 0x0000000000007941 */ /* 0x000fea0003800200 */
.L_x_314:
        /* <DEDUP_REMOVED lines=10> */
.L_x_300:
[----:B------:R-:W-:Y:S01]  /*1110*/  UISETP.NE.AND UP0, UPT, UR13, -0x1, UPT ;  /* 0xffffffff0d00788c */ /* 0x000fe2000bf05270 */
[----:B------:R-:W-:-:S05]  /*1120*/  ISETP.NE.AND P2, PT, R12, -0x1, PT ;  /* 0xffffffff0c00780c */ /* 0x000fca0003f45270 */
[----:B------:R-:W-:-:S13]  /*1130*/  PLOP3.LUT P0, PT, PT, PT, UP0, 0x80, 0x8 ;  /* 0x000000000008781c */ /* 0x000fda0003f0f008 */
[----:B------:R-:W1:Y:S08]  /*1140*/  @!P0 LDC.64 R6, c[0x0][0x398] ;  /* 0x0000e600ff068b82 */ /* 0x000e700000000a00 */
[----:B------:R-:W2:Y:S01]  /*1150*/  @P0 LDC.64 R8, c[0x0][0x3b0] ;  /* 0x0000ec00ff080b82 */ /* 0x000ea20000000a00 */
[----:B-1----:R-:W-:-:S04]  /*1160*/  @!P0 IMAD.WIDE.U32 R4, R210, R6, RZ ;  /* 0x00000006d2048225 */ /* 0x002fc800078e00ff */
[----:B------:R-:W-:Y:S02]  /*1170*/  @!P0 IMAD R7, R210, R7, R5 ;  /* 0x00000007d2078224 */ /* 0x000fe400078e0205 */
[----:B--2---:R-:W-:Y:S01]  /*1180*/  @P0 IMAD.WIDE.U32 R2, R8, UR13, RZ ;  /* 0x0000000d08020c25 */ /* 0x004fe2000f8e00ff */
[----:B------:R-:W-:-:S03]  /*1190*/  @!P0 MOV R8, R4 ;  /* 0x0000000400088202 */ /* 0x000fc60000000f00 */
[----:B------:R-:W-:Y:S01]  /*11a0*/  @P0 IMAD R7, R9, UR13, R3 ;  /* 0x0000000d09070c24 */ /* 0x000fe2000f8e0203 */
        /* <DEDUP_REMOVED lines=15> */
.L_x_316:
[----:B------:R-:W1:Y:S01]  /*12a0*/  LDC.64 R184, c[0x0][0x3b8] ;  /* 0x0000ee00ffb87b82 */ /* 0x000e620000000a00 */
[----:B------:R-:W-:-:S05]  /*12b0*/  IADD3 R2, PT, PT, R11, R12, RZ ;  /* 0x0000000c0b027210 */ /* 0x000fca0007ffe0ff */
[C---:B-1----:R-:W-:Y:S02]  /*12c0*/  IMAD R0, R2.reuse, R185, RZ ;  /* 0x000000b902007224 */ /* 0x042fe400078e02ff */
[----:B------:R-:W-:-:S05]  /*12d0*/  IMAD.WIDE.U32 R2, R2, R184, RZ ;  /* 0x000000b802027225 */ /* 0x000fca00078e00ff */
[----:B------:R-:W-:Y:S02]  /*12e0*/  IADD3 R6, PT, PT, R3, R0, RZ ;  /* 0x0000000003067210 */ /* 0x000fe40007ffe0ff */
[----:B------:R-:W-:-:S07]  /*12f0*/  MOV R5, R2 ;  /* 0x0000000200057202 */ /* 0x000fce0000000f00 */
.L_x_317:
        /* <DEDUP_REMOVED lines=39> */
.L_x_318:
[----:B------:R-:W1:Y:S01]  /*1570*/  LDC.64 R186, c[0x0][0x3c0] ;  /* 0x0000f000ffba7b82 */ /* 0x000e620000000a00 */
[----:B------:R-:W-:-:S05]  /*1580*/  IADD3 R0, PT, PT, R11, R12, RZ ;  /* 0x0000000c0b007210 */ /* 0x000fca0007ffe0ff */
[C---:B-1----:R-:W-:Y:S02]  /*1590*/  IMAD R4, R0.reuse, R187, RZ ;  /* 0x000000bb00047224 */ /* 0x042fe400078e02ff */
[----:B------:R-:W-:-:S05]  /*15a0*/  IMAD.WIDE.U32 R2, R0, R186, RZ ;  /* 0x000000ba00027225 */ /* 0x000fca00078e00ff */
[----:B------:R-:W-:-:S07]  /*15b0*/  IADD3 R0, PT, PT, R3, R4, RZ ;  /* 0x0000000403007210 */ /* 0x000fce0007ffe0ff */
.L_x_319:
[----:B------:R-:W1:Y:S01]  /*15c0*/  S2R R3, SR_CTAID.X ;  /* 0x0000000000037919 */ /* 0x000e620000002500 */
[----:B------:R-:W-:Y:S01]  /*15d0*/  UIADD3 UR12, UPT, UPT, -UR14, UR15, URZ ;  /* 0x0000000f0e0c7290 */ /* 0x000fe2000fffe1ff */
[----:B------:R-:W-:Y:S01]  /*15e0*/  SHF.R.U32.HI R20, RZ, 0x2, R221 ;  /* 0x00000002ff147819 */ /* 0x000fe200000116dd */
[----:B------:R-:W-:Y:S01]  /*15f0*/  IMAD.SHL.U32 R220, R221, 0x8, RZ ;  /* 0x00000008dddc7824 */ /* 0x000fe200078e00ff */
[----:B------:R-:W2:Y:S01]  /*1600*/  LDCU.64 UR8, c[0x0][0x3c8] ;  /* 0x00007900ff0877ac */ /* 0x000ea20008000a00 */
[----:B------:R-:W-:Y:S01]  /*1610*/  IMAD.MOV.U32 R21, RZ, RZ, RZ ;  /* 0x000000ffff157224 */ /* 0x000fe200078e00ff */
[----:B------:R-:W3:Y:S01]  /*1620*/  S2UR UR20, SR_CgaCtaId ;  /* 0x00000000001479c3 */ /* 0x000ee20000008800 */
[C---:B------:R-:W-:Y:S01]  /*1630*/  ISETP.GE.AND P6, PT, R20.reuse, UR12, PT ;  /* 0x0000000c14007c0c */ /* 0x040fe2000bfc6270 */
[----:B------:R-:W-:Y:S01]  /*1640*/  VIADD R32, R20, 0x20 ;  /* 0x0000002014207836 */ /* 0x000fe20000000000 */
[----:B------:R-:W-:Y:S01]  /*1650*/  LOP3.LUT R9, R220, 0x18, RZ, 0xc0, !PT ;  /* 0x00000018dc097812 */ /* 0x000fe200078ec0ff */
[----:B------:R-:W-:Y:S01]  /*1660*/  VIADD R33, R20, 0x60 ;  /* 0x0000006014217836 */ /* 0x000fe20000000000 */
[----:B------:R-:W4:Y:S01]  /*1670*/  LDCU.128 UR4, c[0x0][0x3d0] ;  /* 0x00007a00ff0477ac */ /* 0x000f220008000c00 */
[----:B------:R-:W-:Y:S01]  /*1680*/  LOP3.LUT R11, R220, 0xd8, RZ, 0xc0, !PT ;  /* 0x000000d8dc0b7812 */ /* 0x000fe200078ec0ff */
[----:B------:R-:W-:Y:S01]  /*1690*/  VIADD R160, R252, 0xffffffff ;  /* 0xfffffffffca07836 */ /* 0x000fe20000000000 */
[C---:B------:R-:W-:Y:S01]  /*16a0*/  IADD3 R2, P0, PT, R9.reuse, R2, RZ ;  /* 0x0000000209027210 */ /* 0x040fe20007f1e0ff */
[----:B------:R-:W5:Y:S01]  /*16b0*/  LDCU.64 UR10, c[0x0][0x388] ;  /* 0x00007100ff0a77ac */ /* 0x000f620008000a00 */
[C---:B------:R-:W-:Y:S01]  /*16c0*/  IADD3 R4, P2, PT, R9.reuse, R5, RZ ;  /* 0x0000000509047210 */ /* 0x040fe20007f5e0ff */
[----:B------:R-:W3:Y:S01]  /*16d0*/  S2R R222, SR_CTAID.X ;  /* 0x0000000000de7919 */ /* 0x000ee20000002500 */
[----:B------:R-:W-:-:S02]  /*16e0*/  IADD3 R8, P1, PT, R9, R8, RZ ;  /* 0x0000000809087210 */ /* 0x000fc40007f3e0ff */
[----:B------:R-:W4:Y:S01]  /*16f0*/  @!P6 LDC.64 R16, c[0x0][0x3b0] ;  /* 0x0000ec00ff10eb82 */ /* 0x000f220000000a00 */
[----:B------:R-:W-:Y:S01]  /*1700*/  IMAD.X R5, RZ, RZ, R6, P2 ;  /* 0x000000ffff057224 */ /* 0x000fe200010e0606 */
[----:B------:R-:W-:Y:S01]  /*1710*/  ISETP.GE.AND P4, PT, R33, UR12, PT ;  /* 0x0000000c21007c0c */ /* 0x000fe2000bf86270 */
[----:B------:R-:W-:Y:S01]  /*1720*/  IMAD.X R9, RZ, RZ, R7, P1 ;  /* 0x000000ffff097224 */ /* 0x000fe200008e0607 */
[----:B------:R-:W-:Y:S01]  /*1730*/  LOP3.LUT R11, R11, 0x18, R221, 0x78, !PT ;  /* 0x000000180b0b7812 */ /* 0x000fe200078e78dd */
[----:B------:R-:W-:-:S03]  /*1740*/  IMAD.WIDE.U32 R6, R20, R184, R4 ;  /* 0x000000b814067225 */ /* 0x000fc600078e0004 */
[----:B------:R-:W5:Y:S01]  /*1750*/  @!P6 LDC.64 R26, c[0x0][0x380] ;  /* 0x0000e000ff1aeb82 */ /* 0x000f620000000a00 */
[----:B------:R-:W-:Y:S01]  /*1760*/  IMAD R7, R20, R185, R7 ;  /* 0x000000b914077224 */ /* 0x000fe200078e0207 */
[----:B------:R-:W-:Y:S01]  /*1770*/  LOP3.LUT R220, R11, 0x1f20, R220, 0xf8, !PT ;  /* 0x00001f200bdc7812 */ /* 0x000fe200078ef8dc */
[----:B-1----:R-:W-:-:S04]  /*1780*/  IMAD.WIDE.U32 R36, R3, 0x80, R20 ;  /* 0x0000008003247825 */ /* 0x002fc800078e0014 */
[----:B------:R-:W-:Y:S01]  /*1790*/  IMAD.X R3, RZ, RZ, R0, P0 ;  /* 0x000000ffff037224 */ /* 0x000fe200000e0600 */
[----:B------:R-:W-:Y:S01]  /*17a0*/  ISETP.GE.AND P0, PT, R32, UR12, PT ;  /* 0x0000000c20007c0c */ /* 0x000fe2000bf06270 */
[C---:B------:R-:W-:Y:S01]  /*17b0*/  VIADD R21, R20.reuse, 0x40 ;  /* 0x0000004014157836 */ /* 0x040fe20000000000 */
[----:B------:R-:W-:Y:S01]  /*17c0*/  SHF.R.S32.HI R0, RZ, 0x1f, R10 ;  /* 0x0000001fff007819 */ /* 0x000fe2000001140a */
[----:B------:R-:W-:Y:S01]  /*17d0*/  IMAD.WIDE.U32 R4, R20, R186, R2 ;  /* 0x000000ba14047225 */ /* 0x000fe200078e0002 */
[----:B------:R-:W1:Y:S01]  /*17e0*/  @!P4 LDC.64 R22, c[0x0][0x3b0] ;  /* 0x0000ec00ff16cb82 */ /* 0x000e620000000a00 */
[----:B------:R-:W-:Y:S01]  /*17f0*/  STL.64 [R1+0x50], R36 ;  /* 0x0000502401007387 */ /* 0x000fe20000100a00 */
[----:B------:R-:W-:Y:S01]  /*1800*/  ISETP.GE.AND P5, PT, R21, UR12, PT ;  /* 0x0000000c15007c0c */ /* 0x000fe2000bfa6270 */
[----:B--2---:R-:W-:-:S04]  /*1810*/  IMAD.WIDE.U32 R2, R223, UR8, R8 ;  /* 0x00000008df027c25 */ /* 0x004fc8000f8e0008 */
[----:B------:R-:W-:Y:S01]  /*1820*/  IMAD R3, R223, UR9, R3 ;  /* 0x00000009df037c24 */ /* 0x000fe2000f8e0203 */
[----:B------:R-:W2:Y:S01]  /*1830*/  LDCU.64 UR8, c[0x0][0x390] ;  /* 0x00007200ff0877ac */ /* 0x000ea20008000a00 */
[----:B------:R-:W1:Y:S01]  /*1840*/  @!P0 LDC.64 R18, c[0x0][0x3b0] ;  /* 0x0000ec00ff128b82 */ /* 0x000e620000000a00 */
[----:B----4-:R-:W-:Y:S02]  /*1850*/  @!P6 IMAD R9, R37, R16, RZ ;  /* 0x000000102509e224 */ /* 0x010fe400078e02ff */
[--C-:B------:R-:W-:Y:S02]  /*1860*/  @!P0 IMAD.MOV.U32 R12, RZ, RZ, R2.reuse ;  /* 0x000000ffff0c8224 */ /* 0x100fe400078e0002 */
[--C-:B------:R-:W-:Y:S02]  /*1870*/  @!P0 IMAD.MOV.U32 R13, RZ, RZ, R3.reuse ;  /* 0x000000ffff0d8224 */ /* 0x100fe400078e0003 */
[----:B------:R-:W-:Y:S01]  /*1880*/  @!P5 IMAD.MOV.U32 R28, RZ, RZ, R2 ;  /* 0x000000ffff1cd224 */ /* 0x000fe200078e0002 */
[----:B------:R-:W4:Y:S01]  /*1890*/  @!P0 LDC.64 R24, c[0x0][0x380] ;  /* 0x0000e000ff188b82 */ /* 0x000f220000000a00 */
[----:B------:R-:W-:-:S02]  /*18a0*/  @!P5 IMAD.MOV.U32 R29, RZ, RZ, R3 ;  /* 0x000000ffff1dd224 */ /* 0x000fc400078e0003 */
[--C-:B------:R-:W-:Y:S02]  /*18b0*/  @!P4 IMAD.MOV.U32 R30, RZ, RZ, R2.reuse ;  /* 0x000000ffff1ec224 */ /* 0x100fe400078e0002 */
[----:B------:R-:W-:Y:S02]  /*18c0*/  @!P4 IMAD.MOV.U32 R31, RZ, RZ, R3 ;  /* 0x000000ffff1fc224 */ /* 0x000fe400078e0003 */
[C---:B------:R-:W-:Y:S02]  /*18d0*/  @!P6 IMAD R9, R36.reuse, R17, R9 ;  /* 0x000000112409e224 */ /* 0x040fe400078e0209 */
[----:B------:R-:W-:Y:S02]  /*18e0*/  @!P6 IMAD.WIDE.U32 R2, R36, R16, R2 ;  /* 0x000000102402e225 */ /* 0x000fe400078e0002 */
[----:B------:R-:W4:Y:S02]  /*18f0*/  @!P5 LDC.64 R16, c[0x0][0x3b0] ;  /* 0x0000ec00ff10db82 */ /* 0x000f240000000a00 */
[----:B------:R-:W-:-:S02]  /*1900*/  IMAD R8, R0, UR4, RZ ;  /* 0x0000000400087c24 */ /* 0x000fc4000f8e02ff */
[----:B------:R-:W-:Y:S02]  /*1910*/  IMAD R5, R20, R187, R5 ;  /* 0x000000bb14057224 */ /* 0x000fe400078e0205 */
[----:B------:R-:W-:Y:S02]  /*1920*/  IMAD R0, R0, UR6, RZ ;  /* 0x0000000600007c24 */ /* 0x000fe4000f8e02ff */
[C---:B------:R-:W-:Y:S02]  /*1930*/  IMAD R14, R10.reuse, UR5, R8 ;  /* 0x000000050a0e7c24 */ /* 0x040fe4000f8e0208 */
[----:B------:R-:W-:Y:S01]  /*1940*/  IMAD R11, R10, UR7, R0 ;  /* 0x000000070a0b7c24 */ /* 0x000fe2000f8e0200 */
[----:B------:R-:W-:Y:S01]  /*1950*/  @!P0 IADD3 R0, P1, PT, R36, 0x20, RZ ;  /* 0x0000002024008810 */ /* 0x000fe20007f3e0ff */
[C---:B------:R-:W-:Y:S01]  /*1960*/  IMAD.WIDE.U32 R6, R10.reuse, UR4, R6 ;  /* 0x000000040a067c25 */ /* 0x040fe2000f8e0006 */
[----:B------:R-:W-:Y:S02]  /*1970*/  UMOV UR4, 0x400 ;  /* 0x0000040000047882 */ /* 0x000fe40000000000 */
[----:B---3--:R-:W-:Y:S01]  /*1980*/  ULEA UR4, UR20, UR4, 0x18 ;  /* 0x0000000414047291 */ /* 0x008fe2000f8ec0ff */
[----:B------:R-:W-:Y:S01]  /*1990*/  IMAD.WIDE.U32 R4, R10, UR6, R4 ;  /* 0x000000060a047c25 */ /* 0x000fe2000f8e0004 */
[----:B-----5:R-:W-:-:S03]  /*19a0*/  LEA R95, P3, R6, UR10, 0x1 ;  /* 0x0000000a065f7c11 */ /* 0x020fc6000f8608ff */
[----:B------:R-:W-:Y:S01]  /*19b0*/  IMAD.IADD R7, R7, 0x1, R14 ;  /* 0x0000000107077824 */ /* 0x000fe200078e020e */
[----:B--2---:R-:W-:Y:S01]  /*19c0*/  LEA R35, P2, R4, UR8, 0x1 ;  /* 0x0000000804237c11 */ /* 0x004fe2000f8408ff */
[----:B------:R-:W-:Y:S01]  /*19d0*/  IMAD.IADD R5, R5, 0x1, R11 ;  /* 0x0000000105057824 */ /* 0x000fe200078e020b */
[----:B------:R-:W2:Y:S01]  /*19e0*/  @!P5 LDC.64 R14, c[0x0][0x380] ;  /* 0x0000e000ff0edb82 */ /* 0x000ea20000000a00 */
[----:B------:R-:W-:Y:S01]  /*19f0*/  @!P0 IMAD.X R8, RZ, RZ, R37, P1 ;  /* 0x000000ffff088224 */ /* 0x000fe200008e0625 */
[----:B------:R-:W-:Y:S01]  /*1a00*/  @!P6 LEA R10, P1, R2, R26, 0x1 ;  /* 0x0000001a020ae211 */ /* 0x000fe200078208ff */
[----:B------:R-:W-:Y:S01]  /*1a10*/  @!P6 IMAD.IADD R9, R3, 0x1, R9 ;  /* 0x000000010309e824 */ /* 0x000fe200078e0209 */
[----:B------:R-:W-:Y:S01]  /*1a20*/  LEA.HI.X R34, R4, UR9, R5, 0x1, P2 ;  /* 0x0000000904227c11 */ /* 0x000fe200090f0c05 */
[-C--:B-1----:R-:W-:Y:S01]  /*1a30*/  @!P0 IMAD R8, R8, R18.reuse, RZ ;  /* 0x0000001208088224 */ /* 0x082fe200078e02ff */
[----:B------:R-:W-:Y:S01]  /*1a40*/  LEA.HI.X R94, R6, UR11, R7, 0x1, P3 ;  /* 0x0000000b065e7c11 */ /* 0x000fe200098f0c07 */
[----:B------:R-:W-:Y:S01]  /*1a50*/  STL [R1+0x34], R35 ;  /* 0x0000342301007387 */ /* 0x000fe20000100800 */
[----:B------:R-:W-:Y:S01]  /*1a60*/  @!P5 IADD3 R6, P2, PT, R36, 0x40, RZ ;  /* 0x000000402406d810 */ /* 0x000fe20007f5e0ff */
[----:B------:R-:W-:Y:S01]  /*1a70*/  @!P0 IMAD R4, R0, R19, R8 ;  /* 0x0000001300048224 */ /* 0x000fe200078e0208 */
[----:B------:R-:W-:Y:S01]  /*1a80*/  @!P6 LEA.HI.X R11, R2, R27, R9, 0x1, P1 ;  /* 0x0000001b020be211 */ /* 0x000fe200008f0c09 */
[----:B------:R-:W-:Y:S01]  /*1a90*/  @!P0 IMAD.WIDE.U32 R2, R0, R18, R12 ;  /* 0x0000001200028225 */ /* 0x000fe200078e000c */
[----:B------:R-:W-:Y:S01]  /*1aa0*/  LEA R220, R220, UR4, 0x1 ;  /* 0x00000004dcdc7c11 */ /* 0x000fe2000f8e08ff */
[----:B------:R-:W1:Y:S01]  /*1ab0*/  @!P4 LDC.64 R18, c[0x0][0x380] ;  /* 0x0000e000ff12cb82 */ /* 0x000e620000000a00 */
[----:B------:R-:W-:Y:S01]  /*1ac0*/  @!P4 IADD3 R5, P1, PT, R36, 0x60, RZ ;  /* 0x000000602405c810 */ /* 0x000fe20007f3e0ff */
[----:B------:R-:W-:Y:S01]  /*1ad0*/  @!P5 IMAD.X R0, RZ, RZ, R37, P2 ;  /* 0x000000ffff00d224 */ /* 0x000fe200010e0625 */
[----:B------:R-:W-:Y:S01]  /*1ae0*/  STL [R1+0x8], R95 ;  /* 0x0000085f01007387 */ /* 0x000fe20000100800 */
[----:B------:R-:W-:Y:S01]  /*1af0*/  @!P0 IMAD.IADD R4, R3, 0x1, R4 ;  /* 0x0000000103048824 */ /* 0x000fe200078e0204 */
[----:B------:R-:W-:Y:S01]  /*1b00*/  SHF.L.U64.HI R3, R184, 0x7, R185 ;  /* 0x00000007b8037819 */ /* 0x000fe200000102b9 */
[----:B----4-:R-:W-:Y:S01]  /*1b10*/  @!P5 IMAD R0, R0, R16, RZ ;  /* 0x000000100000d224 */ /* 0x010fe200078e02ff */
[----:B------:R-:W-:Y:S01]  /*1b20*/  @!PT LDS RZ, [RZ] ;  /* 0x00000000fffff984 */ /* 0x000fe20000000800 */
[----:B------:R-:W-:Y:S01]  /*1b30*/  @!PT LDS RZ, [RZ] ;  /* 0x00000000fffff984 */ /* 0x000fe20000000800 */
[----:B------:R-:W-:Y:S01]  /*1b40*/  @!PT LDS RZ, [RZ] ;  /* 0x00000000fffff984 */ /* 0x000fe20000000800 */
[----:B------:R3:W-:Y:S01]  /*1b50*/  @!P6 LDGSTS.E.BYPASS.LTC128B.128 [R220], desc[UR16][R10.64] ;  /* 0x000000000adcefae */ /* 0x0007e2000b981a10 */
[----:B------:R-:W-:Y:S01]  /*1b60*/  @!P4 IMAD.X R7, RZ, RZ, R37, P1 ;  /* 0x000000ffff07c224 */ /* 0x000fe200008e0625 */
[C---:B------:R-:W-:Y:S01]  /*1b70*/  @!P0 LEA R8, P1, R2.reuse, R24, 0x1 ;  /* 0x0000001802088211 */ /* 0x040fe200078208ff */
[-C--:B------:R-:W-:Y:S01]  /*1b80*/  IMAD R12, R3, R160.reuse, RZ ;  /* 0x000000a0030c7224 */ /* 0x080fe200078e02ff */
[----:B------:R-:W-:Y:S02]  /*1b90*/  STL [R1+0x30], R34 ;  /* 0x0000302201007387 */ /* 0x000fe40000100800 */
[----:B------:R-:W-:Y:S01]  /*1ba0*/  @!P0 LEA.HI.X R9, R2, R25, R4, 0x1, P1 ;  /* 0x0000001902098211 */ /* 0x000fe200008f0c04 */
[----:B------:R-:W-:Y:S01]  /*1bb0*/  IMAD.SHL.U32 R2, R184, 0x80, RZ ;  /* 0x00000080b8027824 */ /* 0x000fe200078e00ff */
[----:B------:R-:W-:Y:S03]  /*1bc0*/  STL [R1+0x4], R94 ;  /* 0x0000045e01007387 */ /* 0x000fe60000100800 */
[----:B------:R-:W-:Y:S01]  /*1bd0*/  IMAD.WIDE.U32 R2, R2, R160, RZ ;  /* 0x000000a002027225 */ /* 0x000fe200078e00ff */
[----:B------:R1:W-:Y:S03]  /*1be0*/  @!P0 LDGSTS.E.BYPASS.LTC128B.128 [R220+0x800], desc[UR16][R8.64] ;  /* 0x0080000008dc8fae */ /* 0x0003e6000b981a10 */
[----:B------:R-:W-:-:S02]  /*1bf0*/  IMAD.IADD R3, R3, 0x1, R12 ;  /* 0x0000000103037824 */ /* 0x000fc400078e020c */
[----:B---3--:R-:W-:Y:S02]  /*1c00*/  @!P5 IMAD R11, R6, R17, R0 ;  /* 0x00000011060bd224 */ /* 0x008fe400078e0200 */
[----:B------:R-:W-:Y:S02]  /*1c10*/  IMAD R17, R160, -0x80, R92 ;  /* 0xffffff80a0117824 */ /* 0x000fe400078e025c */
[----:B------:R-:W-:Y:S02]  /*1c20*/  @!P4 IMAD R0, R7, R22, RZ ;  /* 0x000000160700c224 */ /* 0x000fe400078e02ff */
[----:B------:R-:W-:Y:S01]  /*1c30*/  @!P5 IMAD.WIDE.U32 R6, R6, R16, R28 ;  /* 0x000000100606d225 */ /* 0x000fe200078e001c */
[-C--:B------:R-:W-:Y:S02]  /*1c40*/  ISETP.GE.AND P6, PT, R20, R17.reuse, PT ;  /* 0x000000111400720c */ /* 0x080fe40003fc6270 */
[----:B------:R-:W-:Y:S01]  /*1c50*/  ISETP.GE.AND P3, PT, R32, R17, PT ;  /* 0x000000112000720c */ /* 0x000fe20003f66270 */
[C---:B------:R-:W-:Y:S01]  /*1c60*/  @!P4 IMAD R10, R5.reuse, R23, R0 ;  /* 0x00000017050ac224 */ /* 0x040fe200078e0200 */
[----:B--2---:R-:W-:Y:S01]  /*1c70*/  @!P5 LEA R14, P1, R6, R14, 0x1 ;  /* 0x0000000e060ed211 */ /* 0x004fe200078208ff */
[----:B------:R-:W-:Y:S01]  /*1c80*/  @!P4 IMAD.WIDE.U32 R4, R5, R22, R30 ;  /* 0x000000160504c225 */ /* 0x000fe200078e001e */
[----:B------:R-:W-:-:S03]  /*1c90*/  ISETP.GE.AND P2, PT, R21, R17, PT ;  /* 0x000000111500720c */ /* 0x000fc60003f46270 */
[----:B------:R-:W-:Y:S01]  /*1ca0*/  @!P5 IMAD.IADD R0, R7, 0x1, R11 ;  /* 0x000000010700d824 */ /* 0x000fe200078e020b */
[----:B-1----:R-:W-:Y:S01]  /*1cb0*/  @!P4 LEA R8, P0, R4, R18, 0x1 ;  /* 0x000000120408c211 */ /* 0x002fe200078008ff */
[----:B------:R-:W-:Y:S02]  /*1cc0*/  @!P4 IMAD.IADD R10, R5, 0x1, R10 ;  /* 0x00000001050ac824 */ /* 0x000fe400078e020a */
[----:B------:R-:W-:Y:S01]  /*1cd0*/  IMAD.SHL.U32 R18, R221, 0x20, RZ ;  /* 0x00000020dd127824 */ /* 0x000fe200078e00ff */
[----:B------:R-:W-:Y:S02]  /*1ce0*/  @!P5 LEA.HI.X R15, R6, R15, R0, 0x1, P1 ;  /* 0x0000000f060fd211 */ /* 0x000fe400008f0c00 */
[----:B------:R-:W-:Y:S02]  /*1cf0*/  @!P6 LEA R12, P1, R2, R95, 0x1 ;  /* 0x0000005f020ce211 */ /* 0x000fe400078208ff */
[----:B------:R-:W-:Y:S01]  /*1d00*/  @!P4 LEA.HI.X R9, R4, R19, R10, 0x1, P0 ;  /* 0x000000130409c211 */ /* 0x000fe200000f0c0a */
[C---:B------:R-:W-:Y:S01]  /*1d10*/  IMAD.WIDE.U32 R4, R184.reuse, 0x40, RZ ;  /* 0x00000040b8047825 */ /* 0x040fe200078e00ff */
[----:B------:R-:W-:Y:S01]  /*1d20*/  @!P3 LEA R0, P0, R184, R2, 0x5 ;  /* 0x00000002b800b211 */ /* 0x000fe200078028ff */
[----:B------:R-:W-:Y:S01]  /*1d30*/  @!P5 LDGSTS.E.BYPASS.LTC128B.128 [R220+0x1000], desc[UR16][R14.64] ;  /* 0x010000000edcdfae */ /* 0x000fe2000b981a10 */
[----:B------:R-:W-:-:S02]  /*1d40*/  @!P6 LEA.HI.X R13, R2, R94, R3, 0x1, P1 ;  /* 0x0000005e020de211 */ /* 0x000fc400008f0c03 */
[----:B------:R-:W-:Y:S01]  /*1d50*/  ISETP.GE.AND P1, PT, R33, R17, PT ;  /* 0x000000112100720c */ /* 0x000fe20003f26270 */
[----:B------:R1:W-:Y:S01]  /*1d60*/  @!P4 LDGSTS.E.BYPASS.LTC128B.128 [R220+0x1800], desc[UR16][R8.64] ;  /* 0x0180000008dccfae */ /* 0x0003e2000b981a10 */
[----:B------:R-:W-:Y:S02]  /*1d70*/  @!P3 LEA.HI.X R6, R184, R3, R185, 0x5, P0 ;  /* 0x00000003b806b211 */ /* 0x000fe400000f2cb9 */
[----:B------:R-:W-:Y:S01]  /*1d80*/  @!P3 LEA R10, P0, R0, R95, 0x1 ;  /* 0x0000005f000ab211 */ /* 0x000fe200078008ff */
[----:B------:R2:W-:Y:S01]  /*1d90*/  @!P6 LDGSTS.E.BYPASS.LTC128B.128 [R220+0x2000], desc[UR16][R12.64] ;  /* 0x020000000cdcefae */ /* 0x0005e2000b981a10 */
[----:B------:R-:W-:Y:S02]  /*1da0*/  ISETP.GE.AND P5, PT, R32, R17, PT ;  /* 0x000000112000720c */ /* 0x000fe40003fa6270 */
[----:B------:R-:W-:Y:S01]  /*1db0*/  @!P3 LEA.HI.X R11, R0, R94, R6, 0x1, P0 ;  /* 0x0000005e000bb211 */ /* 0x000fe200000f0c06 */
[----:B------:R-:W-:Y:S01]  /*1dc0*/  IMAD.SHL.U32 R0, R185, 0x40, RZ ;  /* 0x00000040b9007824 */ /* 0x000fe200078e00ff */
[----:B------:R-:W-:-:S02]  /*1dd0*/  @!P2 IADD3 R4, P0, PT, R2, R4, RZ ;  /* 0x000000040204a210 */ /* 0x000fc40007f1e0ff */
[----:B------:R-:W-:Y:S01]  /*1de0*/  LOP3.LUT R208, R18, 0x120, RZ, 0xc0, !PT ;  /* 0x0000012012d07812 */ /* 0x000fe200078ec0ff */
[----:B------:R3:W-:Y:S01]  /*1df0*/  @!P3 LDGSTS.E.BYPASS.LTC128B.128 [R220+0x2800], desc[UR16][R10.64] ;  /* 0x028000000adcbfae */ /* 0x0007e2000b981a10 */
[----:B------:R-:W-:Y:S01]  /*1e00*/  @!P2 IADD3.X R5, PT, PT, R3, R5, R0, P0, !PT ;  /* 0x000000050305a210 */ /* 0x000fe200007fe400 */
[----:B------:R-:W-:Y:S01]  /*1e10*/  @!P1 IMAD R0, R185, 0x60, RZ ;  /* 0x00000060b9009824 */ /* 0x000fe200078e02ff */
[----:B------:R-:W-:Y:S01]  /*1e20*/  ISETP.GE.AND P3, PT, R33, R17, PT ;  /* 0x000000112100720c */ /* 0x000fe20003f66270 */
[----:B------:R-:W-:-:S04]  /*1e30*/  @!P1 IMAD.WIDE.U32 R2, R184, 0x60, R2 ;  /* 0x00000060b8029825 */ /* 0x000fc800078e0002 */
[----:B------:R-:W-:Y:S01]  /*1e40*/  @!P1 IMAD.IADD R0, R3, 0x1, R0 ;  /* 0x0000000103009824 */ /* 0x000fe200078e0200 */
[----:B------:R-:W-:-:S04]  /*1e50*/  @!P1 LEA R6, P0, R2, R95, 0x1 ;  /* 0x0000005f02069211 */ /* 0x000fc800078008ff */
[----:B------:R-:W-:Y:S01]  /*1e60*/  @!P1 LEA.HI.X R7, R2, R94, R0, 0x1, P0 ;  /* 0x0000005e02079211 */ /* 0x000fe200000f0c00 */
[----:B------:R-:W-:Y:S01]  /*1e70*/  IMAD.SHL.U32 R2, R186, 0x80, RZ ;  /* 0x00000080ba027824 */ /* 0x000fe200078e00ff */
[----:B-1----:R-:W-:Y:S02]  /*1e80*/  @!P2 LEA R8, P4, R4, R95, 0x1 ;  /* 0x0000005f0408a211 */ /* 0x002fe400078808ff */
[----:B------:R-:W-:Y:S01]  /*1e90*/  SHF.L.U64.HI R0, R186, 0x7, R187 ;  /* 0x00000007ba007819 */ /* 0x000fe200000102bb */
[----:B------:R-:W-:Y:S01]  /*1ea0*/  IMAD.WIDE.U32 R2, R2, R160, RZ ;  /* 0x000000a002027225 */ /* 0x000fe200078e00ff */
[----:B------:R-:W-:Y:S02]  /*1eb0*/  @!P2 LEA.HI.X R9, R4, R94, R5, 0x1, P4 ;  /* 0x0000005e0409a211 */ /* 0x000fe400020f0c05 */
[----:B------:R-:W-:Y:S01]  /*1ec0*/  ISETP.GE.AND P4, PT, R21, R17, PT ;  /* 0x000000111500720c */ /* 0x000fe20003f86270 */
[----:B------:R-:W-:Y:S01]  /*1ed0*/  IMAD R0, R0, R160, RZ ;  /* 0x000000a000007224 */ /* 0x000fe200078e02ff */
[----:B--2---:R-:W-:Y:S01]  /*1ee0*/  LOP3.LUT R13, R18, 0xc0, RZ, 0xc0, !PT ;  /* 0x000000c0120d7812 */ /* 0x004fe200078ec0ff */
[----:B------:R1:W-:Y:S01]  /*1ef0*/  @!P2 LDGSTS.E.BYPASS.LTC128B.128 [R220+0x3000], desc[UR16][R8.64] ;  /* 0x0300000008dcafae */ /* 0x0003e2000b981a10 */
[----:B------:R-:W-:Y:S01]  /*1f00*/  IMAD.WIDE.U32 R4, R186, 0x40, RZ ;  /* 0x00000040ba047825 */ /* 0x000fe200078e00ff */
[----:B------:R-:W-:-:S02]  /*1f10*/  SHF.R.U32.HI R21, RZ, 0x1, R221 ;  /* 0x00000001ff157819 */ /* 0x000fc400000116dd */
[----:B------:R2:W-:Y:S01]  /*1f20*/  @!P1 LDGSTS.E.BYPASS.LTC128B.128 [R220+0x3800], desc[UR16][R6.64] ;  /* 0x0380000006dc9fae */ /* 0x0005e2000b981a10 */
[----:B---3--:R-:W-:Y:S02]  /*1f30*/  IMAD.SHL.U32 R11, R221, 0x4, RZ ;  /* 0x00000004dd0b7824 */ /* 0x008fe400078e00ff */
[----:B------:R-:W-:Y:S01]  /*1f40*/  IMAD.SHL.U32 R10, R187, 0x40, RZ ;  /* 0x00000040bb0a7824 */ /* 0x000fe200078e00ff */
[----:B------:R-:W0:Y:S01]  /*1f50*/  LDGDEPBAR ;  /* 0x00000000000079af */ /* 0x000e220000000000 */
[----:B------:R-:W-:Y:S01]  /*1f60*/  IMAD.IADD R3, R3, 0x1, R0 ;  /* 0x0000000103037824 */ /* 0x000fe200078e0200 */
[----:B------:R-:W-:Y:S01]  /*1f70*/  @!P4 IADD3 R14, P0, PT, R2, R4, RZ ;  /* 0x00000004020ec210 */ /* 0x000fe20007f1e0ff */
[----:B------:R-:W-:Y:S01]  /*1f80*/  IMAD.SHL.U32 R17, R221, 0x10, RZ ;  /* 0x00000010dd117824 */ /* 0x000fe200078e00ff */
[----:B------:R-:W-:Y:S01]  /*1f90*/  LOP3.LUT R13, R13, 0x18, R11, 0xf8, !PT ;  /* 0x000000180d0d7812 */ /* 0x000fe200078ef80b */
[----:B------:R-:W-:Y:S01]  /*1fa0*/  @!P3 IMAD R0, R187, 0x60, RZ ;  /* 0x00000060bb00b824 */ /* 0x000fe200078e02ff */
[----:B------:R-:W-:Y:S01]  /*1fb0*/  @!P4 IADD3.X R15, PT, PT, R3, R5, R10, P0, !PT ;  /* 0x00000005030fc210 */ /* 0x000fe200007fe40a */
[----:B------:R-:W-:Y:S01]  /*1fc0*/  @!P3 IMAD.WIDE.U32 R4, R186, 0x60, R2 ;  /* 0x00000060ba04b825 */ /* 0x000fe200078e0002 */
[----:B------:R-:W-:-:S02]  /*1fd0*/  LOP3.LUT R11, R17, 0x100, RZ, 0xc0, !PT ;  /* 0x00000100110b7812 */ /* 0x000fc400078ec0ff */
[----:B------:R-:W-:Y:S02]  /*1fe0*/  LOP3.LUT R16, R13, 0x8, R221, 0x78, !PT ;  /* 0x000000080d107812 */ /* 0x000fe400078e78dd */
[----:B------:R-:W-:Y:S02]  /*1ff0*/  LOP3.LUT R11, R11, 0x20, R18, 0xf8, !PT ;  /* 0x000000200b0b7812 */ /* 0x000fe400078ef812 */
[----:B------:R-:W-:Y:S02]  /*2000*/  LOP3.LUT R161, R13, 0x8, R21, 0x78, !PT ;  /* 0x000000080da17812 */ /* 0x000fe400078e7815 */
[----:B-1----:R-:W-:Y:S02]  /*2010*/  @!P6 LEA R8, P1, R2, R35, 0x1 ;  /* 0x000000230208e211 */ /* 0x002fe400078208ff */
[----:B--2---:R-:W-:Y:S01]  /*2020*/  @!P5 LEA R7, P0, R186, R2, 0x5 ;  /* 0x00000002ba07d211 */ /* 0x004fe200078028ff */
[----:B------:R-:W-:-:S04]  /*2030*/  DEPBAR.LE SB0, 0x0 ;  /* 0x000080000000791a */ /* 0x000fc80000000000 */
[-C--:B------:R-:W-:Y:S01]  /*2040*/  @!P6 LEA.HI.X R9, R2, R34.reuse, R3, 0x1, P1 ;  /* 0x000000220209e211 */ /* 0x080fe200008f0c03 */
[----:B------:R-:W-:Y:S01]  /*2050*/  BAR.SYNC.DEFER_BLOCKING 0x0 ;  /* 0x0000000000007b1d */ /* 0x000fe20000010000 */
[----:B------:R-:W-:Y:S01]  /*2060*/  @!P5 LEA.HI.X R12, R186, R3, R187, 0x5, P0 ;  /* 0x00000003ba0cd211 */ /* 0x000fe200000f2cbb */
[----:B------:R-:W-:Y:S01]  /*2070*/  @!P3 IMAD.IADD R3, R5, 0x1, R0 ;  /* 0x000000010503b824 */ /* 0x000fe200078e0200 */
[-C--:B------:R-:W-:Y:S01]  /*2080*/  @!P3 LEA R10, P0, R4, R35.reuse, 0x1 ;  /* 0x00000023040ab211 */ /* 0x080fe200078008ff */
[----:B------:R-:W-:Y:S01]  /*2090*/  IMAD.IADD R0, R16, 0x1, R11 ;  /* 0x0000000110007824 */ /* 0x000fe200078e020b */
[C---:B------:R-:W-:Y:S02]  /*20a0*/  @!P5 LEA R2, P2, R7.reuse, R35, 0x1 ;  /* 0x000000230702d211 */ /* 0x040fe400078408ff */
[-C--:B------:R-:W-:Y:S02]  /*20b0*/  @!P3 LEA.HI.X R11, R4, R34.reuse, R3, 0x1, P0 ;  /* 0x00000022040bb211 */ /* 0x080fe400000f0c03 */
[----:B------:R-:W-:-:S02]  /*20c0*/  @!P5 LEA.HI.X R3, R7, R34, R12, 0x1, P2 ;  /* 0x000000220703d211 */ /* 0x000fc400010f0c0c */
[----:B------:R-:W-:Y:S02]  /*20d0*/  LOP3.LUT R4, R208, 0x3e00, R17, 0xf8, !PT ;  /* 0x00003e00d0047812 */ /* 0x000fe400078ef811 */
[----:B------:R-:W-:Y:S02]  /*20e0*/  @!P4 LEA R6, P1, R14, R35, 0x1 ;  /* 0x000000230e06c211 */ /* 0x000fe400078208ff */
[----:B------:R-:W-:Y:S01]  /*20f0*/  LEA R209, R0, UR4, 0x1 ;  /* 0x0000000400d17c11 */ /* 0x000fe2000f8e08ff */
[----:B------:R-:W-:Y:S01]  /*2100*/  IMAD.MOV.U32 R0, RZ, RZ, 0x20 ;  /* 0x00000020ff007424 */ /* 0x000fe200078e00ff */
[----:B------:R-:W-:Y:S02]  /*2110*/  @!P4 LEA.HI.X R7, R14, R34, R15, 0x1, P1 ;  /* 0x000000220e07c211 */ /* 0x000fe400008f0c0f */
[----:B------:R-:W-:-:S04]  /*2120*/  LOP3.LUT P0, RZ, R221, 0x4, RZ, 0xc0, !PT ;  /* 0x00000004ddff7812 */ /* 0x000fc8000780c0ff */
[----:B------:R-:W-:Y:S01]  /*2130*/  SEL R0, R0, 0xffffffe0, !P0 ;  /* 0xffffffe000007807 */ /* 0x000fe20004000000 */
[----:B------:R-:W-:Y:S01]  /*2140*/  @!PT LDS RZ, [RZ] ;  /* 0x00000000fffff984 */ /* 0x000fe20000000800 */
[----:B------:R-:W-:Y:S01]  /*2150*/  @!PT LDS RZ, [RZ] ;  /* 0x00000000fffff984 */ /* 0x000fe20000000800 */
[----:B------:R-:W-:Y:S01]  /*2160*/  @!PT LDS RZ, [RZ] ;  /* 0x00000000fffff984 */ /* 0x000fe20000000800 */
[----:B------:R-:W-:Y:S04]  /*2170*/  @!P6 LDGSTS.E.BYPASS.LTC128B.128 [R220+0x4000], desc[UR16][R8.64] ;  /* 0x0400000008dcefae */ /* 0x000fe8000b981a10 */
[----:B------:R-:W-:Y:S01]  /*2180*/  @P6 STS.128 [R220+0x4000], RZ ;  /* 0x004000ffdc006388 */ /* 0x000fe20000000c00 */
        /* <DEDUP_REMOVED lines=20> */
[----:B------:R-:W-:Y:S01]  /*22d0*/  IMAD.U32 R3, RZ, RZ, UR14 ;  /* 0x0000000eff037e24 */ /* 0x000fe2000f8e00ff */
[----:B------:R-:W-:Y:S02]  /*22e0*/  LEA R212, R2, UR4, 0x1 ;  /* 0x0000000402d47c11 */ /* 0x000fe4000f8e08ff */
[----:B------:R-:W-:Y:S01]  /*22f0*/  LDSM.16.M88.4 R64, [R209+0x2800] ;  /* 0x00280000d140783b */ /* 0x000fe20000000200 */
[----:B------:R-:W-:-:S03]  /*2300*/  LOP3.LUT R2, R21, 0x1f0, RZ, 0xc0, !PT ;  /* 0x000001f015027812 */ /* 0x000fc600078ec0ff */
[----:B------:R-:W1:Y:S01]  /*2310*/  LDSM.16.M88.4 R12, [R212] ;  /* 0x00000000d40c783b */ /* 0x000e620000000200 */
[----:B------:R-:W-:Y:S01]  /*2320*/  IMAD.IADD R213, R212, 0x1, R0 ;  /* 0x00000001d4d57824 */ /* 0x000fe200078e0200 */
[----:B------:R-:W-:Y:S02]  /*2330*/  IADD3 R3, PT, PT, R2, 0x1, R3 ;  /* 0x0000000102037810 */ /* 0x000fe40007ffe003 */
[----:B--2---:R-:W2:Y:S01]  /*2340*/  LDSM.16.M88.4 R4, [R209+0x2000] ;  /* 0x00200000d104783b */ /* 0x004ea20000000200 */
[----:B------:R-:W-:-:S03]  /*2350*/  LOP3.LUT R2, R20, 0x7, RZ, 0xc0, !PT ;  /* 0x0000000714027812 */ /* 0x000fc600078ec0ff */
[----:B---3--:R-:W3:Y:S01]  /*2360*/  LDSM.16.M88.4 R8, [R212+0x1000] ;  /* 0x00100000d408783b */ /* 0x008ee20000000200 */
[----:B------:R-:W-:-:S03]  /*2370*/  IADD3 R3, PT, PT, R3, -UR15, R2 ;  /* 0x8000000f03037c10 */ /* 0x000fc6000fffe002 */
[----:B------:R-:W4:Y:S04]  /*2380*/  LDSM.16.M88.4 R60, [R209+0x2c00] ;  /* 0x002c0000d13c783b */ /* 0x000f280000000200 */
[----:B------:R-:W5:Y:S04]  /*2390*/  LDSM.16.M88.4 R56, [R209+0x3000] ;  /* 0x00300000d138783b */ /* 0x000f680000000200 */
[----:B------:R-:W5:Y:S04]  /*23a0*/  LDSM.16.M88.4 R52, [R209+0x3400] ;  /* 0x00340000d134783b */ /* 0x000f680000000200 */
[----:B------:R-:W-:Y:S04]  /*23b0*/  LDSM.16.M88.4 R72, [R211+0x3800] ;  /* 0x00380000d348783b */ /* 0x000fe80000000200 */
[----:B------:R-:W-:Y:S04]  /*23c0*/  LDSM.16.M88.4 R80, [R211+0x3c00] ;  /* 0x003c0000d350783b */ /* 0x000fe80000000200 */
[----:B------:R-:W-:Y:S04]  /*23d0*/  LDSM.16.M88.4 R44, [R211+0x2000] ;  /* 0x00200000d32c783b */ /* 0x000fe80000000200 */
[----:B------:R-:W-:Y:S04]  /*23e0*/  LDSM.16.M88.4 R40, [R211+0x2400] ;  /* 0x00240000d328783b */ /* 0x000fe80000000200 */
[----:B------:R-:W-:Y:S01]  /*23f0*/  LDSM.16.M88.4 R36, [R211+0x2800] ;  /* 0x00280000d324783b */ /* 0x000fe20000000200 */
[C---:B-1----:R-:W-:Y:S03]  /*2400*/  HMMA.16816.F32 R84, R12.reuse, R68, RZ ;  /* 0x000000440c54723c */ /* 0x042fe600000018ff */
[----:B------:R-:W-:Y:S04]  /*2410*/  LDSM.16.M88.4 R32, [R211+0x2c00] ;  /* 0x002c0000d320783b */ /* 0x000fe80000000200 */
[----:B------:R-:W-:Y:S01]  /*2420*/  LDSM.16.M88.4 R28, [R211+0x3000] ;  /* 0x00300000d31c783b */ /* 0x000fe20000000200 */
[-C--:B--2---:R-:W-:Y:S03]  /*2430*/  HMMA.16816.F32 R156, R12, R4.reuse, RZ ;  /* 0x000000040c9c723c */ /* 0x084fe600000018ff */
[----:B------:R-:W-:Y:S04]  /*2440*/  LDSM.16.M88.4 R24, [R211+0x3400] ;  /* 0x00340000d318783b */ /* 0x000fe80000000200 */
[----:B------:R-:W-:Y:S01]  /*2450*/  LDSM.16.M88.4 R16, [R213] ;  /* 0x00000000d510783b */ /* 0x000fe20000000200 */
[C---:B---3--:R-:W-:Y:S03]  /*2460*/  HMMA.16816.F32 R152, R8.reuse, R4, RZ ;  /* 0x000000040898723c */ /* 0x048fe600000018ff */
[----:B------:R-:W0:Y:S05]  /*2470*/  LDGDEPBAR ;  /* 0x00000000000079af */ /* 0x000e2a0000000000 */
[-C--:B------:R-:W-:Y:S08]  /*2480*/  HMMA.16816.F32 R148, R8, R6.reuse, RZ ;  /* 0x000000060894723c */ /* 0x080ff000000018ff */
[----:B------:R-:W-:Y:S01]  /*2490*/  HMMA.16816.F32 R188, R12, R6, RZ ;  /* 0x000000060cbc723c */ /* 0x000fe200000018ff */
[----:B------:R-:W1:Y:S07]  /*24a0*/  LDSM.16.M88.4 R4, [R213+0x1000] ;  /* 0x00100000d504783b */ /* 0x000e6e0000000200 */
[----:B------:R-:W-:Y:S01]  /*24b0*/  HMMA.16816.F32 R104, R8, R48, RZ ;  /* 0x000000300868723c */ /* 0x000fe200000018ff */
[----:B------:R-:W-:-:S07]  /*24c0*/  DEPBAR.LE SB0, 0x0 ;  /* 0x000080000000791a */ /* 0x000fce0000000000 */
        /* <DEDUP_REMOVED lines=25> */
[----:B-1----:R-:W-:Y:S08]  /*2660*/  HMMA.16816.F32 R104, R4, R72, R104 ;  /* 0x000000480468723c */ /* 0x002ff00000001868 */
[----:B------:R-:W-:Y:S08]  /*2670*/  HMMA.16816.F32 R12, R12, R78, RZ ;  /* 0x0000004e0c0c723c */ /* 0x000ff000000018ff */
[C---:B------:R-:W-:Y:S03]  /*2680*/  HMMA.16816.F32 R76, R4.reuse, R80, R96 ;  /* 0x00000050044c723c */ /* 0x040fe60000001860 */
[----:B------:R-:W-:Y:S04]  /*2690*/  STL.64 [R1+0x10], R104 ;  /* 0x0000106801007387 */ /* 0x000fe80000100a00 */
[----:B------:R-:W-:Y:S01]  /*26a0*/  STL.64 [R1+0x18], R106 ;  /* 0x0000186a01007387 */ /* 0x000fe20000100a00 */
[C---:B------:R-:W-:Y:S08]  /*26b0*/  HMMA.16816.F32 R244, R4.reuse, R44, R152 ;  /* 0x0000002c04f4723c */ /* 0x040ff00000001898 */
[C---:B------:R-:W-:Y:S03]  /*26c0*/  HMMA.16816.F32 R216, R4.reuse, R40, R144 ;  /* 0x0000002804d8723c */ /* 0x040fe60000001890 */
[----:B------:R-:W-:Y:S04]  /*26d0*/  STL.64 [R1+0x20], R76 ;  /* 0x0000204c01007387 */ /* 0x000fe80000100a00 */
[----:B------:R1:W-:Y:S01]  /*26e0*/  STL.64 [R1+0x28], R78 ;  /* 0x0000284e01007387 */ /* 0x0003e20000100a00 */
        /* <DEDUP_REMOVED lines=12> */
[----:B------:R-:W-:-:S05]  /*27b0*/  IMAD.SHL.U32 R4, R221, 0x2, RZ ;  /* 0x00000002dd047824 */ /* 0x000fca00078e00ff */
[----:B------:R-:W-:Y:S02]  /*27c0*/  LOP3.LUT R22, R4, 0x6, RZ, 0xc0, !PT ;  /* 0x0000000604167812 */ /* 0x000fe400078ec0ff */
[----:B------:R-:W-:Y:S03]  /*27d0*/  HMMA.16816.F32 R136, R16, R40, R84 ;  /* 0x000000281088723c */ /* 0x000fe60000001854 */
[----:B------:R-:W-:-:S04]  /*27e0*/  IMAD R2, R160, 0x80, R22 ;  /* 0x00000080a0027824 */ /* 0x000fc800078e0216 */
[C---:B------:R-:W-:Y:S01]  /*27f0*/  VIADD R23, R2.reuse, 0x10 ;  /* 0x0000001002177836 */ /* 0x040fe20000000000 */
[----:B------:R-:W-:Y:S01]  /*2800*/  HMMA.16816.F32 R156, R16, R44, R156 ;  /* 0x0000002c109c723c */ /* 0x000fe2000000189c */
[C---:B------:R-:W-:Y:S02]  /*2810*/  VIADD R41, R2.reuse, 0x41 ;  /* 0x0000004102297836 */ /* 0x040fe40000000000 */
[C---:B------:R-:W-:Y:S02]  /*2820*/  VIADD R40, R2.reuse, 0x48 ;  /* 0x0000004802287836 */ /* 0x040fe40000000000 */
[----:B------:R-:W-:-:S03]  /*2830*/  VIADD R44, R2, 0x51 ;  /* 0x00000051022c7836 */ /* 0x000fc60000000000 */
[----:B-1----:R-:W-:Y:S01]  /*2840*/  HMMA.16816.F32 R76, R16, R46, R188 ;  /* 0x0000002e104c723c */ /* 0x002fe200000018bc */
[----:B------:R-:W-:-:S07]  /*2850*/  VIADD R46, R2, 0x58 ;  /* 0x00000058022e7836 */ /* 0x000fce0000000000 */
[----:B------:R-:W-:Y:S01]  /*2860*/  HMMA.16816.F32 R84, R16, R42, R180 ;  /* 0x0000002a1054723c */ /* 0x000fe200000018b4 */
[----:B------:R-:W-:Y:S01]  /*2870*/  IADD3 R43, PT, PT, R3, R93, R92 ;  /* 0x0000005d032b7210 */ /* 0x000fe20007ffe05c */
[----:B------:R-:W-:-:S03]  /*2880*/  VIADD R42, R2, 0x50 ;  /* 0x00000050022a7836 */ /* 0x000fc60000000000 */
[----:B------:R-:W-:-:S03]  /*2890*/  VIMNMX R7, PT, PT, R43, R92, PT ;  /* 0x0000005c2b077248 */ /* 0x000fc60003fe0100 */
[----:B------:R-:W-:Y:S01]  /*28a0*/  HMMA.16816.F32 R100, R16, R30, R168 ;  /* 0x0000001e1064723c */ /* 0x000fe200000018a8 */
[C---:B------:R-:W-:Y:S01]  /*28b0*/  VIADD R30, R2.reuse, 0x11 ;  /* 0x00000011021e7836 */ /* 0x040fe20000000000 */
[----:B------:R-:W-:Y:S01]  /*28c0*/  ISETP.GE.AND P2, PT, R23, R7, PT ;  /* 0x000000071700720c */ /* 0x000fe20003f46270 */
[----:B------:R-:W-:-:S03]  /*28d0*/  VIADD R31, R2, 0x29 ;  /* 0x00000029021f7836 */ /* 0x000fc60000000000 */
[-C--:B------:R-:W-:Y:S02]  /*28e0*/  ISETP.GE.AND P6, PT, R30, R7.reuse, PT ;  /* 0x000000071e00720c */ /* 0x080fe40003fc6270 */
[C---:B------:R-:W-:Y:S01]  /*28f0*/  HMMA.16816.F32 R120, R16.reuse, R24, R56 ;  /* 0x000000181078723c */ /* 0x040fe20000001838 */
[C---:B------:R-:W-:Y:S01]  /*2900*/  VIADD R25, R2.reuse, 0x8 ;  /* 0x0000000802197836 */ /* 0x040fe20000000000 */
[----:B------:R-:W-:Y:S01]  /*2910*/  FSEL R22, R137, -INF , !P6 ;  /* 0xff80000089167808 */ /* 0x000fe20007000000 */
[C---:B------:R-:W-:Y:S01]  /*2920*/  VIADD R24, R2.reuse, 0x9 ;  /* 0x0000000902187836 */ /* 0x040fe20000000000 */
[CC--:B------:R-:W-:Y:S01]  /*2930*/  ISETP.GE.AND P6, PT, R2.reuse, R7.reuse, PT ;  /* 0x000000070200720c */ /* 0x0c0fe20003fc6270 */
[C---:B------:R-:W-:Y:S01]  /*2940*/  VIADD R58, R2.reuse, 0x71 ;  /* 0x00000071023a7836 */ /* 0x040fe20000000000 */
[-C--:B------:R-:W-:Y:S02]  /*2950*/  ISETP.GE.AND P4, PT, R25, R7.reuse, PT ;  /* 0x000000071900720c */ /* 0x080fe40003f86270 */
[----:B------:R-:W-:Y:S01]  /*2960*/  HMMA.16816.F32 R108, R16, R26, R164 ;  /* 0x0000001a106c723c */ /* 0x000fe200000018a4 */
[----:B------:R-:W-:Y:S01]  /*2970*/  VIADD R26, R2, 0x1 ;  /* 0x00000001021a7836 */ /* 0x000fe20000000000 */
[----:B------:R-:W-:Y:S01]  /*2980*/  ISETP.GE.AND P3, PT, R24, R7, PT ;  /* 0x000000071800720c */ /* 0x000fe20003f66270 */
[----:B------:R-:W-:Y:S01]  /*2990*/  VIADD R27, R2, 0x20 ;  /* 0x00000020021b7836 */ /* 0x000fe20000000000 */
[----:B------:R-:W-:-:S02]  /*29a0*/  FSEL R21, R136, -INF , !P2 ;  /* 0xff80000088157808 */ /* 0x000fc40005000000 */
[-C--:B------:R-:W-:Y:S02]  /*29b0*/  ISETP.GE.AND P0, PT, R26, R7.reuse, PT ;  /* 0x000000071a00720c */ /* 0x080fe40003f06270 */
[----:B------:R-:W-:Y:S01]  /*29c0*/  HMMA.16816.F32 R132, R16, R36, R68 ;  /* 0x000000241084723c */ /* 0x000fe20000001844 */
[----:B------:R-:W-:Y:S01]  /*29d0*/  FSEL R20, R77, -INF , !P3 ;  /* 0xff8000004d147808 */ /* 0x000fe20005800000 */
[C---:B------:R-:W-:Y:S01]  /*29e0*/  VIADD R37, R2.reuse, 0x39 ;  /* 0x0000003902257836 */ /* 0x040fe20000000000 */
[----:B------:R-:W-:Y:S01]  /*29f0*/  ISETP.GE.AND P2, PT, R31, R7, PT ;  /* 0x000000071f00720c */ /* 0x000fe20003f46270 */
[----:B------:R-:W-:-:S04]  /*2a00*/  VIADD R36, R2, 0x40 ;  /* 0x0000004002247836 */ /* 0x000fc80000000000 */
[----:B------:R-:W-:Y:S01]  /*2a10*/  HMMA.16816.F32 R88, R16, R38, R176 ;  /* 0x000000261058723c */ /* 0x000fe200000018b0 */
[C---:B------:R-:W-:Y:S02]  /*2a20*/  VIADD R38, R2.reuse, 0x38 ;  /* 0x0000003802267836 */ /* 0x040fe40000000000 */
[----:B------:R-:W-:-:S05]  /*2a30*/  VIADD R39, R2, 0x49 ;  /* 0x0000004902277836 */ /* 0x000fca0000000000 */
[C---:B------:R-:W-:Y:S01]  /*2a40*/  HMMA.16816.F32 R124, R16.reuse, R28, R60 ;  /* 0x0000001c107c723c */ /* 0x040fe2000000183c */
[C---:B------:R-:W-:Y:S02]  /*2a50*/  VIADD R29, R2.reuse, 0x18 ;  /* 0x00000018021d7836 */ /* 0x040fe40000000000 */
[C---:B------:R-:W-:Y:S02]  /*2a60*/  VIADD R28, R2.reuse, 0x19 ;  /* 0x00000019021c7836 */ /* 0x040fe40000000000 */
[----:B------:R-:W-:Y:S01]  /*2a70*/  VIADD R63, R2, 0x78 ;  /* 0x00000078023f7836 */ /* 0x000fe20000000000 */
[-C--:B------:R-:W-:Y:S02]  /*2a80*/  ISETP.GE.AND P1, PT, R29, R7.reuse, PT ;  /* 0x000000071d00720c */ /* 0x080fe40003f26270 */
[----:B------:R-:W-:Y:S01]  /*2a90*/  HMMA.16816.F32 R112, R16, R80, R8 ;  /* 0x000000501070723c */ /* 0x000fe20000001808 */
[----:B------:R-:W-:Y:S02]  /*2aa0*/  ISETP.GE.AND P5, PT, R28, R7, PT ;  /* 0x000000071c00720c */ /* 0x000fe40003fa6270 */
[----:B------:R-:W-:-:S02]  /*2ab0*/  FSEL R45, R84, -INF , !P1 ;  /* 0xff800000542d7808 */ /* 0x000fc40004800000 */
[----:B------:R-:W-:Y:S02]  /*2ac0*/  FSEL R47, R85, -INF , !P5 ;  /* 0xff800000552f7808 */ /* 0x000fe40006800000 */
[----:B------:R-:W-:Y:S01]  /*2ad0*/  FSEL R61, R89, -INF , !P2 ;  /* 0xff800000593d7808 */ /* 0x000fe20005000000 */
[C---:B------:R-:W-:Y:S01]  /*2ae0*/  HMMA.16816.F32 R128, R16.reuse, R32, R64 ;  /* 0x000000201080723c */ /* 0x040fe20000001840 */
[C---:B------:R-:W-:Y:S01]  /*2af0*/  VIADD R33, R2.reuse, 0x21 ;  /* 0x0000002102217836 */ /* 0x040fe20000000000 */
[-C--:B------:R-:W-:Y:S01]  /*2b00*/  ISETP.GE.AND P5, PT, R37, R7.reuse, PT ;  /* 0x000000072500720c */ /* 0x080fe20003fa6270 */
[----:B------:R-:W-:Y:S01]  /*2b10*/  VIADD R32, R2, 0x28 ;  /* 0x0000002802207836 */ /* 0x000fe20000000000 */
[----:B------:R-:W-:Y:S01]  /*2b20*/  BAR.SYNC.DEFER_BLOCKING 0x0 ;  /* 0x0000000000007b1d */ /* 0x000fe20000010000 */
[-C--:B------:R-:W-:Y:S01]  /*2b30*/  ISETP.GE.AND P2, PT, R40, R7.reuse, PT ;  /* 0x000000072800720c */ /* 0x080fe20003f46270 */
[----:B------:R-:W-:Y:S02]  /*2b40*/  VIADD R66, R2, 0x79 ;  /* 0x0000007902427836 */ /* 0x000fe40000000000 */
[C---:B------:R-:W-:Y:S01]  /*2b50*/  HMMA.16816.F32 R116, R16.reuse, R72, R52 ;  /* 0x000000481074723c */ /* 0x040fe20000001834 */
[-C--:B------:R-:W-:Y:S01]  /*2b60*/  ISETP.GE.AND P3, PT, R32, R7.reuse, PT ;  /* 0x000000072000720c */ /* 0x080fe20003f66270 */
[----:B------:R-:W-:Y:S01]  /*2b70*/  VIADD R52, R2, 0x68 ;  /* 0x0000006802347836 */ /* 0x000fe20000000000 */
[----:B------:R-:W-:Y:S01]  /*2b80*/  FSEL R68, R100, -INF , !P2 ;  /* 0xff80000064447808 */ /* 0x000fe20005000000 */
[----:B------:R-:W-:Y:S01]  /*2b90*/  VIADD R53, R2, 0x69 ;  /* 0x0000006902357836 */ /* 0x000fe20000000000 */
[----:B------:R-:W-:Y:S01]  /*2ba0*/  FSEL R57, R88, -INF , !P3 ;  /* 0xff80000058397808 */ /* 0x000fe20005800000 */
[C---:B------:R-:W-:Y:S01]  /*2bb0*/  VIADD R55, R2.reuse, 0x70 ;  /* 0x0000007002377836 */ /* 0x040fe20000000000 */
[----:B------:R-:W-:Y:S01]  /*2bc0*/  ISETP.GE.AND P3, PT, R41, R7, PT ;  /* 0x000000072900720c */ /* 0x000fe20003f66270 */
[----:B------:R-:W-:Y:S01]  /*2bd0*/  HMMA.16816.F32 R96, R16, R34, R172 ;  /* 0x000000221060723c */ /* 0x000fe200000018ac */
[----:B------:R-:W-:-:S02]  /*2be0*/  VIADD R35, R2, 0x30 ;  /* 0x0000003002237836 */ /* 0x000fc40000000000 */
[C---:B------:R-:W-:Y:S01]  /*2bf0*/  VIADD R34, R2.reuse, 0x31 ;  /* 0x0000003102227836 */ /* 0x040fe20000000000 */
[----:B------:R-:W-:Y:S02]  /*2c00*/  FSEL R69, R125, -INF , !P3 ;  /* 0xff8000007d457808 */ /* 0x000fe40005800000 */
[-C--:B------:R-:W-:Y:S02]  /*2c10*/  ISETP.GE.AND P1, PT, R35, R7.reuse, PT ;  /* 0x000000072300720c */ /* 0x080fe40003f26270 */
[----:B------:R-:W-:Y:S01]  /*2c20*/  HMMA.16816.F32 R104, R16, R74, R48 ;  /* 0x0000004a1068723c */ /* 0x000fe20000001830 */
[----:B------:R-:W-:Y:S01]  /*2c30*/  VIADD R48, R2, 0x59 ;  /* 0x0000005902307836 */ /* 0x000fe20000000000 */
[----:B------:R-:W-:Y:S01]  /*2c40*/  FSEL R60, R128, -INF , !P1 ;  /* 0xff800000803c7808 */ /* 0x000fe20004800000 */
[C---:B------:R-:W-:Y:S01]  /*2c50*/  VIADD R49, R2.reuse, 0x60 ;  /* 0x0000006002317836 */ /* 0x040fe20000000000 */
[----:B------:R-:W-:Y:S01]  /*2c60*/  ISETP.GE.AND P1, PT, R39, R7, PT ;  /* 0x000000072700720c */ /* 0x000fe20003f26270 */
[----:B------:R-:W-:-:S03]  /*2c70*/  VIADD R50, R2, 0x61 ;  /* 0x0000006102327836 */ /* 0x000fc60000000000 */
[----:B------:R-:W-:Y:S01]  /*2c80*/  HMMA.16816.F32 R80, R16, R82, R12 ;  /* 0x000000521050723c */ /* 0x000fe2000000180c */
[----:B------:R-:W-:Y:S02]  /*2c90*/  FSEL R18, R157, -INF , !P0 ;  /* 0xff8000009d127808 */ /* 0x000fe40004000000 */
[----:B------:R-:W-:Y:S02]  /*2ca0*/  FSEL R19, R76, -INF , !P4 ;  /* 0xff8000004c137808 */ /* 0x000fe40006000000 */
[----:B------:R-:W-:Y:S02]  /*2cb0*/  FSEL R17, R156, -INF , !P6 ;  /* 0xff8000009c117808 */ /* 0x000fe40007000000 */
[-C--:B------:R-:W-:Y:S02]  /*2cc0*/  ISETP.GE.AND P0, PT, R27, R7.reuse, PT ;  /* 0x000000071b00720c */ /* 0x080fe40003f06270 */
[----:B------:R-:W-:Y:S02]  /*2cd0*/  FMNMX3.FTZ R3, R17, R18, R19, !PT ;  /* 0x0000001211037276 */ /* 0x000fe40007810013 */
[----:B------:R-:W-:-:S02]  /*2ce0*/  ISETP.GE.AND P4, PT, R33, R7, PT ;  /* 0x000000072100720c */ /* 0x000fc40003f86270 */
[----:B------:R-:W-:Y:S02]  /*2cf0*/  FMNMX3.FTZ R3, R3, R20, R21, !PT ;  /* 0x0000001403037276 */ /* 0x000fe40007810015 */
[----:B------:R-:W-:Y:S02]  /*2d00*/  FSEL R51, R132, -INF , !P0 ;  /* 0xff80000084337808 */ /* 0x000fe40004000000 */
[----:B------:R-:W-:Y:S02]  /*2d10*/  FMNMX3.FTZ R3, R3, R22, R45, !PT ;  /* 0x0000001603037276 */ /* 0x000fe4000781002d */
[----:B------:R-:W-:Y:S02]  /*2d20*/  FSEL R54, R133, -INF , !P4 ;  /* 0xff80000085367808 */ /* 0x000fe40006000000 */
[----:B------:R-:W-:Y:S02]  /*2d30*/  FMNMX3.FTZ R3, R3, R47, R51, !PT ;  /* 0x0000002f03037276 */ /* 0x000fe40007810033 */
[----:B------:R-:W-:-:S02]  /*2d40*/  ISETP.GE.AND P0, PT, R34, R7, PT ;  /* 0x000000072200720c */ /* 0x000fc40003f06270 */
[-C--:B------:R-:W-:Y:S02]  /*2d50*/  ISETP.GE.AND P6, PT, R38, R7.reuse, PT ;  /* 0x000000072600720c */ /* 0x080fe40003fc6270 */
[----:B------:R-:W-:Y:S02]  /*2d60*/  FMNMX3.FTZ R3, R3, R54, R57, !PT ;  /* 0x0000003603037276 */ /* 0x000fe40007810039 */
[----:B------:R-:W-:Y:S02]  /*2d70*/  ISETP.GE.AND P4, PT, R36, R7, PT ;  /* 0x000000072400720c */ /* 0x000fe40003f86270 */
[----:B------:R-:W-:Y:S02]  /*2d80*/  FSEL R65, R129, -INF , !P0 ;  /* 0xff80000081417808 */ /* 0x000fe40004000000 */
[----:B------:R-:W-:Y:S02]  /*2d90*/  FSEL R64, R96, -INF , !P6 ;  /* 0xff80000060407808 */ /* 0x000fe40007000000 */
[----:B------:R-:W-:-:S02]  /*2da0*/  FMNMX3.FTZ R3, R3, R61, R60, !PT ;  /* 0x0000003d03037276 */ /* 0x000fc4000781003c */
[----:B------:R-:W-:Y:S02]  /*2db0*/  FSEL R67, R97, -INF , !P5 ;  /* 0xff80000061437808 */ /* 0x000fe40006800000 */
[----:B------:R-:W-:Y:S02]  /*2dc0*/  FSEL R70, R124, -INF , !P4 ;  /* 0xff8000007c467808 */ /* 0x000fe40006000000 */
[----:B------:R-:W-:Y:S02]  /*2dd0*/  FMNMX3.FTZ R3, R3, R65, R64, !PT ;  /* 0x0000004103037276 */ /* 0x000fe40007810040 */
[----:B------:R-:W-:Y:S02]  /*2de0*/  ISETP.GE.AND P0, PT, R42, R7, PT ;  /* 0x000000072a00720c */ /* 0x000fe40003f06270 */
        /* <DEDUP_REMOVED lines=21> */
[----:B------:R-:W-:Y:S02]  /*2f40*/  ISETP.NE.AND P6, PT, R252, 0x1, PT ;  /* 0x00000001fc00780c */ /* 0x000fe40003fc5270 */
        /* <DEDUP_REMOVED lines=9> */
[----:B------:R-:W-:-:S02]  /*2fe0*/  FSEL R128, R81, -INF , !P0 ;  /* 0xff80000051807808 */ /* 0x000fc40004000000 */
[----:B------:R-:W-:-:S04]  /*2ff0*/  FMNMX3.FTZ R3, R3, R132, R129, !PT ;  /* 0x0000008403037276 */ /* 0x000fc80007810081 */
[----:B------:R-:W-:Y:S01]  /*3000*/  FMNMX.FTZ R15, R128, R3, !PT ;  /* 0x00000003800f7209 */ /* 0x000fe20007810000 */
[----:B------:R-:W-:Y:S06]  /*3010*/  @!P6 BRA `(.L_x_320) ;  /* 0x00000000006ce947 */ /* 0x000fec0003800000 */
[----:B------:R-:W-:Y:S01]  /*3020*/  VIADD R3, R252, 0xfffffffe ;  /* 0xfffffffefc037836 */ /* 0x000fe20000000000 */
[C---:B------:R-:W-:Y:S01]  /*3030*/  SHF.L.U64.HI R8, R184.reuse, 0x5, R185 ;  /* 0x00000005b8087819 */ /* 0x040fe200000102b9 */
[----:B------:R-:W-:Y:S02]  /*3040*/  IMAD.SHL.U32 R6, R184, 0x20, RZ ;  /* 0x00000020b8067824 */ /* 0x000fe400078e00ff */
[----:B------:R-:W-:-:S04]  /*3050*/  IMAD.WIDE.U32 R4, R3, R184, RZ ;  /* 0x000000b803047225 */ /* 0x000fc800078e00ff */
[----:B------:R-:W-:Y:S01]  /*3060*/  IMAD R5, R3, R185, R5 ;  /* 0x000000b903057224 */ /* 0x000fe200078e0205 */
[CC--:B------:R-:W-:Y:S02]  /*3070*/  LEA R3, P0, R4.reuse, R6.reuse, 0x7 ;  /* 0x0000000604037211 */ /* 0x0c0fe400078038ff */
[C---:B------:R-:W-:Y:S02]  /*3080*/  LEA R12, P2, R4.reuse, R95, 0x8 ;  /* 0x0000005f040c7211 */ /* 0x040fe400078440ff */
[C---:B------:R-:W-:Y:S02]  /*3090*/  IADD3 R9, P1, PT, R3.reuse, R6, RZ ;  /* 0x0000000603097210 */ /* 0x040fe40007f3e0ff */
        /* <DEDUP_REMOVED lines=10> */
[-C--:B------:R-:W-:Y:S02]  /*3140*/  LEA R8, P1, R9, R95.reuse, 0x1 ;  /* 0x0000005f09087211 */ /* 0x080fe400078208ff */
[C---:B------:R-:W-:Y:S02]  /*3150*/  LEA R4, P0, R14.reuse, R95, 0x1 ;  /* 0x0000005f0e047211 */ /* 0x040fe400078008ff */
[-C--:B------:R-:W-:Y:S02]  /*3160*/  LEA.HI.X R11, R3, R94.reuse, R6, 0x1, P2 ;  /* 0x0000005e030b7211 */ /* 0x080fe400010f0c06 */
[-C--:B------:R-:W-:Y:S02]  /*3170*/  LEA.HI.X R9, R9, R94.reuse, R5, 0x1, P1 ;  /* 0x0000005e09097211 */ /* 0x080fe400008f0c05 */
[----:B------:R-:W-:Y:S01]  /*3180*/  LEA.HI.X R5, R14, R94, R16, 0x1, P0 ;  /* 0x0000005e0e057211 */ /* 0x000fe200000f0c10 */
[----:B------:R1:W-:Y:S04]  /*3190*/  LDGSTS.E.BYPASS.LTC128B.128 [R220+0x2800], desc[UR16][R10.64] ;  /* 0x028000000adc7fae */ /* 0x0003e8000b981a10 */
[----:B------:R1:W-:Y:S04]  /*31a0*/  LDGSTS.E.BYPASS.LTC128B.128 [R220+0x3000], desc[UR16][R8.64] ;  /* 0x0300000008dc7fae */ /* 0x0003e8000b981a10 */
[----:B------:R1:W-:Y:S04]  /*31b0*/  LDGSTS.E.BYPASS.LTC128B.128 [R220+0x3800], desc[UR16][R4.64] ;  /* 0x0380000004dc7fae */ /* 0x0003e8000b981a10 */
[----:B------:R-:W0:Y:S02]  /*31c0*/  LDGDEPBAR ;  /* 0x00000000000079af */ /* 0x000e240000000000 */
.L_x_320:
[----:B------:R-:W2:Y:S04]  /*31d0*/  LDL.LU R176, [R1+0x24] ;  /* 0x0000240001b07983 */ /* 0x000ea80000300800 */
[----:B------:R-:W3:Y:S01]  /*31e0*/  SHFL.BFLY PT, R3, R15, 0x2, 0x1f ;  /* 0x0c401f000f037f89 */ /* 0x000ee200000e0000 */
[----:B-1----:R-:W-:Y:S01]  /*31f0*/  VIADDMNMX R8, R43, 0x8, R92, PT ;  /* 0x000000082b087846 */ /* 0x002fe2000380015c */
[----:B------:R-:W1:Y:S02]  /*3200*/  LDCU UR6, c[0x0][0x45c] ;  /* 0x00008b80ff0677ac */ /* 0x000e640008000800 */
[----:B------:R-:W4:Y:S01]  /*3210*/  LDL.LU R175, [R1+0x28] ;  /* 0x0000280001af7983 */ /* 0x000f220000300800 */
[----:B------:R-:W-:-:S03]  /*3220*/  UIADD3 UR5, UPT, UPT, UR19, -0x4498517b, URZ ;  /* 0xbb67ae8513057890 */ /* 0x000fc6000fffe0ff */
[----:B------:R-:W5:Y:S01]  /*3230*/  LDL.LU R116, [R1+0x1c] ;  /* 0x00001c0001747983 */ /* 0x000f620000300800 */
[----:B------:R-:W-:Y:S02]  /*3240*/  UIADD3 UR9, UPT, UPT, UR18, -0x61c88647, URZ ;  /* 0x9e3779b912097890 */ /* 0x000fe4000fffe0ff */
[----:B------:R-:W-:Y:S01]  /*3250*/  UIADD3 UR8, UPT, UPT, UR18, 0x3c6ef372, URZ ;  /* 0x3c6ef37212087890 */ /* 0x000fe2000fffe0ff */
[----:B------:R-:W2:Y:S01]  /*3260*/  LDL.LU R113, [R1+0x18] ;  /* 0x0000180001717983 */ /* 0x000ea20000300800 */
[----:B------:R-:W-:Y:S02]  /*3270*/  UIADD3 UR7, UPT, UPT, UR19, 0x76cf5d0a, URZ ;  /* 0x76cf5d0a13077890 */ /* 0x000fe4000fffe0ff */
[----:B------:R-:W-:Y:S01]  /*3280*/  UIADD3 UR11, UPT, UPT, UR19, -0x126145ec, URZ ;  /* 0xed9eba14130b7890 */ /* 0x000fe2000fffe0ff */
[----:B------:R-:W4:Y:S01]  /*3290*/  LDL.LU R174, [R1+0x2c] ;  /* 0x00002c0001ae7983 */ /* 0x000f220000300800 */
[----:B------:R-:W1:Y:S03]  /*32a0*/  LDCU UR10, c[0x0][0x4f8] ;  /* 0x00009f00ff0a77ac */ /* 0x000e660008000800 */
[----:B------:R-:W4:Y:S04]  /*32b0*/  LDL.LU R81, [R1+0x20] ;  /* 0x0000200001517983 */ /* 0x000f280000300800 */
[----:B------:R-:W4:Y:S04]  /*32c0*/  LDL.LU R84, [R1+0x14] ;  /* 0x0000140001547983 */ /* 0x000f280000300800 */
[----:B------:R-:W5:Y:S01]  /*32d0*/  LDL.LU R108, [R1+0x10] ;  /* 0x00001000016c7983 */ /* 0x000f620000300800 */
[----:B---3--:R-:W-:Y:S01]  /*32e0*/  FMNMX.FTZ R3, R15, R3, !PT ;  /* 0x000000030f037209 */ /* 0x008fe20007810000 */
[----:B------:R-:W-:Y:S01]  /*32f0*/  IMAD.IADD R208, R208, 0x1, R161 ;  /* 0x00000001d0d07824 */ /* 0x000fe200078e02a1 */
[----:B------:R-:W-:-:S02]  /*3300*/  ISETP.GE.AND P0, PT, R26, R8, PT ;  /* 0x000000081a00720c */ /* 0x000fc40003f06270 */
[-C--:B------:R-:W-:Y:S01]  /*3310*/  ISETP.GE.AND P1, PT, R2, R8.reuse, PT ;  /* 0x000000080200720c */ /* 0x080fe20003f26270 */
[----:B------:R-:W3:Y:S01]  /*3320*/  SHFL.BFLY PT, R4, R3, 0x1, 0x1f ;  /* 0x0c201f0003047f89 */ /* 0x000ee200000e0000 */
[----:B------:R-:W-:Y:S01]  /*3330*/  FSEL R12, R159, -INF , !P0 ;  /* 0xff8000009f0c7808 */ /* 0x000fe20004000000 */
[----:B-1----:R-:W-:Y:S01]  /*3340*/  ULOP3.LUT UR10, UR10, 0xff, URZ, 0xc0, !UPT ;  /* 0x000000ff0a0a7892 */ /* 0x002fe2000f8ec0ff */
[-C--:B------:R-:W-:Y:S02]  /*3350*/  ISETP.GE.AND P0, PT, R33, R8.reuse, PT ;  /* 0x000000082100720c */ /* 0x080fe40003f06270 */
[-C--:B------:R-:W-:Y:S02]  /*3360*/  ISETP.GE.AND P3, PT, R23, R8.reuse, PT ;  /* 0x000000081700720c */ /* 0x080fe40003f66270 */
[----:B------:R-:W-:Y:S02]  /*3370*/  FSEL R62, R135, -INF , !P0 ;  /* 0xff800000873e7808 */ /* 0x000fe40004000000 */
[----:B------:R-:W-:-:S02]  /*3380*/  ISETP.GE.AND P0, PT, R41, R8, PT ;  /* 0x000000082900720c */ /* 0x000fc40003f06270 */
[----:B------:R-:W-:Y:S02]  /*3390*/  FSEL R11, R158, -INF , !P1 ;  /* 0xff8000009e0b7808 */ /* 0x000fe40004800000 */
[-C--:B------:R-:W-:Y:S02]  /*33a0*/  ISETP.GE.AND P1, PT, R27, R8.reuse, PT ;  /* 0x000000081b00720c */ /* 0x080fe40003f26270 */
[----:B------:R-:W-:Y:S02]  /*33b0*/  FSEL R95, R127, -INF , !P0 ;  /* 0xff8000007f5f7808 */ /* 0x000fe40004000000 */
[-C--:B------:R-:W-:Y:S02]  /*33c0*/  ISETP.GE.AND P2, PT, R30, R8.reuse, PT ;  /* 0x000000081e00720c */ /* 0x080fe40003f46270 */
[----:B------:R-:W-:Y:S02]  /*33d0*/  FSEL R15, R138, -INF , !P3 ;  /* 0xff8000008a0f7808 */ /* 0x000fe40005800000 */
[----:B------:R-:W-:-:S02]  /*33e0*/  ISETP.GE.AND P3, PT, R35, R8, PT ;  /* 0x000000082300720c */ /* 0x000fc40003f66270 */
[----:B------:R-:W-:Y:S02]  /*33f0*/  FSEL R56, R134, -INF , !P1 ;  /* 0xff80000086387808 */ /* 0x000fe40004800000 */
[----:B---3--:R-:W-:Y:S02]  /*3400*/  FMNMX.FTZ R140, R3, R4, !PT ;  /* 0x00000004038c7209 */ /* 0x008fe40007810000 */
[----:B------:R-:W-:Y:S02]  /*3410*/  FSEL R16, R139, -INF , !P2 ;  /* 0xff8000008b107808 */ /* 0x000fe40005000000 */
[C---:B------:R-:W-:Y:S01]  /*3420*/  FSETP.NEU.FTZ.AND P0, PT, R140.reuse, -INF , PT ;  /* 0xff8000008c00780b */ /* 0x040fe20003f1d000 */
[----:B------:R-:W-:Y:S01]  /*3430*/  FMUL.FTZ R3, R140, UR6 ;  /* 0x000000068c037c20 */ /* 0x000fe20008410000 */
[-C--:B------:R-:W-:Y:S02]  /*3440*/  ISETP.GE.AND P1, PT, R36, R8.reuse, PT ;  /* 0x000000082400720c */ /* 0x080fe40003f26270 */
[----:B------:R-:W-:-:S02]  /*3450*/  ISETP.GE.AND P2, PT, R34, R8, PT ;  /* 0x000000082200720c */ /* 0x000fc40003f46270 */
[----:B------:R-:W-:Y:S02]  /*3460*/  FSEL R6, R3, RZ, P0 ;  /* 0x000000ff03067208 */ /* 0x000fe40000000000 */
[----:B------:R-:W-:Y:S02]  /*3470*/  FSEL R74, R130, -INF , !P3 ;  /* 0xff800000824a7808 */ /* 0x000fe40005800000 */
[-C--:B------:R-:W-:Y:S01]  /*3480*/  ISETP.GE.AND P3, PT, R44, R8.reuse, PT ;  /* 0x000000082c00720c */ /* 0x080fe20003f66270 */
[--C-:B------:R-:W-:Y:S01]  /*3490*/  FFMA.FTZ R3, R17, UR6, -R6.reuse ;  /* 0x0000000611037c23 */ /* 0x100fe20008010806 */
[----:B------:R-:W-:Y:S01]  /*34a0*/  FSEL R80, R126, -INF , !P1 ;  /* 0xff8000007e507808 */ /* 0x000fe20004800000 */
[--C-:B------:R-:W-:Y:S01]  /*34b0*/  FFMA.FTZ R4, R19, UR6, -R6.reuse ;  /* 0x0000000613047c23 */ /* 0x100fe20008010806 */
[----:B------:R-:W-:Y:S01]  /*34c0*/  FSEL R76, R131, -INF , !P2 ;  /* 0xff800000834c7808 */ /* 0x000fe20005000000 */
[----:B------:R1:W-:Y:S01]  /*34d0*/  MUFU.EX2 R147, R3 ;  /* 0x0000000300937308 */ /* 0x0003e20000000800 */
[-C--:B------:R-:W-:Y:S01]  /*34e0*/  ISETP.GE.AND P1, PT, R50, R8.reuse, PT ;  /* 0x000000083200720c */ /* 0x080fe20003f26270 */
[----:B------:R-:W-:Y:S01]  /*34f0*/  FFMA.FTZ R214, R128, UR6, -R6 ;  /* 0x0000000680d67c23 */ /* 0x000fe20008010806 */
[----:B------:R-:W-:-:S02]  /*3500*/  ISETP.GE.AND P2, PT, R49, R8, PT ;  /* 0x000000083100720c */ /* 0x000fc40003f46270 */
[----:B------:R-:W-:Y:S02]  /*3510*/  FSEL R101, R123, -INF , !P3 ;  /* 0xff8000007b657808 */ /* 0x000fe40005800000 */
[-C--:B------:R-:W-:Y:S01]  /*3520*/  ISETP.GE.AND P3, PT, R25, R8.reuse, PT ;  /* 0x000000081900720c */ /* 0x080fe20003f66270 */
[----:B------:R3:W-:Y:S01]  /*3530*/  MUFU.EX2 R135, R4 ;  /* 0x0000000400877308 */ /* 0x0007e20000000800 */
        /* <DEDUP_REMOVED lines=8> */
[-C--:B------:R-:W-:Y:S02]  /*35c0*/  ISETP.GE.AND P0, PT, R58, R8.reuse, PT ;  /* 0x000000083a00720c */ /* 0x080fe40003f06270 */
[----:B------:R-:W-:Y:S01]  /*35d0*/  FSEL R123, R114, -INF , !P1 ;  /* 0xff800000727b7808 */ /* 0x000fe20004800000 */
[----:B---3--:R-:W-:Y:S01]  /*35e0*/  FFMA.FTZ R4, R20, UR6, -R6 ;  /* 0x0000000614047c23 */ /* 0x008fe20008010806 */
[----:B------:R-:W-:Y:S02]  /*35f0*/  FSEL R10, R79, -INF , !P2 ;  /* 0xff8000004f0a7808 */ /* 0x000fe40005000000 */
[----:B------:R-:W-:Y:S01]  /*3600*/  ISETP.GE.AND P1, PT, R29, R8, PT ;  /* 0x000000081d00720c */ /* 0x000fe20003f26270 */
[----:B------:R3:W-:Y:S01]  /*3610*/  MUFU.EX2 R127, R4 ;  /* 0x00000004007f7308 */ /* 0x0007e20000000800 */
[----:B------:R-:W-:-:S02]  /*3620*/  FSEL R100, R122, -INF , !P4 ;  /* 0xff8000007a647808 */ /* 0x000fc40006000000 */
[----:B------:R-:W-:Y:S02]  /*3630*/  FSEL R122, R115, -INF , !P0 ;  /* 0xff800000737a7808 */ /* 0x000fe40004000000 */
[----:B------:R-:W-:Y:S02]  /*3640*/  ISETP.GE.AND P0, PT, R28, R8, PT ;  /* 0x000000081c00720c */ /* 0x000fe40003f06270 */
[----:B------:R-:W-:Y:S02]  /*3650*/  FSEL R13, R86, -INF , !P1 ;  /* 0xff800000560d7808 */ /* 0x000fe40004800000 */
[----:B-1----:R-:W-:Y:S02]  /*3660*/  FMNMX3.FTZ R3, R11, R12, R9, !PT ;  /* 0x0000000c0b037276 */ /* 0x002fe40007810009 */
[----:B------:R-:W-:Y:S02]  /*3670*/  FSEL R14, R87, -INF , !P0 ;  /* 0xff800000570e7808 */ /* 0x000fe40004000000 */
[----:B------:R-:W-:-:S02]  /*3680*/  FMNMX3.FTZ R3, R3, R10, R15, !PT ;  /* 0x0000000a03037276 */ /* 0x000fc4000781000f */
[----:B------:R-:W-:Y:S02]  /*3690*/  ISETP.GE.AND P1, PT, R32, R8, PT ;  /* 0x000000082000720c */ /* 0x000fe40003f26270 */
[----:B------:R-:W-:Y:S01]  /*36a0*/  FMNMX3.FTZ R3, R3, R16, R13, !PT ;  /* 0x0000001003037276 */ /* 0x000fe2000781000d */
[----:B---3--:R-:W-:Y:S01]  /*36b0*/  FFMA.FTZ R4, R21, UR6, -R6 ;  /* 0x0000000615047c23 */ /* 0x008fe20008010806 */
[----:B------:R-:W-:Y:S02]  /*36c0*/  ISETP.GE.AND P0, PT, R31, R8, PT ;  /* 0x000000081f00720c */ /* 0x000fe40003f06270 */
[----:B------:R-:W-:Y:S01]  /*36d0*/  FSEL R18, R90, -INF , !P1 ;  /* 0xff8000005a127808 */ /* 0x000fe20004800000 */
[----:B------:R1:W-:Y:S01]  /*36e0*/  MUFU.EX2 R146, R4 ;  /* 0x0000000400927308 */ /* 0x0003e20000000800 */
[----:B------:R-:W-:Y:S02]  /*36f0*/  FMNMX3.FTZ R3, R3, R14, R56, !PT ;  /* 0x0000000e03037276 */ /* 0x000fe40007810038 */
[----:B------:R-:W-:-:S02]  /*3700*/  FSEL R19, R91, -INF , !P0 ;  /* 0xff8000005b137808 */ /* 0x000fc40004000000 */
[----:B------:R-:W-:Y:S02]  /*3710*/  ISETP.GE.AND P1, PT, R38, R8, PT ;  /* 0x000000082600720c */ /* 0x000fe40003f26270 */
[----:B------:R-:W-:Y:S02]  /*3720*/  FMNMX3.FTZ R3, R3, R62, R18, !PT ;  /* 0x0000003e03037276 */ /* 0x000fe40007810012 */
[----:B------:R-:W-:Y:S02]  /*3730*/  ISETP.GE.AND P0, PT, R37, R8, PT ;  /* 0x000000082500720c */ /* 0x000fe40003f06270 */
[----:B------:R-:W-:Y:S02]  /*3740*/  FSEL R59, R98, -INF , !P1 ;  /* 0xff800000623b7808 */ /* 0x000fe40004800000 */
[----:B------:R-:W-:Y:S02]  /*3750*/  FMNMX3.FTZ R3, R3, R19, R74, !PT ;  /* 0x0000001303037276 */ /* 0x000fe4000781004a */
[----:B------:R-:W-:-:S02]  /*3760*/  FSEL R20, R99, -INF , !P0 ;  /* 0xff80000063147808 */ /* 0x000fc40004000000 */
[----:B------:R-:W-:Y:S01]  /*3770*/  ISETP.GE.AND P1, PT, R40, R8, PT ;  /* 0x000000082800720c */ /* 0x000fe20003f26270 */
[----:B-1----:R-:W-:Y:S01]  /*3780*/  FFMA.FTZ R4, R22, UR6, -R6 ;  /* 0x0000000616047c23 */ /* 0x002fe20008010806 */
[----:B------:R-:W-:Y:S02]  /*3790*/  FMNMX3.FTZ R3, R3, R76, R59, !PT ;  /* 0x0000004c03037276 */ /* 0x000fe4000781003b */
[----:B------:R-:W-:Y:S01]  /*37a0*/  ISETP.GE.AND P0, PT, R39, R8, PT ;  /* 0x000000082700720c */ /* 0x000fe20003f06270 */
[----:B------:R1:W-:Y:S01]  /*37b0*/  MUFU.EX2 R131, R4 ;  /* 0x0000000400837308 */ /* 0x0003e20000000800 */
[----:B------:R-:W-:Y:S02]  /*37c0*/  FSEL R75, R102, -INF , !P1 ;  /* 0xff800000664b7808 */ /* 0x000fe40004800000 */
[----:B------:R-:W-:Y:S02]  /*37d0*/  FMNMX3.FTZ R3, R3, R20, R80, !PT ;  /* 0x0000001403037276 */ /* 0x000fe40007810050 */
[----:B------:R-:W-:-:S02]  /*37e0*/  FSEL R77, R103, -INF , !P0 ;  /* 0xff800000674d7808 */ /* 0x000fc40004000000 */
[-C--:B------:R-:W-:Y:S02]  /*37f0*/  ISETP.GE.AND P1, PT, R46, R8.reuse, PT ;  /* 0x000000082e00720c */ /* 0x080fe40003f26270 */
[----:B------:R-:W-:Y:S02]  /*3800*/  FMNMX3.FTZ R3, R3, R95, R75, !PT ;  /* 0x0000005f03037276 */ /* 0x000fe4000781004b */
[-C--:B------:R-:W-:Y:S02]  /*3810*/  ISETP.GE.AND P0, PT, R48, R8.reuse, PT ;  /* 0x000000083000720c */ /* 0x080fe40003f06270 */
[----:B------:R-:W-:Y:S02]  /*3820*/  FSEL R121, R110, -INF , !P1 ;  /* 0xff8000006e797808 */ /* 0x000fe40004800000 */
[----:B------:R-:W-:Y:S02]  /*3830*/  FMNMX3.FTZ R3, R3, R77, R100, !PT ;  /* 0x0000004d03037276 */ /* 0x000fe40007810064 */
[----:B------:R-:W-:Y:S01]  /*3840*/  FSEL R120, R111, -INF , !P0 ;  /* 0xff8000006f787808 */ /* 0x000fe20004000000 */
[----:B-1----:R-:W-:Y:S01]  /*3850*/  FFMA.FTZ R4, R45, UR6, -R6 ;  /* 0x000000062d047c23 */ /* 0x002fe20008010806 */
[----:B------:R-:W-:-:S02]  /*3860*/  ISETP.GE.AND P1, PT, R52, R8, PT ;  /* 0x000000083400720c */ /* 0x000fc40003f26270 */
[----:B------:R-:W-:Y:S01]  /*3870*/  FMNMX3.FTZ R3, R3, R101, R121, !PT ;  /* 0x0000006503037276 */ /* 0x000fe20007810079 */
[----:B------:R1:W-:Y:S01]  /*3880*/  MUFU.EX2 R157, R4 ;  /* 0x00000004009d7308 */ /* 0x0003e20000000800 */
[----:B------:R-:W-:Y:S02]  /*3890*/  ISETP.GE.AND P0, PT, R53, R8, PT ;  /* 0x000000083500720c */ /* 0x000fe40003f06270 */
[----:B------:R-:W-:Y:S02]  /*38a0*/  FSEL R119, R106, -INF , !P1 ;  /* 0xff8000006a777808 */ /* 0x000fe40004800000 */
[----:B------:R-:W-:Y:S02]  /*38b0*/  FMNMX3.FTZ R3, R3, R120, R125, !PT ;  /* 0x0000007803037276 */ /* 0x000fe4000781007d */
[----:B------:R-:W-:Y:S02]  /*38c0*/  FSEL R118, R107, -INF , !P0 ;  /* 0xff8000006b767808 */ /* 0x000fe40004000000 */
[----:B------:R-:W-:-:S02]  /*38d0*/  ISETP.GE.AND P1, PT, R63, R8, PT ;  /* 0x000000083f00720c */ /* 0x000fc40003f26270 */
[----:B------:R-:W-:Y:S02]  /*38e0*/  FMNMX3.FTZ R3, R3, R124, R119, !PT ;  /* 0x0000007c03037276 */ /* 0x000fe40007810077 */
[----:B------:R-:W-:Y:S02]  /*38f0*/  ISETP.GE.AND P0, PT, R66, R8, PT ;  /* 0x000000084200720c */ /* 0x000fe40003f06270 */
[----:B------:R-:W-:Y:S02]  /*3900*/  FSEL R115, R82, -INF , !P1 ;  /* 0xff80000052737808 */ /* 0x000fe40004800000 */
[----:B------:R-:W-:Y:S01]  /*3910*/  FMNMX3.FTZ R3, R3, R118, R123, !PT ;  /* 0x0000007603037276 */ /* 0x000fe2000781007b */
[----:B-1----:R-:W-:Y:S01]  /*3920*/  FFMA.FTZ R4, R47, UR6, -R6 ;  /* 0x000000062f047c23 */ /* 0x002fe20008010806 */
[----:B------:R-:W-:Y:S02]  /*3930*/  FSEL R112, R83, -INF , !P0 ;  /* 0xff80000053707808 */ /* 0x000fe40004000000 */
[----:B------:R-:W-:Y:S01]  /*3940*/  FMNMX3.FTZ R3, R3, R122, R115, !PT ;  /* 0x0000007a03037276 */ /* 0x000fe20007810073 */
[----:B------:R1:W-:Y:S01]  /*3950*/  MUFU.EX2 R134, R4 ;  /* 0x0000000400867308 */ /* 0x0003e20000000800 */
[----:B------:R-:W-:-:S02]  /*3960*/  VIADDMNMX R126, R43, 0x40, R92, PT ;  /* 0x000000402b7e7846 */ /* 0x000fc4000380015c */
[----:B------:R-:W-:Y:S02]  /*3970*/  FMNMX.FTZ R3, R112, R3, !PT ;  /* 0x0000000370037209 */ /* 0x000fe40007810000 */
[-C--:B------:R-:W-:Y:S02]  /*3980*/  ISETP.GE.AND P5, PT, R26, R126.reuse, PT ;  /* 0x0000007e1a00720c */ /* 0x080fe40003fa6270 */
[-C--:B------:R-:W-:Y:S01]  /*3990*/  ISETP.GE.AND P0, PT, R25, R126.reuse, PT ;  /* 0x0000007e1900720c */ /* 0x080fe20003f06270 */
[----:B------:R-:W3:Y:S01]  /*39a0*/  SHFL.BFLY PT, R5, R3, 0x2, 0x1f ;  /* 0x0c401f0003057f89 */ /* 0x000ee200000e0000 */
[----:B------:R-:W-:Y:S02]  /*39b0*/  FSEL R17, R245, -INF , !P5 ;  /* 0xff800000f5117808 */ /* 0x000fe40006800000 */
[-C--:B------:R-:W-:Y:S02]  /*39c0*/  ISETP.GE.AND P5, PT, R28, R126.reuse, PT ;  /* 0x0000007e1c00720c */ /* 0x080fe40003fa6270 */
[----:B------:R-:W-:-:S02]  /*39d0*/  ISETP.GE.AND P4, PT, R24, R126, PT ;  /* 0x0000007e1800720c */ /* 0x000fc40003f86270 */
[-C--:B------:R-:W-:Y:S01]  /*39e0*/  ISETP.GE.AND P3, PT, R23, R126.reuse, PT ;  /* 0x0000007e1700720c */ /* 0x080fe20003f66270 */
[--C-:B-1----:R-:W-:Y:S01]  /*39f0*/  FFMA.FTZ R4, R51, UR6, -R6.reuse ;  /* 0x0000000633047c23 */ /* 0x102fe20008010806 */
[----:B------:R-:W-:Y:S01]  /*3a00*/  FSEL R21, R148, -INF , !P0 ;  /* 0xff80000094157808 */ /* 0x000fe20004000000 */
[--C-:B------:R-:W-:Y:S01]  /*3a10*/  FFMA.FTZ R148, R144, UR6, -R6.reuse ;  /* 0x0000000690947c23 */ /* 0x100fe20008010806 */
[-C--:B------:R-:W-:Y:S01]  /*3a20*/  ISETP.GE.AND P2, PT, R30, R126.reuse, PT ;  /* 0x0000007e1e00720c */ /* 0x080fe20003f46270 */
[----:B------:R1:W-:Y:S01]  /*3a30*/  MUFU.EX2 R156, R4 ;  /* 0x00000004009c7308 */ /* 0x0003e20000000800 */
[----:B------:R-:W-:Y:S01]  /*3a40*/  FSEL R22, R149, -INF , !P4 ;  /* 0xff80000095167808 */ /* 0x000fe20006000000 */
[----:B------:R-:W-:Y:S01]  /*3a50*/  FFMA.FTZ R149, R142, UR6, -R6 ;  /* 0x000000068e957c23 */ /* 0x000fe20008010806 */
[----:B------:R-:W-:Y:S02]  /*3a60*/  FSEL R45, R216, -INF , !P3 ;  /* 0xff800000d82d7808 */ /* 0x000fe40005800000 */
[----:B------:R-:W-:-:S02]  /*3a70*/  ISETP.GE.AND P0, PT, R27, R126, PT ;  /* 0x0000007e1b00720c */ /* 0x000fc40003f06270 */
[-C--:B------:R-:W-:Y:S02]  /*3a80*/  ISETP.GE.AND P4, PT, R33, R126.reuse, PT ;  /* 0x0000007e2100720c */ /* 0x080fe40003f86270 */
[----:B------:R-:W-:Y:S02]  /*3a90*/  ISETP.GE.AND P3, PT, R32, R126, PT ;  /* 0x0000007e2000720c */ /* 0x000fe40003f66270 */
[----:B---3--:R-:W-:Y:S02]  /*3aa0*/  FMNMX.FTZ R3, R3, R5, !PT ;  /* 0x0000000503037209 */ /* 0x008fe40007810000 */
[----:B------:R-:W-:Y:S01]  /*3ab0*/  LEA R208, R208, UR4, 0x1 ;  /* 0x00000004d0d07c11 */ /* 0x000fe2000f8e08ff */
[----:B------:R-:W-:Y:S02]  /*3ac0*/  UIADD3 UR4, UPT, UPT, UR19, 0x646e171e, URZ ;  /* 0x646e171e13047890 */ /* 0x000fe4000fffe0ff */
[----:B------:R-:W3:Y:S01]  /*3ad0*/  SHFL.BFLY PT, R5, R3, 0x1, 0x1f ;  /* 0x0c201f0003057f89 */ /* 0x000ee200000e0000 */
[----:B-1----:R-:W-:-:S04]  /*3ae0*/  FFMA.FTZ R4, R54, UR6, -R6 ;  /* 0x0000000636047c23 */ /* 0x002fc80008010806 */
[----:B------:R1:W3:Y:S02]  /*3af0*/  MUFU.EX2 R145, R4 ;  /* 0x0000000400917308 */ /* 0x0002e40000000800 */
[--C-:B-1----:R-:W-:Y:S01]  /*3b00*/  FFMA.FTZ R4, R57, UR6, -R6.reuse ;  /* 0x0000000639047c23 */ /* 0x102fe20008010806 */
[----:B---3--:R-:W-:Y:S01]  /*3b10*/  FMNMX.FTZ R139, R3, R5, !PT ;  /* 0x00000005038b7209 */ /* 0x008fe20007810000 */
[----:B------:R-:W-:-:S04]  /*3b20*/  FFMA.FTZ R3, R72, UR6, -R6 ;  /* 0x0000000648037c23 */ /* 0x000fc80008010806 */
[----:B------:R1:W-:Y:S01]  /*3b30*/  MUFU.EX2 R159, R4 ;  /* 0x00000004009f7308 */ /* 0x0003e20000000800 */
[----:B------:R-:W-:-:S07]  /*3b40*/  FSETP.NEU.FTZ.AND P1, PT, R139, -INF , PT ;  /* 0xff8000008b00780b */ /* 0x000fce0003f3d000 */
[----:B------:R3:W-:Y:S01]  /*3b50*/  MUFU.EX2 R173, R3 ;  /* 0x0000000300ad7308 */ /* 0x0007e20000000800 */
[----:B-1----:R-:W-:-:S07]  /*3b60*/  FFMA.FTZ R4, R61, UR6, -R6 ;  /* 0x000000063d047c23 */ /* 0x002fce0008010806 */
[----:B------:R1:W-:Y:S01]  /*3b70*/  MUFU.EX2 R158, R4 ;  /* 0x00000004009e7308 */ /* 0x0003e20000000800 */
[----:B---3--:R-:W-:-:S05]  /*3b80*/  FMUL.FTZ R3, R139, UR6 ;  /* 0x000000068b037c20 */ /* 0x008fca0008410000 */
[----:B------:R-:W-:Y:S02]  /*3b90*/  FSEL R5, R3, RZ, P1 ;  /* 0x000000ff03057208 */ /* 0x000fe40000800000 */
[----:B------:R-:W-:-:S03]  /*3ba0*/  ISETP.GE.AND P1, PT, R29, R126, PT ;  /* 0x0000007e1d00720c */ /* 0x000fc60003f26270 */
[--C-:B------:R-:W-:Y:S01]  /*3bb0*/  FFMA.FTZ R3, R11, UR6, -R5.reuse ;  /* 0x000000060b037c23 */ /* 0x100fe20008010805 */
[--C-:B------:R-:W-:Y:S01]  /*3bc0*/  FFMA.FTZ R178, R124, UR6, -R5.reuse ;  /* 0x000000067cb27c23 */ /* 0x100fe20008010805 */
[--C-:B------:R-:W-:Y:S01]  /*3bd0*/  FFMA.FTZ R179, R119, UR6, -R5.reuse ;  /* 0x0000000677b37c23 */ /* 0x100fe20008010805 */
[----:B-1----:R-:W-:Y:S01]  /*3be0*/  FFMA.FTZ R4, R60, UR6, -R6 ;  /* 0x000000063c047c23 */ /* 0x002fe20008010806 */
[----:B------:R1:W-:Y:S01]  /*3bf0*/  MUFU.EX2 R102, R3 ;  /* 0x0000000300667308 */ /* 0x0003e20000000800 */
[--C-:B------:R-:W-:Y:S01]  /*3c00*/  FFMA.FTZ R181, R118, UR6, -R5.reuse ;  /* 0x0000000676b57c23 */ /* 0x100fe20008010805 */
[--C-:B------:R-:W-:Y:S01]  /*3c10*/  FFMA.FTZ R215, R123, UR6, -R5.reuse ;  /* 0x000000067bd77c23 */ /* 0x100fe20008010805 */
[----:B------:R-:W-:Y:S01]  /*3c20*/  FFMA.FTZ R216, R115, UR6, -R5 ;  /* 0x0000000673d87c23 */ /* 0x000fe20008010805 */
[----:B------:R-:W-:-:S04]  /*3c30*/  F2FP.F16.F32.PACK_AB R115, R145, R156 ;  /* 0x0000009c9173723e */ /* 0x000fc800000000ff */
[----:B------:R3:W-:Y:S01]  /*3c40*/  MUFU.EX2 R165, R4 ;  /* 0x0000000400a57308 */ /* 0x0007e20000000800 */
[----:B--2---:R-:W-:Y:S02]  /*3c50*/  IMAD.MOV.U32 R177, RZ, RZ, R113 ;  /* 0x000000ffffb17224 */ /* 0x004fe400078e0071 */
[----:B-1----:R-:W-:-:S05]  /*3c60*/  FFMA.FTZ R3, R12, UR6, -R5 ;  /* 0x000000060c037c23 */ /* 0x002fca0008010805 */
[----:B------:R1:W-:Y:S01]  /*3c70*/  MUFU.EX2 R99, R3 ;  /* 0x0000000300637308 */ /* 0x0003e20000000800 */
[--C-:B---3--:R-:W-:Y:S01]  /*3c80*/  FFMA.FTZ R4, R65, UR6, -R6.reuse ;  /* 0x0000000641047c23 */ /* 0x108fe20008010806 */
[----:B------:R-:W-:Y:S01]  /*3c90*/  FSEL R65, R152, -INF , !P1 ;  /* 0xff80000098417808 */ /* 0x000fe20004800000 */
[----:B------:R-:W-:Y:S01]  /*3ca0*/  FFMA.FTZ R152, R137, UR6, -R6 ;  /* 0x0000000689987c23 */ /* 0x000fe20008010806 */
[----:B------:R-:W-:-:S04]  /*3cb0*/  ISETP.GE.AND P1, PT, R35, R126, PT ;  /* 0x0000007e2300720c */ /* 0x000fc80003f26270 */
[----:B------:R2:W3:Y:S01]  /*3cc0*/  MUFU.EX2 R164, R4 ;  /* 0x0000000400a47308 */ /* 0x0004e20000000800 */
[----:B------:R-:W-:Y:S02]  /*3cd0*/  FSEL R78, R236, -INF , !P1 ;  /* 0xff800000ec4e7808 */ /* 0x000fe40004800000 */
[----:B------:R-:W-:Y:S01]  /*3ce0*/  ISETP.GE.AND P1, PT, R40, R126, PT ;  /* 0x0000007e2800720c */ /* 0x000fe20003f26270 */
[----:B-1----:R-:W-:-:S03]  /*3cf0*/  FFMA.FTZ R3, R9, UR6, -R5 ;  /* 0x0000000609037c23 */ /* 0x002fc60008010805 */
[----:B------:R-:W-:Y:S02]  /*3d00*/  FSEL R91, R200, -INF , !P1 ;  /* 0xff800000c85b7808 */ /* 0x000fe40004800000 */
[-C--:B------:R-:W-:Y:S01]  /*3d10*/  ISETP.GE.AND P1, PT, R49, R126.reuse, PT ;  /* 0x0000007e3100720c */ /* 0x080fe20003f26270 */
[----:B------:R1:W-:Y:S01]  /*3d20*/  MUFU.EX2 R104, R3 ;  /* 0x0000000300687308 */ /* 0x0003e20000000800 */
[----:B------:R-:W-:Y:S02]  /*3d30*/  VIADDMNMX R9, R43, 0x48, R92, PT ;  /* 0x000000482b097846 */ /* 0x000fe4000380015c */
[----:B-----5:R-:W-:Y:S01]  /*3d40*/  FSEL R90, R108, -INF , !P1 ;  /* 0xff8000006c5a7808 */ /* 0x020fe20004800000 */
[----:B--2---:R-:W-:Y:S01]  /*3d50*/  FFMA.FTZ R4, R64, UR6, -R6 ;  /* 0x0000000640047c23 */ /* 0x004fe20008010806 */
[----:B------:R-:W-:Y:S01]  /*3d60*/  FSEL R64, R217, -INF , !P2 ;  /* 0xff800000d9407808 */ /* 0x000fe20005000000 */
[----:B------:R-:W-:Y:S01]  /*3d70*/  FFMA.FTZ R217, R112, UR6, -R5 ;  /* 0x0000000670d97c23 */ /* 0x000fe20008010805 */
[-C--:B------:R-:W-:Y:S01]  /*3d80*/  ISETP.GE.AND P2, PT, R31, R126.reuse, PT ;  /* 0x0000007e1f00720c */ /* 0x080fe20003f46270 */
[----:B------:R2:W-:Y:S01]  /*3d90*/  MUFU.EX2 R167, R4 ;  /* 0x0000000400a77308 */ /* 0x0005e20000000800 */
[----:B------:R-:W-:-:S02]  /*3da0*/  ISETP.GE.AND P1, PT, R63, R126, PT ;  /* 0x0000007e3f00720c */ /* 0x000fc40003f26270 */
[----:B------:R-:W-:Y:S02]  /*3db0*/  FSEL R72, R193, -INF , !P2 ;  /* 0xff800000c1487808 */ /* 0x000fe40005000000 */
[-C--:B------:R-:W-:Y:S02]  /*3dc0*/  ISETP.GE.AND P2, PT, R41, R126.reuse, PT ;  /* 0x0000007e2900720c */ /* 0x080fe40003f46270 */
[----:B---3--:R-:W-:Y:S01]  /*3dd0*/  F2FP.F16.F32.PACK_AB R124, R164, R165 ;  /* 0x000000a5a47c723e */ /* 0x008fe200000000ff */
[----:B-1----:R-:W-:Y:S01]  /*3de0*/  FFMA.FTZ R3, R10, UR6, -R5 ;  /* 0x000000060a037c23 */ /* 0x002fe20008010805 */
[----:B------:R-:W-:Y:S02]  /*3df0*/  FSEL R87, R241, -INF , !P2 ;  /* 0xff800000f1577808 */ /* 0x000fe40005000000 */
[-C--:B------:R-:W-:Y:S01]  /*3e00*/  ISETP.GE.AND P2, PT, R48, R126.reuse, PT ;  /* 0x0000007e3000720c */ /* 0x080fe20003f46270 */
[----:B------:R1:W-:Y:S03]  /*3e10*/  MUFU.EX2 R103, R3 ;  /* 0x0000000300677308 */ /* 0x0003e60000000800 */
[----:B------:R-:W-:Y:S01]  /*3e20*/  FSEL R93, R205, -INF , !P2 ;  /* 0xff800000cd5d7808 */ /* 0x000fe20005000000 */
[--C-:B--2---:R-:W-:Y:S01]  /*3e30*/  FFMA.FTZ R4, R67, UR6, -R6.reuse ;  /* 0x0000000643047c23 */ /* 0x104fe20008010806 */
[----:B------:R-:W-:Y:S01]  /*3e40*/  FSEL R67, R153, -INF , !P5 ;  /* 0xff80000099437808 */ /* 0x000fe20006800000 */
[----:B------:R-:W-:Y:S01]  /*3e50*/  FFMA.FTZ R153, R133, UR6, -R6 ;  /* 0x0000000685997c23 */ /* 0x000fe20008010806 */
[-C--:B------:R-:W-:Y:S01]  /*3e60*/  ISETP.GE.AND P5, PT, R34, R126.reuse, PT ;  /* 0x0000007e2200720c */ /* 0x080fe20003fa6270 */
[----:B------:R2:W3:Y:S01]  /*3e70*/  MUFU.EX2 R166, R4 ;  /* 0x0000000400a67308 */ /* 0x0004e20000000800 */
[----:B------:R-:W-:-:S02]  /*3e80*/  ISETP.GE.AND P2, PT, R58, R126, PT ;  /* 0x0000007e3a00720c */ /* 0x000fc40003f46270 */
[----:B------:R-:W-:Y:S02]  /*3e90*/  FSEL R82, R237, -INF , !P5 ;  /* 0xff800000ed527808 */ /* 0x000fe40006800000 */
[-C--:B------:R-:W-:Y:S02]  /*3ea0*/  ISETP.GE.AND P5, PT, R2, R126.reuse, PT ;  /* 0x0000007e0200720c */ /* 0x080fe40003fa6270 */
[----:B------:R-:W-:Y:S01]  /*3eb0*/  FSEL R79, R176, -INF , !P2 ;  /* 0xff800000b04f7808 */ /* 0x000fe20005000000 */
[----:B------:R-:W-:Y:S02]  /*3ec0*/  IMAD.MOV.U32 R176, RZ, RZ, R116 ;  /* 0x000000ffffb07224 */ /* 0x000fe400078e0074 */
[----:B-1----:R-:W-:Y:S01]  /*3ed0*/  FFMA.FTZ R3, R15, UR6, -R5 ;  /* 0x000000060f037c23 */ /* 0x002fe20008010805 */
[----:B------:R-:W-:Y:S02]  /*3ee0*/  FSEL R10, R244, -INF , !P5 ;  /* 0xff800000f40a7808 */ /* 0x000fe40006800000 */
[----:B------:R-:W-:Y:S01]  /*3ef0*/  ISETP.GE.AND P5, PT, R42, R126, PT ;  /* 0x0000007e2a00720c */ /* 0x000fe20003fa6270 */
[----:B------:R1:W-:Y:S01]  /*3f00*/  MUFU.EX2 R109, R3 ;  /* 0x00000003006d7308 */ /* 0x0003e20000000800 */
        /* <DEDUP_REMOVED lines=9> */
[----:B---3--:R-:W-:Y:S02]  /*3fa0*/  F2FP.F16.F32.PACK_AB R123, R166, R167 ;  /* 0x000000a7a67b723e */ /* 0x008fe400000000ff */
[----:B-1----:R-:W-:Y:S02]  /*3fb0*/  FMNMX3.FTZ R3, R10, R17, R21, !PT ;  /* 0x000000110a037276 */ /* 0x002fe40007810015 */
[----:B------:R-:W-:Y:S02]  /*3fc0*/  FSEL R96, R204, -INF , !P3 ;  /* 0xff800000cc607808 */ /* 0x000fe40005800000 */
[----:B------:R-:W-:Y:S02]  /*3fd0*/  FMNMX3.FTZ R3, R3, R22, R45, !PT ;  /* 0x0000001603037276 */ /* 0x000fe4000781002d */
[----:B------:R-:W-:Y:S01]  /*3fe0*/  ISETP.GE.AND P3, PT, R55, R126, PT ;  /* 0x0000007e3700720c */ /* 0x000fe20003f66270 */
[----:B--2---:R-:W-:Y:S01]  /*3ff0*/  FFMA.FTZ R4, R69, UR6, -R6 ;  /* 0x0000000645047c23 */ /* 0x004fe20008010806 */
[----:B------:R-:W-:-:S02]  /*4000*/  FMNMX3.FTZ R3, R3, R64, R65, !PT ;  /* 0x0000004003037276 */ /* 0x000fc40007810041 */
[----:B------:R-:W-:Y:S01]  /*4010*/  FSEL R69, R225, -INF , !P4 ;  /* 0xff800000e1457808 */ /* 0x000fe20006000000 */
[----:B------:R1:W-:Y:S01]  /*4020*/  MUFU.EX2 R168, R4 ;  /* 0x0000000400a87308 */ /* 0x0003e20000000800 */
[-C--:B------:R-:W-:Y:S02]  /*4030*/  ISETP.GE.AND P4, PT, R37, R126.reuse, PT ;  /* 0x0000007e2500720c */ /* 0x080fe40003f86270 */
[----:B----4-:R-:W-:Y:S02]  /*4040*/  FSEL R83, R81, -INF , !P3 ;  /* 0xff80000051537808 */ /* 0x010fe40005800000 */
[----:B------:R-:W-:Y:S02]  /*4050*/  FSEL R89, R197, -INF , !P4 ;  /* 0xff800000c5597808 */ /* 0x000fe40006000000 */
[----:B------:R-:W-:Y:S02]  /*4060*/  ISETP.GE.AND P4, PT, R44, R126, PT ;  /* 0x0000007e2c00720c */ /* 0x000fe40003f86270 */
[----:B------:R-:W-:-:S02]  /*4070*/  ISETP.GE.AND P3, PT, R25, R9, PT ;  /* 0x000000091900720c */ /* 0x000fc40003f66270 */
[----:B------:R-:W-:Y:S02]  /*4080*/  FSEL R97, R249, -INF , !P4 ;  /* 0xff800000f9617808 */ /* 0x000fe40006000000 */
[-C--:B------:R-:W-:Y:S01]  /*4090*/  ISETP.GE.AND P4, PT, R53, R126.reuse, PT ;  /* 0x0000007e3500720c */ /* 0x080fe20003f86270 */
[----:B-1----:R-:W-:Y:S01]  /*40a0*/  FFMA.FTZ R4, R68, UR6, -R6 ;  /* 0x0000000644047c23 */ /* 0x002fe20008010806 */
[----:B------:R-:W-:Y:S02]  /*40b0*/  FSEL R68, R224, -INF , !P0 ;  /* 0xff800000e0447808 */ /* 0x000fe40004000000 */
[----:B------:R-:W-:Y:S01]  /*40c0*/  ISETP.GE.AND P0, PT, R38, R126, PT ;  /* 0x0000007e2600720c */ /* 0x000fe20003f06270 */
[----:B------:R1:W-:Y:S01]  /*40d0*/  MUFU.EX2 R171, R4 ;  /* 0x0000000400ab7308 */ /* 0x0003e20000000800 */
[----:B------:R-:W-:Y:S02]  /*40e0*/  FMNMX3.FTZ R3, R3, R67, R68, !PT ;  /* 0x0000004303037276 */ /* 0x000fe40007810044 */
[----:B------:R-:W-:-:S02]  /*40f0*/  FSEL R85, R196, -INF , !P0 ;  /* 0xff800000c4557808 */ /* 0x000fc40004000000 */
[----:B------:R-:W-:Y:S02]  /*4100*/  FMNMX3.FTZ R3, R3, R69, R70, !PT ;  /* 0x0000004503037276 */ /* 0x000fe40007810046 */
[----:B------:R-:W-:Y:S02]  /*4110*/  ISETP.GE.AND P0, PT, R39, R126, PT ;  /* 0x0000007e2700720c */ /* 0x000fe40003f06270 */
[----:B------:R-:W-:Y:S02]  /*4120*/  FMNMX3.FTZ R3, R3, R72, R78, !PT ;  /* 0x0000004803037276 */ /* 0x000fe4000781004e */
[----:B------:R-:W-:Y:S02]  /*4130*/  FSEL R94, R201, -INF , !P0 ;  /* 0xff800000c95e7808 */ /* 0x000fe40004000000 */
[----:B------:R-:W-:Y:S02]  /*4140*/  FMNMX3.FTZ R3, R3, R82, R85, !PT ;  /* 0x0000005203037276 */ /* 0x000fe40007810055 */
[----:B------:R-:W-:Y:S01]  /*4150*/  ISETP.GE.AND P0, PT, R50, R126, PT ;  /* 0x0000007e3200720c */ /* 0x000fe20003f06270 */
[----:B-1----:R-:W-:Y:S01]  /*4160*/  FFMA.FTZ R4, R71, UR6, -R6 ;  /* 0x0000000647047c23 */ /* 0x002fe20008010806 */
[----:B------:R-:W-:-:S02]  /*4170*/  FMNMX3.FTZ R3, R3, R89, R88, !PT ;  /* 0x0000005903037276 */ /* 0x000fc40007810058 */
[----:B------:R-:W-:Y:S01]  /*4180*/  FSEL R86, R84, -INF , !P0 ;  /* 0xff80000054567808 */ /* 0x000fe20004000000 */
[----:B------:R1:W-:Y:S01]  /*4190*/  MUFU.EX2 R170, R4 ;  /* 0x0000000400aa7308 */ /* 0x0003e20000000800 */
[----:B------:R-:W-:Y:S02]  /*41a0*/  FMNMX3.FTZ R3, R3, R87, R91, !PT ;  /* 0x0000005703037276 */ /* 0x000fe4000781005b */
[----:B------:R-:W-:Y:S02]  /*41b0*/  FSEL R84, R232, -INF , !P5 ;  /* 0xff800000e8547808 */ /* 0x000fe40006800000 */
[----:B------:R-:W-:Y:S02]  /*41c0*/  FMNMX3.FTZ R3, R3, R94, R98, !PT ;  /* 0x0000005e03037276 */ /* 0x000fe40007810062 */
[----:B------:R-:W-:Y:S02]  /*41d0*/  FSEL R81, R233, -INF , !P4 ;  /* 0xff800000e9517808 */ /* 0x000fe40006000000 */
[----:B------:R-:W-:-:S02]  /*41e0*/  FMNMX3.FTZ R3, R3, R97, R96, !PT ;  /* 0x0000006103037276 */ /* 0x000fc40007810060 */
[----:B------:R-:W-:Y:S02]  /*41f0*/  ISETP.GE.AND P0, PT, R66, R126, PT ;  /* 0x0000007e4200720c */ /* 0x000fe40003f06270 */
[----:B------:R-:W-:Y:S02]  /*4200*/  FMNMX3.FTZ R3, R3, R93, R90, !PT ;  /* 0x0000005d03037276 */ /* 0x000fe4000781005a */
[----:B------:R-:W-:Y:S01]  /*4210*/  FSEL R71, R229, -INF , !P0 ;  /* 0xff800000e5477808 */ /* 0x000fe20004000000 */
[----:B-1----:R-:W-:Y:S01]  /*4220*/  FFMA.FTZ R4, R73, UR6, -R6 ;  /* 0x0000000649047c23 */ /* 0x002fe20008010806 */
[----:B------:R-:W-:Y:S02]  /*4230*/  FMNMX3.FTZ R3, R3, R86, R84, !PT ;  /* 0x0000005603037276 */ /* 0x000fe40007810054 */
[----:B------:R-:W-:Y:S01]  /*4240*/  FSEL R73, R228, -INF , !P1 ;  /* 0xff800000e4497808 */ /* 0x000fe20004800000 */
[----:B------:R1:W-:Y:S01]  /*4250*/  MUFU.EX2 R172, R4 ;  /* 0x0000000400ac7308 */ /* 0x0003e20000000800 */
[----:B------:R-:W-:Y:S01]  /*4260*/  FMNMX3.FTZ R138, R3, R81, R83, !PT ;  /* 0x00000051038a7276 */ /* 0x000fe20007810053 */
[----:B------:R-:W-:Y:S01]  /*4270*/  FFMA.FTZ R3, R74, UR6, -R5 ;  /* 0x000000064a037c23 */ /* 0x000fe20008010805 */
[----:B------:R-:W-:-:S02]  /*4280*/  ISETP.GE.AND P4, PT, R23, R9, PT ;  /* 0x000000091700720c */ /* 0x000fc40003f86270 */
[----:B------:R-:W-:Y:S02]  /*4290*/  FMNMX3.FTZ R138, R138, R79, R73, !PT ;  /* 0x0000004f8a8a7276 */ /* 0x000fe40007810049 */
[----:B------:R-:W-:Y:S01]  /*42a0*/  FSEL R61, R218, -INF , !P4 ;  /* 0xff800000da3d7808 */ /* 0x000fe20006000000 */
[----:B------:R2:W-:Y:S01]  /*42b0*/  MUFU.EX2 R116, R3 ;  /* 0x0000000300747308 */ /* 0x0005e20000000800 */
[----:B------:R-:W-:Y:S01]  /*42c0*/  FMNMX.FTZ R138, R71, R138, !PT ;  /* 0x0000008a478a7209 */ /* 0x000fe20007810000 */
[--C-:B------:R-:W-:Y:S01]  /*42d0*/  FFMA.FTZ R218, R122, UR6, -R5.reuse ;  /* 0x000000067ada7c23 */ /* 0x100fe20008010805 */
[-C--:B------:R-:W-:Y:S02]  /*42e0*/  ISETP.GE.AND P4, PT, R32, R9.reuse, PT ;  /* 0x000000092000720c */ /* 0x080fe40003f86270 */
[-C--:B------:R-:W-:Y:S02]  /*42f0*/  ISETP.GE.AND P0, PT, R26, R9.reuse, PT ;  /* 0x000000091a00720c */ /* 0x080fe40003f06270 */
[----:B------:R-:W-:Y:S01]  /*4300*/  FSEL R29, R194, -INF , !P4 ;  /* 0xff800000c21d7808 */ /* 0x000fe20006000000 */
[----:B-1----:R-:W-:Y:S01]  /*4310*/  FFMA.FTZ R4, R16, UR6, -R5 ;  /* 0x0000000610047c23 */ /* 0x002fe20008010805 */
[----:B------:R-:W-:-:S02]  /*4320*/  ISETP.GE.AND P4, PT, R36, R9, PT ;  /* 0x000000092400720c */ /* 0x000fc40003f86270 */
[-C--:B------:R-:W-:Y:S01]  /*4330*/  ISETP.GE.AND P1, PT, R24, R9.reuse, PT ;  /* 0x000000091800720c */ /* 0x080fe20003f26270 */
[----:B------:R1:W-:Y:S01]  /*4340*/  MUFU.EX2 R106, R4 ;  /* 0x00000004006a7308 */ /* 0x0003e20000000800 */
[----:B------:R-:W-:Y:S02]  /*4350*/  FSEL R47, R242, -INF , !P4 ;  /* 0xff800000f22f7808 */ /* 0x000fe40006000000 */
[-C--:B------:R-:W-:Y:S01]  /*4360*/  ISETP.GE.AND P4, PT, R2, R9.reuse, PT ;  /* 0x000000090200720c */ /* 0x080fe20003f86270 */
[--C-:B--2---:R-:W-:Y:S01]  /*4370*/  FFMA.FTZ R3, R76, UR6, -R5.reuse ;  /* 0x000000064c037c23 */ /* 0x104fe20008010805 */
[----:B------:R-:W-:Y:S01]  /*4380*/  FSEL R60, R247, -INF , !P0 ;  /* 0xff800000f73c7808 */ /* 0x000fe20004000000 */
[----:B------:R-:W-:Y:S01]  /*4390*/  FFMA.FTZ R2, R100, UR6, -R5 ;  /* 0x0000000664027c23 */ /* 0x000fe20008010805 */
[----:B------:R-:W-:Y:S01]  /*43a0*/  FSEL R11, R246, -INF , !P4 ;  /* 0xff800000f60b7808 */ /* 0x000fe20006000000 */
[----:B------:R2:W-:Y:S01]  /*43b0*/  MUFU.EX2 R107, R3 ;  /* 0x00000003006b7308 */ /* 0x0005e20000000800 */
[----:B------:R-:W-:-:S02]  /*43c0*/  ISETP.GE.AND P5, PT, R30, R9, PT ;  /* 0x000000091e00720c */ /* 0x000fc40003fa6270 */
[----:B------:R-:W-:Y:S01]  /*43d0*/  FSEL R15, R151, -INF , !P1 ;  /* 0xff800000970f7808 */ /* 0x000fe20004800000 */
[--C-:B------:R-:W-:Y:S01]  /*43e0*/  FFMA.FTZ R151, R141, UR6, -R6.reuse ;  /* 0x000000068d977c23 */ /* 0x100fe20008010806 */
[-C--:B------:R-:W-:Y:S02]  /*43f0*/  ISETP.GE.AND P0, PT, R28, R9.reuse, PT ;  /* 0x000000091c00720c */ /* 0x080fe40003f06270 */
[-C--:B------:R-:W-:Y:S01]  /*4400*/  ISETP.GE.AND P1, PT, R33, R9.reuse, PT ;  /* 0x000000092100720c */ /* 0x080fe20003f26270 */
[--C-:B-1----:R-:W-:Y:S01]  /*4410*/  FFMA.FTZ R4, R13, UR6, -R5.reuse ;  /* 0x000000060d047c23 */ /* 0x102fe20008010805 */
[----:B------:R-:W-:Y:S01]  /*4420*/  FSEL R13, R154, -INF , !P2 ;  /* 0xff8000009a0d7808 */ /* 0x000fe20005000000 */
[--C-:B------:R-:W-:Y:S01]  /*4430*/  FFMA.FTZ R154, R136, UR6, -R6.reuse ;  /* 0x00000006889a7c23 */ /* 0x100fe20008010806 */
[----:B------:R-:W-:Y:S01]  /*4440*/  FSEL R12, R155, -INF , !P0 ;  /* 0xff8000009b0c7808 */ /* 0x000fe20004000000 */
[----:B------:R1:W-:Y:S01]  /*4450*/  MUFU.EX2 R111, R4 ;  /* 0x00000004006f7308 */ /* 0x0003e20000000800 */
[-C--:B------:R-:W-:Y:S01]  /*4460*/  ISETP.GE.AND P2, PT, R35, R9.reuse, PT ;  /* 0x000000092300720c */ /* 0x080fe20003f46270 */
[--C-:B------:R-:W-:Y:S01]  /*4470*/  FFMA.FTZ R155, R132, UR6, -R6.reuse ;  /* 0x00000006849b7c23 */ /* 0x100fe20008010806 */
[----:B------:R-:W-:Y:S01]  /*4480*/  FSEL R16, R227, -INF , !P1 ;  /* 0xff800000e3107808 */ /* 0x000fe20004800000 */
        /* <DEDUP_REMOVED lines=8> */
[----:B------:R-:W-:Y:S01]  /*4510*/  FSEL R54, R238, -INF , !P2 ;  /* 0xff800000ee367808 */ /* 0x000fe20005000000 */
[----:B-1----:R-:W-:Y:S01]  /*4520*/  FFMA.FTZ R4, R14, UR6, -R5 ;  /* 0x000000060e047c23 */ /* 0x002fe20008010805 */
[----:B------:R-:W-:Y:S02]  /*4530*/  FSEL R14, R219, -INF , !P5 ;  /* 0xff800000db0e7808 */ /* 0x000fe40006800000 */
[-C--:B------:R-:W-:Y:S01]  /*4540*/  ISETP.GE.AND P5, PT, R31, R9.reuse, PT ;  /* 0x000000091f00720c */ /* 0x080fe20003fa6270 */
[----:B------:R1:W-:Y:S01]  /*4550*/  MUFU.EX2 R105, R4 ;  /* 0x0000000400697308 */ /* 0x0003e20000000800 */
[----:B------:R-:W-:-:S02]  /*4560*/  ISETP.GE.AND P1, PT, R37, R9, PT ;  /* 0x000000092500720c */ /* 0x000fc40003f26270 */
[----:B------:R-:W-:Y:S01]  /*4570*/  FSEL R51, R239, -INF , !P0 ;  /* 0xff800000ef337808 */ /* 0x000fe20004000000 */
[----:B--2---:R-:W-:Y:S01]  /*4580*/  FFMA.FTZ R3, R20, UR6, -R5 ;  /* 0x0000000614037c23 */ /* 0x004fe20008010805 */
[----:B------:R-:W-:Y:S02]  /*4590*/  FSEL R36, R198, -INF , !P3 ;  /* 0xff800000c6247808 */ /* 0x000fe40005800000 */
[----:B------:R-:W-:Y:S01]  /*45a0*/  FSEL R38, R199, -INF , !P1 ;  /* 0xff800000c7267808 */ /* 0x000fe20004800000 */
[----:B------:R2:W3:Y:S01]  /*45b0*/  MUFU.EX2 R92, R3 ;  /* 0x00000003005c7308 */ /* 0x0004e20000000800 */
[-C--:B------:R-:W-:Y:S02]  /*45c0*/  ISETP.GE.AND P2, PT, R40, R9.reuse, PT ;  /* 0x000000092800720c */ /* 0x080fe40003f46270 */
[----:B------:R-:W-:Y:S02]  /*45d0*/  ISETP.GE.AND P0, PT, R39, R9, PT ;  /* 0x000000092700720c */ /* 0x000fe40003f06270 */
[----:B------:R-:W-:-:S02]  /*45e0*/  FSEL R32, R202, -INF , !P2 ;  /* 0xff800000ca207808 */ /* 0x000fc40005000000 */
[-C--:B------:R-:W-:Y:S01]  /*45f0*/  ISETP.GE.AND P4, PT, R44, R9.reuse, PT ;  /* 0x000000092c00720c */ /* 0x080fe20003f86270 */
[--C-:B-1----:R-:W-:Y:S01]  /*4600*/  FFMA.FTZ R4, R56, UR6, -R5.reuse ;  /* 0x0000000638047c23 */ /* 0x102fe20008010805 */
[----:B------:R-:W-:Y:S02]  /*4610*/  FSEL R56, R195, -INF , !P5 ;  /* 0xff800000c3387808 */ /* 0x000fe40006800000 */
[-C--:B------:R-:W-:Y:S01]  /*4620*/  ISETP.GE.AND P5, PT, R41, R9.reuse, PT ;  /* 0x000000092900720c */ /* 0x080fe20003fa6270 */
[----:B------:R1:W-:Y:S01]  /*4630*/  MUFU.EX2 R114, R4 ;  /* 0x0000000400727308 */ /* 0x0003e20000000800 */
[-C--:B------:R-:W-:Y:S02]  /*4640*/  ISETP.GE.AND P3, PT, R46, R9.reuse, PT ;  /* 0x000000092e00720c */ /* 0x080fe40003f66270 */
[----:B------:R-:W-:Y:S01]  /*4650*/  FSEL R43, R243, -INF , !P5 ;  /* 0xff800000f32b7808 */ /* 0x000fe20006800000 */
[----:B--2---:R-:W-:Y:S01]  /*4660*/  FFMA.FTZ R3, R80, UR6, -R5 ;  /* 0x0000000650037c23 */ /* 0x004fe20008010805 */
[----:B------:R-:W-:-:S02]  /*4670*/  ISETP.GE.AND P5, PT, R42, R9, PT ;  /* 0x000000092a00720c */ /* 0x000fc40003fa6270 */
[----:B------:R-:W-:Y:S01]  /*4680*/  FSEL R30, R203, -INF , !P0 ;  /* 0xff800000cb1e7808 */ /* 0x000fe20004000000 */
[----:B------:R2:W-:Y:S01]  /*4690*/  MUFU.EX2 R80, R3 ;  /* 0x0000000300507308 */ /* 0x0005e20000000800 */
[----:B------:R-:W-:Y:S02]  /*46a0*/  FSEL R28, R250, -INF , !P5 ;  /* 0xff800000fa1c7808 */ /* 0x000fe40006800000 */
[-C--:B------:R-:W-:Y:S02]  /*46b0*/  ISETP.GE.AND P2, PT, R48, R9.reuse, PT ;  /* 0x000000093000720c */ /* 0x080fe40003f46270 */
[----:B------:R-:W-:Y:S02]  /*46c0*/  FSEL R20, R251, -INF , !P4 ;  /* 0xff800000fb147808 */ /* 0x000fe40006000000 */
        /* <DEDUP_REMOVED lines=8> */
[-C--:B------:R-:W-:Y:S02]  /*4750*/  ISETP.GE.AND P3, PT, R55, R9.reuse, PT ;  /* 0x000000093700720c */ /* 0x080fe40003f66270 */
[----:B------:R-:W-:Y:S01]  /*4760*/  FSEL R24, R176, -INF , !P0 ;  /* 0xff800000b0187808 */ /* 0x000fe20004000000 */
[----:B------:R2:W4:Y:S01]  /*4770*/  MUFU.EX2 R76, R3 ;  /* 0x00000003004c7308 */ /* 0x0005220000000800 */
[----:B------:R-:W-:Y:S01]  /*4780*/  FSEL R23, R234, -INF , !P5 ;  /* 0xff800000ea177808 */ /* 0x000fe20006800000 */
[----:B------:R-:W-:Y:S01]  /*4790*/  FFMA.FTZ R176, R120, UR6, -R5 ;  /* 0x0000000678b07c23 */ /* 0x000fe20008010805 */
[----:B------:R-:W-:-:S02]  /*47a0*/  ISETP.GE.AND P2, PT, R58, R9, PT ;  /* 0x000000093a00720c */ /* 0x000fc40003f46270 */
[----:B------:R-:W-:Y:S02]  /*47b0*/  ISETP.GE.AND P0, PT, R66, R9, PT ;  /* 0x000000094200720c */ /* 0x000fe40003f06270 */
[----:B------:R-:W-:Y:S01]  /*47c0*/  SHF.R.U32.HI R42, RZ, 0x5, R221 ;  /* 0x00000005ff2a7819 */ /* 0x000fe200000116dd */
[--C-:B-1----:R-:W-:Y:S01]  /*47d0*/  FFMA.FTZ R4, R18, UR6, -R5.reuse ;  /* 0x0000000612047c23 */ /* 0x102fe20008010805 */
[----:B------:R-:W-:Y:S01]  /*47e0*/  FSEL R18, R175, -INF , !P3 ;  /* 0xff800000af127808 */ /* 0x000fe20005800000 */
[--C-:B------:R-:W-:Y:S02]  /*47f0*/  FFMA.FTZ R175, R121, UR6, -R5.reuse ;  /* 0x0000000679af7c23 */ /* 0x100fe40008010805 */
[----:B------:R-:W-:Y:S01]  /*4800*/  IMAD R222, R222, 0x8, R42 ;  /* 0x00000008dede7824 */ /* 0x000fe200078e022a */
[----:B------:R1:W-:Y:S01]  /*4810*/  MUFU.EX2 R117, R4 ;  /* 0x0000000400757308 */ /* 0x0003e20000000800 */
[----:B------:R-:W-:Y:S02]  /*4820*/  F2FP.F16.F32.PACK_AB R100, R131, R146 ;  /* 0x000000928364723e */ /* 0x000fe400000000ff */
[----:B------:R-:W-:Y:S01]  /*4830*/  LOP3.LUT R221, R221, 0x1f, RZ, 0xc0, !PT ;  /* 0x0000001fdddd7812 */ /* 0x000fe200078ec0ff */
[----:B--2---:R-:W-:Y:S01]  /*4840*/  FFMA.FTZ R3, R75, UR6, -R5 ;  /* 0x000000064b037c23 */ /* 0x004fe20008010805 */
[----:B---3--:R-:W-:-:S02]  /*4850*/  F2FP.F16.F32.PACK_AB R122, R92, R113 ;  /* 0x000000715c7a723e */ /* 0x008fc400000000ff */
[----:B----4-:R-:W-:Y:S01]  /*4860*/  F2FP.F16.F32.PACK_AB R142, R76, R80 ;  /* 0x000000504c8e723e */ /* 0x010fe200000000ff */
[----:B------:R2:W-:Y:S01]  /*4870*/  MUFU.EX2 R95, R3 ;  /* 0x00000003005f7308 */ /* 0x0005e20000000800 */
[----:B------:R-:W-:Y:S02]  /*4880*/  F2FP.F16.F32.PACK_AB R143, R168, R169 ;  /* 0x000000a9a88f723e */ /* 0x000fe400000000ff */
[----:B------:R-:W-:Y:S01]  /*4890*/  F2FP.F16.F32.PACK_AB R141, R170, R171 ;  /* 0x000000abaa8d723e */ /* 0x000fe200000000ff */
[----:B-1----:R-:W-:-:S04]  /*48a0*/  FFMA.FTZ R4, R19, UR6, -R5 ;  /* 0x0000000613047c23 */ /* 0x002fc80008010805 */
[----:B------:R1:W-:Y:S01]  /*48b0*/  MUFU.EX2 R110, R4 ;  /* 0x00000004006e7308 */ /* 0x0003e20000000800 */
[----:B--2---:R-:W-:-:S07]  /*48c0*/  FFMA.FTZ R3, R77, UR6, -R5 ;  /* 0x000000064d037c23 */ /* 0x004fce0008010805 */
[----:B------:R2:W3:Y:S08]  /*48d0*/  MUFU.EX2 R75, R3 ;  /* 0x00000003004b7308 */ /* 0x0004f00000000800 */
[----:B------:R4:W-:Y:S01]  /*48e0*/  MUFU.EX2 R77, R2 ;  /* 0x00000002004d7308 */ /* 0x0009e20000000800 */
[----:B-1----:R-:W1:Y:S01]  /*48f0*/  SHFL.BFLY PT, R4, R138, 0x2, 0x1f ;  /* 0x0c401f008a047f89 */ /* 0x002e6200000e0000 */
[----:B--2---:R-:W-:-:S02]  /*4900*/  FMNMX3.FTZ R3, R11, R60, R59, !PT ;  /* 0x0000003c0b037276 */ /* 0x004fc4000781003b */
[----:B---3--:R-:W-:Y:S02]  /*4910*/  F2FP.F16.F32.PACK_AB R133, R75, R95 ;  /* 0x0000005f4b85723e */ /* 0x008fe400000000ff */
[----:B------:R-:W-:Y:S01]  /*4920*/  FMNMX3.FTZ R3, R3, R15, R61, !PT ;  /* 0x0000000f03037276 */ /* 0x000fe2000781003d */
[----:B----4-:R-:W-:-:S04]  /*4930*/  FFMA.FTZ R2, R101, UR6, -R5 ;  /* 0x0000000665027c23 */ /* 0x010fc80008010805 */
[----:B------:R2:W-:Y:S01]  /*4940*/  MUFU.EX2 R74, R2 ;  /* 0x00000002004a7308 */ /* 0x0005e20000000800 */
[----:B-1----:R-:W-:-:S05]  /*4950*/  FMNMX.FTZ R138, R138, R4, !PT ;  /* 0x000000048a8a7209 */ /* 0x002fca0007810000 */
[----:B------:R-:W1:Y:S01]  /*4960*/  SHFL.BFLY PT, R4, R138, 0x1, 0x1f ;  /* 0x0c201f008a047f89 */ /* 0x000e6200000e0000 */
[----:B--2---:R-:W-:-:S04]  /*4970*/  FMNMX3.FTZ R2, R3, R14, R13, !PT ;  /* 0x0000000e03027276 */ /* 0x004fc8000781000d */
[----:B------:R-:W-:-:S04]  /*4980*/  FMNMX3.FTZ R2, R2, R12, R57, !PT ;  /* 0x0000000c02027276 */ /* 0x000fc80007810039 */
[----:B------:R-:W-:-:S04]  /*4990*/  FMNMX3.FTZ R2, R2, R16, R29, !PT ;  /* 0x0000001002027276 */ /* 0x000fc8000781001d */
[----:B------:R-:W-:Y:S02]  /*49a0*/  FMNMX3.FTZ R2, R2, R56, R54, !PT ;  /* 0x0000003802027276 */ /* 0x000fe40007810036 */
[----:B-1----:R-:W-:Y:S02]  /*49b0*/  FMNMX.FTZ R138, R138, R4, !PT ;  /* 0x000000048a8a7209 */ /* 0x002fe40007810000 */
[----:B------:R-:W-:Y:S02]  /*49c0*/  FMNMX3.FTZ R2, R2, R51, R36, !PT ;  /* 0x0000003302027276 */ /* 0x000fe40007810024 */
[C---:B------:R-:W-:Y:S01]  /*49d0*/  FSETP.NEU.FTZ.AND P1, PT, R138.reuse, -INF , PT ;  /* 0xff8000008a00780b */ /* 0x040fe20003f3d000 */
[----:B------:R-:W-:Y:S01]  /*49e0*/  FMUL.FTZ R4, R138, UR6 ;  /* 0x000000068a047c20 */ /* 0x000fe20008410000 */
[----:B------:R-:W-:-:S04]  /*49f0*/  FMNMX3.FTZ R2, R2, R38, R47, !PT ;  /* 0x0000002602027276 */ /* 0x000fc8000781002f */
[----:B------:R-:W-:Y:S02]  /*4a00*/  FSEL R4, R4, RZ, P1 ;  /* 0x000000ff04047208 */ /* 0x000fe40000800000 */
[----:B------:R-:W-:Y:S02]  /*4a10*/  FMNMX3.FTZ R2, R2, R43, R32, !PT ;  /* 0x0000002b02027276 */ /* 0x000fe40007810020 */
[-C--:B------:R-:W-:Y:S01]  /*4a20*/  ISETP.GE.AND P1, PT, R49, R9.reuse, PT ;  /* 0x000000093100720c */ /* 0x080fe20003f26270 */
[----:B------:R-:W-:Y:S01]  /*4a30*/  FFMA.FTZ R3, R10, UR6, -R4 ;  /* 0x000000060a037c23 */ /* 0x000fe20008010804 */
[----:B------:R-:W-:Y:S01]  /*4a40*/  FMNMX3.FTZ R2, R2, R30, R28, !PT ;  /* 0x0000001e02027276 */ /* 0x000fe2000781001c */
[--C-:B------:R-:W-:Y:S01]  /*4a50*/  FFMA.FTZ R98, R98, UR6, -R4.reuse ;  /* 0x0000000662627c23 */ /* 0x100fe20008010804 */
[----:B------:R-:W-:Y:S01]  /*4a60*/  FSEL R25, R177, -INF , !P1 ;  /* 0xff800000b1197808 */ /* 0x000fe20004800000 */
[----:B------:R1:W-:Y:S01]  /*4a70*/  MUFU.EX2 R34, R3 ;  /* 0x0000000300227308 */ /* 0x0003e20000000800 */
[----:B------:R-:W-:Y:S01]  /*4a80*/  FMNMX3.FTZ R2, R2, R20, R27, !PT ;  /* 0x0000001402027276 */ /* 0x000fe2000781001b */
[----:B------:R-:W-:Y:S01]  /*4a90*/  FFMA.FTZ R177, R125, UR6, -R5 ;  /* 0x000000067db17c23 */ /* 0x000fe20008010805 */
[----:B------:R-:W-:Y:S01]  /*4aa0*/  ISETP.GE.AND P1, PT, R63, R9, PT ;  /* 0x000000093f00720c */ /* 0x000fe20003f26270 */
[--C-:B------:R-:W-:Y:S01]  /*4ab0*/  FFMA.FTZ R97, R97, UR6, -R4.reuse ;  /* 0x0000000661617c23 */ /* 0x100fe20008010804 */
[----:B------:R-:W-:Y:S01]  /*4ac0*/  FMNMX3.FTZ R2, R2, R26, R25, !PT ;  /* 0x0000001a02027276 */ /* 0x000fe20007810019 */
[--C-:B------:R-:W-:Y:S01]  /*4ad0*/  FFMA.FTZ R182, R96, UR6, -R4.reuse ;  /* 0x0000000660b67c23 */ /* 0x100fe20008010804 */
[----:B------:R-:W-:Y:S01]  /*4ae0*/  FSEL R19, R230, -INF , !P1 ;  /* 0xff800000e6137808 */ /* 0x000fe20004800000 */
[--C-:B------:R-:W-:Y:S01]  /*4af0*/  FFMA.FTZ R188, R93, UR6, -R4.reuse ;  /* 0x000000065dbc7c23 */ /* 0x100fe20008010804 */
[----:B------:R-:W-:Y:S01]  /*4b00*/  FMNMX3.FTZ R2, R2, R24, R23, !PT ;  /* 0x0000001802027276 */ /* 0x000fe20007810017 */
        /* <DEDUP_REMOVED lines=8> */
[----:B------:R-:W-:Y:S01]  /*4b90*/  FSEL R17, R231, -INF , !P0 ;  /* 0xff800000e7117808 */ /* 0x000fe20004000000 */
[--C-:B------:R-:W-:Y:S01]  /*4ba0*/  FFMA.FTZ R204, R71, UR6, -R4.reuse ;  /* 0x0000000647cc7c23 */ /* 0x100fe20008010804 */
[----:B------:R-:W-:Y:S01]  /*4bb0*/  F2FP.F16.F32.PACK_AB R93, R134, R157 ;  /* 0x0000009d865d723e */ /* 0x000fe200000000ff */
[----:B------:R1:W-:Y:S02]  /*4bc0*/  MUFU.EX2 R31, R3 ;  /* 0x00000003001f7308 */ /* 0x0003e40000000800 */
[----:B-1----:R-:W-:Y:S01]  /*4bd0*/  FFMA.FTZ R3, R21, UR6, -R4 ;  /* 0x0000000615037c23 */ /* 0x002fe20008010804 */
[----:B------:R-:W-:Y:S01]  /*4be0*/  FSEL R21, R174, -INF , !P2 ;  /* 0xff800000ae157808 */ /* 0x000fe20005000000 */
[----:B------:R-:W-:-:S04]  /*4bf0*/  FFMA.FTZ R174, R129, UR6, -R6 ;  /* 0x0000000681ae7c23 */ /* 0x000fc80008010806 */
[----:B------:R1:W-:Y:S08]  /*4c00*/  MUFU.EX2 R37, R3 ;  /* 0x0000000300257308 */ /* 0x0003f00000000800 */
[----:B------:R-:W-:Y:S01]  /*4c10*/  MUFU.EX2 R174, R174 ;  /* 0x000000ae00ae7308 */ /* 0x000fe20000000800 */
[----:B-1----:R-:W-:Y:S01]  /*4c20*/  FFMA.FTZ R3, R22, UR6, -R4 ;  /* 0x0000000616037c23 */ /* 0x002fe20008010804 */
[----:B------:R-:W-:-:S06]  /*4c30*/  FSEL R22, R235, -INF , !P4 ;  /* 0xff800000eb167808 */ /* 0x000fcc0006000000 */
[----:B------:R1:W-:Y:S01]  /*4c40*/  MUFU.EX2 R33, R3 ;  /* 0x0000000300217308 */ /* 0x0003e20000000800 */
[----:B------:R-:W-:-:S04]  /*4c50*/  FMNMX3.FTZ R2, R2, R22, R18, !PT ;  /* 0x0000001602027276 */ /* 0x000fc80007810012 */
[----:B------:R-:W-:-:S04]  /*4c60*/  FMNMX3.FTZ R2, R2, R21, R19, !PT ;  /* 0x0000001502027276 */ /* 0x000fc80007810013 */
[----:B------:R-:W-:-:S05]  /*4c70*/  FMNMX.FTZ R2, R17, R2, !PT ;  /* 0x0000000211027209 */ /* 0x000fca0007810000 */
[----:B------:R-:W2:Y:S01]  /*4c80*/  SHFL.BFLY PT, R10, R2, 0x2, 0x1f ;  /* 0x0c401f00020a7f89 */ /* 0x000ea200000e0000 */
[----:B-1----:R-:W-:-:S04]  /*4c90*/  FFMA.FTZ R3, R45, UR6, -R4 ;  /* 0x000000062d037c23 */ /* 0x002fc80008010804 */
[----:B------:R1:W-:Y:S02]  /*4ca0*/  MUFU.EX2 R39, R3 ;  /* 0x0000000300277308 */ /* 0x0003e40000000800 */
[----:B-1----:R-:W-:Y:S01]  /*4cb0*/  FFMA.FTZ R3, R64, UR6, -R4 ;  /* 0x0000000640037c23 */ /* 0x002fe20008010804 */
[----:B--2---:R-:W-:-:S05]  /*4cc0*/  FMNMX.FTZ R2, R2, R10, !PT ;  /* 0x0000000a02027209 */ /* 0x004fca0007810000 */
[----:B------:R1:W-:Y:S01]  /*4cd0*/  MUFU.EX2 R35, R3 ;  /* 0x0000000300237308 */ /* 0x0003e20000000800 */
[----:B------:R-:W2:Y:S01]  /*4ce0*/  SHFL.BFLY PT, R10, R2, 0x1, 0x1f ;  /* 0x0c201f00020a7f89 */ /* 0x000ea200000e0000 */
[----:B-1----:R-:W-:-:S06]  /*4cf0*/  FFMA.FTZ R3, R65, UR6, -R4 ;  /* 0x0000000641037c23 */ /* 0x002fcc0008010804 */
[----:B------:R1:W-:Y:S01]  /*4d00*/  MUFU.EX2 R41, R3 ;  /* 0x0000000300297308 */ /* 0x0003e20000000800 */
[----:B--2---:R-:W-:Y:S01]  /*4d10*/  FMNMX.FTZ R2, R2, R10, !PT ;  /* 0x0000000a02027209 */ /* 0x004fe20007810000 */
[----:B------:R-:W-:-:S03]  /*4d20*/  FFMA.FTZ R10, R91, UR6, -R4 ;  /* 0x000000065b0a7c23 */ /* 0x000fc60008010804 */
[----:B------:R-:W-:-:S03]  /*4d30*/  FSETP.NEU.FTZ.AND P0, PT, R2, -INF , PT ;  /* 0xff8000000200780b */ /* 0x000fc60003f1d000 */
[----:B------:R2:W-:Y:S01]  /*4d40*/  MUFU.EX2 R63, R10 ;  /* 0x0000000a003f7308 */ /* 0x0005e20000000800 */
[----:B-1----:R-:W-:-:S07]  /*4d50*/  FFMA.FTZ R3, R67, UR6, -R4 ;  /* 0x0000000643037c23 */ /* 0x002fce0008010804 */
[----:B------:R1:W3:Y:S01]  /*4d60*/  MUFU.EX2 R40, R3 ;  /* 0x0000000300287308 */ /* 0x0002e20000000800 */
[----:B--2---:R-:W-:-:S07]  /*4d70*/  FFMA.FTZ R10, R94, UR6, -R4 ;  /* 0x000000065e0a7c23 */ /* 0x004fce0008010804 */
[----:B------:R-:W-:Y:S01]  /*4d80*/  MUFU.EX2 R62, R10 ;  /* 0x0000000a003e7308 */ /* 0x000fe20000000800 */
[----:B-1----:R-:W-:Y:S01]  /*4d90*/  FFMA.FTZ R3, R68, UR6, -R4 ;  /* 0x0000000644037c23 */ /* 0x002fe20008010804 */
[----:B---3--:R-:W-:-:S06]  /*4da0*/  F2FP.F16.F32.PACK_AB R73, R40, R41 ;  /* 0x000000292849723e */ /* 0x008fcc00000000ff */
[----:B------:R1:W-:Y:S02]  /*4db0*/  MUFU.EX2 R45, R3 ;  /* 0x00000003002d7308 */ /* 0x0003e40000000800 */
[----:B-1----:R-:W-:-:S06]  /*4dc0*/  FFMA.FTZ R3, R69, UR6, -R4 ;  /* 0x0000000645037c23 */ /* 0x002fcc0008010804 */
[----:B------:R1:W-:Y:S02]  /*4dd0*/  MUFU.EX2 R44, R3 ;  /* 0x00000003002c7308 */ /* 0x0003e40000000800 */
[----:B-1----:R-:W-:-:S06]  /*4de0*/  FFMA.FTZ R3, R70, UR6, -R4 ;  /* 0x0000000646037c23 */ /* 0x002fcc0008010804 */
[----:B------:R1:W-:Y:S02]  /*4df0*/  MUFU.EX2 R48, R3 ;  /* 0x0000000300307308 */ /* 0x0003e40000000800 */
[----:B-1----:R-:W-:Y:S01]  /*4e00*/  FFMA.FTZ R3, R72, UR6, -R4 ;  /* 0x0000000648037c23 */ /* 0x002fe20008010804 */
[----:B------:R-:W-:-:S05]  /*4e10*/  F2FP.F16.F32.PACK_AB R72, R130, R147 ;  /* 0x000000938248723e */ /* 0x000fca00000000ff */
[----:B------:R1:W-:Y:S02]  /*4e20*/  MUFU.EX2 R46, R3 ;  /* 0x00000003002e7308 */ /* 0x0003e40000000800 */
[----:B-1----:R-:W-:-:S06]  /*4e30*/  FFMA.FTZ R3, R78, UR6, -R4 ;  /* 0x000000064e037c23 */ /* 0x002fcc0008010804 */
[----:B------:R1:W-:Y:S02]  /*4e40*/  MUFU.EX2 R50, R3 ;  /* 0x0000000300327308 */ /* 0x0003e40000000800 */
[----:B-1----:R-:W-:Y:S01]  /*4e50*/  FFMA.FTZ R3, R82, UR6, -R4 ;  /* 0x0000000652037c23 */ /* 0x002fe20008010804 */
[----:B------:R-:W-:-:S05]  /*4e60*/  F2FP.F16.F32.PACK_AB R82, R35, R39 ;  /* 0x000000272352723e */ /* 0x000fca00000000ff */
        /* <DEDUP_REMOVED lines=9> */
[----:B------:R1:W2:Y:S02]  /*4f00*/  MUFU.EX2 R55, R3 ;  /* 0x0000000300377308 */ /* 0x0002a40000000800 */
[----:B-1----:R-:W-:Y:S01]  /*4f10*/  FMUL.FTZ R3, R2, UR6 ;  /* 0x0000000602037c20 */ /* 0x002fe20008410000 */
[----:B--2---:R-:W-:-:S04]  /*4f20*/  F2FP.F16.F32.PACK_AB R132, R55, R58 ;  /* 0x0000003a3784723e */ /* 0x004fc800000000ff */
        /* <DEDUP_REMOVED lines=31> */
[----:B------:R-:W2:Y:S01]  /*5120*/  MUFU.EX2 R5, R5 ;  /* 0x0000000500057308 */ /* 0x000ea20000000800 */
[--C-:B------:R-:W-:Y:S01]  /*5130*/  FFMA.FTZ R202, R18, UR6, -R3.reuse ;  /* 0x0000000612ca7c23 */ /* 0x100fe20008010803 */
[--C-:B------:R-:W-:Y:S01]  /*5140*/  FFMA.FTZ R205, R21, UR6, -R3.reuse ;  /* 0x0000000615cd7c23 */ /* 0x100fe20008010803 */
[--C-:B------:R-:W-:Y:S01]  /*5150*/  FFMA.FTZ R206, R19, UR6, -R3.reuse ;  /* 0x0000000613ce7c23 */ /* 0x100fe20008010803 */
[----:B------:R-:W-:Y:S01]  /*5160*/  FFMA.FTZ R207, R17, UR6, -R3 ;  /* 0x0000000611cf7c23 */ /* 0x000fe20008010803 */
[----:B-1----:R-:W-:-:S02]  /*5170*/  F2FP.F16.F32.PACK_AB R59, R10, R11 ;  /* 0x0000000b0a3b723e */ /* 0x002fc400000000ff */
[----:B------:R-:W-:Y:S01]  /*5180*/  F2FP.F16.F32.PACK_AB R60, R31, R34 ;  /* 0x000000221f3c723e */ /* 0x000fe200000000ff */
[----:B------:R1:W-:Y:S01]  /*5190*/  MUFU.EX2 R15, R4 ;  /* 0x00000004000f7308 */ /* 0x0003e20000000800 */
[----:B------:R-:W-:-:S07]  /*51a0*/  F2FP.F16.F32.PACK_AB R61, R127, R135 ;  /* 0x000000877f3d723e */ /* 0x000fce00000000ff */
[----:B------:R3:W-:Y:S01]  /*51b0*/  MUFU.EX2 R20, R13 ;  /* 0x0000000d00147308 */ /* 0x0007e20000000800 */
[----:B--2---:R-:W-:-:S07]  /*51c0*/  F2FP.F16.F32.PACK_AB R56, R5, R6 ;  /* 0x000000060538723e */ /* 0x004fce00000000ff */
[----:B------:R2:W4:Y:S01]  /*51d0*/  MUFU.EX2 R18, R12 ;  /* 0x0000000c00127308 */ /* 0x0005220000000800 */
[----:B-1----:R-:W-:Y:S01]  /*51e0*/  FFMA.FTZ R4, R57, UR6, -R3 ;  /* 0x0000000639047c23 */ /* 0x002fe20008010803 */
[----:B------:R-:W-:Y:S01]  /*51f0*/  FADD.FTZ R3, R102, R99 ;  /* 0x0000006366037221 */ /* 0x000fe20000010000 */
[----:B------:R-:W-:Y:S02]  /*5200*/  F2FP.F16.F32.PACK_AB R57, R33, R37 ;  /* 0x000000252139723e */ /* 0x000fe400000000ff */
[----:B------:R-:W-:Y:S01]  /*5210*/  F2FP.F16.F32.PACK_AB R99, R99, R102 ;  /* 0x000000666363723e */ /* 0x000fe200000000ff */
[----:B------:R-:W-:Y:S01]  /*5220*/  FADD.FTZ R3, R104, R3 ;  /* 0x0000000368037221 */ /* 0x000fe20000010000 */
[----:B------:R-:W-:Y:S01]  /*5230*/  F2FP.F16.F32.PACK_AB R104, R103, R104 ;  /* 0x000000686768723e */ /* 0x000fe200000000ff */
[----:B------:R1:W-:Y:S01]  /*5240*/  MUFU.EX2 R22, R4 ;  /* 0x0000000400167308 */ /* 0x0003e20000000800 */
[----:B---3--:R-:W-:Y:S01]  /*5250*/  FADD.FTZ R13, R147, R130 ;  /* 0x00000082930d7221 */ /* 0x008fe20000010000 */
[----:B------:R-:W-:-:S02]  /*5260*/  F2FP.F16.F32.PACK_AB R102, R46, R48 ;  /* 0x000000302e66723e */ /* 0x000fc400000000ff */
[----:B------:R-:W-:Y:S01]  /*5270*/  F2FP.F16.F32.PACK_AB R130, R62, R63 ;  /* 0x0000003f3e82723e */ /* 0x000fe200000000ff */
[----:B------:R-:W-:-:S03]  /*5280*/  FADD.FTZ R13, R135, R13 ;  /* 0x0000000d870d7221 */ /* 0x000fc60000010000 */
[----:B------:R-:W3:Y:S01]  /*5290*/  MUFU.EX2 R14, R14 ;  /* 0x0000000e000e7308 */ /* 0x000ee20000000800 */
[----:B--2---:R-:W-:Y:S01]  /*52a0*/  FADD.FTZ R12, R11, R10 ;  /* 0x0000000a0b0c7221 */ /* 0x004fe20000010000 */
[----:B------:R-:W-:Y:S01]  /*52b0*/  FADD.FTZ R10, R103, R3 ;  /* 0x00000003670a7221 */ /* 0x000fe20000010000 */
[----:B------:R-:W-:Y:S01]  /*52c0*/  FADD.FTZ R13, R127, R13 ;  /* 0x0000000d7f0d7221 */ /* 0x000fe20000010000 */
[----:B----4-:R-:W-:Y:S01]  /*52d0*/  F2FP.F16.F32.PACK_AB R78, R18, R20 ;  /* 0x00000014124e723e */ /* 0x010fe200000000ff */
[----:B------:R-:W-:Y:S01]  /*52e0*/  FADD.FTZ R3, R6, R12 ;  /* 0x0000000c06037221 */ /* 0x000fe20000010000 */
[----:B------:R-:W-:Y:S02]  /*52f0*/  F2FP.F16.F32.PACK_AB R127, R107, R116 ;  /* 0x000000746b7f723e */ /* 0x000fe400000000ff */
[----:B------:R-:W2:Y:S01]  /*5300*/  MUFU.EX2 R19, R16 ;  /* 0x0000001000137308 */ /* 0x000ea20000000800 */
[----:B-1----:R-:W-:Y:S01]  /*5310*/  FADD.FTZ R4, R34, R31 ;  /* 0x0000001f22047221 */ /* 0x002fe20000010000 */
[----:B------:R-:W-:Y:S01]  /*5320*/  FADD.FTZ R5, R5, R3 ;  /* 0x0000000305057221 */ /* 0x000fe20000010000 */
[----:B------:R-:W-:Y:S01]  /*5330*/  FADD.FTZ R3, R146, R13 ;  /* 0x0000000d92037221 */ /* 0x000fe20000010000 */
[----:B------:R-:W-:Y:S01]  /*5340*/  F2FP.F16.F32.PACK_AB R146, R172, R173 ;  /* 0x000000adac92723e */ /* 0x000fe200000000ff */
[----:B------:R-:W-:-:S02]  /*5350*/  FADD.FTZ R4, R37, R4 ;  /* 0x0000000425047221 */ /* 0x000fc40000010000 */
[----:B------:R-:W-:Y:S01]  /*5360*/  FADD.FTZ R6, R131, R3 ;  /* 0x0000000383067221 */ /* 0x000fe20000010000 */
[----:B------:R-:W1:Y:S01]  /*5370*/  MUFU.EX2 R21, R29 ;  /* 0x0000001d00157308 */ /* 0x000e620000000800 */
[----:B------:R-:W-:Y:S01]  /*5380*/  FADD.FTZ R11, R33, R4 ;  /* 0x00000004210b7221 */ /* 0x000fe20000010000 */
[----:B------:R-:W-:Y:S01]  /*5390*/  FADD.FTZ R4, R109, R10 ;  /* 0x0000000a6d047221 */ /* 0x000fe20000010000 */
[----:B---3--:R-:W-:Y:S02]  /*53a0*/  F2FP.F16.F32.PACK_AB R79, R14, R15 ;  /* 0x0000000f0e4f723e */ /* 0x008fe400000000ff */
[----:B------:R-:W-:Y:S01]  /*53b0*/  FADD.FTZ R3, R39, R11 ;  /* 0x0000000b27037221 */ /* 0x000fe20000010000 */
[C---:B------:R-:W-:Y:S01]  /*53c0*/  FADD.FTZ R4, R106.reuse, R4 ;  /* 0x000000046a047221 */ /* 0x040fe20000010000 */
[----:B------:R-:W-:Y:S01]  /*53d0*/  F2FP.F16.F32.PACK_AB R109, R106, R109 ;  /* 0x0000006d6a6d723e */ /* 0x000fe200000000ff */
[----:B------:R-:W3:Y:S01]  /*53e0*/  MUFU.EX2 R16, R42 ;  /* 0x0000002a00107308 */ /* 0x000ee20000000800 */
[----:B------:R-:W-:Y:S01]  /*53f0*/  FADD.FTZ R11, R35, R3 ;  /* 0x00000003230b7221 */ /* 0x000fe20000010000 */
        /* <DEDUP_REMOVED lines=9> */
[----:B------:R-:W-:Y:S01]  /*5490*/  MUFU.EX2 R17, R54 ;  /* 0x0000003600117308 */ /* 0x000fe20000000800 */
[----:B------:R-:W-:Y:S01]  /*54a0*/  FADD.FTZ R5, R40, R4 ;  /* 0x0000000428057221 */ /* 0x000fe20000010000 */
[----:B------:R-:W-:Y:S01]  /*54b0*/  FADD.FTZ R4, R156, R6 ;  /* 0x000000069c047221 */ /* 0x000fe20000010000 */
[----:B------:R-:W-:Y:S01]  /*54c0*/  FADD.FTZ R3, R18, R3 ;  /* 0x0000000312037221 */ /* 0x000fe20000010000 */
[----:B------:R-:W-:Y:S01]  /*54d0*/  F2FP.F16.F32.PACK_AB R111, R105, R111 ;  /* 0x0000006f696f723e */ /* 0x000fe200000000ff */
[----:B------:R-:W-:Y:S01]  /*54e0*/  FADD.FTZ R5, R45, R5 ;  /* 0x000000052d057221 */ /* 0x000fe20000010000 */
[----:B------:R-:W-:Y:S01]  /*54f0*/  FADD.FTZ R11, R145, R4 ;  /* 0x00000004910b7221 */ /* 0x000fe20000010000 */
[----:B------:R-:W-:Y:S01]  /*5500*/  FADD.FTZ R4, R114, R10 ;  /* 0x0000000a72047221 */ /* 0x000fe20000010000 */
[----:B------:R-:W-:Y:S01]  /*5510*/  FADD.FTZ R3, R22, R3 ;  /* 0x0000000316037221 */ /* 0x000fe20000010000 */
[----:B------:R-:W2:Y:S01]  /*5520*/  MUFU.EX2 R13, R51 ;  /* 0x00000033000d7308 */ /* 0x000ea20000000800 */
[----:B------:R-:W-:Y:S01]  /*5530*/  F2FP.F16.F32.PACK_AB R105, R44, R45 ;  /* 0x0000002d2c69723e */ /* 0x000fe200000000ff */
[----:B------:R-:W-:Y:S01]  /*5540*/  FADD.FTZ R6, R108, R4 ;  /* 0x000000046c067221 */ /* 0x000fe20000010000 */
[----:B------:R-:W-:Y:S01]  /*5550*/  FADD.FTZ R10, R19, R3 ;  /* 0x00000003130a7221 */ /* 0x000fe20000010000 */
[----:B------:R-:W-:Y:S01]  /*5560*/  FADD.FTZ R3, R159, R11 ;  /* 0x0000000b9f037221 */ /* 0x000fe20000010000 */
[----:B------:R-:W-:Y:S01]  /*5570*/  FADD.FTZ R4, R44, R5 ;  /* 0x000000052c047221 */ /* 0x000fe20000010000 */
[----:B------:R-:W-:Y:S01]  /*5580*/  FADD.FTZ R5, R117, R6 ;  /* 0x0000000675057221 */ /* 0x000fe20000010000 */
[----:B------:R-:W-:Y:S01]  /*5590*/  F2FP.F16.F32.PACK_AB R117, R110, R117 ;  /* 0x000000756e75723e */ /* 0x000fe200000000ff */
[----:B------:R-:W-:Y:S01]  /*55a0*/  FADD.FTZ R6, R158, R3 ;  /* 0x000000039e067221 */ /* 0x000fe20000010000 */
[----:B------:R-:W-:Y:S01]  /*55b0*/  FADD.FTZ R3, R48, R4 ;  /* 0x0000000430037221 */ /* 0x000fe20000010000 */
[----:B------:R-:W-:Y:S01]  /*55c0*/  FADD.FTZ R4, R110, R5 ;  /* 0x000000056e047221 */ /* 0x000fe20000010000 */
[----:B------:R-:W-:Y:S01]  /*55d0*/  MUFU.EX2 R15, R36 ;  /* 0x00000024000f7308 */ /* 0x000fe20000000800 */
[----:B------:R-:W-:Y:S01]  /*55e0*/  FADD.FTZ R5, R165, R6 ;  /* 0x00000006a5057221 */ /* 0x000fe20000010000 */
[----:B------:R-:W-:Y:S01]  /*55f0*/  FADD.FTZ R12, R46, R3 ;  /* 0x000000032e0c7221 */ /* 0x000fe20000010000 */
[----:B-1----:R-:W-:Y:S01]  /*5600*/  FADD.FTZ R3, R21, R10 ;  /* 0x0000000a15037221 */ /* 0x002fe20000010000 */
[----:B---3--:R-:W-:Y:S01]  /*5610*/  F2FP.F16.F32.PACK_AB R101, R16, R21 ;  /* 0x000000151065723e */ /* 0x008fe200000000ff */
[----:B------:R-:W-:Y:S01]  /*5620*/  FADD.FTZ R5, R164, R5 ;  /* 0x00000005a4057221 */ /* 0x000fe20000010000 */
[----:B--2---:R-:W-:Y:S01]  /*5630*/  F2FP.F16.F32.PACK_AB R118, R13, R17 ;  /* 0x000000110d76723e */ /* 0x004fe200000000ff */
[----:B------:R-:W-:Y:S01]  /*5640*/  FADD.FTZ R6, R16, R3 ;  /* 0x0000000310067221 */ /* 0x000fe20000010000 */
[----:B------:R-:W-:Y:S01]  /*5650*/  FADD.FTZ R3, R116, R4 ;  /* 0x0000000474037221 */ /* 0x000fe20000010000 */
[----:B------:R-:W1:Y:S01]  /*5660*/  MUFU.EX2 R11, R38 ;  /* 0x00000026000b7308 */ /* 0x000e620000000800 */
[----:B------:R-:W-:Y:S01]  /*5670*/  F2FP.F16.F32.PACK_AB R116, R52, R53 ;  /* 0x000000353474723e */ /* 0x000fe200000000ff */
[----:B------:R-:W-:Y:S01]  /*5680*/  FADD.FTZ R4, R17, R6 ;  /* 0x0000000611047221 */ /* 0x000fe20000010000 */
[----:B------:R-:W-:Y:S01]  /*5690*/  FADD.FTZ R10, R107, R3 ;  /* 0x000000036b0a7221 */ /* 0x000fe20000010000 */
[----:B------:R-:W-:Y:S01]  /*56a0*/  FADD.FTZ R3, R50, R12 ;  /* 0x0000000c32037221 */ /* 0x000fe20000010000 */
[----:B------:R-:W-:Y:S01]  /*56b0*/  F2FP.F16.F32.PACK_AB R145, R74, R77 ;  /* 0x0000004d4a91723e */ /* 0x000fe200000000ff */
[----:B------:R-:W-:Y:S01]  /*56c0*/  FADD.FTZ R4, R13, R4 ;  /* 0x000000040d047221 */ /* 0x000fe20000010000 */
[----:B------:R-:W-:Y:S01]  /*56d0*/  F2FP.F16.F32.PACK_AB R114, R108, R114 ;  /* 0x000000726c72723e */ /* 0x000fe200000000ff */
[----:B------:R-:W-:Y:S01]  /*56e0*/  FADD.FTZ R6, R49, R3 ;  /* 0x0000000331067221 */ /* 0x000fe20000010000 */
[----:B------:R-:W-:Y:S01]  /*56f0*/  FADD.FTZ R3, R167, R5 ;  /* 0x00000005a7037221 */ /* 0x000fe20000010000 */
[----:B------:R-:W2:Y:S01]  /*5700*/  MUFU.EX2 R14, R47 ;  /* 0x0000002f000e7308 */ /* 0x000ea20000000800 */
[----:B------:R-:W-:Y:S01]  /*5710*/  F2FP.F16.F32.PACK_AB R108, R158, R159 ;  /* 0x0000009f9e6c723e */ /* 0x000fe200000000ff */
[----:B------:R-:W-:Y:S01]  /*5720*/  FADD.FTZ R6, R53, R6 ;  /* 0x0000000635067221 */ /* 0x000fe20000010000 */
[----:B------:R-:W-:Y:S01]  /*5730*/  FADD.FTZ R13, R166, R3 ;  /* 0x00000003a60d7221 */ /* 0x000fe20000010000 */
[----:B------:R-:W-:Y:S01]  /*5740*/  FADD.FTZ R3, R113, R10 ;  /* 0x0000000a71037221 */ /* 0x000fe20000010000 */
[----:B------:R-:W-:Y:S01]  /*5750*/  LDSM.16.MT88.4 R156, [R208+0x5c00] ;  /* 0x005c0000d09c783b */ /* 0x000fe20000004200 */
[----:B------:R-:W-:Y:S01]  /*5760*/  FADD.FTZ R10, R52, R6 ;  /* 0x00000006340a7221 */ /* 0x000fe20000010000 */
[----:B-1----:R-:W-:Y:S01]  /*5770*/  F2FP.F16.F32.PACK_AB R110, R11, R15 ;  /* 0x0000000f0b6e723e */ /* 0x002fe200000000ff */
[----:B------:R-:W-:Y:S01]  /*5780*/  FADD.FTZ R12, R92, R3 ;  /* 0x000000035c0c7221 */ /* 0x000fe20000010000 */
[----:B------:R-:W-:Y:S01]  /*5790*/  FADD.FTZ R3, R15, R4 ;  /* 0x000000040f037221 */ /* 0x000fe20000010000 */
[----:B------:R-:W1:Y:S01]  /*57a0*/  MUFU.EX2 R5, R43 ;  /* 0x0000002b00057308 */ /* 0x000e620000000800 */
[----:B------:R-:W3:Y:S01]  /*57b0*/  LDC R15, c[0x0][0x3e0] ;  /* 0x0000f800ff0f7b82 */ /* 0x000ee20000000800 */
[----:B------:R-:W-:Y:S01]  /*57c0*/  FADD.FTZ R6, R169, R13 ;  /* 0x0000000da9067221 */ /* 0x000fe20000010000 */
[----:B------:R-:W-:Y:S01]  /*57d0*/  FADD.FTZ R11, R11, R3 ;  /* 0x000000030b0b7221 */ /* 0x000fe20000010000 */
[----:B------:R-:W-:Y:S01]  /*57e0*/  FADD.FTZ R3, R80, R12 ;  /* 0x0000000c50037221 */ /* 0x000fe20000010000 */
[----:B------:R-:W-:Y:S01]  /*57f0*/  FADD.FTZ R10, R58, R10 ;  /* 0x0000000a3a0a7221 */ /* 0x000fe20000010000 */
[----:B------:R-:W-:Y:S01]  /*5800*/  FADD.FTZ R12, R168, R6 ;  /* 0x00000006a80c7221 */ /* 0x000fe20000010000 */
[----:B--2---:R-:W-:Y:S01]  /*5810*/  FADD.FTZ R6, R14, R11 ;  /* 0x0000000b0e067221 */ /* 0x004fe20000010000 */
[----:B------:R-:W-:Y:S01]  /*5820*/  FADD.FTZ R13, R76, R3 ;  /* 0x000000034c0d7221 */ /* 0x000fe20000010000 */
[----:B------:R-:W2:Y:S01]  /*5830*/  MUFU.EX2 R4, R32 ;  /* 0x0000002000047308 */ /* 0x000ea20000000800 */
[----:B------:R-:W-:Y:S01]  /*5840*/  FADD.FTZ R11, R55, R10 ;  /* 0x0000000a370b7221 */ /* 0x000fe20000010000 */
[----:B------:R-:W-:-:S03]  /*5850*/  FADD.FTZ R10, R171, R12 ;  /* 0x0000000cab0a7221 */ /* 0x000fc60000010000 */
[----:B------:R-:W-:Y:S01]  /*5860*/  FADD.FTZ R11, R63, R11 ;  /* 0x0000000b3f0b7221 */ /* 0x000fe20000010000 */
[----:B------:R-:W-:Y:S01]  /*5870*/  FADD.FTZ R12, R170, R10 ;  /* 0x0000000aaa0c7221 */ /* 0x000fe20000010000 */
[----:B------:R-:W-:Y:S01]  /*5880*/  FADD.FTZ R10, R95, R13 ;  /* 0x0000000d5f0a7221 */ /* 0x000fe20000010000 */
[----:B------:R-:W4:Y:S01]  /*5890*/  MUFU.EX2 R3, R30 ;  /* 0x0000001e00037308 */ /* 0x000f220000000800 */
[C---:B-1----:R-:W-:Y:S01]  /*58a0*/  FADD.FTZ R6, R5.reuse, R6 ;  /* 0x0000000605067221 */ /* 0x042fe20000010000 */
[----:B------:R-:W-:Y:S01]  /*58b0*/  F2FP.F16.F32.PACK_AB R131, R5, R14 ;  /* 0x0000000e0583723e */ /* 0x000fe200000000ff */
[----:B------:R-:W-:Y:S01]  /*58c0*/  FADD.FTZ R13, R62, R11 ;  /* 0x0000000b3e0d7221 */ /* 0x000fe20000010000 */
[----:B------:R-:W-:-:S04]  /*58d0*/  FADD.FTZ R10, R75, R10 ;  /* 0x0000000a4b0a7221 */ /* 0x000fc80000010000 */
[----:B------:R-:W1:Y:S01]  /*58e0*/  MUFU.EX2 R5, R98 ;  /* 0x0000006200057308 */ /* 0x000e620000000800 */
[----:B--2---:R-:W-:Y:S01]  /*58f0*/  FADD.FTZ R6, R4, R6 ;  /* 0x0000000604067221 */ /* 0x004fe20000010000 */
[----:B---3--:R-:W-:Y:S02]  /*5900*/  IMAD R11, R210, R15, R223 ;  /* 0x0000000fd20b7224 */ /* 0x008fe400078e02df */
[----:B------:R-:W-:Y:S01]  /*5910*/  IMAD.IADD R210, R0, 0x1, R208 ;  /* 0x0000000100d27824 */ /* 0x000fe200078e02d0 */
[C---:B----4-:R-:W-:Y:S01]  /*5920*/  F2FP.F16.F32.PACK_AB R125, R3.reuse, R4 ;  /* 0x00000004037d723e */ /* 0x050fe200000000ff */
[----:B------:R-:W-:Y:S02]  /*5930*/  FADD.FTZ R147, R3, R6 ;  /* 0x0000000603937221 */ /* 0x000fe40000010000 */
[----:B------:R-:W2:Y:S01]  /*5940*/  MUFU.EX2 R4, R97 ;  /* 0x0000006100047308 */ /* 0x000ea20000000800 */
[----:B------:R-:W-:Y:S01]  /*5950*/  FADD.FTZ R6, R173, R12 ;  /* 0x0000000cad067221 */ /* 0x000fe20000010000 */
[----:B------:R-:W-:-:S03]  /*5960*/  IMAD.SHL.U32 R3, R11, 0x20, RZ ;  /* 0x000000200b037824 */ /* 0x000fc600078e00ff */
[----:B------:R-:W-:Y:S01]  /*5970*/  FADD.FTZ R172, R172, R6 ;  /* 0x00000006acac7221 */ /* 0x000fe20000010000 */
[----:B------:R-:W-:Y:S01]  /*5980*/  FADD.FTZ R6, R77, R10 ;  /* 0x0000000a4d067221 */ /* 0x000fe20000010000 */
[----:B------:R-:W-:Y:S01]  /*5990*/  IADD3 R11, P1, P0, R3, R162, R221 ;  /* 0x000000a2030b7210 */ /* 0x000fe2000783e0dd */
[C---:B------:R-:W-:Y:S01]  /*59a0*/  VIADD R10, R222.reuse, 0x4 ;  /* 0x00000004de0a7836 */ /* 0x040fe20000000000 */
[----:B------:R-:W-:Y:S01]  /*59b0*/  SHF.R.S32.HI R3, RZ, 0x1f, R3 ;  /* 0x0000001fff037819 */ /* 0x000fe20000011403 */
[----:B------:R-:W-:-:S04]  /*59c0*/  IMAD.WIDE.U32 R222, R222, -0x326172a9, RZ ;  /* 0xcd9e8d57dede7825 */ /* 0x000fc800078e00ff */
[----:B------:R-:W-:Y:S01]  /*59d0*/  FADD.FTZ R199, R74, R6 ;  /* 0x000000064ac77221 */ /* 0x000fe20000010000 */
[----:B-1----:R-:W-:Y:S01]  /*59e0*/  FADD.FTZ R6, R5, R13 ;  /* 0x0000000d05067221 */ /* 0x002fe20000010000 */
[----:B------:R-:W-:Y:S01]  /*59f0*/  IADD3.X R3, PT, PT, R3, R163, RZ, P1, P0 ;  /* 0x000000a303037210 */ /* 0x000fe20000fe04ff */
[----:B------:R-:W-:Y:S01]  /*5a00*/  IMAD.WIDE.U32 R228, R10, -0x326172a9, RZ ;  /* 0xcd9e8d570ae47825 */ /* 0x000fe200078e00ff */
[----:B--2---:R-:W-:-:S03]  /*5a10*/  F2FP.F16.F32.PACK_AB R144, R4, R5 ;  /* 0x000000050490723e */ /* 0x004fc600000000ff */
[----:B------:R-:W-:Y:S01]  /*5a20*/  FADD.FTZ R173, R4, R6 ;  /* 0x0000000604ad7221 */ /* 0x000fe20000010000 */
[C---:B------:R-:W-:Y:S01]  /*5a30*/  LOP3.LUT R5, R3.reuse, UR18, R223, 0x96, !PT ;  /* 0x0000001203057c12 */ /* 0x040fe2000f8e96df */
[----:B------:R-:W-:Y:S01]  /*5a40*/  IMAD.SHL.U32 R4, R160, 0x4, RZ ;  /* 0x00000004a0047824 */ /* 0x000fe200078e00ff */
[----:B------:R-:W-:Y:S01]  /*5a50*/  LOP3.LUT R3, R3, UR18, R229, 0x96, !PT ;  /* 0x0000001203037c12 */ /* 0x000fe2000f8e96e5 */
[----:B------:R-:W-:-:S04]  /*5a60*/  IMAD.WIDE.U32 R230, R11, -0x2daee0ad, RZ ;  /* 0xd2511f530be67825 */ /* 0x000fc800078e00ff */
[----:B------:R-:W-:Y:S01]  /*5a70*/  IMAD.WIDE.U32 R232, R5, -0x2daee0ad, RZ ;  /* 0xd2511f5305e87825 */ /* 0x000fe200078e00ff */
[----:B------:R-:W-:-:S03]  /*5a80*/  LOP3.LUT R10, R4, UR19, R231, 0x96, !PT ;  /* 0x00000013040a7c12 */ /* 0x000fc6000f8e96e7 */
[----:B------:R-:W-:Y:S01]  /*5a90*/  IMAD.WIDE.U32 R234, R3, -0x2daee0ad, RZ ;  /* 0xd2511f5303ea7825 */ /* 0x000fe200078e00ff */
[----:B------:R-:W-:-:S03]  /*5aa0*/  LOP3.LUT R5, R230, UR5, R233, 0x96, !PT ;  /* 0x00000005e6057c12 */ /* 0x000fc6000f8e96e9 */
[----:B------:R-:W-:Y:S01]  /*5ab0*/  VIADD R6, R4, 0x1 ;  /* 0x0000000104067836 */ /* 0x000fe20000000000 */
[----:B------:R-:W-:Y:S01]  /*5ac0*/  LOP3.LUT R3, R230, UR5, R235, 0x96, !PT ;  /* 0x00000005e6037c12 */ /* 0x000fe2000f8e96eb */
[C---:B------:R-:W-:Y:S01]  /*5ad0*/  VIADD R12, R4.reuse, 0x2 ;  /* 0x00000002040c7836 */ /* 0x040fe20000000000 */
[----:B------:R-:W-:Y:S01]  /*5ae0*/  UIADD3 UR5, UPT, UPT, UR19, 0x32370b8f, URZ ;  /* 0x32370b8f13057890 */ /* 0x000fe2000fffe0ff */
[----:B------:R-:W-:Y:S01]  /*5af0*/  VIADD R13, R4, 0x3 ;  /* 0x00000003040d7836 */ /* 0x000fe20000000000 */
[--C-:B------:R-:W-:Y:S01]  /*5b00*/  LOP3.LUT R4, R6, UR19, R231.reuse, 0x96, !PT ;  /* 0x0000001306047c12 */ /* 0x100fe2000f8e96e7 */
[----:B------:R-:W-:Y:S01]  /*5b10*/  IMAD.WIDE.U32 R10, R10, -0x326172a9, RZ ;  /* 0xcd9e8d570a0a7825 */ /* 0x000fe200078e00ff */
[----:B------:R-:W-:-:S03]  /*5b20*/  LOP3.LUT R6, R12, UR19, R231, 0x96, !PT ;  /* 0x000000130c067c12 */ /* 0x000fc6000f8e96e7 */
[----:B------:R-:W-:Y:S01]  /*5b30*/  IMAD.WIDE.U32 R32, R5, -0x326172a9, RZ ;  /* 0xcd9e8d5705207825 */ /* 0x000fe200078e00ff */
[--C-:B------:R-:W-:Y:S02]  /*5b40*/  LOP3.LUT R12, R222, UR9, R11.reuse, 0x96, !PT ;  /* 0x00000009de0c7c12 */ /* 0x100fe4000f8e960b */
[----:B------:R-:W-:Y:S01]  /*5b50*/  LOP3.LUT R14, R228, UR9, R11, 0x96, !PT ;  /* 0x00000009e40e7c12 */ /* 0x000fe2000f8e960b */
[----:B------:R-:W-:Y:S01]  /*5b60*/  IMAD.WIDE.U32 R42, R3, -0x326172a9, RZ ;  /* 0xcd9e8d57032a7825 */ /* 0x000fe200078e00ff */
[----:B------:R-:W-:Y:S02]  /*5b70*/  LOP3.LUT R3, R13, UR19, R231, 0x96, !PT ;  /* 0x000000130d037c12 */ /* 0x000fe4000f8e96e7 */
[----:B------:R-:W-:Y:S01]  /*5b80*/  LOP3.LUT R30, R10, UR8, R33, 0x96, !PT ;  /* 0x000000080a1e7c12 */ /* 0x000fe2000f8e9621 */
[----:B------:R-:W-:Y:S01]  /*5b90*/  IMAD.WIDE.U32 R4, R4, -0x326172a9, RZ ;  /* 0xcd9e8d5704047825 */ /* 0x000fe200078e00ff */
[----:B------:R-:W-:-:S03]  /*5ba0*/  LOP3.LUT R28, R10, UR8, R43, 0x96, !PT ;  /* 0x000000080a1c7c12 */ /* 0x000fc6000f8e962b */
[----:B------:R-:W-:Y:S01]  /*5bb0*/  IMAD.WIDE.U32 R10, R6, -0x326172a9, RZ ;  /* 0xcd9e8d57060a7825 */ /* 0x000fe200078e00ff */
[--C-:B------:R-:W-:Y:S02]  /*5bc0*/  LOP3.LUT R15, R222, UR9, R5.reuse, 0x96, !PT ;  /* 0x00000009de0f7c12 */ /* 0x100fe4000f8e9605 */
[----:B------:R-:W-:Y:S01]  /*5bd0*/  LOP3.LUT R6, R228, UR9, R5, 0x96, !PT ;  /* 0x00000009e4067c12 */ /* 0x000fe2000f8e9605 */
[----:B------:R-:W-:Y:S01]  /*5be0*/  IMAD.WIDE.U32 R12, R12, -0x2daee0ad, RZ ;  /* 0xd2511f530c0c7825 */ /* 0x000fe200078e00ff */
[C---:B------:R-:W-:Y:S02]  /*5bf0*/  LOP3.LUT R24, R4.reuse, UR8, R33, 0x96, !PT ;  /* 0x0000000804187c12 */ /* 0x040fe4000f8e9621 */
[----:B------:R-:W-:Y:S01]  /*5c00*/  LOP3.LUT R26, R4, UR8, R43, 0x96, !PT ;  /* 0x00000008041a7c12 */ /* 0x000fe2000f8e962b */
[----:B------:R-:W-:Y:S01]  /*5c10*/  IMAD.WIDE.U32 R4, R3, -0x326172a9, RZ ;  /* 0xcd9e8d5703047825 */ /* 0x000fe200078e00ff */
[----:B------:R-:W-:Y:S02]  /*5c20*/  LOP3.LUT R20, R10, UR8, R33, 0x96, !PT ;  /* 0x000000080a147c12 */ /* 0x000fe4000f8e9621 */
[--C-:B------:R-:W-:Y:S01]  /*5c30*/  LOP3.LUT R3, R222, UR9, R11.reuse, 0x96, !PT ;  /* 0x00000009de037c12 */ /* 0x100fe2000f8e960b */
[----:B------:R-:W-:Y:S01]  /*5c40*/  IMAD.WIDE.U32 R30, R30, -0x2daee0ad, RZ ;  /* 0xd2511f531e1e7825 */ /* 0x000fe200078e00ff */
[----:B------:R-:W-:-:S02]  /*5c50*/  LOP3.LUT R36, R228, UR9, R11, 0x96, !PT ;  /* 0x00000009e4247c12 */ /* 0x000fc4000f8e960b */
[----:B------:R-:W-:Y:S01]  /*5c60*/  LOP3.LUT R35, R10, UR8, R43, 0x96, !PT ;  /* 0x000000080a237c12 */ /* 0x000fe2000f8e962b */
[----:B------:R-:W-:Y:S01]  /*5c70*/  IMAD.WIDE.U32 R10, R14, -0x2daee0ad, RZ ;  /* 0xd2511f530e0a7825 */ /* 0x000fe200078e00ff */
[--C-:B------:R-:W-:Y:S02]  /*5c80*/  LOP3.LUT R22, R222, UR9, R5.reuse, 0x96, !PT ;  /* 0x00000009de167c12 */ /* 0x100fe4000f8e9605 */
[----:B------:R-:W-:Y:S01]  /*5c90*/  LOP3.LUT R37, R228, UR9, R5, 0x96, !PT ;  /* 0x00000009e4257c12 */ /* 0x000fe2000f8e9605 */
[----:B------:R-:W-:Y:S01]  /*5ca0*/  IMAD.WIDE.U32 R28, R28, -0x2daee0ad, RZ ;  /* 0xd2511f531c1c7825 */ /* 0x000fe200078e00ff */
[C---:B------:R-:W-:Y:S01]  /*5cb0*/  LOP3.LUT R33, R4.reuse, UR8, R33, 0x96, !PT ;  /* 0x0000000804217c12 */ /* 0x040fe2000f8e9621 */
[----:B------:R-:W-:Y:S01]  /*5cc0*/  UIADD3 UR9, UPT, UPT, UR18, -0x255992d5, URZ ;  /* 0xdaa66d2b12097890 */ /* 0x000fe2000fffe0ff */
[----:B------:R-:W-:Y:S01]  /*5cd0*/  LOP3.LUT R34, R4, UR8, R43, 0x96, !PT ;  /* 0x0000000804227c12 */ /* 0x000fe2000f8e962b */
[----:B------:R-:W-:Y:S01]  /*5ce0*/  IMAD.WIDE.U32 R4, R6, -0x2daee0ad, RZ ;  /* 0xd2511f5306047825 */ /* 0x000fe200078e00ff */
[----:B------:R-:W-:Y:S01]  /*5cf0*/  LOP3.LUT R44, R12, UR5, R31, 0x96, !PT ;  /* 0x000000050c2c7c12 */ /* 0x000fe2000f8e961f */
[----:B------:R-:W-:Y:S01]  /*5d00*/  UIADD3 UR8, UPT, UPT, UR18, 0x78dde6e4, URZ ;  /* 0x78dde6e412087890 */ /* 0x000fe2000fffe0ff */
[----:B------:R-:W-:Y:S01]  /*5d10*/  LOP3.LUT R31, R234, UR7, R11, 0x96, !PT ;  /* 0x00000007ea1f7c12 */ /* 0x000fe2000f8e960b */
[----:B------:R-:W-:Y:S01]  /*5d20*/  IMAD.WIDE.U32 R26, R26, -0x2daee0ad, RZ ;  /* 0xd2511f531a1a7825 */ /* 0x000fe200078e00ff */
[----:B------:R-:W-:-:S02]  /*5d30*/  LOP3.LUT R29, R10, UR5, R29, 0x96, !PT ;  /* 0x000000050a1d7c12 */ /* 0x000fc4000f8e961d */
[----:B------:R-:W-:Y:S01]  /*5d40*/  LOP3.LUT R38, R234, UR7, R5, 0x96, !PT ;  /* 0x00000007ea267c12 */ /* 0x000fe2000f8e9605 */
[----:B------:R-:W-:Y:S01]  /*5d50*/  IMAD.WIDE.U32 R10, R15, -0x2daee0ad, RZ ;  /* 0xd2511f530f0a7825 */ /* 0x000fe200078e00ff */
[----:B------:R-:W-:Y:S02]  /*5d60*/  LOP3.LUT R43, R4, UR5, R27, 0x96, !PT ;  /* 0x00000005042b7c12 */ /* 0x000fe4000f8e961b */
[C---:B------:R-:W-:Y:S01]  /*5d70*/  LOP3.LUT R13, R232.reuse, UR7, R13, 0x96, !PT ;  /* 0x00000007e80d7c12 */ /* 0x040fe2000f8e960d */
        /* <DEDUP_REMOVED lines=34> */
[----:B------:R-:W-:-:S04]  /*5fa0*/  IMAD.WIDE.U32 R44, R44, -0x326172a9, RZ ;  /* 0xcd9e8d572c2c7825 */ /* 0x000fc800078e00ff */
[----:B------:R-:W-:Y:S01]  /*5fb0*/  IMAD.WIDE.U32 R66, R23, -0x326172a9, RZ ;  /* 0xcd9e8d5717427825 */ /* 0x000fe200078e00ff */
[----:B------:R-:W-:-:S03]  /*5fc0*/  LOP3.LUT R15, R46, UR8, R45, 0x96, !PT ;  /* 0x000000082e0f7c12 */ /* 0x000fc6000f8e962d */
        /* <DEDUP_REMOVED lines=12> */
[C---:B------:R-:W-:Y:S02]  /*6090*/  LOP3.LUT R6, R42.reuse, UR9, R39, 0x96, !PT ;  /* 0x000000092a067c12 */ /* 0x040fe4000f8e9627 */
[----:B------:R-:W-:Y:S01]  /*60a0*/  LOP3.LUT R42, R42, UR9, R53, 0x96, !PT ;  /* 0x000000092a2a7c12 */ /* 0x000fe2000f8e9635 */
[----:B------:R-:W-:Y:S01]  /*60b0*/  IMAD.WIDE.U32 R106, R25, -0x2daee0ad, RZ ;  /* 0xd2511f53196a7825 */ /* 0x000fe200078e00ff */
[----:B------:R-:W-:-:S03]  /*60c0*/  LOP3.LUT R95, R20, UR11, R113, 0x96, !PT ;  /* 0x0000000b145f7c12 */ /* 0x000fc6000f8e9671 */
[----:B------:R-:W-:Y:S01]  /*60d0*/  IMAD.WIDE.U32 R18, R28, -0x326172a9, RZ ;  /* 0xcd9e8d571c127825 */ /* 0x000fe200078e00ff */
[----:B------:R-:W-:Y:S02]  /*60e0*/  LOP3.LUT R94, R24, UR11, R107, 0x96, !PT ;  /* 0x0000000b185e7c12 */ /* 0x000fe4000f8e966b */
[----:B------:R-:W-:Y:S01]  /*60f0*/  LOP3.LUT R107, R16, UR8, R91, 0x96, !PT ;  /* 0x00000008106b7c12 */ /* 0x000fe2000f8e965b */
[----:B------:R-:W-:-:S04]  /*6100*/  IMAD.WIDE.U32 R4, R4, -0x326172a9, RZ ;  /* 0xcd9e8d5704047825 */ /* 0x000fc800078e00ff */
[----:B------:R-:W-:Y:S01]  /*6110*/  IMAD.WIDE.U32 R136, R10, -0x2daee0ad, RZ ;  /* 0xd2511f530a887825 */ /* 0x000fe200078e00ff */
[----:B------:R-:W-:Y:S02]  /*6120*/  LOP3.LUT R3, R18, UR5, R5, 0x96, !PT ;  /* 0x0000000512037c12 */ /* 0x000fe4000f8e9605 */
[----:B------:R-:W-:Y:S01]  /*6130*/  PRMT R13, R4, 0x7773, RZ ;  /* 0x00007773040d7816 */ /* 0x000fe200000000ff */
[----:B------:R-:W-:Y:S01]  /*6140*/  IMAD.WIDE.U32 R134, R17, -0x2daee0ad, RZ ;  /* 0xd2511f5311867825 */ /* 0x000fe200078e00ff */
[----:B------:R-:W-:Y:S02]  /*6150*/  LOP3.LUT R91, R14, UR11, R137, 0x96, !PT ;  /* 0x0000000b0e5b7c12 */ /* 0x000fe4000f8e9689 */
[----:B------:R-:W-:Y:S01]  /*6160*/  PRMT R14, R4, 0x7771, RZ ;  /* 0x00007771040e7816 */ /* 0x000fe200000000ff */
[----:B------:R-:W-:Y:S01]  /*6170*/  IMAD.WIDE.U32 R80, R6, -0x2daee0ad, RZ ;  /* 0xd2511f5306507825 */ /* 0x000fe200078e00ff */
[----:B------:R-:W-:Y:S02]  /*6180*/  PRMT R10, R4, 0x7772, RZ ;  /* 0x00007772040a7816 */ /* 0x000fe400000000ff */
[C---:B------:R-:W-:Y:S01]  /*6190*/  PRMT R5, R3.reuse, 0x7632, R5 ;  /* 0x0000763203057816 */ /* 0x040fe20000000005 */
[----:B------:R-:W-:Y:S01]  /*61a0*/  IMAD.MOV.U32 R6, RZ, RZ, R4 ;  /* 0x000000ffff067224 */ /* 0x000fe200078e0004 */
[----:B------:R-:W-:Y:S01]  /*61b0*/  LOP3.LUT R4, R3, 0xffff, RZ, 0xc0, !PT ;  /* 0x0000ffff03047812 */ /* 0x000fe200078ec0ff */
[----:B------:R-:W-:Y:S01]  /*61c0*/  IMAD.WIDE.U32 R88, R11, -0x326172a9, RZ ;  /* 0xcd9e8d570b587825 */ /* 0x000fe200078e00ff */
[----:B------:R-:W-:-:S02]  /*61d0*/  LOP3.LUT R98, R12, UR11, R135, 0x96, !PT ;  /* 0x0000000b0c627c12 */ /* 0x000fc4000f8e9687 */
[----:B------:R-:W-:Y:S01]  /*61e0*/  LOP3.LUT R12, R3, 0xff, RZ, 0xc0, !PT ;  /* 0x000000ff030c7812 */ /* 0x000fe200078ec0ff */
[----:B------:R-:W-:Y:S01]  /*61f0*/  IMAD.U32 R16, RZ, RZ, UR10 ;  /* 0x0000000aff107e24 */ /* 0x000fe2000f8e00ff */
[----:B------:R-:W-:Y:S01]  /*6200*/  SHF.R.U32.HI R11, RZ, 0x18, R3 ;  /* 0x00000018ff0b7819 */ /* 0x000fe20000011603 */
[----:B------:R-:W-:Y:S01]  /*6210*/  IMAD.WIDE.U32 R64, R43, -0x326172a9, RZ ;  /* 0xcd9e8d572b407825 */ /* 0x000fe200078e00ff */
[----:B------:R-:W-:Y:S02]  /*6220*/  LOP3.LUT R0, R6, 0xff, RZ, 0xc0, !PT ;  /* 0x000000ff06007812 */ /* 0x000fe400078ec0ff */
[----:B------:R-:W-:Y:S01]  /*6230*/  SHF.R.U32.HI R3, RZ, 0x8, R4 ;  /* 0x00000008ff037819 */ /* 0x000fe20000011604 */
[----:B------:R-:W-:Y:S01]  /*6240*/  IMAD.WIDE.U32 R50, R21, -0x2daee0ad, RZ ;  /* 0xd2511f5315327825 */ /* 0x000fe200078e00ff */
[----:B------:R-:W-:Y:S02]  /*6250*/  LOP3.LUT R4, R5, 0xff, RZ, 0xc0, !PT ;  /* 0x000000ff05047812 */ /* 0x000fe400078ec0ff */
[----:B------:R-:W-:Y:S01]  /*6260*/  PRMT R5, R0, 0x5410, R14 ;  /* 0x0000541000057816 */ /* 0x000fe2000000000e */
[----:B------:R-:W-:Y:S01]  /*6270*/  IMAD.WIDE.U32 R76, R15, -0x2daee0ad, RZ ;  /* 0xd2511f530f4c7825 */ /* 0x000fe200078e00ff */
[----:B------:R-:W-:-:S02]  /*6280*/  LEA R0, R16, UR10, 0x10 ;  /* 0x0000000a10007c11 */ /* 0x000fc4000f8e80ff */
[----:B------:R-:W-:Y:S01]  /*6290*/  PRMT R4, R4, 0x5410, R11 ;  /* 0x0000541004047816 */ /* 0x000fe2000000000b */
[----:B------:R-:W-:Y:S01]  /*62a0*/  IMAD.WIDE.U32 R120, R42, -0x2daee0ad, RZ ;  /* 0xd2511f532a787825 */ /* 0x000fe200078e00ff */
[----:B------:R-:W-:Y:S02]  /*62b0*/  PRMT R6, R10, 0x5410, R13 ;  /* 0x000054100a067816 */ /* 0x000fe4000000000d */
[----:B------:R-:W-:Y:S01]  /*62c0*/  PRMT R3, R12, 0x5410, R3 ;  /* 0x000054100c037816 */ /* 0x000fe20000000003 */
[----:B------:R-:W-:Y:S01]  /*62d0*/  IMAD.WIDE.U32 R128, R33, -0x326172a9, RZ ;  /* 0xcd9e8d5721807825 */ /* 0x000fe200078e00ff */
[----:B------:R-:W-:Y:S02]  /*62e0*/  LOP3.LUT R45, R38, UR8, R65, 0x96, !PT ;  /* 0x00000008262d7c12 */ /* 0x000fe4000f8e9641 */
[--C-:B------:R-:W-:Y:S02]  /*62f0*/  HSET2.LE.AND R4, R4, R0.reuse, PT ;  /* 0x0000000004047233 */ /* 0x100fe40003803000 */
[----:B------:R-:W-:Y:S01]  /*6300*/  HSET2.LE.AND R5, R5, R0, PT ;  /* 0x0000000005057233 */ /* 0x000fe20003803000 */
[----:B------:R-:W-:Y:S01]  /*6310*/  IMAD.WIDE.U32 R96, R45, -0x2daee0ad, RZ ;  /* 0xd2511f532d607825 */ /* 0x000fe200078e00ff */
[----:B------:R-:W-:-:S02]  /*6320*/  LOP3.LUT R21, R30, UR11, R51, 0x96, !PT ;  /* 0x0000000b1e157c12 */ /* 0x000fc4000f8e9633 */
[----:B------:R-:W-:Y:S01]  /*6330*/  LOP3.LUT R65, R26, UR11, R81, 0x96, !PT ;  /* 0x0000000b1a417c12 */ /* 0x000fe2000f8e9651 */
[----:B------:R-:W1:Y:S01]  /*6340*/  LDSM.16.MT88.4 R28, [R210+0x4000] ;  /* 0x00400000d21c783b */ /* 0x000e620000004200 */
[----:B------:R-:W-:Y:S01]  /*6350*/  LOP3.LUT R10, R50, UR7, R77, 0x96, !PT ;  /* 0x00000007320a7c12 */ /* 0x000fe2000f8e964d */
[----:B------:R-:W-:Y:S01]  /*6360*/  IMAD.WIDE.U32 R20, R21, -0x326172a9, RZ ;  /* 0xcd9e8d5715147825 */ /* 0x000fe200078e00ff */
[----:B------:R-:W-:Y:S01]  /*6370*/  LOP3.LUT R6, R6, 0xff00ff, RZ, 0xc0, !PT ;  /* 0x00ff00ff06067812 */ /* 0x000fe200078ec0ff */
[----:B------:R-:W2:Y:S01]  /*6380*/  LDSM.16.MT88.4 R24, [R208+0x4000] ;  /* 0x00400000d018783b */ /* 0x000ea20000004200 */
[--C-:B------:R-:W-:Y:S02]  /*6390*/  HSET2.LE.AND R3, R3, R0.reuse, PT ;  /* 0x0000000003037233 */ /* 0x100fe40003803000 */
[----:B------:R-:W-:Y:S02]  /*63a0*/  LOP3.LUT R13, R59, R4, RZ, 0xc0, !PT ;  /* 0x000000043b0d7212 */ /* 0x000fe400078ec0ff */
[----:B------:R-:W-:Y:S01]  /*63b0*/  LOP3.LUT R14, R57, R5, RZ, 0xc0, !PT ;  /* 0x00000005390e7212 */ /* 0x000fe200078ec0ff */
[----:B------:R-:W-:Y:S01]  /*63c0*/  IMAD.WIDE.U32 R4, R10, -0x326172a9, RZ ;  /* 0xcd9e8d570a047825 */ /* 0x000fe200078e00ff */
[----:B------:R-:W-:-:S02]  /*63d0*/  HSET2.LE.AND R6, R6, R0, PT ;  /* 0x0000000006067233 */ /* 0x000fc40003803000 */
[----:B------:R-:W-:Y:S01]  /*63e0*/  LOP3.LUT R12, R60, R3, RZ, 0xc0, !PT ;  /* 0x000000033c0c7212 */ /* 0x000fe200078ec0ff */
[----:B------:R-:W-:Y:S01]  /*63f0*/  IMAD.MOV.U32 R3, RZ, RZ, R4 ;  /* 0x000000ffff037224 */ /* 0x000fe200078e0004 */
[----:B------:R-:W-:Y:S02]  /*6400*/  PRMT R11, R4, 0x7771, RZ ;  /* 0x00007771040b7816 */ /* 0x000fe400000000ff */
[----:B------:R-:W-:Y:S02]  /*6410*/  LOP3.LUT R15, R56, R6, RZ, 0xc0, !PT ;  /* 0x00000006380f7212 */ /* 0x000fe400078ec0ff */
[C---:B------:R-:W-:Y:S02]  /*6420*/  PRMT R10, R4.reuse, 0x7773, RZ ;  /* 0x00007773040a7816 */ /* 0x040fe400000000ff */
[----:B------:R-:W-:Y:S02]  /*6430*/  PRMT R6, R4, 0x7772, RZ ;  /* 0x0000777204067816 */ /* 0x000fe400000000ff */
[----:B------:R-:W-:-:S02]  /*6440*/  LOP3.LUT R4, R3, 0xff, RZ, 0xc0, !PT ;  /* 0x000000ff03047812 */ /* 0x000fc400078ec0ff */
[----:B------:R-:W-:Y:S02]  /*6450*/  LOP3.LUT R3, R20, UR5, R5, 0x96, !PT ;  /* 0x0000000514037c12 */ /* 0x000fe4000f8e9605 */
[----:B------:R-:W-:Y:S02]  /*6460*/  PRMT R5, R6, 0x5410, R10 ;  /* 0x0000541006057816 */ /* 0x000fe4000000000a */
[----:B------:R-:W-:Y:S02]  /*6470*/  PRMT R10, R4, 0x5410, R11 ;  /* 0x00005410040a7816 */ /* 0x000fe4000000000b */
[C---:B------:R-:W-:Y:S02]  /*6480*/  LOP3.LUT R4, R3.reuse, 0xffff, RZ, 0xc0, !PT ;  /* 0x0000ffff03047812 */ /* 0x040fe400078ec0ff */
[----:B------:R-:W-:Y:S02]  /*6490*/  PRMT R6, R3, 0x7632, R6 ;  /* 0x0000763203067816 */ /* 0x000fe40000000006 */
[----:B------:R-:W-:-:S02]  /*64a0*/  LOP3.LUT R23, R40, UR8, R89, 0x96, !PT ;  /* 0x0000000828177c12 */ /* 0x000fc4000f8e9659 */
[----:B------:R-:W-:Y:S01]  /*64b0*/  LOP3.LUT R89, R32, UR11, R121, 0x96, !PT ;  /* 0x0000000b20597c12 */ /* 0x000fe2000f8e9679 */
[----:B------:R-:W-:Y:S01]  /*64c0*/  UIADD3 UR11, UPT, UPT, UR18, 0x1715609d, URZ ;  /* 0x1715609d120b7890 */ /* 0x000fe2000fffe0ff */
[----:B------:R-:W-:Y:S01]  /*64d0*/  LOP3.LUT R16, R3, 0xff, RZ, 0xc0, !PT ;  /* 0x000000ff03107812 */ /* 0x000fe200078ec0ff */
[C---:B-1----:R-:W-:Y:S01]  /*64e0*/  HMMA.16816.F32 R68, R12.reuse, R28, RZ ;  /* 0x0000001c0c44723c */ /* 0x042fe200000018ff */
[----:B------:R-:W-:Y:S01]  /*64f0*/  LOP3.LUT R11, R5, 0xff00ff, RZ, 0xc0, !PT ;  /* 0x00ff00ff050b7812 */ /* 0x000fe200078ec0ff */
[----:B------:R-:W1:Y:S01]  /*6500*/  LDSM.16.MT88.4 R32, [R208+0x4400] ;  /* 0x00440000d020783b */ /* 0x000e620000004200 */
[----:B------:R-:W-:Y:S02]  /*6510*/  SHF.R.U32.HI R4, RZ, 0x8, R4 ;  /* 0x00000008ff047819 */ /* 0x000fe40000011604 */
[----:B------:R-:W-:Y:S02]  /*6520*/  SHF.R.U32.HI R17, RZ, 0x18, R3 ;  /* 0x00000018ff117819 */ /* 0x000fe40000011603 */
[----:B------:R-:W-:Y:S01]  /*6530*/  LOP3.LUT R5, R6, 0xff, RZ, 0xc0, !PT ;  /* 0x000000ff06057812 */ /* 0x000fe200078ec0ff */
[----:B--2---:R-:W-:Y:S01]  /*6540*/  HMMA.16816.F32 R56, R12, R24, RZ ;  /* 0x000000180c38723c */ /* 0x004fe200000018ff */
[----:B------:R-:W-:-:S02]  /*6550*/  HSET2.LE.AND R3, R10, R0, PT ;  /* 0x000000000a037233 */ /* 0x000fc40003803000 */
[----:B------:R-:W-:Y:S02]  /*6560*/  PRMT R6, R16, 0x5410, R4 ;  /* 0x0000541010067816 */ /* 0x000fe40000000004 */
[----:B------:R-:W-:Y:S02]  /*6570*/  HSET2.LE.AND R4, R11, R0, PT ;  /* 0x000000000b047233 */ /* 0x000fe40003803000 */
[----:B------:R-:W-:Y:S01]  /*6580*/  PRMT R5, R5, 0x5410, R17 ;  /* 0x0000541005057816 */ /* 0x000fe20000000011 */
[----:B------:R-:W-:Y:S01]  /*6590*/  HMMA.16816.F32 R48, R12, R30, RZ ;  /* 0x0000001e0c30723c */ /* 0x000fe200000018ff */
[----:B------:R-:W-:Y:S02]  /*65a0*/  LOP3.LUT R10, R36, UR11, R19, 0x96, !PT ;  /* 0x0000000b240a7c12 */ /* 0x000fe4000f8e9613 */
[----:B------:R-:W-:Y:S01]  /*65b0*/  LOP3.LUT R18, R61, R3, RZ, 0xc0, !PT ;  /* 0x000000033d127212 */ /* 0x000fe200078ec0ff */
[----:B------:R-:W2:Y:S01]  /*65c0*/  LDSM.16.MT88.4 R36, [R210+0x4400] ;  /* 0x00440000d224783b */ /* 0x000ea20000004200 */
[----:B------:R-:W-:-:S02]  /*65d0*/  LOP3.LUT R19, R104, R4, RZ, 0xc0, !PT ;  /* 0x0000000468137212 */ /* 0x000fc400078ec0ff */
[--C-:B------:R-:W-:Y:S01]  /*65e0*/  HSET2.LE.AND R3, R5, R0.reuse, PT ;  /* 0x0000000005037233 */ /* 0x100fe20003803000 */
[----:B------:R-:W-:Y:S01]  /*65f0*/  IMAD.WIDE.U32 R4, R10, -0x2daee0ad, RZ ;  /* 0xd2511f530a047825 */ /* 0x000fe200078e00ff */
[----:B------:R-:W-:Y:S01]  /*6600*/  LOP3.LUT R67, R52, UR8, R129, 0x96, !PT ;  /* 0x0000000834437c12 */ /* 0x000fe2000f8e9681 */
[----:B------:R-:W-:Y:S01]  /*6610*/  MUFU.EX2 R104, R177 ;  /* 0x000000b100687308 */ /* 0x000fe20000000800 */
[----:B------:R-:W-:Y:S01]  /*6620*/  HSET2.LE.AND R6, R6, R0, PT ;  /* 0x0000000006067233 */ /* 0x000fe20003803000 */
[----:B------:R-:W-:Y:S01]  /*6630*/  HMMA.16816.F32 R52, R12, R26, RZ ;  /* 0x0000001a0c34723c */ /* 0x000fe200000018ff */
[----:B------:R-:W-:Y:S02]  /*6640*/  LOP3.LUT R17, R99, R3, RZ, 0xc0, !PT ;  /* 0x0000000363117212 */ /* 0x000fe400078ec0ff */
[----:B------:R-:W-:Y:S01]  /*6650*/  LOP3.LUT R3, R22, UR4, R5, 0x96, !PT ;  /* 0x0000000416037c12 */ /* 0x000fe2000f8e9605 */
[----:B------:R-:W-:Y:S01]  /*6660*/  IMAD.MOV.U32 R5, RZ, RZ, R4 ;  /* 0x000000ffff057224 */ /* 0x000fe200078e0004 */
[----:B------:R-:W-:-:S02]  /*6670*/  PRMT R14, R4, 0x7771, RZ ;  /* 0x00007771040e7816 */ /* 0x000fc400000000ff */
[C---:B------:R-:W-:Y:S02]  /*6680*/  PRMT R11, R4.reuse, 0x7773, RZ ;  /* 0x00007773040b7816 */ /* 0x040fe400000000ff */
[----:B------:R-:W-:Y:S02]  /*6690*/  PRMT R10, R4, 0x7772, RZ ;  /* 0x00007772040a7816 */ /* 0x000fe400000000ff */
[C---:B------:R-:W-:Y:S02]  /*66a0*/  LOP3.LUT R4, R3.reuse, 0xffff, RZ, 0xc0, !PT ;  /* 0x0000ffff03047812 */ /* 0x040fe400078ec0ff */
[----:B------:R-:W-:Y:S02]  /*66b0*/  LOP3.LUT R16, R72, R6, RZ, 0xc0, !PT ;  /* 0x0000000648107212 */ /* 0x000fe400078ec0ff */
[C---:B------:R-:W-:Y:S02]  /*66c0*/  LOP3.LUT R13, R3.reuse, 0xff, RZ, 0xc0, !PT ;  /* 0x000000ff030d7812 */ /* 0x040fe400078ec0ff */
[----:B------:R-:W-:-:S02]  /*66d0*/  PRMT R6, R3, 0x7632, R6 ;  /* 0x0000763203067816 */ /* 0x000fc40000000006 */
[----:B------:R-:W-:Y:S01]  /*66e0*/  SHF.R.U32.HI R12, RZ, 0x18, R3 ;  /* 0x00000018ff0c7819 */ /* 0x000fe20000011603 */
[C---:B------:R-:W-:Y:S01]  /*66f0*/  HMMA.16816.F32 R60, R16.reuse, R24, RZ ;  /* 0x00000018103c723c */ /* 0x040fe200000018ff */
[----:B------:R-:W-:Y:S02]  /*6700*/  SHF.R.U32.HI R3, RZ, 0x8, R4 ;  /* 0x00000008ff037819 */ /* 0x000fe40000011604 */
[----:B------:R-:W-:Y:S02]  /*6710*/  LOP3.LUT R5, R5, 0xff, RZ, 0xc0, !PT ;  /* 0x000000ff05057812 */ /* 0x000fe400078ec0ff */
[----:B------:R-:W-:Y:S02]  /*6720*/  PRMT R3, R13, 0x5410, R3 ;  /* 0x000054100d037816 */ /* 0x000fe40000000003 */
[----:B------:R-:W-:Y:S01]  /*6730*/  PRMT R4, R10, 0x5410, R11 ;  /* 0x000054100a047816 */ /* 0x000fe2000000000b */
[----:B------:R-:W-:Y:S01]  /*6740*/  HMMA.16816.F32 R84, R16, R26, RZ ;  /* 0x0000001a1054723c */ /* 0x000fe200000018ff */
[----:B------:R-:W-:Y:S01]  /*6750*/  LOP3.LUT R6, R6, 0xff, RZ, 0xc0, !PT ;  /* 0x000000ff06067812 */ /* 0x000fe200078ec0ff */
[----:B------:R-:W3:Y:S01]  /*6760*/  LDSM.16.MT88.4 R24, [R208+0x4800] ;  /* 0x00480000d018783b */ /* 0x000ee20000004200 */
[----:B------:R-:W-:-:S02]  /*6770*/  HSET2.LE.AND R3, R3, R0, PT ;  /* 0x0000000003037233 */ /* 0x000fc40003803000 */
[----:B------:R-:W-:Y:S02]  /*6780*/  PRMT R5, R5, 0x5410, R14 ;  /* 0x0000541005057816 */ /* 0x000fe4000000000e */
[----:B------:R-:W-:Y:S01]  /*6790*/  LOP3.LUT R4, R4, 0xff00ff, RZ, 0xc0, !PT ;  /* 0x00ff00ff04047812 */ /* 0x000fe200078ec0ff */
[----:B------:R-:W-:Y:S01]  /*67a0*/  HMMA.16816.F32 R40, R16, R28, RZ ;  /* 0x0000001c1028723c */ /* 0x000fe200000018ff */
[----:B------:R-:W-:Y:S01]  /*67b0*/  LOP3.LUT R15, R44, UR11, R21, 0x96, !PT ;  /* 0x0000000b2c0f7c12 */ /* 0x000fe2000f8e9615 */
[----:B------:R-:W-:Y:S01]  /*67c0*/  IMAD.WIDE.U32 R20, R94, -0x326172a9, RZ ;  /* 0xcd9e8d575e147825 */ /* 0x000fe200078e00ff */
[----:B------:R-:W-:Y:S01]  /*67d0*/  PRMT R6, R6, 0x5410, R12 ;  /* 0x0000541006067816 */ /* 0x000fe2000000000c */
[----:B------:R-:W-:Y:S01]  /*67e0*/  MUFU.EX2 R94, R188 ;  /* 0x000000bc005e7308 */ /* 0x000fe20000000800 */
[----:B------:R-:W-:Y:S02]  /*67f0*/  LOP3.LUT R12, R82, R3, RZ, 0xc0, !PT ;  /* 0x00000003520c7212 */ /* 0x000fe400078ec0ff */
[----:B------:R-:W-:-:S02]  /*6800*/  HSET2.LE.AND R10, R5, R0, PT ;  /* 0x00000000050a7233 */ /* 0x000fc40003803000 */
[--C-:B------:R-:W-:Y:S01]  /*6810*/  HSET2.LE.AND R3, R4, R0.reuse, PT ;  /* 0x0000000004037233 */ /* 0x100fe20003803000 */
[----:B------:R-:W-:Y:S01]  /*6820*/  IMAD.WIDE.U32 R4, R15, -0x2daee0ad, RZ ;  /* 0xd2511f530f047825 */ /* 0x000fe200078e00ff */
[----:B------:R-:W-:Y:S02]  /*6830*/  HSET2.LE.AND R6, R6, R0, PT ;  /* 0x0000000006067233 */ /* 0x000fe40003803000 */
[----:B------:R-:W-:Y:S02]  /*6840*/  LOP3.LUT R14, R73, R10, RZ, 0xc0, !PT ;  /* 0x0000000a490e7212 */ /* 0x000fe400078ec0ff */
[----:B------:R-:W-:Y:S01]  /*6850*/  LOP3.LUT R15, R78, R3, RZ, 0xc0, !PT ;  /* 0x000000034e0f7212 */ /* 0x000fe200078ec0ff */
[----:B------:R-:W-:Y:S01]  /*6860*/  HMMA.16816.F32 R72, R16, R30, RZ ;  /* 0x0000001e1048723c */ /* 0x000fe200000018ff */
[----:B------:R-:W-:Y:S01]  /*6870*/  LOP3.LUT R13, R79, R6, RZ, 0xc0, !PT ;  /* 0x000000064f0d7212 */ /* 0x000fe200078ec0ff */
[----:B------:R-:W-:Y:S01]  /*6880*/  IMAD.MOV.U32 R6, RZ, RZ, R4 ;  /* 0x000000ffff067224 */ /* 0x000fe200078e0004 */
[----:B------:R-:W-:-:S02]  /*6890*/  LOP3.LUT R3, R76, UR4, R5, 0x96, !PT ;  /* 0x000000044c037c12 */ /* 0x000fc4000f8e9605 */
[C---:B------:R-:W-:Y:S02]  /*68a0*/  PRMT R16, R4.reuse, 0x7771, RZ ;  /* 0x0000777104107816 */ /* 0x040fe400000000ff */
[C---:B------:R-:W-:Y:S01]  /*68b0*/  PRMT R10, R4.reuse, 0x7773, RZ ;  /* 0x00007773040a7816 */ /* 0x040fe200000000ff */
[C---:B-1----:R-:W-:Y:S01]  /*68c0*/  HMMA.16816.F32 R76, R12.reuse, R32, R56 ;  /* 0x000000200c4c723c */ /* 0x042fe20000001838 */
[----:B------:R-:W-:Y:S02]  /*68d0*/  PRMT R5, R4, 0x7772, RZ ;  /* 0x0000777204057816 */ /* 0x000fe400000000ff */
[----:B------:R-:W-:Y:S02]  /*68e0*/  LOP3.LUT R4, R3, 0xffff, RZ, 0xc0, !PT ;  /* 0x0000ffff03047812 */ /* 0x000fe400078ec0ff */
[----:B------:R-:W-:Y:S02]  /*68f0*/  LOP3.LUT R11, R6, 0xff, RZ, 0xc0, !PT ;  /* 0x000000ff060b7812 */ /* 0x000fe400078ec0ff */
[----:B------:R-:W-:Y:S01]  /*6900*/  PRMT R5, R5, 0x5410, R10 ;  /* 0x0000541005057816 */ /* 0x000fe2000000000a */
[----:B------:R-:W-:Y:S01]  /*6910*/  HMMA.16816.F32 R52, R12, R34, R52 ;  /* 0x000000220c34723c */ /* 0x000fe20000001834 */
[----:B------:R-:W-:-:S02]  /*6920*/  LOP3.LUT R6, R3, 0xff, RZ, 0xc0, !PT ;  /* 0x000000ff03067812 */ /* 0x000fc400078ec0ff */
[----:B------:R-:W-:Y:S02]  /*6930*/  SHF.R.U32.HI R4, RZ, 0x8, R4 ;  /* 0x00000008ff047819 */ /* 0x000fe40000011604 */
[----:B------:R-:W-:Y:S02]  /*6940*/  PRMT R10, R3, 0x7632, R10 ;  /* 0x00007632030a7816 */ /* 0x000fe4000000000a */
[----:B------:R-:W-:Y:S02]  /*6950*/  PRMT R11, R11, 0x5410, R16 ;  /* 0x000054100b0b7816 */ /* 0x000fe40000000010 */
[----:B------:R-:W-:Y:S02]  /*6960*/  LOP3.LUT R16, R5, 0xff00ff, RZ, 0xc0, !PT ;  /* 0x00ff00ff05107812 */ /* 0x000fe400078ec0ff */
[----:B------:R-:W-:Y:S02]  /*6970*/  PRMT R5, R6, 0x5410, R4 ;  /* 0x0000541006057816 */ /* 0x000fe40000000004 */
[----:B------:R-:W-:-:S02]  /*6980*/  SHF.R.U32.HI R6, RZ, 0x18, R3 ;  /* 0x00000018ff067819 */ /* 0x000fc40000011603 */
[----:B------:R-:W-:Y:S02]  /*6990*/  LOP3.LUT R10, R10, 0xff, RZ, 0xc0, !PT ;  /* 0x000000ff0a0a7812 */ /* 0x000fe400078ec0ff */
[--C-:B------:R-:W-:Y:S02]  /*69a0*/  HSET2.LE.AND R3, R11, R0.reuse, PT ;  /* 0x000000000b037233 */ /* 0x100fe40003803000 */
[--C-:B------:R-:W-:Y:S02]  /*69b0*/  HSET2.LE.AND R4, R16, R0.reuse, PT ;  /* 0x0000000010047233 */ /* 0x100fe40003803000 */
[----:B------:R-:W-:Y:S02]  /*69c0*/  HSET2.LE.AND R5, R5, R0, PT ;  /* 0x0000000005057233 */ /* 0x000fe40003803000 */
[----:B------:R-:W-:Y:S01]  /*69d0*/  PRMT R6, R10, 0x5410, R6 ;  /* 0x000054100a067816 */ /* 0x000fe20000000006 */
[----:B------:R-:W-:Y:S01]  /*69e0*/  IMAD.WIDE.U32 R10, R65, -0x326172a9, RZ ;  /* 0xcd9e8d57410a7825 */ /* 0x000fe200078e00ff */
[----:B------:R-:W-:-:S02]  /*69f0*/  LOP3.LUT R22, R80, UR7, R97, 0x96, !PT ;  /* 0x0000000750167c12 */ /* 0x000fc4000f8e9661 */
[----:B------:R-:W-:Y:S01]  /*6a00*/  LOP3.LUT R18, R93, R3, RZ, 0xc0, !PT ;  /* 0x000000035d127212 */ /* 0x000fe200078ec0ff */
[C---:B--2---:R-:W-:Y:S01]  /*6a10*/  HMMA.16816.F32 R80, R12.reuse, R36, R68 ;  /* 0x000000240c50723c */ /* 0x044fe20000001844 */
[----:B------:R-:W-:Y:S01]  /*6a20*/  LOP3.LUT R19, R111, R4, RZ, 0xc0, !PT ;  /* 0x000000046f137212 */ /* 0x000fe200078ec0ff */
[----:B------:R-:W-:Y:S01]  /*6a30*/  IMAD.WIDE.U32 R92, R92, -0x2daee0ad, RZ ;  /* 0xd2511f535c5c7825 */ /* 0x000fe200078e00ff */
[----:B------:R-:W-:Y:S01]  /*6a40*/  HSET2.LE.AND R3, R6, R0, PT ;  /* 0x0000000006037233 */ /* 0x000fe20003803000 */
[----:B------:R-:W-:Y:S01]  /*6a50*/  MUFU.EX2 R111, R154 ;  /* 0x0000009a006f7308 */ /* 0x000fe20000000800 */
[----:B------:R-:W-:Y:S01]  /*6a60*/  LOP3.LUT R16, R100, R5, RZ, 0xc0, !PT ;  /* 0x0000000564107212 */ /* 0x000fe200078ec0ff */
[----:B------:R-:W-:Y:S01]  /*6a70*/  IMAD.WIDE.U32 R4, R22, -0x326172a9, RZ ;  /* 0xcd9e8d5716047825 */ /* 0x000fe200078e00ff */
[----:B------:R-:W-:Y:S01]  /*6a80*/  LOP3.LUT R21, R46, UR11, R21, 0x96, !PT ;  /* 0x0000000b2e157c12 */ /* 0x000fe2000f8e9615 */
[----:B------:R-:W-:Y:S01]  /*6a90*/  HMMA.16816.F32 R68, R12, R38, R48 ;  /* 0x000000260c44723c */ /* 0x000fe20000001830 */
[----:B------:R-:W-:Y:S01]  /*6aa0*/  LOP3.LUT R17, R109, R3, RZ, 0xc0, !PT ;  /* 0x000000036d117212 */ /* 0x000fe200078ec0ff */
[----:B------:R-:W-:Y:S01]  /*6ab0*/  IMAD.WIDE.U32 R48, R47, -0x2daee0ad, RZ ;  /* 0xd2511f532f307825 */ /* 0x000fe200078e00ff */
[----:B------:R-:W-:Y:S01]  /*6ac0*/  LOP3.LUT R3, R10, UR5, R5, 0x96, !PT ;  /* 0x000000050a037c12 */ /* 0x000fe2000f8e9605 */
[----:B------:R-:W1:Y:S01]  /*6ad0*/  LDSM.16.MT88.4 R44, [R210+0x4800] ;  /* 0x00480000d22c783b */ /* 0x000e620000004200 */
[C---:B------:R-:W-:Y:S01]  /*6ae0*/  PRMT R14, R4.reuse, 0x7771, RZ ;  /* 0x00007771040e7816 */ /* 0x040fe200000000ff */
[----:B------:R-:W-:Y:S01]  /*6af0*/  IMAD.MOV.U32 R5, RZ, RZ, R4 ;  /* 0x000000ffff057224 */ /* 0x000fe200078e0004 */
[C---:B------:R-:W-:Y:S01]  /*6b00*/  PRMT R13, R4.reuse, 0x7773, RZ ;  /* 0x00007773040d7816 */ /* 0x040fe200000000ff */
[----:B------:R-:W-:Y:S01]  /*6b10*/  HMMA.16816.F32 R28, R16, R32, R60 ;  /* 0x00000020101c723c */ /* 0x000fe2000000183c */
[----:B------:R-:W-:Y:S01]  /*6b20*/  PRMT R10, R4, 0x7772, RZ ;  /* 0x00007772040a7816 */ /* 0x000fe200000000ff */
[----:B------:R-:W-:Y:S01]  /*6b30*/  MUFU.EX2 R100, R181 ;  /* 0x000000b500647308 */ /* 0x000fe20000000800 */
[----:B------:R-:W-:-:S02]  /*6b40*/  LOP3.LUT R4, R3, 0xffff, RZ, 0xc0, !PT ;  /* 0x0000ffff03047812 */ /* 0x000fc400078ec0ff */
[----:B------:R-:W-:Y:S02]  /*6b50*/  LOP3.LUT R50, R64, UR11, R11, 0x96, !PT ;  /* 0x0000000b40327c12 */ /* 0x000fe4000f8e960b */
[C---:B------:R-:W-:Y:S01]  /*6b60*/  LOP3.LUT R12, R3.reuse, 0xff, RZ, 0xc0, !PT ;  /* 0x000000ff030c7812 */ /* 0x040fe200078ec0ff */
[C---:B------:R-:W-:Y:S01]  /*6b70*/  HMMA.16816.F32 R160, R16.reuse, R36, R40 ;  /* 0x0000002410a0723c */ /* 0x040fe20000001828 */
[----:B------:R-:W-:Y:S01]  /*6b80*/  PRMT R6, R3, 0x7632, R6 ;  /* 0x0000763203067816 */ /* 0x000fe20000000006 */
[----:B------:R-:W-:Y:S01]  /*6b90*/  IMAD.WIDE.U32 R40, R95, -0x326172a9, RZ ;  /* 0xcd9e8d575f287825 */ /* 0x000fe200078e00ff */
[----:B------:R-:W-:Y:S02]  /*6ba0*/  SHF.R.U32.HI R11, RZ, 0x18, R3 ;  /* 0x00000018ff0b7819 */ /* 0x000fe40000011603 */
[----:B------:R-:W-:Y:S01]  /*6bb0*/  SHF.R.U32.HI R3, RZ, 0x8, R4 ;  /* 0x00000008ff037819 */ /* 0x000fe20000011604 */
[----:B------:R-:W-:Y:S01]  /*6bc0*/  IMAD.WIDE.U32 R36, R98, -0x326172a9, RZ ;  /* 0xcd9e8d5762247825 */ /* 0x000fe200078e00ff */
[----:B------:R-:W-:Y:S01]  /*6bd0*/  LOP3.LUT R5, R5, 0xff, RZ, 0xc0, !PT ;  /* 0x000000ff05057812 */ /* 0x000fe200078ec0ff */
[----:B------:R-:W-:Y:S01]  /*6be0*/  HMMA.16816.F32 R32, R16, R34, R84 ;  /* 0x000000221020723c */ /* 0x000fe20000001854 */
[----:B------:R-:W-:-:S02]  /*6bf0*/  PRMT R4, R10, 0x5410, R13 ;  /* 0x000054100a047816 */ /* 0x000fc4000000000d */
[----:B------:R-:W-:Y:S02]  /*6c00*/  LOP3.LUT R6, R6, 0xff, RZ, 0xc0, !PT ;  /* 0x000000ff06067812 */ /* 0x000fe400078ec0ff */
[----:B------:R-:W-:Y:S02]  /*6c10*/  PRMT R5, R5, 0x5410, R14 ;  /* 0x0000541005057816 */ /* 0x000fe4000000000e */
[----:B------:R-:W-:Y:S01]  /*6c20*/  PRMT R3, R12, 0x5410, R3 ;  /* 0x000054100c037816 */ /* 0x000fe20000000003 */
[----:B------:R-:W-:Y:S01]  /*6c30*/  HMMA.16816.F32 R56, R16, R38, R72 ;  /* 0x000000261038723c */ /* 0x000fe20000001848 */
[----:B------:R-:W-:Y:S02]  /*6c40*/  LOP3.LUT R4, R4, 0xff00ff, RZ, 0xc0, !PT ;  /* 0x00ff00ff04047812 */ /* 0x000fe400078ec0ff */
[----:B------:R-:W-:Y:S01]  /*6c50*/  LOP3.LUT R15, R106, UR7, R93, 0x96, !PT ;  /* 0x000000076a0f7c12 */ /* 0x000fe2000f8e965d */
[----:B------:R-:W-:Y:S01]  /*6c60*/  IMAD.WIDE.U32 R106, R107, -0x2daee0ad, RZ ;  /* 0xd2511f536b6a7825 */ /* 0x000fe200078e00ff */
[----:B------:R-:W-:Y:S01]  /*6c70*/  PRMT R6, R6, 0x5410, R11 ;  /* 0x0000541006067816 */ /* 0x000fe2000000000b */
[----:B------:R-:W-:Y:S01]  /*6c80*/  MUFU.EX2 R93, R189 ;  /* 0x000000bd005d7308 */ /* 0x000fe20000000800 */
[----:B------:R-:W-:-:S02]  /*6c90*/  HSET2.LE.AND R3, R3, R0, PT ;  /* 0x0000000003037233 */ /* 0x000fc40003803000 */
[--C-:B------:R-:W-:Y:S02]  /*6ca0*/  HSET2.LE.AND R10, R5, R0.reuse, PT ;  /* 0x00000000050a7233 */ /* 0x100fe40003803000 */
[--C-:B------:R-:W-:Y:S01]  /*6cb0*/  HSET2.LE.AND R11, R4, R0.reuse, PT ;  /* 0x00000000040b7233 */ /* 0x100fe20003803000 */
[----:B------:R-:W-:Y:S01]  /*6cc0*/  IMAD.WIDE.U32 R4, R15, -0x326172a9, RZ ;  /* 0xcd9e8d570f047825 */ /* 0x000fe200078e00ff */
[----:B------:R-:W-:Y:S02]  /*6cd0*/  HSET2.LE.AND R6, R6, R0, PT ;  /* 0x0000000006067233 */ /* 0x000fe40003803000 */
[----:B------:R-:W-:Y:S02]  /*6ce0*/  LOP3.LUT R12, R105, R3, RZ, 0xc0, !PT ;  /* 0x00000003690c7212 */ /* 0x000fe400078ec0ff */
[----:B------:R-:W-:Y:S01]  /*6cf0*/  LOP3.LUT R3, R20, UR5, R5, 0x96, !PT ;  /* 0x0000000514037c12 */ /* 0x000fe2000f8e9605 */
[----:B------:R-:W-:Y:S01]  /*6d00*/  MUFU.EX2 R105, R175 ;  /* 0x000000af00697308 */ /* 0x000fe20000000800 */
[----:B------:R-:W-:-:S02]  /*6d10*/  LOP3.LUT R13, R103, R6, RZ, 0xc0, !PT ;  /* 0x00000006670d7212 */ /* 0x000fc400078ec0ff */
[----:B------:R-:W-:Y:S02]  /*6d20*/  LOP3.LUT R14, R102, R10, RZ, 0xc0, !PT ;  /* 0x0000000a660e7212 */ /* 0x000fe400078ec0ff */
[----:B------:R-:W-:Y:S01]  /*6d30*/  LOP3.LUT R15, R101, R11, RZ, 0xc0, !PT ;  /* 0x0000000b650f7212 */ /* 0x000fe200078ec0ff */
[----:B------:R-:W-:Y:S01]  /*6d40*/  IMAD.MOV.U32 R11, RZ, RZ, R4 ;  /* 0x000000ffff0b7224 */ /* 0x000fe200078e0004 */
[C---:B------:R-:W-:Y:S01]  /*6d50*/  PRMT R10, R4.reuse, 0x7773, RZ ;  /* 0x00007773040a7816 */ /* 0x040fe200000000ff */
[----:B------:R-:W-:Y:S01]  /*6d60*/  MUFU.EX2 R103, R176 ;  /* 0x000000b000677308 */ /* 0x000fe20000000800 */
[C---:B------:R-:W-:Y:S02]  /*6d70*/  PRMT R6, R4.reuse, 0x7772, RZ ;  /* 0x0000777204067816 */ /* 0x040fe400000000ff */
[----:B------:R-:W-:Y:S01]  /*6d80*/  PRMT R18, R4, 0x7771, RZ ;  /* 0x0000777104127816 */ /* 0x000fe200000000ff */
[----:B---3--:R-:W-:Y:S01]  /*6d90*/  HMMA.16816.F32 R60, R12, R24, R76 ;  /* 0x000000180c3c723c */ /* 0x008fe2000000184c */
[----:B------:R-:W-:-:S02]  /*6da0*/  LOP3.LUT R4, R3, 0xffff, RZ, 0xc0, !PT ;  /* 0x0000ffff03047812 */ /* 0x000fc400078ec0ff */
[----:B------:R-:W-:Y:S01]  /*6db0*/  PRMT R16, R6, 0x5410, R10 ;  /* 0x0000541006107816 */ /* 0x000fe2000000000a */
[----:B------:R-:W-:Y:S01]  /*6dc0*/  MUFU.EX2 R101, R179 ;  /* 0x000000b300657308 */ /* 0x000fe20000000800 */
[----:B------:R-:W-:Y:S02]  /*6dd0*/  LOP3.LUT R10, R11, 0xff, RZ, 0xc0, !PT ;  /* 0x000000ff0b0a7812 */ /* 0x000fe400078ec0ff */
[C---:B------:R-:W-:Y:S01]  /*6de0*/  PRMT R5, R3.reuse, 0x7632, R5 ;  /* 0x0000763203057816 */ /* 0x040fe20000000005 */
[----:B-1----:R-:W-:Y:S01]  /*6df0*/  HMMA.16816.F32 R80, R12, R44, R80 ;  /* 0x0000002c0c50723c */ /* 0x002fe20000001850 */
[----:B------:R-:W-:Y:S02]  /*6e00*/  LOP3.LUT R17, R3, 0xff, RZ, 0xc0, !PT ;  /* 0x000000ff03117812 */ /* 0x000fe400078ec0ff */
[----:B------:R-:W-:Y:S01]  /*6e10*/  SHF.R.U32.HI R6, RZ, 0x8, R4 ;  /* 0x00000008ff067819 */ /* 0x000fe20000011604 */
[----:B------:R-:W-:Y:S01]  /*6e20*/  MUFU.EX2 R102, R178 ;  /* 0x000000b200667308 */ /* 0x000fe20000000800 */
[----:B------:R-:W-:-:S02]  /*6e30*/  SHF.R.U32.HI R11, RZ, 0x18, R3 ;  /* 0x00000018ff0b7819 */ /* 0x000fc40000011603 */
[----:B------:R-:W-:Y:S01]  /*6e40*/  LOP3.LUT R4, R5, 0xff, RZ, 0xc0, !PT ;  /* 0x000000ff05047812 */ /* 0x000fe200078ec0ff */
[C---:B------:R-:W-:Y:S01]  /*6e50*/  HMMA.16816.F32 R52, R12.reuse, R26, R52 ;  /* 0x0000001a0c34723c */ /* 0x040fe20000001834 */
[----:B------:R-:W-:Y:S02]  /*6e60*/  PRMT R3, R10, 0x5410, R18 ;  /* 0x000054100a037816 */ /* 0x000fe40000000012 */
[----:B------:R-:W-:Y:S02]  /*6e70*/  LOP3.LUT R10, R16, 0xff00ff, RZ, 0xc0, !PT ;  /* 0x00ff00ff100a7812 */ /* 0x000fe400078ec0ff */
[----:B------:R-:W-:Y:S02]  /*6e80*/  PRMT R5, R17, 0x5410, R6 ;  /* 0x0000541011057816 */ /* 0x000fe40000000006 */
[----:B------:R-:W-:Y:S01]  /*6e90*/  PRMT R6, R4, 0x5410, R11 ;  /* 0x0000541004067816 */ /* 0x000fe2000000000b */
[----:B------:R-:W-:Y:S01]  /*6ea0*/  HMMA.16816.F32 R68, R12, R46, R68 ;  /* 0x0000002e0c44723c */ /* 0x000fe20000001844 */
[--C-:B------:R-:W-:Y:S01]  /*6eb0*/  HSET2.LE.AND R4, R10, R0.reuse, PT ;  /* 0x000000000a047233 */ /* 0x100fe20003803000 */
[----:B------:R-:W-:Y:S01]  /*6ec0*/  IMAD.WIDE.U32 R10, R21, -0x2daee0ad, RZ ;  /* 0xd2511f53150a7825 */ /* 0x000fe200078e00ff */
[----:B------:R-:W-:-:S02]  /*6ed0*/  HSET2.LE.AND R5, R5, R0, PT ;  /* 0x0000000005057233 */ /* 0x000fc40003803000 */
[--C-:B------:R-:W-:Y:S02]  /*6ee0*/  HSET2.LE.AND R3, R3, R0.reuse, PT ;  /* 0x0000000003037233 */ /* 0x100fe40003803000 */
[----:B------:R-:W-:Y:S02]  /*6ef0*/  HSET2.LE.AND R6, R6, R0, PT ;  /* 0x0000000006067233 */ /* 0x000fe40003803000 */
[----:B------:R-:W-:Y:S02]  /*6f00*/  LOP3.LUT R19, R117, R4, RZ, 0xc0, !PT ;  /* 0x0000000475137212 */ /* 0x000fe400078ec0ff */
[----:B------:R-:W-:Y:S01]  /*6f10*/  LOP3.LUT R16, R115, R5, RZ, 0xc0, !PT ;  /* 0x0000000573107212 */ /* 0x000fe200078ec0ff */
[----:B------:R-:W-:Y:S01]  /*6f20*/  IMAD.WIDE.U32 R4, R50, -0x2daee0ad, RZ ;  /* 0xd2511f5332047825 */ /* 0x000fe200078e00ff */
[----:B------:R-:W-:Y:S01]  /*6f30*/  LOP3.LUT R18, R108, R3, RZ, 0xc0, !PT ;  /* 0x000000036c127212 */ /* 0x000fe200078ec0ff */
[----:B------:R-:W-:Y:S01]  /*6f40*/  MUFU.EX2 R115, R152 ;  /* 0x0000009800737308 */ /* 0x000fe20000000800 */
[----:B------:R-:W-:Y:S01]  /*6f50*/  LOP3.LUT R17, R114, R6, RZ, 0xc0, !PT ;  /* 0x0000000672117212 */ /* 0x000fe200078ec0ff */
[----:B------:R-:W-:Y:S01]  /*6f60*/  IMAD.WIDE.U32 R108, R23, -0x2daee0ad, RZ ;  /* 0xd2511f53176c7825 */ /* 0x000fe200078e00ff */
[----:B------:R-:W-:-:S02]  /*6f70*/  LOP3.LUT R3, R96, UR4, R5, 0x96, !PT ;  /* 0x0000000460037c12 */ /* 0x000fc4000f8e9605 */
[C---:B------:R-:W-:Y:S01]  /*6f80*/  PRMT R20, R4.reuse, 0x7771, RZ ;  /* 0x0000777104147816 */ /* 0x040fe200000000ff */
[----:B------:R-:W-:Y:S01]  /*6f90*/  IMAD.MOV.U32 R5, RZ, RZ, R4 ;  /* 0x000000ffff057224 */ /* 0x000fe200078e0004 */
[C---:B------:R-:W-:Y:S01]  /*6fa0*/  PRMT R13, R4.reuse, 0x7773, RZ ;  /* 0x00007773040d7816 */ /* 0x040fe200000000ff */
[C---:B------:R-:W-:Y:S01]  /*6fb0*/  HMMA.16816.F32 R76, R16.reuse, R24, R28 ;  /* 0x00000018104c723c */ /* 0x040fe2000000181c */
[----:B------:R-:W-:Y:S01]  /*6fc0*/  PRMT R12, R4, 0x7772, RZ ;  /* 0x00007772040c7816 */ /* 0x000fe200000000ff */
[----:B------:R-:W1:Y:S01]  /*6fd0*/  LDSM.16.MT88.4 R28, [R208+0x4c00] ;  /* 0x004c0000d01c783b */ /* 0x000e620000004200 */
[--C-:B------:R-:W-:Y:S01]  /*6fe0*/  LOP3.LUT R6, R92, UR4, R11.reuse, 0x96, !PT ;  /* 0x000000045c067c12 */ /* 0x100fe2000f8e960b */
[----:B------:R-:W-:Y:S01]  /*6ff0*/  IMAD.MOV.U32 R24, RZ, RZ, R10 ;  /* 0x000000ffff187224 */ /* 0x000fe200078e000a */
[----:B------:R-:W-:Y:S01]  /*7000*/  LOP3.LUT R4, R3, 0xffff, RZ, 0xc0, !PT ;  /* 0x0000ffff03047812 */ /* 0x000fe200078ec0ff */
[----:B------:R-:W-:Y:S01]  /*7010*/  IMAD.WIDE.U32 R22, R91, -0x326172a9, RZ ;  /* 0xcd9e8d575b167825 */ /* 0x000fe200078e00ff */
[C---:B------:R-:W-:Y:S01]  /*7020*/  PRMT R11, R3.reuse, 0x7632, R11 ;  /* 0x00007632030b7816 */ /* 0x040fe2000000000b */
[----:B------:R-:W-:Y:S01]  /*7030*/  HMMA.16816.F32 R72, R16, R26, R32 ;  /* 0x0000001a1048723c */ /* 0x000fe20000001820 */
[----:B------:R-:W-:Y:S01]  /*7040*/  LOP3.LUT R15, R3, 0xff, RZ, 0xc0, !PT ;  /* 0x000000ff030f7812 */ /* 0x000fe200078ec0ff */
[----:B------:R-:W2:Y:S01]  /*7050*/  LDSM.16.MT88.4 R32, [R210+0x4c00] ;  /* 0x004c0000d220783b */ /* 0x000ea20000004200 */
[----:B------:R-:W-:Y:S01]  /*7060*/  SHF.R.U32.HI R14, RZ, 0x18, R3 ;  /* 0x00000018ff0e7819 */ /* 0x000fe20000011603 */
[----:B------:R-:W-:Y:S01]  /*7070*/  MUFU.EX2 R96, R182 ;  /* 0x000000b600607308 */ /* 0x000fe20000000800 */
[----:B------:R-:W-:-:S02]  /*7080*/  LOP3.LUT R3, R5, 0xff, RZ, 0xc0, !PT ;  /* 0x000000ff05037812 */ /* 0x000fc400078ec0ff */
[----:B------:R-:W-:Y:S01]  /*7090*/  SHF.R.U32.HI R4, RZ, 0x8, R4 ;  /* 0x00000008ff047819 */ /* 0x000fe20000011604 */
[C---:B------:R-:W-:Y:S01]  /*70a0*/  HMMA.16816.F32 R160, R16.reuse, R44, R160 ;  /* 0x0000002c10a0723c */ /* 0x040fe200000018a0 */
[----:B------:R-:W-:Y:S02]  /*70b0*/  LOP3.LUT R5, R11, 0xff, RZ, 0xc0, !PT ;  /* 0x000000ff0b057812 */ /* 0x000fe400078ec0ff */
[----:B------:R-:W-:Y:S01]  /*70c0*/  LOP3.LUT R49, R112, UR7, R49, 0x96, !PT ;  /* 0x0000000770317c12 */ /* 0x000fe2000f8e9631 */
[----:B------:R-:W-:Y:S01]  /*70d0*/  IMAD.WIDE.U32 R112, R67, -0x2daee0ad, RZ ;  /* 0xd2511f5343707825 */ /* 0x000fe200078e00ff */
[C---:B------:R-:W-:Y:S01]  /*70e0*/  PRMT R26, R10.reuse, 0x7771, RZ ;  /* 0x000077710a1a7816 */ /* 0x040fe200000000ff */
[----:B------:R-:W-:Y:S01]  /*70f0*/  MUFU.EX2 R92, R183 ;  /* 0x000000b7005c7308 */ /* 0x000fe20000000800 */
[C---:B------:R-:W-:Y:S01]  /*7100*/  PRMT R25, R10.reuse, 0x7773, RZ ;  /* 0x000077730a197816 */ /* 0x040fe200000000ff */
[----:B------:R-:W-:Y:S01]  /*7110*/  HMMA.16816.F32 R44, R16, R46, R56 ;  /* 0x0000002e102c723c */ /* 0x000fe20000001838 */
[----:B------:R-:W-:-:S02]  /*7120*/  PRMT R21, R10, 0x7772, RZ ;  /* 0x000077720a157816 */ /* 0x000fc400000000ff */
[----:B------:R-:W-:Y:S02]  /*7130*/  PRMT R11, R12, 0x5410, R13 ;  /* 0x000054100c0b7816 */ /* 0x000fe4000000000d */
[----:B------:R-:W-:Y:S01]  /*7140*/  PRMT R3, R3, 0x5410, R20 ;  /* 0x0000541003037816 */ /* 0x000fe20000000014 */
[----:B------:R-:W-:Y:S01]  /*7150*/  MUFU.EX2 R91, R191 ;  /* 0x000000bf005b7308 */ /* 0x000fe20000000800 */
[----:B------:R-:W-:Y:S02]  /*7160*/  PRMT R10, R15, 0x5410, R4 ;  /* 0x000054100f0a7816 */ /* 0x000fe40000000004 */
[----:B------:R-:W-:Y:S01]  /*7170*/  PRMT R12, R5, 0x5410, R14 ;  /* 0x00005410050c7816 */ /* 0x000fe2000000000e */
[----:B------:R-:W-:Y:S01]  /*7180*/  IMAD.WIDE.U32 R4, R49, -0x326172a9, RZ ;  /* 0xcd9e8d5731047825 */ /* 0x000fe200078e00ff */
[----:B------:R-:W-:Y:S02]  /*7190*/  LOP3.LUT R15, R11, 0xff00ff, RZ, 0xc0, !PT ;  /* 0x00ff00ff0b0f7812 */ /* 0x000fe400078ec0ff */
[--C-:B------:R-:W-:Y:S01]  /*71a0*/  HSET2.LE.AND R11, R3, R0.reuse, PT ;  /* 0x00000000030b7233 */ /* 0x100fe20003803000 */
[----:B------:R-:W-:Y:S01]  /*71b0*/  IMAD.MOV.U32 R42, RZ, RZ, R4 ;  /* 0x000000ffff2a7224 */ /* 0x000fe200078e0004 */
[--C-:B------:R-:W-:Y:S01]  /*71c0*/  HSET2.LE.AND R3, R10, R0.reuse, PT ;  /* 0x000000000a037233 */ /* 0x100fe20003803000 */
[----:B------:R-:W-:Y:S01]  /*71d0*/  MUFU.EX2 R117, R150 ;  /* 0x0000009600757308 */ /* 0x000fe20000000800 */
[----:B------:R-:W-:-:S02]  /*71e0*/  HSET2.LE.AND R10, R12, R0, PT ;  /* 0x000000000c0a7233 */ /* 0x000fc40003803000 */
[----:B------:R-:W-:Y:S02]  /*71f0*/  LOP3.LUT R66, R66, UR11, R41, 0x96, !PT ;  /* 0x0000000b42427c12 */ /* 0x000fe4000f8e9629 */
[C---:B------:R-:W-:Y:S02]  /*7200*/  PRMT R64, R4.reuse, 0x7771, RZ ;  /* 0x0000777104407816 */ /* 0x040fe400000000ff */
[C---:B------:R-:W-:Y:S01]  /*7210*/  PRMT R43, R4.reuse, 0x7773, RZ ;  /* 0x00007773042b7816 */ /* 0x040fe200000000ff */
[----:B------:R-:W-:Y:S01]  /*7220*/  MUFU.EX2 R114, R151 ;  /* 0x0000009700727308 */ /* 0x000fe20000000800 */
[----:B------:R-:W-:Y:S02]  /*7230*/  PRMT R41, R4, 0x7772, RZ ;  /* 0x0000777204297816 */ /* 0x000fe400000000ff */
[----:B------:R-:W-:Y:S02]  /*7240*/  LOP3.LUT R4, R24, 0xff, RZ, 0xc0, !PT ;  /* 0x000000ff18047812 */ /* 0x000fe400078ec0ff */
[----:B------:R-:W-:-:S02]  /*7250*/  LOP3.LUT R13, R118, R10, RZ, 0xc0, !PT ;  /* 0x0000000a760d7212 */ /* 0x000fc400078ec0ff */
[----:B------:R-:W-:Y:S01]  /*7260*/  LOP3.LUT R14, R116, R11, RZ, 0xc0, !PT ;  /* 0x0000000b740e7212 */ /* 0x000fe200078ec0ff */
[----:B------:R-:W-:Y:S01]  /*7270*/  IMAD.WIDE.U32 R10, R66, -0x2daee0ad, RZ ;  /* 0xd2511f53420a7825 */ /* 0x000fe200078e00ff */
[----:B------:R-:W-:Y:S02]  /*7280*/  LOP3.LUT R12, R119, R3, RZ, 0xc0, !PT ;  /* 0x00000003770c7212 */ /* 0x000fe400078ec0ff */
[----:B------:R-:W-:Y:S01]  /*7290*/  LOP3.LUT R20, R40, UR5, R5, 0x96, !PT ;  /* 0x0000000528147c12 */ /* 0x000fe2000f8e9605 */
[----:B------:R-:W-:Y:S01]  /*72a0*/  IMAD.MOV.U32 R87, RZ, RZ, R10 ;  /* 0x000000ffff577224 */ /* 0x000fe200078e000a */
[----:B------:R-:W-:Y:S02]  /*72b0*/  LOP3.LUT R3, R6, 0xffff, RZ, 0xc0, !PT ;  /* 0x0000ffff06037812 */ /* 0x000fe400078ec0ff */
[----:B------:R-:W-:Y:S02]  /*72c0*/  PRMT R5, R21, 0x5410, R25 ;  /* 0x0000541015057816 */ /* 0x000fe40000000019 */
[----:B------:R-:W-:-:S02]  /*72d0*/  PRMT R18, R4, 0x5410, R26 ;  /* 0x0000541004127816 */ /* 0x000fc4000000001a */
[----:B------:R-:W-:Y:S01]  /*72e0*/  PRMT R4, R6, 0x7632, R4 ;  /* 0x0000763206047816 */ /* 0x000fe20000000004 */
[----:B------:R-:W3:Y:S01]  /*72f0*/  LDSM.16.MT88.4 R24, [R208+0x5000] ;  /* 0x00500000d018783b */ /* 0x000ee20000004200 */
[----:B------:R-:W-:Y:S02]  /*7300*/  LOP3.LUT R88, R88, UR11, R23, 0x96, !PT ;  /* 0x0000000b58587c12 */ /* 0x000fe4000f8e9617 */
[----:B------:R-:W-:Y:S02]  /*7310*/  LOP3.LUT R23, R48, UR4, R11, 0x96, !PT ;  /* 0x0000000430177c12 */ /* 0x000fe4000f8e960b */
[----:B------:R-:W-:Y:S02]  /*7320*/  LOP3.LUT R17, R6, 0xff, RZ, 0xc0, !PT ;  /* 0x000000ff06117812 */ /* 0x000fe400078ec0ff */
[----:B------:R-:W-:Y:S02]  /*7330*/  SHF.R.U32.HI R3, RZ, 0x8, R3 ;  /* 0x00000008ff037819 */ /* 0x000fe40000011603 */
[----:B------:R-:W-:-:S02]  /*7340*/  LOP3.LUT R11, R5, 0xff00ff, RZ, 0xc0, !PT ;  /* 0x00ff00ff050b7812 */ /* 0x000fc400078ec0ff */
[----:B------:R-:W-:Y:S02]  /*7350*/  SHF.R.U32.HI R16, RZ, 0x18, R6 ;  /* 0x00000018ff107819 */ /* 0x000fe40000011606 */
[----:B------:R-:W-:Y:S02]  /*7360*/  LOP3.LUT R5, R4, 0xff, RZ, 0xc0, !PT ;  /* 0x000000ff04057812 */ /* 0x000fe400078ec0ff */
[----:B------:R-:W-:Y:S02]  /*7370*/  PRMT R6, R17, 0x5410, R3 ;  /* 0x0000541011067816 */ /* 0x000fe40000000003 */
[----:B------:R-:W-:Y:S02]  /*7380*/  LOP3.LUT R38, R134, UR7, R107, 0x96, !PT ;  /* 0x0000000786267c12 */ /* 0x000fe4000f8e966b */
[----:B------:R-:W-:Y:S02]  /*7390*/  HSET2.LE.AND R3, R18, R0, PT ;  /* 0x0000000012037233 */ /* 0x000fe40003803000 */
[----:B------:R-:W-:-:S02]  /*73a0*/  LOP3.LUT R107, R90, UR11, R37, 0x96, !PT ;  /* 0x0000000b5a6b7c12 */ /* 0x000fc4000f8e9625 */
[--C-:B------:R-:W-:Y:S02]  /*73b0*/  HSET2.LE.AND R15, R15, R0.reuse, PT ;  /* 0x000000000f0f7233 */ /* 0x100fe40003803000 */
[--C-:B------:R-:W-:Y:S02]  /*73c0*/  HSET2.LE.AND R4, R11, R0.reuse, PT ;  /* 0x000000000b047233 */ /* 0x100fe40003803000 */
[----:B------:R-:W-:Y:S02]  /*73d0*/  PRMT R5, R5, 0x5410, R16 ;  /* 0x0000541005057816 */ /* 0x000fe40000000010 */
[----:B------:R-:W-:Y:S02]  /*73e0*/  LOP3.LUT R37, R136, UR7, R109, 0x96, !PT ;  /* 0x0000000788257c12 */ /* 0x000fe4000f8e966d */
[----:B------:R-:W-:Y:S01]  /*73f0*/  LOP3.LUT R18, R123, R3, RZ, 0xc0, !PT ;  /* 0x000000037b127212 */ /* 0x000fe200078ec0ff */
[----:B------:R-:W-:Y:S01]  /*7400*/  MUFU.EX2 R109, R148 ;  /* 0x00000094006d7308 */ /* 0x000fe20000000800 */
[----:B------:R-:W-:-:S02]  /*7410*/  HSET2.LE.AND R6, R6, R0, PT ;  /* 0x0000000006067233 */ /* 0x000fc40003803000 */
[----:B------:R-:W-:Y:S02]  /*7420*/  LOP3.LUT R15, R110, R15, RZ, 0xc0, !PT ;  /* 0x0000000f6e0f7212 */ /* 0x000fe400078ec0ff */
[----:B------:R-:W-:Y:S02]  /*7430*/  LOP3.LUT R19, R122, R4, RZ, 0xc0, !PT ;  /* 0x000000047a137212 */ /* 0x000fe400078ec0ff */
[----:B------:R-:W-:Y:S01]  /*7440*/  HSET2.LE.AND R3, R5, R0, PT ;  /* 0x0000000005037233 */ /* 0x000fe20003803000 */
[----:B------:R-:W-:Y:S01]  /*7450*/  IMAD.WIDE.U32 R4, R37, -0x326172a9, RZ ;  /* 0xcd9e8d5725047825 */ /* 0x000fe200078e00ff */
[----:B------:R-:W-:Y:S01]  /*7460*/  LOP3.LUT R16, R124, R6, RZ, 0xc0, !PT ;  /* 0x000000067c107212 */ /* 0x000fe200078ec0ff */
[----:B-1----:R-:W-:Y:S01]  /*7470*/  HMMA.16816.F32 R48, R12, R28, R60 ;  /* 0x0000001c0c30723c */ /* 0x002fe2000000183c */
[----:B------:R-:W-:Y:S01]  /*7480*/  PRMT R90, R10, 0x7771, RZ ;  /* 0x000077710a5a7816 */ /* 0x000fe200000000ff */
[----:B------:R-:W-:Y:S01]  /*7490*/  IMAD.MOV.U32 R6, RZ, RZ, R4 ;  /* 0x000000ffff067224 */ /* 0x000fe200078e0004 */
[----:B------:R-:W-:Y:S01]  /*74a0*/  LOP3.LUT R17, R127, R3, RZ, 0xc0, !PT ;  /* 0x000000037f117212 */ /* 0x000fe200078ec0ff */
[----:B------:R-:W-:Y:S01]  /*74b0*/  MUFU.EX2 R110, R155 ;  /* 0x0000009b006e7308 */ /* 0x000fe20000000800 */
[----:B------:R-:W-:-:S02]  /*74c0*/  LOP3.LUT R3, R22, UR5, R5, 0x96, !PT ;  /* 0x0000000516037c12 */ /* 0x000fc4000f8e9605 */
[----:B------:R-:W-:Y:S01]  /*74d0*/  LOP3.LUT R6, R6, 0xff, RZ, 0xc0, !PT ;  /* 0x000000ff06067812 */ /* 0x000fe200078ec0ff */
[C---:B------:R-:W-:Y:S01]  /*74e0*/  HMMA.16816.F32 R60, R12.reuse, R30, R52 ;  /* 0x0000001e0c3c723c */ /* 0x040fe20000001834 */
[----:B------:R-:W-:Y:S02]  /*74f0*/  PRMT R11, R4, 0x7772, RZ ;  /* 0x00007772040b7816 */ /* 0x000fe400000000ff */
[C---:B------:R-:W-:Y:S02]  /*7500*/  PRMT R86, R10.reuse, 0x7773, RZ ;  /* 0x000077730a567816 */ /* 0x040fe400000000ff */
[----:B------:R-:W-:Y:S02]  /*7510*/  PRMT R85, R10, 0x7772, RZ ;  /* 0x000077720a557816 */ /* 0x000fe400000000ff */
[----:B------:R-:W-:Y:S01]  /*7520*/  SHF.R.U32.HI R10, RZ, 0x18, R3 ;  /* 0x00000018ff0a7819 */ /* 0x000fe20000011603 */
[----:B--2---:R-:W-:Y:S01]  /*7530*/  HMMA.16816.F32 R56, R12, R32, R80 ;  /* 0x000000200c38723c */ /* 0x004fe20000001850 */
[----:B------:R-:W-:-:S02]  /*7540*/  LOP3.LUT R84, R120, UR7, R113, 0x96, !PT ;  /* 0x0000000778547c12 */ /* 0x000fc4000f8e9671 */
[----:B------:R-:W-:Y:S05]  /*7550*/  MUFU.EX2 R120, R149 ;  /* 0x0000009500787308 */ /* 0x000fea0000000800 */
[----:B------:R-:W-:Y:S01]  /*7560*/  HMMA.16816.F32 R52, R12, R34, R68 ;  /* 0x000000220c34723c */ /* 0x000fe20000001844 */
[C---:B------:R-:W-:Y:S02]  /*7570*/  PRMT R13, R4.reuse, 0x7771, RZ ;  /* 0x00007771040d7816 */ /* 0x040fe400000000ff */
[----:B------:R-:W-:Y:S01]  /*7580*/  PRMT R12, R4, 0x7773, RZ ;  /* 0x00007773040c7816 */ /* 0x000fe200000000ff */
[----:B------:R-:W-:Y:S01]  /*7590*/  IMAD.WIDE.U32 R4, R38, -0x326172a9, RZ ;  /* 0xcd9e8d5726047825 */ /* 0x000fe200078e00ff */
[----:B------:R-:W-:Y:S01]  /*75a0*/  PRMT R13, R6, 0x5410, R13 ;  /* 0x00005410060d7816 */ /* 0x000fe2000000000d */
[----:B------:R-:W-:Y:S01]  /*75b0*/  MUFU.EX2 R113, R153 ;  /* 0x0000009900717308 */ /* 0x000fe20000000800 */
[----:B------:R-:W-:Y:S01]  /*75c0*/  PRMT R6, R3, 0x7632, R6 ;  /* 0x0000763203067816 */ /* 0x000fe20000000006 */
[----:B------:R-:W-:Y:S01]  /*75d0*/  HMMA.16816.F32 R76, R16, R28, R76 ;  /* 0x0000001c104c723c */ /* 0x000fe2000000184c */
[----:B------:R-:W-:Y:S01]  /*75e0*/  LOP3.LUT R40, R36, UR5, R5, 0x96, !PT ;  /* 0x0000000524287c12 */ /* 0x000fe2000f8e9605 */
[----:B------:R-:W-:Y:S01]  /*75f0*/  IMAD.MOV.U32 R95, RZ, RZ, R4 ;  /* 0x000000ffff5f7224 */ /* 0x000fe200078e0004 */
[----:B------:R-:W-:Y:S01]  /*7600*/  PRMT R11, R11, 0x5410, R12 ;  /* 0x000054100b0b7816 */ /* 0x000fe2000000000c */
[----:B------:R-:W1:Y:S01]  /*7610*/  LDSM.16.MT88.4 R36, [R210+0x5000] ;  /* 0x00500000d224783b */ /* 0x000e620000004200 */
[----:B------:R-:W-:-:S02]  /*7620*/  LOP3.LUT R5, R3, 0xffff, RZ, 0xc0, !PT ;  /* 0x0000ffff03057812 */ /* 0x000fc400078ec0ff */
[----:B------:R-:W-:Y:S01]  /*7630*/  LOP3.LUT R12, R3, 0xff, RZ, 0xc0, !PT ;  /* 0x000000ff030c7812 */ /* 0x000fe200078ec0ff */
[C---:B------:R-:W-:Y:S01]  /*7640*/  HMMA.16816.F32 R28, R16.reuse, R30, R72 ;  /* 0x0000001e101c723c */ /* 0x040fe20000001848 */
[----:B------:R-:W-:Y:S02]  /*7650*/  LOP3.LUT R3, R6, 0xff, RZ, 0xc0, !PT ;  /* 0x000000ff06037812 */ /* 0x000fe400078ec0ff */
[----:B------:R-:W-:Y:S02]  /*7660*/  SHF.R.U32.HI R5, RZ, 0x8, R5 ;  /* 0x00000008ff057819 */ /* 0x000fe40000011605 */
[----:B------:R-:W-:Y:S02]  /*7670*/  PRMT R10, R3, 0x5410, R10 ;  /* 0x00005410030a7816 */ /* 0x000fe4000000000a */
[----:B------:R-:W-:Y:S01]  /*7680*/  HSET2.LE.AND R3, R13, R0, PT ;  /* 0x000000000d037233 */ /* 0x000fe20003803000 */
[----:B------:R-:W-:Y:S01]  /*7690*/  HMMA.16816.F32 R160, R16, R32, R160 ;  /* 0x0000002010a0723c */ /* 0x000fe200000018a0 */
[----:B------:R-:W-:-:S02]  /*76a0*/  LOP3.LUT R11, R11, 0xff00ff, RZ, 0xc0, !PT ;  /* 0x00ff00ff0b0b7812 */ /* 0x000fc400078ec0ff */
[----:B------:R-:W-:Y:S02]  /*76b0*/  PRMT R6, R12, 0x5410, R5 ;  /* 0x000054100c067816 */ /* 0x000fe40000000005 */
[----:B------:R-:W-:Y:S02]  /*76c0*/  LOP3.LUT R14, R130, R3, RZ, 0xc0, !PT ;  /* 0x00000003820e7212 */ /* 0x000fe400078ec0ff */
[----:B------:R-:W-:Y:S01]  /*76d0*/  LOP3.LUT R3, R42, 0xff, RZ, 0xc0, !PT ;  /* 0x000000ff2a037812 */ /* 0x000fe200078ec0ff */
[----:B------:R-:W-:Y:S01]  /*76e0*/  HMMA.16816.F32 R44, R16, R34, R44 ;  /* 0x00000022102c723c */ /* 0x000fe2000000182c */
[--C-:B------:R-:W-:Y:S01]  /*76f0*/  HSET2.LE.AND R5, R11, R0.reuse, PT ;  /* 0x000000000b057233 */ /* 0x100fe20003803000 */
[----:B------:R-:W-:Y:S01]  /*7700*/  LDSM.16.MT88.4 R32, [R208+0x5400] ;  /* 0x00540000d020783b */ /* 0x000fe20000004200 */
[--C-:B------:R-:W-:Y:S02]  /*7710*/  HSET2.LE.AND R6, R6, R0.reuse, PT ;  /* 0x0000000006067233 */ /* 0x100fe40003803000 */
[----:B------:R-:W-:-:S02]  /*7720*/  HSET2.LE.AND R10, R10, R0, PT ;  /* 0x000000000a0a7233 */ /* 0x000fc40003803000 */
[----:B------:R-:W-:Y:S02]  /*7730*/  PRMT R17, R3, 0x5410, R64 ;  /* 0x0000541003117816 */ /* 0x000fe40000000040 */
[C---:B------:R-:W-:Y:S02]  /*7740*/  PRMT R99, R4.reuse, 0x7771, RZ ;  /* 0x0000777104637816 */ /* 0x040fe400000000ff */
[C---:B------:R-:W-:Y:S02]  /*7750*/  PRMT R98, R4.reuse, 0x7773, RZ ;  /* 0x0000777304627816 */ /* 0x040fe400000000ff */
[----:B------:R-:W-:Y:S02]  /*7760*/  PRMT R97, R4, 0x7772, RZ ;  /* 0x0000777204617816 */ /* 0x000fe400000000ff */
[C---:B------:R-:W-:Y:S02]  /*7770*/  LOP3.LUT R3, R20.reuse, 0xffff, RZ, 0xc0, !PT ;  /* 0x0000ffff14037812 */ /* 0x040fe400078ec0ff */
[----:B------:R-:W-:-:S02]  /*7780*/  PRMT R4, R20, 0x7632, R4 ;  /* 0x0000763214047816 */ /* 0x000fc40000000004 */
[----:B------:R-:W-:Y:S02]  /*7790*/  LOP3.LUT R15, R125, R5, RZ, 0xc0, !PT ;  /* 0x000000057d0f7212 */ /* 0x000fe400078ec0ff */
[----:B------:R-:W-:Y:S02]  /*77a0*/  LOP3.LUT R12, R132, R6, RZ, 0xc0, !PT ;  /* 0x00000006840c7212 */ /* 0x000fe400078ec0ff */
[----:B------:R-:W-:Y:S02]  /*77b0*/  LOP3.LUT R13, R131, R10, RZ, 0xc0, !PT ;  /* 0x0000000a830d7212 */ /* 0x000fe400078ec0ff */
[----:B------:R-:W-:Y:S02]  /*77c0*/  SHF.R.U32.HI R5, RZ, 0x8, R3 ;  /* 0x00000008ff057819 */ /* 0x000fe40000011603 */
[----:B------:R-:W-:Y:S01]  /*77d0*/  PRMT R10, R41, 0x5410, R43 ;  /* 0x00005410290a7816 */ /* 0x000fe2000000002b */
[----:B------:R-:W-:Y:S01]  /*77e0*/  IMAD.WIDE.U32 R42, R89, -0x326172a9, RZ ;  /* 0xcd9e8d57592a7825 */ /* 0x000fe200078e00ff */
[----:B------:R-:W-:Y:S01]  /*77f0*/  LOP3.LUT R6, R20, 0xff, RZ, 0xc0, !PT ;  /* 0x000000ff14067812 */ /* 0x000fe200078ec0ff */
[----:B---3--:R-:W-:Y:S01]  /*7800*/  HMMA.16816.F32 R48, R12, R24, R48 ;  /* 0x000000180c30723c */ /* 0x008fe20000001830 */
[----:B------:R-:W-:Y:S01]  /*7810*/  SHF.R.U32.HI R16, RZ, 0x18, R20 ;  /* 0x00000018ff107819 */ /* 0x000fe20000011614 */
[----:B------:R-:W-:Y:S01]  /*7820*/  MUFU.EX2 R41, R190 ;  /* 0x000000be00297308 */ /* 0x000fe20000000800 */
[----:B------:R-:W-:-:S02]  /*7830*/  LOP3.LUT R3, R4, 0xff, RZ, 0xc0, !PT ;  /* 0x000000ff04037812 */ /* 0x000fc400078ec0ff */
[----:B------:R-:W-:Y:S02]  /*7840*/  LOP3.LUT R10, R10, 0xff00ff, RZ, 0xc0, !PT ;  /* 0x00ff00ff0a0a7812 */ /* 0x000fe400078ec0ff */
[----:B------:R-:W-:Y:S01]  /*7850*/  PRMT R11, R6, 0x5410, R5 ;  /* 0x00005410060b7816 */ /* 0x000fe20000000005 */
[----:B------:R-:W-:Y:S01]  /*7860*/  IMAD.WIDE.U32 R4, R88, -0x2daee0ad, RZ ;  /* 0xd2511f5358047825 */ /* 0x000fe200078e00ff */
[----:B------:R-:W-:Y:S01]  /*7870*/  PRMT R3, R3, 0x5410, R16 ;  /* 0x0000541003037816 */ /* 0x000fe20000000010 */
[----:B------:R-:W-:Y:S01]  /*7880*/  HMMA.16816.F32 R72, R12, R26, R60 ;  /* 0x0000001a0c48723c */ /* 0x000fe2000000183c */
[--C-:B------:R-:W-:Y:S01]  /*7890*/  HSET2.LE.AND R6, R17, R0.reuse, PT ;  /* 0x0000000011067233 */ /* 0x100fe20003803000 */
[----:B------:R-:W-:Y:S01]  /*78a0*/  MUFU.EX2 R89, R192 ;  /* 0x000000c000597308 */ /* 0x000fe20000000800 */
[--C-:B------:R-:W-:Y:S02]  /*78b0*/  HSET2.LE.AND R10, R10, R0.reuse, PT ;  /* 0x000000000a0a7233 */ /* 0x100fe40003803000 */
[----:B------:R-:W-:-:S02]  /*78c0*/  HSET2.LE.AND R11, R11, R0, PT ;  /* 0x000000000b0b7233 */ /* 0x000fc40003803000 */
[----:B------:R-:W-:Y:S01]  /*78d0*/  HSET2.LE.AND R17, R3, R0, PT ;  /* 0x0000000003117233 */ /* 0x000fe20003803000 */
[C---:B-1----:R-:W-:Y:S01]  /*78e0*/  HMMA.16816.F32 R68, R12.reuse, R36, R56 ;  /* 0x000000240c44723c */ /* 0x042fe20000001838 */
[----:B------:R-:W-:Y:S01]  /*78f0*/  LOP3.LUT R18, R141, R6, RZ, 0xc0, !PT ;  /* 0x000000068d127212 */ /* 0x000fe200078ec0ff */
[----:B------:R-:W-:Y:S01]  /*7900*/  IMAD.MOV.U32 R6, RZ, RZ, R4 ;  /* 0x000000ffff067224 */ /* 0x000fe200078e0004 */
[----:B------:R-:W-:Y:S02]  /*7910*/  LOP3.LUT R19, R133, R10, RZ, 0xc0, !PT ;  /* 0x0000000a85137212 */ /* 0x000fe400078ec0ff */
[----:B------:R-:W-:Y:S01]  /*7920*/  LOP3.LUT R16, R143, R11, RZ, 0xc0, !PT ;  /* 0x0000000b8f107212 */ /* 0x000fe200078ec0ff */
[----:B------:R-:W-:Y:S01]  /*7930*/  IMAD.WIDE.U32 R10, R84, -0x326172a9, RZ ;  /* 0xcd9e8d57540a7825 */ /* 0x000fe200078e00ff */
[----:B------:R-:W-:Y:S01]  /*7940*/  LOP3.LUT R17, R142, R17, RZ, 0xc0, !PT ;  /* 0x000000118e117212 */ /* 0x000fe200078ec0ff */
[----:B------:R-:W-:Y:S01]  /*7950*/  HMMA.16816.F32 R64, R12, R38, R52 ;  /* 0x000000260c40723c */ /* 0x000fe20000001834 */
[----:B------:R-:W-:Y:S01]  /*7960*/  LOP3.LUT R3, R108, UR4, R5, 0x96, !PT ;  /* 0x000000046c037c12 */ /* 0x000fe2000f8e9605 */
[----:B------:R-:W1:Y:S01]  /*7970*/  MUFU.EX2 R13, R180 ;  /* 0x000000b4000d7308 */ /* 0x000e620000000800 */
[----:B------:R-:W-:-:S02]  /*7980*/  PRMT R15, R4, 0x7771, RZ ;  /* 0x00007771040f7816 */ /* 0x000fc400000000ff */
[C---:B------:R-:W-:Y:S02]  /*7990*/  PRMT R14, R4.reuse, 0x7773, RZ ;  /* 0x00007773040e7816 */ /* 0x040fe400000000ff */
[----:B------:R-:W-:Y:S01]  /*79a0*/  PRMT R5, R4, 0x7772, RZ ;  /* 0x0000777204057816 */ /* 0x000fe200000000ff */
[C---:B------:R-:W-:Y:S01]  /*79b0*/  HMMA.16816.F32 R80, R16.reuse, R24, R76 ;  /* 0x000000181050723c */ /* 0x040fe2000000184c */
[----:B------:R-:W-:Y:S02]  /*79c0*/  LOP3.LUT R4, R3, 0xffff, RZ, 0xc0, !PT ;  /* 0x0000ffff03047812 */ /* 0x000fe400078ec0ff */
[----:B------:R-:W-:Y:S02]  /*79d0*/  LOP3.LUT R6, R6, 0xff, RZ, 0xc0, !PT ;  /* 0x000000ff06067812 */ /* 0x000fe400078ec0ff */
[----:B------:R-:W-:Y:S01]  /*79e0*/  LOP3.LUT R20, R42, UR5, R11, 0x96, !PT ;  /* 0x000000052a147c12 */ /* 0x000fe2000f8e960b */
[----:B------:R-:W-:Y:S01]  /*79f0*/  IMAD.MOV.U32 R42, RZ, RZ, R10 ;  /* 0x000000ffff2a7224 */ /* 0x000fe200078e000a */
[----:B------:R-:W-:Y:S01]  /*7a00*/  SHF.R.U32.HI R11, RZ, 0x8, R4 ;  /* 0x00000008ff0b7819 */ /* 0x000fe20000011604 */
[----:B------:R-:W-:Y:S01]  /*7a10*/  HMMA.16816.F32 R76, R16, R26, R28 ;  /* 0x0000001a104c723c */ /* 0x000fe2000000181c */
[----:B------:R-:W2:Y:S01]  /*7a20*/  LDSM.16.MT88.4 R28, [R210+0x5400] ;  /* 0x00540000d21c783b */ /* 0x000ea20000004200 */
[----:B------:R-:W-:Y:S01]  /*7a30*/  PRMT R14, R5, 0x5410, R14 ;  /* 0x00005410050e7816 */ /* 0x000fe2000000000e */
[----:B-1----:R-:W-:Y:S01]  /*7a40*/  FADD.FTZ R88, R13, R147 ;  /* 0x000000930d587221 */ /* 0x002fe20000010000 */
[----:B------:R-:W-:Y:S01]  /*7a50*/  PRMT R4, R6, 0x5410, R15 ;  /* 0x0000541006047816 */ /* 0x000fe2000000000f */
[----:B------:R-:W1:Y:S01]  /*7a60*/  LDSM.16.MT88.4 R24, [R208+0x5800] ;  /* 0x00580000d018783b */ /* 0x000e620000004200 */
[----:B------:R-:W-:-:S02]  /*7a70*/  PRMT R5, R3, 0x7632, R5 ;  /* 0x0000763203057816 */ /* 0x000fc40000000005 */
[C---:B------:R-:W-:Y:S01]  /*7a80*/  PRMT R84, R10.reuse, 0x7771, RZ ;  /* 0x000077710a547816 */ /* 0x040fe200000000ff */
[C---:B------:R-:W-:Y:S01]  /*7a90*/  HMMA.16816.F32 R160, R16.reuse, R36, R160 ;  /* 0x0000002410a0723c */ /* 0x040fe200000018a0 */
[C---:B------:R-:W-:Y:S02]  /*7aa0*/  PRMT R22, R10.reuse, 0x7773, RZ ;  /* 0x000077730a167816 */ /* 0x040fe400000000ff */
[----:B------:R-:W-:Y:S02]  /*7ab0*/  PRMT R21, R10, 0x7772, RZ ;  /* 0x000077720a157816 */ /* 0x000fe400000000ff */
[----:B------:R-:W-:Y:S02]  /*7ac0*/  LOP3.LUT R12, R3, 0xff, RZ, 0xc0, !PT ;  /* 0x000000ff030c7812 */ /* 0x000fe400078ec0ff */
[----:B------:R-:W-:Y:S01]  /*7ad0*/  SHF.R.U32.HI R10, RZ, 0x18, R3 ;  /* 0x00000018ff0a7819 */ /* 0x000fe20000011603 */
[----:B------:R-:W-:Y:S01]  /*7ae0*/  HMMA.16816.F32 R60, R16, R38, R44 ;  /* 0x00000026103c723c */ /* 0x000fe2000000182c */
[----:B------:R-:W-:-:S02]  /*7af0*/  LOP3.LUT R6, R5, 0xff, RZ, 0xc0, !PT ;  /* 0x000000ff05067812 */ /* 0x000fc400078ec0ff */
[----:B------:R-:W-:Y:S02]  /*7b00*/  HSET2.LE.AND R3, R4, R0, PT ;  /* 0x0000000004037233 */ /* 0x000fe40003803000 */
[----:B------:R-:W-:Y:S02]  /*7b10*/  F2FP.F16.F32.PACK_AB R4, R94, R96 ;  /* 0x000000605e04723e */ /* 0x000fe400000000ff */
[----:B------:R-:W-:Y:S02]  /*7b20*/  LOP3.LUT R5, R14, 0xff00ff, RZ, 0xc0, !PT ;  /* 0x00ff00ff0e057812 */ /* 0x000fe400078ec0ff */
[----:B------:R-:W-:Y:S02]  /*7b30*/  PRMT R11, R12, 0x5410, R11 ;  /* 0x000054100c0b7816 */ /* 0x000fe4000000000b */
[----:B------:R-:W-:Y:S02]  /*7b40*/  PRMT R6, R6, 0x5410, R10 ;  /* 0x0000541006067816 */ /* 0x000fe4000000000a */
[----:B------:R-:W-:-:S02]  /*7b50*/  LOP3.LUT R14, R4, R3, RZ, 0xc0, !PT ;  /* 0x00000003040e7212 */ /* 0x000fc400078ec0ff */
[--C-:B------:R-:W-:Y:S02]  /*7b60*/  HSET2.LE.AND R3, R5, R0.reuse, PT ;  /* 0x0000000005037233 */ /* 0x100fe40003803000 */
[----:B------:R-:W-:Y:S02]  /*7b70*/  F2FP.F16.F32.PACK_AB R4, R93, R92 ;  /* 0x0000005c5d04723e */ /* 0x000fe400000000ff */
[--C-:B------:R-:W-:Y:S02]  /*7b80*/  HSET2.LE.AND R5, R11, R0.reuse, PT ;  /* 0x000000000b057233 */ /* 0x100fe40003803000 */
[----:B------:R-:W-:Y:S02]  /*7b90*/  HSET2.LE.AND R6, R6, R0, PT ;  /* 0x0000000006067233 */ /* 0x000fe40003803000 */
[C---:B------:R-:W-:Y:S01]  /*7ba0*/  F2FP.F16.F32.PACK_AB R10, R41.reuse, R13 ;  /* 0x0000000d290a723e */ /* 0x040fe200000000ff */
[----:B------:R-:W-:Y:S01]  /*7bb0*/  FADD.FTZ R41, R41, R88 ;  /* 0x0000005829297221 */ /* 0x000fe20000010000 */
[----:B------:R-:W-:-:S02]  /*7bc0*/  LOP3.LUT R15, R4, R3, RZ, 0xc0, !PT ;  /* 0x00000003040f7212 */ /* 0x000fc400078ec0ff */
[----:B------:R-:W-:Y:S02]  /*7bd0*/  LOP3.LUT R3, R23, 0xffff, RZ, 0xc0, !PT ;  /* 0x0000ffff17037812 */ /* 0x000fe400078ec0ff */
[----:B------:R-:W-:Y:S02]  /*7be0*/  LOP3.LUT R4, R87, 0xff, RZ, 0xc0, !PT ;  /* 0x000000ff57047812 */ /* 0x000fe400078ec0ff */
[----:B------:R-:W-:Y:S02]  /*7bf0*/  LOP3.LUT R12, R144, R5, RZ, 0xc0, !PT ;  /* 0x00000005900c7212 */ /* 0x000fe400078ec0ff */
[----:B------:R-:W-:Y:S02]  /*7c00*/  LOP3.LUT R13, R10, R6, RZ, 0xc0, !PT ;  /* 0x000000060a0d7212 */ /* 0x000fe400078ec0ff */
[----:B------:R-:W-:Y:S02]  /*7c10*/  PRMT R5, R23, 0x7632, R5 ;  /* 0x0000763217057816 */ /* 0x000fe40000000005 */
[----:B------:R-:W-:-:S02]  /*7c20*/  PRMT R10, R85, 0x5410, R86 ;  /* 0x00005410550a7816 */ /* 0x000fc40000000056 */
[----:B------:R-:W-:Y:S01]  /*7c30*/  SHF.R.U32.HI R11, RZ, 0x8, R3 ;  /* 0x00000008ff0b7819 */ /* 0x000fe20000011603 */
[----:B------:R-:W-:Y:S01]  /*7c40*/  MUFU.EX2 R85, R195 ;  /* 0x000000c300557308 */ /* 0x000fe20000000800 */
[----:B------:R-:W-:Y:S01]  /*7c50*/  PRMT R3, R4, 0x5410, R90 ;  /* 0x0000541004037816 */ /* 0x000fe2000000005a */
[C---:B--2---:R-:W-:Y:S01]  /*7c60*/  HMMA.16816.F32 R52, R12.reuse, R28, R68 ;  /* 0x0000001c0c34723c */ /* 0x044fe20000001844 */
[----:B------:R-:W-:Y:S02]  /*7c70*/  LOP3.LUT R16, R23, 0xff, RZ, 0xc0, !PT ;  /* 0x000000ff17107812 */ /* 0x000fe400078ec0ff */
[----:B------:R-:W-:Y:S02]  /*7c80*/  SHF.R.U32.HI R17, RZ, 0x18, R23 ;  /* 0x00000018ff117819 */ /* 0x000fe40000011617 */
[----:B------:R-:W-:Y:S01]  /*7c90*/  LOP3.LUT R6, R5, 0xff, RZ, 0xc0, !PT ;  /* 0x000000ff05067812 */ /* 0x000fe200078ec0ff */
[----:B------:R-:W2:Y:S01]  /*7ca0*/  MUFU.EX2 R86, R196 ;  /* 0x000000c400567308 */ /* 0x000ea20000000800 */
[----:B------:R-:W-:Y:S01]  /*7cb0*/  LOP3.LUT R5, R10, 0xff00ff, RZ, 0xc0, !PT ;  /* 0x00ff00ff0a057812 */ /* 0x000fe200078ec0ff */
[----:B------:R-:W-:Y:S01]  /*7cc0*/  HMMA.16816.F32 R56, R12, R34, R72 ;  /* 0x000000220c38723c */ /* 0x000fe20000001848 */
[----:B------:R-:W-:-:S02]  /*7cd0*/  PRMT R10, R16, 0x5410, R11 ;  /* 0x00005410100a7816 */ /* 0x000fc4000000000b */
[--C-:B------:R-:W-:Y:S02]  /*7ce0*/  HSET2.LE.AND R3, R3, R0.reuse, PT ;  /* 0x0000000003037233 */ /* 0x100fe40003803000 */
[----:B------:R-:W-:Y:S01]  /*7cf0*/  PRMT R11, R6, 0x5410, R17 ;  /* 0x00005410060b7816 */ /* 0x000fe20000000011 */
[----:B------:R-:W-:Y:S01]  /*7d00*/  MUFU.EX2 R71, R194 ;  /* 0x000000c200477308 */ /* 0x000fe20000000800 */
[----:B------:R-:W-:Y:S01]  /*7d10*/  F2FP.F16.F32.PACK_AB R4, R120, R109 ;  /* 0x0000006d7804723e */ /* 0x000fe200000000ff */
[C---:B------:R-:W-:Y:S01]  /*7d20*/  HMMA.16816.F32 R48, R12.reuse, R32, R48 ;  /* 0x000000200c30723c */ /* 0x040fe20000001830 */
[--C-:B------:R-:W-:Y:S02]  /*7d30*/  HSET2.LE.AND R5, R5, R0.reuse, PT ;  /* 0x0000000005057233 */ /* 0x100fe40003803000 */
[----:B------:R-:W-:Y:S02]  /*7d40*/  F2FP.F16.F32.PACK_AB R6, R103, R105 ;  /* 0x000000696706723e */ /* 0x000fe400000000ff */
[----:B------:R-:W-:Y:S01]  /*7d50*/  LOP3.LUT R18, R4, R3, RZ, 0xc0, !PT ;  /* 0x0000000304127212 */ /* 0x000fe200078ec0ff */
[----:B------:R-:W3:Y:S01]  /*7d60*/  MUFU.EX2 R70, R197 ;  /* 0x000000c500467308 */ /* 0x000ee20000000800 */
[----:B------:R-:W-:Y:S01]  /*7d70*/  HSET2.LE.AND R11, R11, R0, PT ;  /* 0x000000000b0b7233 */ /* 0x000fe20003803000 */
[----:B------:R-:W-:Y:S01]  /*7d80*/  HMMA.16816.F32 R36, R12, R30, R64 ;  /* 0x0000001e0c24723c */ /* 0x000fe20000001840 */
[----:B------:R-:W-:-:S02]  /*7d90*/  LOP3.LUT R3, R20, 0xffff, RZ, 0xc0, !PT ;  /* 0x0000ffff14037812 */ /* 0x000fc400078ec0ff */
[----:B------:R-:W-:Y:S02]  /*7da0*/  HSET2.LE.AND R10, R10, R0, PT ;  /* 0x000000000a0a7233 */ /* 0x000fe40003803000 */
[----:B------:R-:W-:Y:S01]  /*7db0*/  LOP3.LUT R4, R42, 0xff, RZ, 0xc0, !PT ;  /* 0x000000ff2a047812 */ /* 0x000fe200078ec0ff */
[----:B------:R-:W-:Y:S01]  /*7dc0*/  MUFU.EX2 R72, R193 ;  /* 0x000000c100487308 */ /* 0x000fe20000000800 */
[----:B------:R-:W-:Y:S02]  /*7dd0*/  LOP3.LUT R19, R6, R5, RZ, 0xc0, !PT ;  /* 0x0000000506137212 */ /* 0x000fe400078ec0ff */
[----:B------:R-:W-:Y:S02]  /*7de0*/  PRMT R5, R20, 0x7632, R5 ;  /* 0x0000763214057816 */ /* 0x000fe40000000005 */
[----:B------:R-:W-:Y:S02]  /*7df0*/  SHF.R.U32.HI R6, RZ, 0x8, R3 ;  /* 0x00000008ff067819 */ /* 0x000fe40000011603 */
[----:B------:R-:W-:Y:S01]  /*7e00*/  LOP3.LUT R17, R145, R11, RZ, 0xc0, !PT ;  /* 0x0000000b91117212 */ /* 0x000fe200078ec0ff */
[----:B------:R-:W4:Y:S01]  /*7e10*/  MUFU.EX2 R68, R198 ;  /* 0x000000c600447308 */ /* 0x000f220000000800 */
[----:B------:R-:W-:-:S02]  /*7e20*/  PRMT R3, R4, 0x5410, R84 ;  /* 0x0000541004037816 */ /* 0x000fc40000000054 */
[----:B------:R-:W-:Y:S02]  /*7e30*/  PRMT R21, R21, 0x5410, R22 ;  /* 0x0000541015157816 */ /* 0x000fe40000000016 */
[----:B------:R-:W-:Y:S02]  /*7e40*/  LOP3.LUT R16, R146, R10, RZ, 0xc0, !PT ;  /* 0x0000000a92107212 */ /* 0x000fe400078ec0ff */
[----:B------:R-:W-:Y:S01]  /*7e50*/  LOP3.LUT R11, R20, 0xff, RZ, 0xc0, !PT ;  /* 0x000000ff140b7812 */ /* 0x000fe200078ec0ff */
[----:B------:R-:W-:Y:S01]  /*7e60*/  MUFU.EX2 R69, R200 ;  /* 0x000000c800457308 */ /* 0x000fe20000000800 */
[----:B------:R-:W-:Y:S02]  /*7e70*/  SHF.R.U32.HI R12, RZ, 0x18, R20 ;  /* 0x00000018ff0c7819 */ /* 0x000fe40000011614 */
[----:B------:R-:W-:Y:S01]  /*7e80*/  LOP3.LUT R10, R5, 0xff, RZ, 0xc0, !PT ;  /* 0x000000ff050a7812 */ /* 0x000fe200078ec0ff */
[----:B------:R-:W-:Y:S01]  /*7e90*/  HMMA.16816.F32 R44, R16, R32, R80 ;  /* 0x00000020102c723c */ /* 0x000fe20000001850 */
[----:B------:R-:W-:-:S02]  /*7ea0*/  PRMT R6, R11, 0x5410, R6 ;  /* 0x000054100b067816 */ /* 0x000fc40000000006 */
[----:B------:R-:W-:Y:S01]  /*7eb0*/  LOP3.LUT R5, R21, 0xff00ff, RZ, 0xc0, !PT ;  /* 0x00ff00ff15057812 */ /* 0x000fe200078ec0ff */
[----:B------:R-:W5:Y:S01]  /*7ec0*/  MUFU.EX2 R42, R201 ;  /* 0x000000c9002a7308 */ /* 0x000f620000000800 */
[--C-:B------:R-:W-:Y:S02]  /*7ed0*/  HSET2.LE.AND R3, R3, R0.reuse, PT ;  /* 0x0000000003037233 */ /* 0x100fe40003803000 */
[----:B------:R-:W-:Y:S01]  /*7ee0*/  PRMT R13, R10, 0x5410, R12 ;  /* 0x000054100a0d7816 */ /* 0x000fe2000000000c */
[----:B------:R-:W-:Y:S01]  /*7ef0*/  HMMA.16816.F32 R64, R16, R34, R76 ;  /* 0x000000221040723c */ /* 0x000fe2000000184c */
[----:B--2---:R-:W-:Y:S01]  /*7f00*/  F2FP.F16.F32.PACK_AB R4, R86, R85 ;  /* 0x000000555604723e */ /* 0x004fe200000000ff */
[----:B------:R-:W2:Y:S01]  /*7f10*/  LDSM.16.MT88.4 R32, [R210+0x5800] ;  /* 0x00580000d220783b */ /* 0x000ea20000004200 */
[--C-:B------:R-:W-:Y:S01]  /*7f20*/  HSET2.LE.AND R5, R5, R0.reuse, PT ;  /* 0x0000000005057233 */ /* 0x100fe20003803000 */
[----:B------:R-:W-:Y:S01]  /*7f30*/  MUFU.EX2 R23, R206 ;  /* 0x000000ce00177308 */ /* 0x000fe20000000800 */
[----:B------:R-:W-:-:S02]  /*7f40*/  HSET2.LE.AND R10, R6, R0, PT ;  /* 0x00000000060a7233 */ /* 0x000fc40003803000 */
[----:B------:R-:W-:Y:S01]  /*7f50*/  LOP3.LUT R14, R4, R3, RZ, 0xc0, !PT ;  /* 0x00000003040e7212 */ /* 0x000fe200078ec0ff */
[C---:B------:R-:W-:Y:S01]  /*7f60*/  HMMA.16816.F32 R160, R16.reuse, R28, R160 ;  /* 0x0000001c10a0723c */ /* 0x040fe200000018a0 */
[----:B---3--:R-:W-:Y:S02]  /*7f70*/  F2FP.F16.F32.PACK_AB R6, R70, R71 ;  /* 0x000000474606723e */ /* 0x008fe400000000ff */
[----:B------:R-:W-:Y:S01]  /*7f80*/  HSET2.LE.AND R3, R13, R0, PT ;  /* 0x000000000d037233 */ /* 0x000fe20003803000 */
[----:B------:R-:W-:Y:S01]  /*7f90*/  MUFU.EX2 R29, R202 ;  /* 0x000000ca001d7308 */ /* 0x000fe20000000800 */
[----:B----4-:R-:W-:Y:S02]  /*7fa0*/  F2FP.F16.F32.PACK_AB R4, R68, R72 ;  /* 0x000000484404723e */ /* 0x010fe400000000ff */
[----:B------:R-:W-:Y:S01]  /*7fb0*/  LOP3.LUT R15, R6, R5, RZ, 0xc0, !PT ;  /* 0x00000005060f7212 */ /* 0x000fe200078ec0ff */
[----:B------:R-:W-:Y:S01]  /*7fc0*/  HMMA.16816.F32 R60, R16, R30, R60 ;  /* 0x0000001e103c723c */ /* 0x000fe2000000183c */
[----:B------:R-:W-:-:S02]  /*7fd0*/  LOP3.LUT R5, R95, 0xff, RZ, 0xc0, !PT ;  /* 0x000000ff5f057812 */ /* 0x000fc400078ec0ff */
[----:B------:R-:W-:Y:S01]  /*7fe0*/  LOP3.LUT R13, R4, R3, RZ, 0xc0, !PT ;  /* 0x00000003040d7212 */ /* 0x000fe200078ec0ff */
[----:B------:R-:W3:Y:S01]  /*7ff0*/  MUFU.EX2 R28, R205 ;  /* 0x000000cd001c7308 */ /* 0x000ee20000000800 */
[----:B------:R-:W-:Y:S02]  /*8000*/  F2FP.F16.F32.PACK_AB R11, R89, R91 ;  /* 0x0000005b590b723e */ /* 0x000fe400000000ff */
[C---:B------:R-:W-:Y:S02]  /*8010*/  LOP3.LUT R3, R40.reuse, 0xffff, RZ, 0xc0, !PT ;  /* 0x0000ffff28037812 */ /* 0x040fe400078ec0ff */
[----:B------:R-:W-:Y:S02]  /*8020*/  PRMT R4, R40, 0x7632, R4 ;  /* 0x0000763228047816 */ /* 0x000fe40000000004 */
[----:B------:R-:W-:Y:S01]  /*8030*/  PRMT R17, R5, 0x5410, R99 ;  /* 0x0000541005117816 */ /* 0x000fe20000000063 */
[----:B------:R-:W-:Y:S01]  /*8040*/  MUFU.EX2 R31, R203 ;  /* 0x000000cb001f7308 */ /* 0x000fe20000000800 */
[----:B------:R-:W-:-:S02]  /*8050*/  LOP3.LUT R12, R11, R10, RZ, 0xc0, !PT ;  /* 0x0000000a0b0c7212 */ /* 0x000fc400078ec0ff */
[----:B------:R-:W-:Y:S02]  /*8060*/  PRMT R6, R97, 0x5410, R98 ;  /* 0x0000541061067816 */ /* 0x000fe40000000062 */
[----:B------:R-:W-:Y:S02]  /*8070*/  SHF.R.U32.HI R5, RZ, 0x8, R3 ;  /* 0x00000008ff057819 */ /* 0x000fe40000011603 */
[----:B------:R-:W-:Y:S01]  /*8080*/  LOP3.LUT R16, R40, 0xff, RZ, 0xc0, !PT ;  /* 0x000000ff28107812 */ /* 0x000fe200078ec0ff */
[----:B-1----:R-:W-:Y:S01]  /*8090*/  HMMA.16816.F32 R48, R12, R24, R48 ;  /* 0x000000180c30723c */ /* 0x002fe20000001830 */
[----:B------:R-:W-:Y:S01]  /*80a0*/  SHF.R.U32.HI R11, RZ, 0x18, R40 ;  /* 0x00000018ff0b7819 */ /* 0x000fe20000011628 */
[----:B------:R-:W1:Y:S01]  /*80b0*/  MUFU.EX2 R30, R204 ;  /* 0x000000cc001e7308 */ /* 0x000e620000000800 */
[----:B------:R-:W-:Y:S01]  /*80c0*/  LOP3.LUT R3, R4, 0xff, RZ, 0xc0, !PT ;  /* 0x000000ff04037812 */ /* 0x000fe200078ec0ff */
[----:B------:R-:W-:Y:S01]  /*80d0*/  FADD.FTZ R40, R109, R172 ;  /* 0x000000ac6d287221 */ /* 0x000fe20000010000 */
[----:B------:R-:W-:-:S02]  /*80e0*/  LOP3.LUT R10, R6, 0xff00ff, RZ, 0xc0, !PT ;  /* 0x00ff00ff060a7812 */ /* 0x000fc400078ec0ff */
[----:B------:R-:W-:Y:S01]  /*80f0*/  PRMT R6, R16, 0x5410, R5 ;  /* 0x0000541010067816 */ /* 0x000fe20000000005 */
[C---:B------:R-:W-:Y:S01]  /*8100*/  HMMA.16816.F32 R56, R12.reuse, R26, R56 ;  /* 0x0000001a0c38723c */ /* 0x040fe20000001838 */
[----:B------:R-:W-:Y:S01]  /*8110*/  PRMT R4, R3, 0x5410, R11 ;  /* 0x0000541003047816 */ /* 0x000fe2000000000b */
[----:B------:R-:W4:Y:S01]  /*8120*/  MUFU.EX2 R22, R207 ;  /* 0x000000cf00167308 */ /* 0x000f220000000800 */
[--C-:B------:R-:W-:Y:S02]  /*8130*/  HSET2.LE.AND R3, R17, R0.reuse, PT ;  /* 0x0000000011037233 */ /* 0x100fe40003803000 */
[--C-:B------:R-:W-:Y:S02]  /*8140*/  HSET2.LE.AND R5, R10, R0.reuse, PT ;  /* 0x000000000a057233 */ /* 0x100fe40003803000 */
[--C-:B------:R-:W-:Y:S01]  /*8150*/  HSET2.LE.AND R10, R6, R0.reuse, PT ;  /* 0x00000000060a7233 */ /* 0x100fe20003803000 */
[----:B--2---:R-:W-:Y:S01]  /*8160*/  HMMA.16816.F32 R52, R12, R32, R52 ;  /* 0x000000200c34723c */ /* 0x004fe20000001834 */
[----:B------:R-:W-:-:S02]  /*8170*/  HSET2.LE.AND R17, R4, R0, PT ;  /* 0x0000000004117233 */ /* 0x000fc40003803000 */
[----:B------:R-:W-:Y:S02]  /*8180*/  LOP3.LUT R21, R128, UR11, R43, 0x96, !PT ;  /* 0x0000000b80157c12 */ /* 0x000fe4000f8e962b */
[----:B------:R-:W-:Y:S01]  /*8190*/  F2FP.F16.F32.PACK_AB R4, R113, R115 ;  /* 0x000000737104723e */ /* 0x000fe200000000ff */
[----:B------:R2:W4:Y:S01]  /*81a0*/  MUFU.EX2 R43, R214 ;  /* 0x000000d6002b7308 */ /* 0x0005220000000800 */
[----:B------:R-:W-:Y:S01]  /*81b0*/  F2FP.F16.F32.PACK_AB R6, R100, R101 ;  /* 0x000000656406723e */ /* 0x000fe200000000ff */
[----:B------:R-:W-:Y:S01]  /*81c0*/  HMMA.16816.F32 R36, R12, R34, R36 ;  /* 0x000000220c24723c */ /* 0x000fe20000001824 */
[----:B------:R-:W-:Y:S02]  /*81d0*/  LOP3.LUT R18, R4, R3, RZ, 0xc0, !PT ;  /* 0x0000000304127212 */ /* 0x000fe400078ec0ff */
[----:B------:R-:W-:Y:S01]  /*81e0*/  LOP3.LUT R19, R6, R5, RZ, 0xc0, !PT ;  /* 0x0000000506137212 */ /* 0x000fe200078ec0ff */
[----:B------:R-:W-:Y:S01]  /*81f0*/  IMAD.WIDE.U32 R4, R21, -0x2daee0ad, RZ ;  /* 0xd2511f5315047825 */ /* 0x000fe200078e00ff */
[----:B------:R-:W-:Y:S01]  /*8200*/  F2FP.F16.F32.PACK_AB R11, R114, R117 ;  /* 0x00000075720b723e */ /* 0x000fe200000000ff */
[----:B------:R-:W-:Y:S01]  /*8210*/  MUFU.EX2 R21, R216 ;  /* 0x000000d800157308 */ /* 0x000fe20000000800 */
[----:B------:R-:W-:Y:S01]  /*8220*/  F2FP.F16.F32.PACK_AB R20, R102, R104 ;  /* 0x000000686614723e */ /* 0x000fe200000000ff */
[----:B------:R-:W-:Y:S01]  /*8230*/  IMAD.MOV.U32 R14, RZ, RZ, R4 ;  /* 0x000000ffff0e7224 */ /* 0x000fe200078e0004 */
[----:B------:R-:W-:-:S02]  /*8240*/  LOP3.LUT R3, R112, UR4, R5, 0x96, !PT ;  /* 0x0000000470037c12 */ /* 0x000fc4000f8e9605 */
[----:B------:R-:W-:Y:S01]  /*8250*/  LOP3.LUT R16, R11, R10, RZ, 0xc0, !PT ;  /* 0x0000000a0b107212 */ /* 0x000fe200078ec0ff */
[----:B------:R-:W-:Y:S01]  /*8260*/  IMAD.WIDE.U32 R10, R107, -0x2daee0ad, RZ ;  /* 0xd2511f536b0a7825 */ /* 0x000fe200078e00ff */
[C---:B------:R-:W-:Y:S02]  /*8270*/  LOP3.LUT R6, R3.reuse, 0xffff, RZ, 0xc0, !PT ;  /* 0x0000ffff03067812 */ /* 0x040fe400078ec0ff */
[----:B------:R-:W-:Y:S01]  /*8280*/  LOP3.LUT R13, R3, 0xff, RZ, 0xc0, !PT ;  /* 0x000000ff030d7812 */ /* 0x000fe200078ec0ff */
[----:B--2---:R-:W-:Y:S01]  /*8290*/  IMAD.MOV.U32 R214, RZ, RZ, -0x1 ;  /* 0xffffffffffd67424 */ /* 0x004fe200078e00ff */
[----:B------:R-:W-:Y:S02]  /*82a0*/  SHF.R.U32.HI R6, RZ, 0x8, R6 ;  /* 0x00000008ff067819 */ /* 0x000fe40000011606 */
[----:B------:R-:W-:Y:S02]  /*82b0*/  LOP3.LUT R5, R106, UR4, R11, 0x96, !PT ;  /* 0x000000046a057c12 */ /* 0x000fe4000f8e960b */
[----:B------:R-:W-:-:S02]  /*82c0*/  PRMT R12, R4, 0x7773, RZ ;  /* 0x00007773040c7816 */ /* 0x000fc400000000ff */
[C---:B------:R-:W-:Y:S02]  /*82d0*/  PRMT R11, R4.reuse, 0x7772, RZ ;  /* 0x00007772040b7816 */ /* 0x040fe400000000ff */
[----:B------:R-:W-:Y:S02]  /*82e0*/  PRMT R15, R4, 0x7771, RZ ;  /* 0x00007771040f7816 */ /* 0x000fe400000000ff */
[--C-:B------:R-:W-:Y:S02]  /*82f0*/  PRMT R4, R13, 0x5410, R6.reuse ;  /* 0x000054100d047816 */ /* 0x100fe40000000006 */
[----:B------:R-:W-:Y:S02]  /*8300*/  PRMT R6, R3, 0x7632, R6 ;  /* 0x0000763203067816 */ /* 0x000fe40000000006 */
[----:B------:R-:W-:Y:S02]  /*8310*/  LOP3.LUT R17, R20, R17, RZ, 0xc0, !PT ;  /* 0x0000001114117212 */ /* 0x000fe400078ec0ff */
[----:B------:R-:W-:-:S02]  /*8320*/  PRMT R20, R11, 0x5410, R12 ;  /* 0x000054100b147816 */ /* 0x000fc4000000000c */
[----:B------:R-:W-:Y:S02]  /*8330*/  LOP3.LUT R11, R14, 0xff, RZ, 0xc0, !PT ;  /* 0x000000ff0e0b7812 */ /* 0x000fe400078ec0ff */
[----:B------:R-:W-:Y:S01]  /*8340*/  SHF.R.U32.HI R13, RZ, 0x18, R3 ;  /* 0x00000018ff0d7819 */ /* 0x000fe20000011603 */
[C---:B------:R-:W-:Y:S01]  /*8350*/  HMMA.16816.F32 R160, R16.reuse, R32, R160 ;  /* 0x0000002010a0723c */ /* 0x040fe200000018a0 */
[----:B------:R-:W-:Y:S02]  /*8360*/  LOP3.LUT R12, R6, 0xff, RZ, 0xc0, !PT ;  /* 0x000000ff060c7812 */ /* 0x000fe400078ec0ff */
[----:B------:R-:W-:Y:S02]  /*8370*/  HSET2.LE.AND R3, R4, R0, PT ;  /* 0x0000000004037233 */ /* 0x000fe40003803000 */
[----:B------:R-:W-:Y:S02]  /*8380*/  PRMT R6, R11, 0x5410, R15 ;  /* 0x000054100b067816 */ /* 0x000fe4000000000f */
[----:B-----5:R-:W-:Y:S01]  /*8390*/  F2FP.F16.F32.PACK_AB R4, R42, R69 ;  /* 0x000000452a04723e */ /* 0x020fe200000000ff */
[----:B------:R-:W-:Y:S01]  /*83a0*/  HMMA.16816.F32 R44, R16, R24, R44 ;  /* 0x00000018102c723c */ /* 0x000fe2000000182c */
[----:B------:R-:W-:Y:S01]  /*83b0*/  PRMT R11, R12, 0x5410, R13 ;  /* 0x000054100c0b7816 */ /* 0x000fe2000000000d */
[----:B------:R-:W-:Y:S01]  /*83c0*/  MUFU.EX2 R15, R218 ;  /* 0x000000da000f7308 */ /* 0x000fe20000000800 */
[----:B------:R-:W-:-:S02]  /*83d0*/  LOP3.LUT R164, R4, R3, RZ, 0xc0, !PT ;  /* 0x0000000304a47212 */ /* 0x000fc400078ec0ff */
[--C-:B------:R-:W-:Y:S02]  /*83e0*/  HSET2.LE.AND R6, R6, R0.reuse, PT ;  /* 0x0000000006067233 */ /* 0x100fe40003803000 */
[----:B------:R-:W-:Y:S01]  /*83f0*/  HSET2.LE.AND R3, R11, R0, PT ;  /* 0x000000000b037233 */ /* 0x000fe20003803000 */
[C---:B------:R-:W-:Y:S01]  /*8400*/  HMMA.16816.F32 R64, R16.reuse, R26, R64 ;  /* 0x0000001a1040723c */ /* 0x040fe20000001840 */
[----:B---3--:R-:W-:Y:S01]  /*8410*/  F2FP.F16.F32.PACK_AB R4, R28, R29 ;  /* 0x0000001d1c04723e */ /* 0x008fe200000000ff */
[----:B------:R-:W2:Y:S01]  /*8420*/  LDSM.16.MT88.4 R24, [R210+0x5c00] ;  /* 0x005c0000d218783b */ /* 0x000ea20000004200 */
[----:B-1----:R-:W-:Y:S02]  /*8430*/  F2FP.F16.F32.PACK_AB R11, R30, R31 ;  /* 0x0000001f1e0b723e */ /* 0x002fe400000000ff */
[----:B------:R-:W-:Y:S02]  /*8440*/  LOP3.LUT R165, R4, R3, RZ, 0xc0, !PT ;  /* 0x0000000304a57212 */ /* 0x000fe400078ec0ff */
[----:B------:R-:W-:Y:S01]  /*8450*/  LOP3.LUT R12, R20, 0xff00ff, RZ, 0xc0, !PT ;  /* 0x00ff00ff140c7812 */ /* 0x000fe200078ec0ff */
[----:B------:R-:W-:Y:S01]  /*8460*/  HMMA.16816.F32 R32, R16, R34, R60 ;  /* 0x000000221020723c */ /* 0x000fe2000000183c */
[----:B------:R-:W-:Y:S01]  /*8470*/  LOP3.LUT R166, R11, R6, RZ, 0xc0, !PT ;  /* 0x000000060ba67212 */ /* 0x000fe200078ec0ff */
[----:B------:R-:W-:Y:S01]  /*8480*/  IMAD.MOV.U32 R6, RZ, RZ, R10 ;  /* 0x000000ffff067224 */ /* 0x000fe200078e000a */
[C---:B------:R-:W-:Y:S01]  /*8490*/  PRMT R4, R10.reuse, 0x7773, RZ ;  /* 0x000077730a047816 */ /* 0x040fe200000000ff */
[----:B------:R-:W1:Y:S01]  /*84a0*/  MUFU.EX2 R20, R215 ;  /* 0x000000d700147308 */ /* 0x000e620000000800 */
[----:B------:R-:W-:-:S02]  /*84b0*/  PRMT R3, R10, 0x7772, RZ ;  /* 0x000077720a037816 */ /* 0x000fc400000000ff */
[----:B------:R-:W-:Y:S02]  /*84c0*/  PRMT R14, R10, 0x7771, RZ ;  /* 0x000077710a0e7816 */ /* 0x000fe400000000ff */
[----:B------:R-:W-:Y:S02]  /*84d0*/  PRMT R10, R3, 0x5410, R4 ;  /* 0x00005410030a7816 */ /* 0x000fe40000000004 */
[----:B------:R-:W-:Y:S01]  /*84e0*/  HSET2.LE.AND R12, R12, R0, PT ;  /* 0x000000000c0c7233 */ /* 0x000fe20003803000 */
[----:B------:R-:W3:Y:S01]  /*84f0*/  MUFU.EX2 R16, R217 ;  /* 0x000000d900107308 */ /* 0x000ee20000000800 */
[----:B------:R-:W-:Y:S02]  /*8500*/  LOP3.LUT R3, R5, 0xffff, RZ, 0xc0, !PT ;  /* 0x0000ffff05037812 */ /* 0x000fe400078ec0ff */
[----:B----4-:R-:W-:Y:S02]  /*8510*/  F2FP.F16.F32.PACK_AB R13, R22, R23 ;  /* 0x00000017160d723e */ /* 0x010fe400000000ff */
[----:B------:R-:W-:-:S02]  /*8520*/  LOP3.LUT R11, R6, 0xff, RZ, 0xc0, !PT ;  /* 0x000000ff060b7812 */ /* 0x000fc400078ec0ff */
[----:B------:R-:W-:Y:S02]  /*8530*/  PRMT R4, R5, 0x7632, R4 ;  /* 0x0000763205047816 */ /* 0x000fe40000000004 */
[----:B------:R-:W-:Y:S02]  /*8540*/  SHF.R.U32.HI R6, RZ, 0x8, R3 ;  /* 0x00000008ff067819 */ /* 0x000fe40000011603 */
[----:B------:R-:W-:Y:S02]  /*8550*/  LOP3.LUT R167, R13, R12, RZ, 0xc0, !PT ;  /* 0x0000000c0da77212 */ /* 0x000fe400078ec0ff */
[----:B------:R-:W-:Y:S02]  /*8560*/  PRMT R3, R11, 0x5410, R14 ;  /* 0x000054100b037816 */ /* 0x000fe4000000000e */
[----:B------:R-:W-:Y:S02]  /*8570*/  SHF.R.U32.HI R12, RZ, 0x18, R5 ;  /* 0x00000018ff0c7819 */ /* 0x000fe40000011605 */
[----:B------:R-:W-:Y:S01]  /*8580*/  LOP3.LUT R4, R4, 0xff, RZ, 0xc0, !PT ;  /* 0x000000ff04047812 */ /* 0x000fe200078ec0ff */
[----:B------:R-:W-:Y:S01]  /*8590*/  HMMA.16816.F32 R148, R164, R156, R48 ;  /* 0x0000009ca494723c */ /* 0x000fe20000001830 */
[----:B------:R-:W-:-:S02]  /*85a0*/  LOP3.LUT R13, R5, 0xff, RZ, 0xc0, !PT ;  /* 0x000000ff050d7812 */ /* 0x000fc400078ec0ff */
[----:B------:R-:W-:Y:S02]  /*85b0*/  PRMT R11, R4, 0x5410, R12 ;  /* 0x00005410040b7816 */ /* 0x000fe4000000000c */
[--C-:B------:R-:W-:Y:S02]  /*85c0*/  HSET2.LE.AND R3, R3, R0.reuse, PT ;  /* 0x0000000003037233 */ /* 0x100fe40003803000 */
[----:B------:R-:W-:Y:S01]  /*85d0*/  LOP3.LUT R5, R10, 0xff00ff, RZ, 0xc0, !PT ;  /* 0x00ff00ff0a057812 */ /* 0x000fe200078ec0ff */
[----:B------:R-:W-:Y:S01]  /*85e0*/  HMMA.16816.F32 R152, R164, R158, R56 ;  /* 0x0000009ea498723c */ /* 0x000fe20000001838 */
[----:B------:R-:W-:Y:S02]  /*85f0*/  PRMT R6, R13, 0x5410, R6 ;  /* 0x000054100d067816 */ /* 0x000fe40000000006 */
[----:B------:R-:W-:Y:S02]  /*8600*/  F2FP.F16.F32.PACK_AB R4, R43, R174 ;  /* 0x000000ae2b04723e */ /* 0x000fe400000000ff */
[----:B------:R-:W-:-:S02]  /*8610*/  HSET2.LE.AND R11, R11, R0, PT ;  /* 0x000000000b0b7233 */ /* 0x000fc40003803000 */
[----:B------:R-:W-:Y:S01]  /*8620*/  LOP3.LUT R170, R4, R3, RZ, 0xc0, !PT ;  /* 0x0000000304aa7212 */ /* 0x000fe200078ec0ff */
[----:B------:R-:W-:Y:S01]  /*8630*/  FADD.FTZ R4, R92, R41 ;  /* 0x000000295c047221 */ /* 0x000fe20000010000 */
[--C-:B------:R-:W-:Y:S01]  /*8640*/  HSET2.LE.AND R5, R5, R0.reuse, PT ;  /* 0x0000000005057233 */ /* 0x100fe20003803000 */
[C---:B--2---:R-:W-:Y:S01]  /*8650*/  HMMA.16816.F32 R132, R164.reuse, R24, R52 ;  /* 0x00000018a484723c */ /* 0x044fe20000001834 */
[----:B------:R-:W-:Y:S02]  /*8660*/  HSET2.LE.AND R10, R6, R0, PT ;  /* 0x00000000060a7233 */ /* 0x000fe40003803000 */
[----:B-1----:R-:W-:Y:S02]  /*8670*/  F2FP.F16.F32.PACK_AB R3, R15, R20 ;  /* 0x000000140f03723e */ /* 0x002fe400000000ff */
[----:B---3--:R-:W-:Y:S02]  /*8680*/  F2FP.F16.F32.PACK_AB R0, R16, R21 ;  /* 0x000000151000723e */ /* 0x008fe400000000ff */
[----:B------:R-:W-:Y:S01]  /*8690*/  F2FP.F16.F32.PACK_AB R6, R110, R111 ;  /* 0x0000006f6e06723e */ /* 0x000fe200000000ff */
[----:B------:R-:W-:Y:S01]  /*86a0*/  HMMA.16816.F32 R164, R164, R26, R36 ;  /* 0x0000001aa4a4723c */ /* 0x000fe20000001824 */
        /* <DEDUP_REMOVED lines=42> */
[----:B------:R1:W-:Y:S04]  /*8950*/  STL [R1+0x3c], R5 ;  /* 0x00003c0501007387 */ /* 0x0003e80000100800 */
[----:B------:R1:W-:Y:S03]  /*8960*/  STL [R1+0x38], R4 ;  /* 0x0000380401007387 */ /* 0x0003e60000100800 */
[C---:B------:R-:W-:Y:S01]  /*8970*/  HMMA.16816.F32 R156, R168.reuse, R158, R64 ;  /* 0x0000009ea89c723c */ /* 0x040fe20000001840 */
[----:B------:R1:W-:Y:S04]  /*8980*/  STL [R1+0x40], R3 ;  /* 0x0000400301007387 */ /* 0x0003e80000100800 */
[----:B------:R1:W-:Y:S03]  /*8990*/  STL [R1+0x44], R0 ;  /* 0x0000440001007387 */ /* 0x0003e60000100800 */
[C---:B------:R-:W-:Y:S08]  /*89a0*/  HMMA.16816.F32 R160, R168.reuse, R24, R160 ;  /* 0x00000018a8a0723c */ /* 0x040ff000000018a0 */
[----:B------:R-:W-:Y:S01]  /*89b0*/  HMMA.16816.F32 R168, R168, R26, R32 ;  /* 0x0000001aa8a8723c */ /* 0x000fe20000001820 */
[----:B------:R-:W-:-:S04]  /*89c0*/  NOP ;  /* 0x0000000000007918 */ /* 0x000fc80000000000 */
[----:B------:R-:W-:-:S15]  /*89d0*/  @!P6 BRA `(.L_x_321) ;  /* 0x0000007800d0e947 */ /* 0x000fde0003800000 */
[----:B------:R-:W2:Y:S04]  /*89e0*/  LDL R224, [R1+0x34] ;  /* 0x0000340001e07983 */ /* 0x000ea80000100800 */
[----:B------:R-:W3:Y:S01]  /*89f0*/  LDL R245, [R1+0x30] ;  /* 0x0000300001f57983 */ /* 0x000ee20000100800 */
[----:B-1----:R-:W-:Y:S01]  /*8a00*/  VIADD R0, R252, 0xfffffffe ;  /* 0xfffffffefc007836 */ /* 0x002fe20000000000 */
[----:B------:R-:W-:-:S04]  /*8a10*/  DEPBAR.LE SB0, 0x0 ;  /* 0x000080000000791a */ /* 0x000fc80000000000 */
[----:B------:R-:W-:Y:S01]  /*8a20*/  IMAD.WIDE.U32 R4, R0, R186, RZ ;  /* 0x000000ba00047225 */ /* 0x000fe200078e00ff */
[----:B------:R-:W1:Y:S03]  /*8a30*/  S2R R248, SR_TID.X ;  /* 0x0000000000f87919 */ /* 0x000e660000002100 */
[----:B------:R-:W-:Y:S02]  /*8a40*/  IMAD.SHL.U32 R3, R186, 0x20, RZ ;  /* 0x00000020ba037824 */ /* 0x000fe400078e00ff */
[----:B------:R-:W-:Y:S01]  /*8a50*/  IMAD R13, R0, R187, R5 ;  /* 0x000000bb000d7224 */ /* 0x000fe200078e0205 */
[----:B------:R-:W-:Y:S01]  /*8a60*/  SHF.L.U64.HI R5, R186, 0x5, R187 ;  /* 0x00000005ba057819 */ /* 0x000fe200000102bb */
[----:B------:R-:W-:Y:S01]  /*8a70*/  BAR.SYNC.DEFER_BLOCKING 0x0 ;  /* 0x0000000000007b1d */ /* 0x000fe20000010000 */
[----:B------:R-:W-:-:S04]  /*8a80*/  LEA R0, P0, R4, R3, 0x7 ;  /* 0x0000000304007211 */ /* 0x000fc800078038ff */
[----:B------:R-:W-:Y:S02]  /*8a90*/  IADD3 R6, P1, PT, R0, R3, RZ ;  /* 0x0000000300067210 */ /* 0x000fe40007f3e0ff */
[----:B------:R-:W-:Y:S02]  /*8aa0*/  LEA.HI.X R3, R4, R5, R13, 0x7, P0 ;  /* 0x0000000504037211 */ /* 0x000fe400000f3c0d */
[----:B------:R-:W-:-:S03]  /*8ab0*/  LEA R11, P0, R186, R0, 0x6 ;  /* 0x00000000ba0b7211 */ /* 0x000fc600078030ff */
[----:B------:R-:W-:Y:S01]  /*8ac0*/  IMAD.X R5, R3, 0x1, R5, P1 ;  /* 0x0000000103057824 */ /* 0x000fe200008e0605 */
[----:B------:R-:W-:Y:S01]  /*8ad0*/  LEA.HI.X R18, R186, R3, R187, 0x6, P0 ;  /* 0x00000003ba127211 */ /* 0x000fe200000f34bb */
[----:B-1----:R-:W-:-:S05]  /*8ae0*/  IMAD.SHL.U32 R248, R248, 0x2, RZ ;  /* 0x00000002f8f87824 */ /* 0x002fca00078e00ff */
[----:B------:R-:W-:Y:S02]  /*8af0*/  LOP3.LUT R248, R248, 0x6, RZ, 0xc0, !PT ;  /* 0x00000006f8f87812 */ /* 0x000fe400078ec0ff */
[-C--:B--2---:R-:W-:Y:S02]  /*8b00*/  LEA R16, P3, R4, R224.reuse, 0x8 ;  /* 0x000000e004107211 */ /* 0x084fe400078640ff */
[-C--:B------:R-:W-:Y:S02]  /*8b10*/  LEA R14, P2, R0, R224.reuse, 0x1 ;  /* 0x000000e0000e7211 */ /* 0x080fe400078408ff */
[-C--:B------:R-:W-:Y:S02]  /*8b20*/  LEA R12, P1, R6, R224.reuse, 0x1 ;  /* 0x000000e0060c7211 */ /* 0x080fe400078208ff */
[----:B------:R-:W-:Y:S02]  /*8b30*/  LEA R10, P0, R11, R224, 0x1 ;  /* 0x000000e00b0a7211 */ /* 0x000fe400078008ff */
[----:B---3--:R-:W-:-:S02]  /*8b40*/  LEA.HI.X R17, R4, R245, R13, 0x8, P3 ;  /* 0x000000f504117211 */ /* 0x008fc400018f440d */
[-C--:B------:R-:W-:Y:S01]  /*8b50*/  LEA.HI.X R15, R0, R245.reuse, R3, 0x1, P2 ;  /* 0x000000f5000f7211 */ /* 0x080fe200010f0c03 */
[----:B------:R-:W-:Y:S01]  /*8b60*/  IMAD R0, R252, 0x80, R248 ;  /* 0x00000080fc007824 */ /* 0x000fe200078e02f8 */
[-C--:B------:R-:W-:Y:S01]  /*8b70*/  LEA.HI.X R13, R6, R245.reuse, R5, 0x1, P1 ;  /* 0x000000f5060d7211 */ /* 0x080fe200008f0c05 */
[----:B------:R-:W-:Y:S01]  /*8b80*/  @!PT LDS RZ, [RZ] ;  /* 0x00000000fffff984 */ /* 0x000fe20000000800 */
[----:B------:R-:W-:Y:S01]  /*8b90*/  @!PT LDS RZ, [RZ] ;  /* 0x00000000fffff984 */ /* 0x000fe20000000800 */
[----:B------:R-:W-:Y:S01]  /*8ba0*/  @!PT LDS RZ, [RZ] ;  /* 0x00000000fffff984 */ /* 0x000fe20000000800 */
[----:B------:R-:W-:Y:S01]  /*8bb0*/  LDGSTS.E.BYPASS.LTC128B.128 [R220+0x4000], desc[UR16][R16.64] ;  /* 0x0400000010dc7fae */ /* 0x000fe2000b981a10 */
[----:B------:R-:W-:Y:S01]  /*8bc0*/  LEA.HI.X R11, R11, R245, R18, 0x1, P0 ;  /* 0x000000f50b0b7211 */ /* 0x000fe200000f0c12 */
[C---:B------:R-:W-:Y:S02]  /*8bd0*/  VIADD R3, R0.reuse, 0xffffff00 ;  /* 0xffffff0000037836 */ /* 0x040fe40000000000 */
[----:B------:R-:W-:Y:S01]  /*8be0*/  LDGSTS.E.BYPASS.LTC128B.128 [R220+0x4800], desc[UR16][R14.64] ;  /* 0x048000000edc7fae */ /* 0x000fe2000b981a10 */
[C---:B------:R-:W-:Y:S02]  /*8bf0*/  VIADD R4, R0.reuse, 0xffffff01 ;  /* 0xffffff0100047836 */ /* 0x040fe40000000000 */
[CC--:B------:R-:W-:Y:S01]  /*8c00*/  ISETP.GE.AND P1, PT, R3.reuse, R7.reuse, PT ;  /* 0x000000070300720c */ /* 0x0c0fe20003f26270 */
[----:B------:R1:W-:Y:S01]  /*8c10*/  LDGSTS.E.BYPASS.LTC128B.128 [R220+0x5000], desc[UR16][R12.64] ;  /* 0x050000000cdc7fae */ /* 0x0003e2000b981a10 */
[CC--:B------:R-:W-:Y:S01]  /*8c20*/  ISETP.GE.AND P5, PT, R3.reuse, R8.reuse, PT ;  /* 0x000000080300720c */ /* 0x0c0fe20003fa6270 */
[----:B------:R-:W-:Y:S01]  /*8c30*/  VIADD R5, R0, 0xffffff19 ;  /* 0xffffff1900057836 */ /* 0x000fe20000000000 */
[C---:B------:R-:W-:Y:S01]  /*8c40*/  ISETP.GE.AND P2, PT, R4.reuse, R7, PT ;  /* 0x000000070400720c */ /* 0x040fe20003f46270 */
[----:B------:R2:W-:Y:S01]  /*8c50*/  LDGSTS.E.BYPASS.LTC128B.128 [R220+0x5800], desc[UR16][R10.64] ;  /* 0x058000000adc7fae */ /* 0x0005e2000b981a10 */
[----:B------:R-:W-:Y:S01]  /*8c60*/  ISETP.GE.AND P6, PT, R4, R8, PT ;  /* 0x000000080400720c */ /* 0x000fe20003fc6270 */
[C---:B------:R-:W-:Y:S01]  /*8c70*/  VIADD R6, R0.reuse, 0xffffff78 ;  /* 0xffffff7800067836 */ /* 0x040fe20000000000 */
[CC--:B------:R-:W-:Y:S01]  /*8c80*/  ISETP.GE.AND P0, PT, R3.reuse, R126.reuse, PT ;  /* 0x0000007e0300720c */ /* 0x0c0fe20003f06270 */
[----:B------:R-:W-:Y:S01]  /*8c90*/  LDSM.16.M88.4 R24, [R212] ;  /* 0x00000000d418783b */ /* 0x000fe20000000200 */
[----:B------:R-:W-:Y:S01]  /*8ca0*/  ISETP.GE.AND P4, PT, R3, R9, PT ;  /* 0x000000090300720c */ /* 0x000fe20003f86270 */
[----:B------:R-:W-:Y:S01]  /*8cb0*/  VIADD R3, R0, 0xffffff08 ;  /* 0xffffff0800037836 */ /* 0x000fe20000000000 */
[----:B------:R-:W-:Y:S01]  /*8cc0*/  ISETP.GE.AND P3, PT, R4, R126, PT ;  /* 0x0000007e0400720c */ /* 0x000fe20003f66270 */
[----:B------:R-:W-:Y:S04]  /*8cd0*/  LDSM.16.M88.4 R20, [R212+0x1000] ;  /* 0x00100000d414783b */ /* 0x000fe80000000200 */
[----:B------:R-:W3:Y:S04]  /*8ce0*/  LDSM.16.M88.4 R52, [R209+0x2400] ;  /* 0x00240000d134783b */ /* 0x000ee80000000200 */
[----:B------:R-:W4:Y:S04]  /*8cf0*/  LDSM.16.M88.4 R48, [R209+0x2800] ;  /* 0x00280000d130783b */ /* 0x000f280000000200 */
[----:B------:R-:W-:Y:S04]  /*8d00*/  LDSM.16.M88.4 R44, [R209+0x2c00] ;  /* 0x002c0000d12c783b */ /* 0x000fe80000000200 */
[----:B-1----:R-:W1:Y:S01]  /*8d10*/  LDSM.16.M88.4 R12, [R209+0x2000] ;  /* 0x00200000d10c783b */ /* 0x002e620000000200 */
[----:B--2---:R-:W-:-:S03]  /*8d20*/  VIADD R11, R0, 0xffffff68 ;  /* 0xffffff68000b7836 */ /* 0x004fc60000000000 */
[----:B------:R-:W2:Y:S01]  /*8d30*/  LDSM.16.M88.4 R40, [R209+0x3000] ;  /* 0x00300000d128783b */ /* 0x000ea20000000200 */
[----:B------:R-:W-:-:S03]  /*8d40*/  VIADD R10, R0, 0xffffff69 ;  /* 0xffffff69000a7836 */ /* 0x000fc60000000000 */
[----:B------:R-:W5:Y:S04]  /*8d50*/  LDSM.16.M88.4 R36, [R209+0x3400] ;  /* 0x00340000d124783b */ /* 0x000f680000000200 */
[----:B------:R-:W5:Y:S04]  /*8d60*/  LDSM.16.M88.4 R32, [R209+0x3800] ;  /* 0x00380000d120783b */ /* 0x000f680000000200 */
[----:B------:R-:W5:Y:S04]  /*8d70*/  LDSM.16.M88.4 R28, [R209+0x3c00] ;  /* 0x003c0000d11c783b */ /* 0x000f680000000200 */
[----:B------:R-:W-:Y:S04]  /*8d80*/  LDSM.16.M88.4 R16, [R213] ;  /* 0x00000000d510783b */ /* 0x000fe80000000200 */
[----:B------:R-:W5:Y:S04]  /*8d90*/  LDSM.16.M88.4 R56, [R211+0x2000] ;  /* 0x00200000d338783b */ /* 0x000f680000000200 */
[----:B------:R-:W-:Y:S01]  /*8da0*/  LDSM.16.M88.4 R60, [R211+0x2400] ;  /* 0x00240000d33c783b */ /* 0x000fe20000000200 */
[C---:B---3--:R-:W-:Y:S03]  /*8db0*/  HMMA.16816.F32 R72, R20.reuse, R52, RZ ;  /* 0x000000341448723c */ /* 0x048fe600000018ff */
[----:B------:R-:W0:Y:S05]  /*8dc0*/  LDGDEPBAR ;  /* 0x00000000000079af */ /* 0x000e2a0000000000 */
[----:B----4-:R-:W-:Y:S08]  /*8dd0*/  HMMA.16816.F32 R80, R20, R48, RZ ;  /* 0x000000301450723c */ /* 0x010ff000000018ff */
[-C--:B-1----:R-:W-:Y:S08]  /*8de0*/  HMMA.16816.F32 R64, R24, R12.reuse, RZ ;  /* 0x0000000c1840723c */ /* 0x082ff000000018ff */
[C---:B------:R-:W-:Y:S08]  /*8df0*/  HMMA.16816.F32 R68, R20.reuse, R12, RZ ;  /* 0x0000000c1444723c */ /* 0x040ff000000018ff */
[-C--:B------:R-:W-:Y:S08]  /*8e00*/  HMMA.16816.F32 R76, R20, R14.reuse, RZ ;  /* 0x0000000e144c723c */ /* 0x080ff000000018ff */
[----:B------:R-:W-:Y:S01]  /*8e10*/  HMMA.16816.F32 R88, R24, R14, RZ ;  /* 0x0000000e1858723c */ /* 0x000fe200000018ff */
[----:B------:R-:W1:Y:S07]  /*8e20*/  LDSM.16.M88.4 R12, [R213+0x1000] ;  /* 0x00100000d50c783b */ /* 0x000e6e0000000200 */
[C---:B------:R-:W-:Y:S08]  /*8e30*/  HMMA.16816.F32 R96, R20.reuse, R44, RZ ;  /* 0x0000002c1460723c */ /* 0x040ff000000018ff */
[C---:B--2---:R-:W-:Y:S08]  /*8e40*/  HMMA.16816.F32 R116, R20.reuse, R40, RZ ;  /* 0x000000281474723c */ /* 0x044ff000000018ff */
        /* <DEDUP_REMOVED lines=15> */
[C---:B------:R-:W-:Y:S01]  /*8f40*/  HMMA.16816.F32 R172, R24.reuse, R46, RZ ;  /* 0x0000002e18ac723c */ /* 0x040fe200000018ff */
[----:B------:R-:W2:Y:S07]  /*8f50*/  LDSM.16.M88.4 R44, [R211+0x2800] ;  /* 0x00280000d32c783b */ /* 0x000eae0000000200 */
        /* <DEDUP_REMOVED lines=8> */
[-C--:B------:R-:W-:Y:S08]  /*8fe0*/  HMMA.16816.F32 R24, R16, R56.reuse, R64 ;  /* 0x000000381018723c */ /* 0x080ff00000001840 */
[----:B-1----:R-:W-:Y:S08]  /*8ff0*/  HMMA.16816.F32 R28, R12, R56, R68 ;  /* 0x000000380c1c723c */ /* 0x002ff00000001844 */
[----:B------:R-:W-:Y:S01]  /*9000*/  HMMA.16816.F32 R32, R16, R60, R20 ;  /* 0x0000003c1020723c */ /* 0x000fe20000001814 */
[----:B------:R-:W1:Y:S02]  /*9010*/  LDSM.16.M88.4 R20, [R211+0x2c00] ;  /* 0x002c0000d314783b */ /* 0x000e640000000200 */
[----:B------:R-:W-:-:S02]  /*9020*/  FSEL R127, R24, -INF , !P1 ;  /* 0xff800000187f7808 */ /* 0x000fc40004800000 */
[----:B------:R-:W-:Y:S01]  /*9030*/  ISETP.GE.AND P1, PT, R4, R9, PT ;  /* 0x000000090400720c */ /* 0x000fe20003f26270 */
[----:B------:R-:W-:Y:S01]  /*9040*/  VIADD R4, R0, 0xffffff10 ;  /* 0xffffff1000047836 */ /* 0x000fe20000000000 */
[----:B------:R-:W-:Y:S01]  /*9050*/  FSEL R136, R26, -INF , !P5 ;  /* 0xff8000001a887808 */ /* 0x000fe20006800000 */
[C---:B------:R-:W-:Y:S01]  /*9060*/  HMMA.16816.F32 R36, R12.reuse, R60, R72 ;  /* 0x0000003c0c24723c */ /* 0x040fe20000001848 */
[----:B------:R-:W-:Y:S02]  /*9070*/  FSEL R125, R25, -INF , !P2 ;  /* 0xff800000197d7808 */ /* 0x000fe40005000000 */
[----:B------:R-:W-:Y:S02]  /*9080*/  FSEL R137, R27, -INF , !P6 ;  /* 0xff8000001b897808 */ /* 0x000fe40007000000 */
[----:B------:R-:W-:Y:S02]  /*9090*/  FSEL R71, R28, -INF , !P0 ;  /* 0xff8000001c477808 */ /* 0x000fe40004000000 */
[----:B------:R-:W-:Y:S01]  /*90a0*/  FSEL R124, R30, -INF , !P4 ;  /* 0xff8000001e7c7808 */ /* 0x000fe20006000000 */
[----:B------:R-:W-:Y:S01]  /*90b0*/  HMMA.16816.F32 R24, R12, R58, R76 ;  /* 0x0000003a0c18723c */ /* 0x000fe2000000184c */
[----:B------:R-:W-:-:S02]  /*90c0*/  ISETP.GE.AND P5, PT, R3, R7, PT ;  /* 0x000000070300720c */ /* 0x000fc40003fa6270 */
[C---:B------:R-:W-:Y:S02]  /*90d0*/  ISETP.GE.AND P0, PT, R3.reuse, R8, PT ;  /* 0x000000080300720c */ /* 0x040fe40003f06270 */
[C---:B------:R-:W-:Y:S02]  /*90e0*/  ISETP.GE.AND P4, PT, R3.reuse, R126, PT ;  /* 0x0000007e0300720c */ /* 0x040fe40003f86270 */
[----:B------:R-:W-:Y:S01]  /*90f0*/  ISETP.GE.AND P2, PT, R3, R9, PT ;  /* 0x000000090300720c */ /* 0x000fe20003f46270 */
[----:B------:R-:W-:Y:S01]  /*9100*/  VIADD R3, R0, 0xffffff11 ;  /* 0xffffff1100037836 */ /* 0x000fe20000000000 */
[----:B------:R-:W-:Y:S01]  /*9110*/  FSEL R70, R29, -INF , !P3 ;  /* 0xff8000001d467808 */ /* 0x000fe20005800000 */
[----:B--2---:R-:W-:Y:S01]  /*9120*/  HMMA.16816.F32 R40, R16, R44, R52 ;  /* 0x0000002c1028723c */ /* 0x004fe20000001834 */
[----:B------:R-:W-:Y:S02]  /*9130*/  FSEL R74, R31, -INF , !P1 ;  /* 0xff8000001f4a7808 */ /* 0x000fe40004800000 */
[----:B------:R-:W-:-:S02]  /*9140*/  ISETP.GE.AND P3, PT, R4, R7, PT ;  /* 0x000000070400720c */ /* 0x000fc40003f66270 */
[----:B------:R-:W-:Y:S02]  /*9150*/  ISETP.GE.AND P1, PT, R4, R8, PT ;  /* 0x000000080400720c */ /* 0x000fe40003f26270 */
[----:B------:R-:W-:Y:S01]  /*9160*/  FSEL R143, R32, -INF , !P3 ;  /* 0xff800000208f7808 */ /* 0x000fe20005800000 */
[C---:B------:R-:W-:Y:S01]  /*9170*/  HMMA.16816.F32 R28, R12.reuse, R62, R84 ;  /* 0x0000003e0c1c723c */ /* 0x040fe20000001854 */
[----:B------:R-:W-:Y:S02]  /*9180*/  FSEL R214, R34, -INF , !P1 ;  /* 0xff80000022d67808 */ /* 0x000fe40004800000 */
[C---:B------:R-:W-:Y:S02]  /*9190*/  ISETP.GE.AND P6, PT, R4.reuse, R126, PT ;  /* 0x0000007e0400720c */ /* 0x040fe40003fc6270 */
[----:B------:R-:W-:Y:S01]  /*91a0*/  ISETP.GE.AND P3, PT, R4, R9, PT ;  /* 0x000000090400720c */ /* 0x000fe20003f66270 */
[----:B------:R-:W-:Y:S01]  /*91b0*/  VIADD R4, R0, 0xffffff20 ;  /* 0xffffff2000047836 */ /* 0x000fe20000000000 */
[----:B------:R-:W-:Y:S01]  /*91c0*/  ISETP.GE.AND P1, PT, R3, R7, PT ;  /* 0x000000070300720c */ /* 0x000fe20003f26270 */
[----:B------:R-:W-:Y:S01]  /*91d0*/  HMMA.16816.F32 R52, R12, R44, R80 ;  /* 0x0000002c0c34723c */ /* 0x000fe20000001850 */
[----:B------:R-:W-:-:S02]  /*91e0*/  FSEL R82, R36, -INF , !P6 ;  /* 0xff80000024527808 */ /* 0x000fc40007000000 */
[----:B------:R-:W-:Y:S02]  /*91f0*/  FSEL R141, R38, -INF , !P3 ;  /* 0xff800000268d7808 */ /* 0x000fe40005800000 */
[----:B------:R-:W-:Y:S02]  /*9200*/  FSEL R142, R33, -INF , !P1 ;  /* 0xff800000218e7808 */ /* 0x000fe40004800000 */
[C---:B------:R-:W-:Y:S01]  /*9210*/  ISETP.GE.AND P6, PT, R3.reuse, R8, PT ;  /* 0x000000080300720c */ /* 0x040fe20003fc6270 */
[----:B------:R-:W-:Y:S01]  /*9220*/  HMMA.16816.F32 R56, R16, R58, R88 ;  /* 0x0000003a1038723c */ /* 0x000fe20000001858 */
[C---:B------:R-:W-:Y:S02]  /*9230*/  ISETP.GE.AND P3, PT, R3.reuse, R126, PT ;  /* 0x0000007e0300720c */ /* 0x040fe40003f66270 */
[----:B------:R-:W-:Y:S01]  /*9240*/  ISETP.GE.AND P1, PT, R3, R9, PT ;  /* 0x000000090300720c */ /* 0x000fe20003f26270 */
[----:B------:R-:W-:Y:S01]  /*9250*/  VIADD R3, R0, 0xffffff09 ;  /* 0xffffff0900037836 */ /* 0x000fe20000000000 */
[----:B------:R-:W-:-:S02]  /*9260*/  FSEL R215, R35, -INF , !P6 ;  /* 0xff80000023d77808 */ /* 0x000fc40007000000 */
[----:B------:R-:W-:Y:S01]  /*9270*/  FSEL R69, R24, -INF , !P4 ;  /* 0xff80000018457808 */ /* 0x000fe20006000000 */
[----:B------:R-:W2:Y:S01]  /*9280*/  LDSM.16.M88.4 R32, [R211+0x3000] ;  /* 0x00300000d320783b */ /* 0x000ea20000000200 */
[----:B------:R-:W-:Y:S01]  /*9290*/  FSEL R73, R26, -INF , !P2 ;  /* 0xff8000001a497808 */ /* 0x000fe20005000000 */
[-C--:B-1----:R-:W-:Y:S01]  /*92a0*/  HMMA.16816.F32 R64, R16, R20.reuse, R48 ;  /* 0x000000141040723c */ /* 0x082fe20000001830 */
[----:B------:R-:W-:Y:S02]  /*92b0*/  FSEL R81, R37, -INF , !P3 ;  /* 0xff80000025517808 */ /* 0x000fe40005800000 */
[C---:B------:R-:W-:Y:S02]  /*92c0*/  ISETP.GE.AND P6, PT, R3.reuse, R7, PT ;  /* 0x000000070300720c */ /* 0x040fe40003fc6270 */
[C---:B------:R-:W-:Y:S02]  /*92d0*/  ISETP.GE.AND P2, PT, R3.reuse, R8, PT ;  /* 0x000000080300720c */ /* 0x040fe40003f46270 */
[C---:B------:R-:W-:Y:S01]  /*92e0*/  ISETP.GE.AND P4, PT, R3.reuse, R126, PT ;  /* 0x0000007e0300720c */ /* 0x040fe20003f86270 */
[----:B------:R-:W-:Y:S01]  /*92f0*/  HMMA.16816.F32 R48, R12, R20, R96 ;  /* 0x000000140c30723c */ /* 0x000fe20000001860 */
[----:B------:R-:W-:Y:S01]  /*9300*/  ISETP.GE.AND P3, PT, R3, R9, PT ;  /* 0x000000090300720c */ /* 0x000fe20003f66270 */
[----:B------:R-:W-:Y:S01]  /*9310*/  VIADD R3, R0, 0xffffff18 ;  /* 0xffffff1800037836 */ /* 0x000fe20000000000 */
[----:B------:R-:W-:-:S02]  /*9320*/  FSEL R68, R25, -INF , !P4 ;  /* 0xff80000019447808 */ /* 0x000fc40006000000 */
[----:B------:R-:W-:Y:S02]  /*9330*/  FSEL R84, R39, -INF , !P1 ;  /* 0xff80000027547808 */ /* 0x000fe40004800000 */
[----:B------:R-:W-:Y:S01]  /*9340*/  FSEL R72, R27, -INF , !P3 ;  /* 0xff8000001b487808 */ /* 0x000fe20005800000 */
[----:B------:R-:W-:Y:S01]  /*9350*/  HMMA.16816.F32 R36, R12, R22, R120 ;  /* 0x000000160c24723c */ /* 0x000fe20000001878 */
[C---:B------:R-:W-:Y:S01]  /*9360*/  ISETP.GE.AND P4, PT, R3.reuse, R9, PT ;  /* 0x000000090300720c */ /* 0x040fe20003f86270 */
[----:B------:R-:W1:Y:S01]  /*9370*/  LDSM.16.M88.4 R24, [R211+0x3400] ;  /* 0x00340000d318783b */ /* 0x000e620000000200 */
[-C--:B------:R-:W-:Y:S02]  /*9380*/  ISETP.GE.AND P3, PT, R3, R126.reuse, PT ;  /* 0x0000007e0300720c */ /* 0x080fe40003f66270 */
[----:B------:R-:W-:Y:S02]  /*9390*/  ISETP.GE.AND P1, PT, R5, R126, PT ;  /* 0x0000007e0500720c */ /* 0x000fe40003f26270 */
[----:B------:R-:W-:-:S02]  /*93a0*/  FSEL R86, R30, -INF , !P4 ;  /* 0xff8000001e567808 */ /* 0x000fc40006000000 */
[----:B------:R-:W-:Y:S02]  /*93b0*/  FSEL R79, R28, -INF , !P3 ;  /* 0xff8000001c4f7808 */ /* 0x000fe40005800000 */
[----:B------:R-:W-:Y:S02]  /*93c0*/  ISETP.GE.AND P4, PT, R5, R9, PT ;  /* 0x000000090500720c */ /* 0x000fe40003f86270 */
        /* <DEDUP_REMOVED lines=9> */
[----:B------:R-:W-:Y:S01]  /*9460*/  ISETP.GE.AND P4, PT, R4, R7, PT ;  /* 0x000000070400720c */ /* 0x000fe20003f86270 */
[----:B------:R-:W-:Y:S01]  /*9470*/  HMMA.16816.F32 R28, R12, R46, R104 ;  /* 0x0000002e0c1c723c */ /* 0x000fe20000001868 */
[----:B------:R-:W-:-:S02]  /*9480*/  FSEL R99, R42, -INF , !P0 ;  /* 0xff8000002a637808 */ /* 0x000fc40004000000 */
[----:B------:R-:W-:Y:S02]  /*9490*/  FSEL R221, R52, -INF , !P5 ;  /* 0xff80000034dd7808 */ /* 0x000fe40006800000 */
[C---:B------:R-:W-:Y:S02]  /*94a0*/  ISETP.GE.AND P0, PT, R3.reuse, R7, PT ;  /* 0x000000070300720c */ /* 0x040fe40003f06270 */
[----:B------:R-:W-:Y:S01]  /*94b0*/  ISETP.GE.AND P5, PT, R3, R8, PT ;  /* 0x000000080300720c */ /* 0x000fe20003fa6270 */
[----:B------:R-:W-:Y:S01]  /*94c0*/  HMMA.16816.F32 R44, R16, R46, R112 ;  /* 0x0000002e102c723c */ /* 0x000fe20000001870 */
[----:B------:R-:W-:Y:S02]  /*94d0*/  FSEL R96, R40, -INF , !P4 ;  /* 0xff80000028607808 */ /* 0x000fe40006000000 */
[----:B------:R-:W-:Y:S01]  /*94e0*/  ISETP.GE.AND P4, PT, R4, R9, PT ;  /* 0x000000090400720c */ /* 0x000fe20003f86270 */
[----:B------:R-:W-:Y:S01]  /*94f0*/  VIADD R4, R0, 0xffffff30 ;  /* 0xffffff3000047836 */ /* 0x000fe20000000000 */
[----:B------:R-:W-:-:S02]  /*9500*/  FSEL R97, R41, -INF , !P0 ;  /* 0xff80000029617808 */ /* 0x000fc40004000000 */
[----:B------:R-:W-:Y:S02]  /*9510*/  FSEL R104, R43, -INF , !P5 ;  /* 0xff8000002b687808 */ /* 0x000fe40006800000 */
[C---:B------:R-:W-:Y:S01]  /*9520*/  HMMA.16816.F32 R40, R16.reuse, R62, R100 ;  /* 0x0000003e1028723c */ /* 0x040fe20000001864 */
[----:B------:R-:W-:Y:S02]  /*9530*/  FSEL R248, R54, -INF , !P4 ;  /* 0xff80000036f87808 */ /* 0x000fe40006000000 */
[C---:B------:R-:W-:Y:S02]  /*9540*/  ISETP.GE.AND P4, PT, R3.reuse, R126, PT ;  /* 0x0000007e0300720c */ /* 0x040fe40003f86270 */
[----:B------:R-:W-:Y:S01]  /*9550*/  ISETP.GE.AND P0, PT, R3, R9, PT ;  /* 0x000000090300720c */ /* 0x000fe20003f06270 */
[----:B------:R-:W-:Y:S01]  /*9560*/  VIADD R3, R0, 0xffffff28 ;  /* 0xffffff2800037836 */ /* 0x000fe20000000000 */
[----:B------:R-:W-:Y:S01]  /*9570*/  FSEL R105, R53, -INF , !P4 ;  /* 0xff80000035697808 */ /* 0x000fe20006000000 */
[----:B--2---:R-:W-:Y:S01]  /*9580*/  HMMA.16816.F32 R60, R16, R32, R92 ;  /* 0x00000020103c723c */ /* 0x004fe2000000185c */
[----:B------:R-:W-:-:S02]  /*9590*/  ISETP.GE.AND P5, PT, R5, R7, PT ;  /* 0x000000070500720c */ /* 0x000fc40003fa6270 */
[----:B------:R-:W-:Y:S01]  /*95a0*/  ISETP.GE.AND P4, PT, R5, R8, PT ;  /* 0x000000080500720c */ /* 0x000fe20003f86270 */
[----:B------:R-:W-:Y:S01]  /*95b0*/  VIADD R5, R0, 0xffffff29 ;  /* 0xffffff2900057836 */ /* 0x000fe20000000000 */
[----:B------:R-:W-:Y:S02]  /*95c0*/  FSEL R77, R59, -INF , !P2 ;  /* 0xff8000003b4d7808 */ /* 0x000fe40005000000 */
[----:B------:R-:W-:Y:S02]  /*95d0*/  ISETP.GE.AND P2, PT, R3, R9, PT ;  /* 0x000000090300720c */ /* 0x000fe40003f46270 */
[----:B------:R-:W-:Y:S02]  /*95e0*/  FSEL R103, R55, -INF , !P0 ;  /* 0xff80000037677808 */ /* 0x000fe40004000000 */
[----:B------:R-:W-:Y:S01]  /*95f0*/  FSEL R75, R57, -INF , !P6 ;  /* 0xff800000394b7808 */ /* 0x000fe20007000000 */
[----:B-1----:R-:W-:Y:S01]  /*9600*/  HMMA.16816.F32 R52, R12, R24, R176 ;  /* 0x000000180c34723c */ /* 0x002fe200000018b0 */
[----:B------:R-:W-:-:S02]  /*9610*/  ISETP.GE.AND P6, PT, R3, R126, PT ;  /* 0x0000007e0300720c */ /* 0x000fc40003fc6270 */
[C---:B------:R-:W-:Y:S02]  /*9620*/  ISETP.GE.AND P0, PT, R5.reuse, R126, PT ;  /* 0x0000007e0500720c */ /* 0x040fe40003f06270 */
[----:B------:R-:W-:Y:S02]  /*9630*/  FSEL R107, R30, -INF , !P2 ;  /* 0xff8000001e6b7808 */ /* 0x000fe40005000000 */
[----:B------:R-:W-:Y:S01]  /*9640*/  ISETP.GE.AND P2, PT, R5, R9, PT ;  /* 0x000000090500720c */ /* 0x000fe20003f46270 */
[----:B------:R-:W-:Y:S01]  /*9650*/  HMMA.16816.F32 R56, R12, R32, R116 ;  /* 0x000000200c38723c */ /* 0x000fe20000001874 */
[----:B------:R-:W-:Y:S02]  /*9660*/  FSEL R100, R28, -INF , !P6 ;  /* 0xff8000001c647808 */ /* 0x000fe40007000000 */
[----:B------:R-:W-:Y:S02]  /*9670*/  FSEL R101, R29, -INF , !P0 ;  /* 0xff8000001d657808 */ /* 0x000fe40004000000 */
[----:B------:R-:W-:-:S02]  /*9680*/  ISETP.GE.AND P6, PT, R3, R7, PT ;  /* 0x000000070300720c */ /* 0x000fc40003fc6270 */
[-C--:B------:R-:W-:Y:S01]  /*9690*/  ISETP.GE.AND P0, PT, R3, R8.reuse, PT ;  /* 0x000000080300720c */ /* 0x080fe20003f06270 */
[----:B------:R-:W-:Y:S01]  /*96a0*/  VIADD R3, R0, 0xffffff31 ;  /* 0xffffff3100037836 */ /* 0x000fe20000000000 */
[----:B------:R-:W-:Y:S02]  /*96b0*/  FSEL R106, R31, -INF , !P2 ;  /* 0xff8000001f6a7808 */ /* 0x000fe40005000000 */
[----:B------:R-:W-:Y:S01]  /*96c0*/  FSEL R92, R42, -INF , !P1 ;  /* 0xff8000002a5c7808 */ /* 0x000fe20004800000 */
[----:B------:R-:W1:Y:S01]  /*96d0*/  LDSM.16.M88.4 R28, [R211+0x3800] ;  /* 0x00380000d31c783b */ /* 0x000e620000000200 */
[C---:B------:R-:W-:Y:S02]  /*96e0*/  ISETP.GE.AND P2, PT, R4.reuse, R7, PT ;  /* 0x000000070400720c */ /* 0x040fe40003f46270 */
[----:B------:R-:W-:Y:S02]  /*96f0*/  ISETP.GE.AND P1, PT, R4, R8, PT ;  /* 0x000000080400720c */ /* 0x000fe40003f26270 */
[----:B------:R-:W-:-:S02]  /*9700*/  FSEL R85, R40, -INF , !P3 ;  /* 0xff80000028557808 */ /* 0x000fc40005800000 */
[----:B------:R-:W-:Y:S02]  /*9710*/  FSEL R95, R64, -INF , !P2 ;  /* 0xff800000405f7808 */ /* 0x000fe40005000000 */
[----:B------:R-:W-:Y:S02]  /*9720*/  FSEL R249, R66, -INF , !P1 ;  /* 0xff80000042f97808 */ /* 0x000fe40004800000 */
[C---:B------:R-:W-:Y:S02]  /*9730*/  ISETP.GE.AND P3, PT, R4.reuse, R126, PT ;  /* 0x0000007e0400720c */ /* 0x040fe40003f66270 */
[----:B------:R-:W-:Y:S01]  /*9740*/  ISETP.GE.AND P2, PT, R4, R9, PT ;  /* 0x000000090400720c */ /* 0x000fe20003f46270 */
[----:B------:R-:W-:Y:S01]  /*9750*/  VIADD R4, R0, 0xffffff40 ;  /* 0xffffff4000047836 */ /* 0x000fe20000000000 */
[----:B------:R-:W-:Y:S02]  /*9760*/  ISETP.GE.AND P1, PT, R3, R7, PT ;  /* 0x000000070300720c */ /* 0x000fe40003f26270 */
[----:B------:R-:W-:-:S02]  /*9770*/  FSEL R118, R48, -INF , !P3 ;  /* 0xff80000030767808 */ /* 0x000fc40005800000 */
[----:B------:R-:W-:Y:S02]  /*9780*/  FSEL R122, R50, -INF , !P2 ;  /* 0xff800000327a7808 */ /* 0x000fe40005000000 */
        /* <DEDUP_REMOVED lines=13> */
[----:B------:R-:W-:Y:S01]  /*9860*/  FSEL R121, R38, -INF , !P4 ;  /* 0xff80000026797808 */ /* 0x000fe20006000000 */
[----:B------:R-:W-:Y:S01]  /*9870*/  HMMA.16816.F32 R48, R16, R22, R172 ;  /* 0x000000161030723c */ /* 0x000fe200000018ac */
[----:B------:R-:W-:Y:S01]  /*9880*/  ISETP.GE.AND P4, PT, R5, R9, PT ;  /* 0x000000090500720c */ /* 0x000fe20003f86270 */
[----:B------:R-:W2:Y:S01]  /*9890*/  LDSM.16.M88.4 R20, [R211+0x3c00] ;  /* 0x003c0000d314783b */ /* 0x000ea20000000200 */
[----:B------:R-:W-:Y:S01]  /*98a0*/  FSEL R83, R41, -INF , !P5 ;  /* 0xff80000029537808 */ /* 0x000fe20006800000 */
[----:B------:R-:W-:-:S04]  /*98b0*/  DEPBAR.LE SB0, 0x0 ;  /* 0x000080000000791a */ /* 0x000fc80000000000 */
[-C--:B------:R-:W-:Y:S01]  /*98c0*/  ISETP.GE.AND P5, PT, R3, R126.reuse, PT ;  /* 0x0000007e0300720c */ /* 0x080fe20003fa6270 */
[----:B------:R-:W-:Y:S01]  /*98d0*/  HMMA.16816.F32 R40, R16, R24, R108 ;  /* 0x000000181028723c */ /* 0x000fe2000000186c */
[----:B------:R-:W-:Y:S01]  /*98e0*/  BAR.SYNC.DEFER_BLOCKING 0x0 ;  /* 0x0000000000007b1d */ /* 0x000fe20000010000 */
[----:B------:R-:W-:Y:S02]  /*98f0*/  ISETP.GE.AND P1, PT, R5, R126, PT ;  /* 0x0000007e0500720c */ /* 0x000fe40003f26270 */
[----:B------:R-:W-:Y:S02]  /*9900*/  FSEL R123, R39, -INF , !P4 ;  /* 0xff800000277b7808 */ /* 0x000fe40006000000 */
[----:B------:R-:W-:Y:S02]  /*9910*/  ISETP.GE.AND P4, PT, R4, R7, PT ;  /* 0x000000070400720c */ /* 0x000fe40003f86270 */
[----:B------:R-:W-:Y:S02]  /*9920*/  FSEL R108, R36, -INF , !P5 ;  /* 0xff800000246c7808 */ /* 0x000fe40006800000 */
[----:B------:R-:W-:-:S02]  /*9930*/  FSEL R109, R37, -INF , !P1 ;  /* 0xff800000256d7808 */ /* 0x000fc40004800000 */
[C---:B------:R-:W-:Y:S01]  /*9940*/  ISETP.GE.AND P5, PT, R3.reuse, R7, PT ;  /* 0x000000070300720c */ /* 0x040fe20003fa6270 */
[----:B------:R-:W-:Y:S01]  /*9950*/  HMMA.16816.F32 R36, R12, R34, R180 ;  /* 0x000000220c24723c */ /* 0x000fe200000018b4 */
[-C--:B------:R-:W-:Y:S01]  /*9960*/  ISETP.GE.AND P1, PT, R3, R8.reuse, PT ;  /* 0x000000080300720c */ /* 0x080fe20003f26270 */
[----:B------:R-:W-:Y:S01]  /*9970*/  VIADD R3, R0, 0xffffff41 ;  /* 0xffffff4100037836 */ /* 0x000fe20000000000 */
[----:B------:R-:W-:Y:S02]  /*9980*/  FSEL R93, R46, -INF , !P0 ;  /* 0xff8000002e5d7808 */ /* 0x000fe40004000000 */
[----:B------:R-:W-:Y:S02]  /*9990*/  FSEL R88, R44, -INF , !P6 ;  /* 0xff8000002c587808 */ /* 0x000fe40007000000 */
[----:B------:R-:W-:Y:S02]  /*99a0*/  ISETP.GE.AND P0, PT, R4, R8, PT ;  /* 0x000000080400720c */ /* 0x000fe40003f06270 */
[----:B------:R-:W-:-:S02]  /*99b0*/  FSEL R115, R60, -INF , !P4 ;  /* 0xff8000003c737808 */ /* 0x000fc40006000000 */
[C---:B------:R-:W-:Y:S02]  /*99c0*/  ISETP.GE.AND P6, PT, R4.reuse, R126, PT ;  /* 0x0000007e0400720c */ /* 0x040fe40003fc6270 */
[----:B------:R-:W-:Y:S02]  /*99d0*/  ISETP.GE.AND P4, PT, R4, R9, PT ;  /* 0x000000090400720c */ /* 0x000fe40003f86270 */
[----:B------:R-:W-:Y:S02]  /*99e0*/  FSEL R113, R62, -INF , !P0 ;  /* 0xff8000003e717808 */ /* 0x000fe40004000000 */
[----:B------:R-:W-:Y:S02]  /*99f0*/  ISETP.GE.AND P0, PT, R3, R7, PT ;  /* 0x000000070300720c */ /* 0x000fe40003f06270 */
[----:B------:R-:W-:Y:S02]  /*9a00*/  FSEL R178, R56, -INF , !P6 ;  /* 0xff80000038b27808 */ /* 0x000fe40007000000 */
[----:B------:R-:W-:-:S02]  /*9a10*/  FSEL R4, R58, -INF , !P4 ;  /* 0xff8000003a047808 */ /* 0x000fc40006000000 */
[C---:B------:R-:W-:Y:S02]  /*9a20*/  ISETP.GE.AND P6, PT, R3.reuse, R8, PT ;  /* 0x000000080300720c */ /* 0x040fe40003fc6270 */
[----:B------:R-:W-:Y:S01]  /*9a30*/  ISETP.GE.AND P4, PT, R3, R126, PT ;  /* 0x0000007e0300720c */ /* 0x000fe20003f86270 */
[----:B------:R3:W-:Y:S01]  /*9a40*/  STL [R1], R4 ;  /* 0x0000000401007387 */ /* 0x0007e20000100800 */
[----:B------:R-:W-:Y:S02]  /*9a50*/  FSEL R116, R61, -INF , !P0 ;  /* 0xff8000003d747808 */ /* 0x000fe40004000000 */
[----:B------:R-:W-:Y:S01]  /*9a60*/  ISETP.GE.AND P0, PT, R3, R9, PT ;  /* 0x000000090300720c */ /* 0x000fe20003f06270 */
[----:B------:R-:W-:Y:S01]  /*9a70*/  VIADD R3, R0, 0xffffff48 ;  /* 0xffffff4800037836 */ /* 0x000fe20000000000 */
[----:B------:R-:W-:Y:S02]  /*9a80*/  FSEL R114, R63, -INF , !P6 ;  /* 0xff8000003f727808 */ /* 0x000fe40007000000 */
[----:B------:R-:W-:Y:S01]  /*9a90*/  FSEL R176, R57, -INF , !P4 ;  /* 0xff80000039b07808 */ /* 0x000fe20006000000 */
[----:B-1----:R-:W-:Y:S01]  /*9aa0*/  HMMA.16816.F32 R60, R16, R28, R128 ;  /* 0x0000001c103c723c */ /* 0x002fe20000001880 */
[----:B------:R-:W-:-:S02]  /*9ab0*/  ISETP.GE.AND P6, PT, R5, R7, PT ;  /* 0x000000070500720c */ /* 0x000fc40003fc6270 */
[----:B------:R-:W-:Y:S01]  /*9ac0*/  ISETP.GE.AND P4, PT, R5, R8, PT ;  /* 0x000000080500720c */ /* 0x000fe20003f86270 */
[----:B------:R-:W-:Y:S01]  /*9ad0*/  VIADD R5, R0, 0xffffff49 ;  /* 0xffffff4900057836 */ /* 0x000fe20000000000 */
[----:B------:R-:W-:Y:S02]  /*9ae0*/  FSEL R89, R45, -INF , !P3 ;  /* 0xff8000002d597808 */ /* 0x000fe40005800000 */
[----:B------:R-:W-:Y:S02]  /*9af0*/  FSEL R251, R59, -INF , !P0 ;  /* 0xff8000003bfb7808 */ /* 0x000fe40004000000 */
[----:B------:R-:W-:Y:S01]  /*9b00*/  FSEL R98, R47, -INF , !P2 ;  /* 0xff8000002f627808 */ /* 0x000fe20005000000 */
[----:B------:R-:W-:Y:S01]  /*9b10*/  HMMA.16816.F32 R56, R12, R28, R196 ;  /* 0x0000001c0c38723c */ /* 0x000fe200000018c4 */
[C---:B------:R-:W-:Y:S02]  /*9b20*/  ISETP.GE.AND P3, PT, R3.reuse, R9, PT ;  /* 0x000000090300720c */ /* 0x040fe40003f66270 */
[----:B------:R-:W-:-:S02]  /*9b30*/  ISETP.GE.AND P2, PT, R3, R126, PT ;  /* 0x0000007e0300720c */ /* 0x000fc40003f46270 */
[C---:B------:R-:W-:Y:S01]  /*9b40*/  ISETP.GE.AND P0, PT, R5.reuse, R126, PT ;  /* 0x0000007e0500720c */ /* 0x040fe20003f06270 */
[----:B---3--:R-:W-:Y:S01]  /*9b50*/  VIADD R4, R0, 0xffffff50 ;  /* 0xffffff5000047836 */ /* 0x008fe20000000000 */
[----:B------:R-:W-:Y:S01]  /*9b60*/  FSEL R181, R38, -INF , !P3 ;  /* 0xff80000026b57808 */ /* 0x000fe20005800000 */
[----:B--2---:R-:W-:Y:S01]  /*9b70*/  HMMA.16816.F32 R44, R16, R20, R188 ;  /* 0x00000014102c723c */ /* 0x004fe200000018bc */
[----:B------:R-:W-:Y:S02]  /*9b80*/  FSEL R175, R36, -INF , !P2 ;  /* 0xff80000024af7808 */ /* 0x000fe40005000000 */
[----:B------:R-:W-:Y:S02]  /*9b90*/  ISETP.GE.AND P3, PT, R5, R9, PT ;  /* 0x000000090500720c */ /* 0x000fe40003f66270 */
[----:B------:R-:W-:Y:S02]  /*9ba0*/  FSEL R177, R37, -INF , !P0 ;  /* 0xff80000025b17808 */ /* 0x000fe40004000000 */
[----:B------:R-:W-:-:S02]  /*9bb0*/  ISETP.GE.AND P2, PT, R3, R7, PT ;  /* 0x000000070300720c */ /* 0x000fc40003f46270 */
[-C--:B------:R-:W-:Y:S01]  /*9bc0*/  ISETP.GE.AND P0, PT, R3, R8.reuse, PT ;  /* 0x000000080300720c */ /* 0x080fe20003f06270 */
[----:B------:R-:W-:Y:S01]  /*9bd0*/  VIADD R3, R0, 0xffffff51 ;  /* 0xffffff5100037836 */ /* 0x000fe20000000000 */
[----:B------:R-:W-:Y:S02]  /*9be0*/  FSEL R90, R48, -INF , !P5 ;  /* 0xff800000305a7808 */ /* 0x000fe40006800000 */
[----:B------:R-:W-:Y:S02]  /*9bf0*/  FSEL R119, R50, -INF , !P1 ;  /* 0xff80000032777808 */ /* 0x000fe40004800000 */
[C---:B------:R-:W-:Y:S02]  /*9c00*/  ISETP.GE.AND P1, PT, R4.reuse, R8, PT ;  /* 0x000000080400720c */ /* 0x040fe40003f26270 */
[----:B------:R-:W-:Y:S02]  /*9c10*/  ISETP.GE.AND P5, PT, R4, R126, PT ;  /* 0x0000007e0400720c */ /* 0x000fe40003fa6270 */
[----:B------:R-:W-:-:S02]  /*9c20*/  FSEL R179, R39, -INF , !P3 ;  /* 0xff80000027b37808 */ /* 0x000fc40005800000 */
[-C--:B------:R-:W-:Y:S01]  /*9c30*/  ISETP.GE.AND P3, PT, R4, R7.reuse, PT ;  /* 0x000000070400720c */ /* 0x080fe20003f66270 */
[-C--:B------:R-:W-:Y:S01]  /*9c40*/  HMMA.16816.F32 R36, R12, R26.reuse, R204 ;  /* 0x0000001a0c24723c */ /* 0x080fe200000018cc */
[----:B------:R-:W-:Y:S02]  /*9c50*/  FSEL R67, R42, -INF , !P1 ;  /* 0xff8000002a437808 */ /* 0x000fe40004800000 */
[----:B------:R-:W-:Y:S02]  /*9c60*/  FSEL R111, R52, -INF , !P5 ;  /* 0xff800000346f7808 */ /* 0x000fe40006800000 */
[C---:B------:R-:W-:Y:S02]  /*9c70*/  ISETP.GE.AND P1, PT, R3.reuse, R7, PT ;  /* 0x000000070300720c */ /* 0x040fe40003f26270 */
[----:B------:R-:W-:Y:S01]  /*9c80*/  ISETP.GE.AND P5, PT, R3, R8, PT ;  /* 0x000000080300720c */ /* 0x000fe20003fa6270 */
[----:B------:R-:W-:Y:S01]  /*9c90*/  HMMA.16816.F32 R24, R16, R26, R200 ;  /* 0x0000001a1018723c */ /* 0x000fe200000018c8 */
[----:B------:R-:W-:-:S02]  /*9ca0*/  FSEL R197, R40, -INF , !P3 ;  /* 0xff80000028c57808 */ /* 0x000fc40005800000 */
[-C--:B------:R-:W-:Y:S01]  /*9cb0*/  ISETP.GE.AND P3, PT, R4, R9.reuse, PT ;  /* 0x000000090400720c */ /* 0x080fe20003f66270 */
[----:B------:R-:W-:Y:S01]  /*9cc0*/  VIADD R4, R0, 0xffffff60 ;  /* 0xffffff6000047836 */ /* 0x000fe20000000000 */
[----:B------:R-:W-:Y:S02]  /*9cd0*/  FSEL R196, R41, -INF , !P1 ;  /* 0xff80000029c47808 */ /* 0x000fe40004800000 */
[----:B------:R-:W-:Y:S02]  /*9ce0*/  FSEL R204, R43, -INF , !P5 ;  /* 0xff8000002bcc7808 */ /* 0x000fe40006800000 */
[----:B------:R-:W-:Y:S01]  /*9cf0*/  HMMA.16816.F32 R40, R16, R34, R192 ;  /* 0x000000221028723c */ /* 0x000fe200000018c0 */
[----:B------:R-:W-:Y:S02]  /*9d00*/  FSEL R65, R54, -INF , !P3 ;  /* 0xff80000036417808 */ /* 0x000fe40005800000 */
[C---:B------:R-:W-:Y:S02]  /*9d10*/  ISETP.GE.AND P3, PT, R3.reuse, R126, PT ;  /* 0x0000007e0300720c */ /* 0x040fe40003f66270 */
[----:B------:R-:W-:Y:S01]  /*9d20*/  ISETP.GE.AND P1, PT, R3, R9, PT ;  /* 0x000000090300720c */ /* 0x000fe20003f26270 */
[----:B------:R-:W-:Y:S01]  /*9d30*/  VIADD R3, R0, 0xffffff58 ;  /* 0xffffff5800037836 */ /* 0x000fe20000000000 */
[----:B------:R-:W-:Y:S01]  /*9d40*/  FSEL R207, R53, -INF , !P3 ;  /* 0xff80000035cf7808 */ /* 0x000fe20005800000 */
[----:B------:R-:W-:Y:S01]  /*9d50*/  HMMA.16816.F32 R32, R12, R20, R236 ;  /* 0x000000140c20723c */ /* 0x000fe200000018ec */
[----:B------:R-:W-:-:S02]  /*9d60*/  ISETP.GE.AND P5, PT, R5, R7, PT ;  /* 0x000000070500720c */ /* 0x000fc40003fa6270 */
[----:B------:R-:W-:Y:S01]  /*9d70*/  ISETP.GE.AND P3, PT, R5, R8, PT ;  /* 0x000000080500720c */ /* 0x000fe20003f66270 */
[----:B------:R-:W-:Y:S01]  /*9d80*/  VIADD R5, R0, 0xffffff59 ;  /* 0xffffff5900057836 */ /* 0x000fe20000000000 */
[----:B------:R-:W-:Y:S02]  /*9d90*/  FSEL R182, R55, -INF , !P1 ;  /* 0xff80000037b67808 */ /* 0x000fe40004800000 */
[----:B------:R-:W-:Y:S02]  /*9da0*/  FSEL R102, R49, -INF , !P6 ;  /* 0xff80000031667808 */ /* 0x000fe40007000000 */
[----:B------:R-:W-:Y:S02]  /*9db0*/  FSEL R110, R51, -INF , !P4 ;  /* 0xff800000336e7808 */ /* 0x000fe40006000000 */
[C---:B------:R-:W-:Y:S01]  /*9dc0*/  ISETP.GE.AND P6, PT, R3.reuse, R126, PT ;  /* 0x0000007e0300720c */ /* 0x040fe20003fc6270 */
[----:B------:R-:W-:Y:S01]  /*9dd0*/  HMMA.16816.F32 R48, R12, R30, R240 ;  /* 0x0000001e0c30723c */ /* 0x000fe200000018f0 */
[----:B------:R-:W-:-:S02]  /*9de0*/  ISETP.GE.AND P1, PT, R3, R9, PT ;  /* 0x000000090300720c */ /* 0x000fc40003f26270 */
[----:B------:R-:W-:Y:S02]  /*9df0*/  ISETP.GE.AND P4, PT, R5, R126, PT ;  /* 0x0000007e0500720c */ /* 0x000fe40003f86270 */
[----:B------:R-:W-:Y:S02]  /*9e00*/  FSEL R205, R36, -INF , !P6 ;  /* 0xff80000024cd7808 */ /* 0x000fe40007000000 */
[----:B------:R-:W-:Y:S01]  /*9e10*/  FSEL R55, R38, -INF , !P1 ;  /* 0xff80000026377808 */ /* 0x000fe20004800000 */
[----:B------:R-:W-:Y:S01]  /*9e20*/  HMMA.16816.F32 R28, R16, R30, R224 ;  /* 0x0000001e101c723c */ /* 0x000fe200000018e0 */
[----:B------:R-:W-:Y:S02]  /*9e30*/  FSEL R206, R37, -INF , !P4 ;  /* 0xff80000025ce7808 */ /* 0x000fe40006000000 */
[----:B------:R-:W-:Y:S02]  /*9e40*/  ISETP.GE.AND P6, PT, R3, R7, PT ;  /* 0x000000070300720c */ /* 0x000fe40003fc6270 */
[----:B------:R-:W-:-:S02]  /*9e50*/  ISETP.GE.AND P1, PT, R5, R9, PT ;  /* 0x000000090500720c */ /* 0x000fc40003f26270 */
[-C--:B------:R-:W-:Y:S01]  /*9e60*/  ISETP.GE.AND P4, PT, R3, R8.reuse, PT ;  /* 0x000000080300720c */ /* 0x080fe20003f86270 */
[----:B------:R-:W-:Y:S01]  /*9e70*/  VIADD R3, R0, 0xffffff61 ;  /* 0xffffff6100037836 */ /* 0x000fe20000000000 */
[----:B------:R-:W-:Y:S02]  /*9e80*/  FSEL R190, R42, -INF , !P0 ;  /* 0xff8000002abe7808 */ /* 0x000fe40004000000 */
[C---:B------:R-:W-:Y:S02]  /*9e90*/  ISETP.GE.AND P0, PT, R4.reuse, R8, PT ;  /* 0x000000080400720c */ /* 0x040fe40003f06270 */
[----:B------:R-:W-:Y:S02]  /*9ea0*/  FSEL R236, R39, -INF , !P1 ;  /* 0xff80000027ec7808 */ /* 0x000fe40004800000 */
[----:B------:R-:W-:Y:S01]  /*9eb0*/  ISETP.GE.AND P1, PT, R4, R7, PT ;  /* 0x000000070400720c */ /* 0x000fe20003f26270 */
[----:B------:R-:W-:Y:S01]  /*9ec0*/  HMMA.16816.F32 R36, R12, R22, R244 ;  /* 0x000000160c24723c */ /* 0x000fe200000018f4 */
[----:B------:R-:W-:-:S02]  /*9ed0*/  FSEL R238, R62, -INF , !P0 ;  /* 0xff8000003eee7808 */ /* 0x000fc40004000000 */
[----:B------:R-:W-:Y:S02]  /*9ee0*/  ISETP.GE.AND P0, PT, R3, R7, PT ;  /* 0x000000070300720c */ /* 0x000fe40003f06270 */
[----:B------:R-:W-:Y:S02]  /*9ef0*/  FSEL R180, R40, -INF , !P2 ;  /* 0xff80000028b47808 */ /* 0x000fe40005000000 */
[----:B------:R-:W-:Y:S02]  /*9f00*/  FSEL R193, R60, -INF , !P1 ;  /* 0xff8000003cc17808 */ /* 0x000fe40004800000 */
[C---:B------:R-:W-:Y:S02]  /*9f10*/  ISETP.GE.AND P2, PT, R4.reuse, R126, PT ;  /* 0x0000007e0400720c */ /* 0x040fe40003f46270 */
[----:B------:R-:W-:Y:S01]  /*9f20*/  ISETP.GE.AND P1, PT, R4, R9, PT ;  /* 0x000000090400720c */ /* 0x000fe20003f26270 */
[----:B------:R-:W-:Y:S01]  /*9f30*/  VIADD R4, R0, 0xffffff70 ;  /* 0xffffff7000047836 */ /* 0x000fe20000000000 */
[----:B------:R-:W-:-:S02]  /*9f40*/  FSEL R191, R61, -INF , !P0 ;  /* 0xff8000003dbf7808 */ /* 0x000fc40004000000 */
[C---:B------:R-:W-:Y:S02]  /*9f50*/  ISETP.GE.AND P0, PT, R3.reuse, R9, PT ;  /* 0x000000090300720c */ /* 0x040fe40003f06270 */
[----:B------:R-:W-:Y:S02]  /*9f60*/  FSEL R112, R56, -INF , !P2 ;  /* 0xff80000038707808 */ /* 0x000fe40005000000 */
[----:B------:R-:W-:Y:S02]  /*9f70*/  FSEL R66, R58, -INF , !P1 ;  /* 0xff8000003a427808 */ /* 0x000fe40004800000 */
[C---:B------:R-:W-:Y:S01]  /*9f80*/  ISETP.GE.AND P2, PT, R3.reuse, R8, PT ;  /* 0x000000080300720c */ /* 0x040fe20003f46270 */
[----:B------:R1:W-:Y:S01]  /*9f90*/  STL [R1+0x20], R112 ;  /* 0x0000207001007387 */ /* 0x0003e20000100800 */
[----:B------:R-:W-:Y:S01]  /*9fa0*/  ISETP.GE.AND P1, PT, R3, R126, PT ;  /* 0x0000007e0300720c */ /* 0x000fe20003f26270 */
[----:B------:R-:W-:Y:S01]  /*9fb0*/  VIADD R3, R0, 0xffffff71 ;  /* 0xffffff7100037836 */ /* 0x000fe20000000000 */
[----:B------:R-:W-:-:S02]  /*9fc0*/  FSEL R52, R59, -INF , !P0 ;  /* 0xff8000003b347808 */ /* 0x000fc40004000000 */
[----:B------:R-:W-:Y:S02]  /*9fd0*/  ISETP.GE.AND P0, PT, R4, R8, PT ;  /* 0x000000080400720c */ /* 0x000fe40003f06270 */
[----:B------:R-:W-:Y:S02]  /*9fe0*/  FSEL R183, R43, -INF , !P3 ;  /* 0xff8000002bb77808 */ /* 0x000fe40005800000 */
[----:B------:R-:W-:Y:S02]  /*9ff0*/  FSEL R237, R46, -INF , !P0 ;  /* 0xff8000002eed7808 */ /* 0x000fe40004000000 */
[-C--:B------:R-:W-:Y:S02]  /*a000*/  ISETP.GE.AND P0, PT, R3, R7.reuse, PT ;  /* 0x000000070300720c */ /* 0x080fe40003f06270 */
[----:B------:R-:W-:Y:S02]  /*a010*/  ISETP.GE.AND P3, PT, R4, R7, PT ;  /* 0x000000070400720c */ /* 0x000fe40003f66270 */
[----:B------:R-:W-:-:S02]  /*a020*/  FSEL R192, R45, -INF , !P0 ;  /* 0xff8000002dc07808 */ /* 0x000fc40004000000 */
[-C--:B------:R-:W-:Y:S02]  /*a030*/  ISETP.GE.AND P0, PT, R3, R9.reuse, PT ;  /* 0x000000090300720c */ /* 0x080fe40003f06270 */
[----:B------:R-:W-:Y:S02]  /*a040*/  FSEL R173, R41, -INF , !P5 ;  /* 0xff80000029ad7808 */ /* 0x000fe40006800000 */
[----:B------:R-:W-:Y:S01]  /*a050*/  FSEL R195, R44, -INF , !P3 ;  /* 0xff8000002cc37808 */ /* 0x000fe20005800000 */
[----:B------:R-:W-:Y:S01]  /*a060*/  HMMA.16816.F32 R40, R16, R22, R216 ;  /* 0x000000161028723c */ /* 0x000fe200000018d8 */
[----:B------:R-:W-:Y:S02]  /*a070*/  FSEL R225, R35, -INF , !P0 ;  /* 0xff80000023e17808 */ /* 0x000fe40004000000 */
[C---:B------:R-:W-:Y:S02]  /*a080*/  ISETP.GE.AND P5, PT, R4.reuse, R126, PT ;  /* 0x0000007e0400720c */ /* 0x040fe40003fa6270 */
[----:B------:R-:W-:-:S02]  /*a090*/  ISETP.GE.AND P3, PT, R4, R9, PT ;  /* 0x000000090400720c */ /* 0x000fc40003f66270 */
[----:B------:R-:W-:Y:S02]  /*a0a0*/  ISETP.GE.AND P0, PT, R252, 0x3, PT ;  /* 0x00000003fc00780c */ /* 0x000fe40003f06270 */
[----:B------:R-:W-:Y:S02]  /*a0b0*/  FSEL R240, R32, -INF , !P5 ;  /* 0xff80000020f07808 */ /* 0x000fe40006800000 */
[----:B------:R-:W-:Y:S02]  /*a0c0*/  FSEL R241, R34, -INF , !P3 ;  /* 0xff80000022f17808 */ /* 0x000fe40005800000 */
[C---:B------:R-:W-:Y:S02]  /*a0d0*/  ISETP.GE.AND P5, PT, R3.reuse, R8, PT ;  /* 0x000000080300720c */ /* 0x040fe40003fa6270 */
[----:B------:R-:W-:Y:S01]  /*a0e0*/  ISETP.GE.AND P3, PT, R3, R126, PT ;  /* 0x0000007e0300720c */ /* 0x000fe20003f66270 */
[----:B------:R-:W-:Y:S01]  /*a0f0*/  VIADD R3, R0, 0xffffff79 ;  /* 0xffffff7900037836 */ /* 0x000fe20000000000 */
[----:B------:R-:W-:-:S02]  /*a100*/  FMNMX3.FTZ R0, R138, R71, R70, !PT ;  /* 0x000000478a007276 */ /* 0x000fc40007810046 */
[----:B------:R-:W-:Y:S02]  /*a110*/  FSEL R239, R63, -INF , !P2 ;  /* 0xff8000003fef7808 */ /* 0x000fe40005000000 */
[----:B------:R-:W-:Y:S02]  /*a120*/  FSEL R64, R57, -INF , !P1 ;  /* 0xff80000039407808 */ /* 0x000fe40004800000 */
[C---:B------:R-:W-:Y:S02]  /*a130*/  ISETP.GE.AND P2, PT, R5.reuse, R7, PT ;  /* 0x000000070500720c */ /* 0x040fe40003f46270 */
[----:B------:R-:W-:Y:S02]  /*a140*/  ISETP.GE.AND P1, PT, R5, R8, PT ;  /* 0x000000080500720c */ /* 0x000fe40003f26270 */
[----:B------:R-:W-:Y:S02]  /*a150*/  FMNMX3.FTZ R0, R0, R69, R68, !PT ;  /* 0x0000004500007276 */ /* 0x000fe40007810044 */
[----:B------:R-:W-:-:S02]  /*a160*/  FSEL R203, R47, -INF , !P5 ;  /* 0xff8000002fcb7808 */ /* 0x000fc40006800000 */
[----:B------:R-:W-:Y:S02]  /*a170*/  FSEL R174, R24, -INF , !P6 ;  /* 0xff80000018ae7808 */ /* 0x000fe40007000000 */
[----:B------:R-:W-:Y:S02]  /*a180*/  FSEL R198, R26, -INF , !P4 ;  /* 0xff8000001ac67808 */ /* 0x000fe40006000000 */
[----:B------:R-:W-:Y:S02]  /*a190*/  FSEL R224, R33, -INF , !P3 ;  /* 0xff80000021e07808 */ /* 0x000fe40005800000 */
[-C--:B------:R-:W-:Y:S02]  /*a1a0*/  ISETP.GE.AND P6, PT, R11, R126.reuse, PT ;  /* 0x0000007e0b00720c */ /* 0x080fe40003fc6270 */
[-C--:B------:R-:W-:Y:S02]  /*a1b0*/  ISETP.GE.AND P5, PT, R10, R126.reuse, PT ;  /* 0x0000007e0a00720c */ /* 0x080fe40003fa6270 */
[----:B------:R-:W-:-:S02]  /*a1c0*/  ISETP.GE.AND P4, PT, R6, R126, PT ;  /* 0x0000007e0600720c */ /* 0x000fc40003f86270 */
[----:B------:R-:W-:Y:S02]  /*a1d0*/  ISETP.GE.AND P3, PT, R3, R126, PT ;  /* 0x0000007e0300720c */ /* 0x000fe40003f66270 */
[----:B------:R-:W-:Y:S02]  /*a1e0*/  FSEL R172, R25, -INF , !P2 ;  /* 0xff80000019ac7808 */ /* 0x000fe40005000000 */
[----:B------:R-:W-:Y:S02]  /*a1f0*/  FSEL R194, R27, -INF , !P1 ;  /* 0xff8000001bc27808 */ /* 0x000fe40004800000 */
[----:B------:R-:W-:Y:S01]  /*a200*/  FMNMX3.FTZ R20, R0, R82, R81, !PT ;  /* 0x0000005200147276 */ /* 0x000fe20007810051 */
[----:B-1----:R-:W-:Y:S06]  /*a210*/  @!P0 BRA `(.L_x_322) ;  /* 0x0000000000748947 */ /* 0x002fec0003800000 */
[----:B------:R-:W2:Y:S04]  /*a220*/  LDL R130, [R1+0x8] ;  /* 0x0000080001827983 */ /* 0x000ea80000100800 */
[----:B------:R-:W3:Y:S01]  /*a230*/  LDL R131, [R1+0x4] ;  /* 0x0000040001837983 */ /* 0x000ee20000100800 */
[----:B------:R-:W-:Y:S01]  /*a240*/  VIADD R0, R252, 0xfffffffd ;  /* 0xfffffffdfc007836 */ /* 0x000fe20000000000 */
[C---:B------:R-:W-:Y:S01]  /*a250*/  SHF.L.U64.HI R13, R184.reuse, 0x5, R185 ;  /* 0x00000005b80d7819 */ /* 0x040fe200000102b9 */
[----:B------:R-:W-:Y:S02]  /*a260*/  IMAD.SHL.U32 R12, R184, 0x20, RZ ;  /* 0x00000020b80c7824 */ /* 0x000fe400078e00ff */
[----:B------:R-:W-:-:S04]  /*a270*/  IMAD.WIDE.U32 R4, R0, R184, RZ ;  /* 0x000000b800047225 */ /* 0x000fc800078e00ff */
[----:B------:R-:W-:Y:S01]  /*a280*/  IMAD R5, R0, R185, R5 ;  /* 0x000000b900057224 */ /* 0x000fe200078e0205 */
[C---:B------:R-:W-:Y:S02]  /*a290*/  LEA R0, P0, R4.reuse, R12, 0x7 ;  /* 0x0000000c04007211 */ /* 0x040fe400078038ff */
[-C--:B--2---:R-:W-:Y:S02]  /*a2a0*/  LEA R16, P1, R4, R130.reuse, 0x8 ;  /* 0x0000008204107211 */ /* 0x084fe400078240ff */
[----:B------:R-:W-:Y:S02]  /*a2b0*/  LEA R14, P2, R0, R130, 0x1 ;  /* 0x00000082000e7211 */ /* 0x000fe400078408ff */
[C-C-:B---3--:R-:W-:Y:S02]  /*a2c0*/  LEA.HI.X R17, R4.reuse, R131, R5.reuse, 0x8, P1 ;  /* 0x0000008304117211 */ /* 0x148fe400008f4405 */
[----:B------:R-:W-:Y:S02]  /*a2d0*/  LEA.HI.X R4, R4, R13, R5, 0x7, P0 ;  /* 0x0000000d04047211 */ /* 0x000fe400000f3c05 */
[----:B------:R-:W-:Y:S01]  /*a2e0*/  IADD3 R5, P1, PT, R0, R12, RZ ;  /* 0x0000000c00057210 */ /* 0x000fe20007f3e0ff */
[----:B------:R-:W-:Y:S01]  /*a2f0*/  @!PT LDS RZ, [RZ] ;  /* 0x00000000fffff984 */ /* 0x000fe20000000800 */
[----:B------:R-:W-:Y:S01]  /*a300*/  @!PT LDS RZ, [RZ] ;  /* 0x00000000fffff984 */ /* 0x000fe20000000800 */
[----:B------:R-:W-:Y:S01]  /*a310*/  @!PT LDS RZ, [RZ] ;  /* 0x00000000fffff984 */ /* 0x000fe20000000800 */
[----:B------:R1:W-:Y:S01]  /*a320*/  LDGSTS.E.BYPASS.LTC128B.128 [R220+0x2000], desc[UR16][R16.64] ;  /* 0x0200000010dc7fae */ /* 0x0003e2000b981a10 */
[----:B------:R-:W-:-:S02]  /*a330*/  LEA R18, P0, R184, R0, 0x6 ;  /* 0x00000000b8127211 */ /* 0x000fc400078030ff */
[-C--:B------:R-:W-:Y:S01]  /*a340*/  LEA.HI.X R15, R0, R131.reuse, R4, 0x1, P2 ;  /* 0x00000083000f7211 */ /* 0x080fe200010f0c04 */
[----:B------:R-:W-:Y:S01]  /*a350*/  IMAD.X R13, R4, 0x1, R13, P1 ;  /* 0x00000001040d7824 */ /* 0x000fe200008e060d */
[----:B------:R-:W-:Y:S02]  /*a360*/  LEA.HI.X R19, R184, R4, R185, 0x6, P0 ;  /* 0x00000004b8137211 */ /* 0x000fe400000f34b9 */
[CC--:B------:R-:W-:Y:S01]  /*a370*/  LEA R12, P1, R5.reuse, R130.reuse, 0x1 ;  /* 0x00000082050c7211 */ /* 0x0c0fe200078208ff */
[----:B------:R1:W-:Y:S01]  /*a380*/  LDGSTS.E.BYPASS.LTC128B.128 [R220+0x2800], desc[UR16][R14.64] ;  /* 0x028000000edc7fae */ /* 0x0003e2000b981a10 */
[C---:B------:R-:W-:Y:S02]  /*a390*/  LEA R4, P0, R18.reuse, R130, 0x1 ;  /* 0x0000008212047211 */ /* 0x040fe400078008ff */
[-C--:B------:R-:W-:Y:S02]  /*a3a0*/  LEA.HI.X R13, R5, R131.reuse, R13, 0x1, P1 ;  /* 0x00000083050d7211 */ /* 0x080fe400008f0c0d */
[----:B------:R-:W-:-:S03]  /*a3b0*/  LEA.HI.X R5, R18, R131, R19, 0x1, P0 ;  /* 0x0000008312057211 */ /* 0x000fc600000f0c13 */
[----:B------:R1:W-:Y:S04]  /*a3c0*/  LDGSTS.E.BYPASS.LTC128B.128 [R220+0x3000], desc[UR16][R12.64] ;  /* 0x030000000cdc7fae */ /* 0x0003e8000b981a10 */
[----:B------:R1:W-:Y:S04]  /*a3d0*/  LDGSTS.E.BYPASS.LTC128B.128 [R220+0x3800], desc[UR16][R4.64] ;  /* 0x0380000004dc7fae */ /* 0x0003e8000b981a10 */
[----:B------:R-:W0:Y:S02]  /*a3e0*/  LDGDEPBAR ;  /* 0x00000000000079af */ /* 0x000e240000000000 */
.L_x_322:
[----:B------:R-:W2:Y:S01]  /*a3f0*/  LDL.LU R244, [R1] ;  /* 0x0000000001f47983 */ /* 0x000ea20000300800 */
[----:B------:R-:W-:Y:S02]  /*a400*/  IMAD.MOV.U32 R46, RZ, RZ, R111 ;  /* 0x000000ffff2e7224 */ /* 0x000fe400078e006f */
[----:B------:R-:W-:Y:S01]  /*a410*/  IMAD.MOV.U32 R247, RZ, RZ, R182 ;  /* 0x000000fffff77224 */ /* 0x000fe200078e00b6 */
[----:B-1----:R-:W3:Y:S04]  /*a420*/  LDL.LU R5, [R1+0x40] ;  /* 0x0000400001057983 */ /* 0x002ee80000300800 */
[----:B------:R-:W4:Y:S04]  /*a430*/  LDL.LU R12, [R1+0x44] ;  /* 0x00004400010c7983 */ /* 0x000f280000300800 */
[----:B------:R-:W4:Y:S01]  /*a440*/  LDL.LU R13, [R1+0x3c] ;  /* 0x00003c00010d7983 */ /* 0x000f220000300800 */
[----:B------:R-:W-:Y:S01]  /*a450*/  FMNMX3.FTZ R0, R20, R79, R80, !PT ;  /* 0x0000004f14007276 */ /* 0x000fe20007810050 */
[----:B------:R-:W-:Y:S01]  /*a460*/  IMAD.SHL.U32 R126, R252, 0x4, RZ ;  /* 0x00000004fc7e7824 */ /* 0x000fe200078e00ff */
[C---:B------:R-:W-:Y:S01]  /*a470*/  ISETP.GE.AND P2, PT, R11.reuse, R7, PT ;  /* 0x000000070b00720c */ /* 0x040fe20003f46270 */
[----:B------:R-:W-:Y:S01]  /*a480*/  UIADD3 UR15, UPT, UPT, UR19, -0x4498517b, URZ ;  /* 0xbb67ae85130f7890 */ /* 0x000fe2000fffe0ff */
[----:B------:R-:W-:Y:S01]  /*a490*/  FMNMX3.FTZ R0, R0, R221, R105, !PT ;  /* 0x000000dd00007276 */ /* 0x000fe20007810069 */
[----:B------:R-:W-:Y:S01]  /*a4a0*/  UIADD3 UR7, UPT, UPT, UR18, -0x61c88647, URZ ;  /* 0x9e3779b912077890 */ /* 0x000fe2000fffe0ff */
[----:B------:R-:W-:Y:S01]  /*a4b0*/  FSEL R131, R28, -INF , !P2 ;  /* 0xff8000001c837808 */ /* 0x000fe20005000000 */
[----:B------:R-:W-:Y:S01]  /*a4c0*/  UIADD3 UR4, UPT, UPT, UR18, 0x3c6ef372, URZ ;  /* 0x3c6ef37212047890 */ /* 0x000fe2000fffe0ff */
[----:B------:R-:W-:Y:S01]  /*a4d0*/  FMNMX3.FTZ R0, R0, R100, R101, !PT ;  /* 0x0000006400007276 */ /* 0x000fe20007810065 */
[----:B------:R-:W-:Y:S01]  /*a4e0*/  UIADD3 UR23, UPT, UPT, UR19, 0x76cf5d0a, URZ ;  /* 0x76cf5d0a13177890 */ /* 0x000fe2000fffe0ff */
[----:B------:R-:W-:Y:S01]  /*a4f0*/  ISETP.GE.AND P0, PT, R11, R9, PT ;  /* 0x000000090b00720c */ /* 0x000fe20003f06270 */
[----:B------:R-:W-:Y:S01]  /*a500*/  UIADD3 UR22, UPT, UPT, UR19, 0x32370b8f, URZ ;  /* 0x32370b8f13167890 */ /* 0x000fe2000fffe0ff */
[----:B------:R-:W-:Y:S01]  /*a510*/  FMNMX3.FTZ R4, R0, R118, R117, !PT ;  /* 0x0000007600047276 */ /* 0x000fe20007810075 */
[----:B------:R-:W-:Y:S01]  /*a520*/  IMAD.MOV.U32 R47, RZ, RZ, R115 ;  /* 0x000000ffff2f7224 */ /* 0x000fe200078e0073 */
[----:B------:R-:W-:Y:S01]  /*a530*/  FMNMX3.FTZ R0, R2, R124, R74, !PT ;  /* 0x0000007c02007276 */ /* 0x000fe2000781004a */
[----:B------:R-:W-:Y:S01]  /*a540*/  IMAD.MOV.U32 R54, RZ, RZ, R116 ;  /* 0x000000ffff367224 */ /* 0x000fe200078e0074 */
[----:B------:R-:W-:Y:S01]  /*a550*/  FMNMX3.FTZ R4, R4, R108, R109, !PT ;  /* 0x0000006c04047276 */ /* 0x000fe2000781006d */
[----:B------:R-:W-:Y:S01]  /*a560*/  IMAD.MOV.U32 R245, RZ, RZ, R113 ;  /* 0x000000fffff57224 */ /* 0x000fe200078e0071 */
[----:B------:R-:W-:Y:S01]  /*a570*/  FMNMX3.FTZ R0, R0, R73, R72, !PT ;  /* 0x0000004900007276 */ /* 0x000fe20007810048 */
[----:B------:R-:W-:Y:S01]  /*a580*/  IMAD.MOV.U32 R246, RZ, RZ, R114 ;  /* 0x000000fffff67224 */ /* 0x000fe200078e0072 */
[----:B------:R-:W-:Y:S01]  /*a590*/  FMNMX3.FTZ R4, R4, R178, R176, !PT ;  /* 0x000000b204047276 */ /* 0x000fe200078100b0 */
[----:B------:R-:W-:Y:S01]  /*a5a0*/  UIADD3 UR21, UPT, UPT, UR19, -0x126145ec, URZ ;  /* 0xed9eba1413157890 */ /* 0x000fe2000fffe0ff */
[----:B------:R-:W-:Y:S01]  /*a5b0*/  FMNMX3.FTZ R0, R0, R141, R84, !PT ;  /* 0x0000008d00007276 */ /* 0x000fe20007810054 */
[----:B------:R-:W-:Y:S01]  /*a5c0*/  UIADD3 UR20, UPT, UPT, UR19, -0x56f99767, URZ ;  /* 0xa906689913147890 */ /* 0x000fe2000fffe0ff */
[----:B------:R-:W-:Y:S01]  /*a5d0*/  FMNMX3.FTZ R4, R4, R175, R177, !PT ;  /* 0x000000af04047276 */ /* 0x000fe200078100b1 */
[----:B------:R-:W-:Y:S01]  /*a5e0*/  STL [R1+0x70], R220 ;  /* 0x000070dc01007387 */ /* 0x000fe20000100800 */
[----:B------:R-:W-:-:S02]  /*a5f0*/  ISETP.GE.AND P2, PT, R3, R9, PT ;  /* 0x000000090300720c */ /* 0x000fc40003f46270 */
[----:B------:R-:W-:Y:S01]  /*a600*/  FMNMX3.FTZ R4, R4, R46, R207, !PT ;  /* 0x0000002e04047276 */ /* 0x000fe200078100cf */
[----:B------:R-:W-:Y:S01]  /*a610*/  STL [R1+0x6c], R213 ;  /* 0x00006cd501007387 */ /* 0x000fe20000100800 */
[----:B------:R-:W-:Y:S02]  /*a620*/  FMNMX3.FTZ R0, R0, R86, R87, !PT ;  /* 0x0000005600007276 */ /* 0x000fe40007810057 */
[----:B------:R-:W-:Y:S01]  /*a630*/  FMNMX3.FTZ R4, R4, R205, R206, !PT ;  /* 0x000000cd04047276 */ /* 0x000fe200078100ce */
[----:B------:R-:W-:Y:S01]  /*a640*/  STL [R1+0x68], R212 ;  /* 0x000068d401007387 */ /* 0x000fe20000100800 */
[----:B------:R-:W-:Y:S02]  /*a650*/  FSEL R216, R50, -INF , !P0 ;  /* 0xff80000032d87808 */ /* 0x000fe40004000000 */
[----:B------:R-:W-:Y:S01]  /*a660*/  FSEL R218, R39, -INF , !P2 ;  /* 0xff80000027da7808 */ /* 0x000fe20005000000 */
[----:B------:R-:W-:Y:S01]  /*a670*/  STL [R1+0x64], R211 ;  /* 0x000064d301007387 */ /* 0x000fe20000100800 */
[----:B------:R-:W-:-:S02]  /*a680*/  FMNMX3.FTZ R0, R0, R248, R103, !PT ;  /* 0x000000f800007276 */ /* 0x000fc40007810067 */
[C---:B------:R-:W-:Y:S01]  /*a690*/  ISETP.GE.AND P0, PT, R3.reuse, R7, PT ;  /* 0x000000070300720c */ /* 0x040fe20003f06270 */
[----:B------:R-:W-:Y:S01]  /*a6a0*/  STL [R1+0x60], R209 ;  /* 0x000060d101007387 */ /* 0x000fe20000100800 */
[----:B------:R-:W-:Y:S02]  /*a6b0*/  ISETP.GE.AND P2, PT, R3, R8, PT ;  /* 0x000000080300720c */ /* 0x000fe40003f46270 */
[----:B------:R-:W-:Y:S01]  /*a6c0*/  FSEL R200, R48, -INF , !P6 ;  /* 0xff80000030c87808 */ /* 0x000fe20007000000 */
[----:B------:R-:W-:Y:S01]  /*a6d0*/  STL [R1+0x5c], R187 ;  /* 0x00005cbb01007387 */ /* 0x000fe20000100800 */
[----:B------:R-:W-:Y:S02]  /*a6e0*/  FSEL R199, R49, -INF , !P5 ;  /* 0xff80000031c77808 */ /* 0x000fe40006800000 */
[----:B------:R-:W-:Y:S01]  /*a6f0*/  FMNMX3.FTZ R3, R4, R112, R64, !PT ;  /* 0x0000007004037276 */ /* 0x000fe20007810040 */
[----:B------:R-:W-:Y:S01]  /*a700*/  VIADD R4, R126, 0xfffffff8 ;  /* 0xfffffff87e047836 */ /* 0x000fe20000000000 */
[----:B------:R-:W-:Y:S01]  /*a710*/  FSEL R201, R36, -INF , !P4 ;  /* 0xff80000024c97808 */ /* 0x000fe20006000000 */
[----:B------:R-:W-:Y:S01]  /*a720*/  STL [R1+0x58], R186 ;  /* 0x000058ba01007387 */ /* 0x000fe20000100800 */
[----:B------:R-:W-:-:S02]  /*a730*/  ISETP.GE.AND P4, PT, R10, R9, PT ;  /* 0x000000090a00720c */ /* 0x000fc40003f86270 */
[----:B------:R-:W-:Y:S01]  /*a740*/  FMNMX3.FTZ R0, R0, R107, R106, !PT ;  /* 0x0000006b00007276 */ /* 0x000fe2000781006a */
[----:B------:R-:W-:Y:S01]  /*a750*/  STL [R1+0x74], R252 ;  /* 0x000074fc01007387 */ /* 0x000fe20000100800 */
[----:B------:R-:W-:Y:S02]  /*a760*/  FMNMX3.FTZ R3, R3, R200, R199, !PT ;  /* 0x000000c803037276 */ /* 0x000fe400078100c7 */
[----:B------:R-:W-:Y:S01]  /*a770*/  FSEL R217, R51, -INF , !P4 ;  /* 0xff80000033d97808 */ /* 0x000fe20006000000 */
[----:B------:R-:W-:Y:S01]  /*a780*/  LDSM.16.MT88.4 R32, [R210+0x4000] ;  /* 0x00400000d220783b */ /* 0x000fe20000004200 */
[----:B------:R-:W-:Y:S02]  /*a790*/  FMNMX3.FTZ R0, R0, R122, R120, !PT ;  /* 0x0000007a00007276 */ /* 0x000fe40007810078 */
[----:B------:R-:W-:Y:S01]  /*a7a0*/  ISETP.GE.AND P4, PT, R6, R9, PT ;  /* 0x000000090600720c */ /* 0x000fe20003f86270 */
[----:B------:R-:W-:Y:S01]  /*a7b0*/  STL [R1+0x78], R199 ;  /* 0x000078c701007387 */ /* 0x000fe20000100800 */
[----:B------:R-:W-:-:S02]  /*a7c0*/  FSEL R202, R37, -INF , !P3 ;  /* 0xff80000025ca7808 */ /* 0x000fc40005800000 */
[----:B------:R-:W-:Y:S02]  /*a7d0*/  FMNMX3.FTZ R3, R3, R240, R224, !PT ;  /* 0x000000f003037276 */ /* 0x000fe400078100e0 */
[----:B------:R-:W-:Y:S02]  /*a7e0*/  LOP3.LUT R4, R4, UR19, R231, 0x96, !PT ;  /* 0x0000001304047c12 */ /* 0x000fe4000f8e96e7 */
[----:B------:R-:W-:Y:S02]  /*a7f0*/  FMNMX3.FTZ R0, R0, R121, R123, !PT ;  /* 0x0000007900007276 */ /* 0x000fe4000781007b */
[----:B------:R-:W-:Y:S02]  /*a800*/  FSEL R219, R38, -INF , !P4 ;  /* 0xff80000026db7808 */ /* 0x000fe40006000000 */
[-C--:B------:R-:W-:Y:S02]  /*a810*/  ISETP.GE.AND P6, PT, R10, R7.reuse, PT ;  /* 0x000000070a00720c */ /* 0x080fe40003fc6270 */
[----:B------:R-:W-:-:S02]  /*a820*/  ISETP.GE.AND P3, PT, R6, R7, PT ;  /* 0x000000070600720c */ /* 0x000fc40003f66270 */
[-C--:B------:R-:W-:Y:S02]  /*a830*/  ISETP.GE.AND P4, PT, R6, R8.reuse, PT ;  /* 0x000000080600720c */ /* 0x080fe40003f86270 */
[----:B------:R-:W-:Y:S02]  /*a840*/  FMNMX3.FTZ R3, R3, R201, R202, !PT ;  /* 0x000000c903037276 */ /* 0x000fe400078100ca */
[C---:B------:R-:W-:Y:S02]  /*a850*/  LOP3.LUT R7, R230.reuse, UR15, R235, 0x96, !PT ;  /* 0x0000000fe6077c12 */ /* 0x040fe4000f8e96eb */
[----:B------:R-:W-:Y:S01]  /*a860*/  LOP3.LUT R6, R230, UR15, R233, 0x96, !PT ;  /* 0x0000000fe6067c12 */ /* 0x000fe2000f8e96e9 */
[----:B------:R-:W-:Y:S01]  /*a870*/  UIADD3 UR15, UPT, UPT, UR19, 0x646e171e, URZ ;  /* 0x646e171e130f7890 */ /* 0x000fe2000fffe0ff */
[-C--:B------:R-:W-:Y:S01]  /*a880*/  ISETP.GE.AND P1, PT, R11, R8.reuse, PT ;  /* 0x000000080b00720c */ /* 0x080fe20003f26270 */
[----:B------:R-:W-:Y:S01]  /*a890*/  IMAD.WIDE.U32 R242, R7, -0x326172a9, RZ ;  /* 0xcd9e8d5707f27825 */ /* 0x000fe200078e00ff */
[----:B------:R-:W-:-:S02]  /*a8a0*/  ISETP.GE.AND P5, PT, R10, R8, PT ;  /* 0x000000080a00720c */ /* 0x000fc40003fa6270 */
[----:B------:R-:W1:Y:S01]  /*a8b0*/  SHFL.BFLY PT, R8, R3, 0x2, 0x1f ;  /* 0x0c401f0003087f89 */ /* 0x000e6200000e0000 */
[----:B------:R-:W-:Y:S01]  /*a8c0*/  IMAD.WIDE.U32 R226, R6, -0x326172a9, RZ ;  /* 0xcd9e8d5706e27825 */ /* 0x000fe200078e00ff */
[----:B------:R-:W-:Y:S02]  /*a8d0*/  FSEL R128, R29, -INF , !P6 ;  /* 0xff8000001d807808 */ /* 0x000fe40007000000 */
[----:B------:R-:W-:Y:S02]  /*a8e0*/  FSEL R188, R30, -INF , !P1 ;  /* 0xff8000001ebc7808 */ /* 0x000fe40004800000 */
[----:B------:R-:W-:Y:S02]  /*a8f0*/  FSEL R189, R31, -INF , !P5 ;  /* 0xff8000001fbd7808 */ /* 0x000fe40006800000 */
[----:B------:R-:W-:Y:S02]  /*a900*/  FSEL R130, R40, -INF , !P3 ;  /* 0xff80000028827808 */ /* 0x000fe40005800000 */
[----:B------:R-:W-:-:S02]  /*a910*/  FSEL R182, R41, -INF , !P0 ;  /* 0xff80000029b67808 */ /* 0x000fc40004000000 */
[----:B------:R-:W-:Y:S02]  /*a920*/  FSEL R185, R42, -INF , !P4 ;  /* 0xff8000002ab97808 */ /* 0x000fe40006000000 */
[----:B------:R-:W-:Y:S02]  /*a930*/  FSEL R184, R43, -INF , !P2 ;  /* 0xff8000002bb87808 */ /* 0x000fe40005000000 */
[----:B------:R-:W-:Y:S01]  /*a940*/  LDSM.16.MT88.4 R40, [R210+0x4400] ;  /* 0x00440000d228783b */ /* 0x000fe20000004200 */
[----:B-1----:R-:W-:Y:S02]  /*a950*/  FMNMX.FTZ R3, R3, R8, !PT ;  /* 0x0000000803037209 */ /* 0x002fe40007810000 */
[----:B--2---:R-:W-:Y:S01]  /*a960*/  FMNMX3.FTZ R0, R0, R244, R251, !PT ;  /* 0x000000f400007276 */ /* 0x004fe200078100fb */
[----:B---3--:R-:W-:-:S03]  /*a970*/  IMAD.MOV.U32 R57, RZ, RZ, R5 ;  /* 0x000000ffff397224 */ /* 0x008fc600078e0005 */
[----:B------:R-:W-:Y:S01]  /*a980*/  FMNMX3.FTZ R0, R0, R181, R179, !PT ;  /* 0x000000b500007276 */ /* 0x000fe200078100b3 */
[----:B------:R-:W-:-:S03]  /*a990*/  IMAD.WIDE.U32 R4, R4, -0x326172a9, RZ ;  /* 0xcd9e8d5704047825 */ /* 0x000fc600078e00ff */
[----:B------:R-:W-:Y:S01]  /*a9a0*/  FMNMX3.FTZ R0, R0, R65, R247, !PT ;  /* 0x0000004100007276 */ /* 0x000fe200078100f7 */
[----:B----4-:R-:W-:Y:S01]  /*a9b0*/  IMAD.MOV.U32 R56, RZ, RZ, R12 ;  /* 0x000000ffff387224 */ /* 0x010fe200078e000c */
[----:B------:R-:W-:Y:S01]  /*a9c0*/  LOP3.LUT R6, R228, UR7, R5, 0x96, !PT ;  /* 0x00000007e4067c12 */ /* 0x000fe2000f8e9605 */
[----:B------:R-:W-:Y:S01]  /*a9d0*/  IMAD.MOV.U32 R53, RZ, RZ, R13 ;  /* 0x000000ffff357224 */ /* 0x000fe200078e000d */
[----:B------:R-:W-:Y:S01]  /*a9e0*/  LOP3.LUT R7, R4, UR4, R243, 0x96, !PT ;  /* 0x0000000404077c12 */ /* 0x000fe2000f8e96f3 */
[----:B------:R-:W1:Y:S01]  /*a9f0*/  SHFL.BFLY PT, R13, R3, 0x1, 0x1f ;  /* 0x0c201f00030d7f89 */ /* 0x000e6200000e0000 */
[----:B------:R-:W-:Y:S01]  /*aa00*/  LOP3.LUT R9, R222, UR7, R5, 0x96, !PT ;  /* 0x00000007de097c12 */ /* 0x000fe2000f8e9605 */
[----:B------:R-:W-:Y:S01]  /*aa10*/  IMAD.MOV.U32 R61, RZ, RZ, R57 ;  /* 0x000000ffff3d7224 */ /* 0x000fe200078e0039 */
[----:B------:R-:W-:Y:S01]  /*aa20*/  LOP3.LUT R15, R4, UR4, R227, 0x96, !PT ;  /* 0x00000004040f7c12 */ /* 0x000fe2000f8e96e3 */
[----:B------:R-:W-:Y:S01]  /*aa30*/  IMAD.WIDE.U32 R4, R6, -0x2daee0ad, RZ ;  /* 0xd2511f5306047825 */ /* 0x000fe200078e00ff */
[----:B------:R-:W-:-:S02]  /*aa40*/  FMNMX3.FTZ R6, R140, R127, R125, !PT ;  /* 0x0000007f8c067276 */ /* 0x000fc4000781007d */
[----:B------:R-:W-:Y:S01]  /*aa50*/  FMNMX3.FTZ R0, R0, R55, R236, !PT ;  /* 0x0000003700007276 */ /* 0x000fe200078100ec */
[----:B------:R-:W-:Y:S01]  /*aa60*/  IMAD.WIDE.U32 R10, R7, -0x2daee0ad, RZ ;  /* 0xd2511f53070a7825 */ /* 0x000fe200078e00ff */
[----:B------:R-:W-:Y:S02]  /*aa70*/  FMNMX3.FTZ R7, R6, R76, R75, !PT ;  /* 0x0000004c06077276 */ /* 0x000fe4000781004b */
[----:B------:R-:W-:Y:S01]  /*aa80*/  FMNMX3.FTZ R0, R0, R66, R52, !PT ;  /* 0x0000004200007276 */ /* 0x000fe20007810034 */
[----:B------:R-:W-:Y:S01]  /*aa90*/  IMAD.MOV.U32 R62, RZ, RZ, R56 ;  /* 0x000000ffff3e7224 */ /* 0x000fe200078e0038 */
[----:B------:R-:W-:Y:S01]  /*aaa0*/  FMNMX3.FTZ R6, R139, R136, R137, !PT ;  /* 0x000000888b067276 */ /* 0x000fe20007810089 */
[----:B------:R-:W-:Y:S01]  /*aab0*/  IMAD.MOV.U32 R209, RZ, RZ, R61 ;  /* 0x000000ffffd17224 */ /* 0x000fe200078e003d */
[----:B------:R-:W-:Y:S01]  /*aac0*/  FMNMX3.FTZ R7, R7, R143, R142, !PT ;  /* 0x0000008f07077276 */ /* 0x000fe2000781008e */
[----:B------:R-:W-:Y:S01]  /*aad0*/  IMAD.MOV.U32 R211, RZ, RZ, R62 ;  /* 0x000000ffffd37224 */ /* 0x000fe200078e003e */
        /* <DEDUP_REMOVED lines=8> */
[----:B------:R-:W-:Y:S01]  /*ab60*/  LOP3.LUT R14, R234, UR23, R5, 0x96, !PT ;  /* 0x00000017ea0e7c12 */ /* 0x000fe2000f8e9605 */
[----:B------:R-:W2:Y:S01]  /*ab70*/  SHFL.BFLY PT, R12, R0, 0x2, 0x1f ;  /* 0x0c401f00000c7f89 */ /* 0x000ea200000e0000 */
[----:B------:R-:W-:Y:S01]  /*ab80*/  LOP3.LUT R11, R4, UR22, R11, 0x96, !PT ;  /* 0x00000016040b7c12 */ /* 0x000fe2000f8e960b */
[----:B------:R-:W-:Y:S01]  /*ab90*/  IMAD.WIDE.U32 R4, R9, -0x2daee0ad, RZ ;  /* 0xd2511f5309047825 */ /* 0x000fe200078e00ff */
[----:B------:R-:W-:Y:S02]  /*aba0*/  FMNMX3.FTZ R7, R7, R88, R89, !PT ;  /* 0x0000005807077276 */ /* 0x000fe40007810059 */
[----:B------:R-:W-:Y:S01]  /*abb0*/  FMNMX3.FTZ R6, R6, R99, R104, !PT ;  /* 0x0000006306067276 */ /* 0x000fe20007810068 */
[----:B------:R-:W-:Y:S01]  /*abc0*/  IMAD.WIDE.U32 R8, R15, -0x2daee0ad, RZ ;  /* 0xd2511f530f087825 */ /* 0x000fe200078e00ff */
[----:B------:R-:W-:-:S02]  /*abd0*/  FMNMX3.FTZ R7, R7, R95, R94, !PT ;  /* 0x0000005f07077276 */ /* 0x000fc4000781005e */
[----:B------:R-:W-:Y:S01]  /*abe0*/  LOP3.LUT R15, R232, UR23, R5, 0x96, !PT ;  /* 0x00000017e80f7c12 */ /* 0x000fe2000f8e9605 */
[----:B------:R-:W-:Y:S01]  /*abf0*/  IMAD.WIDE.U32 R16, R14, -0x326172a9, RZ ;  /* 0xcd9e8d570e107825 */ /* 0x000fe200078e00ff */
[----:B------:R-:W-:Y:S02]  /*ac00*/  FMNMX3.FTZ R5, R6, R93, R98, !PT ;  /* 0x0000005d06057276 */ /* 0x000fe40007810062 */
[----:B------:R-:W-:Y:S01]  /*ac10*/  FMNMX3.FTZ R6, R7, R90, R102, !PT ;  /* 0x0000005a07067276 */ /* 0x000fe20007810066 */
[----:B------:R-:W-:Y:S01]  /*ac20*/  IMAD.WIDE.U32 R26, R11, -0x326172a9, RZ ;  /* 0xcd9e8d570b1a7825 */ /* 0x000fe200078e00ff */
[----:B------:R-:W-:Y:S02]  /*ac30*/  LOP3.LUT R7, R4, UR22, R9, 0x96, !PT ;  /* 0x0000001604077c12 */ /* 0x000fe4000f8e9609 */
[----:B------:R-:W-:Y:S02]  /*ac40*/  FMNMX3.FTZ R4, R5, R249, R250, !PT ;  /* 0x000000f905047276 */ /* 0x000fe400078100fa */
[----:B------:R-:W-:Y:S01]  /*ac50*/  FMNMX3.FTZ R5, R6, R47, R54, !PT ;  /* 0x0000002f06057276 */ /* 0x000fe20007810036 */
[----:B------:R-:W-:Y:S01]  /*ac60*/  IMAD.WIDE.U32 R36, R7, -0x326172a9, RZ ;  /* 0xcd9e8d5707247825 */ /* 0x000fe200078e00ff */
[----:B------:R-:W-:-:S02]  /*ac70*/  FMNMX3.FTZ R4, R4, R119, R110, !PT ;  /* 0x0000007704047276 */ /* 0x000fc4000781006e */
[----:B------:R-:W-:Y:S02]  /*ac80*/  FMNMX3.FTZ R5, R5, R180, R173, !PT ;  /* 0x000000b405057276 */ /* 0x000fe400078100ad */
[----:B------:R-:W-:Y:S02]  /*ac90*/  FMNMX3.FTZ R4, R4, R245, R246, !PT ;  /* 0x000000f504047276 */ /* 0x000fe400078100f6 */
[----:B------:R-:W-:Y:S02]  /*aca0*/  FMNMX3.FTZ R5, R5, R197, R196, !PT ;  /* 0x000000c505057276 */ /* 0x000fe400078100c4 */
[----:B------:R-:W-:Y:S02]  /*acb0*/  FMNMX3.FTZ R4, R4, R190, R183, !PT ;  /* 0x000000be04047276 */ /* 0x000fe400078100b7 */
[----:B-1----:R-:W-:Y:S02]  /*acc0*/  FMNMX.FTZ R114, R3, R13, !PT ;  /* 0x0000000d03727209 */ /* 0x002fe40007810000 */
[----:B--2---:R-:W-:Y:S01]  /*acd0*/  FMNMX.FTZ R0, R0, R12, !PT ;  /* 0x0000000c00007209 */ /* 0x004fe20007810000 */
[----:B------:R-:W-:Y:S01]  /*ace0*/  IMAD.WIDE.U32 R12, R15, -0x326172a9, RZ ;  /* 0xcd9e8d570f0c7825 */ /* 0x000fe200078e00ff */
[----:B------:R-:W-:-:S03]  /*acf0*/  FMNMX3.FTZ R5, R5, R174, R172, !PT ;  /* 0x000000ae05057276 */ /* 0x000fc600078100ac */
[----:B------:R-:W-:Y:S01]  /*ad00*/  FMUL.FTZ R22, R114, UR6 ;  /* 0x0000000672167c20 */ /* 0x000fe20008410000 */
[----:B------:R-:W-:Y:S01]  /*ad10*/  FMNMX3.FTZ R3, R4, R67, R204, !PT ;  /* 0x0000004304037276 */ /* 0x000fe200078100cc */
[----:B------:R-:W1:Y:S01]  /*ad20*/  SHFL.BFLY PT, R9, R0, 0x1, 0x1f ;  /* 0x0c201f0000097f89 */ /* 0x000e6200000e0000 */
[----:B------:R-:W-:Y:S02]  /*ad30*/  FMNMX3.FTZ R4, R5, R193, R191, !PT ;  /* 0x000000c105047276 */ /* 0x000fe400078100bf */
[----:B------:R-:W-:Y:S02]  /*ad40*/  FMNMX3.FTZ R3, R3, R198, R194, !PT ;  /* 0x000000c603037276 */ /* 0x000fe400078100c2 */
[----:B------:R-:W-:Y:S02]  /*ad50*/  FMNMX3.FTZ R4, R4, R131, R128, !PT ;  /* 0x0000008304047276 */ /* 0x000fe40007810080 */
[----:B------:R-:W-:Y:S02]  /*ad60*/  FMNMX3.FTZ R3, R3, R238, R239, !PT ;  /* 0x000000ee03037276 */ /* 0x000fe400078100ef */
[----:B------:R-:W-:-:S02]  /*ad70*/  FMNMX3.FTZ R4, R4, R195, R192, !PT ;  /* 0x000000c304047276 */ /* 0x000fc400078100c0 */
[----:B------:R-:W-:Y:S02]  /*ad80*/  FMNMX3.FTZ R5, R3, R188, R189, !PT ;  /* 0x000000bc03057276 */ /* 0x000fe400078100bd */
[----:B------:R-:W-:Y:S02]  /*ad90*/  FSETP.NEU.FTZ.AND P0, PT, R114, -INF , PT ;  /* 0xff8000007200780b */ /* 0x000fe40003f1d000 */
[----:B------:R-:W-:Y:S02]  /*ada0*/  FMNMX3.FTZ R3, R4, R130, R182, !PT ;  /* 0x0000008204037276 */ /* 0x000fe400078100b6 */
[----:B------:R-:W-:Y:S02]  /*adb0*/  FMNMX3.FTZ R5, R5, R237, R203, !PT ;  /* 0x000000ed05057276 */ /* 0x000fe400078100cb */
[----:B------:R-:W-:Y:S01]  /*adc0*/  FSEL R22, R22, RZ, P0 ;  /* 0x000000ff16167208 */ /* 0x000fe20000000000 */
[----:B------:R-:W2:Y:S01]  /*add0*/  SHFL.BFLY PT, R11, R3, 0x2, 0x1f ;  /* 0x0c401f00030b7f89 */ /* 0x000ea200000e0000 */
[----:B------:R-:W-:-:S02]  /*ade0*/  FMNMX3.FTZ R6, R5, R185, R184, !PT ;  /* 0x000000b905067276 */ /* 0x000fc400078100b8 */
[----:B------:R-:W-:Y:S01]  /*adf0*/  LOP3.LUT R14, R242, UR9, R17, 0x96, !PT ;  /* 0x00000009f20e7c12 */ /* 0x000fe2000f8e9611 */
[--C-:B------:R-:W-:Y:S01]  /*ae00*/  FFMA.FTZ R4, R71, UR6, -R22.reuse ;  /* 0x0000000647047c23 */ /* 0x100fe20008010816 */
[----:B------:R-:W-:Y:S01]  /*ae10*/  LOP3.LUT R16, R16, UR8, R27, 0x96, !PT ;  /* 0x0000000810107c12 */ /* 0x000fe2000f8e961b */
[----:B------:R-:W-:Y:S01]  /*ae20*/  FFMA.FTZ R5, R69, UR6, -R22 ;  /* 0x0000000645057c23 */ /* 0x000fe20008010816 */
[----:B------:R-:W-:Y:S01]  /*ae30*/  LOP3.LUT R20, R12, UR8, R37, 0x96, !PT ;  /* 0x000000080c147c12 */ /* 0x000fe2000f8e9625 */
[----:B------:R3:W-:Y:S01]  /*ae40*/  MUFU.EX2 R60, R4 ;  /* 0x00000004003c7308 */ /* 0x0007e20000000800 */
[----:B------:R-:W4:Y:S01]  /*ae50*/  SHFL.BFLY PT, R12, R6, 0x2, 0x1f ;  /* 0x0c401f00060c7f89 */ /* 0x000f2200000e0000 */
[----:B------:R-:W-:Y:S01]  /*ae60*/  IMAD.WIDE.U32 R14, R14, -0x2daee0ad, RZ ;  /* 0xd2511f530e0e7825 */ /* 0x000fe200078e00ff */
[----:B-1----:R-:W-:-:S03]  /*ae70*/  FMNMX.FTZ R113, R0, R9, !PT ;  /* 0x0000000900717209 */ /* 0x002fc60007810000 */
[----:B------:R-:W-:Y:S01]  /*ae80*/  FFMA.FTZ R0, R68, UR6, -R22 ;  /* 0x0000000644007c23 */ /* 0x000fe20008010816 */
[----:B------:R-:W-:Y:S01]  /*ae90*/  LOP3.LUT R7, R226, UR9, R13, 0x96, !PT ;  /* 0x00000009e2077c12 */ /* 0x000fe2000f8e960d */
[----:B------:R-:W-:Y:S01]  /*aea0*/  IMAD.WIDE.U32 R30, R16, -0x2daee0ad, RZ ;  /* 0xd2511f53101e7825 */ /* 0x000fe200078e00ff */
[----:B------:R-:W-:-:S03]  /*aeb0*/  FSETP.NEU.FTZ.AND P1, PT, R113, -INF , PT ;  /* 0xff8000007100780b */ /* 0x000fc60003f3d000 */
[----:B------:R-:W-:Y:S01]  /*aec0*/  FMUL.FTZ R23, R113, UR6 ;  /* 0x0000000671177c20 */ /* 0x000fe20008410000 */
[----:B------:R-:W-:Y:S01]  /*aed0*/  MUFU.EX2 R252, R5 ;  /* 0x0000000500fc7308 */ /* 0x000fe20000000800 */
[----:B------:R-:W-:Y:S01]  /*aee0*/  IMAD.WIDE.U32 R28, R7, -0x2daee0ad, RZ ;  /* 0xd2511f53071c7825 */ /* 0x000fe200078e00ff */
[----:B------:R-:W-:Y:S01]  /*aef0*/  LOP3.LUT R9, R14, UR20, R31, 0x96, !PT ;  /* 0x000000140e097c12 */ /* 0x000fe2000f8e961f */
[----:B------:R-:W-:Y:S01]  /*af00*/  LDSM.16.MT88.4 R16, [R208+0x4000] ;  /* 0x00400000d010783b */ /* 0x000fe20000004200 */
[----:B------:R-:W-:Y:S01]  /*af10*/  FSEL R23, R23, RZ, P1 ;  /* 0x000000ff17177208 */ /* 0x000fe20000800000 */
[----:B------:R-:W-:Y:S01]  /*af20*/  IMAD.WIDE.U32 R38, R20, -0x2daee0ad, RZ ;  /* 0xd2511f5314267825 */ /* 0x000fe200078e00ff */
[----:B--2---:R-:W-:-:S03]  /*af30*/  FMNMX.FTZ R3, R3, R11, !PT ;  /* 0x0000000b03037209 */ /* 0x004fc60007810000 */
[----:B---3--:R-:W-:Y:S01]  /*af40*/  FFMA.FTZ R4, R70, UR6, -R22 ;  /* 0x0000000646047c23 */ /* 0x008fe20008010816 */
[----:B------:R-:W-:Y:S08]  /*af50*/  MUFU.EX2 R49, R0 ;  /* 0x0000000000317308 */ /* 0x000ff00000000800 */
[----:B------:R1:W2:Y:S02]  /*af60*/  MUFU.EX2 R45, R4 ;  /* 0x00000004002d7308 */ /* 0x0002a40000000800 */
[----:B-1----:R-:W-:-:S02]  /*af70*/  LOP3.LUT R4, R10, UR21, R15, 0x96, !PT ;  /* 0x000000150a047c12 */ /* 0x002fc4000f8e960f */
[----:B------:R-:W-:-:S03]  /*af80*/  LOP3.LUT R15, R8, UR21, R29, 0x96, !PT ;  /* 0x00000015080f7c12 */ /* 0x000fc6000f8e961d */
[----:B------:R-:W-:-:S04]  /*af90*/  IMAD.WIDE.U32 R24, R4, -0x326172a9, RZ ;  /* 0xcd9e8d5704187825 */ /* 0x000fc800078e00ff */
[----:B------:R-:W-:-:S04]  /*afa0*/  IMAD.WIDE.U32 R4, R9, -0x326172a9, RZ ;  /* 0xcd9e8d5709047825 */ /* 0x000fc800078e00ff */
[----:B------:R-:W-:Y:S01]  /*afb0*/  IMAD.MOV.U32 R7, RZ, RZ, R4 ;  /* 0x000000ffff077224 */ /* 0x000fe200078e0004 */
[----:B------:R-:W-:Y:S01]  /*afc0*/  LOP3.LUT R0, R24, UR5, R5, 0x96, !PT ;  /* 0x0000000518007c12 */ /* 0x000fe2000f8e9605 */
[----:B------:R-:W-:Y:S01]  /*afd0*/  FFMA.FTZ R5, R124, UR6, -R23 ;  /* 0x000000067c057c23 */ /* 0x000fe20008010817 */
[C---:B------:R-:W-:Y:S02]  /*afe0*/  PRMT R10, R4.reuse, 0x7771, RZ ;  /* 0x00007771040a7816 */ /* 0x040fe400000000ff */
[C---:B------:R-:W-:Y:S01]  /*aff0*/  PRMT R9, R4.reuse, 0x7773, RZ ;  /* 0x0000777304097816 */ /* 0x040fe200000000ff */
[----:B------:R4:W-:Y:S01]  /*b000*/  MUFU.EX2 R220, R5 ;  /* 0x0000000500dc7308 */ /* 0x0009e20000000800 */
[----:B------:R-:W-:Y:S02]  /*b010*/  PRMT R8, R4, 0x7772, RZ ;  /* 0x0000777204087816 */ /* 0x000fe400000000ff */
[----:B------:R-:W-:Y:S02]  /*b020*/  LOP3.LUT R4, R7, 0xff, RZ, 0xc0, !PT ;  /* 0x000000ff07047812 */ /* 0x000fe400078ec0ff */
[----:B------:R-:W-:Y:S01]  /*b030*/  PRMT R14, R8, 0x5410, R9 ;  /* 0x00005410080e7816 */ /* 0x000fe20000000009 */
[----:B------:R-:W-:Y:S01]  /*b040*/  FFMA.FTZ R8, R73, UR6, -R23 ;  /* 0x0000000649087c23 */ /* 0x000fe20008010817 */
[----:B------:R-:W-:Y:S01]  /*b050*/  PRMT R13, R4, 0x5410, R10 ;  /* 0x00005410040d7816 */ /* 0x000fe2000000000a */
[----:B------:R-:W-:Y:S01]  /*b060*/  IMAD.MOV.U32 R73, RZ, RZ, R64 ;  /* 0x000000ffff497224 */ /* 0x000fe200078e0040 */
[C---:B------:R-:W-:Y:S01]  /*b070*/  LOP3.LUT R4, R0.reuse, 0xffff, RZ, 0xc0, !PT ;  /* 0x0000ffff00047812 */ /* 0x040fe200078ec0ff */
[----:B------:R1:W-:Y:S01]  /*b080*/  MUFU.EX2 R213, R8 ;  /* 0x0000000800d57308 */ /* 0x0003e20000000800 */
[----:B------:R-:W-:-:S02]  /*b090*/  LOP3.LUT R10, R0, 0xff, RZ, 0xc0, !PT ;  /* 0x000000ff000a7812 */ /* 0x000fc400078ec0ff */
[----:B------:R-:W-:Y:S02]  /*b0a0*/  SHF.R.U32.HI R9, RZ, 0x18, R0 ;  /* 0x00000018ff097819 */ /* 0x000fe40000011600 */
[----:B------:R-:W-:Y:S02]  /*b0b0*/  SHF.R.U32.HI R7, RZ, 0x8, R4 ;  /* 0x00000008ff077819 */ /* 0x000fe40000011604 */
[----:B----4-:R-:W-:Y:S01]  /*b0c0*/  FMNMX.FTZ R5, R6, R12, !PT ;  /* 0x0000000c06057209 */ /* 0x010fe20007810000 */
[----:B------:R-:W-:Y:S01]  /*b0d0*/  FFMA.FTZ R6, R74, UR6, -R23 ;  /* 0x000000064a067c23 */ /* 0x000fe20008010817 */
[----:B------:R-:W3:Y:S01]  /*b0e0*/  SHFL.BFLY PT, R12, R3, 0x1, 0x1f ;  /* 0x0c201f00030c7f89 */ /* 0x000ee200000e0000 */
[----:B------:R-:W-:Y:S01]  /*b0f0*/  FSEL R4, R114, RZ, P0 ;  /* 0x000000ff72047208 */ /* 0x000fe20000000000 */
[----:B------:R-:W-:Y:S01]  /*b100*/  IMAD.MOV.U32 R74, RZ, RZ, R67 ;  /* 0x000000ffff4a7224 */ /* 0x000fe200078e0043 */
[----:B------:R4:W2:Y:S01]  /*b110*/  MUFU.EX2 R44, R6 ;  /* 0x00000006002c7308 */ /* 0x0008a20000000800 */
[----:B------:R-:W2:Y:S01]  /*b120*/  SHFL.BFLY PT, R11, R5, 0x1, 0x1f ;  /* 0x0c201f00050b7f89 */ /* 0x000ea200000e0000 */
[----:B------:R-:W-:Y:S01]  /*b130*/  PRMT R7, R10, 0x5410, R7 ;  /* 0x000054100a077816 */ /* 0x000fe20000000007 */
[----:B------:R-:W-:Y:S01]  /*b140*/  FADD.FTZ R4, R138, -R4 ;  /* 0x800000048a047221 */ /* 0x000fe20000010000 */
[----:B-1----:R-:W-:Y:S01]  /*b150*/  IMAD.U32 R8, RZ, RZ, UR10 ;  /* 0x0000000aff087e24 */ /* 0x002fe2000f8e00ff */
[----:B----4-:R-:W-:-:S04]  /*b160*/  PRMT R6, R0, 0x7632, R6 ;  /* 0x0000763200067816 */ /* 0x010fc80000000006 */
[----:B------:R-:W-:Y:S01]  /*b170*/  LOP3.LUT R0, R6, 0xff, RZ, 0xc0, !PT ;  /* 0x000000ff06007812 */ /* 0x000fe200078ec0ff */
[----:B------:R-:W-:Y:S01]  /*b180*/  FFMA.FTZ R6, R72, UR6, -R23 ;  /* 0x0000000648067c23 */ /* 0x000fe20008010817 */
[----:B---3--:R-:W-:Y:S01]  /*b190*/  FMNMX.FTZ R112, R3, R12, !PT ;  /* 0x0000000c03707209 */ /* 0x008fe20007810000 */
[----:B------:R-:W-:Y:S01]  /*b1a0*/  IMAD.MOV.U32 R72, RZ, RZ, R65 ;  /* 0x000000ffff487224 */ /* 0x000fe200078e0041 */
[----:B------:R-:W-:Y:S01]  /*b1b0*/  PRMT R9, R0, 0x5410, R9 ;  /* 0x0000541000097816 */ /* 0x000fe20000000009 */
[----:B------:R1:W-:Y:S01]  /*b1c0*/  MUFU.EX2 R48, R6 ;  /* 0x0000000600307308 */ /* 0x0003e20000000800 */
[----:B------:R-:W-:Y:S01]  /*b1d0*/  LEA R0, R8, UR10, 0x10 ;  /* 0x0000000a08007c11 */ /* 0x000fe2000f8e80ff */
[----:B------:R-:W-:Y:S01]  /*b1e0*/  FMUL.FTZ R8, R4, UR6 ;  /* 0x0000000604087c20 */ /* 0x000fe20008410000 */
[----:B--2---:R-:W-:Y:S02]  /*b1f0*/  F2FP.F16.F32.PACK_AB R4, R45, R60 ;  /* 0x0000003c2d04723e */ /* 0x004fe400000000ff */
[----:B------:R-:W-:-:S02]  /*b200*/  FMNMX.FTZ R111, R5, R11, !PT ;  /* 0x0000000b056f7209 */ /* 0x000fc40007810000 */
[----:B------:R-:W-:Y:S01]  /*b210*/  HSET2.LE.AND R3, R7, R0, PT ;  /* 0x0000000007037233 */ /* 0x000fe20003803000 */
[----:B------:R2:W3:Y:S01]  /*b220*/  MUFU.EX2 R129, R8 ;  /* 0x0000000800817308 */ /* 0x0004e20000000800 */
[----:B------:R-:W-:Y:S01]  /*b230*/  LOP3.LUT R5, R14, 0xff00ff, RZ, 0xc0, !PT ;  /* 0x00ff00ff0e057812 */ /* 0x000fe200078ec0ff */
[----:B------:R-:W-:Y:S01]  /*b240*/  IMAD.WIDE.U32 R14, R15, -0x326172a9, RZ ;  /* 0xcd9e8d570f0e7825 */ /* 0x000fe200078e00ff */
[----:B------:R-:W-:Y:S02]  /*b250*/  F2FP.F16.F32.PACK_AB R7, R49, R252 ;  /* 0x000000fc3107723e */ /* 0x000fe400000000ff */
[----:B------:R-:W-:Y:S01]  /*b260*/  LOP3.LUT R4, R4, R3, RZ, 0xc0, !PT ;  /* 0x0000000304047212 */ /* 0x000fe200078ec0ff */
[----:B------:R-:W-:Y:S01]  /*b270*/  FMUL.FTZ R3, R112, UR6 ;  /* 0x0000000670037c20 */ /* 0x000fe20008410000 */
[----:B------:R-:W-:Y:S02]  /*b280*/  FSETP.NEU.FTZ.AND P0, PT, R111, -INF , PT ;  /* 0xff8000006f00780b */ /* 0x000fe40003f1d000 */
[----:B-1----:R-:W-:-:S02]  /*b290*/  FSEL R6, R113, RZ, P1 ;  /* 0x000000ff71067208 */ /* 0x002fc40000800000 */
[----:B------:R-:W-:-:S03]  /*b2a0*/  FSETP.NEU.FTZ.AND P1, PT, R112, -INF , PT ;  /* 0xff8000007000780b */ /* 0x000fc60003f3d000 */
[----:B------:R-:W-:Y:S01]  /*b2b0*/  FADD.FTZ R2, R2, -R6 ;  /* 0x8000000602027221 */ /* 0x000fe20000010000 */
[----:B------:R-:W-:Y:S02]  /*b2c0*/  FSEL R21, R3, RZ, P1 ;  /* 0x000000ff03157208 */ /* 0x000fe40000800000 */
[----:B------:R-:W-:Y:S01]  /*b2d0*/  F2FP.F16.F32.PACK_AB R3, R44, R220 ;  /* 0x000000dc2c03723e */ /* 0x000fe200000000ff */
[----:B------:R-:W-:Y:S01]  /*b2e0*/  FMUL.FTZ R2, R2, UR6 ;  /* 0x0000000602027c20 */ /* 0x000fe20008410000 */
[--C-:B--2---:R-:W-:Y:S01]  /*b2f0*/  HSET2.LE.AND R8, R5, R0.reuse, PT ;  /* 0x0000000005087233 */ /* 0x104fe20003803000 */
[-C--:B---3--:R-:W-:Y:S01]  /*b300*/  FMUL.FTZ R148, R148, R129.reuse ;  /* 0x0000008194947220 */ /* 0x088fe20000410000 */
[--C-:B------:R-:W-:Y:S01]  /*b310*/  HSET2.LE.AND R6, R13, R0.reuse, PT ;  /* 0x000000000d067233 */ /* 0x100fe20003803000 */
[----:B------:R1:W2:Y:S01]  /*b320*/  MUFU.EX2 R124, R2 ;  /* 0x00000002007c7308 */ /* 0x0002a20000000800 */
[-C--:B------:R-:W-:Y:S01]  /*b330*/  FMUL.FTZ R149, R149, R129.reuse ;  /* 0x0000008195957220 */ /* 0x080fe20000410000 */
[-C--:B------:R-:W-:Y:S01]  /*b340*/  FMUL.FTZ R152, R152, R129.reuse ;  /* 0x0000008198987220 */ /* 0x080fe20000410000 */
[-C--:B------:R-:W-:Y:S01]  /*b350*/  FMUL.FTZ R153, R153, R129.reuse ;  /* 0x0000008199997220 */ /* 0x080fe20000410000 */
[----:B------:R-:W-:Y:S01]  /*b360*/  LOP3.LUT R6, R7, R6, RZ, 0xc0, !PT ;  /* 0x0000000607067212 */ /* 0x000fe200078ec0ff */
[-C--:B------:R-:W-:Y:S01]  /*b370*/  FMUL.FTZ R132, R132, R129.reuse ;  /* 0x0000008184847220 */ /* 0x080fe20000410000 */
[-C--:B------:R-:W-:Y:S01]  /*b380*/  FMUL.FTZ R133, R133, R129.reuse ;  /* 0x0000008185857220 */ /* 0x080fe20000410000 */
[-C--:B------:R-:W-:Y:S01]  /*b390*/  FMUL.FTZ R164, R164, R129.reuse ;  /* 0x00000081a4a47220 */ /* 0x080fe20000410000 */
[----:B------:R-:W-:Y:S01]  /*b3a0*/  FMUL.FTZ R165, R165, R129 ;  /* 0x00000081a5a57220 */ /* 0x000fe20000410000 */
[----:B-1----:R-:W-:Y:S01]  /*b3b0*/  HSET2.LE.AND R2, R9, R0, PT ;  /* 0x0000000009027233 */ /* 0x002fe20003803000 */
[-C--:B--2---:R-:W-:Y:S01]  /*b3c0*/  FMUL.FTZ R150, R150, R124.reuse ;  /* 0x0000007c96967220 */ /* 0x084fe20000410000 */
[----:B------:R-:W-:Y:S01]  /*b3d0*/  F2FP.F16.F32.PACK_AB R9, R48, R213 ;  /* 0x000000d53009723e */ /* 0x000fe200000000ff */
[-C--:B------:R-:W-:Y:S01]  /*b3e0*/  FMUL.FTZ R151, R151, R124.reuse ;  /* 0x0000007c97977220 */ /* 0x080fe20000410000 */
[----:B------:R-:W-:Y:S01]  /*b3f0*/  FMUL.FTZ R154, R154, R124 ;  /* 0x0000007c9a9a7220 */ /* 0x000fe20000410000 */
[----:B------:R-:W-:Y:S01]  /*b400*/  LOP3.LUT R5, R3, R2, RZ, 0xc0, !PT ;  /* 0x0000000203057212 */ /* 0x000fe200078ec0ff */
[--C-:B------:R-:W-:Y:S01]  /*b410*/  FFMA.FTZ R2, R127, UR6, -R21.reuse ;  /* 0x000000067f027c23 */ /* 0x100fe20008010815 */
[----:B------:R-:W-:Y:S01]  /*b420*/  LOP3.LUT R7, R9, R8, RZ, 0xc0, !PT ;  /* 0x0000000809077212 */ /* 0x000fe200078ec0ff */
[----:B------:R-:W-:Y:S01]  /*b430*/  FFMA.FTZ R3, R75, UR6, -R21 ;  /* 0x000000064b037c23 */ /* 0x000fe20008010815 */
[----:B------:R-:W-:Y:S01]  /*b440*/  LOP3.LUT R9, R28, UR20, R39, 0x96, !PT ;  /* 0x000000141c097c12 */ /* 0x000fe2000f8e9627 */
[----:B------:R1:W-:Y:S01]  /*b450*/  MUFU.EX2 R199, R2 ;  /* 0x0000000200c77308 */ /* 0x0003e20000000800 */
[----:B------:R-:W-:Y:S01]  /*b460*/  FFMA.FTZ R8, R76, UR6, -R21 ;  /* 0x000000064c087c23 */ /* 0x000fe20008010815 */
[-C--:B------:R-:W-:Y:S01]  /*b470*/  FMUL.FTZ R155, R155, R124.reuse ;  /* 0x0000007c9b9b7220 */ /* 0x080fe20000410000 */
[-C--:B------:R-:W-:Y:S01]  /*b480*/  FMUL.FTZ R134, R134, R124.reuse ;  /* 0x0000007c86867220 */ /* 0x080fe20000410000 */
[-C--:B------:R-:W-:Y:S01]  /*b490*/  FMUL.FTZ R135, R135, R124.reuse ;  /* 0x0000007c87877220 */ /* 0x080fe20000410000 */
[-C--:B------:R-:W-:Y:S01]  /*b4a0*/  FMUL.FTZ R166, R166, R124.reuse ;  /* 0x0000007ca6a67220 */ /* 0x080fe20000410000 */
[----:B------:R-:W-:Y:S01]  /*b4b0*/  FMUL.FTZ R167, R167, R124 ;  /* 0x0000007ca7a77220 */ /* 0x000fe20000410000 */
[----:B------:R-:W-:Y:S01]  /*b4c0*/  HMMA.16816.F32 R148, R4, R16, R148 ;  /* 0x000000100494723c */ /* 0x000fe20000001894 */
[----:B------:R-:W-:Y:S01]  /*b4d0*/  MUFU.EX2 R138, R8 ;  /* 0x00000008008a7308 */ /* 0x000fe20000000800 */
[----:B------:R-:W-:-:S02]  /*b4e0*/  IMAD.MOV.U32 R127, RZ, RZ, R60 ;  /* 0x000000ffff7f7224 */ /* 0x000fc400078e003c */
[----:B------:R-:W-:Y:S02]  /*b4f0*/  IMAD.MOV.U32 R76, RZ, RZ, R66 ;  /* 0x000000ffff4c7224 */ /* 0x000fe400078e0042 */
[----:B------:R-:W-:Y:S02]  /*b500*/  IMAD.MOV.U32 R75, RZ, RZ, R45 ;  /* 0x000000ffff4b7224 */ /* 0x000fe400078e002d */
[C---:B------:R-:W-:Y:S01]  /*b510*/  HMMA.16816.F32 R152, R4.reuse, R18, R152 ;  /* 0x000000120498723c */ /* 0x040fe20000001898 */
[----:B------:R-:W-:Y:S02]  /*b520*/  IMAD.MOV.U32 R39, RZ, RZ, R73 ;  /* 0x000000ffff277224 */ /* 0x000fe400078e0049 */
[----:B-1----:R-:W-:Y:S02]  /*b530*/  FFMA.FTZ R2, R125, UR6, -R21 ;  /* 0x000000067d027c23 */ /* 0x002fe40008010815 */
[----:B------:R-:W-:Y:S03]  /*b540*/  MUFU.EX2 R125, R3 ;  /* 0x00000003007d7308 */ /* 0x000fe60000000800 */
[C---:B------:R-:W-:Y:S05]  /*b550*/  HMMA.16816.F32 R132, R4.reuse, R32, R132 ;  /* 0x000000200484723c */ /* 0x040fea0000001884 */
[----:B------:R1:W2:Y:S03]  /*b560*/  MUFU.EX2 R50, R2 ;  /* 0x0000000200327308 */ /* 0x0002a60000000800 */
[----:B------:R-:W-:Y:S01]  /*b570*/  HMMA.16816.F32 R164, R4, R34, R164 ;  /* 0x0000002204a4723c */ /* 0x000fe200000018a4 */
[----:B-1----:R-:W-:-:S05]  /*b580*/  FMUL.FTZ R2, R111, UR6 ;  /* 0x000000066f027c20 */ /* 0x002fca0008410000 */
[----:B------:R-:W-:Y:S01]  /*b590*/  FSEL R20, R2, RZ, P0 ;  /* 0x000000ff02147208 */ /* 0x000fe20000000000 */
[----:B------:R-:W-:-:S04]  /*b5a0*/  IMAD.WIDE.U32 R2, R9, -0x326172a9, RZ ;  /* 0xcd9e8d5709027825 */ /* 0x000fc800078e00ff */
[----:B------:R-:W-:Y:S01]  /*b5b0*/  FFMA.FTZ R8, R136, UR6, -R20 ;  /* 0x0000000688087c23 */ /* 0x000fe20008010814 */
[----:B------:R-:W-:Y:S02]  /*b5c0*/  IMAD.MOV.U32 R5, RZ, RZ, R2 ;  /* 0x000000ffff057224 */ /* 0x000fe400078e0002 */
[----:B------:R-:W-:Y:S01]  /*b5d0*/  FFMA.FTZ R4, R137, UR6, -R20 ;  /* 0x0000000689047c23 */ /* 0x000fe20008010814 */
[C---:B------:R-:W-:Y:S01]  /*b5e0*/  PRMT R7, R2.reuse, 0x7773, RZ ;  /* 0x0000777302077816 */ /* 0x040fe200000000ff */
[----:B------:R1:W-:Y:S01]  /*b5f0*/  MUFU.EX2 R212, R8 ;  /* 0x0000000800d47308 */ /* 0x0003e20000000800 */
[----:B------:R-:W-:-:S04]  /*b600*/  PRMT R6, R2, 0x7772, RZ ;  /* 0x0000777202067816 */ /* 0x000fc800000000ff */
[----:B------:R-:W-:-:S03]  /*b610*/  PRMT R9, R6, 0x5410, R7 ;  /* 0x0000541006097816 */ /* 0x000fc60000000007 */
[----:B------:R3:W-:Y:S01]  /*b620*/  MUFU.EX2 R137, R4 ;  /* 0x0000000400897308 */ /* 0x0007e20000000800 */
[----:B-1----:R-:W-:Y:S02]  /*b630*/  PRMT R8, R2, 0x7771, RZ ;  /* 0x0000777102087816 */ /* 0x002fe400000000ff */
[----:B------:R-:W-:-:S04]  /*b640*/  LOP3.LUT R2, R14, UR5, R3, 0x96, !PT ;  /* 0x000000050e027c12 */ /* 0x000fc8000f8e9603 */
[----:B------:R-:W-:Y:S02]  /*b650*/  LOP3.LUT R3, R2, 0xffff, RZ, 0xc0, !PT ;  /* 0x0000ffff02037812 */ /* 0x000fe400078ec0ff */
[----:B---3--:R-:W-:Y:S01]  /*b660*/  LOP3.LUT R4, R5, 0xff, RZ, 0xc0, !PT ;  /* 0x000000ff05047812 */ /* 0x008fe200078ec0ff */
[----:B------:R-:W-:Y:S01]  /*b670*/  FFMA.FTZ R5, R78, UR6, -R20 ;  /* 0x000000064e057c23 */ /* 0x000fe20008010814 */
[----:B------:R-:W-:Y:S01]  /*b680*/  LOP3.LUT R6, R2, 0xff, RZ, 0xc0, !PT ;  /* 0x000000ff02067812 */ /* 0x000fe200078ec0ff */
[----:B------:R-:W-:Y:S01]  /*b690*/  IMAD.MOV.U32 R78, RZ, RZ, R46 ;  /* 0x000000ffff4e7224 */ /* 0x000fe200078e002e */
[----:B------:R-:W-:Y:S01]  /*b6a0*/  PRMT R7, R4, 0x5410, R8 ;  /* 0x0000541004077816 */ /* 0x000fe20000000008 */
[----:B------:R1:W-:Y:S01]  /*b6b0*/  MUFU.EX2 R51, R5 ;  /* 0x0000000500337308 */ /* 0x0003e20000000800 */
[----:B------:R-:W-:Y:S02]  /*b6c0*/  FSEL R4, R112, RZ, P1 ;  /* 0x000000ff70047208 */ /* 0x000fe40000800000 */
[----:B------:R-:W-:-:S03]  /*b6d0*/  SHF.R.U32.HI R3, RZ, 0x8, R3 ;  /* 0x00000008ff037819 */ /* 0x000fc60000011603 */
[----:B------:R-:W-:Y:S01]  /*b6e0*/  FADD.FTZ R4, R140, -R4 ;  /* 0x800000048c047221 */ /* 0x000fe20000010000 */
[--C-:B------:R-:W-:Y:S01]  /*b6f0*/  PRMT R8, R6, 0x5410, R3.reuse ;  /* 0x0000541006087816 */ /* 0x100fe20000000003 */
[----:B--2---:R-:W-:Y:S01]  /*b700*/  IMAD.MOV.U32 R140, RZ, RZ, R50 ;  /* 0x000000ffff8c7224 */ /* 0x004fe200078e0032 */
[----:B------:R-:W-:Y:S01]  /*b710*/  PRMT R3, R2, 0x7632, R3 ;  /* 0x0000763202037816 */ /* 0x000fe20000000003 */
[----:B------:R-:W-:Y:S01]  /*b720*/  FMUL.FTZ R10, R4, UR6 ;  /* 0x00000006040a7c20 */ /* 0x000fe20008410000 */
[----:B------:R-:W-:Y:S02]  /*b730*/  FSEL R6, R111, RZ, P0 ;  /* 0x000000ff6f067208 */ /* 0x000fe40000000000 */
[----:B------:R-:W-:Y:S01]  /*b740*/  LOP3.LUT R4, R3, 0xff, RZ, 0xc0, !PT ;  /* 0x000000ff03047812 */ /* 0x000fe200078ec0ff */
[----:B------:R-:W2:Y:S01]  /*b750*/  MUFU.EX2 R116, R10 ;  /* 0x0000000a00747308 */ /* 0x000ea20000000800 */
[----:B------:R-:W-:Y:S01]  /*b760*/  LOP3.LUT R3, R9, 0xff00ff, RZ, 0xc0, !PT ;  /* 0x00ff00ff09037812 */ /* 0x000fe200078ec0ff */
[----:B-1----:R-:W-:-:S06]  /*b770*/  FFMA.FTZ R5, R77, UR6, -R20 ;  /* 0x000000064d057c23 */ /* 0x002fcc0008010814 */
[----:B------:R1:W3:Y:S01]  /*b780*/  MUFU.EX2 R50, R5 ;  /* 0x0000000500327308 */ /* 0x0002e20000000800 */
[-C--:B--2---:R-:W-:Y:S01]  /*b790*/  FMUL.FTZ R144, R144, R116.reuse ;  /* 0x0000007490907220 */ /* 0x084fe20000410000 */
[-C--:B------:R-:W-:Y:S01]  /*b7a0*/  FMUL.FTZ R145, R145, R116.reuse ;  /* 0x0000007491917220 */ /* 0x080fe20000410000 */
[-C--:B------:R-:W-:Y:S01]  /*b7b0*/  FMUL.FTZ R156, R156, R116.reuse ;  /* 0x000000749c9c7220 */ /* 0x080fe20000410000 */
[-C--:B------:R-:W-:Y:S01]  /*b7c0*/  FMUL.FTZ R157, R157, R116.reuse ;  /* 0x000000749d9d7220 */ /* 0x080fe20000410000 */
[-C--:B------:R-:W-:Y:S01]  /*b7d0*/  FMUL.FTZ R160, R160, R116.reuse ;  /* 0x00000074a0a07220 */ /* 0x080fe20000410000 */
[-C--:B------:R-:W-:Y:S01]  /*b7e0*/  FMUL.FTZ R161, R161, R116.reuse ;  /* 0x00000074a1a17220 */ /* 0x080fe20000410000 */
[-C--:B------:R-:W-:Y:S01]  /*b7f0*/  FMUL.FTZ R168, R168, R116.reuse ;  /* 0x00000074a8a87220 */ /* 0x080fe20000410000 */
[----:B------:R-:W-:Y:S01]  /*b800*/  FMUL.FTZ R169, R169, R116 ;  /* 0x00000074a9a97220 */ /* 0x000fe20000410000 */
[----:B-1----:R-:W-:Y:S01]  /*b810*/  SHF.R.U32.HI R5, RZ, 0x18, R2 ;  /* 0x00000018ff057819 */ /* 0x002fe20000011602 */
[----:B------:R-:W-:Y:S01]  /*b820*/  FADD.FTZ R2, R139, -R6 ;  /* 0x800000068b027221 */ /* 0x000fe20000010000 */
[----:B------:R-:W-:-:S02]  /*b830*/  IMAD.MOV.U32 R139, RZ, RZ, R74 ;  /* 0x000000ffff8b7224 */ /* 0x000fc400078e004a */
[----:B------:R-:W-:Y:S01]  /*b840*/  PRMT R6, R4, 0x5410, R5 ;  /* 0x0000541004067816 */ /* 0x000fe20000000005 */
[----:B------:R-:W-:Y:S01]  /*b850*/  FMUL.FTZ R5, R2, UR6 ;  /* 0x0000000602057c20 */ /* 0x000fe20008410000 */
[--C-:B------:R-:W-:Y:S01]  /*b860*/  HSET2.LE.AND R2, R7, R0.reuse, PT ;  /* 0x0000000007027233 */ /* 0x100fe20003803000 */
[----:B------:R-:W-:Y:S01]  /*b870*/  IMAD.MOV.U32 R74, RZ, RZ, R52 ;  /* 0x000000ffff4a7224 */ /* 0x000fe200078e0034 */
[----:B------:R-:W-:Y:S01]  /*b880*/  HSET2.LE.AND R4, R3, R0, PT ;  /* 0x0000000003047233 */ /* 0x000fe20003803000 */
[----:B------:R3:W1:Y:S01]  /*b890*/  MUFU.EX2 R115, R5 ;  /* 0x0000000500737308 */ /* 0x0006620000000800 */
[----:B------:R-:W-:-:S04]  /*b8a0*/  F2FP.F16.F32.PACK_AB R3, R125, R138 ;  /* 0x0000008a7d03723e */ /* 0x000fc800000000ff */
[----:B------:R-:W-:Y:S01]  /*b8b0*/  LOP3.LUT R10, R3, R2, RZ, 0xc0, !PT ;  /* 0x00000002030a7212 */ /* 0x000fe200078ec0ff */
[--C-:B------:R-:W-:Y:S01]  /*b8c0*/  FFMA.FTZ R3, R82, UR6, -R22.reuse ;  /* 0x0000000652037c23 */ /* 0x100fe20008010816 */
[--C-:B------:R-:W-:Y:S01]  /*b8d0*/  HSET2.LE.AND R2, R8, R0.reuse, PT ;  /* 0x0000000008027233 */ /* 0x100fe20003803000 */
[----:B------:R-:W-:Y:S02]  /*b8e0*/  IMAD.MOV.U32 R82, RZ, RZ, R211 ;  /* 0x000000ffff527224 */ /* 0x000fe400078e00d3 */
[----:B------:R2:W4:Y:S01]  /*b8f0*/  MUFU.EX2 R12, R3 ;  /* 0x00000003000c7308 */ /* 0x0005220000000800 */
[----:B---3--:R-:W-:Y:S01]  /*b900*/  F2FP.F16.F32.PACK_AB R5, R50, R51 ;  /* 0x000000333205723e */ /* 0x008fe200000000ff */
[-C--:B-1----:R-:W-:Y:S01]  /*b910*/  FMUL.FTZ R146, R146, R115.reuse ;  /* 0x0000007392927220 */ /* 0x082fe20000410000 */
[-C--:B------:R-:W-:Y:S01]  /*b920*/  FMUL.FTZ R147, R147, R115.reuse ;  /* 0x0000007393937220 */ /* 0x080fe20000410000 */
[-C--:B------:R-:W-:Y:S01]  /*b930*/  FMUL.FTZ R158, R158, R115.reuse ;  /* 0x000000739e9e7220 */ /* 0x080fe20000410000 */
[----:B------:R-:W-:Y:S01]  /*b940*/  LOP3.LUT R11, R5, R4, RZ, 0xc0, !PT ;  /* 0x00000004050b7212 */ /* 0x000fe200078ec0ff */
[-C--:B------:R-:W-:Y:S01]  /*b950*/  FMUL.FTZ R159, R159, R115.reuse ;  /* 0x000000739f9f7220 */ /* 0x080fe20000410000 */
[----:B------:R-:W-:Y:S01]  /*b960*/  HSET2.LE.AND R4, R6, R0, PT ;  /* 0x0000000006047233 */ /* 0x000fe20003803000 */
[--C-:B------:R-:W-:Y:S01]  /*b970*/  FFMA.FTZ R6, R81, UR6, -R22.reuse ;  /* 0x0000000651067c23 */ /* 0x100fe20008010816 */
[----:B------:R-:W-:Y:S01]  /*b980*/  F2FP.F16.F32.PACK_AB R5, R137, R212 ;  /* 0x000000d48905723e */ /* 0x000fe200000000ff */
[----:B------:R-:W-:Y:S01]  /*b990*/  FMUL.FTZ R162, R162, R115 ;  /* 0x00000073a2a27220 */ /* 0x000fe20000410000 */
[----:B--2---:R-:W-:Y:S01]  /*b9a0*/  F2FP.F16.F32.PACK_AB R3, R140, R199 ;  /* 0x000000c78c03723e */ /* 0x004fe200000000ff */
[----:B------:R-:W-:Y:S01]  /*b9b0*/  MUFU.EX2 R77, R6 ;  /* 0x00000006004d7308 */ /* 0x000fe20000000800 */
[----:B------:R-:W-:Y:S01]  /*b9c0*/  LOP3.LUT R9, R5, R4, RZ, 0xc0, !PT ;  /* 0x0000000405097212 */ /* 0x000fe200078ec0ff */
[--C-:B------:R-:W-:Y:S01]  /*b9d0*/  FFMA.FTZ R4, R80, UR6, -R22.reuse ;  /* 0x0000000650047c23 */ /* 0x100fe20008010816 */
[----:B------:R-:W-:Y:S01]  /*b9e0*/  LOP3.LUT R8, R3, R2, RZ, 0xc0, !PT ;  /* 0x0000000203087212 */ /* 0x000fe200078ec0ff */
[----:B------:R-:W-:Y:S01]  /*b9f0*/  FFMA.FTZ R2, R79, UR6, -R22 ;  /* 0x000000064f027c23 */ /* 0x000fe20008010816 */
[----:B------:R-:W-:Y:S01]  /*ba00*/  FFMA.FTZ R5, R141, UR6, -R23 ;  /* 0x000000068d057c23 */ /* 0x000fe20008010817 */
[----:B----4-:R-:W-:-:S02]  /*ba10*/  IMAD.MOV.U32 R79, RZ, RZ, R12 ;  /* 0x000000ffff4f7224 */ /* 0x010fc400078e000c */
[-C--:B------:R-:W-:Y:S01]  /*ba20*/  FMUL.FTZ R163, R163, R115.reuse ;  /* 0x00000073a3a37220 */ /* 0x080fe20000410000 */
[----:B------:R1:W2:Y:S01]  /*ba30*/  MUFU.EX2 R28, R2 ;  /* 0x00000002001c7308 */ /* 0x0002a20000000800 */
[-C--:B------:R-:W-:Y:S01]  /*ba40*/  FMUL.FTZ R170, R170, R115.reuse ;  /* 0x00000073aaaa7220 */ /* 0x080fe20000410000 */
[C---:B------:R-:W-:Y:S01]  /*ba50*/  HMMA.16816.F32 R56, R8.reuse, R16, R144 ;  /* 0x000000100838723c */ /* 0x040fe20000001890 */
[----:B------:R-:W-:Y:S01]  /*ba60*/  FMUL.FTZ R171, R171, R115 ;  /* 0x00000073abab7220 */ /* 0x000fe20000410000 */
[----:B------:R-:W-:Y:S02]  /*ba70*/  IMAD.MOV.U32 R81, RZ, RZ, R76 ;  /* 0x000000ffff517224 */ /* 0x000fe400078e004c */
[----:B------:R-:W-:Y:S02]  /*ba80*/  IMAD.MOV.U32 R80, RZ, RZ, R51 ;  /* 0x000000ffff507224 */ /* 0x000fe400078e0033 */
[----:B------:R3:W-:Y:S01]  /*ba90*/  MUFU.EX2 R187, R4 ;  /* 0x0000000400bb7308 */ /* 0x0007e20000000800 */
[----:B------:R-:W-:Y:S01]  /*baa0*/  IMAD.MOV.U32 R141, RZ, RZ, R55 ;  /* 0x000000ffff8d7224 */ /* 0x000fe200078e0037 */
[----:B------:R-:W-:Y:S01]  /*bab0*/  HMMA.16816.F32 R68, R8, R18, R156 ;  /* 0x000000120844723c */ /* 0x000fe2000000189c */
[----:B------:R-:W-:-:S02]  /*bac0*/  IMAD.MOV.U32 R157, RZ, RZ, R47 ;  /* 0x000000ffff9d7224 */ /* 0x000fc400078e002f */
[----:B------:R-:W-:Y:S02]  /*bad0*/  IMAD.MOV.U32 R76, RZ, RZ, R44 ;  /* 0x000000ffff4c7224 */ /* 0x000fe400078e002c */
[----:B------:R-:W-:Y:S01]  /*bae0*/  IMAD.MOV.U32 R158, RZ, RZ, R127 ;  /* 0x000000ffff9e7224 */ /* 0x000fe200078e007f */
[----:B------:R4:W4:Y:S01]  /*baf0*/  MUFU.EX2 R14, R5 ;  /* 0x00000005000e7308 */ /* 0x0009220000000800 */
[----:B-1----:R-:W-:Y:S01]  /*bb00*/  LOP3.LUT R2, R26, UR11, R25, 0x96, !PT ;  /* 0x0000000b1a027c12 */ /* 0x002fe2000f8e9619 */
[----:B--2---:R-:W-:Y:S01]  /*bb10*/  IMAD.MOV.U32 R159, RZ, RZ, R28 ;  /* 0x000000ffff9f7224 */ /* 0x004fe200078e001c */
[----:B------:R-:W-:Y:S01]  /*bb20*/  HMMA.16816.F32 R64, R8, R32, R160 ;  /* 0x000000200840723c */ /* 0x000fe200000018a0 */
[----:B------:R-:W-:Y:S01]  /*bb30*/  IMAD.MOV.U32 R162, RZ, RZ, R54 ;  /* 0x000000ffffa27224 */ /* 0x000fe200078e0036 */
[----:B------:R-:W-:Y:S01]  /*bb40*/  MOV R160, R53 ;  /* 0x0000003500a07202 */ /* 0x000fe20000000f00 */
[----:B------:R-:W-:-:S04]  /*bb50*/  IMAD.WIDE.U32 R2, R2, -0x2daee0ad, RZ ;  /* 0xd2511f5302027825 */ /* 0x000fc800078e00ff */
[----:B---3--:R-:W-:Y:S01]  /*bb60*/  IMAD.MOV.U32 R4, RZ, RZ, R2 ;  /* 0x000000ffff047224 */ /* 0x008fe200078e0002 */
[----:B------:R-:W-:Y:S01]  /*bb70*/  LOP3.LUT R3, R30, UR15, R3, 0x96, !PT ;  /* 0x0000000f1e037c12 */ /* 0x000fe2000f8e9603 */
[----:B------:R-:W-:Y:S01]  /*bb80*/  HMMA.16816.F32 R60, R8, R34, R168 ;  /* 0x00000022083c723c */ /* 0x000fe200000018a8 */
[C---:B------:R-:W-:Y:S01]  /*bb90*/  PRMT R13, R2.reuse, 0x7771, RZ ;  /* 0x00007771020d7816 */ /* 0x040fe200000000ff */
[----:B------:R-:W1:Y:S01]  /*bba0*/  LDSM.16.MT88.4 R28, [R208+0x4400] ;  /* 0x00440000d01c783b */ /* 0x000e620000004200 */
[C---:B------:R-:W-:Y:S01]  /*bbb0*/  PRMT R12, R2.reuse, 0x7773, RZ ;  /* 0x00007773020c7816 */ /* 0x040fe200000000ff */
[----:B------:R-:W-:Y:S01]  /*bbc0*/  IMAD.MOV.U32 R170, RZ, RZ, R48 ;  /* 0x000000ffffaa7224 */ /* 0x000fe200078e0030 */
[----:B------:R-:W-:Y:S01]  /*bbd0*/  PRMT R7, R2, 0x7772, RZ ;  /* 0x0000777202077816 */ /* 0x000fe200000000ff */
[----:B------:R-:W-:Y:S01]  /*bbe0*/  FFMA.FTZ R2, R84, UR6, -R23 ;  /* 0x0000000654027c23 */ /* 0x000fe20008010817 */
[----:B----4-:R-:W-:Y:S01]  /*bbf0*/  LOP3.LUT R5, R4, 0xff, RZ, 0xc0, !PT ;  /* 0x000000ff04057812 */ /* 0x010fe200078ec0ff */
[----:B------:R-:W-:Y:S01]  /*bc00*/  IMAD.MOV.U32 R127, RZ, RZ, R209 ;  /* 0x000000ffff7f7224 */ /* 0x000fe200078e00d1 */
[C---:B------:R-:W-:Y:S01]  /*bc10*/  LOP3.LUT R4, R3.reuse, 0xffff, RZ, 0xc0, !PT ;  /* 0x0000ffff03047812 */ /* 0x040fe200078ec0ff */
[----:B------:R2:W-:Y:S01]  /*bc20*/  MUFU.EX2 R147, R2 ;  /* 0x0000000200937308 */ /* 0x0005e20000000800 */
[----:B------:R-:W-:Y:S01]  /*bc30*/  LOP3.LUT R6, R3, 0xff, RZ, 0xc0, !PT ;  /* 0x000000ff03067812 */ /* 0x000fe200078ec0ff */
[----:B------:R-:W-:Y:S01]  /*bc40*/  IMAD.MOV.U32 R84, RZ, RZ, R72 ;  /* 0x000000ffff547224 */ /* 0x000fe200078e0048 */
[----:B------:R-:W-:Y:S01]  /*bc50*/  PRMT R13, R5, 0x5410, R13 ;  /* 0x00005410050d7816 */ /* 0x000fe2000000000d */
[----:B------:R-:W-:Y:S01]  /*bc60*/  FFMA.FTZ R5, R87, UR6, -R23 ;  /* 0x0000000657057c23 */ /* 0x000fe20008010817 */
[----:B------:R-:W-:Y:S01]  /*bc70*/  PRMT R12, R7, 0x5410, R12 ;  /* 0x00005410070c7816 */ /* 0x000fe2000000000c */
[----:B------:R-:W-:Y:S01]  /*bc80*/  IMAD.MOV.U32 R87, RZ, RZ, R50 ;  /* 0x000000ffff577224 */ /* 0x000fe200078e0032 */
[----:B------:R-:W-:Y:S01]  /*bc90*/  MOV R156, R14 ;  /* 0x0000000e009c7202 */ /* 0x000fe20000000f00 */
[----:B------:R3:W-:Y:S01]  /*bca0*/  MUFU.EX2 R186, R5 ;  /* 0x0000000500ba7308 */ /* 0x0007e20000000800 */
[----:B------:R-:W-:Y:S01]  /*bcb0*/  SHF.R.U32.HI R7, RZ, 0x18, R3 ;  /* 0x00000018ff077819 */ /* 0x000fe20000011603 */
[----:B------:R-:W-:Y:S01]  /*bcc0*/  VIADD R14, R126, 0xfffffff9 ;  /* 0xfffffff97e0e7836 */ /* 0x000fe20000000000 */
[----:B--2---:R-:W-:Y:S01]  /*bcd0*/  SHF.R.U32.HI R2, RZ, 0x8, R4 ;  /* 0x00000008ff027819 */ /* 0x004fe20000011604 */
[----:B------:R-:W-:-:S03]  /*bce0*/  FFMA.FTZ R4, R86, UR6, -R23 ;  /* 0x0000000656047c23 */ /* 0x000fc60008010817 */
[--C-:B------:R-:W-:Y:S01]  /*bcf0*/  PRMT R6, R6, 0x5410, R2.reuse ;  /* 0x0000541006067816 */ /* 0x100fe20000000002 */
[----:B------:R2:W4:Y:S01]  /*bd00*/  MUFU.EX2 R16, R4 ;  /* 0x0000000400107308 */ /* 0x0005220000000800 */
[----:B------:R-:W-:Y:S02]  /*bd10*/  PRMT R2, R3, 0x7632, R2 ;  /* 0x0000763203027816 */ /* 0x000fe40000000002 */
[----:B------:R-:W-:Y:S01]  /*bd20*/  F2FP.F16.F32.PACK_AB R3, R77, R79 ;  /* 0x0000004f4d03723e */ /* 0x000fe200000000ff */
[----:B---3--:R-:W-:Y:S01]  /*bd30*/  FFMA.FTZ R5, R143, UR6, -R21 ;  /* 0x000000068f057c23 */ /* 0x008fe20008010815 */
[----:B------:R-:W-:-:S03]  /*bd40*/  IMAD.MOV.U32 R143, RZ, RZ, R49 ;  /* 0x000000ffff8f7224 */ /* 0x000fc600078e0031 */
[----:B------:R3:W-:Y:S01]  /*bd50*/  MUFU.EX2 R144, R5 ;  /* 0x0000000500907308 */ /* 0x0007e20000000800 */
[----:B--2---:R-:W-:Y:S02]  /*bd60*/  LOP3.LUT R4, R2, 0xff, RZ, 0xc0, !PT ;  /* 0x000000ff02047812 */ /* 0x004fe400078ec0ff */
[--C-:B------:R-:W-:Y:S02]  /*bd70*/  HSET2.LE.AND R2, R6, R0.reuse, PT ;  /* 0x0000000006027233 */ /* 0x100fe40003803000 */
[----:B------:R-:W-:Y:S02]  /*bd80*/  PRMT R7, R4, 0x5410, R7 ;  /* 0x0000541004077816 */ /* 0x000fe40000000007 */
[----:B------:R-:W-:Y:S02]  /*bd90*/  HSET2.LE.AND R6, R13, R0, PT ;  /* 0x000000000d067233 */ /* 0x000fe40003803000 */
[----:B------:R-:W-:Y:S02]  /*bda0*/  LOP3.LUT R4, R3, R2, RZ, 0xc0, !PT ;  /* 0x0000000203047212 */ /* 0x000fe400078ec0ff */
[----:B------:R-:W-:-:S02]  /*bdb0*/  LOP3.LUT R2, R14, UR19, R231, 0x96, !PT ;  /* 0x000000130e027c12 */ /* 0x000fc4000f8e96e7 */
[----:B------:R-:W-:Y:S01]  /*bdc0*/  LOP3.LUT R3, R12, 0xff00ff, RZ, 0xc0, !PT ;  /* 0x00ff00ff0c037812 */ /* 0x000fe200078ec0ff */
[----:B------:R-:W-:Y:S01]  /*bdd0*/  FFMA.FTZ R12, R142, UR6, -R21 ;  /* 0x000000068e0c7c23 */ /* 0x000fe20008010815 */
[----:B----4-:R-:W-:Y:S01]  /*bde0*/  IMAD.MOV.U32 R142, RZ, RZ, R16 ;  /* 0x000000ffff8e7224 */ /* 0x010fe200078e0010 */
[----:B------:R-:W-:Y:S01]  /*bdf0*/  LOP3.LUT R16, R36, UR11, R15, 0x96, !PT ;  /* 0x0000000b24107c12 */ /* 0x000fe2000f8e960f */
[----:B------:R-:W-:Y:S01]  /*be00*/  IMAD.WIDE.U32 R8, R2, -0x326172a9, RZ ;  /* 0xcd9e8d5702087825 */ /* 0x000fe200078e00ff */
[--C-:B------:R-:W-:Y:S01]  /*be10*/  HSET2.LE.AND R10, R3, R0.reuse, PT ;  /* 0x00000000030a7233 */ /* 0x100fe20003803000 */
[----:B------:R2:W-:Y:S01]  /*be20*/  MUFU.EX2 R146, R12 ;  /* 0x0000000c00927308 */ /* 0x0005e20000000800 */
[----:B------:R-:W-:Y:S02]  /*be30*/  HSET2.LE.AND R2, R7, R0, PT ;  /* 0x0000000007027233 */ /* 0x000fe40003803000 */
[----:B------:R-:W-:Y:S02]  /*be40*/  F2FP.F16.F32.PACK_AB R3, R147, R156 ;  /* 0x0000009c9303723e */ /* 0x000fe400000000ff */
[----:B------:R-:W-:-:S02]  /*be50*/  F2FP.F16.F32.PACK_AB R7, R187, R159 ;  /* 0x0000009fbb07723e */ /* 0x000fc400000000ff */
[----:B------:R-:W-:Y:S02]  /*be60*/  F2FP.F16.F32.PACK_AB R11, R186, R142 ;  /* 0x0000008eba0b723e */ /* 0x000fe400000000ff */
[----:B---3--:R-:W-:Y:S01]  /*be70*/  LOP3.LUT R5, R3, R2, RZ, 0xc0, !PT ;  /* 0x0000000203057212 */ /* 0x008fe200078ec0ff */
[----:B------:R-:W-:Y:S01]  /*be80*/  FFMA.FTZ R3, R85, UR6, -R21 ;  /* 0x0000000655037c23 */ /* 0x000fe20008010815 */
[----:B------:R-:W-:Y:S02]  /*be90*/  LOP3.LUT R6, R7, R6, RZ, 0xc0, !PT ;  /* 0x0000000607067212 */ /* 0x000fe400078ec0ff */
[----:B------:R-:W-:Y:S01]  /*bea0*/  LOP3.LUT R7, R11, R10, RZ, 0xc0, !PT ;  /* 0x0000000a0b077212 */ /* 0x000fe200078ec0ff */
[----:B------:R3:W-:Y:S01]  /*beb0*/  MUFU.EX2 R145, R3 ;  /* 0x0000000300917308 */ /* 0x0007e20000000800 */
[----:B------:R-:W-:Y:S02]  /*bec0*/  LOP3.LUT R2, R228, UR7, R9, 0x96, !PT ;  /* 0x00000007e4027c12 */ /* 0x000fe4000f8e9609 */
[----:B------:R-:W-:Y:S01]  /*bed0*/  LOP3.LUT R10, R8, UR4, R243, 0x96, !PT ;  /* 0x00000004080a7c12 */ /* 0x000fe2000f8e96f3 */
[----:B--2---:R-:W-:Y:S01]  /*bee0*/  FFMA.FTZ R12, R83, UR6, -R21 ;  /* 0x00000006530c7c23 */ /* 0x004fe20008010815 */
[----:B------:R-:W-:Y:S01]  /*bef0*/  LOP3.LUT R13, R222, UR7, R9, 0x96, !PT ;  /* 0x00000007de0d7c12 */ /* 0x000fe2000f8e9609 */
[----:B-1----:R-:W-:Y:S01]  /*bf00*/  HMMA.16816.F32 R48, R4, R28, R148 ;  /* 0x0000001c0430723c */ /* 0x002fe20000001894 */
[----:B------:R-:W-:Y:S01]  /*bf10*/  LOP3.LUT R14, R8, UR4, R227, 0x96, !PT ;  /* 0x00000004080e7c12 */ /* 0x000fe2000f8e96e3 */
[----:B------:R-:W-:Y:S01]  /*bf20*/  IMAD.WIDE.U32 R10, R10, -0x2daee0ad, RZ ;  /* 0xd2511f530a0a7825 */ /* 0x000fe200078e00ff */
[----:B------:R1:W2:Y:S03]  /*bf30*/  MUFU.EX2 R211, R12 ;  /* 0x0000000c00d37308 */ /* 0x0002a60000000800 */
[----:B------:R-:W-:-:S02]  /*bf40*/  IMAD.WIDE.U32 R8, R13, -0x2daee0ad, RZ ;  /* 0xd2511f530d087825 */ /* 0x000fc400078e00ff */
[----:B------:R-:W-:Y:S02]  /*bf50*/  HMMA.16816.F32 R44, R4, R30, R152 ;  /* 0x0000001e042c723c */ /* 0x000fe40000001898 */
[----:B------:R-:W-:Y:S01]  /*bf60*/  IMAD.WIDE.U32 R14, R14, -0x2daee0ad, RZ ;  /* 0xd2511f530e0e7825 */ /* 0x000fe200078e00ff */
[----:B------:R-:W-:-:S03]  /*bf70*/  LOP3.LUT R17, R232, UR23, R9, 0x96, !PT ;  /* 0x00000017e8117c12 */ /* 0x000fc6000f8e9609 */
[----:B---3--:R-:W-:Y:S02]  /*bf80*/  IMAD.WIDE.U32 R2, R2, -0x2daee0ad, RZ ;  /* 0xd2511f5302027825 */ /* 0x008fe400078e00ff */
[C---:B------:R-:W-:Y:S02]  /*bf90*/  HMMA.16816.F32 R52, R4.reuse, R40, R132 ;  /* 0x000000280434723c */ /* 0x040fe40000001884 */
[----:B------:R-:W-:Y:S01]  /*bfa0*/  IMAD.MOV.U32 R135, RZ, RZ, R160 ;  /* 0x000000ffff877224 */ /* 0x000fe200078e00a0 */
[----:B------:R-:W-:Y:S01]  /*bfb0*/  LOP3.LUT R2, R2, UR22, R11, 0x96, !PT ;  /* 0x0000001602027c12 */ /* 0x000fe2000f8e960b */
[----:B------:R-:W-:Y:S01]  /*bfc0*/  IMAD.MOV.U32 R148, RZ, RZ, R143 ;  /* 0x000000ffff947224 */ /* 0x000fe200078e008f */
[----:B-1----:R-:W-:Y:S01]  /*bfd0*/  LOP3.LUT R12, R234, UR23, R3, 0x96, !PT ;  /* 0x00000017ea0c7c12 */ /* 0x002fe2000f8e9603 */
[----:B------:R-:W-:Y:S01]  /*bfe0*/  FFMA.FTZ R3, R96, UR6, -R21 ;  /* 0x0000000660037c23 */ /* 0x000fe20008010815 */
[----:B------:R-:W-:Y:S01]  /*bff0*/  LOP3.LUT R11, R8, UR22, R15, 0x96, !PT ;  /* 0x00000016080b7c12 */ /* 0x000fe2000f8e960f */
[----:B------:R-:W-:Y:S01]  /*c000*/  IMAD.WIDE.U32 R24, R2, -0x326172a9, RZ ;  /* 0xcd9e8d5702187825 */ /* 0x000fe200078e00ff */
[----:B------:R-:W-:Y:S01]  /*c010*/  HMMA.16816.F32 R164, R4, R42, R164 ;  /* 0x0000002a04a4723c */ /* 0x000fe200000018a4 */
[----:B------:R1:W-:Y:S02]  /*c020*/  MUFU.EX2 R85, R3 ;  /* 0x0000000300557308 */ /* 0x0003e40000000800 */
[----:B------:R-:W-:Y:S01]  /*c030*/  FFMA.FTZ R8, R97, UR6, -R21 ;  /* 0x0000000661087c23 */ /* 0x000fe20008010815 */
[----:B------:R-:W-:-:S04]  /*c040*/  IMAD.WIDE.U32 R12, R12, -0x326172a9, RZ ;  /* 0xcd9e8d570c0c7825 */ /* 0x000fc800078e00ff */
[----:B------:R-:W-:Y:S01]  /*c050*/  FFMA.FTZ R4, R88, UR6, -R21 ;  /* 0x0000000658047c23 */ /* 0x000fe20008010815 */
[----:B------:R-:W-:Y:S01]  /*c060*/  MOV R97, R162 ;  /* 0x000000a200617202 */ /* 0x000fe20000000f00 */
[----:B------:R-:W-:Y:S01]  /*c070*/  IMAD.WIDE.U32 R18, R11, -0x326172a9, RZ ;  /* 0xcd9e8d570b127825 */ /* 0x000fe200078e00ff */
[----:B------:R-:W-:Y:S01]  /*c080*/  LOP3.LUT R9, R242, UR9, R13, 0x96, !PT ;  /* 0x00000009f2097c12 */ /* 0x000fe2000f8e960d */
[----:B------:R3:W-:Y:S01]  /*c090*/  MUFU.EX2 R153, R8 ;  /* 0x0000000800997308 */ /* 0x0007e20000000800 */
[----:B------:R-:W-:Y:S01]  /*c0a0*/  LOP3.LUT R13, R12, UR8, R25, 0x96, !PT ;  /* 0x000000080c0d7c12 */ /* 0x000fe2000f8e9619 */
[----:B------:R-:W-:Y:S02]  /*c0b0*/  IMAD.MOV.U32 R96, RZ, RZ, R170 ;  /* 0x000000ffff607224 */ /* 0x000fe400078e00aa */
[----:B------:R-:W-:Y:S02]  /*c0c0*/  IMAD.MOV.U32 R151, RZ, RZ, R87 ;  /* 0x000000ffff977224 */ /* 0x000fe400078e0057 */
[----:B------:R-:W-:-:S02]  /*c0d0*/  IMAD.WIDE.U32 R32, R13, -0x2daee0ad, RZ ;  /* 0xd2511f530d207825 */ /* 0x000fc400078e00ff */
[----:B------:R4:W-:Y:S02]  /*c0e0*/  MUFU.EX2 R150, R4 ;  /* 0x0000000400967308 */ /* 0x0009e40000000800 */
[----:B-1----:R-:W-:-:S04]  /*c0f0*/  IMAD.WIDE.U32 R2, R16, -0x2daee0ad, RZ ;  /* 0xd2511f5310027825 */ /* 0x002fc800078e00ff */
[----:B------:R-:W-:Y:S01]  /*c100*/  IMAD.MOV.U32 R6, RZ, RZ, R2 ;  /* 0x000000ffff067224 */ /* 0x000fe200078e0002 */
[C---:B------:R-:W-:Y:S01]  /*c110*/  PRMT R12, R2.reuse, 0x7771, RZ ;  /* 0x00007771020c7816 */ /* 0x040fe200000000ff */
[----:B------:R-:W-:Y:S01]  /*c120*/  IMAD.WIDE.U32 R16, R17, -0x326172a9, RZ ;  /* 0xcd9e8d5711107825 */ /* 0x000fe200078e00ff */
[C---:B------:R-:W-:Y:S02]  /*c130*/  PRMT R7, R2.reuse, 0x7773, RZ ;  /* 0x0000777302077816 */ /* 0x040fe400000000ff */
[----:B------:R-:W-:Y:S01]  /*c140*/  PRMT R5, R2, 0x7772, RZ ;  /* 0x0000777202057816 */ /* 0x000fe200000000ff */
[--C-:B------:R-:W-:Y:S01]  /*c150*/  FFMA.FTZ R2, R214, UR6, -R20.reuse ;  /* 0x00000006d6027c23 */ /* 0x100fe20008010814 */
[----:B------:R-:W-:Y:S01]  /*c160*/  LOP3.LUT R3, R38, UR15, R3, 0x96, !PT ;  /* 0x0000000f26037c12 */ /* 0x000fe2000f8e9603 */
[----:B---3--:R-:W-:Y:S01]  /*c170*/  IMAD.WIDE.U32 R8, R9, -0x2daee0ad, RZ ;  /* 0xd2511f5309087825 */ /* 0x008fe200078e00ff */
[----:B------:R-:W-:Y:S01]  /*c180*/  PRMT R7, R5, 0x5410, R7 ;  /* 0x0000541005077816 */ /* 0x000fe20000000007 */
[----:B------:R1:W-:Y:S02]  /*c190*/  MUFU.EX2 R132, R2 ;  /* 0x0000000200847308 */ /* 0x0003e40000000800 */
[--C-:B------:R-:W-:Y:S01]  /*c1a0*/  FFMA.FTZ R5, R91, UR6, -R20.reuse ;  /* 0x000000065b057c23 */ /* 0x100fe20008010814 */
[----:B----4-:R-:W-:Y:S01]  /*c1b0*/  LOP3.LUT R4, R6, 0xff, RZ, 0xc0, !PT ;  /* 0x000000ff06047812 */ /* 0x010fe200078ec0ff */
[----:B------:R-:W-:Y:S01]  /*c1c0*/  FFMA.FTZ R6, R215, UR6, -R20 ;  /* 0x00000006d7067c23 */ /* 0x000fe20008010814 */
[----:B------:R-:W-:Y:S01]  /*c1d0*/  LOP3.LUT R15, R16, UR8, R19, 0x96, !PT ;  /* 0x00000008100f7c12 */ /* 0x000fe2000f8e9613 */
[----:B------:R-:W-:Y:S01]  /*c1e0*/  IMAD.MOV.U32 R215, RZ, RZ, R39 ;  /* 0x000000ffffd77224 */ /* 0x000fe200078e0027 */
[----:B------:R-:W-:Y:S01]  /*c1f0*/  LOP3.LUT R19, R8, UR20, R33, 0x96, !PT ;  /* 0x0000001408137c12 */ /* 0x000fe2000f8e9621 */
[----:B------:R-:W-:Y:S01]  /*c200*/  IMAD.MOV.U32 R214, RZ, RZ, R157 ;  /* 0x000000ffffd67224 */ /* 0x000fe200078e009d */
[----:B------:R3:W-:Y:S01]  /*c210*/  MUFU.EX2 R209, R5 ;  /* 0x0000000500d17308 */ /* 0x0007e20000000800 */
[----:B------:R-:W-:Y:S01]  /*c220*/  PRMT R8, R4, 0x5410, R12 ;  /* 0x0000541004087816 */ /* 0x000fe2000000000c */
[----:B------:R-:W-:Y:S01]  /*c230*/  IMAD.WIDE.U32 R26, R15, -0x2daee0ad, RZ ;  /* 0xd2511f530f1a7825 */ /* 0x000fe200078e00ff */
[----:B------:R-:W-:-:S02]  /*c240*/  LOP3.LUT R4, R3, 0xff, RZ, 0xc0, !PT ;  /* 0x000000ff03047812 */ /* 0x000fc400078ec0ff */
[----:B------:R-:W-:Y:S01]  /*c250*/  LOP3.LUT R11, R226, UR9, R17, 0x96, !PT ;  /* 0x00000009e20b7c12 */ /* 0x000fe2000f8e9611 */
[----:B------:R-:W-:Y:S01]  /*c260*/  IMAD.MOV.U32 R91, RZ, RZ, R75 ;  /* 0x000000ffff5b7224 */ /* 0x000fe200078e004b */
[----:B------:R-:W-:Y:S01]  /*c270*/  LOP3.LUT R17, R10, UR21, R9, 0x96, !PT ;  /* 0x000000150a117c12 */ /* 0x000fe2000f8e9609 */
[----:B------:R4:W-:Y:S01]  /*c280*/  MUFU.EX2 R133, R6 ;  /* 0x0000000600857308 */ /* 0x0009e20000000800 */
[----:B-1----:R-:W-:Y:S01]  /*c290*/  FFMA.FTZ R2, R92, UR6, -R20 ;  /* 0x000000065c027c23 */ /* 0x002fe20008010814 */
[----:B------:R-:W-:-:S04]  /*c2a0*/  IMAD.WIDE.U32 R10, R11, -0x2daee0ad, RZ ;  /* 0xd2511f530b0a7825 */ /* 0x000fc800078e00ff */
[----:B------:R-:W-:Y:S01]  /*c2b0*/  IMAD.MOV.U32 R92, RZ, RZ, R76 ;  /* 0x000000ffff5c7224 */ /* 0x000fe200078e004c */
[----:B------:R-:W-:Y:S01]  /*c2c0*/  LOP3.LUT R16, R14, UR21, R11, 0x96, !PT ;  /* 0x000000150e107c12 */ /* 0x000fe2000f8e960b */
[----:B------:R1:W2:Y:S01]  /*c2d0*/  MUFU.EX2 R134, R2 ;  /* 0x0000000200867308 */ /* 0x0002a20000000800 */
[----:B---3--:R-:W-:Y:S02]  /*c2e0*/  SHF.R.U32.HI R5, RZ, 0x18, R3 ;  /* 0x00000018ff057819 */ /* 0x008fe40000011603 */
[----:B------:R-:W-:Y:S01]  /*c2f0*/  LOP3.LUT R11, R10, UR20, R27, 0x96, !PT ;  /* 0x000000140a0b7c12 */ /* 0x000fe2000f8e961b */
[----:B----4-:R-:W-:Y:S01]  /*c300*/  FFMA.FTZ R6, R95, UR6, -R21 ;  /* 0x000000065f067c23 */ /* 0x010fe20008010815 */
[----:B------:R-:W-:-:S03]  /*c310*/  IMAD.MOV.U32 R95, RZ, RZ, R78 ;  /* 0x000000ffff5f7224 */ /* 0x000fc600078e004e */
[----:B------:R3:W-:Y:S01]  /*c320*/  MUFU.EX2 R163, R6 ;  /* 0x0000000600a37308 */ /* 0x0007e20000000800 */
[----:B-1----:R-:W-:-:S04]  /*c330*/  LOP3.LUT R2, R3, 0xffff, RZ, 0xc0, !PT ;  /* 0x0000ffff03027812 */ /* 0x002fc800078ec0ff */
[----:B------:R-:W-:-:S04]  /*c340*/  SHF.R.U32.HI R2, RZ, 0x8, R2 ;  /* 0x00000008ff027819 */ /* 0x000fc80000011602 */
[--C-:B------:R-:W-:Y:S02]  /*c350*/  PRMT R9, R4, 0x5410, R2.reuse ;  /* 0x0000541004097816 */ /* 0x100fe40000000002 */
[----:B------:R-:W-:Y:S01]  /*c360*/  PRMT R2, R3, 0x7632, R2 ;  /* 0x0000763203027816 */ /* 0x000fe20000000002 */
[--C-:B------:R-:W-:Y:S01]  /*c370*/  FFMA.FTZ R3, R89, UR6, -R21.reuse ;  /* 0x0000000659037c23 */ /* 0x100fe20008010815 */
[----:B------:R-:W-:Y:S01]  /*c380*/  LOP3.LUT R4, R7, 0xff00ff, RZ, 0xc0, !PT ;  /* 0x00ff00ff07047812 */ /* 0x000fe200078ec0ff */
[----:B---3--:R-:W-:Y:S01]  /*c390*/  FFMA.FTZ R6, R94, UR6, -R21 ;  /* 0x000000065e067c23 */ /* 0x008fe20008010815 */
[----:B------:R-:W-:Y:S01]  /*c3a0*/  LOP3.LUT R2, R2, 0xff, RZ, 0xc0, !PT ;  /* 0x000000ff02027812 */ /* 0x000fe200078ec0ff */
[----:B------:R1:W-:Y:S03]  /*c3b0*/  MUFU.EX2 R171, R3 ;  /* 0x0000000300ab7308 */ /* 0x0003e60000000800 */
[----:B------:R-:W-:-:S02]  /*c3c0*/  PRMT R7, R2, 0x5410, R5 ;  /* 0x0000541002077816 */ /* 0x000fc40000000005 */
[----:B------:R-:W-:Y:S02]  /*c3d0*/  HSET2.LE.AND R2, R4, R0, PT ;  /* 0x0000000004027233 */ /* 0x000fe40003803000 */
[----:B--2---:R-:W-:Y:S01]  /*c3e0*/  F2FP.F16.F32.PACK_AB R5, R211, R145 ;  /* 0x00000091d305723e */ /* 0x004fe200000000ff */
[----:B------:R2:W-:Y:S01]  /*c3f0*/  MUFU.EX2 R86, R6 ;  /* 0x0000000600567308 */ /* 0x0005e20000000800 */
[----:B------:R-:W-:-:S04]  /*c400*/  F2FP.F16.F32.PACK_AB R4, R209, R134 ;  /* 0x00000086d104723e */ /* 0x000fc800000000ff */
[----:B------:R-:W-:Y:S02]  /*c410*/  LOP3.LUT R15, R4, R2, RZ, 0xc0, !PT ;  /* 0x00000002040f7212 */ /* 0x000fe400078ec0ff */
[--C-:B------:R-:W-:Y:S01]  /*c420*/  HSET2.LE.AND R2, R7, R0.reuse, PT ;  /* 0x0000000007027233 */ /* 0x100fe20003803000 */
[----:B------:R-:W-:Y:S01]  /*c430*/  FFMA.FTZ R7, R104, UR6, -R20 ;  /* 0x0000000668077c23 */ /* 0x000fe20008010814 */
[--C-:B-1----:R-:W-:Y:S02]  /*c440*/  HSET2.LE.AND R3, R8, R0.reuse, PT ;  /* 0x0000000008037233 */ /* 0x102fe40003803000 */
[----:B------:R-:W-:Y:S01]  /*c450*/  F2FP.F16.F32.PACK_AB R4, R133, R132 ;  /* 0x000000848504723e */ /* 0x000fe200000000ff */
[----:B------:R-:W-:Y:S02]  /*c460*/  MUFU.EX2 R154, R7 ;  /* 0x00000007009a7308 */ /* 0x000fe40000000800 */
[----:B------:R-:W-:Y:S02]  /*c470*/  LOP3.LUT R14, R5, R3, RZ, 0xc0, !PT ;  /* 0x00000003050e7212 */ /* 0x000fe400078ec0ff */
[----:B------:R-:W-:Y:S01]  /*c480*/  HSET2.LE.AND R3, R9, R0, PT ;  /* 0x0000000009037233 */ /* 0x000fe20003803000 */
[----:B--2---:R-:W-:Y:S01]  /*c490*/  FFMA.FTZ R6, R90, UR6, -R21 ;  /* 0x000000065a067c23 */ /* 0x004fe20008010815 */
[----:B------:R-:W-:-:S02]  /*c4a0*/  F2FP.F16.F32.PACK_AB R5, R146, R144 ;  /* 0x000000909205723e */ /* 0x000fc400000000ff */
[----:B------:R-:W-:Y:S01]  /*c4b0*/  LOP3.LUT R13, R4, R2, RZ, 0xc0, !PT ;  /* 0x00000002040d7212 */ /* 0x000fe200078ec0ff */
[----:B------:R1:W-:Y:S01]  /*c4c0*/  MUFU.EX2 R88, R6 ;  /* 0x0000000600587308 */ /* 0x0003e20000000800 */
[----:B------:R-:W-:Y:S01]  /*c4d0*/  LOP3.LUT R12, R5, R3, RZ, 0xc0, !PT ;  /* 0x00000003050c7212 */ /* 0x000fe200078ec0ff */
[----:B------:R-:W-:-:S04]  /*c4e0*/  IMAD.WIDE.U32 R4, R17, -0x326172a9, RZ ;  /* 0xcd9e8d5711047825 */ /* 0x000fc800078e00ff */
[----:B------:R-:W-:Y:S01]  /*c4f0*/  IMAD.WIDE.U32 R2, R19, -0x326172a9, RZ ;  /* 0xcd9e8d5713027825 */ /* 0x000fe200078e00ff */
[----:B------:R-:W-:Y:S01]  /*c500*/  LOP3.LUT R10, R24, UR11, R5, 0x96, !PT ;  /* 0x0000000b180a7c12 */ /* 0x000fe2000f8e9605 */
[C---:B------:R-:W-:Y:S02]  /*c510*/  HMMA.16816.F32 R56, R12.reuse, R28, R56 ;  /* 0x0000001c0c38723c */ /* 0x040fe40000001838 */
[----:B------:R-:W-:Y:S01]  /*c520*/  IMAD.MOV.U32 R19, RZ, RZ, R2 ;  /* 0x000000ffff137224 */ /* 0x000fe200078e0002 */
[C---:B------:R-:W-:Y:S02]  /*c530*/  PRMT R25, R2.reuse, 0x7771, RZ ;  /* 0x0000777102197816 */ /* 0x040fe400000000ff */
[C---:B------:R-:W-:Y:S02]  /*c540*/  PRMT R9, R2.reuse, 0x7773, RZ ;  /* 0x0000777302097816 */ /* 0x040fe400000000ff */
[----:B------:R-:W-:Y:S01]  /*c550*/  PRMT R8, R2, 0x7772, RZ ;  /* 0x0000777202087816 */ /* 0x000fe200000000ff */
[----:B------:R-:W-:Y:S01]  /*c560*/  HMMA.16816.F32 R68, R12, R30, R68 ;  /* 0x0000001e0c44723c */ /* 0x000fe20000001844 */
[----:B-1----:R-:W-:Y:S01]  /*c570*/  LOP3.LUT R6, R4, UR5, R3, 0x96, !PT ;  /* 0x0000000504067c12 */ /* 0x002fe2000f8e9603 */
[----:B------:R-:W-:Y:S01]  /*c580*/  FFMA.FTZ R3, R99, UR6, -R20 ;  /* 0x0000000663037c23 */ /* 0x000fe20008010814 */
[----:B------:R-:W-:Y:S01]  /*c590*/  IMAD.WIDE.U32 R4, R16, -0x326172a9, RZ ;  /* 0xcd9e8d5710047825 */ /* 0x000fe200078e00ff */
[----:B------:R-:W-:-:S02]  /*c5a0*/  PRMT R28, R8, 0x5410, R9 ;  /* 0x00005410081c7816 */ /* 0x000fc40000000009 */
[----:B------:R1:W-:Y:S01]  /*c5b0*/  MUFU.EX2 R136, R3 ;  /* 0x0000000300887308 */ /* 0x0003e20000000800 */
[----:B------:R-:W-:Y:S01]  /*c5c0*/  IMAD.MOV.U32 R99, RZ, RZ, R79 ;  /* 0x000000ffff637224 */ /* 0x000fe200078e004f */
[----:B------:R-:W-:Y:S01]  /*c5d0*/  LOP3.LUT R18, R18, UR11, R5, 0x96, !PT ;  /* 0x0000000b12127c12 */ /* 0x000fe2000f8e9605 */
[C---:B------:R-:W-:Y:S08]  /*c5e0*/  HMMA.16816.F32 R64, R12.reuse, R40, R64 ;  /* 0x000000280c40723c */ /* 0x040ff00000001840 */
[----:B------:R-:W-:Y:S01]  /*c5f0*/  HMMA.16816.F32 R60, R12, R42, R60 ;  /* 0x0000002a0c3c723c */ /* 0x000fe2000000183c */
[----:B------:R-:W-:Y:S01]  /*c600*/  FFMA.FTZ R12, R120, UR6, -R23 ;  /* 0x00000006780c7c23 */ /* 0x000fe20008010817 */
[----:B------:R-:W-:-:S02]  /*c610*/  IMAD.MOV.U32 R120, RZ, RZ, R95 ;  /* 0x000000ffff787224 */ /* 0x000fc400078e005f */
[----:B------:R-:W-:Y:S01]  /*c620*/  IMAD.MOV.U32 R95, RZ, RZ, R92 ;  /* 0x000000ffff5f7224 */ /* 0x000fe200078e005c */
[----:B------:R-:W-:Y:S01]  /*c630*/  MUFU.EX2 R83, R12 ;  /* 0x0000000c00537308 */ /* 0x000fe20000000800 */
[----:B-1----:R-:W-:-:S04]  /*c640*/  IMAD.WIDE.U32 R2, R11, -0x326172a9, RZ ;  /* 0xcd9e8d570b027825 */ /* 0x002fc800078e00ff */
[----:B------:R-:W-:Y:S01]  /*c650*/  IMAD.MOV.U32 R11, RZ, RZ, R2 ;  /* 0x000000ffff0b7224 */ /* 0x000fe200078e0002 */
[----:B------:R-:W-:Y:S01]  /*c660*/  LOP3.LUT R16, R4, UR5, R3, 0x96, !PT ;  /* 0x0000000504107c12 */ /* 0x000fe2000f8e9603 */
[----:B------:R-:W-:Y:S01]  /*c670*/  FFMA.FTZ R3, R93, UR6, -R20 ;  /* 0x000000065d037c23 */ /* 0x000fe20008010814 */
[C---:B------:R-:W-:Y:S01]  /*c680*/  PRMT R24, R2.reuse, 0x7771, RZ ;  /* 0x0000777102187816 */ /* 0x040fe200000000ff */
[--C-:B------:R-:W-:Y:S01]  /*c690*/  FFMA.FTZ R4, R221, UR6, -R22.reuse ;  /* 0x00000006dd047c23 */ /* 0x100fe20008010816 */
[C---:B------:R-:W-:Y:S01]  /*c6a0*/  PRMT R7, R2.reuse, 0x7773, RZ ;  /* 0x0000777302077816 */ /* 0x040fe200000000ff */
[----:B------:R1:W-:Y:S01]  /*c6b0*/  MUFU.EX2 R168, R3 ;  /* 0x0000000300a87308 */ /* 0x0003e20000000800 */
[----:B------:R-:W-:Y:S01]  /*c6c0*/  PRMT R5, R2, 0x7772, RZ ;  /* 0x0000777202057816 */ /* 0x000fe200000000ff */
[----:B------:R-:W-:Y:S02]  /*c6d0*/  IMAD.MOV.U32 R221, RZ, RZ, R135 ;  /* 0x000000ffffdd7224 */ /* 0x000fe400078e0087 */
[----:B------:R-:W-:Y:S01]  /*c6e0*/  IMAD.MOV.U32 R135, RZ, RZ, R77 ;  /* 0x000000ffff877224 */ /* 0x000fe200078e004d */
[----:B------:R-:W-:Y:S01]  /*c6f0*/  PRMT R37, R5, 0x5410, R7 ;  /* 0x0000541005257816 */ /* 0x000fe20000000007 */
[----:B------:R-:W-:Y:S01]  /*c700*/  FFMA.FTZ R5, R101, UR6, -R22 ;  /* 0x0000000665057c23 */ /* 0x000fe20008010816 */
[----:B------:R-:W-:Y:S01]  /*c710*/  IMAD.MOV.U32 R93, RZ, RZ, R97 ;  /* 0x000000ffff5d7224 */ /* 0x000fe200078e0061 */
[----:B------:R2:W-:Y:S01]  /*c720*/  MUFU.EX2 R90, R4 ;  /* 0x00000004005a7308 */ /* 0x0005e20000000800 */
[----:B------:R-:W-:-:S02]  /*c730*/  IMAD.MOV.U32 R97, RZ, RZ, R246 ;  /* 0x000000ffff617224 */ /* 0x000fc400078e00f6 */
[----:B------:R-:W-:Y:S02]  /*c740*/  IMAD.MOV.U32 R101, RZ, RZ, R93 ;  /* 0x000000ffff657224 */ /* 0x000fe400078e005d */
[----:B------:R-:W-:-:S03]  /*c750*/  IMAD.MOV.U32 R93, RZ, RZ, R215 ;  /* 0x000000ffff5d7224 */ /* 0x000fc600078e00d7 */
[----:B------:R3:W-:Y:S01]  /*c760*/  MUFU.EX2 R161, R5 ;  /* 0x0000000500a17308 */ /* 0x0007e20000000800 */
[----:B-1----:R-:W-:-:S04]  /*c770*/  IMAD.WIDE.U32 R2, R10, -0x2daee0ad, RZ ;  /* 0xd2511f530a027825 */ /* 0x002fc800078e00ff */
[----:B------:R-:W-:Y:S01]  /*c780*/  IMAD.MOV.U32 R35, RZ, RZ, R2 ;  /* 0x000000ffff237224 */ /* 0x000fe200078e0002 */
[----:B------:R-:W-:Y:S01]  /*c790*/  LOP3.LUT R17, R32, UR15, R3, 0x96, !PT ;  /* 0x0000000f20117c12 */ /* 0x000fe2000f8e9603 */
[----:B------:R-:W-:Y:S01]  /*c7a0*/  FFMA.FTZ R3, R105, UR6, -R22 ;  /* 0x0000000669037c23 */ /* 0x000fe20008010816 */
[C---:B------:R-:W-:Y:S01]  /*c7b0*/  PRMT R36, R2.reuse, 0x7771, RZ ;  /* 0x0000777102247816 */ /* 0x040fe200000000ff */
[----:B------:R-:W-:Y:S01]  /*c7c0*/  IMAD.MOV.U32 R105, RZ, RZ, R96 ;  /* 0x000000ffff697224 */ /* 0x000fe200078e0060 */
[C---:B------:R-:W-:Y:S01]  /*c7d0*/  PRMT R8, R2.reuse, 0x7773, RZ ;  /* 0x0000777302087816 */ /* 0x040fe200000000ff */
[----:B------:R1:W-:Y:S01]  /*c7e0*/  MUFU.EX2 R155, R3 ;  /* 0x00000003009b7308 */ /* 0x0003e20000000800 */
[----:B------:R-:W-:Y:S01]  /*c7f0*/  PRMT R7, R2, 0x7772, RZ ;  /* 0x0000777202077816 */ /* 0x000fe200000000ff */
[----:B------:R-:W-:Y:S01]  /*c800*/  IMAD.MOV.U32 R96, RZ, RZ, R245 ;  /* 0x000000ffff607224 */ /* 0x000fe200078e00f5 */
[----:B------:R-:W-:Y:S02]  /*c810*/  LOP3.LUT R2, R19, 0xff, RZ, 0xc0, !PT ;  /* 0x000000ff13027812 */ /* 0x000fe400078ec0ff */
[----:B--2---:R-:W-:-:S02]  /*c820*/  LOP3.LUT R4, R11, 0xff, RZ, 0xc0, !PT ;  /* 0x000000ff0b047812 */ /* 0x004fc400078ec0ff */
[----:B------:R-:W-:Y:S02]  /*c830*/  PRMT R19, R2, 0x5410, R25 ;  /* 0x0000541002137816 */ /* 0x000fe40000000019 */
[----:B------:R-:W-:Y:S02]  /*c840*/  PRMT R33, R4, 0x5410, R24 ;  /* 0x0000541004217816 */ /* 0x000fe40000000018 */
[C---:B------:R-:W-:Y:S02]  /*c850*/  PRMT R4, R6.reuse, 0x7632, R4 ;  /* 0x0000763206047816 */ /* 0x040fe40000000004 */
[----:B---3--:R-:W-:Y:S02]  /*c860*/  LOP3.LUT R5, R6, 0xff, RZ, 0xc0, !PT ;  /* 0x000000ff06057812 */ /* 0x008fe400078ec0ff */
[----:B------:R-:W-:Y:S01]  /*c870*/  PRMT R72, R7, 0x5410, R8 ;  /* 0x0000541007487816 */ /* 0x000fe20000000008 */
[----:B-1----:R-:W-:Y:S01]  /*c880*/  FFMA.FTZ R3, R100, UR6, -R22 ;  /* 0x0000000664037c23 */ /* 0x002fe20008010816 */
[----:B------:R-:W-:Y:S01]  /*c890*/  LOP3.LUT R7, R28, 0xff00ff, RZ, 0xc0, !PT ;  /* 0x00ff00ff1c077812 */ /* 0x000fe200078ec0ff */
[----:B------:R-:W-:Y:S01]  /*c8a0*/  IMAD.MOV.U32 R100, RZ, RZ, R244 ;  /* 0x000000ffff647224 */ /* 0x000fe200078e00f4 */
[----:B------:R-:W1:Y:S01]  /*c8b0*/  LDSM.16.MT88.4 R28, [R210+0x4800] ;  /* 0x00480000d21c783b */ /* 0x000e620000004200 */
[----:B------:R2:W3:Y:S02]  /*c8c0*/  MUFU.EX2 R169, R3 ;  /* 0x0000000300a97308 */ /* 0x0004e40000000800 */
[----:B------:R-:W-:Y:S01]  /*c8d0*/  HSET2.LE.AND R8, R7, R0, PT ;  /* 0x0000000007087233 */ /* 0x000fe20003803000 */
[----:B--2---:R-:W-:Y:S01]  /*c8e0*/  IMAD.WIDE.U32 R2, R18, -0x2daee0ad, RZ ;  /* 0xd2511f5312027825 */ /* 0x004fe200078e00ff */
[----:B---3--:R-:W-:-:S03]  /*c8f0*/  F2FP.F16.F32.PACK_AB R7, R161, R169 ;  /* 0x000000a9a107723e */ /* 0x008fc600000000ff */
[----:B------:R-:W-:Y:S01]  /*c900*/  IMAD.MOV.U32 R32, RZ, RZ, R2 ;  /* 0x000000ffff207224 */ /* 0x000fe200078e0002 */
[----:B------:R-:W-:Y:S01]  /*c910*/  LOP3.LUT R18, R26, UR15, R3, 0x96, !PT ;  /* 0x0000000f1a127c12 */ /* 0x000fe2000f8e9603 */
[----:B------:R-:W-:Y:S01]  /*c920*/  FFMA.FTZ R3, R248, UR6, -R23 ;  /* 0x00000006f8037c23 */ /* 0x000fe20008010817 */
[C---:B------:R-:W-:Y:S01]  /*c930*/  PRMT R34, R2.reuse, 0x7771, RZ ;  /* 0x0000777102227816 */ /* 0x040fe200000000ff */
[----:B------:R-:W2:Y:S01]  /*c940*/  LDSM.16.MT88.4 R24, [R208+0x4800] ;  /* 0x00480000d018783b */ /* 0x000ea20000004200 */
[C---:B------:R-:W-:Y:S01]  /*c950*/  PRMT R11, R2.reuse, 0x7773, RZ ;  /* 0x00007773020b7816 */ /* 0x040fe200000000ff */
[----:B------:R3:W-:Y:S01]  /*c960*/  MUFU.EX2 R152, R3 ;  /* 0x0000000300987308 */ /* 0x0007e20000000800 */
[----:B------:R-:W-:Y:S02]  /*c970*/  PRMT R10, R2, 0x7772, RZ ;  /* 0x00007772020a7816 */ /* 0x000fe400000000ff */
[----:B------:R-:W-:Y:S02]  /*c980*/  LOP3.LUT R2, R6, 0xffff, RZ, 0xc0, !PT ;  /* 0x0000ffff06027812 */ /* 0x000fe400078ec0ff */
[----:B------:R-:W-:-:S02]  /*c990*/  SHF.R.U32.HI R6, RZ, 0x18, R6 ;  /* 0x00000018ff067819 */ /* 0x000fc40000011606 */
[----:B------:R-:W-:Y:S02]  /*c9a0*/  SHF.R.U32.HI R2, RZ, 0x8, R2 ;  /* 0x00000008ff027819 */ /* 0x000fe40000011602 */
[----:B------:R-:W-:Y:S01]  /*c9b0*/  PRMT R73, R10, 0x5410, R11 ;  /* 0x000054100a497816 */ /* 0x000fe2000000000b */
[----:B------:R-:W-:Y:S01]  /*c9c0*/  FFMA.FTZ R10, R117, UR6, -R22 ;  /* 0x00000006750a7c23 */ /* 0x000fe20008010816 */
[----:B------:R-:W-:Y:S01]  /*c9d0*/  PRMT R2, R5, 0x5410, R2 ;  /* 0x0000541005027816 */ /* 0x000fe20000000002 */
[----:B------:R-:W-:Y:S01]  /*c9e0*/  FFMA.FTZ R5, R98, UR6, -R20 ;  /* 0x0000000662057c23 */ /* 0x000fe20008010814 */
[----:B------:R-:W-:Y:S01]  /*c9f0*/  LOP3.LUT R11, R16, 0xff, RZ, 0xc0, !PT ;  /* 0x000000ff100b7812 */ /* 0x000fe200078ec0ff */
[----:B------:R-:W-:Y:S02]  /*ca00*/  IMAD.MOV.U32 R117, RZ, RZ, R99 ;  /* 0x000000ffff757224 */ /* 0x000fe400078e0063 */
[----:B------:R-:W-:Y:S01]  /*ca10*/  HSET2.LE.AND R2, R2, R0, PT ;  /* 0x0000000002027233 */ /* 0x000fe20003803000 */
[----:B---3--:R-:W-:Y:S01]  /*ca20*/  FFMA.FTZ R3, R103, UR6, -R23 ;  /* 0x0000000667037c23 */ /* 0x008fe20008010817 */
[----:B------:R3:W-:Y:S08]  /*ca30*/  MUFU.EX2 R160, R5 ;  /* 0x0000000500a07308 */ /* 0x0007f00000000800 */
[----:B------:R4:W1:Y:S01]  /*ca40*/  MUFU.EX2 R149, R3 ;  /* 0x0000000300957308 */ /* 0x0008620000000800 */
[----:B---3--:R-:W-:Y:S01]  /*ca50*/  FFMA.FTZ R5, R118, UR6, -R22 ;  /* 0x0000000676057c23 */ /* 0x008fe20008010816 */
[----:B------:R-:W-:-:S06]  /*ca60*/  IMAD.MOV.U32 R118, RZ, RZ, R91 ;  /* 0x000000ffff767224 */ /* 0x000fcc00078e005b */
[----:B------:R-:W-:Y:S01]  /*ca70*/  MUFU.EX2 R143, R5 ;  /* 0x00000005008f7308 */ /* 0x000fe20000000800 */
[----:B----4-:R-:W-:Y:S01]  /*ca80*/  LOP3.LUT R3, R4, 0xff, RZ, 0xc0, !PT ;  /* 0x000000ff04037812 */ /* 0x010fe200078ec0ff */
[----:B------:R-:W-:Y:S01]  /*ca90*/  FFMA.FTZ R4, R107, UR6, -R23 ;  /* 0x000000066b047c23 */ /* 0x000fe20008010817 */
[----:B------:R-:W-:Y:S02]  /*caa0*/  IMAD.MOV.U32 R107, RZ, RZ, R85 ;  /* 0x000000ffff6b7224 */ /* 0x000fe400078e0055 */
[----:B------:R-:W-:Y:S01]  /*cab0*/  PRMT R9, R3, 0x5410, R6 ;  /* 0x0000541003097816 */ /* 0x000fe20000000006 */
[----:B------:R-:W-:Y:S02]  /*cac0*/  FFMA.FTZ R3, R106, UR6, -R23 ;  /* 0x000000066a037c23 */ /* 0x000fe40008010817 */
[----:B------:R-:W-:Y:S01]  /*cad0*/  MUFU.EX2 R170, R4 ;  /* 0x0000000400aa7308 */ /* 0x000fe20000000800 */
[----:B------:R-:W-:Y:S01]  /*cae0*/  HSET2.LE.AND R6, R19, R0, PT ;  /* 0x0000000013067233 */ /* 0x000fe20003803000 */
[----:B------:R-:W-:-:S04]  /*caf0*/  IMAD.MOV.U32 R85, RZ, RZ, R81 ;  /* 0x000000ffff557224 */ /* 0x000fc800078e0051 */
[----:B------:R-:W-:Y:S02]  /*cb00*/  LOP3.LUT R6, R7, R6, RZ, 0xc0, !PT ;  /* 0x0000000607067212 */ /* 0x000fe400078ec0ff */
[----:B------:R3:W4:Y:S08]  /*cb10*/  MUFU.EX2 R162, R3 ;  /* 0x0000000300a27308 */ /* 0x0007300000000800 */
[----:B------:R2:W-:Y:S01]  /*cb20*/  MUFU.EX2 R81, R10 ;  /* 0x0000000a00517308 */ /* 0x0005e20000000800 */
[----:B---3--:R-:W-:-:S04]  /*cb30*/  F2FP.F16.F32.PACK_AB R3, R155, R90 ;  /* 0x0000005a9b03723e */ /* 0x008fc800000000ff */
[----:B------:R-:W-:Y:S02]  /*cb40*/  LOP3.LUT R4, R3, R2, RZ, 0xc0, !PT ;  /* 0x0000000203047212 */ /* 0x000fe400078ec0ff */
[----:B------:R-:W-:Y:S02]  /*cb50*/  HSET2.LE.AND R2, R9, R0, PT ;  /* 0x0000000009027233 */ /* 0x000fe40003803000 */
[----:B-1----:R-:W-:Y:S02]  /*cb60*/  F2FP.F16.F32.PACK_AB R3, R149, R152 ;  /* 0x000000989503723e */ /* 0x002fe400000000ff */
[----:B----4-:R-:W-:Y:S02]  /*cb70*/  F2FP.F16.F32.PACK_AB R9, R162, R170 ;  /* 0x000000aaa209723e */ /* 0x010fe400000000ff */
[----:B------:R-:W-:Y:S02]  /*cb80*/  LOP3.LUT R5, R3, R2, RZ, 0xc0, !PT ;  /* 0x0000000203057212 */ /* 0x000fe400078ec0ff */
[----:B------:R-:W-:-:S02]  /*cb90*/  LOP3.LUT R2, R16, 0xffff, RZ, 0xc0, !PT ;  /* 0x0000ffff10027812 */ /* 0x000fc400078ec0ff */
[----:B------:R-:W-:Y:S01]  /*cba0*/  LOP3.LUT R7, R9, R8, RZ, 0xc0, !PT ;  /* 0x0000000809077212 */ /* 0x000fe200078ec0ff */
[----:B------:R-:W-:Y:S01]  /*cbb0*/  FFMA.FTZ R8, R108, UR6, -R22 ;  /* 0x000000066c087c23 */ /* 0x000fe20008010816 */
[----:B------:R-:W-:Y:S02]  /*cbc0*/  SHF.R.U32.HI R9, RZ, 0x8, R2 ;  /* 0x00000008ff097819 */ /* 0x000fe40000011602 */
[----:B------:R-:W-:Y:S01]  /*cbd0*/  LOP3.LUT R2, R35, 0xff, RZ, 0xc0, !PT ;  /* 0x000000ff23027812 */ /* 0x000fe200078ec0ff */
[----:B------:R1:W3:Y:S01]  /*cbe0*/  MUFU.EX2 R89, R8 ;  /* 0x0000000800597308 */ /* 0x0002e20000000800 */
[----:B------:R-:W-:Y:S01]  /*cbf0*/  PRMT R3, R16, 0x7632, R3 ;  /* 0x0000763210037816 */ /* 0x000fe20000000003 */
[C---:B------:R-:W-:Y:S01]  /*cc00*/  HMMA.16816.F32 R40, R4.reuse, R30, R164 ;  /* 0x0000001e0428723c */ /* 0x040fe200000018a4 */
[----:B--2---:R-:W-:Y:S01]  /*cc10*/  SHF.R.U32.HI R10, RZ, 0x18, R16 ;  /* 0x00000018ff0a7819 */ /* 0x004fe20000011610 */
[----:B------:R-:W-:Y:S01]  /*cc20*/  IMAD.MOV.U32 R165, RZ, RZ, R88 ;  /* 0x000000ffffa57224 */ /* 0x000fe200078e0058 */
[----:B------:R-:W-:Y:S01]  /*cc30*/  PRMT R16, R2, 0x5410, R36 ;  /* 0x0000541002107816 */ /* 0x000fe20000000024 */
[----:B------:R-:W-:Y:S01]  /*cc40*/  FFMA.FTZ R2, R109, UR6, -R22 ;  /* 0x000000066d027c23 */ /* 0x000fe20008010816 */
[----:B------:R-:W-:Y:S01]  /*cc50*/  LOP3.LUT R3, R3, 0xff, RZ, 0xc0, !PT ;  /* 0x000000ff03037812 */ /* 0x000fe200078ec0ff */
[----:B------:R-:W-:Y:S01]  /*cc60*/  IMAD.MOV.U32 R88, RZ, RZ, R138 ;  /* 0x000000ffff587224 */ /* 0x000fe200078e008a */
[----:B------:R-:W-:Y:S01]  /*cc70*/  PRMT R11, R11, 0x5410, R9 ;  /* 0x000054100b0b7816 */ /* 0x000fe20000000009 */
[----:B------:R2:W4:Y:S01]  /*cc80*/  MUFU.EX2 R38, R2 ;  /* 0x0000000200267308 */ /* 0x0005220000000800 */
[----:B------:R-:W-:Y:S01]  /*cc90*/  PRMT R10, R3, 0x5410, R10 ;  /* 0x00005410030a7816 */ /* 0x000fe2000000000a */
[----:B------:R-:W-:Y:S01]  /*cca0*/  HMMA.16816.F32 R48, R4, R24, R48 ;  /* 0x000000180430723c */ /* 0x000fe20000001830 */
[----:B------:R-:W-:Y:S01]  /*ccb0*/  F2FP.F16.F32.PACK_AB R3, R171, R150 ;  /* 0x00000096ab03723e */ /* 0x000fe200000000ff */
[----:B------:R-:W-:Y:S01]  /*ccc0*/  IMAD.MOV.U32 R109, RZ, RZ, R90 ;  /* 0x000000ffff6d7224 */ /* 0x000fe200078e005a */
[----:B------:R-:W-:-:S02]  /*ccd0*/  LOP3.LUT R9, R37, 0xff00ff, RZ, 0xc0, !PT ;  /* 0x00ff00ff25097812 */ /* 0x000fc400078ec0ff */
[----:B-1----:R-:W-:Y:S01]  /*cce0*/  LOP3.LUT R8, R32, 0xff, RZ, 0xc0, !PT ;  /* 0x000000ff20087812 */ /* 0x002fe200078ec0ff */
[----:B---3--:R-:W-:Y:S01]  /*ccf0*/  IMAD.MOV.U32 R166, RZ, RZ, R89 ;  /* 0x000000ffffa67224 */ /* 0x008fe200078e0059 */
[----:B------:R-:W-:Y:S01]  /*cd00*/  MOV R138, R247 ;  /* 0x000000f7008a7202 */ /* 0x000fe20000000f00 */
[C---:B------:R-:W-:Y:S01]  /*cd10*/  HMMA.16816.F32 R44, R4.reuse, R26, R44 ;  /* 0x0000001a042c723c */ /* 0x040fe2000000182c */
[----:B------:R-:W-:Y:S01]  /*cd20*/  PRMT R19, R8, 0x5410, R34 ;  /* 0x0000541008137816 */ /* 0x000fe20000000022 */
[----:B------:R-:W-:Y:S01]  /*cd30*/  FFMA.FTZ R8, R122, UR6, -R23 ;  /* 0x000000067a087c23 */ /* 0x000fe20008010817 */
[----:B------:R-:W-:Y:S01]  /*cd40*/  IMAD.MOV.U32 R89, RZ, RZ, R137 ;  /* 0x000000ffff597224 */ /* 0x000fe200078e0089 */
[----:B------:R-:W-:Y:S01]  /*cd50*/  MOV R92, R88 ;  /* 0x00000058005c7202 */ /* 0x000fe20000000f00 */
[----:B------:R-:W-:Y:S01]  /*cd60*/  IMAD.MOV.U32 R137, RZ, RZ, R74 ;  /* 0x000000ffff897224 */ /* 0x000fe200078e004a */
[----:B------:R1:W3:Y:S01]  /*cd70*/  MUFU.EX2 R87, R8 ;  /* 0x0000000800577308 */ /* 0x0002e20000000800 */
[--C-:B--2---:R-:W-:Y:S01]  /*cd80*/  HSET2.LE.AND R2, R33, R0.reuse, PT ;  /* 0x0000000021027233 */ /* 0x104fe20003803000 */
[----:B------:R-:W-:Y:S01]  /*cd90*/  HMMA.16816.F32 R52, R4, R28, R52 ;  /* 0x0000001c0434723c */ /* 0x000fe20000001834 */
[----:B------:R-:W-:Y:S01]  /*cda0*/  LOP3.LUT R7, R17, 0xff, RZ, 0xc0, !PT ;  /* 0x000000ff11077812 */ /* 0x000fe200078ec0ff */
[----:B------:R-:W-:Y:S01]  /*cdb0*/  FFMA.FTZ R6, R123, UR6, -R23 ;  /* 0x000000067b067c23 */ /* 0x000fe20008010817 */
[----:B------:R-:W-:Y:S01]  /*cdc0*/  SHF.R.U32.HI R5, RZ, 0x18, R17 ;  /* 0x00000018ff057819 */ /* 0x000fe20000011611 */
[----:B------:R-:W2:Y:S01]  /*cdd0*/  LDSM.16.MT88.4 R32, [R208+0x4c00] ;  /* 0x004c0000d020783b */ /* 0x000ea20000004200 */
[----:B------:R-:W-:Y:S01]  /*cde0*/  LOP3.LUT R14, R3, R2, RZ, 0xc0, !PT ;  /* 0x00000002030e7212 */ /* 0x000fe200078ec0ff */
[----:B------:R3:W-:Y:S01]  /*cdf0*/  MUFU.EX2 R94, R6 ;  /* 0x00000006005e7308 */ /* 0x0007e20000000800 */
[--C-:B------:R-:W-:Y:S01]  /*ce00*/  HSET2.LE.AND R3, R10, R0.reuse, PT ;  /* 0x000000000a037233 */ /* 0x100fe20003803000 */
[----:B----4-:R-:W-:Y:S01]  /*ce10*/  IMAD.MOV.U32 R122, RZ, RZ, R38 ;  /* 0x000000ffff7a7224 */ /* 0x010fe200078e0026 */
[----:B------:R-:W-:Y:S01]  /*ce20*/  F2FP.F16.F32.PACK_AB R10, R154, R136 ;  /* 0x000000889a0a723e */ /* 0x000fe200000000ff */
[----:B------:R-:W4:Y:S01]  /*ce30*/  LDSM.16.MT88.4 R36, [R210+0x4c00] ;  /* 0x004c0000d224783b */ /* 0x000f220000004200 */
[--C-:B------:R-:W-:Y:S01]  /*ce40*/  HSET2.LE.AND R2, R9, R0.reuse, PT ;  /* 0x0000000009027233 */ /* 0x100fe20003803000 */
[----:B------:R-:W-:Y:S01]  /*ce50*/  IMAD.MOV.U32 R108, RZ, RZ, R89 ;  /* 0x000000ffff6c7224 */ /* 0x000fe200078e0059 */
[----:B------:R-:W-:Y:S01]  /*ce60*/  F2FP.F16.F32.PACK_AB R9, R160, R168 ;  /* 0x000000a8a009723e */ /* 0x000fe200000000ff */
[----:B------:R-:W-:Y:S01]  /*ce70*/  IMAD.MOV.U32 R123, RZ, RZ, R96 ;  /* 0x000000ffff7b7224 */ /* 0x000fe200078e0060 */
[----:B------:R-:W-:Y:S01]  /*ce80*/  LOP3.LUT R13, R10, R3, RZ, 0xc0, !PT ;  /* 0x000000030a0d7212 */ /* 0x000fe200078ec0ff */
[----:B------:R-:W-:Y:S01]  /*ce90*/  FFMA.FTZ R3, R121, UR6, -R23 ;  /* 0x0000000679037c23 */ /* 0x000fe20008010817 */
[----:B------:R-:W-:Y:S01]  /*cea0*/  LOP3.LUT R15, R9, R2, RZ, 0xc0, !PT ;  /* 0x00000002090f7212 */ /* 0x000fe200078ec0ff */
[----:B------:R-:W-:Y:S01]  /*ceb0*/  FFMA.FTZ R10, R119, UR6, -R20 ;  /* 0x00000006770a7c23 */ /* 0x000fe20008010814 */
[----:B------:R-:W-:Y:S01]  /*cec0*/  LOP3.LUT R2, R17, 0xffff, RZ, 0xc0, !PT ;  /* 0x0000ffff11027812 */ /* 0x000fe200078ec0ff */
[----:B------:R2:W2:Y:S01]  /*ced0*/  MUFU.EX2 R167, R3 ;  /* 0x0000000300a77308 */ /* 0x0004a20000000800 */
[----:B-1----:R-:W-:Y:S01]  /*cee0*/  HSET2.LE.AND R8, R11, R0, PT ;  /* 0x000000000b087233 */ /* 0x002fe20003803000 */
[----:B------:R-:W-:Y:S01]  /*cef0*/  IMAD.MOV.U32 R121, RZ, RZ, R97 ;  /* 0x000000ffff797224 */ /* 0x000fe200078e0061 */
[----:B------:R-:W-:-:S02]  /*cf00*/  SHF.R.U32.HI R4, RZ, 0x8, R2 ;  /* 0x00000008ff047819 */ /* 0x000fc40000011602 */
[----:B---3--:R-:W-:Y:S02]  /*cf10*/  F2FP.F16.F32.PACK_AB R6, R83, R87 ;  /* 0x000000575306723e */ /* 0x008fe400000000ff */
[----:B------:R-:W-:Y:S01]  /*cf20*/  PRMT R4, R7, 0x5410, R4 ;  /* 0x0000541007047816 */ /* 0x000fe20000000004 */
[----:B------:R-:W-:Y:S01]  /*cf30*/  MUFU.EX2 R164, R10 ;  /* 0x0000000a00a47308 */ /* 0x000fe20000000800 */
[----:B------:R-:W-:Y:S02]  /*cf40*/  F2FP.F16.F32.PACK_AB R11, R153, R107 ;  /* 0x0000006b990b723e */ /* 0x000fe400000000ff */
[----:B------:R-:W-:Y:S02]  /*cf50*/  F2FP.F16.F32.PACK_AB R7, R122, R166 ;  /* 0x000000a67a07723e */ /* 0x000fe400000000ff */
[----:B------:R-:W-:Y:S02]  /*cf60*/  LOP3.LUT R12, R11, R8, RZ, 0xc0, !PT ;  /* 0x000000080b0c7212 */ /* 0x000fe400078ec0ff */
[----:B------:R-:W-:-:S02]  /*cf70*/  LOP3.LUT R11, R18, 0xff, RZ, 0xc0, !PT ;  /* 0x000000ff120b7812 */ /* 0x000fc400078ec0ff */
[----:B--2---:R-:W-:Y:S02]  /*cf80*/  PRMT R3, R17, 0x7632, R3 ;  /* 0x0000763211037816 */ /* 0x004fe40000000003 */
[----:B------:R-:W-:Y:S01]  /*cf90*/  F2FP.F16.F32.PACK_AB R9, R94, R167 ;  /* 0x000000a75e09723e */ /* 0x000fe200000000ff */
[----:B------:R-:W-:Y:S01]  /*cfa0*/  HMMA.16816.F32 R56, R12, R24, R56 ;  /* 0x000000180c38723c */ /* 0x000fe20000001838 */
[----:B------:R-:W-:-:S04]  /*cfb0*/  LOP3.LUT R2, R3, 0xff, RZ, 0xc0, !PT ;  /* 0x000000ff03027812 */ /* 0x000fc800078ec0ff */
[----:B------:R-:W-:Y:S02]  /*cfc0*/  PRMT R3, R2, 0x5410, R5 ;  /* 0x0000541002037816 */ /* 0x000fe40000000005 */
[--C-:B------:R-:W-:Y:S01]  /*cfd0*/  HSET2.LE.AND R2, R4, R0.reuse, PT ;  /* 0x0000000004027233 */ /* 0x100fe20003803000 */
[----:B------:R-:W-:Y:S01]  /*cfe0*/  FFMA.FTZ R4, R102, UR6, -R21 ;  /* 0x0000000666047c23 */ /* 0x000fe20008010815 */
[C---:B------:R-:W-:Y:S01]  /*cff0*/  HMMA.16816.F32 R68, R12.reuse, R26, R68 ;  /* 0x0000001a0c44723c */ /* 0x040fe20000001844 */
[----:B------:R-:W-:Y:S02]  /*d000*/  HSET2.LE.AND R5, R3, R0, PT ;  /* 0x0000000003057233 */ /* 0x000fe40003803000 */
[----:B------:R-:W-:Y:S01]  /*d010*/  F2FP.F16.F32.PACK_AB R3, R81, R143 ;  /* 0x0000008f5103723e */ /* 0x000fe200000000ff */
[----:B------:R1:W2:Y:S02]  /*d020*/  MUFU.EX2 R157, R4 ;  /* 0x00000004009d7308 */ /* 0x0002a40000000800 */
[----:B------:R-:W-:Y:S01]  /*d030*/  LOP3.LUT R5, R6, R5, RZ, 0xc0, !PT ;  /* 0x0000000506057212 */ /* 0x000fe200078ec0ff */
[----:B------:R-:W-:Y:S01]  /*d040*/  VIADD R6, R126, 0xfffffffa ;  /* 0xfffffffa7e067836 */ /* 0x000fe20000000000 */
[C---:B------:R-:W-:Y:S08]  /*d050*/  HMMA.16816.F32 R64, R12.reuse, R28, R64 ;  /* 0x0000001c0c40723c */ /* 0x040ff00000001840 */
[----:B------:R-:W-:Y:S01]  /*d060*/  HMMA.16816.F32 R60, R12, R30, R60 ;  /* 0x0000001e0c3c723c */ /* 0x000fe2000000183c */
[----:B------:R-:W-:Y:S01]  /*d070*/  SHF.R.U32.HI R13, RZ, 0x18, R18 ;  /* 0x00000018ff0d7819 */ /* 0x000fe20000011612 */
[----:B------:R-:W-:Y:S01]  /*d080*/  LDSM.16.MT88.4 R28, [R208+0x5000] ;  /* 0x00500000d01c783b */ /* 0x000fe20000004200 */
[----:B------:R-:W-:-:S02]  /*d090*/  LOP3.LUT R12, R73, 0xff00ff, RZ, 0xc0, !PT ;  /* 0x00ff00ff490c7812 */ /* 0x000fc400078ec0ff */
[----:B-1----:R-:W-:Y:S01]  /*d0a0*/  LOP3.LUT R4, R3, R2, RZ, 0xc0, !PT ;  /* 0x0000000203047212 */ /* 0x002fe200078ec0ff */
[----:B------:R-:W-:Y:S01]  /*d0b0*/  FFMA.FTZ R2, R249, UR6, -R20 ;  /* 0x00000006f9027c23 */ /* 0x000fe20008010814 */
[----:B------:R-:W-:-:S03]  /*d0c0*/  LOP3.LUT R3, R72, 0xff00ff, RZ, 0xc0, !PT ;  /* 0x00ff00ff48037812 */ /* 0x000fc600078ec0ff */
[----:B------:R1:W-:Y:S02]  /*d0d0*/  MUFU.EX2 R104, R2 ;  /* 0x0000000200687308 */ /* 0x0003e40000000800 */
[--C-:B------:R-:W-:Y:S02]  /*d0e0*/  HSET2.LE.AND R8, R3, R0.reuse, PT ;  /* 0x0000000003087233 */ /* 0x100fe40003803000 */
[----:B-1----:R-:W-:Y:S02]  /*d0f0*/  LOP3.LUT R2, R6, UR19, R231, 0x96, !PT ;  /* 0x0000001306027c12 */ /* 0x002fe4000f8e96e7 */
[----:B------:R-:W-:-:S03]  /*d100*/  HSET2.LE.AND R6, R16, R0, PT ;  /* 0x0000000010067233 */ /* 0x000fc60003803000 */
[----:B------:R-:W-:Y:S02]  /*d110*/  IMAD.WIDE.U32 R2, R2, -0x326172a9, RZ ;  /* 0xcd9e8d5702027825 */ /* 0x000fe400078e00ff */
[----:B------:R-:W-:Y:S02]  /*d120*/  LOP3.LUT R6, R7, R6, RZ, 0xc0, !PT ;  /* 0x0000000607067212 */ /* 0x000fe400078ec0ff */
[----:B------:R-:W-:Y:S01]  /*d130*/  LOP3.LUT R7, R9, R8, RZ, 0xc0, !PT ;  /* 0x0000000809077212 */ /* 0x000fe200078ec0ff */
[--C-:B------:R-:W-:Y:S01]  /*d140*/  FFMA.FTZ R8, R110, UR6, -R20.reuse ;  /* 0x000000066e087c23 */ /* 0x100fe20008010814 */
[----:B------:R-:W-:Y:S01]  /*d150*/  FFMA.FTZ R9, R250, UR6, -R20 ;  /* 0x00000006fa097c23 */ /* 0x000fe20008010814 */
[--C-:B------:R-:W-:Y:S01]  /*d160*/  LOP3.LUT R15, R222, UR7, R3.reuse, 0x96, !PT ;  /* 0x00000007de0f7c12 */ /* 0x100fe2000f8e9603 */
[----:B------:R-:W-:Y:S01]  /*d170*/  IMAD.MOV.U32 R250, RZ, RZ, R142 ;  /* 0x000000fffffa7224 */ /* 0x000fe200078e008e */
[----:B------:R1:W3:Y:S01]  /*d180*/  MUFU.EX2 R249, R8 ;  /* 0x0000000800f97308 */ /* 0x0002e20000000800 */
[----:B------:R-:W-:Y:S01]  /*d190*/  LOP3.LUT R25, R228, UR7, R3, 0x96, !PT ;  /* 0x00000007e4197c12 */ /* 0x000fe2000f8e9603 */
[----:B------:R-:W-:Y:S01]  /*d1a0*/  HMMA.16816.F32 R76, R4, R32, R48 ;  /* 0x00000020044c723c */ /* 0x000fe20000001830 */
[----:B------:R-:W-:-:S02]  /*d1b0*/  LOP3.LUT R3, R18, 0xffff, RZ, 0xc0, !PT ;  /* 0x0000ffff12037812 */ /* 0x000fc400078ec0ff */
[C---:B------:R-:W-:Y:S02]  /*d1c0*/  LOP3.LUT R24, R2.reuse, UR4, R227, 0x96, !PT ;  /* 0x0000000402187c12 */ /* 0x040fe4000f8e96e3 */
[----:B------:R-:W-:Y:S01]  /*d1d0*/  LOP3.LUT R14, R2, UR4, R243, 0x96, !PT ;  /* 0x00000004020e7c12 */ /* 0x000fe2000f8e96f3 */
[----:B------:R3:W3:Y:S01]  /*d1e0*/  MUFU.EX2 R248, R9 ;  /* 0x0000000900f87308 */ /* 0x0006e20000000800 */
[----:B------:R-:W-:Y:S01]  /*d1f0*/  HSET2.LE.AND R2, R12, R0, PT ;  /* 0x000000000c027233 */ /* 0x000fe20003803000 */
[----:B------:R-:W-:Y:S01]  /*d200*/  HMMA.16816.F32 R48, R4, R34, R44 ;  /* 0x000000220430723c */ /* 0x000fe2000000182c */
[----:B-1----:R-:W-:-:S07]  /*d210*/  PRMT R8, R18, 0x7632, R8 ;  /* 0x0000763212087816 */ /* 0x002fce0000000008 */
[----:B----4-:R-:W-:Y:S01]  /*d220*/  HMMA.16816.F32 R52, R4, R36, R52 ;  /* 0x000000240434723c */ /* 0x010fe20000001834 */
[----:B------:R-:W-:Y:S02]  /*d230*/  LOP3.LUT R10, R8, 0xff, RZ, 0xc0, !PT ;  /* 0x000000ff080a7812 */ /* 0x000fe400078ec0ff */
[----:B--2---:R-:W-:Y:S02]  /*d240*/  F2FP.F16.F32.PACK_AB R8, R157, R165 ;  /* 0x000000a59d08723e */ /* 0x004fe400000000ff */
[----:B---3--:R-:W-:-:S03]  /*d250*/  SHF.R.U32.HI R9, RZ, 0x8, R3 ;  /* 0x00000008ff097819 */ /* 0x008fc60000011603 */
[----:B------:R-:W-:Y:S01]  /*d260*/  HMMA.16816.F32 R44, R4, R38, R40 ;  /* 0x00000026042c723c */ /* 0x000fe20000001828 */
[--C-:B------:R-:W-:Y:S01]  /*d270*/  HSET2.LE.AND R3, R19, R0.reuse, PT ;  /* 0x0000000013037233 */ /* 0x100fe20003803000 */
[----:B------:R-:W-:Y:S01]  /*d280*/  IMAD.WIDE.U32 R6, R15, -0x2daee0ad, RZ ;  /* 0xd2511f530f067825 */ /* 0x000fe200078e00ff */
[----:B------:R-:W-:Y:S02]  /*d290*/  PRMT R9, R11, 0x5410, R9 ;  /* 0x000054100b097816 */ /* 0x000fe40000000009 */
[----:B------:R-:W-:Y:S01]  /*d2a0*/  PRMT R10, R10, 0x5410, R13 ;  /* 0x000054100a0a7816 */ /* 0x000fe2000000000d */
[----:B------:R-:W-:Y:S01]  /*d2b0*/  IMAD.WIDE.U32 R4, R25, -0x2daee0ad, RZ ;  /* 0xd2511f5319047825 */ /* 0x000fe200078e00ff */
[----:B------:R-:W-:Y:S02]  /*d2c0*/  LOP3.LUT R18, R8, R3, RZ, 0xc0, !PT ;  /* 0x0000000308127212 */ /* 0x000fe400078ec0ff */
[----:B------:R-:W-:Y:S02]  /*d2d0*/  HSET2.LE.AND R8, R9, R0, PT ;  /* 0x0000000009087233 */ /* 0x000fe40003803000 */
[----:B------:R-:W-:-:S02]  /*d2e0*/  F2FP.F16.F32.PACK_AB R9, R249, R164 ;  /* 0x000000a4f909723e */ /* 0x000fc400000000ff */
[----:B------:R-:W-:Y:S02]  /*d2f0*/  HSET2.LE.AND R3, R10, R0, PT ;  /* 0x000000000a037233 */ /* 0x000fe40003803000 */
[----:B------:R-:W-:Y:S02]  /*d300*/  F2FP.F16.F32.PACK_AB R11, R86, R163 ;  /* 0x000000a3560b723e */ /* 0x000fe400000000ff */
[----:B------:R-:W-:Y:S02]  /*d310*/  F2FP.F16.F32.PACK_AB R10, R248, R104 ;  /* 0x00000068f80a723e */ /* 0x000fe400000000ff */
[----:B------:R-:W-:Y:S01]  /*d320*/  LOP3.LUT R19, R9, R2, RZ, 0xc0, !PT ;  /* 0x0000000209137212 */ /* 0x000fe200078ec0ff */
[----:B------:R-:W-:Y:S01]  /*d330*/  VIADD R2, R126, 0xfffffffb ;  /* 0xfffffffb7e027836 */ /* 0x000fe20000000000 */
[----:B------:R-:W-:Y:S01]  /*d340*/  LOP3.LUT R16, R11, R8, RZ, 0xc0, !PT ;  /* 0x000000080b107212 */ /* 0x000fe200078ec0ff */
[----:B------:R-:W-:Y:S01]  /*d350*/  IMAD.WIDE.U32 R8, R14, -0x2daee0ad, RZ ;  /* 0xd2511f530e087825 */ /* 0x000fe200078e00ff */
[----:B------:R-:W-:-:S02]  /*d360*/  LOP3.LUT R17, R10, R3, RZ, 0xc0, !PT ;  /* 0x000000030a117212 */ /* 0x000fc400078ec0ff */
[----:B------:R-:W-:Y:S01]  /*d370*/  LOP3.LUT R2, R2, UR19, R231, 0x96, !PT ;  /* 0x0000001302027c12 */ /* 0x000fe2000f8e96e7 */
[----:B------:R-:W-:Y:S01]  /*d380*/  IMAD.WIDE.U32 R10, R24, -0x2daee0ad, RZ ;  /* 0xd2511f53180a7825 */ /* 0x000fe200078e00ff */
[----:B------:R-:W-:Y:S02]  /*d390*/  LOP3.LUT R12, R232, UR23, R7, 0x96, !PT ;  /* 0x00000017e80c7c12 */ /* 0x000fe4000f8e9607 */
[----:B------:R-:W-:Y:S01]  /*d3a0*/  LOP3.LUT R5, R234, UR23, R5, 0x96, !PT ;  /* 0x00000017ea057c12 */ /* 0x000fe2000f8e9605 */
[----:B------:R-:W-:Y:S01]  /*d3b0*/  IMAD.WIDE.U32 R2, R2, -0x326172a9, RZ ;  /* 0xcd9e8d5702027825 */ /* 0x000fe200078e00ff */
[----:B------:R-:W-:Y:S01]  /*d3c0*/  LOP3.LUT R7, R6, UR22, R11, 0x96, !PT ;  /* 0x0000001606077c12 */ /* 0x000fe2000f8e960b */
[----:B------:R-:W-:Y:S01]  /*d3d0*/  HMMA.16816.F32 R56, R16, R32, R56 ;  /* 0x000000201038723c */ /* 0x000fe20000001838 */
[----:B------:R-:W-:Y:S01]  /*d3e0*/  LOP3.LUT R6, R4, UR22, R9, 0x96, !PT ;  /* 0x0000001604067c12 */ /* 0x000fe2000f8e9609 */
[----:B------:R-:W-:Y:S01]  /*d3f0*/  IMAD.WIDE.U32 R14, R12, -0x326172a9, RZ ;  /* 0xcd9e8d570c0e7825 */ /* 0x000fe200078e00ff */
[----:B------:R-:W-:-:S02]  /*d400*/  LOP3.LUT R40, R2, UR4, R227, 0x96, !PT ;  /* 0x0000000402287c12 */ /* 0x000fc4000f8e96e3 */
[----:B------:R-:W-:Y:S01]  /*d410*/  LOP3.LUT R27, R2, UR4, R243, 0x96, !PT ;  /* 0x00000004021b7c12 */ /* 0x000fe2000f8e96f3 */
[----:B------:R-:W-:Y:S01]  /*d420*/  IMAD.WIDE.U32 R12, R7, -0x326172a9, RZ ;  /* 0xcd9e8d57070c7825 */ /* 0x000fe200078e00ff */
[--C-:B------:R-:W-:Y:S01]  /*d430*/  LOP3.LUT R26, R222, UR7, R3.reuse, 0x96, !PT ;  /* 0x00000007de1a7c12 */ /* 0x100fe2000f8e9603 */
[C---:B------:R-:W-:Y:S01]  /*d440*/  HMMA.16816.F32 R68, R16.reuse, R34, R68 ;  /* 0x000000221044723c */ /* 0x040fe20000001844 */
[----:B------:R-:W-:Y:S01]  /*d450*/  LOP3.LUT R41, R228, UR7, R3, 0x96, !PT ;  /* 0x00000007e4297c12 */ /* 0x000fe2000f8e9603 */
[----:B------:R-:W-:Y:S01]  /*d460*/  IMAD.WIDE.U32 R4, R5, -0x326172a9, RZ ;  /* 0xcd9e8d5705047825 */ /* 0x000fe200078e00ff */
[----:B------:R-:W-:Y:S01]  /*d470*/  LOP3.LUT R3, R226, UR9, R15, 0x96, !PT ;  /* 0x00000009e2037c12 */ /* 0x000fe2000f8e960f */
[----:B------:R-:W1:Y:S01]  /*d480*/  LDSM.16.MT88.4 R32, [R210+0x5000] ;  /* 0x00500000d220783b */ /* 0x000e620000004200 */
[----:B------:R-:W-:Y:S01]  /*d490*/  LOP3.LUT R9, R14, UR8, R13, 0x96, !PT ;  /* 0x000000080e097c12 */ /* 0x000fe2000f8e960d */
[----:B------:R-:W-:Y:S01]  /*d4a0*/  IMAD.WIDE.U32 R6, R6, -0x326172a9, RZ ;  /* 0xcd9e8d5706067825 */ /* 0x000fe200078e00ff */
[----:B------:R-:W-:Y:S01]  /*d4b0*/  LOP3.LUT R2, R242, UR9, R5, 0x96, !PT ;  /* 0x00000009f2027c12 */ /* 0x000fe2000f8e9605 */
[----:B------:R-:W-:Y:S01]  /*d4c0*/  HMMA.16816.F32 R64, R16, R36, R64 ;  /* 0x000000241040723c */ /* 0x000fe20000001840 */
[----:B------:R-:W-:Y:S01]  /*d4d0*/  MOV R126, R86 ;  /* 0x00000056007e7202 */ /* 0x000fe20000000f00 */
[----:B------:R-:W-:Y:S01]  /*d4e0*/  IMAD.WIDE.U32 R14, R3, -0x2daee0ad, RZ ;  /* 0xd2511f53030e7825 */ /* 0x000fe200078e00ff */
[----:B------:R-:W-:-:S03]  /*d4f0*/  LOP3.LUT R7, R4, UR8, R7, 0x96, !PT ;  /* 0x0000000804077c12 */ /* 0x000fc6000f8e9607 */
[----:B------:R-:W-:Y:S01]  /*d500*/  FFMA.FTZ R3, R178, UR6, -R22 ;  /* 0x00000006b2037c23 */ /* 0x000fe20008010816 */
[----:B------:R-:W-:Y:S01]  /*d510*/  IMAD.WIDE.U32 R4, R2, -0x2daee0ad, RZ ;  /* 0xd2511f5302047825 */ /* 0x000fe200078e00ff */
[----:B------:R-:W-:Y:S02]  /*d520*/  LOP3.LUT R15, R10, UR21, R15, 0x96, !PT ;  /* 0x000000150a0f7c12 */ /* 0x000fe4000f8e960f */
[----:B------:R2:W-:Y:S01]  /*d530*/  MUFU.EX2 R247, R3 ;  /* 0x0000000300f77308 */ /* 0x0005e20000000800 */
[----:B------:R-:W-:Y:S01]  /*d540*/  HMMA.16816.F32 R60, R16, R38, R60 ;  /* 0x00000026103c723c */ /* 0x000fe2000000183c */
[----:B------:R-:W-:Y:S01]  /*d550*/  IMAD.WIDE.U32 R74, R7, -0x2daee0ad, RZ ;  /* 0xd2511f53074a7825 */ /* 0x000fe200078e00ff */
[----:B------:R-:W-:-:S03]  /*d560*/  LOP3.LUT R2, R8, UR21, R5, 0x96, !PT ;  /* 0x0000001508027c12 */ /* 0x000fc6000f8e9605 */
[----:B------:R-:W-:Y:S01]  /*d570*/  FFMA.FTZ R7, R176, UR6, -R22 ;  /* 0x00000006b0077c23 */ /* 0x000fe20008010816 */
[----:B------:R-:W-:Y:S01]  /*d580*/  IMAD.WIDE.U32 R72, R9, -0x2daee0ad, RZ ;  /* 0xd2511f5309487825 */ /* 0x000fe200078e00ff */
[----:B------:R-:W-:Y:S02]  /*d590*/  LOP3.LUT R8, R4, UR20, R75, 0x96, !PT ;  /* 0x0000001404087c12 */ /* 0x000fe4000f8e964b */
[----:B------:R3:W-:Y:S01]  /*d5a0*/  MUFU.EX2 R246, R7 ;  /* 0x0000000700f67308 */ /* 0x0007e20000000800 */
[----:B------:R-:W-:Y:S01]  /*d5b0*/  IMAD.WIDE.U32 R4, R2, -0x326172a9, RZ ;  /* 0xcd9e8d5702047825 */ /* 0x000fe200078e00ff */
[----:B------:R-:W-:-:S03]  /*d5c0*/  LOP3.LUT R10, R14, UR20, R73, 0x96, !PT ;  /* 0x000000140e0a7c12 */ /* 0x000fc6000f8e9649 */
[----:B------:R-:W-:Y:S01]  /*d5d0*/  IMAD.MOV.U32 R86, RZ, RZ, R141 ;  /* 0x000000ffff567224 */ /* 0x000fe200078e008d */
[----:B------:R-:W-:Y:S01]  /*d5e0*/  LOP3.LUT R43, R6, UR11, R5, 0x96, !PT ;  /* 0x0000000b062b7c12 */ /* 0x000fe2000f8e9605 */
[----:B------:R-:W-:Y:S01]  /*d5f0*/  FFMA.FTZ R5, R177, UR6, -R22 ;  /* 0x00000006b1057c23 */ /* 0x000fe20008010816 */
[----:B--2---:R-:W-:-:S03]  /*d600*/  IMAD.WIDE.U32 R2, R8, -0x326172a9, RZ ;  /* 0xcd9e8d5708027825 */ /* 0x004fc600078e00ff */
[----:B------:R2:W-:Y:S01]  /*d610*/  MUFU.EX2 R244, R5 ;  /* 0x0000000500f47308 */ /* 0x0005e20000000800 */
[----:B------:R-:W-:Y:S01]  /*d620*/  IMAD.MOV.U32 R9, RZ, RZ, R2 ;  /* 0x000000ffff097224 */ /* 0x000fe200078e0002 */
[----:B------:R-:W-:Y:S01]  /*d630*/  LOP3.LUT R4, R4, UR5, R3, 0x96, !PT ;  /* 0x0000000504047c12 */ /* 0x000fe2000f8e9603 */
[----:B------:R-:W-:Y:S01]  /*d640*/  FFMA.FTZ R3, R175, UR6, -R22 ;  /* 0x00000006af037c23 */ /* 0x000fe20008010816 */
[C---:B------:R-:W-:Y:S01]  /*d650*/  PRMT R13, R2.reuse, 0x7771, RZ ;  /* 0x00007771020d7816 */ /* 0x040fe200000000ff */
[----:B---3--:R-:W-:Y:S01]  /*d660*/  IMAD.WIDE.U32 R6, R15, -0x326172a9, RZ ;  /* 0xcd9e8d570f067825 */ /* 0x008fe200078e00ff */
[C---:B------:R-:W-:Y:S02]  /*d670*/  PRMT R11, R2.reuse, 0x7773, RZ ;  /* 0x00007773020b7816 */ /* 0x040fe400000000ff */
[----:B------:R-:W-:Y:S01]  /*d680*/  PRMT R8, R2, 0x7772, RZ ;  /* 0x0000777202087816 */ /* 0x000fe200000000ff */
[----:B------:R3:W4:Y:S01]  /*d690*/  MUFU.EX2 R245, R3 ;  /* 0x0000000300f57308 */ /* 0x0007220000000800 */
[----:B------:R-:W-:Y:S01]  /*d6a0*/  LOP3.LUT R42, R12, UR11, R7, 0x96, !PT ;  /* 0x0000000b0c2a7c12 */ /* 0x000fe2000f8e9607 */
[----:B--2---:R-:W-:-:S06]  /*d6b0*/  FFMA.FTZ R5, R181, UR6, -R23 ;  /* 0x00000006b5057c23 */ /* 0x004fcc0008010817 */
[----:B------:R2:W-:Y:S01]  /*d6c0*/  MUFU.EX2 R243, R5 ;  /* 0x0000000500f37308 */ /* 0x0005e20000000800 */
[----:B---3--:R-:W-:-:S04]  /*d6d0*/  IMAD.WIDE.U32 R2, R10, -0x326172a9, RZ ;  /* 0xcd9e8d570a027825 */ /* 0x008fc800078e00ff */
[----:B------:R-:W-:Y:S01]  /*d6e0*/  IMAD.MOV.U32 R14, RZ, RZ, R2 ;  /* 0x000000ffff0e7224 */ /* 0x000fe200078e0002 */
[C---:B------:R-:W-:Y:S02]  /*d6f0*/  PRMT R24, R2.reuse, 0x7771, RZ ;  /* 0x0000777102187816 */ /* 0x040fe400000000ff */
[C---:B------:R-:W-:Y:S02]  /*d700*/  PRMT R15, R2.reuse, 0x7773, RZ ;  /* 0x00007773020f7816 */ /* 0x040fe400000000ff */
[----:B------:R-:W-:Y:S01]  /*d710*/  PRMT R12, R2, 0x7772, RZ ;  /* 0x00007772020c7816 */ /* 0x000fe200000000ff */
[----:B------:R-:W-:Y:S01]  /*d720*/  FFMA.FTZ R2, R179, UR6, -R23 ;  /* 0x00000006b3027c23 */ /* 0x000fe20008010817 */
[----:B------:R-:W-:Y:S02]  /*d730*/  LOP3.LUT R10, R6, UR5, R3, 0x96, !PT ;  /* 0x00000005060a7c12 */ /* 0x000fe4000f8e9603 */
[----:B--2---:R-:W-:Y:S01]  /*d740*/  LOP3.LUT R5, R4, 0xffff, RZ, 0xc0, !PT ;  /* 0x0000ffff04057812 */ /* 0x004fe200078ec0ff */
[----:B------:R2:W3:Y:S01]  /*d750*/  MUFU.EX2 R227, R2 ;  /* 0x0000000200e37308 */ /* 0x0004e20000000800 */
[----:B------:R-:W-:-:S02]  /*d760*/  LOP3.LUT R3, R9, 0xff, RZ, 0xc0, !PT ;  /* 0x000000ff09037812 */ /* 0x000fc400078ec0ff */
[----:B------:R-:W-:Y:S02]  /*d770*/  PRMT R6, R8, 0x5410, R11 ;  /* 0x0000541008067816 */ /* 0x000fe4000000000b */
[C---:B------:R-:W-:Y:S02]  /*d780*/  LOP3.LUT R8, R4.reuse, 0xff, RZ, 0xc0, !PT ;  /* 0x000000ff04087812 */ /* 0x040fe400078ec0ff */
[----:B------:R-:W-:Y:S02]  /*d790*/  SHF.R.U32.HI R5, RZ, 0x8, R5 ;  /* 0x00000008ff057819 */ /* 0x000fe40000011605 */
[----:B------:R-:W-:Y:S02]  /*d7a0*/  PRMT R7, R3, 0x5410, R13 ;  /* 0x0000541003077816 */ /* 0x000fe4000000000d */
[----:B------:R-:W-:Y:S02]  /*d7b0*/  PRMT R3, R4, 0x7632, R3 ;  /* 0x0000763204037816 */ /* 0x000fe40000000003 */
[----:B------:R-:W-:Y:S01]  /*d7c0*/  PRMT R8, R8, 0x5410, R5 ;  /* 0x0000541008087816 */ /* 0x000fe20000000005 */
[----:B------:R-:W-:Y:S01]  /*d7d0*/  FFMA.FTZ R5, R251, UR6, -R23 ;  /* 0x00000006fb057c23 */ /* 0x000fe20008010817 */
[----:B------:R-:W-:Y:S01]  /*d7e0*/  SHF.R.U32.HI R9, RZ, 0x18, R4 ;  /* 0x00000018ff097819 */ /* 0x000fe20000011604 */
[----:B------:R-:W-:-:S02]  /*d7f0*/  IMAD.MOV.U32 R251, RZ, RZ, R104 ;  /* 0x000000fffffb7224 */ /* 0x000fc400078e0068 */
[----:B--2---:R-:W-:Y:S01]  /*d800*/  FFMA.FTZ R2, R100, UR6, -R23 ;  /* 0x0000000664027c23 */ /* 0x004fe20008010817 */
[----:B------:R-:W-:Y:S01]  /*d810*/  IMAD.MOV.U32 R100, RZ, RZ, R105 ;  /* 0x000000ffff647224 */ /* 0x000fe200078e0069 */
[----:B------:R-:W-:Y:S01]  /*d820*/  LOP3.LUT R4, R3, 0xff, RZ, 0xc0, !PT ;  /* 0x000000ff03047812 */ /* 0x000fe200078ec0ff */
[----:B------:R-:W-:Y:S01]  /*d830*/  IMAD.MOV.U32 R105, RZ, RZ, R221 ;  /* 0x000000ffff697224 */ /* 0x000fe200078e00dd */
[----:B------:R-:W-:Y:S01]  /*d840*/  LOP3.LUT R11, R6, 0xff00ff, RZ, 0xc0, !PT ;  /* 0x00ff00ff060b7812 */ /* 0x000fe200078ec0ff */
[----:B------:R2:W-:Y:S01]  /*d850*/  MUFU.EX2 R221, R2 ;  /* 0x0000000200dd7308 */ /* 0x0005e20000000800 */
[----:B----4-:R-:W-:Y:S01]  /*d860*/  F2FP.F16.F32.PACK_AB R3, R244, R245 ;  /* 0x000000f5f403723e */ /* 0x010fe200000000ff */
[----:B------:R-:W-:Y:S01]  /*d870*/  IMAD.MOV.U32 R106, RZ, RZ, R100 ;  /* 0x000000ffff6a7224 */ /* 0x000fe200078e0064 */
[----:B------:R-:W-:Y:S02]  /*d880*/  PRMT R9, R4, 0x5410, R9 ;  /* 0x0000541004097816 */ /* 0x000fe40000000009 */
[----:B------:R-:W-:-:S03]  /*d890*/  PRMT R15, R12, 0x5410, R15 ;  /* 0x000054100c0f7816 */ /* 0x000fc6000000000f */
[----:B------:R4:W1:Y:S01]  /*d8a0*/  MUFU.EX2 R215, R5 ;  /* 0x0000000500d77308 */ /* 0x0008620000000800 */
[----:B--2---:R-:W-:-:S05]  /*d8b0*/  HSET2.LE.AND R2, R7, R0, PT ;  /* 0x0000000007027233 */ /* 0x004fca0003803000 */
[----:B------:R-:W-:Y:S02]  /*d8c0*/  LOP3.LUT R6, R3, R2, RZ, 0xc0, !PT ;  /* 0x0000000203067212 */ /* 0x000fe400078ec0ff */
[----:B------:R-:W-:Y:S01]  /*d8d0*/  HSET2.LE.AND R2, R11, R0, PT ;  /* 0x000000000b027233 */ /* 0x000fe20003803000 */
[----:B----4-:R-:W-:Y:S01]  /*d8e0*/  FFMA.FTZ R5, R214, UR6, -R21 ;  /* 0x00000006d6057c23 */ /* 0x010fe20008010815 */
[----:B---3--:R-:W-:-:S03]  /*d8f0*/  F2FP.F16.F32.PACK_AB R3, R227, R243 ;  /* 0x000000f3e303723e */ /* 0x008fc600000000ff */
[----:B------:R2:W-:Y:S01]  /*d900*/  MUFU.EX2 R214, R5 ;  /* 0x0000000500d67308 */ /* 0x0005e20000000800 */
[----:B------:R-:W-:Y:S02]  /*d910*/  LOP3.LUT R7, R3, R2, RZ, 0xc0, !PT ;  /* 0x0000000203077212 */ /* 0x000fe400078ec0ff */
[--C-:B------:R-:W-:Y:S02]  /*d920*/  HSET2.LE.AND R2, R8, R0.reuse, PT ;  /* 0x0000000008027233 */ /* 0x100fe40003803000 */
[----:B------:R-:W-:Y:S02]  /*d930*/  F2FP.F16.F32.PACK_AB R3, R246, R247 ;  /* 0x000000f7f603723e */ /* 0x000fe400000000ff */
[----:B------:R-:W-:Y:S02]  /*d940*/  LOP3.LUT R8, R14, 0xff, RZ, 0xc0, !PT ;  /* 0x000000ff0e087812 */ /* 0x000fe400078ec0ff */
[----:B------:R-:W-:Y:S02]  /*d950*/  LOP3.LUT R4, R3, R2, RZ, 0xc0, !PT ;  /* 0x0000000203047212 */ /* 0x000fe400078ec0ff */
[----:B------:R-:W-:Y:S01]  /*d960*/  HSET2.LE.AND R2, R9, R0, PT ;  /* 0x0000000009027233 */ /* 0x000fe20003803000 */
[----:B------:R-:W-:Y:S01]  /*d970*/  FFMA.FTZ R9, R101, UR6, -R21 ;  /* 0x0000000665097c23 */ /* 0x000fe20008010815 */
[----:B-1----:R-:W-:-:S02]  /*d980*/  F2FP.F16.F32.PACK_AB R3, R215, R221 ;  /* 0x000000ddd703723e */ /* 0x002fc400000000ff */
[----:B------:R-:W-:Y:S01]  /*d990*/  PRMT R14, R8, 0x5410, R24 ;  /* 0x00005410080e7816 */ /* 0x000fe20000000018 */
[--C-:B------:R-:W-:Y:S01]  /*d9a0*/  FFMA.FTZ R8, R173, UR6, -R21.reuse ;  /* 0x00000006ad087c23 */ /* 0x100fe20008010815 */
[----:B--2---:R-:W-:Y:S01]  /*d9b0*/  LOP3.LUT R5, R3, R2, RZ, 0xc0, !PT ;  /* 0x0000000203057212 */ /* 0x004fe200078ec0ff */
[----:B------:R-:W-:Y:S01]  /*d9c0*/  FFMA.FTZ R3, R180, UR6, -R21 ;  /* 0x00000006b4037c23 */ /* 0x000fe20008010815 */
[----:B------:R-:W-:Y:S01]  /*d9d0*/  LOP3.LUT R2, R10, 0xffff, RZ, 0xc0, !PT ;  /* 0x0000ffff0a027812 */ /* 0x000fe200078ec0ff */
[----:B------:R1:W-:Y:S03]  /*d9e0*/  MUFU.EX2 R179, R8 ;  /* 0x0000000800b37308 */ /* 0x0003e60000000800 */
[----:B------:R-:W-:Y:S01]  /*d9f0*/  SHF.R.U32.HI R2, RZ, 0x8, R2 ;  /* 0x00000008ff027819 */ /* 0x000fe20000011602 */
[C---:B------:R-:W-:Y:S04]  /*da00*/  HMMA.16816.F32 R100, R4.reuse, R32, R52 ;  /* 0x000000200464723c */ /* 0x040fe80000001834 */
[----:B------:R2:W3:Y:S04]  /*da10*/  MUFU.EX2 R180, R3 ;  /* 0x0000000300b47308 */ /* 0x0004e80000000800 */
[----:B------:R-:W-:Y:S01]  /*da20*/  HMMA.16816.F32 R88, R4, R28, R76 ;  /* 0x0000001c0458723c */ /* 0x000fe2000000184c */
[----:B------:R-:W-:-:S02]  /*da30*/  IMAD.MOV.U32 R77, RZ, RZ, R139 ;  /* 0x000000ffff4d7224 */ /* 0x000fc400078e008b */
[----:B------:R-:W-:Y:S01]  /*da40*/  IMAD.MOV.U32 R78, RZ, RZ, R143 ;  /* 0x000000ffff4e7224 */ /* 0x000fe200078e008f */
[----:B------:R4:W-:Y:S01]  /*da50*/  MUFU.EX2 R181, R9 ;  /* 0x0000000900b57308 */ /* 0x0009e20000000800 */
[----:B-1----:R-:W-:Y:S01]  /*da60*/  SHF.R.U32.HI R8, RZ, 0x18, R10 ;  /* 0x00000018ff087819 */ /* 0x002fe2000001160a */
[----:B------:R-:W-:Y:S02]  /*da70*/  IMAD.MOV.U32 R79, RZ, RZ, R87 ;  /* 0x000000ffff4f7224 */ /* 0x000fe400078e0057 */
[----:B------:R-:W-:Y:S01]  /*da80*/  HMMA.16816.F32 R96, R4, R30, R48 ;  /* 0x0000001e0460723c */ /* 0x000fe20000001830 */
[----:B------:R-:W-:Y:S02]  /*da90*/  IMAD.MOV.U32 R51, RZ, RZ, R138 ;  /* 0x000000ffff337224 */ /* 0x000fe400078e008a */
[----:B------:R-:W-:Y:S01]  /*daa0*/  IMAD.MOV.U32 R50, RZ, RZ, R118 ;  /* 0x000000ffff327224 */ /* 0x000fe200078e0076 */
[----:B--2---:R-:W-:Y:S01]  /*dab0*/  LOP3.LUT R3, R10, 0xff, RZ, 0xc0, !PT ;  /* 0x000000ff0a037812 */ /* 0x004fe200078ec0ff */
[----:B------:R-:W-:-:S03]  /*dac0*/  IMAD.MOV.U32 R118, RZ, RZ, R95 ;  /* 0x000000ffff767224 */ /* 0x000fc600078e005f */
[----:B------:R-:W-:Y:S01]  /*dad0*/  HMMA.16816.F32 R52, R4, R34, R44 ;  /* 0x000000220434723c */ /* 0x000fe2000000182c */
[--C-:B------:R-:W-:Y:S01]  /*dae0*/  PRMT R25, R3, 0x5410, R2.reuse ;  /* 0x0000541003197816 */ /* 0x100fe20000000002 */
[----:B------:R-:W-:Y:S01]  /*daf0*/  FFMA.FTZ R3, R197, UR6, -R21 ;  /* 0x00000006c5037c23 */ /* 0x000fe20008010815 */
[----:B------:R-:W-:Y:S01]  /*db00*/  PRMT R2, R10, 0x7632, R2 ;  /* 0x000076320a027816 */ /* 0x000fe20000000002 */
[----:B------:R-:W-:-:S04]  /*db10*/  IMAD.WIDE.U32 R6, R40, -0x2daee0ad, RZ ;  /* 0xd2511f5328067825 */ /* 0x000fc800078e00ff */
[----:B------:R-:W-:Y:S01]  /*db20*/  FFMA.FTZ R10, R174, UR6, -R21 ;  /* 0x00000006ae0a7c23 */ /* 0x000fe20008010815 */
[----:B------:R1:W-:Y:S01]  /*db30*/  MUFU.EX2 R178, R3 ;  /* 0x0000000300b27308 */ /* 0x0003e20000000800 */
[----:B------:R-:W-:Y:S01]  /*db40*/  LOP3.LUT R2, R2, 0xff, RZ, 0xc0, !PT ;  /* 0x000000ff02027812 */ /* 0x000fe200078ec0ff */
[----:B------:R-:W-:-:S03]  /*db50*/  IMAD.WIDE.U32 R4, R41, -0x2daee0ad, RZ ;  /* 0xd2511f5329047825 */ /* 0x000fc600078e00ff */
[----:B------:R-:W-:Y:S01]  /*db60*/  PRMT R24, R2, 0x5410, R8 ;  /* 0x0000541002187816 */ /* 0x000fe20000000008 */
[----:B----4-:R-:W-:Y:S01]  /*db70*/  IMAD.WIDE.U32 R8, R26, -0x2daee0ad, RZ ;  /* 0xd2511f531a087825 */ /* 0x010fe200078e00ff */
[----:B------:R-:W-:Y:S01]  /*db80*/  LOP3.LUT R5, R234, UR23, R5, 0x96, !PT ;  /* 0x00000017ea057c12 */ /* 0x000fe2000f8e9605 */
[----:B------:R2:W-:Y:S02]  /*db90*/  MUFU.EX2 R176, R10 ;  /* 0x0000000a00b07308 */ /* 0x0005e40000000800 */
[----:B------:R-:W-:Y:S01]  /*dba0*/  IMAD.MOV.U32 R95, RZ, RZ, R92 ;  /* 0x000000ffff5f7224 */ /* 0x000fe200078e005c */
[----:B------:R-:W-:Y:S01]  /*dbb0*/  LOP3.LUT R9, R232, UR23, R9, 0x96, !PT ;  /* 0x00000017e8097c12 */ /* 0x000fe2000f8e9609 */
[----:B------:R-:W-:Y:S01]  /*dbc0*/  IMAD.WIDE.U32 R12, R5, -0x326172a9, RZ ;  /* 0xcd9e8d57050c7825 */ /* 0x000fe200078e00ff */
[----:B------:R-:W-:-:S03]  /*dbd0*/  LOP3.LUT R7, R8, UR22, R7, 0x96, !PT ;  /* 0x0000001608077c12 */ /* 0x000fc6000f8e9607 */
[----:B------:R-:W-:Y:S02]  /*dbe0*/  IMAD.MOV.U32 R92, RZ, RZ, R137 ;  /* 0x000000ffff5c7224 */ /* 0x000fe400078e0089 */
[----:B-1----:R-:W-:Y:S01]  /*dbf0*/  FFMA.FTZ R3, R196, UR6, -R21 ;  /* 0x00000006c4037c23 */ /* 0x002fe20008010815 */
[----:B------:R-:W-:Y:S01]  /*dc00*/  IMAD.WIDE.U32 R16, R7, -0x326172a9, RZ ;  /* 0xcd9e8d5707107825 */ /* 0x000fe200078e00ff */
[----:B------:R-:W-:Y:S02]  /*dc10*/  LOP3.LUT R7, R242, UR9, R13, 0x96, !PT ;  /* 0x00000009f2077c12 */ /* 0x000fe4000f8e960d */
[----:B------:R1:W-:Y:S01]  /*dc20*/  MUFU.EX2 R177, R3 ;  /* 0x0000000300b17308 */ /* 0x0003e20000000800 */
[----:B------:R-:W-:Y:S02]  /*dc30*/  IMAD.MOV.U32 R49, RZ, RZ, R108 ;  /* 0x000000ffff317224 */ /* 0x000fe400078e006c */
[----:B------:R-:W-:Y:S02]  /*dc40*/  IMAD.MOV.U32 R197, RZ, RZ, R51 ;  /* 0x000000ffffc57224 */ /* 0x000fe400078e0033 */
[----:B--2---:R-:W-:-:S04]  /*dc50*/  IMAD.WIDE.U32 R10, R9, -0x326172a9, RZ ;  /* 0xcd9e8d57090a7825 */ /* 0x004fc800078e00ff */
[----:B------:R-:W-:Y:S01]  /*dc60*/  IMAD.MOV.U32 R40, RZ, RZ, R126 ;  /* 0x000000ffff287224 */ /* 0x000fe200078e007e */
[----:B------:R-:W-:Y:S01]  /*dc70*/  LOP3.LUT R8, R226, UR9, R11, 0x96, !PT ;  /* 0x00000009e2087c12 */ /* 0x000fe2000f8e960b */
[----:B------:R-:W-:Y:S01]  /*dc80*/  IMAD.MOV.U32 R226, RZ, RZ, R79 ;  /* 0x000000ffffe27224 */ /* 0x000fe200078e004f */
[----:B------:R-:W-:Y:S01]  /*dc90*/  LOP3.LUT R10, R10, UR8, R17, 0x96, !PT ;  /* 0x000000080a0a7c12 */ /* 0x000fe2000f8e9611 */
[----:B-1----:R-:W-:-:S04]  /*dca0*/  IMAD.WIDE.U32 R2, R27, -0x2daee0ad, RZ ;  /* 0xd2511f531b027825 */ /* 0x002fc800078e00ff */
[----:B------:R-:W-:Y:S01]  /*dcb0*/  IMAD.WIDE.U32 R36, R10, -0x2daee0ad, RZ ;  /* 0xd2511f530a247825 */ /* 0x000fe200078e00ff */
[----:B------:R-:W-:-:S03]  /*dcc0*/  LOP3.LUT R4, R4, UR22, R3, 0x96, !PT ;  /* 0x0000001604047c12 */ /* 0x000fc6000f8e9603 */
[----:B------:R-:W-:-:S04]  /*dcd0*/  FFMA.FTZ R3, R172, UR6, -R21 ;  /* 0x00000006ac037c23 */ /* 0x000fc80008010815 */
[----:B------:R1:W-:Y:S01]  /*dce0*/  MUFU.EX2 R175, R3 ;  /* 0x0000000300af7308 */ /* 0x0003e20000000800 */
[----:B------:R-:W-:-:S04]  /*dcf0*/  IMAD.WIDE.U32 R18, R4, -0x326172a9, RZ ;  /* 0xcd9e8d5704127825 */ /* 0x000fc800078e00ff */
[----:B------:R-:W-:Y:S01]  /*dd00*/  IMAD.WIDE.U32 R4, R8, -0x2daee0ad, RZ ;  /* 0xd2511f5308047825 */ /* 0x000fe200078e00ff */
[----:B------:R-:W-:-:S04]  /*dd10*/  LOP3.LUT R9, R12, UR8, R19, 0x96, !PT ;  /* 0x000000080c097c12 */ /* 0x000fc8000f8e9613 */
[----:B------:R-:W-:Y:S01]  /*dd20*/  LOP3.LUT R6, R6, UR21, R5, 0x96, !PT ;  /* 0x0000001506067c12 */ /* 0x000fe2000f8e9605 */
[----:B------:R-:W-:Y:S01]  /*dd30*/  IMAD.WIDE.U32 R38, R9, -0x2daee0ad, RZ ;  /* 0xd2511f5309267825 */ /* 0x000fe200078e00ff */
[----:B------:R-:W-:-:S03]  /*dd40*/  LOP3.LUT R8, R4, UR20, R37, 0x96, !PT ;  /* 0x0000001404087c12 */ /* 0x000fc6000f8e9625 */
[----:B------:R-:W-:-:S04]  /*dd50*/  IMAD.WIDE.U32 R4, R7, -0x2daee0ad, RZ ;  /* 0xd2511f5307047825 */ /* 0x000fc800078e00ff */
[----:B-1----:R-:W-:Y:S01]  /*dd60*/  FFMA.FTZ R3, R190, UR6, -R20 ;  /* 0x00000006be037c23 */ /* 0x002fe20008010814 */
[----:B------:R-:W-:Y:S01]  /*dd70*/  IMAD.MOV.U32 R190, RZ, RZ, R86 ;  /* 0x000000ffffbe7224 */ /* 0x000fe200078e0056 */
[----:B------:R-:W-:Y:S02]  /*dd80*/  LOP3.LUT R10, R2, UR21, R5, 0x96, !PT ;  /* 0x00000015020a7c12 */ /* 0x000fe4000f8e9605 */
[----:B------:R1:W-:Y:S01]  /*dd90*/  MUFU.EX2 R174, R3 ;  /* 0x0000000300ae7308 */ /* 0x0003e20000000800 */
[----:B------:R-:W-:Y:S02]  /*dda0*/  LOP3.LUT R17, R4, UR20, R39, 0x96, !PT ;  /* 0x0000001404117c12 */ /* 0x000fe4000f8e9627 */
[----:B------:R-:W-:Y:S02]  /*ddb0*/  HSET2.LE.AND R2, R14, R0, PT ;  /* 0x000000000e027233 */ /* 0x000fe40003803000 */
[----:B------:R-:W-:Y:S01]  /*ddc0*/  LOP3.LUT R4, R15, 0xff00ff, RZ, 0xc0, !PT ;  /* 0x00ff00ff0f047812 */ /* 0x000fe200078ec0ff */
[----:B-1----:R-:W-:-:S04]  /*ddd0*/  FFMA.FTZ R3, R183, UR6, -R20 ;  /* 0x00000006b7037c23 */ /* 0x002fc80008010814 */
[----:B------:R1:W2:Y:S02]  /*dde0*/  MUFU.EX2 R172, R3 ;  /* 0x0000000300ac7308 */ /* 0x0002a40000000800 */
[----:B-1----:R-:W-:Y:S01]  /*ddf0*/  FFMA.FTZ R3, R123, UR6, -R20 ;  /* 0x000000067b037c23 */ /* 0x002fe20008010814 */
[----:B------:R-:W-:Y:S02]  /*de00*/  IMAD.MOV.U32 R123, RZ, RZ, R121 ;  /* 0x000000ffff7b7224 */ /* 0x000fe400078e0079 */
[----:B------:R-:W-:Y:S02]  /*de10*/  IMAD.MOV.U32 R121, RZ, RZ, R120 ;  /* 0x000000ffff797224 */ /* 0x000fe400078e0078 */
[----:B------:R-:W-:Y:S02]  /*de20*/  IMAD.MOV.U32 R120, RZ, RZ, R109 ;  /* 0x000000ffff787224 */ /* 0x000fe400078e006d */
[----:B------:R-:W-:Y:S01]  /*de30*/  FFMA.FTZ R5, R123, UR6, -R20 ;  /* 0x000000067b057c23 */ /* 0x000fe20008010814 */
[----:B------:R-:W-:-:S02]  /*de40*/  IMAD.MOV.U32 R109, RZ, RZ, R117 ;  /* 0x000000ffff6d7224 */ /* 0x000fc400078e0075 */
[----:B------:R-:W-:Y:S01]  /*de50*/  IMAD.MOV.U32 R117, RZ, RZ, R106 ;  /* 0x000000ffff757224 */ /* 0x000fe200078e006a */
[----:B------:R-:W-:Y:S01]  /*de60*/  MUFU.EX2 R139, R5 ;  /* 0x00000005008b7308 */ /* 0x000fe20000000800 */
[----:B------:R-:W-:Y:S02]  /*de70*/  IMAD.MOV.U32 R106, RZ, RZ, R84 ;  /* 0x000000ffff6a7224 */ /* 0x000fe400078e0054 */
[----:B------:R-:W-:Y:S02]  /*de80*/  IMAD.MOV.U32 R84, RZ, RZ, R140 ;  /* 0x000000ffff547224 */ /* 0x000fe400078e008c */
[----:B------:R-:W-:Y:S02]  /*de90*/  IMAD.MOV.U32 R119, RZ, RZ, R121 ;  /* 0x000000ffff777224 */ /* 0x000fe400078e0079 */
[----:B------:R-:W-:Y:S01]  /*dea0*/  IMAD.MOV.U32 R121, RZ, RZ, R120 ;  /* 0x000000ffff797224 */ /* 0x000fe200078e0078 */
[----:B------:R3:W1:Y:S01]  /*deb0*/  MUFU.EX2 R140, R3 ;  /* 0x00000003008c7308 */ /* 0x0006620000000800 */
[----:B------:R-:W-:-:S02]  /*dec0*/  IMAD.MOV.U32 R120, RZ, RZ, R109 ;  /* 0x000000ffff787224 */ /* 0x000fc400078e006d */
[----:B------:R-:W-:Y:S02]  /*ded0*/  IMAD.MOV.U32 R87, RZ, RZ, R84 ;  /* 0x000000ffff577224 */ /* 0x000fe400078e0054 */
[----:B------:R-:W-:Y:S02]  /*dee0*/  IMAD.MOV.U32 R84, RZ, RZ, R80 ;  /* 0x000000ffff547224 */ /* 0x000fe400078e0050 */
[----:B------:R-:W-:Y:S02]  /*def0*/  IMAD.MOV.U32 R110, RZ, RZ, R106 ;  /* 0x000000ffff6e7224 */ /* 0x000fe400078e006a */
[----:B------:R-:W-:Y:S02]  /*df00*/  IMAD.MOV.U32 R80, RZ, RZ, R82 ;  /* 0x000000ffff507224 */ /* 0x000fe400078e0052 */
[----:B------:R-:W-:Y:S02]  /*df10*/  IMAD.MOV.U32 R123, RZ, RZ, R107 ;  /* 0x000000ffff7b7224 */ /* 0x000fe400078e006b */
[----:B------:R-:W-:Y:S01]  /*df20*/  IMAD.MOV.U32 R48, RZ, RZ, R119 ;  /* 0x000000ffff307224 */ /* 0x000fe200078e0077 */
[----:B------:R-:W-:Y:S01]  /*df30*/  MOV R119, R136 ;  /* 0x0000008800777202 */ /* 0x000fe20000000f00 */
[----:B------:R-:W-:Y:S01]  /*df40*/  IMAD.MOV.U32 R76, RZ, RZ, R110 ;  /* 0x000000ffff4c7224 */ /* 0x000fe200078e006e */
[----:B---3--:R-:W-:Y:S01]  /*df50*/  F2FP.F16.F32.PACK_AB R3, R179, R180 ;  /* 0x000000b4b303723e */ /* 0x008fe200000000ff */
[----:B------:R-:W-:-:S02]  /*df60*/  IMAD.MOV.U32 R196, RZ, RZ, R87 ;  /* 0x000000ffffc47224 */ /* 0x000fc400078e0057 */
[----:B------:R-:W-:Y:S01]  /*df70*/  IMAD.MOV.U32 R87, RZ, RZ, R80 ;  /* 0x000000ffff577224 */ /* 0x000fe200078e0050 */
[----:B------:R-:W-:Y:S01]  /*df80*/  LOP3.LUT R14, R3, R2, RZ, 0xc0, !PT ;  /* 0x00000002030e7212 */ /* 0x000fe200078ec0ff */
[----:B------:R-:W-:Y:S01]  /*df90*/  IMAD.MOV.U32 R242, RZ, RZ, R76 ;  /* 0x000000fffff27224 */ /* 0x000fe200078e004c */
[--C-:B------:R-:W-:Y:S01]  /*dfa0*/  HSET2.LE.AND R2, R4, R0.reuse, PT ;  /* 0x0000000004027233 */ /* 0x100fe20003803000 */
[----:B------:R-:W-:Y:S01]  /*dfb0*/  FFMA.FTZ R4, R193, UR6, -R21 ;  /* 0x00000006c1047c23 */ /* 0x000fe20008010815 */
[----:B--2---:R-:W-:Y:S01]  /*dfc0*/  F2FP.F16.F32.PACK_AB R3, R172, R174 ;  /* 0x000000aeac03723e */ /* 0x004fe200000000ff */
[----:B------:R-:W-:Y:S02]  /*dfd0*/  IMAD.MOV.U32 R86, RZ, RZ, R84 ;  /* 0x000000ffff567224 */ /* 0x000fe400078e0054 */
[----:B------:R2:W-:Y:S01]  /*dfe0*/  MUFU.EX2 R173, R4 ;  /* 0x0000000400ad7308 */ /* 0x0005e20000000800 */
[----:B------:R-:W-:Y:S01]  /*dff0*/  LOP3.LUT R15, R3, R2, RZ, 0xc0, !PT ;  /* 0x00000002030f7212 */ /* 0x000fe200078ec0ff */
[----:B------:R-:W-:Y:S01]  /*e000*/  IMAD.MOV.U32 R84, RZ, RZ, R127 ;  /* 0x000000ffff547224 */ /* 0x000fe200078e007f */
[----:B------:R-:W-:-:S02]  /*e010*/  HSET2.LE.AND R2, R25, R0, PT ;  /* 0x0000000019027233 */ /* 0x000fc40003803000 */
[----:B------:R-:W-:-:S04]  /*e020*/  F2FP.F16.F32.PACK_AB R3, R181, R214 ;  /* 0x000000d6b503723e */ /* 0x000fc800000000ff */
[----:B------:R-:W-:Y:S02]  /*e030*/  LOP3.LUT R12, R3, R2, RZ, 0xc0, !PT ;  /* 0x00000002030c7212 */ /* 0x000fe400078ec0ff */
[----:B------:R-:W-:Y:S02]  /*e040*/  HSET2.LE.AND R2, R24, R0, PT ;  /* 0x0000000018027233 */ /* 0x000fe40003803000 */
[----:B-1----:R-:W-:-:S04]  /*e050*/  F2FP.F16.F32.PACK_AB R3, R139, R140 ;  /* 0x0000008c8b03723e */ /* 0x002fc800000000ff */
[----:B------:R-:W-:Y:S01]  /*e060*/  LOP3.LUT R13, R3, R2, RZ, 0xc0, !PT ;  /* 0x00000002030d7212 */ /* 0x000fe200078ec0ff */
[----:B--2---:R-:W-:Y:S01]  /*e070*/  FFMA.FTZ R4, R191, UR6, -R21 ;  /* 0x00000006bf047c23 */ /* 0x004fe20008010815 */
[----:B------:R-:W-:-:S03]  /*e080*/  IMAD.WIDE.U32 R2, R8, -0x326172a9, RZ ;  /* 0xcd9e8d5708027825 */ /* 0x000fc600078e00ff */
[----:B------:R1:W-:Y:S01]  /*e090*/  MUFU.EX2 R143, R4 ;  /* 0x00000004008f7308 */ /* 0x0003e20000000800 */
[----:B------:R-:W-:Y:S01]  /*e0a0*/  IMAD.MOV.U32 R9, RZ, RZ, R2 ;  /* 0x000000ffff097224 */ /* 0x000fe200078e0002 */
[----:B------:R-:W-:Y:S01]  /*e0b0*/  HMMA.16816.F32 R44, R12, R30, R68 ;  /* 0x0000001e0c2c723c */ /* 0x000fe20000001844 */
[----:B------:R-:W2:Y:S01]  /*e0c0*/  LDL.LU R70, [R1+0x20] ;  /* 0x0000200001467983 */ /* 0x000ea20000300800 */
[C---:B------:R-:W-:Y:S01]  /*e0d0*/  PRMT R8, R2.reuse, 0x7773, RZ ;  /* 0x0000777302087816 */ /* 0x040fe200000000ff */
[----:B------:R-:W-:Y:S01]  /*e0e0*/  IMAD.MOV.U32 R71, RZ, RZ, R93 ;  /* 0x000000ffff477224 */ /* 0x000fe200078e005d */
[----:B------:R-:W-:Y:S01]  /*e0f0*/  PRMT R7, R2, 0x7772, RZ ;  /* 0x0000777202077816 */ /* 0x000fe200000000ff */
[----:B------:R-:W-:-:S03]  /*e100*/  IMAD.MOV.U32 R191, RZ, RZ, R119 ;  /* 0x000000ffffbf7224 */ /* 0x000fc600078e0077 */
[----:B------:R-:W-:Y:S01]  /*e110*/  PRMT R104, R7, 0x5410, R8 ;  /* 0x0000541007687816 */ /* 0x000fe20000000008 */
[----:B------:R-:W-:Y:S01]  /*e120*/  HMMA.16816.F32 R56, R12, R28, R56 ;  /* 0x0000001c0c38723c */ /* 0x000fe20000001838 */
[----:B-1----:R-:W-:-:S04]  /*e130*/  FFMA.FTZ R4, R131, UR6, -R21 ;  /* 0x0000000683047c23 */ /* 0x002fc80008010815 */
[----:B------:R1:W-:Y:S02]  /*e140*/  MUFU.EX2 R109, R4 ;  /* 0x00000004006d7308 */ /* 0x0003e40000000800 */
[----:B-1----:R-:W-:-:S04]  /*e150*/  IMAD.WIDE.U32 R4, R6, -0x326172a9, RZ ;  /* 0xcd9e8d5706047825 */ /* 0x002fc800078e00ff */
[----:B------:R-:W-:Y:S01]  /*e160*/  FFMA.FTZ R6, R128, UR6, -R21 ;  /* 0x0000000680067c23 */ /* 0x000fe20008010815 */
[----:B------:R-:W-:Y:S01]  /*e170*/  LOP3.LUT R25, R4, UR5, R3, 0x96, !PT ;  /* 0x0000000504197c12 */ /* 0x000fe2000f8e9603 */
[----:B------:R-:W-:Y:S01]  /*e180*/  FFMA.FTZ R3, R195, UR6, -R21 ;  /* 0x00000006c3037c23 */ /* 0x000fe20008010815 */
[----:B------:R-:W-:Y:S01]  /*e190*/  LOP3.LUT R11, R16, UR11, R5, 0x96, !PT ;  /* 0x0000000b100b7c12 */ /* 0x000fe2000f8e9605 */
[----:B------:R-:W-:Y:S01]  /*e1a0*/  IMAD.WIDE.U32 R4, R10, -0x326172a9, RZ ;  /* 0xcd9e8d570a047825 */ /* 0x000fe200078e00ff */
[----:B------:R-:W-:Y:S01]  /*e1b0*/  PRMT R16, R2, 0x7771, RZ ;  /* 0x0000777102107816 */ /* 0x000fe200000000ff */
[----:B------:R1:W-:Y:S02]  /*e1c0*/  MUFU.EX2 R142, R3 ;  /* 0x00000003008e7308 */ /* 0x0003e40000000800 */
[----:B------:R-:W-:Y:S01]  /*e1d0*/  IMAD.MOV.U32 R195, RZ, RZ, R121 ;  /* 0x000000ffffc37224 */ /* 0x000fe200078e0079 */
[----:B------:R-:W-:Y:S02]  /*e1e0*/  LOP3.LUT R27, R18, UR11, R5, 0x96, !PT ;  /* 0x0000000b121b7c12 */ /* 0x000fe4000f8e9605 */
[----:B------:R-:W-:-:S03]  /*e1f0*/  LOP3.LUT R5, R9, 0xff, RZ, 0xc0, !PT ;  /* 0x000000ff09057812 */ /* 0x000fc600078ec0ff */
[----:B------:R3:W-:Y:S01]  /*e200*/  MUFU.EX2 R107, R6 ;  /* 0x00000006006b7308 */ /* 0x0007e20000000800 */
[----:B-1----:R-:W-:-:S04]  /*e210*/  IMAD.WIDE.U32 R2, R17, -0x326172a9, RZ ;  /* 0xcd9e8d5711027825 */ /* 0x002fc800078e00ff */
[----:B------:R-:W-:Y:S01]  /*e220*/  IMAD.MOV.U32 R17, RZ, RZ, R2 ;  /* 0x000000ffff117224 */ /* 0x000fe200078e0002 */
[----:B------:R-:W-:Y:S02]  /*e230*/  LOP3.LUT R24, R4, UR5, R3, 0x96, !PT ;  /* 0x0000000504187c12 */ /* 0x000fe4000f8e9603 */
[----:B------:R-:W-:Y:S01]  /*e240*/  PRMT R18, R2, 0x7771, RZ ;  /* 0x0000777102127816 */ /* 0x000fe200000000ff */
[--C-:B---3--:R-:W-:Y:S01]  /*e250*/  FFMA.FTZ R6, R192, UR6, -R21.reuse ;  /* 0x00000006c0067c23 */ /* 0x108fe20008010815 */
[C---:B------:R-:W-:Y:S01]  /*e260*/  PRMT R4, R2.reuse, 0x7773, RZ ;  /* 0x0000777302047816 */ /* 0x040fe200000000ff */
[----:B------:R-:W-:Y:S01]  /*e270*/  IMAD.MOV.U32 R192, RZ, RZ, R120 ;  /* 0x000000ffffc07224 */ /* 0x000fe200078e0078 */
[----:B------:R-:W-:Y:S01]  /*e280*/  PRMT R3, R2, 0x7772, RZ ;  /* 0x0000777202037816 */ /* 0x000fe200000000ff */
[----:B------:R-:W-:Y:S01]  /*e290*/  FFMA.FTZ R2, R130, UR6, -R21 ;  /* 0x0000000682027c23 */ /* 0x000fe20008010815 */
[----:B------:R1:W-:Y:S02]  /*e2a0*/  MUFU.EX2 R141, R6 ;  /* 0x00000006008d7308 */ /* 0x0003e40000000800 */
[----:B------:R-:W-:Y:S01]  /*e2b0*/  PRMT R82, R3, 0x5410, R4 ;  /* 0x0000541003527816 */ /* 0x000fe20000000004 */
[----:B------:R-:W-:Y:S01]  /*e2c0*/  FFMA.FTZ R4, R77, UR6, -R20 ;  /* 0x000000064d047c23 */ /* 0x000fe20008010814 */
[----:B------:R-:W-:-:S02]  /*e2d0*/  IMAD.MOV.U32 R77, RZ, RZ, R251 ;  /* 0x000000ffff4d7224 */ /* 0x000fc400078e00fb */
[----:B------:R-:W-:Y:S02]  /*e2e0*/  IMAD.MOV.U32 R251, RZ, RZ, R250 ;  /* 0x000000fffffb7224 */ /* 0x000fe400078e00fa */
[----:B------:R3:W-:Y:S01]  /*e2f0*/  MUFU.EX2 R106, R2 ;  /* 0x00000002006a7308 */ /* 0x0007e20000000800 */
[----:B------:R-:W-:Y:S01]  /*e300*/  IMAD.MOV.U32 R250, RZ, RZ, R94 ;  /* 0x000000fffffa7224 */ /* 0x000fe200078e005e */
[----:B------:R-:W-:Y:S01]  /*e310*/  PRMT R94, R5, 0x5410, R16 ;  /* 0x00005410055e7816 */ /* 0x000fe20000000010 */
[----:B------:R-:W-:Y:S01]  /*e320*/  FFMA.FTZ R5, R48, UR6, -R22 ;  /* 0x0000000630057c23 */ /* 0x000fe20008010816 */
[----:B------:R-:W-:Y:S02]  /*e330*/  IMAD.MOV.U32 R48, RZ, RZ, R49 ;  /* 0x000000ffff307224 */ /* 0x000fe400078e0031 */
[----:B------:R-:W-:Y:S02]  /*e340*/  IMAD.MOV.U32 R49, RZ, RZ, R50 ;  /* 0x000000ffff317224 */ /* 0x000fe400078e0032 */
[----:B------:R4:W-:Y:S01]  /*e350*/  MUFU.EX2 R138, R4 ;  /* 0x00000004008a7308 */ /* 0x0009e20000000800 */
[----:B-1----:R-:W-:Y:S01]  /*e360*/  FFMA.FTZ R6, R198, UR6, -R20 ;  /* 0x00000006c6067c23 */ /* 0x002fe20008010814 */
[----:B------:R-:W-:-:S02]  /*e370*/  IMAD.MOV.U32 R51, RZ, RZ, R77 ;  /* 0x000000ffff337224 */ /* 0x000fc400078e004d */
[----:B------:R-:W-:Y:S02]  /*e380*/  IMAD.MOV.U32 R50, RZ, RZ, R78 ;  /* 0x000000ffff327224 */ /* 0x000fe400078e004e */
[----:B------:R-:W-:Y:S02]  /*e390*/  HMMA.16816.F32 R76, R12, R32, R64 ;  /* 0x000000200c4c723c */ /* 0x000fe40000001840 */
[----:B------:R1:W-:Y:S01]  /*e3a0*/  MUFU.EX2 R130, R5 ;  /* 0x0000000500827308 */ /* 0x0003e20000000800 */
[----:B---3--:R-:W-:-:S04]  /*e3b0*/  IMAD.WIDE.U32 R2, R42, -0x2daee0ad, RZ ;  /* 0xd2511f532a027825 */ /* 0x008fc800078e00ff */
[----:B------:R-:W-:Y:S01]  /*e3c0*/  IMAD.MOV.U32 R19, RZ, RZ, R2 ;  /* 0x000000ffff137224 */ /* 0x000fe200078e0002 */
[C---:B------:R-:W-:Y:S01]  /*e3d0*/  PRMT R26, R2.reuse, 0x7771, RZ ;  /* 0x00007771021a7816 */ /* 0x040fe200000000ff */
[----:B------:R-:W-:Y:S01]  /*e3e0*/  IMAD.MOV.U32 R42, RZ, RZ, R117 ;  /* 0x000000ffff2a7224 */ /* 0x000fe200078e0075 */
[----:B------:R-:W-:Y:S01]  /*e3f0*/  PRMT R10, R2, 0x7773, RZ ;  /* 0x00007773020a7816 */ /* 0x000fe200000000ff */
[----:B------:R-:W-:Y:S01]  /*e400*/  MUFU.EX2 R136, R6 ;  /* 0x0000000600887308 */ /* 0x000fe20000000800 */
[----:B----4-:R-:W-:Y:S01]  /*e410*/  LOP3.LUT R4, R72, UR15, R3, 0x96, !PT ;  /* 0x0000000f48047c12 */ /* 0x010fe2000f8e9603 */
[----:B------:R-:W-:Y:S01]  /*e420*/  FFMA.FTZ R3, R204, UR6, -R20 ;  /* 0x00000006cc037c23 */ /* 0x000fe20008010814 */
[----:B------:R-:W-:Y:S02]  /*e430*/  PRMT R8, R2, 0x7772, RZ ;  /* 0x0000777202087816 */ /* 0x000fe400000000ff */
[----:B------:R-:W-:Y:S01]  /*e440*/  MOV R31, R71 ;  /* 0x00000047001f7202 */ /* 0x000fe20000000f00 */
[----:B------:R-:W-:Y:S01]  /*e450*/  IMAD.MOV.U32 R69, RZ, RZ, R192 ;  /* 0x000000ffff457224 */ /* 0x000fe200078e00c0 */
[----:B------:R-:W-:Y:S01]  /*e460*/  PRMT R28, R8, 0x5410, R10 ;  /* 0x00005410081c7816 */ /* 0x000fe2000000000a */
[----:B------:R3:W-:Y:S01]  /*e470*/  MUFU.EX2 R137, R3 ;  /* 0x0000000300897308 */ /* 0x0007e20000000800 */
[----:B-1----:R-:W-:Y:S01]  /*e480*/  FFMA.FTZ R5, R207, UR6, -R22 ;  /* 0x00000006cf057c23 */ /* 0x002fe20008010816 */
[----:B------:R-:W-:Y:S01]  /*e490*/  LOP3.LUT R8, R19, 0xff, RZ, 0xc0, !PT ;  /* 0x000000ff13087812 */ /* 0x000fe200078ec0ff */
[----:B------:R-:W-:-:S05]  /*e4a0*/  IMAD.MOV.U32 R117, RZ, RZ, R86 ;  /* 0x000000ffff757224 */ /* 0x000fca00078e0056 */
[----:B------:R1:W-:Y:S01]  /*e4b0*/  MUFU.EX2 R128, R5 ;  /* 0x0000000500807308 */ /* 0x0003e20000000800 */
[----:B---3--:R-:W-:-:S04]  /*e4c0*/  IMAD.WIDE.U32 R2, R11, -0x2daee0ad, RZ ;  /* 0xd2511f530b027825 */ /* 0x008fc800078e00ff */
[----:B------:R-:W-:Y:S01]  /*e4d0*/  IMAD.MOV.U32 R108, RZ, RZ, R2 ;  /* 0x000000ffff6c7224 */ /* 0x000fe200078e0002 */
[----:B------:R-:W-:Y:S01]  /*e4e0*/  LOP3.LUT R41, R36, UR15, R3, 0x96, !PT ;  /* 0x0000000f24297c12 */ /* 0x000fe2000f8e9603 */
[----:B------:R-:W-:Y:S01]  /*e4f0*/  FFMA.FTZ R3, R194, UR6, -R20 ;  /* 0x00000006c2037c23 */ /* 0x000fe20008010814 */
[C---:B------:R-:W-:Y:S01]  /*e500*/  PRMT R110, R2.reuse, 0x7771, RZ ;  /* 0x00007771026e7816 */ /* 0x040fe200000000ff */
[----:B-1----:R-:W-:Y:S01]  /*e510*/  FFMA.FTZ R5, R205, UR6, -R22 ;  /* 0x00000006cd057c23 */ /* 0x002fe20008010816 */
[C---:B------:R-:W-:Y:S01]  /*e520*/  PRMT R30, R2.reuse, 0x7773, RZ ;  /* 0x00007773021e7816 */ /* 0x040fe200000000ff */
[----:B------:R1:W-:Y:S01]  /*e530*/  MUFU.EX2 R131, R3 ;  /* 0x0000000300837308 */ /* 0x0003e20000000800 */
[----:B------:R-:W-:-:S07]  /*e540*/  PRMT R29, R2, 0x7772, RZ ;  /* 0x00007772021d7816 */ /* 0x000fce00000000ff */
[----:B------:R3:W-:Y:S01]  /*e550*/  MUFU.EX2 R127, R5 ;  /* 0x00000005007f7308 */ /* 0x0007e20000000800 */
[----:B-1----:R-:W-:-:S04]  /*e560*/  IMAD.WIDE.U32 R2, R43, -0x2daee0ad, RZ ;  /* 0xd2511f532b027825 */ /* 0x002fc800078e00ff */
[----:B------:R-:W-:Y:S01]  /*e570*/  IMAD.MOV.U32 R9, RZ, RZ, R2 ;  /* 0x000000ffff097224 */ /* 0x000fe200078e0002 */
[C---:B------:R-:W-:Y:S02]  /*e580*/  PRMT R11, R2.reuse, 0x7771, RZ ;  /* 0x00007771020b7816 */ /* 0x040fe400000000ff */
[----:B------:R-:W-:Y:S01]  /*e590*/  PRMT R7, R2, 0x7773, RZ ;  /* 0x0000777302077816 */ /* 0x000fe200000000ff */
[----:B---3--:R-:W-:Y:S01]  /*e5a0*/  FFMA.FTZ R5, R242, UR6, -R23 ;  /* 0x00000006f2057c23 */ /* 0x008fe20008010817 */
[----:B------:R-:W-:Y:S01]  /*e5b0*/  PRMT R6, R2, 0x7772, RZ ;  /* 0x0000777202067816 */ /* 0x000fe200000000ff */
[----:B------:R-:W-:Y:S01]  /*e5c0*/  IMAD.MOV.U32 R242, RZ, RZ, R190 ;  /* 0x000000fffff27224 */ /* 0x000fe200078e00be */
[----:B------:R-:W-:Y:S01]  /*e5d0*/  LOP3.LUT R2, R17, 0xff, RZ, 0xc0, !PT ;  /* 0x000000ff11027812 */ /* 0x000fe200078ec0ff */
[----:B------:R-:W-:Y:S01]  /*e5e0*/  IMAD.MOV.U32 R190, RZ, RZ, R197 ;  /* 0x000000ffffbe7224 */ /* 0x000fe200078e00c5 */
[----:B------:R-:W-:Y:S01]  /*e5f0*/  MOV R197, R157 ;  /* 0x0000009d00c57202 */ /* 0x000fe20000000f00 */
[----:B------:R-:W-:Y:S01]  /*e600*/  IMAD.MOV.U32 R157, RZ, RZ, R125 ;  /* 0x000000ffff9d7224 */ /* 0x000fe200078e007d */
[----:B------:R-:W-:Y:S01]  /*e610*/  PRMT R80, R2, 0x5410, R18 ;  /* 0x0000541002507816 */ /* 0x000fe20000000012 */
[----:B------:R-:W-:Y:S01]  /*e620*/  FFMA.FTZ R2, R206, UR6, -R22 ;  /* 0x00000006ce027c23 */ /* 0x000fe20008010816 */
[----:B------:R-:W-:Y:S01]  /*e630*/  PRMT R18, R6, 0x5410, R7 ;  /* 0x0000541006127816 */ /* 0x000fe20000000007 */
[----:B------:R1:W-:Y:S01]  /*e640*/  MUFU.EX2 R125, R5 ;  /* 0x00000005007d7308 */ /* 0x0003e20000000800 */
[----:B------:R-:W-:Y:S01]  /*e650*/  LOP3.LUT R7, R9, 0xff, RZ, 0xc0, !PT ;  /* 0x000000ff09077812 */ /* 0x000fe200078ec0ff */
[----:B------:R-:W-:Y:S01]  /*e660*/  IMAD.WIDE.U32 R16, R27, -0x2daee0ad, RZ ;  /* 0xd2511f531b107825 */ /* 0x000fe200078e00ff */
[----:B------:R-:W-:-:S03]  /*e670*/  LOP3.LUT R3, R74, UR15, R3, 0x96, !PT ;  /* 0x0000000f4a037c12 */ /* 0x000fc6000f8e9603 */
[----:B------:R-:W-:Y:S01]  /*e680*/  FFMA.FTZ R6, R242, UR6, -R23 ;  /* 0x00000006f2067c23 */ /* 0x000fe20008010817 */
[----:B------:R-:W-:Y:S01]  /*e690*/  PRMT R10, R7, 0x5410, R11 ;  /* 0x00005410070a7816 */ /* 0x000fe2000000000b */
[----:B------:R-:W-:Y:S01]  /*e6a0*/  IMAD.MOV.U32 R183, RZ, RZ, R190 ;  /* 0x000000ffffb77224 */ /* 0x000fe200078e00be */
[----:B------:R-:W-:Y:S01]  /*e6b0*/  SHF.R.U32.HI R9, RZ, 0x18, R4 ;  /* 0x00000018ff097819 */ /* 0x000fe20000011604 */
[----:B------:R3:W-:Y:S01]  /*e6c0*/  MUFU.EX2 R126, R2 ;  /* 0x00000002007e7308 */ /* 0x0007e20000000800 */
[----:B------:R-:W-:Y:S01]  /*e6d0*/  IMAD.MOV.U32 R190, RZ, RZ, R50 ;  /* 0x000000ffffbe7224 */ /* 0x000fe200078e0032 */
[C---:B------:R-:W-:Y:S01]  /*e6e0*/  PRMT R7, R3.reuse, 0x7632, R7 ;  /* 0x0000763203077816 */ /* 0x040fe20000000007 */
[----:B------:R-:W-:Y:S01]  /*e6f0*/  IMAD.MOV.U32 R242, RZ, RZ, R51 ;  /* 0x000000fffff27224 */ /* 0x000fe200078e0033 */
[----:B------:R-:W-:Y:S01]  /*e700*/  LOP3.LUT R19, R38, UR15, R17, 0x96, !PT ;  /* 0x0000000f26137c12 */ /* 0x000fe2000f8e9611 */
[----:B------:R-:W-:Y:S01]  /*e710*/  IMAD.MOV.U32 R50, RZ, RZ, R251 ;  /* 0x000000ffff327224 */ /* 0x000fe200078e00fb */
[----:B------:R-:W-:Y:S01]  /*e720*/  PRMT R17, R8, 0x5410, R26 ;  /* 0x0000541008117816 */ /* 0x000fe2000000001a */
[----:B------:R-:W-:Y:S01]  /*e730*/  IMAD.MOV.U32 R51, RZ, RZ, R123 ;  /* 0x000000ffff337224 */ /* 0x000fe200078e007b */
[----:B------:R-:W-:Y:S01]  /*e740*/  LOP3.LUT R8, R3, 0xff, RZ, 0xc0, !PT ;  /* 0x000000ff03087812 */ /* 0x000fe200078ec0ff */
[----:B------:R-:W-:Y:S01]  /*e750*/  IMAD.MOV.U32 R251, RZ, RZ, R122 ;  /* 0x000000fffffb7224 */ /* 0x000fe200078e007a */
[C---:B-1----:R-:W-:Y:S01]  /*e760*/  LOP3.LUT R5, R4.reuse, 0xff, RZ, 0xc0, !PT ;  /* 0x000000ff04057812 */ /* 0x042fe200078ec0ff */
[----:B------:R1:W-:Y:S01]  /*e770*/  MUFU.EX2 R123, R6 ;  /* 0x00000006007b7308 */ /* 0x0003e20000000800 */
[----:B------:R-:W-:Y:S01]  /*e780*/  HMMA.16816.F32 R72, R12, R34, R60 ;  /* 0x000000220c48723c */ /* 0x000fe2000000183c */
[----:B------:R-:W-:Y:S01]  /*e790*/  IMAD.MOV.U32 R193, RZ, RZ, R51 ;  /* 0x000000ffffc17224 */ /* 0x000fe200078e0033 */
[----:B------:R-:W4:Y:S01]  /*e7a0*/  LDSM.16.MT88.4 R32, [R208+0x5400] ;  /* 0x00540000d020783b */ /* 0x000f220000004200 */
[----:B------:R-:W-:Y:S01]  /*e7b0*/  IMAD.MOV.U32 R192, RZ, RZ, R191 ;  /* 0x000000ffffc07224 */ /* 0x000fe200078e00bf */
[----:B---3--:R-:W-:-:S02]  /*e7c0*/  LOP3.LUT R2, R4, 0xffff, RZ, 0xc0, !PT ;  /* 0x0000ffff04027812 */ /* 0x008fc400078ec0ff */
[----:B------:R-:W3:Y:S01]  /*e7d0*/  LDSM.16.MT88.4 R36, [R210+0x5400] ;  /* 0x00540000d224783b */ /* 0x000ee20000004200 */
[----:B------:R-:W-:Y:S01]  /*e7e0*/  IMAD.MOV.U32 R68, RZ, RZ, R42 ;  /* 0x000000ffff447224 */ /* 0x000fe200078e002a */
[----:B------:R-:W-:Y:S01]  /*e7f0*/  SHF.R.U32.HI R2, RZ, 0x8, R2 ;  /* 0x00000008ff027819 */ /* 0x000fe20000011602 */
[----:B------:R-:W-:Y:S01]  /*e800*/  IMAD.MOV.U32 R71, RZ, RZ, R196 ;  /* 0x000000ffff477224 */ /* 0x000fe200078e00c4 */
[----:B------:R-:W-:Y:S01]  /*e810*/  MOV R198, R69 ;  /* 0x0000004500c67202 */ /* 0x000fe20000000f00 */
[----:B------:R-:W-:Y:S01]  /*e820*/  IMAD.MOV.U32 R51, RZ, RZ, R105 ;  /* 0x000000ffff337224 */ /* 0x000fe200078e0069 */
[----:B------:R-:W-:Y:S02]  /*e830*/  PRMT R11, R5, 0x5410, R2 ;  /* 0x00005410050b7816 */ /* 0x000fe40000000002 */
[----:B------:R-:W-:Y:S01]  /*e840*/  PRMT R5, R4, 0x7632, R5 ;  /* 0x0000763204057816 */ /* 0x000fe20000000005 */
[----:B------:R-:W-:Y:S01]  /*e850*/  FFMA.FTZ R4, R236, UR6, -R23 ;  /* 0x00000006ec047c23 */ /* 0x000fe20008010817 */
[----:B------:R-:W-:-:S02]  /*e860*/  LOP3.LUT R2, R3, 0xffff, RZ, 0xc0, !PT ;  /* 0x0000ffff03027812 */ /* 0x000fc400078ec0ff */
[----:B-1----:R-:W-:Y:S01]  /*e870*/  LOP3.LUT R6, R5, 0xff, RZ, 0xc0, !PT ;  /* 0x000000ff05067812 */ /* 0x002fe200078ec0ff */
[----:B------:R1:W4:Y:S01]  /*e880*/  MUFU.EX2 R122, R4 ;  /* 0x00000004007a7308 */ /* 0x0003220000000800 */
[----:B------:R-:W-:Y:S01]  /*e890*/  SHF.R.U32.HI R3, RZ, 0x18, R3 ;  /* 0x00000018ff037819 */ /* 0x000fe20000011603 */
[----:B------:R-:W-:Y:S01]  /*e8a0*/  FFMA.FTZ R5, R183, UR6, -R23 ;  /* 0x00000006b7057c23 */ /* 0x000fe20008010817 */
[----:B------:R-:W-:Y:S01]  /*e8b0*/  PRMT R12, R6, 0x5410, R9 ;  /* 0x00005410060c7816 */ /* 0x000fe20000000009 */
[----:B------:R-:W-:Y:S02]  /*e8c0*/  IMAD.MOV.U32 R183, RZ, RZ, R50 ;  /* 0x000000ffffb77224 */ /* 0x000fe400078e0032 */
[----:B------:R-:W-:Y:S01]  /*e8d0*/  IMAD.MOV.U32 R50, RZ, RZ, R85 ;  /* 0x000000ffff327224 */ /* 0x000fe200078e0055 */
[----:B-1----:R-:W-:Y:S01]  /*e8e0*/  SHF.R.U32.HI R4, RZ, 0x8, R2 ;  /* 0x00000008ff047819 */ /* 0x002fe20000011602 */
[----:B------:R-:W1:Y:S01]  /*e8f0*/  MUFU.EX2 R120, R5 ;  /* 0x0000000500787308 */ /* 0x000e620000000800 */
[----:B------:R-:W-:Y:S01]  /*e900*/  LOP3.LUT R2, R7, 0xff, RZ, 0xc0, !PT ;  /* 0x000000ff07027812 */ /* 0x000fe200078ec0ff */
[----:B------:R-:W-:Y:S01]  /*e910*/  IMAD.MOV.U32 R191, RZ, RZ, R183 ;  /* 0x000000ffffbf7224 */ /* 0x000fe200078e00b7 */
[----:B------:R-:W-:Y:S01]  /*e920*/  PRMT R9, R8, 0x5410, R4 ;  /* 0x0000541008097816 */ /* 0x000fe20000000004 */
[----:B------:R-:W-:Y:S01]  /*e930*/  IMAD.MOV.U32 R42, RZ, RZ, R48 ;  /* 0x000000ffff2a7224 */ /* 0x000fe200078e0030 */
[----:B------:R-:W-:Y:S01]  /*e940*/  PRMT R8, R2, 0x5410, R3 ;  /* 0x0000541002087816 */ /* 0x000fe20000000003 */
[----:B------:R-:W-:Y:S01]  /*e950*/  FFMA.FTZ R3, R238, UR6, -R20 ;  /* 0x00000006ee037c23 */ /* 0x000fe20008010814 */
[----:B------:R-:W-:Y:S01]  /*e960*/  LOP3.LUT R7, R18, 0xff00ff, RZ, 0xc0, !PT ;  /* 0x00ff00ff12077812 */ /* 0x000fe200078ec0ff */
[----:B------:R-:W-:Y:S01]  /*e970*/  IMAD.MOV.U32 R194, RZ, RZ, R68 ;  /* 0x000000ffffc27224 */ /* 0x000fe200078e0044 */
[--C-:B------:R-:W-:Y:S01]  /*e980*/  HSET2.LE.AND R2, R10, R0.reuse, PT ;  /* 0x000000000a027233 */ /* 0x100fe20003803000 */
[----:B------:R3:W-:Y:S01]  /*e990*/  MUFU.EX2 R121, R3 ;  /* 0x0000000300797308 */ /* 0x0007e20000000800 */
[----:B----4-:R-:W-:Y:S01]  /*e9a0*/  F2FP.F16.F32.PACK_AB R4, R122, R123 ;  /* 0x0000007b7a04723e */ /* 0x010fe200000000ff */
[----:B------:R-:W-:Y:S01]  /*e9b0*/  IMAD.MOV.U32 R43, RZ, RZ, R71 ;  /* 0x000000ffff2b7224 */ /* 0x000fe200078e0047 */
[----:B------:R-:W-:Y:S01]  /*e9c0*/  HSET2.LE.AND R7, R7, R0, PT ;  /* 0x0000000007077233 */ /* 0x000fe20003803000 */
[----:B------:R-:W-:-:S04]  /*e9d0*/  IMAD.MOV.U32 R85, RZ, RZ, R87 ;  /* 0x000000ffff557224 */ /* 0x000fc800078e0057 */
[----:B------:R-:W-:Y:S02]  /*e9e0*/  LOP3.LUT R7, R4, R7, RZ, 0xc0, !PT ;  /* 0x0000000704077212 */ /* 0x000fe400078ec0ff */
[----:B---3--:R-:W-:-:S04]  /*e9f0*/  F2FP.F16.F32.PACK_AB R3, R126, R127 ;  /* 0x0000007f7e03723e */ /* 0x008fc800000000ff */
[----:B------:R-:W-:Y:S02]  /*ea00*/  LOP3.LUT R6, R3, R2, RZ, 0xc0, !PT ;  /* 0x0000000203067212 */ /* 0x000fe400078ec0ff */
[----:B------:R-:W-:Y:S02]  /*ea10*/  HSET2.LE.AND R2, R9, R0, PT ;  /* 0x0000000009027233 */ /* 0x000fe40003803000 */
[----:B------:R-:W-:-:S04]  /*ea20*/  F2FP.F16.F32.PACK_AB R3, R128, R130 ;  /* 0x000000828003723e */ /* 0x000fc800000000ff */
[----:B------:R-:W-:Y:S01]  /*ea30*/  LOP3.LUT R4, R3, R2, RZ, 0xc0, !PT ;  /* 0x0000000203047212 */ /* 0x000fe200078ec0ff */
[----:B--2---:R-:W-:Y:S01]  /*ea40*/  FFMA.FTZ R2, R70, UR6, -R22 ;  /* 0x0000000646027c23 */ /* 0x004fe20008010816 */
[----:B------:R-:W-:Y:S02]  /*ea50*/  IMAD.MOV.U32 R70, RZ, RZ, R195 ;  /* 0x000000ffff467224 */ /* 0x000fe400078e00c3 */
[----:B------:R-:W-:Y:S02]  /*ea60*/  IMAD.MOV.U32 R195, RZ, RZ, R193 ;  /* 0x000000ffffc37224 */ /* 0x000fe400078e00c1 */
[----:B------:R-:W-:Y:S02]  /*ea70*/  IMAD.MOV.U32 R193, RZ, RZ, R242 ;  /* 0x000000ffffc17224 */ /* 0x000fe400078e00f2 */
[----:B------:R-:W-:Y:S02]  /*ea80*/  IMAD.MOV.U32 R242, RZ, RZ, R226 ;  /* 0x000000fffff27224 */ /* 0x000fe400078e00e2 */
[----:B------:R-:W-:-:S02]  /*ea90*/  IMAD.MOV.U32 R226, RZ, RZ, R49 ;  /* 0x000000ffffe27224 */ /* 0x000fc400078e0031 */
[----:B------:R-:W-:Y:S02]  /*eaa0*/  IMAD.MOV.U32 R49, RZ, RZ, R199 ;  /* 0x000000ffff317224 */ /* 0x000fe400078e00c7 */
[----:B------:R-:W2:Y:S01]  /*eab0*/  LDL.LU R199, [R1+0x78] ;  /* 0x0000780001c77983 */ /* 0x000ea20000300800 */
[----:B------:R-:W-:Y:S01]  /*eac0*/  FFMA.FTZ R5, R239, UR6, -R20 ;  /* 0x00000006ef057c23 */ /* 0x000fe20008010814 */
[----:B------:R-:W-:Y:S02]  /*ead0*/  IMAD.MOV.U32 R183, RZ, RZ, R190 ;  /* 0x000000ffffb77224 */ /* 0x000fe400078e00be */
[----:B------:R-:W-:Y:S01]  /*eae0*/  FFMA.FTZ R3, R31, UR6, -R22 ;  /* 0x000000061f037c23 */ /* 0x000fe20008010816 */
[----:B------:R3:W-:Y:S01]  /*eaf0*/  MUFU.EX2 R119, R5 ;  /* 0x0000000500777308 */ /* 0x0007e20000000800 */
[----:B------:R-:W-:Y:S02]  /*eb00*/  IMAD.MOV.U32 R190, RZ, RZ, R40 ;  /* 0x000000ffffbe7224 */ /* 0x000fe400078e0028 */
[----:B------:R-:W-:-:S02]  /*eb10*/  IMAD.MOV.U32 R40, RZ, RZ, R118 ;  /* 0x000000ffff287224 */ /* 0x000fc400078e0076 */
[----:B------:R-:W-:Y:S02]  /*eb20*/  IMAD.MOV.U32 R26, RZ, RZ, R50 ;  /* 0x000000ffff1a7224 */ /* 0x000fe400078e0032 */
[----:B------:R-:W-:Y:S01]  /*eb30*/  FFMA.FTZ R9, R188, UR6, -R20 ;  /* 0x00000006bc097c23 */ /* 0x000fe20008010814 */
[----:B------:R-:W-:Y:S01]  /*eb40*/  IMAD.MOV.U32 R50, RZ, RZ, R117 ;  /* 0x000000ffff327224 */ /* 0x000fe200078e0075 */
[----:B------:R4:W-:Y:S01]  /*eb50*/  MUFU.EX2 R118, R2 ;  /* 0x0000000200767308 */ /* 0x0009e20000000800 */
[----:B---3--:R-:W-:Y:S02]  /*eb60*/  HSET2.LE.AND R5, R8, R0, PT ;  /* 0x0000000008057233 */ /* 0x008fe40003803000 */
[----:B-1----:R-:W-:-:S05]  /*eb70*/  F2FP.F16.F32.PACK_AB R8, R120, R125 ;  /* 0x0000007d7808723e */ /* 0x002fca00000000ff */
[----:B------:R1:W3:Y:S01]  /*eb80*/  MUFU.EX2 R117, R3 ;  /* 0x0000000300757308 */ /* 0x0002e20000000800 */
[----:B------:R-:W-:Y:S02]  /*eb90*/  LOP3.LUT R5, R8, R5, RZ, 0xc0, !PT ;  /* 0x0000000508057212 */ /* 0x000fe400078ec0ff */
[----:B----4-:R-:W-:Y:S02]  /*eba0*/  HSET2.LE.AND R2, R17, R0, PT ;  /* 0x0000000011027233 */ /* 0x010fe40003803000 */
[----:B------:R-:W-:-:S03]  /*ebb0*/  LOP3.LUT R8, R28, 0xff00ff, RZ, 0xc0, !PT ;  /* 0x00ff00ff1c087812 */ /* 0x000fc600078ec0ff */
[----:B------:R4:W-:Y:S01]  /*ebc0*/  MUFU.EX2 R93, R9 ;  /* 0x00000009005d7308 */ /* 0x0009e20000000800 */
[----:B------:R-:W-:Y:S01]  /*ebd0*/  F2FP.F16.F32.PACK_AB R10, R137, R138 ;  /* 0x0000008a890a723e */ /* 0x000fe200000000ff */
[----:B------:R-:W-:Y:S01]  /*ebe0*/  HMMA.16816.F32 R60, R4, R32, R88 ;  /* 0x00000020043c723c */ /* 0x000fe20000001858 */
[----:B-1----:R-:W-:-:S04]  /*ebf0*/  F2FP.F16.F32.PACK_AB R3, R175, R176 ;  /* 0x000000b0af03723e */ /* 0x002fc800000000ff */
[----:B------:R-:W-:Y:S02]  /*ec00*/  LOP3.LUT R14, R3, R2, RZ, 0xc0, !PT ;  /* 0x00000002030e7212 */ /* 0x000fe400078ec0ff */
[--C-:B------:R-:W-:Y:S01]  /*ec10*/  HSET2.LE.AND R3, R12, R0.reuse, PT ;  /* 0x000000000c037233 */ /* 0x100fe20003803000 */
[----:B----4-:R-:W-:Y:S01]  /*ec20*/  FFMA.FTZ R9, R200, UR6, -R22 ;  /* 0x00000006c8097c23 */ /* 0x010fe20008010816 */
[----:B------:R-:W-:-:S03]  /*ec30*/  HSET2.LE.AND R2, R8, R0, PT ;  /* 0x0000000008027233 */ /* 0x000fc60003803000 */
[----:B------:R1:W-:Y:S01]  /*ec40*/  MUFU.EX2 R89, R9 ;  /* 0x0000000900597308 */ /* 0x0003e20000000800 */
[----:B------:R-:W-:Y:S01]  /*ec50*/  IMAD.MOV.U32 R207, RZ, RZ, R42 ;  /* 0x000000ffffcf7224 */ /* 0x000fe200078e002a */
[----:B------:R-:W-:Y:S01]  /*ec60*/  HMMA.16816.F32 R64, R4, R36, R100 ;  /* 0x000000240440723c */ /* 0x000fe20000001864 */
[----:B------:R-:W-:Y:S02]  /*ec70*/  IMAD.MOV.U32 R204, RZ, RZ, R70 ;  /* 0x000000ffffcc7224 */ /* 0x000fe400078e0046 */
[----:B------:R-:W-:Y:S01]  /*ec80*/  FFMA.FTZ R87, R182, UR6, -R21 ;  /* 0x00000006b6577c23 */ /* 0x000fe20008010815 */
[----:B------:R-:W-:-:S04]  /*ec90*/  IMAD.MOV.U32 R196, RZ, RZ, R95 ;  /* 0x000000ffffc47224 */ /* 0x000fc800078e005f */
[----:B------:R-:W-:Y:S01]  /*eca0*/  HMMA.16816.F32 R68, R4, R34, R96 ;  /* 0x000000220444723c */ /* 0x000fe20000001860 */
[----:B-1----:R-:W-:-:S07]  /*ecb0*/  F2FP.F16.F32.PACK_AB R9, R131, R136 ;  /* 0x000000888309723e */ /* 0x002fce00000000ff */
[----:B------:R-:W-:Y:S01]  /*ecc0*/  HMMA.16816.F32 R52, R4, R38, R52 ;  /* 0x000000260434723c */ /* 0x000fe20000001834 */
[----:B------:R-:W-:Y:S02]  /*ecd0*/  LOP3.LUT R4, R25, 0xff, RZ, 0xc0, !PT ;  /* 0x000000ff19047812 */ /* 0x000fe400078ec0ff */
[----:B------:R-:W-:Y:S01]  /*ece0*/  LOP3.LUT R15, R9, R2, RZ, 0xc0, !PT ;  /* 0x00000002090f7212 */ /* 0x000fe200078ec0ff */
[----:B------:R-:W-:Y:S01]  /*ecf0*/  FFMA.FTZ R2, R26, UR6, -R23 ;  /* 0x000000061a027c23 */ /* 0x000fe20008010817 */
[----:B------:R-:W-:Y:S02]  /*ed00*/  IMAD.MOV.U32 R26, RZ, RZ, R207 ;  /* 0x000000ffff1a7224 */ /* 0x000fe400078e00cf */
[----:B------:R-:W-:Y:S02]  /*ed10*/  IMAD.MOV.U32 R207, RZ, RZ, R51 ;  /* 0x000000ffffcf7224 */ /* 0x000fe400078e0033 */
[----:B------:R-:W-:Y:S02]  /*ed20*/  IMAD.MOV.U32 R31, RZ, RZ, R49 ;  /* 0x000000ffff1f7224 */ /* 0x000fe400078e0031 */
[--C-:B------:R-:W-:Y:S01]  /*ed30*/  FFMA.FTZ R18, R189, UR6, -R20.reuse ;  /* 0x00000006bd127c23 */ /* 0x100fe20008010814 */
[----:B------:R-:W-:Y:S01]  /*ed40*/  FFMA.FTZ R86, R237, UR6, -R20 ;  /* 0x00000006ed567c23 */ /* 0x000fe20008010814 */
[----:B------:R-:W-:Y:S01]  /*ed50*/  IMAD.MOV.U32 R205, RZ, RZ, R226 ;  /* 0x000000ffffcd7224 */ /* 0x000fe200078e00e2 */
[----:B------:R-:W-:Y:S01]  /*ed60*/  MOV R189, R207 ;  /* 0x000000cf00bd7202 */ /* 0x000fe20000000f00 */
[----:B------:R-:W-:Y:S01]  /*ed70*/  IMAD.MOV.U32 R226, RZ, RZ, R196 ;  /* 0x000000ffffe27224 */ /* 0x000fe200078e00c4 */
[----:B------:R-:W-:Y:S01]  /*ed80*/  PRMT R6, R24, 0x7632, R6 ;  /* 0x0000763218067816 */ /* 0x000fe20000000006 */
[----:B------:R-:W-:-:S02]  /*ed90*/  IMAD.MOV.U32 R237, RZ, RZ, R31 ;  /* 0x000000ffffed7224 */ /* 0x000fc400078e001f */
[----:B------:R-:W-:Y:S02]  /*eda0*/  IMAD.MOV.U32 R196, RZ, RZ, R252 ;  /* 0x000000ffffc47224 */ /* 0x000fe400078e00fc */
[----:B------:R-:W-:Y:S01]  /*edb0*/  IMAD.MOV.U32 R239, RZ, RZ, R84 ;  /* 0x000000ffffef7224 */ /* 0x000fe200078e0054 */
[----:B------:R-:W4:Y:S01]  /*edc0*/  LDL.LU R252, [R1+0x74] ;  /* 0x0000740001fc7983 */ /* 0x000f220000300800 */
[----:B------:R-:W-:Y:S02]  /*edd0*/  IMAD.MOV.U32 R182, RZ, RZ, R158 ;  /* 0x000000ffffb67224 */ /* 0x000fe400078e009e */
[----:B------:R-:W-:Y:S02]  /*ede0*/  IMAD.MOV.U32 R238, RZ, RZ, R220 ;  /* 0x000000ffffee7224 */ /* 0x000fe400078e00dc */
[----:B------:R1:W5:Y:S01]  /*edf0*/  LDL.LU R220, [R1+0x70] ;  /* 0x0000700001dc7983 */ /* 0x0003620000300800 */
[----:B------:R-:W-:-:S03]  /*ee00*/  IMAD.MOV.U32 R158, RZ, RZ, R213 ;  /* 0x000000ffff9e7224 */ /* 0x000fc600078e00d5 */
[----:B------:R1:W5:Y:S01]  /*ee10*/  LDL.LU R213, [R1+0x6c] ;  /* 0x00006c0001d57983 */ /* 0x0003620000300800 */
[----:B--2---:R-:W-:-:S04]  /*ee20*/  FFMA.FTZ R13, R199, UR6, -R22 ;  /* 0x00000006c70d7c23 */ /* 0x004fc80008010816 */
[----:B------:R2:W-:Y:S02]  /*ee30*/  MUFU.EX2 R88, R13 ;  /* 0x0000000d00587308 */ /* 0x0005e40000000800 */
[----:B--2---:R-:W-:Y:S02]  /*ee40*/  LOP3.LUT R13, R10, R3, RZ, 0xc0, !PT ;  /* 0x000000030a0d7212 */ /* 0x004fe400078ec0ff */
[----:B------:R-:W-:-:S04]  /*ee50*/  LOP3.LUT R3, R25, 0xffff, RZ, 0xc0, !PT ;  /* 0x0000ffff19037812 */ /* 0x000fc800078ec0ff */
[----:B------:R-:W-:-:S04]  /*ee60*/  SHF.R.U32.HI R3, RZ, 0x8, R3 ;  /* 0x00000008ff037819 */ /* 0x000fc80000011603 */
[----:B------:R-:W-:Y:S01]  /*ee70*/  PRMT R21, R4, 0x5410, R3 ;  /* 0x0000541004157816 */ /* 0x000fe20000000003 */
[----:B------:R-:W-:-:S04]  /*ee80*/  FFMA.FTZ R4, R216, UR6, -R23 ;  /* 0x00000006d8047c23 */ /* 0x000fc80008010817 */
[----:B------:R2:W-:Y:S02]  /*ee90*/  MUFU.EX2 R84, R4 ;  /* 0x0000000400547308 */ /* 0x0005e40000000800 */
[----:B--2---:R-:W-:Y:S01]  /*eea0*/  LOP3.LUT R4, R6, 0xff, RZ, 0xc0, !PT ;  /* 0x000000ff06047812 */ /* 0x004fe200078ec0ff */
[----:B------:R-:W-:Y:S02]  /*eeb0*/  FFMA.FTZ R6, R189, R116, R237 ;  /* 0x00000074bd067223 */ /* 0x000fe400000100ed */
[----:B------:R-:W2:Y:S01]  /*eec0*/  LDL.LU R189, [R1+0x38] ;  /* 0x0000380001bd7983 */ /* 0x000ea20000300800 */
[----:B------:R-:W-:-:S04]  /*eed0*/  IMAD.MOV.U32 R48, RZ, RZ, R92 ;  /* 0x000000ffff307224 */ /* 0x000fc800078e005c */
[----:B------:R-:W-:Y:S01]  /*eee0*/  IMAD.MOV.U32 R27, RZ, RZ, R48 ;  /* 0x000000ffff1b7224 */ /* 0x000fe200078e0030 */
[----:B------:R3:W-:Y:S03]  /*eef0*/  MUFU.EX2 R96, R2 ;  /* 0x0000000200607308 */ /* 0x0007e60000000800 */
[----:B------:R-:W-:Y:S01]  /*ef00*/  IMAD.MOV.U32 R236, RZ, RZ, R27 ;  /* 0x000000ffffec7224 */ /* 0x000fe200078e001b */
[----:B------:R-:W-:Y:S02]  /*ef10*/  HSET2.LE.AND R8, R11, R0, PT ;  /* 0x000000000b087233 */ /* 0x000fe40003803000 */
[----:B------:R-:W-:Y:S01]  /*ef20*/  F2FP.F16.F32.PACK_AB R11, R177, R178 ;  /* 0x000000b2b10b723e */ /* 0x000fe200000000ff */
[----:B------:R-:W-:Y:S01]  /*ef30*/  IMAD.MOV.U32 R27, RZ, RZ, R205 ;  /* 0x000000ffff1b7224 */ /* 0x000fe200078e00cd */
[----:B------:R-:W-:Y:S01]  /*ef40*/  PRMT R51, R16, 0x7771, RZ ;  /* 0x0000777110337816 */ /* 0x000fe200000000ff */
[----:B------:R-:W-:Y:S01]  /*ef50*/  IMAD.MOV.U32 R205, RZ, RZ, R43 ;  /* 0x000000ffffcd7224 */ /* 0x000fe200078e002b */
[----:B------:R-:W-:Y:S01]  /*ef60*/  LOP3.LUT R12, R11, R8, RZ, 0xc0, !PT ;  /* 0x000000080b0c7212 */ /* 0x000fe200078ec0ff */
[----:B------:R-:W-:-:S02]  /*ef70*/  IMAD.MOV.U32 R43, RZ, RZ, R16 ;  /* 0x000000ffff2b7224 */ /* 0x000fc400078e0010 */
[----:B---3--:R-:W-:Y:S01]  /*ef80*/  FFMA.FTZ R2, R236, UR6, -R23 ;  /* 0x00000006ec027c23 */ /* 0x008fe20008010817 */
[----:B------:R-:W-:-:S03]  /*ef90*/  PRMT R11, R16, 0x7773, RZ ;  /* 0x00007773100b7816 */ /* 0x000fc600000000ff */
[----:B------:R3:W1:Y:S01]  /*efa0*/  MUFU.EX2 R91, R2 ;  /* 0x00000002005b7308 */ /* 0x0006620000000800 */
[----:B------:R-:W-:Y:S01]  /*efb0*/  PRMT R10, R16, 0x7772, RZ ;  /* 0x00007772100a7816 */ /* 0x000fe200000000ff */
[----:B------:R-:W-:Y:S01]  /*efc0*/  FFMA.FTZ R105, R203, UR6, -R20 ;  /* 0x00000006cb697c23 */ /* 0x000fe20008010814 */
[----:B------:R-:W-:Y:S01]  /*efd0*/  IMAD.MOV.U32 R188, RZ, RZ, R85 ;  /* 0x000000ffffbc7224 */ /* 0x000fe200078e0055 */
[----:B------:R-:W-:Y:S01]  /*efe0*/  PRMT R85, R29, 0x5410, R30 ;  /* 0x000054101d557816 */ /* 0x000fe2000000001e */
[----:B------:R-:W-:Y:S01]  /*eff0*/  IMAD.MOV.U32 R203, RZ, RZ, R182 ;  /* 0x000000ffffcb7224 */ /* 0x000fe200078e00b6 */
[----:B------:R-:W-:Y:S01]  /*f000*/  PRMT R3, R25, 0x7632, R3 ;  /* 0x0000763219037816 */ /* 0x000fe20000000003 */
[----:B------:R-:W-:Y:S01]  /*f010*/  IMAD.MOV.U32 R182, RZ, RZ, R26 ;  /* 0x000000ffffb67224 */ /* 0x000fe200078e001a */
[----:B------:R-:W-:Y:S01]  /*f020*/  SHF.R.U32.HI R8, RZ, 0x18, R25 ;  /* 0x00000018ff087819 */ /* 0x000fe20000011619 */
[----:B------:R-:W4:Y:S01]  /*f030*/  LDSM.16.MT88.4 R28, [R208+0x5800] ;  /* 0x00580000d01c783b */ /* 0x000f220000004200 */
[----:B------:R-:W-:-:S02]  /*f040*/  LOP3.LUT R7, R24, 0xff, RZ, 0xc0, !PT ;  /* 0x000000ff18077812 */ /* 0x000fc400078ec0ff */
[----:B------:R-:W-:Y:S02]  /*f050*/  SHF.R.U32.HI R9, RZ, 0x18, R24 ;  /* 0x00000018ff097819 */ /* 0x000fe40000011618 */
[----:B---3--:R-:W-:-:S04]  /*f060*/  LOP3.LUT R2, R24, 0xffff, RZ, 0xc0, !PT ;  /* 0x0000ffff18027812 */ /* 0x008fc800078ec0ff */
[----:B------:R-:W-:Y:S02]  /*f070*/  SHF.R.U32.HI R2, RZ, 0x8, R2 ;  /* 0x00000008ff027819 */ /* 0x000fe40000011602 */
[----:B------:R-:W-:Y:S01]  /*f080*/  LOP3.LUT R5, R3, 0xff, RZ, 0xc0, !PT ;  /* 0x000000ff03057812 */ /* 0x000fe200078ec0ff */
[----:B------:R-:W-:Y:S01]  /*f090*/  FFMA.FTZ R3, R217, UR6, -R23 ;  /* 0x00000006d9037c23 */ /* 0x000fe20008010817 */
[----:B------:R-:W-:Y:S01]  /*f0a0*/  PRMT R2, R7, 0x5410, R2 ;  /* 0x0000541007027816 */ /* 0x000fe20000000002 */
[----:B------:R-:W-:Y:S02]  /*f0b0*/  IMAD.MOV.U32 R207, RZ, RZ, R196 ;  /* 0x000000ffffcf7224 */ /* 0x000fe400078e00c4 */
[----:B------:R-:W-:Y:S01]  /*f0c0*/  IMAD.MOV.U32 R196, RZ, RZ, R83 ;  /* 0x000000ffffc47224 */ /* 0x000fe200078e0053 */
[----:B------:R-:W-:Y:S01]  /*f0d0*/  PRMT R4, R4, 0x5410, R9 ;  /* 0x0000541004047816 */ /* 0x000fe20000000009 */
[----:B------:R3:W4:Y:S01]  /*f0e0*/  MUFU.EX2 R83, R3 ;  /* 0x0000000300537308 */ /* 0x0007220000000800 */
[----:B------:R-:W-:Y:S01]  /*f0f0*/  HSET2.LE.AND R2, R2, R0, PT ;  /* 0x0000000002027233 */ /* 0x000fe20003803000 */
[--C-:B------:R-:W-:Y:S01]  /*f100*/  FFMA.FTZ R92, R185, UR6, -R20.reuse ;  /* 0x00000006b95c7c23 */ /* 0x100fe20008010814 */
[----:B------:R-:W-:Y:S01]  /*f110*/  FFMA.FTZ R95, R184, UR6, -R20 ;  /* 0x00000006b85f7c23 */ /* 0x000fe20008010814 */
[----:B------:R-:W-:Y:S01]  /*f120*/  PRMT R20, R5, 0x5410, R8 ;  /* 0x0000541005147816 */ /* 0x000fe20000000008 */
[----:B------:R-:W-:Y:S01]  /*f130*/  IMAD.MOV.U32 R236, RZ, RZ, R205 ;  /* 0x000000ffffec7224 */ /* 0x000fe200078e00cd */
[----:B---3--:R-:W-:-:S04]  /*f140*/  F2FP.F16.F32.PACK_AB R3, R117, R118 ;  /* 0x000000767503723e */ /* 0x008fc800000000ff */
[----:B------:R-:W-:Y:S02]  /*f150*/  LOP3.LUT R8, R3, R2, RZ, 0xc0, !PT ;  /* 0x0000000203087212 */ /* 0x000fe400078ec0ff */
[--C-:B------:R-:W-:Y:S02]  /*f160*/  HSET2.LE.AND R2, R4, R0.reuse, PT ;  /* 0x0000000004027233 */ /* 0x100fe40003803000 */
[----:B-1----:R-:W-:Y:S01]  /*f170*/  F2FP.F16.F32.PACK_AB R3, R91, R96 ;  /* 0x000000605b03723e */ /* 0x002fe200000000ff */
[----:B------:R-:W-:Y:S01]  /*f180*/  IMAD.MOV.U32 R206, RZ, RZ, R40 ;  /* 0x000000ffffce7224 */ /* 0x000fe200078e0028 */
[----:B------:R-:W-:Y:S02]  /*f190*/  LOP3.LUT R4, R82, 0xff00ff, RZ, 0xc0, !PT ;  /* 0x00ff00ff52047812 */ /* 0x000fe400078ec0ff */
[----:B------:R-:W-:Y:S01]  /*f1a0*/  LOP3.LUT R9, R3, R2, RZ, 0xc0, !PT ;  /* 0x0000000203097212 */ /* 0x000fe200078ec0ff */
[----:B------:R-:W-:Y:S01]  /*f1b0*/  IMAD.MOV.U32 R237, RZ, RZ, R239 ;  /* 0x000000ffffed7224 */ /* 0x000fe200078e00ef */
[--C-:B------:R-:W-:Y:S01]  /*f1c0*/  HSET2.LE.AND R2, R80, R0.reuse, PT ;  /* 0x0000000050027233 */ /* 0x100fe20003803000 */
[----:B------:R-:W-:Y:S01]  /*f1d0*/  IMAD.MOV.U32 R239, RZ, RZ, R236 ;  /* 0x000000ffffef7224 */ /* 0x000fe200078e00ec */
[----:B------:R-:W-:Y:S01]  /*f1e0*/  F2FP.F16.F32.PACK_AB R3, R88, R89 ;  /* 0x000000595803723e */ /* 0x000fe200000000ff */
[----:B------:R-:W-:Y:S01]  /*f1f0*/  IMAD.MOV.U32 R205, RZ, RZ, R50 ;  /* 0x000000ffffcd7224 */ /* 0x000fe200078e0032 */
[----:B------:R-:W-:Y:S01]  /*f200*/  PRMT R50, R10, 0x5410, R11 ;  /* 0x000054100a327816 */ /* 0x000fe2000000000b */
[----:B------:R-:W-:Y:S01]  /*f210*/  IMAD.MOV.U32 R236, RZ, RZ, R206 ;  /* 0x000000ffffec7224 */ /* 0x000fe200078e00ce */
[--C-:B------:R-:W-:Y:S01]  /*f220*/  HSET2.LE.AND R4, R4, R0.reuse, PT ;  /* 0x0000000004047233 */ /* 0x100fe20003803000 */
[----:B------:R-:W-:Y:S01]  /*f230*/  IMAD.MOV.U32 R206, RZ, RZ, R226 ;  /* 0x000000ffffce7224 */ /* 0x000fe200078e00e2 */
[----:B----4-:R-:W-:Y:S01]  /*f240*/  F2FP.F16.F32.PACK_AB R5, R83, R84 ;  /* 0x000000545305723e */ /* 0x010fe200000000ff */
[----:B------:R-:W-:Y:S01]  /*f250*/  IMAD.MOV.U32 R226, RZ, RZ, R81 ;  /* 0x000000ffffe27224 */ /* 0x000fe200078e0051 */
[----:B------:R-:W-:Y:S01]  /*f260*/  LOP3.LUT R10, R3, R2, RZ, 0xc0, !PT ;  /* 0x00000002030a7212 */ /* 0x000fe200078ec0ff */
[----:B------:R-:W-:Y:S01]  /*f270*/  FFMA.FTZ R7, R237, R129, R203 ;  /* 0x00000081ed077223 */ /* 0x000fe200000100cb */
[----:B------:R-:W-:Y:S01]  /*f280*/  FADD.FTZ R2, R239, R6 ;  /* 0x00000006ef027221 */ /* 0x000fe20000010000 */
[----:B------:R-:W-:Y:S01]  /*f290*/  LOP3.LUT R3, R104, 0xff00ff, RZ, 0xc0, !PT ;  /* 0x00ff00ff68037812 */ /* 0x000fe200078ec0ff */
[----:B------:R1:W3:Y:S01]  /*f2a0*/  MUFU.EX2 R81, R18 ;  /* 0x0000001200517308 */ /* 0x0002e20000000800 */
[--C-:B------:R-:W-:Y:S01]  /*f2b0*/  FFMA.FTZ R40, R240, UR6, -R22.reuse ;  /* 0x00000006f0287c23 */ /* 0x100fe20008010816 */
[--C-:B------:R-:W-:Y:S01]  /*f2c0*/  FFMA.FTZ R42, R224, UR6, -R22.reuse ;  /* 0x00000006e02a7c23 */ /* 0x100fe20008010816 */
[--C-:B------:R-:W-:Y:S01]  /*f2d0*/  FFMA.FTZ R48, R201, UR6, -R22.reuse ;  /* 0x00000006c9307c23 */ /* 0x100fe20008010816 */
[----:B------:R-:W-:Y:S01]  /*f2e0*/  FFMA.FTZ R49, R202, UR6, -R22 ;  /* 0x00000006ca317c23 */ /* 0x000fe20008010816 */
[----:B------:R-:W-:Y:S01]  /*f2f0*/  LOP3.LUT R11, R5, R4, RZ, 0xc0, !PT ;  /* 0x00000004050b7212 */ /* 0x000fe200078ec0ff */
[----:B------:R-:W-:Y:S01]  /*f300*/  FADD.FTZ R22, R206, R2 ;  /* 0x00000002ce167221 */ /* 0x000fe20000010000 */
[----:B------:R-:W-:Y:S01]  /*f310*/  HSET2.LE.AND R2, R94, R0, PT ;  /* 0x000000005e027233 */ /* 0x000fe20003803000 */
[----:B------:R-:W-:Y:S01]  /*f320*/  MUFU.EX2 R90, R40 ;  /* 0x00000028005a7308 */ /* 0x000fe20000000800 */
[----:B------:R-:W-:Y:S01]  /*f330*/  HMMA.16816.F32 R56, R12, R32, R56 ;  /* 0x000000200c38723c */ /* 0x000fe20000001838 */
[----:B------:R-:W-:-:S07]  /*f340*/  FFMA.FTZ R4, R241, UR6, -R23 ;  /* 0x00000006f1047c23 */ /* 0x000fce0008010817 */
[C---:B------:R-:W-:Y:S08]  /*f350*/  HMMA.16816.F32 R44, R12.reuse, R34, R44 ;  /* 0x000000220c2c723c */ /* 0x040ff0000000182c */
[----:B------:R-:W-:Y:S01]  /*f360*/  HMMA.16816.F32 R32, R12, R36, R76 ;  /* 0x000000240c20723c */ /* 0x000fe2000000184c */
[----:B-1----:R-:W-:-:S07]  /*f370*/  FFMA.FTZ R18, R219, UR6, -R23 ;  /* 0x00000006db127c23 */ /* 0x002fce0008010817 */
[----:B------:R-:W-:Y:S01]  /*f380*/  HMMA.16816.F32 R36, R12, R38, R72 ;  /* 0x000000260c24723c */ /* 0x000fe20000001848 */
[--C-:B------:R-:W-:Y:S01]  /*f390*/  FFMA.FTZ R15, R225, UR6, -R23.reuse ;  /* 0x00000006e10f7c23 */ /* 0x100fe20008010817 */
[----:B------:R3:W-:Y:S01]  /*f3a0*/  MUFU.EX2 R73, R4 ;  /* 0x0000000400497308 */ /* 0x0007e20000000800 */
[----:B------:R-:W-:-:S05]  /*f3b0*/  FFMA.FTZ R23, R218, UR6, -R23 ;  /* 0x00000006da177c23 */ /* 0x000fca0008010817 */
[----:B------:R-:W-:Y:S02]  /*f3c0*/  HMMA.16816.F32 R60, R8, R28, R60 ;  /* 0x0000001c083c723c */ /* 0x000fe4000000183c */
[----:B------:R1:W4:Y:S01]  /*f3d0*/  MUFU.EX2 R72, R15 ;  /* 0x0000000f00487308 */ /* 0x0003220000000800 */
[----:B------:R-:W-:-:S05]  /*f3e0*/  HSET2.LE.AND R13, R20, R0, PT ;  /* 0x00000000140d7233 */ /* 0x000fca0003803000 */
[----:B------:R-:W-:Y:S01]  /*f3f0*/  HMMA.16816.F32 R68, R8, R30, R68 ;  /* 0x0000001e0844723c */ /* 0x000fe20000001844 */
[----:B------:R-:W-:Y:S01]  /*f400*/  F2FP.F16.F32.PACK_AB R12, R143, R173 ;  /* 0x000000ad8f0c723e */ /* 0x000fe200000000ff */
[----:B------:R-:W4:Y:S01]  /*f410*/  MUFU.EX2 R76, R42 ;  /* 0x0000002a004c7308 */ /* 0x000f220000000800 */
[----:B---3--:R-:W-:Y:S02]  /*f420*/  F2FP.F16.F32.PACK_AB R4, R81, R93 ;  /* 0x0000005d5104723e */ /* 0x008fe400000000ff */
[----:B------:R-:W-:Y:S01]  /*f430*/  F2FP.F16.F32.PACK_AB R14, R119, R121 ;  /* 0x00000079770e723e */ /* 0x000fe200000000ff */
[----:B------:R-:W-:-:S04]  /*f440*/  IMAD.MOV.U32 R206, RZ, RZ, R157 ;  /* 0x000000ffffce7224 */ /* 0x000fc800078e009d */
[----:B------:R-:W-:Y:S08]  /*f450*/  MUFU.EX2 R42, R18 ;  /* 0x00000012002a7308 */ /* 0x000ff00000000800 */
[----:B------:R-:W3:Y:S08]  /*f460*/  MUFU.EX2 R23, R23 ;  /* 0x0000001700177308 */ /* 0x000ef00000000800 */
[----:B------:R-:W-:Y:S08]  /*f470*/  MUFU.EX2 R48, R48 ;  /* 0x0000003000307308 */ /* 0x000ff00000000800 */
[----:B------:R-:W3:Y:S08]  /*f480*/  MUFU.EX2 R49, R49 ;  /* 0x0000003100317308 */ /* 0x000ef00000000800 */
[----:B------:R-:W-:Y:S08]  /*f490*/  MUFU.EX2 R86, R86 ;  /* 0x0000005600567308 */ /* 0x000ff00000000800 */
[----:B------:R-:W-:Y:S01]  /*f4a0*/  MUFU.EX2 R105, R105 ;  /* 0x0000006900697308 */ /* 0x000fe20000000800 */
[----:B--2---:R-:W-:Y:S01]  /*f4b0*/  FFMA.FTZ R16, R189, R115, R212 ;  /* 0x00000073bd107223 */ /* 0x004fe200000100d4 */
[----:B------:R-:W-:Y:S01]  /*f4c0*/  IMAD.MOV.U32 R189, RZ, RZ, R238 ;  /* 0x000000ffffbd7224 */ /* 0x000fe200078e00ee */
[----:B------:R2:W5:Y:S01]  /*f4d0*/  LDL.LU R212, [R1+0x68] ;  /* 0x0000680001d47983 */ /* 0x0005620000300800 */
[----:B------:R-:W-:-:S03]  /*f4e0*/  IMAD.MOV.U32 R238, RZ, RZ, R27 ;  /* 0x000000ffffee7224 */ /* 0x000fc600078e001b */
[----:B------:R-:W1:Y:S01]  /*f4f0*/  LDSM.16.MT88.4 R24, [R210+0x5800] ;  /* 0x00580000d218783b */ /* 0x000e620000004200 */
[----:B------:R-:W-:Y:S01]  /*f500*/  FFMA.FTZ R17, R188, R124, R189 ;  /* 0x0000007cbc117223 */ /* 0x000fe200000100bd */
[----:B------:R-:W-:Y:S01]  /*f510*/  FADD.FTZ R5, R238, R7 ;  /* 0x00000007ee057221 */ /* 0x000fe20000010000 */
[----:B------:R-:W-:Y:S01]  /*f520*/  FADD.FTZ R6, R182, R16 ;  /* 0x00000010b6067221 */ /* 0x000fe20000010000 */
[----:B------:R-:W-:Y:S02]  /*f530*/  HSET2.LE.AND R7, R3, R0, PT ;  /* 0x0000000003077233 */ /* 0x000fe40003803000 */
[----:B------:R-:W-:Y:S01]  /*f540*/  F2FP.F16.F32.PACK_AB R3, R107, R109 ;  /* 0x0000006d6b03723e */ /* 0x000fe200000000ff */
[----:B------:R-:W-:Y:S01]  /*f550*/  FADD.FTZ R40, R236, R17 ;  /* 0x00000011ec287221 */ /* 0x000fe20000010000 */
[----:B------:R-:W-:Y:S02]  /*f560*/  FADD.FTZ R17, R205, R6 ;  /* 0x00000006cd117221 */ /* 0x000fe40000010000 */
[----:B------:R-:W-:-:S02]  /*f570*/  LOP3.LUT R6, R3, R2, RZ, 0xc0, !PT ;  /* 0x0000000203067212 */ /* 0x000fc400078ec0ff */
[C---:B------:R-:W-:Y:S02]  /*f580*/  LOP3.LUT R2, R19.reuse, 0xffff, RZ, 0xc0, !PT ;  /* 0x0000ffff13027812 */ /* 0x040fe400078ec0ff */
[----:B------:R-:W-:Y:S01]  /*f590*/  PRMT R3, R19, 0x7632, R3 ;  /* 0x0000763213037816 */ /* 0x000fe20000000003 */
[----:B------:R-:W-:Y:S01]  /*f5a0*/  FADD.FTZ R16, R207, R5 ;  /* 0x00000005cf107221 */ /* 0x000fe20000010000 */
[----:B------:R-:W-:Y:S01]  /*f5b0*/  IMAD.MOV.U32 R205, RZ, RZ, R151 ;  /* 0x000000ffffcd7224 */ /* 0x000fe200078e0097 */
[----:B------:R-:W-:Y:S02]  /*f5c0*/  HSET2.LE.AND R5, R21, R0, PT ;  /* 0x0000000015057233 */ /* 0x000fe40003803000 */
[----:B------:R-:W-:Y:S02]  /*f5d0*/  LOP3.LUT R7, R4, R7, RZ, 0xc0, !PT ;  /* 0x0000000704077212 */ /* 0x000fe400078ec0ff */
[----:B------:R-:W-:Y:S02]  /*f5e0*/  MOV R207, R148 ;  /* 0x0000009400cf7202 */ /* 0x000fe40000000f00 */
[----:B------:R-:W-:-:S02]  /*f5f0*/  LOP3.LUT R4, R12, R5, RZ, 0xc0, !PT ;  /* 0x000000050c047212 */ /* 0x000fc400078ec0ff */
[----:B------:R-:W-:Y:S01]  /*f600*/  LOP3.LUT R5, R14, R13, RZ, 0xc0, !PT ;  /* 0x0000000d0e057212 */ /* 0x000fe200078ec0ff */
[C---:B-1----:R-:W-:Y:S08]  /*f610*/  HMMA.16816.F32 R64, R8.reuse, R24, R64 ;  /* 0x000000180840723c */ /* 0x042ff00000001840 */
[----:B------:R-:W-:Y:S01]  /*f620*/  HMMA.16816.F32 R52, R8, R26, R52 ;  /* 0x0000001a0834723c */ /* 0x000fe20000001834 */
[----:B------:R-:W-:-:S02]  /*f630*/  SHF.R.U32.HI R8, RZ, 0x8, R2 ;  /* 0x00000008ff087819 */ /* 0x000fc40000011602 */
[----:B------:R-:W-:Y:S02]  /*f640*/  SHF.R.U32.HI R10, RZ, 0x18, R19 ;  /* 0x00000018ff0a7819 */ /* 0x000fe40000011613 */
[----:B------:R-:W-:Y:S02]  /*f650*/  LOP3.LUT R2, R3, 0xff, RZ, 0xc0, !PT ;  /* 0x000000ff03027812 */ /* 0x000fe400078ec0ff */
[----:B------:R-:W-:Y:S02]  /*f660*/  LOP3.LUT R11, R19, 0xff, RZ, 0xc0, !PT ;  /* 0x000000ff130b7812 */ /* 0x000fe400078ec0ff */
[----:B------:R-:W-:Y:S01]  /*f670*/  PRMT R10, R2, 0x5410, R10 ;  /* 0x00005410020a7816 */ /* 0x000fe2000000000a */
[----:B------:R-:W-:Y:S01]  /*f680*/  FADD.FTZ R2, R205, R17 ;  /* 0x00000011cd027221 */ /* 0x000fe20000010000 */
[----:B------:R-:W-:Y:S01]  /*f690*/  PRMT R13, R11, 0x5410, R8 ;  /* 0x000054100b0d7816 */ /* 0x000fe20000000008 */
[----:B------:R-:W-:Y:S01]  /*f6a0*/  FADD.FTZ R11, R158, R40 ;  /* 0x000000289e0b7221 */ /* 0x000fe20000010000 */
[----:B------:R-:W-:Y:S01]  /*f6b0*/  LOP3.LUT R9, R43, 0xff, RZ, 0xc0, !PT ;  /* 0x000000ff2b097812 */ /* 0x000fe200078ec0ff */
[----:B------:R-:W-:Y:S01]  /*f6c0*/  FADD.FTZ R15, R132, R2 ;  /* 0x00000002840f7221 */ /* 0x000fe20000010000 */
[----:B------:R-:W-:Y:S01]  /*f6d0*/  LOP3.LUT R2, R50, 0xff00ff, RZ, 0xc0, !PT ;  /* 0x00ff00ff32027812 */ /* 0x000fe200078ec0ff */
[----:B------:R-:W-:Y:S01]  /*f6e0*/  FADD.FTZ R8, R207, R16 ;  /* 0x00000010cf087221 */ /* 0x000fe20000010000 */
[----:B------:R-:W-:Y:S01]  /*f6f0*/  PRMT R9, R9, 0x5410, R51 ;  /* 0x0000541009097816 */ /* 0x000fe20000000033 */
[----:B------:R-:W-:Y:S01]  /*f700*/  FADD.FTZ R3, R206, R22 ;  /* 0x00000016ce037221 */ /* 0x000fe20000010000 */
[----:B------:R-:W-:Y:S01]  /*f710*/  FADD.FTZ R21, R194, R11 ;  /* 0x0000000bc2157221 */ /* 0x000fe20000010000 */
[--C-:B------:R-:W-:Y:S01]  /*f720*/  HSET2.LE.AND R11, R2, R0.reuse, PT ;  /* 0x00000000020b7233 */ /* 0x100fe20003803000 */
[----:B------:R-:W-:Y:S01]  /*f730*/  FADD.FTZ R14, R198, R8 ;  /* 0x00000008c60e7221 */ /* 0x000fe20000010000 */
[--C-:B------:R-:W-:Y:S01]  /*f740*/  HSET2.LE.AND R2, R10, R0.reuse, PT ;  /* 0x000000000a027233 */ /* 0x100fe20003803000 */
[----:B------:R-:W-:Y:S01]  /*f750*/  FADD.FTZ R20, R144, R3 ;  /* 0x0000000390147221 */ /* 0x000fe20000010000 */
[----:B----4-:R-:W-:Y:S01]  /*f760*/  F2FP.F16.F32.PACK_AB R8, R72, R73 ;  /* 0x000000494808723e */ /* 0x010fe200000000ff */
[----:B------:R-:W-:Y:S01]  /*f770*/  IMAD.MOV.U32 R206, RZ, RZ, R195 ;  /* 0x000000ffffce7224 */ /* 0x000fe200078e00c3 */
[--C-:B------:R-:W-:Y:S01]  /*f780*/  HSET2.LE.AND R12, R9, R0.reuse, PT ;  /* 0x00000000090c7233 */ /* 0x100fe20003803000 */
[----:B------:R-:W-:Y:S01]  /*f790*/  IMAD.MOV.U32 R195, RZ, RZ, R242 ;  /* 0x000000ffffc37224 */ /* 0x000fe200078e00f2 */
[----:B------:R-:W-:Y:S01]  /*f7a0*/  HSET2.LE.AND R3, R13, R0, PT ;  /* 0x000000000d037233 */ /* 0x000fe20003803000 */
[----:B------:R-:W-:Y:S01]  /*f7b0*/  IMAD.MOV.U32 R242, RZ, RZ, R165 ;  /* 0x000000fffff27224 */ /* 0x000fe200078e00a5 */
[----:B------:R-:W-:Y:S01]  /*f7c0*/  F2FP.F16.F32.PACK_AB R9, R76, R90 ;  /* 0x0000005a4c09723e */ /* 0x000fe200000000ff */
[----:B------:R-:W-:Y:S01]  /*f7d0*/  IMAD.MOV.U32 R236, RZ, RZ, R191 ;  /* 0x000000ffffec7224 */ /* 0x000fe200078e00bf */
[----:B------:R-:W-:Y:S01]  /*f7e0*/  HMMA.16816.F32 R32, R4, R24, R32 ;  /* 0x000000180420723c */ /* 0x000fe20000001820 */
[----:B------:R-:W-:Y:S01]  /*f7f0*/  LOP3.LUT R165, R8, R2, RZ, 0xc0, !PT ;  /* 0x0000000208a57212 */ /* 0x000fe200078ec0ff */
[----:B------:R-:W-:Y:S01]  /*f800*/  IMAD.MOV.U32 R191, RZ, RZ, R190 ;  /* 0x000000ffffbf7224 */ /* 0x000fe200078e00be */
[----:B------:R-:W-:Y:S01]  /*f810*/  LOP3.LUT R2, R41, 0xffff, RZ, 0xc0, !PT ;  /* 0x0000ffff29027812 */ /* 0x000fe200078ec0ff */
[----:B------:R-:W-:Y:S01]  /*f820*/  IMAD.MOV.U32 R190, RZ, RZ, R164 ;  /* 0x000000ffffbe7224 */ /* 0x000fe200078e00a4 */
[----:B------:R-:W-:-:S03]  /*f830*/  LOP3.LUT R164, R9, R3, RZ, 0xc0, !PT ;  /* 0x0000000309a47212 */ /* 0x000fc600078ec0ff */
[----:B------:R-:W-:Y:S01]  /*f840*/  HMMA.16816.F32 R56, R4, R28, R56 ;  /* 0x0000001c0438723c */ /* 0x000fe20000001838 */
[----:B------:R-:W1:Y:S01]  /*f850*/  MUFU.EX2 R22, R87 ;  /* 0x0000005700167308 */ /* 0x000e620000000800 */
[----:B------:R-:W-:Y:S01]  /*f860*/  LOP3.LUT R3, R108, 0xff, RZ, 0xc0, !PT ;  /* 0x000000ff6c037812 */ /* 0x000fe200078ec0ff */
[----:B------:R-:W-:Y:S01]  /*f870*/  IMAD.MOV.U32 R207, RZ, RZ, R204 ;  /* 0x000000ffffcf7224 */ /* 0x000fe200078e00cc */
[----:B---3--:R-:W-:-:S04]  /*f880*/  F2FP.F16.F32.PACK_AB R13, R23, R42 ;  /* 0x0000002a170d723e */ /* 0x008fc800000000ff */
[C---:B------:R-:W-:Y:S01]  /*f890*/  HMMA.16816.F32 R44, R4.reuse, R30, R44 ;  /* 0x0000001e042c723c */ /* 0x040fe2000000182c */
[----:B------:R-:W-:Y:S01]  /*f8a0*/  SHF.R.U32.HI R2, RZ, 0x8, R2 ;  /* 0x00000008ff027819 */ /* 0x000fe20000011602 */
[----:B------:R-:W-:Y:S01]  /*f8b0*/  IMAD.MOV.U32 R205, RZ, RZ, R192 ;  /* 0x000000ffffcd7224 */ /* 0x000fe200078e00c0 */
[----:B------:R-:W-:Y:S01]  /*f8c0*/  F2FP.F16.F32.PACK_AB R10, R49, R48 ;  /* 0x00000030310a723e */ /* 0x000fe200000000ff */
[----:B------:R-:W-:Y:S01]  /*f8d0*/  IMAD.MOV.U32 R148, RZ, RZ, R159 ;  /* 0x000000ffff947224 */ /* 0x000fe200078e009f */
[----:B------:R-:W-:Y:S03]  /*f8e0*/  LDSM.16.MT88.4 R16, [R210+0x5c00] ;  /* 0x005c0000d210783b */ /* 0x000fe60000004200 */
[----:B------:R-:W-:Y:S01]  /*f8f0*/  HMMA.16816.F32 R24, R4, R26, R36 ;  /* 0x0000001a0418723c */ /* 0x000fe20000001824 */
[C---:B------:R-:W-:Y:S02]  /*f900*/  PRMT R4, R41.reuse, 0x7632, R4 ;  /* 0x0000763229047816 */ /* 0x040fe40000000004 */
[----:B------:R-:W-:Y:S01]  /*f910*/  LOP3.LUT R5, R41, 0xff, RZ, 0xc0, !PT ;  /* 0x000000ff29057812 */ /* 0x000fe200078ec0ff */
[----:B------:R-:W-:Y:S01]  /*f920*/  IMAD.MOV.U32 R204, RZ, RZ, R193 ;  /* 0x000000ffffcc7224 */ /* 0x000fe200078e00c1 */
[----:B------:R-:W-:Y:S01]  /*f930*/  SHF.R.U32.HI R8, RZ, 0x18, R41 ;  /* 0x00000018ff087819 */ /* 0x000fe20000011629 */
[----:B------:R-:W-:Y:S01]  /*f940*/  IMAD.MOV.U32 R192, RZ, RZ, R183 ;  /* 0x000000ffffc07224 */ /* 0x000fe200078e00b7 */
[----:B------:R-:W-:Y:S01]  /*f950*/  LOP3.LUT R6, R4, 0xff, RZ, 0xc0, !PT ;  /* 0x000000ff04067812 */ /* 0x000fe200078ec0ff */
[----:B------:R-:W-:Y:S01]  /*f960*/  IMAD.MOV.U32 R193, RZ, RZ, R226 ;  /* 0x000000ffffc17224 */ /* 0x000fe200078e00e2 */
[----:B------:R-:W-:Y:S01]  /*f970*/  PRMT R4, R3, 0x5410, R110 ;  /* 0x0000541003047816 */ /* 0x000fe2000000006e */
[----:B------:R-:W-:Y:S01]  /*f980*/  IMAD.MOV.U32 R183, RZ, RZ, R196 ;  /* 0x000000ffffb77224 */ /* 0x000fe200078e00c4 */
[----:B------:R-:W-:Y:S01]  /*f990*/  LOP3.LUT R7, R85, 0xff00ff, RZ, 0xc0, !PT ;  /* 0x00ff00ff55077812 */ /* 0x000fe200078ec0ff */
[----:B------:R-:W-:Y:S01]  /*f9a0*/  IMAD.MOV.U32 R226, RZ, RZ, R166 ;  /* 0x000000ffffe27224 */ /* 0x000fe200078e00a6 */
[----:B------:R-:W-:Y:S01]  /*f9b0*/  PRMT R3, R5, 0x5410, R2 ;  /* 0x0000541005037816 */ /* 0x000fe20000000002 */
[----:B------:R-:W-:Y:S01]  /*f9c0*/  IMAD.MOV.U32 R196, RZ, RZ, R167 ;  /* 0x000000ffffc47224 */ /* 0x000fe200078e00a7 */
[----:B------:R-:W-:-:S02]  /*f9d0*/  LOP3.LUT R166, R10, R12, RZ, 0xc0, !PT ;  /* 0x0000000c0aa67212 */ /* 0x000fc400078ec0ff */
[----:B------:R-:W-:Y:S01]  /*f9e0*/  LOP3.LUT R167, R13, R11, RZ, 0xc0, !PT ;  /* 0x0000000b0da77212 */ /* 0x000fe200078ec0ff */
[----:B------:R-:W-:Y:S01]  /*f9f0*/  MUFU.EX2 R12, R92 ;  /* 0x0000005c000c7308 */ /* 0x000fe20000000800 */
[----:B------:R-:W-:Y:S01]  /*fa00*/  PRMT R2, R6, 0x5410, R8 ;  /* 0x0000541006027816 */ /* 0x000fe20000000008 */
[----:B------:R-:W-:Y:S01]  /*fa10*/  IMAD.MOV.U32 R151, RZ, RZ, R156 ;  /* 0x000000ffff977224 */ /* 0x000fe200078e009c */
[----:B------:R-:W-:-:S05]  /*fa20*/  HSET2.LE.AND R5, R7, R0, PT ;  /* 0x0000000007057233 */ /* 0x000fca0003803000 */
[----:B------:R-:W3:Y:S01]  /*fa30*/  MUFU.EX2 R13, R95 ;  /* 0x0000005f000d7308 */ /* 0x000ee20000000800 */
[--C-:B------:R-:W-:Y:S02]  /*fa40*/  HSET2.LE.AND R4, R4, R0.reuse, PT ;  /* 0x0000000004047233 */ /* 0x100fe40003803000 */
[--C-:B------:R-:W-:Y:S01]  /*fa50*/  HSET2.LE.AND R6, R3, R0.reuse, PT ;  /* 0x0000000003067233 */ /* 0x100fe20003803000 */
[----:B------:R-:W-:Y:S01]  /*fa60*/  IMAD.MOV.U32 R188, RZ, RZ, R236 ;  /* 0x000000ffffbc7224 */ /* 0x000fe200078e00ec */
[----:B------:R-:W-:Y:S01]  /*fa70*/  HSET2.LE.AND R7, R2, R0, PT ;  /* 0x0000000002077233 */ /* 0x000fe20003803000 */
[----:B------:R-:W-:Y:S01]  /*fa80*/  FADD.FTZ R0, R133, R15 ;  /* 0x0000000f85007221 */ /* 0x000fe20000010000 */
[----:B------:R-:W-:Y:S01]  /*fa90*/  MOV R238, R148 ;  /* 0x0000009400ee7202 */ /* 0x000fe20000000f00 */
[----:B------:R-:W-:Y:S02]  /*faa0*/  IMAD.MOV.U32 R182, RZ, RZ, R151 ;  /* 0x000000ffffb67224 */ /* 0x000fe400078e0097 */
[----:B------:R-:W-:Y:S01]  /*fab0*/  FADD.FTZ R8, R135, R14 ;  /* 0x0000000e87087221 */ /* 0x000fe20000010000 */
[----:B------:R-:W-:-:S02]  /*fac0*/  IMAD.MOV.U32 R236, RZ, RZ, R152 ;  /* 0x000000ffffec7224 */ /* 0x000fc400078e0098 */
[----:B------:R-:W-:Y:S01]  /*fad0*/  FADD.FTZ R10, R134, R0 ;  /* 0x00000000860a7221 */ /* 0x000fe20000010000 */
[----:B-1----:R-:W-:Y:S01]  /*fae0*/  F2FP.F16.F32.PACK_AB R0, R22, R106 ;  /* 0x0000006a1600723e */ /* 0x002fe200000000ff */
[----:B------:R-:W-:Y:S01]  /*faf0*/  FADD.FTZ R3, R182, R21 ;  /* 0x00000015b6037221 */ /* 0x000fe20000010000 */
[----:B------:R-:W-:Y:S02]  /*fb00*/  IMAD.MOV.U32 R189, RZ, RZ, R238 ;  /* 0x000000ffffbd7224 */ /* 0x000fe400078e00ee */
[----:B------:R-:W-:Y:S01]  /*fb10*/  FADD.FTZ R2, R146, R20 ;  /* 0x0000001492027221 */ /* 0x000fe20000010000 */
[----:B------:R-:W-:Y:S01]  /*fb20*/  IMAD.MOV.U32 R185, RZ, RZ, R236 ;  /* 0x000000ffffb97224 */ /* 0x000fe200078e00ec */
[----:B------:R-:W1:Y:S01]  /*fb30*/  LDSM.16.MT88.4 R156, [R208+0x5c00] ;  /* 0x005c0000d09c783b */ /* 0x000e620000004200 */
[----:B------:R-:W-:Y:S02]  /*fb40*/  IMAD.MOV.U32 R238, RZ, RZ, R207 ;  /* 0x000000ffffee7224 */ /* 0x000fe400078e00cf */
[----:B------:R-:W-:Y:S01]  /*fb50*/  IMAD.MOV.U32 R236, RZ, RZ, R170 ;  /* 0x000000ffffec7224 */ /* 0x000fe200078e00aa */
[----:B------:R-:W-:Y:S01]  /*fb60*/  LOP3.LUT R170, R0, R4, RZ, 0xc0, !PT ;  /* 0x0000000400aa7212 */ /* 0x000fe200078ec0ff */
[----:B------:R-:W-:-:S02]  /*fb70*/  IMAD.MOV.U32 R239, RZ, RZ, R206 ;  /* 0x000000ffffef7224 */ /* 0x000fc400078e00ce */
[----:B------:R-:W-:Y:S01]  /*fb80*/  FADD.FTZ R9, R147, R3 ;  /* 0x0000000393097221 */ /* 0x000fe20000010000 */
[----:B------:R-:W-:Y:S01]  /*fb90*/  IMAD.MOV.U32 R182, RZ, RZ, R205 ;  /* 0x000000ffffb67224 */ /* 0x000fe200078e00cd */
[----:B------:R-:W-:Y:S01]  /*fba0*/  F2FP.F16.F32.PACK_AB R0, R105, R86 ;  /* 0x000000566900723e */ /* 0x000fe200000000ff */
[----:B------:R-:W-:Y:S02]  /*fbb0*/  IMAD.MOV.U32 R206, RZ, RZ, R153 ;  /* 0x000000ffffce7224 */ /* 0x000fe400078e0099 */
[----:B------:R-:W-:Y:S01]  /*fbc0*/  FADD.FTZ R11, R145, R2 ;  /* 0x00000002910b7221 */ /* 0x000fe20000010000 */
[----:B------:R-:W-:Y:S01]  /*fbd0*/  IMAD.MOV.U32 R240, RZ, RZ, R188 ;  /* 0x000000fffff07224 */ /* 0x000fe200078e00bc */
[----:B------:R-:W-:Y:S01]  /*fbe0*/  F2FP.F16.F32.PACK_AB R3, R141, R142 ;  /* 0x0000008e8d03723e */ /* 0x000fe200000000ff */
[----:B------:R-:W-:Y:S01]  /*fbf0*/  IMAD.MOV.U32 R184, RZ, RZ, R238 ;  /* 0x000000ffffb87224 */ /* 0x000fe200078e00ee */
[----:B---3--:R-:W-:Y:S01]  /*fc00*/  F2FP.F16.F32.PACK_AB R2, R13, R12 ;  /* 0x0000000c0d02723e */ /* 0x008fe200000000ff */
[----:B------:R-:W-:-:S02]  /*fc10*/  IMAD.MOV.U32 R200, RZ, RZ, R182 ;  /* 0x000000ffffc87224 */ /* 0x000fc400078e00b6 */
[----:B------:R-:W-:Y:S01]  /*fc20*/  FADD.FTZ R8, R189, R8 ;  /* 0x00000008bd087221 */ /* 0x000fe20000010000 */
[----:B------:R-:W-:Y:S01]  /*fc30*/  IMAD.MOV.U32 R238, RZ, RZ, R169 ;  /* 0x000000ffffee7224 */ /* 0x000fe200078e00a9 */
[----:B------:R-:W-:Y:S01]  /*fc40*/  LOP3.LUT R169, R0, R7, RZ, 0xc0, !PT ;  /* 0x0000000700a97212 */ /* 0x000fe200078ec0ff */
[----:B------:R-:W-:Y:S02]  /*fc50*/  IMAD.MOV.U32 R203, RZ, RZ, R206 ;  /* 0x000000ffffcb7224 */ /* 0x000fe400078e00ce */
[----:B------:R-:W-:Y:S01]  /*fc60*/  FADD.FTZ R0, R240, R9 ;  /* 0x00000009f0007221 */ /* 0x000fe20000010000 */
[----:B------:R-:W-:Y:S01]  /*fc70*/  IMAD.MOV.U32 R182, RZ, RZ, R168 ;  /* 0x000000ffffb67224 */ /* 0x000fe200078e00a8 */
[----:B------:R-:W-:Y:S01]  /*fc80*/  LOP3.LUT R168, R3, R6, RZ, 0xc0, !PT ;  /* 0x0000000603a87212 */ /* 0x000fe200078ec0ff */
[----:B------:R-:W-:Y:S02]  /*fc90*/  IMAD.MOV.U32 R205, RZ, RZ, R154 ;  /* 0x000000ffffcd7224 */ /* 0x000fe400078e009a */
[----:B------:R-:W-:Y:S01]  /*fca0*/  FADD.FTZ R3, R211, R11 ;  /* 0x0000000bd3037221 */ /* 0x000fe20000010000 */
[----:B------:R-:W-:Y:S01]  /*fcb0*/  IMAD.MOV.U32 R206, RZ, RZ, R171 ;  /* 0x000000ffffce7224 */ /* 0x000fe200078e00ab */
[----:B------:R-:W-:Y:S01]  /*fcc0*/  LOP3.LUT R171, R2, R5, RZ, 0xc0, !PT ;  /* 0x0000000502ab7212 */ /* 0x000fe200078ec0ff */
[----:B------:R-:W-:-:S02]  /*fcd0*/  IMAD.MOV.U32 R199, RZ, RZ, R239 ;  /* 0x000000ffffc77224 */ /* 0x000fc400078e00ef */
[----:B------:R-:W-:Y:S01]  /*fce0*/  FADD.FTZ R2, R209, R10 ;  /* 0x0000000ad1027221 */ /* 0x000fe20000010000 */
[----:B------:R-:W-:Y:S02]  /*fcf0*/  IMAD.MOV.U32 R207, RZ, RZ, R155 ;  /* 0x000000ffffcf7224 */ /* 0x000fe400078e009b */
[----:B------:R-:W-:Y:S01]  /*fd00*/  FADD.FTZ R5, R187, R8 ;  /* 0x00000008bb057221 */ /* 0x000fe20000010000 */
[----:B------:R-:W-:Y:S02]  /*fd10*/  IMAD.MOV.U32 R194, RZ, RZ, R149 ;  /* 0x000000ffffc27224 */ /* 0x000fe400078e0095 */
[----:B------:R-:W-:Y:S01]  /*fd20*/  FADD.FTZ R4, R186, R0 ;  /* 0x00000000ba047221 */ /* 0x000fe20000010000 */
[----:B------:R-:W-:Y:S01]  /*fd30*/  IMAD.MOV.U32 R198, RZ, RZ, R150 ;  /* 0x000000ffffc67224 */ /* 0x000fe200078e0096 */
[----:B------:R-:W-:Y:S01]  /*fd40*/  MOV R237, R205 ;  /* 0x000000cd00ed7202 */ /* 0x000fe20000000f00 */
[----:B------:R-:W-:Y:S01]  /*fd50*/  FADD.FTZ R3, R199, R3 ;  /* 0x00000003c7037221 */ /* 0x000fe20000010000 */
        /* <DEDUP_REMOVED lines=103> */
[----:B------:R2:W5:Y:S04]  /*103d0*/  LDL.LU R209, [R1+0x60] ;  /* 0x0000600001d17983 */ /* 0x0005680000300800 */
[----:B------:R2:W5:Y:S04]  /*103e0*/  LDL.LU R187, [R1+0x5c] ;  /* 0x00005c0001bb7983 */ /* 0x0005680000300800 */
[----:B------:R2:W5:Y:S01]  /*103f0*/  LDL.LU R186, [R1+0x58] ;  /* 0x0000580001ba7983 */ /* 0x0005620000300800 */
[C---:B-1----:R-:W-:Y:S03]  /*10400*/  HMMA.16816.F32 R148, R164.reuse, R156, R60 ;  /* 0x0000009ca494723c */ /* 0x042fe6000000183c */
[----:B------:R-:W-:Y:S04]  /*10410*/  STL [R1+0x3c], R4 ;  /* 0x00003c0401007387 */ /* 0x000fe80000100800 */
[----:B------:R-:W-:Y:S01]  /*10420*/  STL [R1+0x38], R3 ;  /* 0x0000380301007387 */ /* 0x000fe20000100800 */
[----:B------:R-:W-:Y:S03]  /*10430*/  HMMA.16816.F32 R152, R164, R158, R68 ;  /* 0x0000009ea498723c */ /* 0x000fe60000001844 */
[----:B------:R1:W-:Y:S04]  /*10440*/  STL [R1+0x40], R2 ;  /* 0x0000400201007387 */ /* 0x0003e80000100800 */
[----:B------:R2:W-:Y:S01]  /*10450*/  STL [R1+0x44], R0 ;  /* 0x0000440001007387 */ /* 0x0005e20000100800 */
[----:B------:R-:W-:Y:S08]  /*10460*/  HMMA.16816.F32 R144, R168, R156, R56 ;  /* 0x0000009ca890723c */ /* 0x000ff00000001838 */
[----:B------:R-:W-:Y:S08]  /*10470*/  HMMA.16816.F32 R132, R164, R16, R64 ;  /* 0x00000010a484723c */ /* 0x000ff00000001840 */
[C---:B------:R-:W-:Y:S08]  /*10480*/  HMMA.16816.F32 R156, R168.reuse, R158, R44 ;  /* 0x0000009ea89c723c */ /* 0x040ff0000000182c */
[----:B------:R-:W-:Y:S08]  /*10490*/  HMMA.16816.F32 R160, R168, R16, R32 ;  /* 0x00000010a8a0723c */ /* 0x000ff00000001820 */
[-C--:B------:R-:W-:Y:S08]  /*104a0*/  HMMA.16816.F32 R164, R164, R18.reuse, R52 ;  /* 0x00000012a4a4723c */ /* 0x080ff00000001834 */
[----:B------:R-:W-:Y:S01]  /*104b0*/  HMMA.16816.F32 R168, R168, R18, R24 ;  /* 0x00000012a8a8723c */ /* 0x000fe20000001818 */
[----:B------:R-:W-:Y:S01]  /*104c0*/  VIMNMX R214, PT, PT, R252, 0x2, !PT ;  /* 0x00000002fcd67848 */ /* 0x000fe20007fe0100 */
[----:B-1----:R-:W-:-:S02]  /*104d0*/  IMAD.MOV.U32 R2, RZ, RZ, R113 ;  /* 0x000000ffff027224 */ /* 0x002fc400078e0071 */
[----:B------:R-:W-:Y:S02]  /*104e0*/  IMAD.MOV.U32 R138, RZ, RZ, R114 ;  /* 0x000000ffff8a7224 */ /* 0x000fe400078e0072 */
[----:B------:R-:W-:Y:S02]  /*104f0*/  VIADD R214, R214, 0xfffffffd ;  /* 0xfffffffdd6d67836 */ /* 0x000fe40000000000 */
[----:B------:R-:W-:Y:S02]  /*10500*/  IMAD.MOV.U32 R139, RZ, RZ, R111 ;  /* 0x000000ffff8b7224 */ /* 0x000fe400078e006f */
[----:B--2---:R-:W-:-:S10]  /*10510*/  IMAD.MOV.U32 R140, RZ, RZ, R112 ;  /* 0x000000ffff8c7224 */ /* 0x004fd400078e0070 */
.L_x_321:
[----:B------:R-:W-:-:S13]  /*10520*/  ISETP.GE.AND P0, PT, R214, RZ, PT ;  /* 0x000000ffd600720c */ /* 0x000fda0003f06270 */
[----:B------:R-:W-:Y:S05]  /*10530*/  @!P0 BRA `(.L_x_323) ;  /* 0x0000005c005c8947 */ /* 0x000fea0003800000 */
[C-C-:B-1---5:R-:W-:Y:S01]  /*10540*/  SHF.L.U64.HI R0, R186.reuse, 0x6, R187.reuse ;  /* 0x00000006ba007819 */ /* 0x162fe200000102bb */
[C---:B------:R-:W-:Y:S01]  /*10550*/  IMAD.SHL.U32 R4, R186.reuse, 0x40, RZ ;  /* 0x00000040ba047824 */ /* 0x040fe200078e00ff */
[----:B------:R-:W-:Y:S01]  /*10560*/  UIADD3 UR15, UPT, UPT, UR19, -0x4498517b, URZ ;  /* 0xbb67ae85130f7890 */ /* 0x000fe2000fffe0ff */
[C---:B------:R-:W-:Y:S01]  /*10570*/  SHF.L.U64.HI R250, R186.reuse, 0x5, R187 ;  /* 0x00000005bafa7819 */ /* 0x040fe200000102bb */
[----:B------:R-:W-:Y:S01]  /*10580*/  UIADD3 UR4, UPT, UPT, UR18, -0x61c88647, URZ ;  /* 0x9e3779b912047890 */ /* 0x000fe2000fffe0ff */
[----:B------:R1:W-:Y:S01]  /*10590*/  STL [R1+0x48], R0 ;  /* 0x0000480001007387 */ /* 0x0003e20000100800 */
[----:B------:R-:W-:Y:S01]  /*105a0*/  IMAD.SHL.U32 R249, R186, 0x20, RZ ;  /* 0x00000020baf97824 */ /* 0x000fe200078e00ff */
[----:B------:R-:W2:Y:S01]  /*105b0*/  LDCU.64 UR6, c[0x0][0x3c0] ;  /* 0x00007800ff0677ac */ /* 0x000ea20008000a00 */
[----:B------:R-:W-:Y:S01]  /*105c0*/  LOP3.LUT R3, R230, UR15, R233, 0x96, !PT ;  /* 0x0000000fe6037c12 */ /* 0x000fe2000f8e96e9 */
[----:B------:R3:W-:Y:S01]  /*105d0*/  STL [R1+0x4c], R4 ;  /* 0x00004c0401007387 */ /* 0x0007e20000100800 */
[----:B------:R-:W-:Y:S01]  /*105e0*/  LOP3.LUT R226, R222, UR4, RZ, 0x3c, !PT ;  /* 0x00000004dee27c12 */ /* 0x000fe2000f8e3cff */
[----:B------:R-:W-:Y:S01]  /*105f0*/  IMAD.MOV.U32 R137, RZ, RZ, R2 ;  /* 0x000000ffff897224 */ /* 0x000fe200078e0002 */
[----:B------:R-:W-:Y:S01]  /*10600*/  LOP3.LUT R228, R228, UR4, RZ, 0x3c, !PT ;  /* 0x00000004e4e47c12 */ /* 0x000fe2000f8e3cff */
[----:B------:R-:W-:-:S02]  /*10610*/  IMAD.WIDE.U32 R224, R3, -0x326172a9, RZ ;  /* 0xcd9e8d5703e07825 */ /* 0x000fc400078e00ff */
[----:B------:R-:W4:Y:S02]  /*10620*/  LDCU UR4, c[0x0][0x45c] ;  /* 0x00008b80ff0477ac */ /* 0x000f240008000800 */
[----:B------:R-:W-:Y:S02]  /*10630*/  IMAD.MOV.U32 R136, RZ, RZ, R138 ;  /* 0x000000ffff887224 */ /* 0x000fe400078e008a */
[----:B------:R-:W-:Y:S01]  /*10640*/  IMAD.MOV.U32 R3, RZ, RZ, R139 ;  /* 0x000000ffff037224 */ /* 0x000fe200078e008b */
[----:B-1----:R-:W-:Y:S01]  /*10650*/  LOP3.LUT R0, R230, UR15, R235, 0x96, !PT ;  /* 0x0000000fe6007c12 */ /* 0x002fe2000f8e96eb */
[----:B------:R-:W-:-:S04]  /*10660*/  UIADD3 UR15, UPT, UPT, UR18, 0x3c6ef372, URZ ;  /* 0x3c6ef372120f7890 */ /* 0x000fc8000fffe0ff */
[----:B------:R-:W-:Y:S02]  /*10670*/  IMAD.WIDE.U32 R222, R0, -0x326172a9, RZ ;  /* 0xcd9e8d5700de7825 */ /* 0x000fe400078e00ff */
[----:B------:R-:W-:Y:S02]  /*10680*/  LOP3.LUT R221, R225, UR15, RZ, 0x3c, !PT ;  /* 0x0000000fe1dd7c12 */ /* 0x000fe4000f8e3cff */
[----:B------:R-:W-:Y:S01]  /*10690*/  IMAD.MOV.U32 R0, RZ, RZ, R140 ;  /* 0x000000ffff007224 */ /* 0x000fe200078e008c */
[----:B------:R-:W-:Y:S01]  /*106a0*/  LOP3.LUT R227, R223, UR15, RZ, 0x3c, !PT ;  /* 0x0000000fdfe37c12 */ /* 0x000fe2000f8e3cff */
[----:B--234-:R-:W-:Y:S06]  /*106b0*/  BRA `(.L_x_324) ;  /* 0x00000000007c7947 */ /* 0x01cfec0003800000 */
.L_x_326:
[----:B------:R-:W2:Y:S01]  /*106c0*/  LDL R216, [R1+0x8] ;  /* 0x0000080001d87983 */ /* 0x000ea20000100800 */
[----:B------:R-:W1:Y:S01]  /*106d0*/  LDC.64 R140, c[0x0][0x3b8] ;  /* 0x0000ee00ff8c7b82 */ /* 0x000e620000000a00 */
[----:B------:R-:W-:Y:S02]  /*106e0*/  VIADD R2, R214, 0xffffffff ;  /* 0xffffffffd6027836 */ /* 0x000fe40000000000 */
[----:B------:R-:W3:Y:S01]  /*106f0*/  LDL R215, [R1+0x4] ;  /* 0x0000040001d77983 */ /* 0x000ee20000100800 */
[----:B-1----:R-:W-:Y:S01]  /*10700*/  SHF.L.U64.HI R173, R140, 0x5, R141 ;  /* 0x000000058cad7819 */ /* 0x002fe2000001028d */
[----:B------:R-:W-:Y:S04]  /*10710*/  IMAD.WIDE.U32 R138, R2, R140, RZ ;  /* 0x0000008c028a7225 */ /* 0x000fe800078e00ff */
[----:B------:R-:W-:Y:S02]  /*10720*/  IMAD.SHL.U32 R143, R140, 0x20, RZ ;  /* 0x000000208c8f7824 */ /* 0x000fe400078e00ff */
[----:B------:R-:W-:Y:S03]  /*10730*/  IMAD R139, R2, R141, R139 ;  /* 0x0000008d028b7224 */ /* 0x000fe600078e028b */
[C---:B------:R-:W-:Y:S04]  /*10740*/  LEA R2, P0, R138.reuse, R143, 0x7 ;  /* 0x0000008f8a027211 */ /* 0x040fe800078038ff */
[----:B------:R-:W-:Y:S02]  /*10750*/  LEA.HI.X R142, R138, R173, R139, 0x7, P0 ;  /* 0x000000ad8a8e7211 */ /* 0x000fe400000f3c8b */
[----:B------:R-:W-:Y:S02]  /*10760*/  IADD3 R143, P0, PT, R2, R143, RZ ;  /* 0x0000008f028f7210 */ /* 0x000fe40007f1e0ff */
[C---:B------:R-:W-:Y:S04]  /*10770*/  LEA R176, P1, R140.reuse, R2, 0x6 ;  /* 0x000000028cb07211 */ /* 0x040fe800078230ff */
[----:B------:R-:W-:Y:S02]  /*10780*/  LEA.HI.X R179, R140, R142, R141, 0x6, P1 ;  /* 0x0000008e8cb37211 */ /* 0x000fe400008f348d */
[CC--:B--2---:R-:W-:Y:S02]  /*10790*/  LEA R174, P2, R138.reuse, R216.reuse, 0x8 ;  /* 0x000000d88aae7211 */ /* 0x0c4fe400078440ff */
[CC--:B------:R-:W-:Y:S02]  /*107a0*/  LEA R140, P1, R143.reuse, R216.reuse, 0x1 ;  /* 0x000000d88f8c7211 */ /* 0x0c0fe400078208ff */
[-C--:B---3--:R-:W-:Y:S01]  /*107b0*/  LEA.HI.X R175, R138, R215.reuse, R139, 0x8, P2 ;  /* 0x000000d78aaf7211 */ /* 0x088fe200010f448b */
[----:B------:R-:W-:Y:S01]  /*107c0*/  IMAD.X R139, R142, 0x1, R173, P0 ;  /* 0x000000018e8b7824 */ /* 0x000fe200000e06ad */
[-C--:B------:R-:W-:Y:S02]  /*107d0*/  LEA R172, P2, R2, R216.reuse, 0x1 ;  /* 0x000000d802ac7211 */ /* 0x080fe400078408ff */
[----:B------:R-:W-:Y:S01]  /*107e0*/  LEA R138, P0, R176, R216, 0x1 ;  /* 0x000000d8b08a7211 */ /* 0x000fe200078008ff */
[----:B------:R-:W-:Y:S01]  /*107f0*/  @!PT LDS RZ, [RZ] ;  /* 0x00000000fffff984 */ /* 0x000fe20000000800 */
[----:B------:R-:W-:Y:S01]  /*10800*/  @!PT LDS RZ, [RZ] ;  /* 0x00000000fffff984 */ /* 0x000fe20000000800 */
[----:B------:R-:W-:Y:S01]  /*10810*/  @!PT LDS RZ, [RZ] ;  /* 0x00000000fffff984 */ /* 0x000fe20000000800 */
[----:B------:R1:W-:Y:S01]  /*10820*/  LDGSTS.E.BYPASS.LTC128B.128 [R220+0x2000], desc[UR16][R174.64] ;  /* 0x02000000aedc7fae */ /* 0x0003e2000b981a10 */
[-C--:B------:R-:W-:Y:S02]  /*10830*/  LEA.HI.X R173, R2, R215.reuse, R142, 0x1, P2 ;  /* 0x000000d702ad7211 */ /* 0x080fe400010f0c8e */
[-C--:B------:R-:W-:Y:S02]  /*10840*/  LEA.HI.X R141, R143, R215.reuse, R139, 0x1, P1 ;  /* 0x000000d78f8d7211 */ /* 0x080fe400008f0c8b */
[----:B------:R-:W-:Y:S01]  /*10850*/  LEA.HI.X R139, R176, R215, R179, 0x1, P0 ;  /* 0x000000d7b08b7211 */ /* 0x000fe200000f0cb3 */
[----:B------:R1:W-:Y:S04]  /*10860*/  LDGSTS.E.BYPASS.LTC128B.128 [R220+0x2800], desc[UR16][R172.64] ;  /* 0x02800000acdc7fae */ /* 0x0003e8000b981a10 */
[----:B------:R1:W-:Y:S04]  /*10870*/  LDGSTS.E.BYPASS.LTC128B.128 [R220+0x3000], desc[UR16][R140.64] ;  /* 0x030000008cdc7fae */ /* 0x0003e8000b981a10 */
[----:B------:R1:W-:Y:S04]  /*10880*/  LDGSTS.E.BYPASS.LTC128B.128 [R220+0x3800], desc[UR16][R138.64] ;  /* 0x038000008adc7fae */ /* 0x0003e8000b981a10 */
[----:B------:R-:W0:Y:S01]  /*10890*/  LDGDEPBAR ;  /* 0x00000000000079af */ /* 0x000e220000000000 */
[----:B------:R-:W-:Y:S05]  /*108a0*/  BRA `(.L_x_325) ;  /* 0x0000000800907947 */ /* 0x000fea0003800000 */
.L_x_324:
[----:B------:R-:W2:Y:S01]  /*108b0*/  LDL R6, [R1+0x34] ;  /* 0x0000340001067983 */ /* 0x000ea20000100800 */
[----:B------:R-:W-:Y:S04]  /*108c0*/  DEPBAR.LE SB0, 0x0 ;  /* 0x000080000000791a */ /* 0x000fe80000000000 */
[----:B------:R-:W3:Y:S01]  /*108d0*/  LDL R18, [R1+0x30] ;  /* 0x0000300001127983 */ /* 0x000ee20000100800 */
[C---:B------:R-:W-:Y:S03]  /*108e0*/  IMAD.WIDE.U32 R16, R214.reuse, UR6, RZ ;  /* 0x00000006d6107c25 */ /* 0x040fe6000f8e00ff */
[----:B------:R-:W4:Y:S01]  /*108f0*/  LDL R8, [R1+0x4c] ;  /* 0x00004c0001087983 */ /* 0x000f220000100800 */
[----:B------:R-:W-:Y:S01]  /*10900*/  IMAD R5, R214, UR7, R17 ;  /* 0x00000007d6057c24 */ /* 0x000fe2000f8e0211 */
[----:B------:R-:W-:Y:S01]  /*10910*/  BAR.SYNC.DEFER_BLOCKING 0x0 ;  /* 0x0000000000007b1d */ /* 0x000fe20000010000 */
[CC--:B------:R-:W-:Y:S04]  /*10920*/  LEA R2, P0, R16.reuse, R249.reuse, 0x7 ;  /* 0x000000f910027211 */ /* 0x0c0fe800078038ff */
[--C-:B------:R-:W-:Y:S02]  /*10930*/  LEA.HI.X R4, R16, R250, R5.reuse, 0x7, P0 ;  /* 0x000000fa10047211 */ /* 0x100fe400000f3c05 */
[----:B------:R-:W-:Y:S05]  /*10940*/  IADD3 R7, P1, PT, R2, R249, RZ ;  /* 0x000000f902077210 */ /* 0x000fea0007f3e0ff */
[----:B------:R-:W-:Y:S01]  /*10950*/  IMAD.X R9, R4, 0x1, R250, P1 ;  /* 0x0000000104097824 */ /* 0x000fe200008e06fa */
[----:B----4-:R-:W-:Y:S01]  /*10960*/  IADD3 R14, P0, PT, R2, R8, RZ ;  /* 0x00000008020e7210 */ /* 0x010fe20007f1e0ff */
[----:B------:R-:W4:Y:S01]  /*10970*/  LDL R15, [R1+0x48] ;  /* 0x00004800010f7983 */ /* 0x000f220000100800 */
[-C--:B--2---:R-:W-:Y:S02]  /*10980*/  LEA R12, P3, R16, R6.reuse, 0x8 ;  /* 0x00000006100c7211 */ /* 0x084fe400078640ff */
[----:B------:R-:W-:Y:S02]  /*10990*/  LEA R10, P2, R2, R6, 0x1 ;  /* 0x00000006020a7211 */ /* 0x000fe400078408ff */
[-C--:B---3--:R-:W-:Y:S02]  /*109a0*/  LEA.HI.X R13, R16, R18.reuse, R5, 0x8, P3 ;  /* 0x00000012100d7211 */ /* 0x088fe400018f4405 */
[----:B------:R-:W-:Y:S02]  /*109b0*/  LEA.HI.X R11, R2, R18, R4, 0x1, P2 ;  /* 0x00000012020b7211 */ /* 0x000fe400010f0c04 */
[C---:B------:R-:W-:Y:S01]  /*109c0*/  LEA R8, P1, R7.reuse, R6, 0x1 ;  /* 0x0000000607087211 */ /* 0x040fe200078208ff */
[----:B------:R-:W-:Y:S01]  /*109d0*/  @!PT LDS RZ, [RZ] ;  /* 0x00000000fffff984 */ /* 0x000fe20000000800 */
[----:B------:R-:W-:Y:S01]  /*109e0*/  @!PT LDS RZ, [RZ] ;  /* 0x00000000fffff984 */ /* 0x000fe20000000800 */
[----:B------:R-:W-:Y:S01]  /*109f0*/  @!PT LDS RZ, [RZ] ;  /* 0x00000000fffff984 */ /* 0x000fe20000000800 */
[----:B------:R-:W-:Y:S03]  /*10a00*/  LDGSTS.E.BYPASS.LTC128B.128 [R220+0x4000], desc[UR16][R12.64] ;  /* 0x040000000cdc7fae */ /* 0x000fe6000b981a10 */
[----:B------:R-:W-:Y:S05]  /*10a10*/  LEA.HI.X R9, R7, R18, R9, 0x1, P1 ;  /* 0x0000001207097211 */ /* 0x000fea00008f0c09 */
[----:B------:R-:W-:Y:S08]  /*10a20*/  LDGSTS.E.BYPASS.LTC128B.128 [R220+0x4800], desc[UR16][R10.64] ;  /* 0x048000000adc7fae */ /* 0x000ff0000b981a10 */
[----:B------:R-:W-:Y:S01]  /*10a30*/  LDGSTS.E.BYPASS.LTC128B.128 [R220+0x5000], desc[UR16][R8.64] ;  /* 0x0500000008dc7fae */ /* 0x000fe2000b981a10 */
[----:B----4-:R-:W-:Y:S01]  /*10a40*/  IMAD.X R15, R4, 0x1, R15, P0 ;  /* 0x00000001040f7824 */ /* 0x010fe200000e060f */
[C---:B------:R-:W-:Y:S04]  /*10a50*/  LEA R6, P0, R14.reuse, R6, 0x1 ;  /* 0x000000060e067211 */ /* 0x040fe800078008ff */
[----:B------:R-:W-:Y:S02]  /*10a60*/  LEA.HI.X R7, R14, R18, R15, 0x1, P0 ;  /* 0x000000120e077211 */ /* 0x000fe400000f0c0f */
[----:B------:R-:W-:Y:S03]  /*10a70*/  ISETP.NE.AND P0, PT, R214, RZ, PT ;  /* 0x000000ffd600720c */ /* 0x000fe60003f05270 */
[----:B------:R1:W-:Y:S08]  /*10a80*/  LDGSTS.E.BYPASS.LTC128B.128 [R220+0x5800], desc[UR16][R6.64] ;  /* 0x0580000006dc7fae */ /* 0x0003f0000b981a10 */
        /* <DEDUP_REMOVED lines=71> */
[-C--:B----4-:R-:W-:Y:S03]  /*10f00*/  HMMA.16816.F32 R36, R172, R188.reuse, R36 ;  /* 0x000000bcac24723c */ /* 0x090fe60000001824 */
[----:B------:R-:W-:Y:S04]  /*10f10*/  FMNMX3.FTZ R2, R2, R24, R25, !PT ;  /* 0x0000001802027276 */ /* 0x000fe80007810019 */
[----:B------:R-:W-:Y:S01]  /*10f20*/  FMNMX3.FTZ R2, R2, R28, R29, !PT ;  /* 0x0000001c02027276 */ /* 0x000fe2000781001d */
        /* <DEDUP_REMOVED lines=8> */
[-C--:B------:R-:W-:Y:S03]  /*10fb0*/  HMMA.16816.F32 R52, R172, R192.reuse, R52 ;  /* 0x000000c0ac34723c */ /* 0x080fe60000001834 */
[----:B------:R-:W-:Y:S05]  /*10fc0*/  FMNMX3.FTZ R2, R2, R44, R45, !PT ;  /* 0x0000002c02027276 */ /* 0x000fea000781002d */
        /* <DEDUP_REMOVED lines=17> */
[-C--:B-----5:R-:W-:Y:S08]  /*110e0*/  HMMA.16816.F32 R100, R172, R204.reuse, R100 ;  /* 0x000000ccac64723c */ /* 0x0a0ff00000001864 */
        /* <DEDUP_REMOVED lines=32> */
.L_x_325:
[----:B------:R-:W-:Y:S01]  /*112f0*/  FMNMX3.FTZ R2, R180, R120, R121, !PT ;  /* 0x00000078b4027276 */ /* 0x000fe20007810079 */
[----:B-1----:R-:W1:Y:S01]  /*11300*/  SHFL.BFLY PT, R140, R177, 0x2, 0x1f ;  /* 0x0c401f00b18c7f89 */ /* 0x002e6200000e0000 */
[----:B------:R-:W-:Y:S01]  /*11310*/  FMNMX3.FTZ R139, R137, R10, R11, !PT ;  /* 0x0000000a898b7276 */ /* 0x000fe2000781000b */
[----:B------:R-:W-:Y:S01]  /*11320*/  UIADD3 UR22, UPT, UPT, UR19, 0x32370b8f, URZ ;  /* 0x32370b8f13167890 */ /* 0x000fe2000fffe0ff */
[----:B------:R-:W-:Y:S05]  /*11330*/  FMNMX3.FTZ R2, R2, R124, R125, !PT ;  /* 0x0000007c02027276 */ /* 0x000fea000781007d */
[----:B------:R-:W2:Y:S01]  /*11340*/  SHFL.BFLY PT, R141, R178, 0x2, 0x1f ;  /* 0x0c401f00b28d7f89 */ /* 0x000ea200000e0000 */
[----:B------:R-:W-:Y:S01]  /*11350*/  FMNMX3.FTZ R142, R139, R14, R15, !PT ;  /* 0x0000000e8b8e7276 */ /* 0x000fe2000781000f */
[----:B------:R-:W-:Y:S01]  /*11360*/  UIADD3 UR23, UPT, UPT, UR19, 0x76cf5d0a, URZ ;  /* 0x76cf5d0a13177890 */ /* 0x000fe2000fffe0ff */
[----:B------:R-:W-:Y:S05]  /*11370*/  IMAD.SHL.U32 R215, R214, 0x4, RZ ;  /* 0x00000004d6d77824 */ /* 0x000fea00078e00ff */
[----:B------:R-:W3:Y:S01]  /*11380*/  SHFL.BFLY PT, R172, R2, 0x2, 0x1f ;  /* 0x0c401f0002ac7f89 */ /* 0x000ee200000e0000 */
[----:B------:R-:W-:Y:S02]  /*11390*/  UIADD3 UR20, UPT, UPT, UR19, -0x56f99767, URZ ;  /* 0xa906689913147890 */ /* 0x000fe4000fffe0ff */
[----:B------:R-:W-:Y:S01]  /*113a0*/  UIADD3 UR21, UPT, UPT, UR19, -0x126145ec, URZ ;  /* 0xed9eba1413157890 */ /* 0x000fe2000fffe0ff */
[C---:B------:R-:W-:Y:S01]  /*113b0*/  LOP3.LUT R138, R215.reuse, UR19, R231, 0x96, !PT ;  /* 0x00000013d78a7c12 */ /* 0x040fe2000f8e96e7 */
[----:B------:R-:W-:Y:S01]  /*113c0*/  UIADD3 UR15, UPT, UPT, UR19, 0x646e171e, URZ ;  /* 0x646e171e130f7890 */ /* 0x000fe2000fffe0ff */
[----:B------:R-:W-:Y:S03]  /*113d0*/  VIADD R143, R215, 0x1 ;  /* 0x00000001d78f7836 */ /* 0x000fe60000000000 */
[----:B------:R-:W-:Y:S03]  /*113e0*/  IMAD.WIDE.U32 R138, R138, -0x326172a9, RZ ;  /* 0xcd9e8d578a8a7825 */ /* 0x000fe600078e00ff */
[----:B------:R-:W-:Y:S02]  /*113f0*/  LOP3.LUT R143, R231, UR19, R143, 0x96, !PT ;  /* 0x00000013e78f7c12 */ /* 0x000fe4000f8e968f */
[----:B------:R-:W-:Y:S02]  /*11400*/  LOP3.LUT R174, R138, R221, RZ, 0x3c, !PT ;  /* 0x000000dd8aae7212 */ /* 0x000fe400078e3cff */
[----:B-1----:R-:W-:Y:S01]  /*11410*/  FMNMX.FTZ R140, R177, R140, !PT ;  /* 0x0000008cb18c7209 */ /* 0x002fe20007810000 */
[----:B------:R-:W-:Y:S01]  /*11420*/  IMAD.WIDE.U32 R182, R143, -0x326172a9, RZ ;  /* 0xcd9e8d578fb67825 */ /* 0x000fe200078e00ff */
[C---:B------:R-:W-:Y:S02]  /*11430*/  LOP3.LUT R179, R139.reuse, R228, RZ, 0x3c, !PT ;  /* 0x000000e48bb37212 */ /* 0x040fe400078e3cff */
[----:B--2---:R-:W-:Y:S01]  /*11440*/  FMNMX.FTZ R141, R178, R141, !PT ;  /* 0x0000008db28d7209 */ /* 0x004fe20007810000 */
[----:B------:R-:W1:Y:S01]  /*11450*/  SHFL.BFLY PT, R173, R140, 0x1, 0x1f ;  /* 0x0c201f008cad7f89 */ /* 0x000e6200000e0000 */
[----:B------:R-:W-:Y:S01]  /*11460*/  LOP3.LUT R178, R138, R227, RZ, 0x3c, !PT ;  /* 0x000000e38ab27212 */ /* 0x000fe200078e3cff */
[----:B------:R-:W-:Y:S01]  /*11470*/  IMAD.WIDE.U32 R174, R174, -0x2daee0ad, RZ ;  /* 0xd2511f53aeae7825 */ /* 0x000fe200078e00ff */
[----:B---3--:R-:W-:Y:S05]  /*11480*/  FMNMX.FTZ R172, R2, R172, !PT ;  /* 0x000000ac02ac7209 */ /* 0x008fea0007810000 */
[----:B------:R-:W2:Y:S01]  /*11490*/  SHFL.BFLY PT, R177, R141, 0x1, 0x1f ;  /* 0x0c201f008db17f89 */ /* 0x000ea200000e0000 */
[----:B------:R-:W-:Y:S02]  /*114a0*/  FMNMX3.FTZ R2, R142, R26, R27, !PT ;  /* 0x0000001a8e027276 */ /* 0x000fe4000781001b */
[----:B------:R-:W-:Y:S05]  /*114b0*/  LOP3.LUT R142, R139, R226, RZ, 0x3c, !PT ;  /* 0x000000e28b8e7212 */ /* 0x000fea00078e3cff */
[----:B------:R-:W3:Y:S01]  /*114c0*/  SHFL.BFLY PT, R176, R172, 0x1, 0x1f ;  /* 0x0c201f00acb07f89 */ /* 0x000ee200000e0000 */
[----:B------:R-:W-:Y:S02]  /*114d0*/  FMNMX3.FTZ R2, R2, R30, R31, !PT ;  /* 0x0000001e02027276 */ /* 0x000fe4000781001f */
[----:B------:R-:W-:Y:S01]  /*114e0*/  LOP3.LUT R181, R182, R221, RZ, 0x3c, !PT ;  /* 0x000000ddb6b57212 */ /* 0x000fe200078e3cff */
[----:B------:R-:W-:Y:S01]  /*114f0*/  IMAD.WIDE.U32 R142, R142, -0x2daee0ad, RZ ;  /* 0xd2511f538e8e7825 */ /* 0x000fe200078e00ff */
[----:B------:R-:W-:Y:S02]  /*11500*/  FMNMX3.FTZ R2, R2, R42, R43, !PT ;  /* 0x0000002a02027276 */ /* 0x000fe4000781002b */
[----:B------:R-:W-:Y:S01]  /*11510*/  LOP3.LUT R185, R182, R227, RZ, 0x3c, !PT ;  /* 0x000000e3b6b97212 */ /* 0x000fe200078e3cff */
[----:B------:R-:W-:Y:S01]  /*11520*/  IMAD.WIDE.U32 R202, R181, -0x2daee0ad, RZ ;  /* 0xd2511f53b5ca7825 */ /* 0x000fe200078e00ff */
[----:B------:R-:W-:Y:S02]  /*11530*/  FMNMX3.FTZ R2, R2, R46, R47, !PT ;  /* 0x0000002e02027276 */ /* 0x000fe4000781002f */
[----:B------:R-:W-:Y:S01]  /*11540*/  LOP3.LUT R182, R142, UR22, R175, 0x96, !PT ;  /* 0x000000168eb67c12 */ /* 0x000fe2000f8e96af */
[----:B------:R-:W-:Y:S01]  /*11550*/  IMAD.WIDE.U32 R204, R185, -0x2daee0ad, RZ ;  /* 0xd2511f53b9cc7825 */ /* 0x000fe200078e00ff */
[----:B------:R-:W-:Y:S02]  /*11560*/  FMNMX3.FTZ R2, R2, R58, R59, !PT ;  /* 0x0000003a02027276 */ /* 0x000fe4000781003b */
[----:B------:R-:W-:Y:S02]  /*11570*/  LOP3.LUT R180, R183, R226, RZ, 0x3c, !PT ;  /* 0x000000e2b7b47212 */ /* 0x000fe400078e3cff */
[----:B-1----:R-:W-:Y:S02]  /*11580*/  FMNMX.FTZ R140, R140, R173, !PT ;  /* 0x000000ad8c8c7209 */ /* 0x002fe40007810000 */
[----:B------:R-:W-:Y:S02]  /*11590*/  FMNMX3.FTZ R2, R2, R62, R63, !PT ;  /* 0x0000003e02027276 */ /* 0x000fe4000781003f */
[----:B--2---:R-:W-:Y:S01]  /*115a0*/  FMNMX.FTZ R139, R141, R177, !PT ;  /* 0x000000b18d8b7209 */ /* 0x004fe20007810000 */
[----:B------:R-:W-:Y:S01]  /*115b0*/  FADD.FTZ R0, -R140, R0 ;  /* 0x000000008c007221 */ /* 0x000fe20000010100 */
[----:B------:R-:W-:Y:S01]  /*115c0*/  FMNMX3.FTZ R138, R2, R74, R75, !PT ;  /* 0x0000004a028a7276 */ /* 0x000fe2000781004b */
[C---:B------:R-:W-:Y:S01]  /*115d0*/  FMUL.FTZ R187, R140.reuse, UR4 ;  /* 0x000000048cbb7c20 */ /* 0x040fe20008410000 */
[----:B------:R-:W-:Y:S01]  /*115e0*/  FSETP.NEU.FTZ.AND P0, PT, R140, -INF , PT ;  /* 0xff8000008c00780b */ /* 0x000fe20003f1d000 */
[----:B------:R-:W-:Y:S01]  /*115f0*/  FMUL.FTZ R2, R0, UR4 ;  /* 0x0000000400027c20 */ /* 0x000fe20008410000 */
[----:B------:R-:W-:Y:S01]  /*11600*/  FMNMX3.FTZ R142, R138, R78, R79, !PT ;  /* 0x0000004e8a8e7276 */ /* 0x000fe2000781004f */
[----:B------:R-:W-:Y:S01]  /*11610*/  FADD.FTZ R0, -R139, R3 ;  /* 0x000000038b007221 */ /* 0x000fe20000010100 */
[----:B---3--:R-:W-:Y:S01]  /*11620*/  FMNMX.FTZ R138, R172, R176, !PT ;  /* 0x000000b0ac8a7209 */ /* 0x008fe20007810000 */
[----:B------:R1:W-:Y:S01]  /*11630*/  MUFU.EX2 R141, R2 ;  /* 0x00000002008d7308 */ /* 0x0003e20000000800 */
[----:B------:R-:W-:Y:S01]  /*11640*/  FMNMX3.FTZ R3, R142, R90, R91, !PT ;  /* 0x0000005a8e037276 */ /* 0x000fe2000781005b */
[----:B------:R-:W-:Y:S01]  /*11650*/  IMAD.WIDE.U32 R172, R178, -0x2daee0ad, RZ ;  /* 0xd2511f53b2ac7825 */ /* 0x000fe200078e00ff */
[----:B------:R-:W-:Y:S02]  /*11660*/  FSEL R187, R187, RZ, P0 ;  /* 0x000000ffbbbb7208 */ /* 0x000fe40000000000 */
[----:B------:R-:W-:Y:S01]  /*11670*/  FMNMX3.FTZ R175, R3, R94, R95, !PT ;  /* 0x0000005e03af7276 */ /* 0x000fe2000781005f */
[C---:B------:R-:W-:Y:S01]  /*11680*/  FMUL.FTZ R186, R139.reuse, UR4 ;  /* 0x000000048bba7c20 */ /* 0x040fe20008410000 */
[----:B------:R-:W-:Y:S01]  /*11690*/  FSETP.NEU.FTZ.AND P0, PT, R139, -INF , PT ;  /* 0xff8000008b00780b */ /* 0x000fe20003f1d000 */
[--C-:B------:R-:W-:Y:S01]  /*116a0*/  FFMA.FTZ R16, R16, UR4, -R187.reuse ;  /* 0x0000000410107c23 */ /* 0x100fe200080108bb */
[----:B------:R-:W-:Y:S01]  /*116b0*/  LOP3.LUT R184, R183, R228, RZ, 0x3c, !PT ;  /* 0x000000e4b7b87212 */ /* 0x000fe200078e3cff */
[----:B------:R-:W-:Y:S01]  /*116c0*/  FFMA.FTZ R17, R17, UR4, -R187 ;  /* 0x0000000411117c23 */ /* 0x000fe200080108bb */
[----:B------:R-:W-:Y:S01]  /*116d0*/  FSEL R186, R186, RZ, P0 ;  /* 0x000000ffbaba7208 */ /* 0x000fe20000000000 */
[----:B------:R-:W-:Y:S01]  /*116e0*/  MUFU.EX2 R247, R16 ;  /* 0x0000001000f77308 */ /* 0x000fe20000000800 */
[----:B------:R-:W-:Y:S01]  /*116f0*/  LOP3.LUT R183, R232, UR23, R143, 0x96, !PT ;  /* 0x00000017e8b77c12 */ /* 0x000fe2000f8e968f */
[--C-:B------:R-:W-:Y:S01]  /*11700*/  FFMA.FTZ R4, R4, UR4, -R187.reuse ;  /* 0x0000000404047c23 */ /* 0x100fe200080108bb */
[----:B------:R-:W-:Y:S01]  /*11710*/  FSETP.NEU.FTZ.AND P0, PT, R138, -INF , PT ;  /* 0xff8000008a00780b */ /* 0x000fe20003f1d000 */
[----:B------:R-:W-:Y:S01]  /*11720*/  FFMA.FTZ R5, R5, UR4, -R187 ;  /* 0x0000000405057c23 */ /* 0x000fe200080108bb */
[----:B-1----:R-:W-:Y:S01]  /*11730*/  FMUL.FTZ R2, R0, UR4 ;  /* 0x0000000400027c20 */ /* 0x002fe20008410000 */
[----:B------:R-:W-:Y:S01]  /*11740*/  FADD.FTZ R0, -R138, R136 ;  /* 0x000000888a007221 */ /* 0x000fe20000010100 */
[----:B------:R-:W-:Y:S03]  /*11750*/  FMNMX3.FTZ R136, R175, R106, R107, !PT ;  /* 0x0000006aaf887276 */ /* 0x000fe6000781006b */
[----:B------:R1:W-:Y:S01]  /*11760*/  MUFU.EX2 R238, R17 ;  /* 0x0000001100ee7308 */ /* 0x0003e20000000800 */
[--C-:B------:R-:W-:Y:S01]  /*11770*/  FFMA.FTZ R18, R18, UR4, -R186.reuse ;  /* 0x0000000412127c23 */ /* 0x100fe200080108ba */
[--C-:B------:R-:W-:Y:S01]  /*11780*/  FFMA.FTZ R19, R19, UR4, -R186.reuse ;  /* 0x0000000413137c23 */ /* 0x100fe200080108ba */
[----:B------:R-:W-:Y:S04]  /*11790*/  IMAD.WIDE.U32 R142, R179, -0x2daee0ad, RZ ;  /* 0xd2511f53b38e7825 */ /* 0x000fe800078e00ff */
[--C-:B------:R-:W-:Y:S01]  /*117a0*/  FFMA.FTZ R50, R50, UR4, -R186.reuse ;  /* 0x0000000432327c23 */ /* 0x100fe200080108ba */
[--C-:B------:R-:W-:Y:S01]  /*117b0*/  FFMA.FTZ R51, R51, UR4, -R186.reuse ;  /* 0x0000000433337c23 */ /* 0x100fe200080108ba */
[----:B------:R-:W-:Y:S01]  /*117c0*/  IMAD.WIDE.U32 R178, R180, -0x2daee0ad, RZ ;  /* 0xd2511f53b4b27825 */ /* 0x000fe200078e00ff */
[----:B------:R-:W-:Y:S01]  /*117d0*/  LOP3.LUT R177, R234, UR23, R143, 0x96, !PT ;  /* 0x00000017eab17c12 */ /* 0x000fe2000f8e968f */
[----:B------:R2:W-:Y:S01]  /*117e0*/  MUFU.EX2 R3, R2 ;  /* 0x0000000200037308 */ /* 0x0005e20000000800 */
[----:B------:R-:W-:Y:S01]  /*117f0*/  LOP3.LUT R176, R142, UR22, R173, 0x96, !PT ;  /* 0x000000168eb07c12 */ /* 0x000fe2000f8e96ad */
[----:B------:R-:W-:Y:S01]  /*11800*/  IMAD.WIDE.U32 R180, R184, -0x2daee0ad, RZ ;  /* 0xd2511f53b8b47825 */ /* 0x000fe200078e00ff */
[----:B------:R-:W-:Y:S02]  /*11810*/  LOP3.LUT R175, R232, UR23, R179, 0x96, !PT ;  /* 0x00000017e8af7c12 */ /* 0x000fe4000f8e96b3 */
[----:B------:R-:W-:Y:S01]  /*11820*/  LOP3.LUT R178, R178, UR22, R203, 0x96, !PT ;  /* 0x00000016b2b27c12 */ /* 0x000fe2000f8e96cb */
[----:B------:R-:W-:Y:S01]  /*11830*/  FMUL.FTZ R185, R138, UR4 ;  /* 0x000000048ab97c20 */ /* 0x000fe20008410000 */
[----:B------:R-:W-:Y:S03]  /*11840*/  LOP3.LUT R189, R234, UR23, R181, 0x96, !PT ;  /* 0x00000017eabd7c12 */ /* 0x000fe6000f8e96b5 */
[----:B------:R3:W-:Y:S01]  /*11850*/  MUFU.EX2 R239, R4 ;  /* 0x0000000400ef7308 */ /* 0x0007e20000000800 */
[----:B------:R-:W-:Y:S01]  /*11860*/  LOP3.LUT R196, R180, UR22, R205, 0x96, !PT ;  /* 0x00000016b4c47c12 */ /* 0x000fe2000f8e96cd */
[----:B-1----:R-:W-:Y:S01]  /*11870*/  IMAD.WIDE.U32 R16, R183, -0x326172a9, RZ ;  /* 0xcd9e8d57b7107825 */ /* 0x002fe200078e00ff */
[----:B------:R-:W-:Y:S03]  /*11880*/  FSEL R185, R185, RZ, P0 ;  /* 0x000000ffb9b97208 */ /* 0x000fe60000000000 */
[----:B------:R-:W-:Y:S01]  /*11890*/  FFMA.FTZ R48, R48, UR4, -R187 ;  /* 0x0000000430307c23 */ /* 0x000fe200080108bb */
[----:B------:R-:W-:Y:S01]  /*118a0*/  IMAD.WIDE.U32 R142, R182, -0x326172a9, RZ ;  /* 0xcd9e8d57b68e7825 */ /* 0x000fe200078e00ff */
[----:B------:R-:W-:Y:S02]  /*118b0*/  LOP3.LUT R173, R224, UR9, R17, 0x96, !PT ;  /* 0x00000009e0ad7c12 */ /* 0x000fe4000f8e9611 */
[----:B------:R1:W-:Y:S01]  /*118c0*/  MUFU.EX2 R252, R5 ;  /* 0x0000000500fc7308 */ /* 0x0003e20000000800 */
[----:B--2---:R-:W-:Y:S01]  /*118d0*/  FMUL.FTZ R2, R0, UR4 ;  /* 0x0000000400027c20 */ /* 0x004fe20008410000 */
[----:B------:R-:W-:Y:S01]  /*118e0*/  FMNMX3.FTZ R0, R136, R110, R111, !PT ;  /* 0x0000006e88007276 */ /* 0x000fe2000781006f */
[----:B------:R-:W-:Y:S01]  /*118f0*/  IMAD.WIDE.U32 R194, R178, -0x326172a9, RZ ;  /* 0xcd9e8d57b2c27825 */ /* 0x000fe200078e00ff */
[----:B------:R-:W-:Y:S02]  /*11900*/  LOP3.LUT R143, R16, UR8, R143, 0x96, !PT ;  /* 0x00000008108f7c12 */ /* 0x000fe4000f8e968f */
[----:B------:R-:W-:Y:S01]  /*11910*/  FMNMX3.FTZ R0, R0, R122, R123, !PT ;  /* 0x0000007a00007276 */ /* 0x000fe2000781007b */
[----:B------:R-:W-:Y:S03]  /*11920*/  FFMA.FTZ R49, R49, UR4, -R187 ;  /* 0x0000000431317c23 */ /* 0x000fe600080108bb */
[----:B------:R2:W-:Y:S01]  /*11930*/  MUFU.EX2 R136, R2 ;  /* 0x0000000200887308 */ /* 0x0005e20000000800 */
[----:B------:R-:W-:Y:S01]  /*11940*/  IMAD.WIDE.U32 R206, R143, -0x2daee0ad, RZ ;  /* 0xd2511f538fce7825 */ /* 0x000fe200078e00ff */
[----:B------:R-:W-:Y:S03]  /*11950*/  FMNMX3.FTZ R0, R0, R126, R127, !PT ;  /* 0x0000007e00007276 */ /* 0x000fe6000781007f */
[--C-:B---3--:R-:W-:Y:S01]  /*11960*/  FFMA.FTZ R4, R6, UR4, -R186.reuse ;  /* 0x0000000406047c23 */ /* 0x108fe200080108ba */
[----:B------:R-:W-:Y:S04]  /*11970*/  IMAD.WIDE.U32 R180, R177, -0x326172a9, RZ ;  /* 0xcd9e8d57b1b47825 */ /* 0x000fe800078e00ff */
[----:B------:R-:W-:Y:S01]  /*11980*/  FFMA.FTZ R41, R41, UR4, -R185 ;  /* 0x0000000429297c23 */ /* 0x000fe200080108b9 */
[----:B------:R-:W-:Y:S01]  /*11990*/  MUFU.EX2 R246, R18 ;  /* 0x0000001200f67308 */ /* 0x000fe20000000800 */
[----:B------:R-:W-:Y:S01]  /*119a0*/  IMAD.WIDE.U32 R192, R176, -0x326172a9, RZ ;  /* 0xcd9e8d57b0c07825 */ /* 0x000fe200078e00ff */
[----:B------:R-:W-:Y:S03]  /*119b0*/  LOP3.LUT R16, R222, UR9, R181, 0x96, !PT ;  /* 0x00000009de107c12 */ /* 0x000fe6000f8e96b5 */
[--C-:B-1----:R-:W-:Y:S01]  /*119c0*/  FFMA.FTZ R5, R7, UR4, -R186.reuse ;  /* 0x0000000407057c23 */ /* 0x102fe200080108ba */
[----:B------:R-:W-:Y:S01]  /*119d0*/  IMAD.WIDE.U32 R176, R175, -0x326172a9, RZ ;  /* 0xcd9e8d57afb07825 */ /* 0x000fe200078e00ff */
[----:B------:R-:W-:Y:S03]  /*119e0*/  LOP3.LUT R17, R180, UR8, R193, 0x96, !PT ;  /* 0x00000008b4117c12 */ /* 0x000fe6000f8e96c1 */
[----:B------:R-:W1:Y:S01]  /*119f0*/  MUFU.EX2 R236, R19 ;  /* 0x0000001300ec7308 */ /* 0x000e620000000800 */
[----:B--2---:R-:W2:Y:S01]  /*11a00*/  SHFL.BFLY PT, R2, R0, 0x2, 0x1f ;  /* 0x0c401f0000027f89 */ /* 0x004ea200000e0000 */
[----:B------:R-:W-:Y:S01]  /*11a10*/  LOP3.LUT R198, R224, UR9, R177, 0x96, !PT ;  /* 0x00000009e0c67c12 */ /* 0x000fe2000f8e96b1 */
[----:B------:R-:W-:Y:S01]  /*11a20*/  IMAD.WIDE.U32 R216, R17, -0x2daee0ad, RZ ;  /* 0xd2511f5311d87825 */ /* 0x000fe200078e00ff */
[----:B------:R-:W-:Y:S03]  /*11a30*/  LOP3.LUT R193, R176, UR8, R195, 0x96, !PT ;  /* 0x00000008b0c17c12 */ /* 0x000fe6000f8e96c3 */
[--C-:B------:R-:W-:Y:S01]  /*11a40*/  FFMA.FTZ R67, R67, UR4, -R186.reuse ;  /* 0x0000000443437c23 */ /* 0x100fe200080108ba */
[----:B------:R-:W-:Y:S04]  /*11a50*/  IMAD.WIDE.U32 R176, R16, -0x2daee0ad, RZ ;  /* 0xd2511f5310b07825 */ /* 0x000fe800078e00ff */
[--C-:B------:R-:W-:Y:S01]  /*11a60*/  FFMA.FTZ R52, R52, UR4, -R187.reuse ;  /* 0x0000000434347c23 */ /* 0x100fe200080108bb */
[----:B------:R-:W-:Y:S01]  /*11a70*/  MUFU.EX2 R229, R5 ;  /* 0x0000000500e57308 */ /* 0x000fe20000000800 */
[----:B------:R-:W-:Y:S01]  /*11a80*/  FFMA.FTZ R33, R33, UR4, -R187 ;  /* 0x0000000421217c23 */ /* 0x000fe200080108bb */
[----:B------:R-:W-:Y:S01]  /*11a90*/  IMAD.U32 R184, RZ, RZ, UR10 ;  /* 0x0000000affb87e24 */ /* 0x000fe2000f8e00ff */
[----:B------:R-:W-:Y:S01]  /*11aa0*/  LOP3.LUT R143, R176, UR20, R217, 0x96, !PT ;  /* 0x00000014b08f7c12 */ /* 0x000fe2000f8e96d9 */
[----:B------:R-:W-:Y:S01]  /*11ab0*/  IMAD.WIDE.U32 R196, R196, -0x326172a9, RZ ;  /* 0xcd9e8d57c4c47825 */ /* 0x000fe200078e00ff */
[----:B------:R-:W-:Y:S02]  /*11ac0*/  LOP3.LUT R190, R172, UR21, R177, 0x96, !PT ;  /* 0x00000015acbe7c12 */ /* 0x000fe4000f8e96b1 */
[----:B------:R-:W-:Y:S01]  /*11ad0*/  LEA R184, R184, UR10, 0x10 ;  /* 0x0000000ab8b87c11 */ /* 0x000fe2000f8e80ff */
[----:B------:R-:W-:Y:S01]  /*11ae0*/  LDSM.16.MT88.4 R176, [R208+0x4000] ;  /* 0x00400000d0b0783b */ /* 0x000fe20000004200 */
[----:B-1----:R-:W-:Y:S01]  /*11af0*/  F2FP.F16.F32.PACK_AB R175, R236, R246 ;  /* 0x000000f6ecaf723e */ /* 0x002fe200000000ff */
[----:B------:R-:W-:Y:S01]  /*11b00*/  MUFU.EX2 R217, R51 ;  /* 0x0000003300d97308 */ /* 0x000fe20000000800 */
[----:B------:R-:W-:Y:S04]  /*11b10*/  IMAD.WIDE.U32 R218, R193, -0x2daee0ad, RZ ;  /* 0xd2511f53c1da7825 */ /* 0x000fe800078e00ff */
[C---:B------:R-:W-:Y:S01]  /*11b20*/  FMUL.FTZ R132, R136.reuse, R132 ;  /* 0x0000008488847220 */ /* 0x040fe20000410000 */
[----:B------:R-:W-:Y:S01]  /*11b30*/  FMUL.FTZ R133, R136, R133 ;  /* 0x0000008588857220 */ /* 0x000fe20000410000 */
[--C-:B------:R-:W-:Y:S01]  /*11b40*/  FFMA.FTZ R22, R22, UR4, -R186.reuse ;  /* 0x0000000416167c23 */ /* 0x100fe200080108ba */
[----:B--2---:R-:W-:Y:S01]  /*11b50*/  FMNMX.FTZ R0, R0, R2, !PT ;  /* 0x0000000200007209 */ /* 0x004fe20007810000 */
[--C-:B------:R-:W-:Y:S01]  /*11b60*/  FFMA.FTZ R8, R8, UR4, -R185.reuse ;  /* 0x0000000408087c23 */ /* 0x100fe200080108b9 */
[----:B------:R1:W2:Y:S01]  /*11b70*/  MUFU.EX2 R251, R4 ;  /* 0x0000000400fb7308 */ /* 0x0002a20000000800 */
[----:B------:R-:W-:Y:S04]  /*11b80*/  IMAD.WIDE.U32 R18, R173, -0x2daee0ad, RZ ;  /* 0xd2511f53ad127825 */ /* 0x000fe800078e00ff */
[--C-:B------:R-:W-:Y:S01]  /*11b90*/  FFMA.FTZ R38, R38, UR4, -R186.reuse ;  /* 0x0000000426267c23 */ /* 0x100fe200080108ba */
[----:B------:R-:W3:Y:S01]  /*11ba0*/  SHFL.BFLY PT, R2, R0, 0x1, 0x1f ;  /* 0x0c201f0000027f89 */ /* 0x000ee200000e0000 */
[--C-:B------:R-:W-:Y:S01]  /*11bb0*/  FFMA.FTZ R39, R39, UR4, -R186.reuse ;  /* 0x0000000427277c23 */ /* 0x100fe200080108ba */
[----:B------:R-:W-:Y:S01]  /*11bc0*/  FFMA.FTZ R44, R44, UR4, -R185 ;  /* 0x000000042c2c7c23 */ /* 0x000fe200080108b9 */
[----:B------:R-:W-:Y:S01]  /*11bd0*/  LOP3.LUT R16, R18, UR20, R207, 0x96, !PT ;  /* 0x0000001412107c12 */ /* 0x000fe2000f8e96cf */
[----:B------:R-:W-:Y:S01]  /*11be0*/  FFMA.FTZ R40, R40, UR4, -R185 ;  /* 0x0000000428287c23 */ /* 0x000fe200080108b9 */
[----:B------:R-:W-:Y:S01]  /*11bf0*/  LOP3.LUT R18, R174, UR21, R19, 0x96, !PT ;  /* 0x00000015ae127c12 */ /* 0x000fe2000f8e9613 */
[----:B------:R4:W-:Y:S01]  /*11c00*/  MUFU.EX2 R245, R8 ;  /* 0x0000000800f57308 */ /* 0x0009e20000000800 */
[--C-:B------:R-:W-:Y:S01]  /*11c10*/  FFMA.FTZ R9, R9, UR4, -R185.reuse ;  /* 0x0000000409097c23 */ /* 0x100fe200080108b9 */
[----:B------:R-:W-:Y:S04]  /*11c20*/  IMAD.WIDE.U32 R16, R16, -0x326172a9, RZ ;  /* 0xcd9e8d5710107825 */ /* 0x000fe800078e00ff */
[----:B------:R-:W-:Y:S01]  /*11c30*/  FFMA.FTZ R45, R45, UR4, -R185 ;  /* 0x000000042d2d7c23 */ /* 0x000fe200080108b9 */
[----:B------:R-:W-:Y:S01]  /*11c40*/  FFMA.FTZ R54, R54, UR4, -R186 ;  /* 0x0000000436367c23 */ /* 0x000fe200080108ba */
[----:B------:R-:W-:Y:S01]  /*11c50*/  IMAD.WIDE.U32 R18, R18, -0x326172a9, RZ ;  /* 0xcd9e8d5712127825 */ /* 0x000fe200078e00ff */
[C---:B------:R-:W-:Y:S01]  /*11c60*/  PRMT R172, R16.reuse, 0x7773, RZ ;  /* 0x0000777310ac7816 */ /* 0x040fe200000000ff */
[----:B------:R5:W2:Y:S01]  /*11c70*/  MUFU.EX2 R237, R9 ;  /* 0x0000000900ed7308 */ /* 0x000aa20000000800 */
[C---:B------:R-:W-:Y:S01]  /*11c80*/  PRMT R174, R16.reuse, 0x7771, RZ ;  /* 0x0000777110ae7816 */ /* 0x040fe200000000ff */
[----:B------:R-:W-:Y:S01]  /*11c90*/  IMAD.WIDE.U32 R6, R143, -0x326172a9, RZ ;  /* 0xcd9e8d578f067825 */ /* 0x000fe200078e00ff */
[----:B------:R-:W-:Y:S02]  /*11ca0*/  PRMT R143, R16, 0x7772, RZ ;  /* 0x00007772108f7816 */ /* 0x000fe400000000ff */
[----:B-1----:R-:W-:Y:S01]  /*11cb0*/  LOP3.LUT R4, R18, UR5, R17, 0x96, !PT ;  /* 0x0000000512047c12 */ /* 0x002fe2000f8e9611 */
[----:B------:R-:W-:Y:S01]  /*11cc0*/  FFMA.FTZ R53, R53, UR4, -R187 ;  /* 0x0000000435357c23 */ /* 0x000fe200080108bb */
[C---:B------:R-:W-:Y:S03]  /*11cd0*/  PRMT R17, R6.reuse, 0x7773, RZ ;  /* 0x0000777306117816 */ /* 0x040fe600000000ff */
[----:B------:R-:W-:Y:S01]  /*11ce0*/  MUFU.EX2 R207, R44 ;  /* 0x0000002c00cf7308 */ /* 0x000fe20000000800 */
[----:B------:R-:W-:Y:S01]  /*11cf0*/  PRMT R5, R6, 0x7772, RZ ;  /* 0x0000777206057816 */ /* 0x000fe200000000ff */
[----:B------:R-:W-:Y:S01]  /*11d00*/  IMAD.WIDE.U32 R190, R190, -0x326172a9, RZ ;  /* 0xcd9e8d57bebe7825 */ /* 0x000fe200078e00ff */
[----:B---3--:R-:W-:Y:S02]  /*11d10*/  FMNMX.FTZ R2, R0, R2, !PT ;  /* 0x0000000200027209 */ /* 0x008fe40007810000 */
[----:B------:R-:W-:Y:S01]  /*11d20*/  PRMT R18, R6, 0x7771, RZ ;  /* 0x0000777106127816 */ /* 0x000fe200000000ff */
[----:B------:R-:W-:Y:S01]  /*11d30*/  IMAD.MOV.U32 R173, RZ, RZ, R16 ;  /* 0x000000ffffad7224 */ /* 0x000fe200078e0010 */
[----:B------:R-:W-:Y:S01]  /*11d40*/  PRMT R16, R143, 0x5410, R172 ;  /* 0x000054108f107816 */ /* 0x000fe200000000ac */
[----:B----4-:R-:W-:Y:S01]  /*11d50*/  IMAD.MOV.U32 R8, RZ, RZ, R6 ;  /* 0x000000ffff087224 */ /* 0x010fe200078e0006 */
[----:B------:R-:W-:Y:S01]  /*11d60*/  PRMT R143, R5, 0x5410, R17 ;  /* 0x00005410058f7816 */ /* 0x000fe20000000011 */
[----:B------:R-:W-:Y:S01]  /*11d70*/  FFMA.FTZ R65, R65, UR4, -R187 ;  /* 0x0000000441417c23 */ /* 0x000fe200080108bb */
[----:B------:R-:W-:Y:S01]  /*11d80*/  LOP3.LUT R0, R190, UR5, R7, 0x96, !PT ;  /* 0x00000005be007c12 */ /* 0x000fe2000f8e9607 */
[--C-:B------:R-:W-:Y:S01]  /*11d90*/  FFMA.FTZ R70, R70, UR4, -R186.reuse ;  /* 0x0000000446467c23 */ /* 0x100fe200080108ba */
[----:B------:R-:W-:Y:S01]  /*11da0*/  LOP3.LUT R5, R4, 0xffff, RZ, 0xc0, !PT ;  /* 0x0000ffff04057812 */ /* 0x000fe200078ec0ff */
[----:B------:R-:W-:Y:S01]  /*11db0*/  FFMA.FTZ R68, R68, UR4, -R187 ;  /* 0x0000000444447c23 */ /* 0x000fe200080108bb */
[----:B------:R-:W-:Y:S01]  /*11dc0*/  PRMT R7, R4, 0x7632, R7 ;  /* 0x0000763204077816 */ /* 0x000fe20000000007 */
[----:B------:R-:W-:Y:S01]  /*11dd0*/  FFMA.FTZ R55, R55, UR4, -R186 ;  /* 0x0000000437377c23 */ /* 0x000fe200080108ba */
[----:B------:R-:W-:Y:S01]  /*11de0*/  LOP3.LUT R17, R8, 0xff, RZ, 0xc0, !PT ;  /* 0x000000ff08117812 */ /* 0x000fe200078ec0ff */
[--C-:B------:R-:W-:Y:S01]  /*11df0*/  FFMA.FTZ R76, R76, UR4, -R185.reuse ;  /* 0x000000044c4c7c23 */ /* 0x100fe200080108b9 */
[----:B------:R-:W-:Y:S01]  /*11e00*/  LOP3.LUT R8, R4, 0xff, RZ, 0xc0, !PT ;  /* 0x000000ff04087812 */ /* 0x000fe200078ec0ff */
[----:B------:R-:W-:Y:S01]  /*11e10*/  FFMA.FTZ R72, R72, UR4, -R185 ;  /* 0x0000000448487c23 */ /* 0x000fe200080108b9 */
[----:B------:R-:W-:Y:S01]  /*11e20*/  SHF.R.U32.HI R6, RZ, 0x8, R5 ;  /* 0x00000008ff067819 */ /* 0x000fe20000011605 */
[----:B------:R-:W-:Y:S01]  /*11e30*/  FFMA.FTZ R129, R129, UR4, -R187 ;  /* 0x0000000481817c23 */ /* 0x000fe200080108bb */
[----:B------:R-:W-:Y:S01]  /*11e40*/  SHF.R.U32.HI R4, RZ, 0x18, R4 ;  /* 0x00000018ff047819 */ /* 0x000fe20000011604 */
[----:B------:R-:W-:Y:S01]  /*11e50*/  FFMA.FTZ R131, R131, UR4, -R186 ;  /* 0x0000000483837c23 */ /* 0x000fe200080108ba */
[----:B------:R-:W-:Y:S01]  /*11e60*/  LOP3.LUT R5, R7, 0xff, RZ, 0xc0, !PT ;  /* 0x000000ff07057812 */ /* 0x000fe200078ec0ff */
[C---:B------:R-:W-:Y:S01]  /*11e70*/  FMUL.FTZ R188, R2.reuse, UR4 ;  /* 0x0000000402bc7c20 */ /* 0x040fe20008410000 */
[----:B-----5:R-:W-:Y:S01]  /*11e80*/  LOP3.LUT R9, R173, 0xff, RZ, 0xc0, !PT ;  /* 0x000000ffad097812 */ /* 0x020fe200078ec0ff */
[----:B------:R-:W-:Y:S01]  /*11e90*/  MUFU.EX2 R129, R129 ;  /* 0x0000008100817308 */ /* 0x000fe20000000800 */
[----:B------:R-:W-:Y:S01]  /*11ea0*/  FSETP.NEU.FTZ.AND P0, PT, R2, -INF , PT ;  /* 0xff8000000200780b */ /* 0x000fe20003f1d000 */
[--C-:B------:R-:W-:Y:S01]  /*11eb0*/  FFMA.FTZ R12, R12, UR4, -R185.reuse ;  /* 0x000000040c0c7c23 */ /* 0x100fe200080108b9 */
[----:B------:R-:W-:Y:S01]  /*11ec0*/  PRMT R173, R5, 0x5410, R4 ;  /* 0x0000541005ad7816 */ /* 0x000fe20000000004 */
[----:B------:R-:W-:Y:S01]  /*11ed0*/  FFMA.FTZ R13, R13, UR4, -R185 ;  /* 0x000000040d0d7c23 */ /* 0x000fe200080108b9 */
[----:B------:R-:W-:Y:S01]  /*11ee0*/  LOP3.LUT R5, R0, 0xffff, RZ, 0xc0, !PT ;  /* 0x0000ffff00057812 */ /* 0x000fe200078ec0ff */
[----:B------:R-:W-:Y:S01]  /*11ef0*/  FFMA.FTZ R32, R32, UR4, -R187 ;  /* 0x0000000420207c23 */ /* 0x000fe200080108bb */
[----:B------:R-:W-:Y:S03]  /*11f00*/  PRMT R172, R8, 0x5410, R6 ;  /* 0x0000541008ac7816 */ /* 0x000fe60000000006 */
[----:B------:R-:W-:Y:S01]  /*11f10*/  MUFU.EX2 R131, R131 ;  /* 0x0000008300837308 */ /* 0x000fe20000000800 */
[----:B------:R-:W-:Y:S01]  /*11f20*/  FSEL R188, R188, RZ, P0 ;  /* 0x000000ffbcbc7208 */ /* 0x000fe20000000000 */
[----:B------:R-:W-:Y:S01]  /*11f30*/  FFMA.FTZ R34, R34, UR4, -R186 ;  /* 0x0000000422227c23 */ /* 0x000fe200080108ba */
[C---:B------:R-:W-:Y:S01]  /*11f40*/  PRMT R4, R0.reuse, 0x7632, R4 ;  /* 0x0000763200047816 */ /* 0x040fe20000000004 */
[----:B------:R-:W-:Y:S01]  /*11f50*/  FFMA.FTZ R35, R35, UR4, -R186 ;  /* 0x0000000423237c23 */ /* 0x000fe200080108ba */
[----:B------:R-:W-:Y:S01]  /*11f60*/  LOP3.LUT R7, R0, 0xff, RZ, 0xc0, !PT ;  /* 0x000000ff00077812 */ /* 0x000fe200078ec0ff */
[----:B------:R-:W-:Y:S01]  /*11f70*/  FFMA.FTZ R47, R47, UR4, -R188 ;  /* 0x000000042f2f7c23 */ /* 0x000fe200080108bc */
[----:B------:R-:W-:Y:S01]  /*11f80*/  SHF.R.U32.HI R6, RZ, 0x18, R0 ;  /* 0x00000018ff067819 */ /* 0x000fe20000011600 */
[----:B------:R-:W-:Y:S01]  /*11f90*/  FFMA.FTZ R75, R75, UR4, -R188 ;  /* 0x000000044b4b7c23 */ /* 0x000fe200080108bc */
[----:B------:R-:W-:Y:S01]  /*11fa0*/  PRMT R9, R9, 0x5410, R174 ;  /* 0x0000541009097816 */ /* 0x000fe200000000ae */
[----:B------:R-:W-:Y:S01]  /*11fb0*/  MUFU.EX2 R241, R32 ;  /* 0x0000002000f17308 */ /* 0x000fe20000000800 */
[----:B------:R-:W-:Y:S01]  /*11fc0*/  SHF.R.U32.HI R0, RZ, 0x8, R5 ;  /* 0x00000008ff007819 */ /* 0x000fe20000011605 */
[--C-:B------:R-:W-:Y:S01]  /*11fd0*/  FFMA.FTZ R27, R27, UR4, -R188.reuse ;  /* 0x000000041b1b7c23 */ /* 0x100fe200080108bc */
[----:B------:R-:W-:Y:S01]  /*11fe0*/  F2FP.F16.F32.PACK_AB R174, R238, R247 ;  /* 0x000000f7eeae723e */ /* 0x000fe200000000ff */
[----:B------:R-:W-:Y:S01]  /*11ff0*/  FFMA.FTZ R46, R46, UR4, -R188 ;  /* 0x000000042e2e7c23 */ /* 0x000fe200080108bc */
[----:B------:R-:W-:Y:S01]  /*12000*/  PRMT R8, R7, 0x5410, R0 ;  /* 0x0000541007087816 */ /* 0x000fe20000000000 */
[--C-:B------:R-:W-:Y:S01]  /*12010*/  FFMA.FTZ R10, R10, UR4, -R188.reuse ;  /* 0x000000040a0a7c23 */ /* 0x100fe200080108bc */
[--C-:B------:R-:W-:Y:S01]  /*12020*/  HSET2.LE.AND R0, R9, R184.reuse, PT ;  /* 0x000000b809007233 */ /* 0x100fe20003803000 */
[----:B------:R-:W-:Y:S01]  /*12030*/  FFMA.FTZ R11, R11, UR4, -R188 ;  /* 0x000000040b0b7c23 */ /* 0x000fe200080108bc */
[----:B------:R-:W-:Y:S01]  /*12040*/  LOP3.LUT R4, R4, 0xff, RZ, 0xc0, !PT ;  /* 0x000000ff04047812 */ /* 0x000fe200078ec0ff */
[----:B------:R-:W-:Y:S01]  /*12050*/  VIADD R9, R215, 0x2 ;  /* 0x00000002d7097836 */ /* 0x000fe20000000000 */
[----:B------:R-:W-:Y:S01]  /*12060*/  LOP3.LUT R5, R16, 0xff00ff, RZ, 0xc0, !PT ;  /* 0x00ff00ff10057812 */ /* 0x000fe200078ec0ff */
[----:B------:R-:W-:Y:S01]  /*12070*/  MUFU.EX2 R199, R10 ;  /* 0x0000000a00c77308 */ /* 0x000fe20000000800 */
[----:B------:R-:W-:Y:S01]  /*12080*/  LOP3.LUT R174, R174, R0, RZ, 0xc0, !PT ;  /* 0x00000000aeae7212 */ /* 0x000fe200078ec0ff */
[----:B------:R-:W-:Y:S01]  /*12090*/  FADD.FTZ R0, -R2, R137 ;  /* 0x0000008902007221 */ /* 0x000fe20000010100 */
[----:B------:R-:W-:Y:S01]  /*120a0*/  PRMT R7, R4, 0x5410, R6 ;  /* 0x0000541004077816 */ /* 0x000fe20000000006 */
[--C-:B------:R-:W-:Y:S01]  /*120b0*/  FFMA.FTZ R14, R14, UR4, -R188.reuse ;  /* 0x000000040e0e7c23 */ /* 0x100fe200080108bc */
[--C-:B------:R-:W-:Y:S01]  /*120c0*/  HSET2.LE.AND R4, R5, R184.reuse, PT ;  /* 0x000000b805047233 */ /* 0x100fe20003803000 */
[----:B------:R-:W-:Y:S01]  /*120d0*/  FFMA.FTZ R15, R15, UR4, -R188 ;  /* 0x000000040f0f7c23 */ /* 0x000fe200080108bc */
[--C-:B------:R-:W-:Y:S03]  /*120e0*/  HSET2.LE.AND R172, R172, R184.reuse, PT ;  /* 0x000000b8acac7233 */ /* 0x100fe60003803000 */
[----:B------:R-:W1:Y:S01]  /*120f0*/  MUFU.EX2 R244, R11 ;  /* 0x0000000b00f47308 */ /* 0x000e620000000800 */
[--C-:B------:R-:W-:Y:S01]  /*12100*/  HSET2.LE.AND R173, R173, R184.reuse, PT ;  /* 0x000000b8adad7233 */ /* 0x100fe20003803000 */
[----:B------:R-:W-:Y:S01]  /*12110*/  FMUL.FTZ R0, R0, UR4 ;  /* 0x0000000400007c20 */ /* 0x000fe20008410000 */
[----:B------:R-:W-:Y:S01]  /*12120*/  LOP3.LUT R175, R175, R4, RZ, 0xc0, !PT ;  /* 0x00000004afaf7212 */ /* 0x000fe200078ec0ff */
[----:B------:R-:W-:Y:S01]  /*12130*/  FMUL.FTZ R16, R141, R156 ;  /* 0x0000009c8d107220 */ /* 0x000fe20000410000 */
[----:B------:R-:W-:Y:S01]  /*12140*/  PRMT R17, R17, 0x5410, R18 ;  /* 0x0000541011117816 */ /* 0x000fe20000000012 */
[----:B------:R-:W-:Y:S01]  /*12150*/  FMUL.FTZ R18, R3, R158 ;  /* 0x0000009e03127220 */ /* 0x000fe20000410000 */
[----:B------:R-:W-:Y:S03]  /*12160*/  F2FP.F16.F32.PACK_AB R4, R252, R239 ;  /* 0x000000effc04723e */ /* 0x000fe600000000ff */
[----:B------:R-:W-:Y:S01]  /*12170*/  MUFU.EX2 R248, R12 ;  /* 0x0000000c00f87308 */ /* 0x000fe20000000800 */
[----:B--2---:R-:W-:Y:S01]  /*12180*/  F2FP.F16.F32.PACK_AB R5, R229, R251 ;  /* 0x000000fbe505723e */ /* 0x004fe200000000ff */
[--C-:B------:R-:W-:Y:S01]  /*12190*/  FFMA.FTZ R42, R42, UR4, -R188.reuse ;  /* 0x000000042a2a7c23 */ /* 0x100fe200080108bc */
[----:B------:R-:W-:Y:S01]  /*121a0*/  LOP3.LUT R172, R4, R172, RZ, 0xc0, !PT ;  /* 0x000000ac04ac7212 */ /* 0x000fe200078ec0ff */
[--C-:B------:R-:W-:Y:S01]  /*121b0*/  FFMA.FTZ R43, R43, UR4, -R188.reuse ;  /* 0x000000042b2b7c23 */ /* 0x100fe200080108bc */
[----:B------:R-:W-:Y:S01]  /*121c0*/  LOP3.LUT R173, R5, R173, RZ, 0xc0, !PT ;  /* 0x000000ad05ad7212 */ /* 0x000fe200078ec0ff */
[--C-:B------:R-:W-:Y:S01]  /*121d0*/  FFMA.FTZ R62, R62, UR4, -R188.reuse ;  /* 0x000000043e3e7c23 */ /* 0x100fe200080108bc */
[--C-:B------:R-:W-:Y:S03]  /*121e0*/  HSET2.LE.AND R6, R17, R184.reuse, PT ;  /* 0x000000b811067233 */ /* 0x100fe60003803000 */
[----:B------:R-:W2:Y:S01]  /*121f0*/  MUFU.EX2 R242, R13 ;  /* 0x0000000d00f27308 */ /* 0x000ea20000000800 */
[--C-:B------:R-:W-:Y:S01]  /*12200*/  HSET2.LE.AND R4, R8, R184.reuse, PT ;  /* 0x000000b808047233 */ /* 0x100fe20003803000 */
[----:B------:R-:W-:Y:S01]  /*12210*/  FMUL.FTZ R17, R141, R157 ;  /* 0x0000009d8d117220 */ /* 0x000fe20000410000 */
[--C-:B------:R-:W-:Y:S01]  /*12220*/  HSET2.LE.AND R5, R7, R184.reuse, PT ;  /* 0x000000b807057233 */ /* 0x100fe20003803000 */
[----:B------:R-:W-:Y:S01]  /*12230*/  FMUL.FTZ R7, R3, R147 ;  /* 0x0000009303077220 */ /* 0x000fe20000410000 */
[----:B------:R-:W-:Y:S01]  /*12240*/  F2FP.F16.F32.PACK_AB R180, R237, R245 ;  /* 0x000000f5edb4723e */ /* 0x000fe200000000ff */
[--C-:B------:R-:W-:Y:S01]  /*12250*/  FFMA.FTZ R58, R58, UR4, -R188.reuse ;  /* 0x000000043a3a7c23 */ /* 0x100fe200080108bc */
[----:B-1----:R-:W-:Y:S03]  /*12260*/  F2FP.F16.F32.PACK_AB R181, R244, R199 ;  /* 0x000000c7f4b5723e */ /* 0x002fe600000000ff */
[----:B------:R-:W-:Y:S01]  /*12270*/  MUFU.EX2 R240, R14 ;  /* 0x0000000e00f07308 */ /* 0x000fe20000000800 */
[----:B------:R-:W-:Y:S01]  /*12280*/  LOP3.LUT R8, R143, 0xff00ff, RZ, 0xc0, !PT ;  /* 0x00ff00ff8f087812 */ /* 0x000fe200078ec0ff */
[--C-:B------:R-:W-:Y:S01]  /*12290*/  FFMA.FTZ R59, R59, UR4, -R188.reuse ;  /* 0x000000043b3b7c23 */ /* 0x100fe200080108bc */
[----:B------:R-:W-:Y:S01]  /*122a0*/  LOP3.LUT R180, R180, R4, RZ, 0xc0, !PT ;  /* 0x00000004b4b47212 */ /* 0x000fe200078ec0ff */
[----:B------:R-:W-:Y:S01]  /*122b0*/  FMUL.FTZ R4, R141, R144 ;  /* 0x000000908d047220 */ /* 0x000fe20000410000 */
[----:B------:R-:W-:Y:S01]  /*122c0*/  LOP3.LUT R181, R181, R5, RZ, 0xc0, !PT ;  /* 0x00000005b5b57212 */ /* 0x000fe200078ec0ff */
[----:B------:R-:W-:Y:S01]  /*122d0*/  FMUL.FTZ R5, R141, R145 ;  /* 0x000000918d057220 */ /* 0x000fe20000410000 */
[----:B------:R-:W-:Y:S03]  /*122e0*/  LOP3.LUT R9, R231, UR19, R9, 0x96, !PT ;  /* 0x00000013e7097c12 */ /* 0x000fe6000f8e9609 */
[----:B------:R-:W1:Y:S01]  /*122f0*/  MUFU.EX2 R243, R15 ;  /* 0x0000000f00f37308 */ /* 0x000e620000000800 */
[----:B--2---:R-:W-:Y:S01]  /*12300*/  F2FP.F16.F32.PACK_AB R182, R242, R248 ;  /* 0x000000f8f2b6723e */ /* 0x004fe200000000ff */
[--C-:B------:R-:W-:Y:S01]  /*12310*/  FFMA.FTZ R79, R79, UR4, -R188.reuse ;  /* 0x000000044f4f7c23 */ /* 0x100fe200080108bc */
[--C-:B------:R-:W-:Y:S01]  /*12320*/  HSET2.LE.AND R8, R8, R184.reuse, PT ;  /* 0x000000b808087233 */ /* 0x100fe20003803000 */
[----:B------:R-:W-:Y:S01]  /*12330*/  IMAD.WIDE.U32 R200, R9, -0x326172a9, RZ ;  /* 0xcd9e8d5709c87825 */ /* 0x000fe200078e00ff */
[----:B------:R-:W-:Y:S02]  /*12340*/  LOP3.LUT R182, R182, R6, RZ, 0xc0, !PT ;  /* 0x00000006b6b67212 */ /* 0x000fe400078ec0ff */
[----:B------:R-:W-:Y:S03]  /*12350*/  LOP3.LUT R190, R192, UR11, R191, 0x96, !PT ;  /* 0x0000000bc0be7c12 */ /* 0x000fe6000f8e96bf */
[----:B------:R-:W2:Y:S01]  /*12360*/  MUFU.EX2 R0, R0 ;  /* 0x0000000000007308 */ /* 0x000ea20000000800 */
[----:B------:R-:W-:Y:S01]  /*12370*/  ISETP.NE.AND P0, PT, R214, RZ, PT ;  /* 0x000000ffd600720c */ /* 0x000fe20003f05270 */
[----:B------:R-:W-:Y:S01]  /*12380*/  FMUL.FTZ R6, R3, R146 ;  /* 0x0000009203067220 */ /* 0x000fe20000410000 */
[----:B------:R-:W-:Y:S01]  /*12390*/  IMAD.MOV.U32 R191, RZ, RZ, R247 ;  /* 0x000000ffffbf7224 */ /* 0x000fe200078e00f7 */
[----:B------:R-:W3:Y:S01]  /*123a0*/  LDSM.16.MT88.4 R144, [R210+0x4000] ;  /* 0x00400000d290783b */ /* 0x000ee20000004200 */
[----:B------:R-:W-:Y:S01]  /*123b0*/  FMUL.FTZ R9, R136, R149 ;  /* 0x0000009588097220 */ /* 0x000fe20000410000 */
[----:B------:R-:W-:Y:S01]  /*123c0*/  IMAD.WIDE.U32 R12, R189, -0x326172a9, RZ ;  /* 0xcd9e8d57bd0c7825 */ /* 0x000fe200078e00ff */
[----:B------:R-:W-:Y:S02]  /*123d0*/  LOP3.LUT R189, R142, UR11, R19, 0x96, !PT ;  /* 0x0000000b8ebd7c12 */ /* 0x000fe4000f8e9613 */
[----:B-1----:R-:W-:Y:S01]  /*123e0*/  F2FP.F16.F32.PACK_AB R183, R243, R240 ;  /* 0x000000f0f3b7723e */ /* 0x002fe200000000ff */
[----:B------:R-:W-:Y:S01]  /*123f0*/  FMUL.FTZ R19, R3, R159 ;  /* 0x0000009f03137220 */ /* 0x000fe20000410000 */
[----:B------:R-:W-:Y:S01]  /*12400*/  LOP3.LUT R142, R201, R226, RZ, 0x3c, !PT ;  /* 0x000000e2c98e7212 */ /* 0x000fe200078e3cff */
[-C--:B------:R-:W-:Y:S05]  /*12410*/  HMMA.16816.F32 R4, R172, R176.reuse, R4 ;  /* 0x000000b0ac04723c */ /* 0x080fea0000001804 */
[----:B------:R-:W-:Y:S01]  /*12420*/  LOP3.LUT R183, R183, R8, RZ, 0xc0, !PT ;  /* 0x00000008b7b77212 */ /* 0x000fe200078ec0ff */
[----:B------:R-:W-:Y:S01]  /*12430*/  FMUL.FTZ R8, R136, R148 ;  /* 0x0000009488087220 */ /* 0x000fe20000410000 */
[----:B------:R-:W-:Y:S01]  /*12440*/  LOP3.LUT R148, R200, R221, RZ, 0x3c, !PT ;  /* 0x000000ddc8947212 */ /* 0x000fe200078e3cff */
[----:B--2---:R-:W-:Y:S01]  /*12450*/  FMUL.FTZ R10, R0, R150 ;  /* 0x00000096000a7220 */ /* 0x004fe20000410000 */
        /* <DEDUP_REMOVED lines=8> */
[C---:B------:R-:W-:Y:S04]  /*124e0*/  HMMA.16816.F32 R8, R180.reuse, R176, R8 ;  /* 0x000000b0b408723c */ /* 0x040fe80000001808 */
[----:B------:R-:W-:Y:S01]  /*124f0*/  LOP3.LUT R154, R154, UR20, R219, 0x96, !PT ;  /* 0x000000149a9a7c12 */ /* 0x000fe2000f8e96db */
[----:B------:R-:W-:Y:S02]  /*12500*/  IMAD.MOV.U32 R177, RZ, RZ, R199 ;  /* 0x000000ffffb17224 */ /* 0x000fe400078e00c7 */
[--C-:B------:R-:W-:Y:S01]  /*12510*/  FFMA.FTZ R20, R20, UR4, -R187.reuse ;  /* 0x0000000414147c23 */ /* 0x100fe200080108bb */
[----:B------:R-:W-:Y:S01]  /*12520*/  IMAD.WIDE.U32 R152, R151, -0x2daee0ad, RZ ;  /* 0xd2511f5397987825 */ /* 0x000fe200078e00ff */
[-C--:B------:R-:W-:Y:S03]  /*12530*/  HMMA.16816.F32 R12, R180, R178.reuse, R12 ;  /* 0x000000b2b40c723c */ /* 0x080fe6000000180c */
[----:B------:R-:W-:Y:S04]  /*12540*/  IMAD.WIDE.U32 R198, R150, -0x2daee0ad, RZ ;  /* 0xd2511f5396c67825 */ /* 0x000fe800078e00ff */
[----:B------:R-:W-:Y:S01]  /*12550*/  FFMA.FTZ R21, R21, UR4, -R187 ;  /* 0x0000000415157c23 */ /* 0x000fe200080108bb */
[----:B------:R-:W-:Y:S01]  /*12560*/  FFMA.FTZ R26, R26, UR4, -R188 ;  /* 0x000000041a1a7c23 */ /* 0x000fe200080108bc */
[----:B------:R-:W-:Y:S01]  /*12570*/  IMAD.WIDE.U32 R142, R142, -0x2daee0ad, RZ ;  /* 0xd2511f538e8e7825 */ /* 0x000fe200078e00ff */
[C---:B------:R-:W-:Y:S01]  /*12580*/  HMMA.16816.F32 R16, R172.reuse, R178, R16 ;  /* 0x000000b2ac10723c */ /* 0x040fe20000001810 */
[----:B------:R1:W-:Y:S03]  /*12590*/  MUFU.EX2 R247, R21 ;  /* 0x0000001500f77308 */ /* 0x0003e60000000800 */
[----:B------:R-:W-:Y:S01]  /*125a0*/  LOP3.LUT R178, R152, UR20, R199, 0x96, !PT ;  /* 0x0000001498b27c12 */ /* 0x000fe2000f8e96c7 */
[----:B------:R-:W-:Y:S01]  /*125b0*/  IMAD.WIDE.U32 R148, R148, -0x2daee0ad, RZ ;  /* 0xd2511f5394947825 */ /* 0x000fe200078e00ff */
[----:B------:R-:W-:Y:S02]  /*125c0*/  LOP3.LUT R137, R232, UR23, R143, 0x96, !PT ;  /* 0x00000017e8897c12 */ /* 0x000fe4000f8e968f */
[----:B------:R-:W-:Y:S03]  /*125d0*/  LOP3.LUT R143, R202, UR21, R155, 0x96, !PT ;  /* 0x00000015ca8f7c12 */ /* 0x000fe6000f8e969b */
[----:B------:R2:W4:Y:S01]  /*125e0*/  MUFU.EX2 R152, R33 ;  /* 0x0000002100987308 */ /* 0x0005220000000800 */
[----:B------:R-:W-:Y:S01]  /*125f0*/  LOP3.LUT R142, R142, UR22, R149, 0x96, !PT ;  /* 0x000000168e8e7c12 */ /* 0x000fe2000f8e9695 */
[----:B------:R-:W-:Y:S01]  /*12600*/  IMAD.WIDE.U32 R158, R137, -0x326172a9, RZ ;  /* 0xcd9e8d57899e7825 */ /* 0x000fe200078e00ff */
[----:B------:R-:W-:Y:S03]  /*12610*/  LOP3.LUT R179, R204, UR21, R153, 0x96, !PT ;  /* 0x00000015ccb37c12 */ /* 0x000fe6000f8e9699 */
[----:B------:R-:W-:Y:S01]  /*12620*/  FMUL.FTZ R134, R0, R134 ;  /* 0x0000008600867220 */ /* 0x000fe20000410000 */
[----:B------:R-:W-:Y:S01]  /*12630*/  IMAD.WIDE.U32 R156, R142, -0x326172a9, RZ ;  /* 0xcd9e8d578e9c7825 */ /* 0x000fe200078e00ff */
[----:B------:R-:W-:Y:S02]  /*12640*/  LOP3.LUT R32, R224, UR9, R159, 0x96, !PT ;  /* 0x00000009e0207c12 */ /* 0x000fe4000f8e969f */
[----:B-1----:R-:W-:Y:S01]  /*12650*/  LOP3.LUT R21, R201, R228, RZ, 0x3c, !PT ;  /* 0x000000e4c9157212 */ /* 0x002fe200078e3cff */
[----:B------:R-:W-:Y:S01]  /*12660*/  IMAD.MOV.U32 R219, RZ, RZ, R246 ;  /* 0x000000ffffdb7224 */ /* 0x000fe200078e00f6 */
[----:B------:R-:W-:Y:S01]  /*12670*/  LOP3.LUT R137, R158, UR8, R157, 0x96, !PT ;  /* 0x000000089e897c12 */ /* 0x000fe2000f8e969d */
[----:B------:R-:W-:Y:S02]  /*12680*/  IMAD.MOV.U32 R199, RZ, RZ, R252 ;  /* 0x000000ffffc77224 */ /* 0x000fe400078e00fc */
[----:B------:R-:W-:Y:S01]  /*12690*/  FFMA.FTZ R25, R25, UR4, -R185 ;  /* 0x0000000419197c23 */ /* 0x000fe200080108b9 */
[----:B------:R-:W-:Y:S01]  /*126a0*/  IMAD.MOV.U32 R204, RZ, RZ, R251 ;  /* 0x000000ffffcc7224 */ /* 0x000fe200078e00fb */
[----:B------:R1:W-:Y:S01]  /*126b0*/  MUFU.EX2 R252, R35 ;  /* 0x0000002300fc7308 */ /* 0x0003e20000000800 */
[----:B------:R-:W-:Y:S04]  /*126c0*/  IMAD.WIDE.U32 R202, R137, -0x2daee0ad, RZ ;  /* 0xd2511f5389ca7825 */ /* 0x000fe800078e00ff */
[----:B------:R-:W-:Y:S01]  /*126d0*/  FFMA.FTZ R137, R23, UR4, -R186 ;  /* 0x0000000417897c23 */ /* 0x000fe200080108ba */
[----:B------:R-:W-:Y:S01]  /*126e0*/  FMUL.FTZ R135, R0, R135 ;  /* 0x0000008700877220 */ /* 0x000fe20000410000 */
[----:B--2---:R-:W-:Y:S04]  /*126f0*/  IMAD.WIDE.U32 R32, R32, -0x2daee0ad, RZ ;  /* 0xd2511f5320207825 */ /* 0x004fe800078e00ff */
[----:B------:R-:W-:Y:S01]  /*12700*/  FMUL.FTZ R23, R0, R167 ;  /* 0x000000a700177220 */ /* 0x000fe20000410000 */
[----:B------:R2:W5:Y:S01]  /*12710*/  MUFU.EX2 R251, R34 ;  /* 0x0000002200fb7308 */ /* 0x0005620000000800 */
[----:B------:R-:W-:Y:S01]  /*12720*/  IMAD.WIDE.U32 R142, R143, -0x326172a9, RZ ;  /* 0xcd9e8d578f8e7825 */ /* 0x000fe200078e00ff */
[----:B------:R-:W-:Y:S02]  /*12730*/  LOP3.LUT R159, R32, UR20, R203, 0x96, !PT ;  /* 0x00000014209f7c12 */ /* 0x000fe4000f8e96cb */
[----:B------:R-:W-:Y:S01]  /*12740*/  LOP3.LUT R176, R148, UR21, R33, 0x96, !PT ;  /* 0x0000001594b07c12 */ /* 0x000fe2000f8e9621 */
[----:B------:R-:W-:Y:S01]  /*12750*/  IMAD.MOV.U32 R203, RZ, RZ, R245 ;  /* 0x000000ffffcb7224 */ /* 0x000fe200078e00f5 */
[----:B------:R-:W-:Y:S01]  /*12760*/  LOP3.LUT R194, R194, UR11, R143, 0x96, !PT ;  /* 0x0000000bc2c27c12 */ /* 0x000fe2000f8e968f */
[----:B------:R-:W-:Y:S03]  /*12770*/  IMAD.MOV.U32 R205, RZ, RZ, R248 ;  /* 0x000000ffffcd7224 */ /* 0x000fe600078e00f8 */
[----:B------:R4:W-:Y:S01]  /*12780*/  MUFU.EX2 R245, R137 ;  /* 0x0000008900f57308 */ /* 0x0009e20000000800 */
[C---:B------:R-:W-:Y:S01]  /*12790*/  FMUL.FTZ R32, R141.reuse, R160 ;  /* 0x000000a08d207220 */ /* 0x040fe20000410000 */
[----:B------:R-:W-:Y:S01]  /*127a0*/  FMUL.FTZ R33, R141, R161 ;  /* 0x000000a18d217220 */ /* 0x000fe20000410000 */
[C---:B-1----:R-:W-:Y:S01]  /*127b0*/  FMUL.FTZ R35, R3.reuse, R163 ;  /* 0x000000a303237220 */ /* 0x042fe20000410000 */
[----:B------:R-:W-:Y:S02]  /*127c0*/  IMAD.MOV.U32 R161, RZ, RZ, R242 ;  /* 0x000000ffffa17224 */ /* 0x000fe400078e00f2 */
[----:B------:R-:W-:Y:S01]  /*127d0*/  FFMA.FTZ R28, R28, UR4, -R185 ;  /* 0x000000041c1c7c23 */ /* 0x000fe200080108b9 */
[----:B------:R-:W-:Y:S02]  /*127e0*/  IMAD.MOV.U32 R195, RZ, RZ, R244 ;  /* 0x000000ffffc37224 */ /* 0x000fe400078e00f4 */
[----:B------:R-:W-:Y:S01]  /*127f0*/  FFMA.FTZ R30, R30, UR4, -R188 ;  /* 0x000000041e1e7c23 */ /* 0x000fe200080108bc */
[----:B------:R1:W5:Y:S01]  /*12800*/  MUFU.EX2 R248, R20 ;  /* 0x0000001400f87308 */ /* 0x0003620000000800 */
[----:B--2---:R-:W-:Y:S01]  /*12810*/  FMUL.FTZ R34, R3, R162 ;  /* 0x000000a203227220 */ /* 0x004fe20000410000 */
[----:B------:R-:W-:Y:S02]  /*12820*/  IMAD.MOV.U32 R162, RZ, RZ, R239 ;  /* 0x000000ffffa27224 */ /* 0x000fe400078e00ef */
[--C-:B------:R-:W-:Y:S01]  /*12830*/  FFMA.FTZ R36, R36, UR4, -R187.reuse ;  /* 0x0000000424247c23 */ /* 0x100fe200080108bb */
[----:B------:R-:W-:Y:S04]  /*12840*/  IMAD.WIDE.U32 R154, R154, -0x326172a9, RZ ;  /* 0xcd9e8d579a9a7825 */ /* 0x000fe800078e00ff */
[----:B------:R-:W-:Y:S01]  /*12850*/  FFMA.FTZ R37, R37, UR4, -R187 ;  /* 0x0000000425257c23 */ /* 0x000fe200080108bb */
[----:B------:R-:W-:Y:S01]  /*12860*/  FFMA.FTZ R66, R66, UR4, -R186 ;  /* 0x0000000442427c23 */ /* 0x000fe200080108ba */
[-C--:B---3--:R-:W-:Y:S01]  /*12870*/  HMMA.16816.F32 R32, R172, R144.reuse, R32 ;  /* 0x00000090ac20723c */ /* 0x088fe20000001820 */
[----:B------:R2:W-:Y:S02]  /*12880*/  MUFU.EX2 R239, R26 ;  /* 0x0000001a00ef7308 */ /* 0x0005e40000000800 */
[----:B------:R-:W-:Y:S01]  /*12890*/  LOP3.LUT R155, R142, UR5, R155, 0x96, !PT ;  /* 0x000000058e9b7c12 */ /* 0x000fe2000f8e969b */
[--C-:B----4-:R-:W-:Y:S01]  /*128a0*/  FFMA.FTZ R137, R24, UR4, -R185.reuse ;  /* 0x0000000418897c23 */ /* 0x110fe200080108b9 */
[----:B------:R-:W-:Y:S04]  /*128b0*/  IMAD.WIDE.U32 R142, R21, -0x2daee0ad, RZ ;  /* 0xd2511f53158e7825 */ /* 0x000fe800078e00ff */
[----:B------:R-:W-:Y:S01]  /*128c0*/  FMUL.FTZ R21, R136, R165 ;  /* 0x000000a588157220 */ /* 0x000fe20000410000 */
[C---:B------:R-:W-:Y:S01]  /*128d0*/  HMMA.16816.F32 R132, R180.reuse, R144, R132 ;  /* 0x00000090b484723c */ /* 0x040fe20000001884 */
[----:B------:R3:W-:Y:S03]  /*128e0*/  MUFU.EX2 R242, R137 ;  /* 0x0000008900f27308 */ /* 0x0007e60000000800 */
[----:B-1----:R-:W-:Y:S01]  /*128f0*/  LOP3.LUT R20, R200, R227, RZ, 0x3c, !PT ;  /* 0x000000e3c8147212 */ /* 0x002fe200078e3cff */
[----:B------:R-:W-:Y:S04]  /*12900*/  IMAD.WIDE.U32 R144, R189, -0x2daee0ad, RZ ;  /* 0xd2511f53bd907825 */ /* 0x000fe800078e00ff */
[----:B------:R-:W-:Y:S01]  /*12910*/  FFMA.FTZ R61, R61, UR4, -R185 ;  /* 0x000000043d3d7c23 */ /* 0x000fe200080108b9 */
[----:B------:R-:W-:Y:S01]  /*12920*/  FFMA.FTZ R64, R64, UR4, -R187 ;  /* 0x0000000440407c23 */ /* 0x000fe200080108bb */
[----:B------:R1:W-:Y:S01]  /*12930*/  MUFU.EX2 R244, R25 ;  /* 0x0000001900f47308 */ /* 0x0003e20000000800 */
[----:B------:R-:W-:Y:S01]  /*12940*/  LOP3.LUT R24, R206, UR15, R145, 0x96, !PT ;  /* 0x0000000fce187c12 */ /* 0x000fe2000f8e9691 */
[----:B------:R-:W-:Y:S01]  /*12950*/  IMAD.WIDE.U32 R192, R20, -0x2daee0ad, RZ ;  /* 0xd2511f5314c07825 */ /* 0x000fe200078e00ff */
[----:B------:R-:W-:Y:S02]  /*12960*/  PRMT R148, R144, 0x7773, RZ ;  /* 0x0000777390947816 */ /* 0x000fe400000000ff */
[----:B--2---:R-:W-:Y:S01]  /*12970*/  PRMT R26, R24, 0x7632, R26 ;  /* 0x00007632181a7816 */ /* 0x004fe2000000001a */
[----:B------:R-:W-:Y:S01]  /*12980*/  FMUL.FTZ R20, R136, R164 ;  /* 0x000000a488147220 */ /* 0x000fe20000410000 */
[----:B------:R-:W-:Y:S03]  /*12990*/  LOP3.LUT R164, R234, UR23, R143, 0x96, !PT ;  /* 0x00000017eaa47c12 */ /* 0x000fe6000f8e968f */
[----:B------:R2:W4:Y:S01]  /*129a0*/  MUFU.EX2 R246, R22 ;  /* 0x0000001600f67308 */ /* 0x0005220000000800 */
[----:B------:R-:W-:Y:S01]  /*129b0*/  PRMT R145, R144, 0x7772, RZ ;  /* 0x0000777290917816 */ /* 0x000fe200000000ff */
[----:B------:R-:W-:Y:S01]  /*129c0*/  IMAD.MOV.U32 R158, RZ, RZ, R177 ;  /* 0x000000ffff9e7224 */ /* 0x000fe200078e00b1 */
[----:B------:R-:W-:Y:S01]  /*129d0*/  LOP3.LUT R177, R142, UR22, R193, 0x96, !PT ;  /* 0x000000168eb17c12 */ /* 0x000fe2000f8e96c1 */
[----:B------:R-:W-:Y:S01]  /*129e0*/  IMAD.WIDE.U32 R142, R190, -0x2daee0ad, RZ ;  /* 0xd2511f53be8e7825 */ /* 0x000fe200078e00ff */
[----:B------:R-:W-:Y:S02]  /*129f0*/  PRMT R151, R144, 0x7771, RZ ;  /* 0x0000777190977816 */ /* 0x000fe400000000ff */
[----:B------:R-:W-:Y:S01]  /*12a00*/  PRMT R153, R145, 0x5410, R148 ;  /* 0x0000541091997816 */ /* 0x000fe20000000094 */
[----:B------:R-:W-:Y:S01]  /*12a10*/  IMAD.MOV.U32 R160, RZ, RZ, R243 ;  /* 0x000000ffffa07224 */ /* 0x000fe200078e00f3 */
[----:B---3--:R-:W-:Y:S01]  /*12a20*/  LOP3.LUT R137, R216, UR15, R143, 0x96, !PT ;  /* 0x0000000fd8897c12 */ /* 0x008fe2000f8e968f */
[----:B------:R-:W-:Y:S01]  /*12a30*/  IMAD.MOV.U32 R149, RZ, RZ, R144 ;  /* 0x000000ffff957224 */ /* 0x000fe200078e0090 */
[C---:B------:R-:W-:Y:S01]  /*12a40*/  PRMT R143, R142.reuse, 0x7773, RZ ;  /* 0x000077738e8f7816 */ /* 0x040fe200000000ff */
[----:B------:R-:W-:Y:S01]  /*12a50*/  IMAD.MOV.U32 R144, RZ, RZ, R142 ;  /* 0x000000ffff907224 */ /* 0x000fe200078e008e */
[C---:B-1----:R-:W-:Y:S01]  /*12a60*/  PRMT R25, R142.reuse, 0x7772, RZ ;  /* 0x000077728e197816 */ /* 0x042fe200000000ff */
[----:B------:R-:W-:Y:S01]  /*12a70*/  MUFU.EX2 R200, R47 ;  /* 0x0000002f00c87308 */ /* 0x000fe20000000800 */
[----:B------:R-:W-:Y:S01]  /*12a80*/  PRMT R150, R142, 0x7771, RZ ;  /* 0x000077718e967816 */ /* 0x000fe200000000ff */
[----:B------:R-:W-:Y:S01]  /*12a90*/  IMAD.MOV.U32 R197, RZ, RZ, R229 ;  /* 0x000000ffffc57224 */ /* 0x000fe200078e00e5 */
[----:B------:R-:W-:Y:S01]  /*12aa0*/  LOP3.LUT R142, R26, 0xff, RZ, 0xc0, !PT ;  /* 0x000000ff1a8e7812 */ /* 0x000fe200078ec0ff */
[----:B------:R-:W-:Y:S01]  /*12ab0*/  FMUL.FTZ R26, R3, R170 ;  /* 0x000000aa031a7220 */ /* 0x000fe20000410000 */
[----:B------:R-:W-:Y:S01]  /*12ac0*/  PRMT R157, R25, 0x5410, R143 ;  /* 0x00005410199d7816 */ /* 0x000fe2000000008f */
[----:B------:R-:W-:Y:S01]  /*12ad0*/  IMAD.MOV.U32 R170, RZ, RZ, R241 ;  /* 0x000000ffffaa7224 */ /* 0x000fe200078e00f1 */
[----:B------:R-:W-:Y:S03]  /*12ae0*/  LOP3.LUT R25, R24, 0xffff, RZ, 0xc0, !PT ;  /* 0x0000ffff18197812 */ /* 0x000fe600078ec0ff */
[----:B------:R1:W3:Y:S01]  /*12af0*/  MUFU.EX2 R243, R27 ;  /* 0x0000001b00f37308 */ /* 0x0002e20000000800 */
[----:B------:R-:W-:Y:S01]  /*12b00*/  LOP3.LUT R145, R144, 0xff, RZ, 0xc0, !PT ;  /* 0x000000ff90917812 */ /* 0x000fe200078ec0ff */
[----:B--2---:R-:W-:Y:S01]  /*12b10*/  FMUL.FTZ R22, R0, R166 ;  /* 0x000000a600167220 */ /* 0x004fe20000410000 */
[----:B------:R-:W-:Y:S01]  /*12b20*/  LOP3.LUT R148, R24, 0xff, RZ, 0xc0, !PT ;  /* 0x000000ff18947812 */ /* 0x000fe200078ec0ff */
[----:B------:R-:W-:Y:S01]  /*12b30*/  IMAD.MOV.U32 R189, RZ, RZ, R191 ;  /* 0x000000ffffbd7224 */ /* 0x000fe200078e00bf */
[----:B------:R-:W-:Y:S01]  /*12b40*/  SHF.R.U32.HI R144, RZ, 0x18, R24 ;  /* 0x00000018ff907819 */ /* 0x000fe20000011618 */
[----:B------:R-:W-:Y:S01]  /*12b50*/  FMUL.FTZ R24, R141, R168 ;  /* 0x000000a88d187220 */ /* 0x000fe20000410000 */
[----:B------:R-:W-:Y:S03]  /*12b60*/  SHF.R.U32.HI R143, RZ, 0x8, R25 ;  /* 0x00000008ff8f7819 */ /* 0x000fe60000011619 */
[----:B------:R2:W-:Y:S01]  /*12b70*/  MUFU.EX2 R241, R28 ;  /* 0x0000001c00f17308 */ /* 0x0005e20000000800 */
[----:B------:R-:W-:Y:S01]  /*12b80*/  LOP3.LUT R149, R149, 0xff, RZ, 0xc0, !PT ;  /* 0x000000ff95957812 */ /* 0x000fe200078ec0ff */
[-C--:B------:R-:W-:Y:S03]  /*12b90*/  HMMA.16816.F32 R20, R180, R146.reuse, R20 ;  /* 0x00000092b414723c */ /* 0x080fe60000001814 */
[----:B------:R-:W-:Y:S01]  /*12ba0*/  PRMT R149, R149, 0x5410, R151 ;  /* 0x0000541095957816 */ /* 0x000fe20000000097 */
[----:B------:R-:W-:Y:S01]  /*12bb0*/  FMUL.FTZ R25, R141, R169 ;  /* 0x000000a98d197220 */ /* 0x000fe20000410000 */
[----:B------:R-:W-:Y:S01]  /*12bc0*/  PRMT R151, R148, 0x5410, R143 ;  /* 0x0000541094977816 */ /* 0x000fe2000000008f */
[----:B------:R-:W-:Y:S01]  /*12bd0*/  IMAD.MOV.U32 R169, RZ, RZ, R152 ;  /* 0x000000ffffa97224 */ /* 0x000fe200078e0098 */
[----:B------:R-:W-:Y:S01]  /*12be0*/  PRMT R152, R145, 0x5410, R150 ;  /* 0x0000541091987816 */ /* 0x000fe20000000096 */
[----:B-1----:R-:W-:Y:S01]  /*12bf0*/  FMUL.FTZ R27, R3, R171 ;  /* 0x000000ab031b7220 */ /* 0x002fe20000410000 */
[----:B------:R-:W-:Y:S01]  /*12c00*/  PRMT R150, R142, 0x5410, R144 ;  /* 0x000054108e967816 */ /* 0x000fe20000000090 */
[----:B------:R-:W-:Y:S01]  /*12c10*/  MUFU.EX2 R229, R49 ;  /* 0x0000003100e57308 */ /* 0x000fe20000000800 */
[----:B------:R-:W-:Y:S01]  /*12c20*/  LOP3.LUT R148, R137, 0xff, RZ, 0xc0, !PT ;  /* 0x000000ff89947812 */ /* 0x000fe200078ec0ff */
[----:B------:R-:W-:Y:S01]  /*12c30*/  IMAD.MOV.U32 R191, RZ, RZ, R219 ;  /* 0x000000ffffbf7224 */ /* 0x000fe200078e00db */
[----:B------:R-:W-:Y:S01]  /*12c40*/  SHF.R.U32.HI R143, RZ, 0x18, R137 ;  /* 0x00000018ff8f7819 */ /* 0x000fe20000011689 */
[----:B------:R-:W-:Y:S01]  /*12c50*/  FFMA.FTZ R142, R29, UR4, -R185 ;  /* 0x000000041d8e7c23 */ /* 0x000fe200080108b9 */
[C---:B--2---:R-:W-:Y:S01]  /*12c60*/  LOP3.LUT R28, R137.reuse, 0xffff, RZ, 0xc0, !PT ;  /* 0x0000ffff891c7812 */ /* 0x044fe200078ec0ff */
[----:B------:R-:W-:Y:S01]  /*12c70*/  HMMA.16816.F32 R24, R172, R146, R24 ;  /* 0x00000092ac18723c */ /* 0x000fe20000001818 */
[----:B------:R-:W1:Y:S03]  /*12c80*/  LDSM.16.MT88.4 R144, [R208+0x4400] ;  /* 0x00440000d090783b */ /* 0x000e660000004200 */
[----:B------:R-:W-:Y:S01]  /*12c90*/  MUFU.EX2 R219, R50 ;  /* 0x0000003200db7308 */ /* 0x000fe20000000800 */
[----:B------:R-:W-:Y:S01]  /*12ca0*/  PRMT R29, R137, 0x7632, R29 ;  /* 0x00007632891d7816 */ /* 0x000fe2000000001d */
[----:B------:R-:W-:Y:S01]  /*12cb0*/  IMAD.MOV.U32 R172, RZ, RZ, R203 ;  /* 0x000000ffffac7224 */ /* 0x000fe200078e00cb */
[----:B------:R-:W-:Y:S01]  /*12cc0*/  SHF.R.U32.HI R137, RZ, 0x8, R28 ;  /* 0x00000008ff897819 */ /* 0x000fe2000001161c */
[----:B------:R-:W-:Y:S01]  /*12cd0*/  IMAD.MOV.U32 R171, RZ, RZ, R160 ;  /* 0x000000ffffab7224 */ /* 0x000fe200078e00a0 */
[----:B------:R-:W-:Y:S01]  /*12ce0*/  LOP3.LUT R29, R29, 0xff, RZ, 0xc0, !PT ;  /* 0x000000ff1d1d7812 */ /* 0x000fe200078ec0ff */
[----:B------:R-:W-:Y:S01]  /*12cf0*/  IMAD.MOV.U32 R203, RZ, RZ, R240 ;  /* 0x000000ffffcb7224 */ /* 0x000fe200078e00f0 */
[----:B------:R-:W-:Y:S01]  /*12d00*/  PRMT R148, R148, 0x5410, R137 ;  /* 0x0000541094947816 */ /* 0x000fe20000000089 */
[----:B------:R-:W-:Y:S01]  /*12d10*/  IMAD.MOV.U32 R160, RZ, RZ, R237 ;  /* 0x000000ffffa07224 */ /* 0x000fe200078e00ed */
[----:B------:R-:W-:Y:S01]  /*12d20*/  F2FP.F16.F32.PACK_AB R28, R169, R170 ;  /* 0x000000aaa91c723e */ /* 0x000fe200000000ff */
[----:B------:R2:W1:Y:S01]  /*12d30*/  MUFU.EX2 R240, R142 ;  /* 0x0000008e00f07308 */ /* 0x0004620000000800 */
[--C-:B------:R-:W-:Y:S01]  /*12d40*/  FFMA.FTZ R137, R31, UR4, -R188.reuse ;  /* 0x000000041f897c23 */ /* 0x100fe200080108bc */
[--C-:B------:R-:W-:Y:S01]  /*12d50*/  HSET2.LE.AND R148, R148, R184.reuse, PT ;  /* 0x000000b894947233 */ /* 0x100fe20003803000 */
[----:B------:R-:W-:Y:S02]  /*12d60*/  IMAD.MOV.U32 R173, RZ, RZ, R195 ;  /* 0x000000ffffad7224 */ /* 0x000fe400078e00c3 */
[----:B------:R-:W-:Y:S01]  /*12d70*/  FFMA.FTZ R63, R63, UR4, -R188 ;  /* 0x000000043f3f7c23 */ /* 0x000fe200080108bc */
[----:B------:R-:W-:Y:S02]  /*12d80*/  IMAD.MOV.U32 R195, RZ, RZ, R238 ;  /* 0x000000ffffc37224 */ /* 0x000fe400078e00ee */
[----:B------:R-:W-:Y:S01]  /*12d90*/  FFMA.FTZ R60, R60, UR4, -R185 ;  /* 0x000000043c3c7c23 */ /* 0x000fe200080108b9 */
[----:B------:R-:W-:Y:S01]  /*12da0*/  IMAD.MOV.U32 R175, RZ, RZ, R162 ;  /* 0x000000ffffaf7224 */ /* 0x000fe200078e00a2 */
[----:B------:R-:W-:Y:S01]  /*12db0*/  PRMT R162, R154, 0x7771, RZ ;  /* 0x000077719aa27816 */ /* 0x000fe200000000ff */
[----:B------:R5:W-:Y:S01]  /*12dc0*/  MUFU.EX2 R237, R30 ;  /* 0x0000001e00ed7308 */ /* 0x000be20000000800 */
[----:B------:R-:W-:Y:S02]  /*12dd0*/  IMAD.MOV.U32 R182, RZ, RZ, R205 ;  /* 0x000000ffffb67224 */ /* 0x000fe400078e00cd */
[----:B------:R-:W-:Y:S01]  /*12de0*/  FFMA.FTZ R71, R71, UR4, -R186 ;  /* 0x0000000447477c23 */ /* 0x000fe200080108ba */
[----:B------:R-:W-:Y:S04]  /*12df0*/  IMAD.WIDE.U32 R164, R164, -0x326172a9, RZ ;  /* 0xcd9e8d57a4a47825 */ /* 0x000fe800078e00ff */
[----:B------:R-:W-:Y:S01]  /*12e00*/  FFMA.FTZ R56, R56, UR4, -R185 ;  /* 0x0000000438387c23 */ /* 0x000fe200080108b9 */
[----:B------:R-:W-:Y:S01]  /*12e10*/  FFMA.FTZ R78, R78, UR4, -R188 ;  /* 0x000000044e4e7c23 */ /* 0x000fe200080108bc */
[----:B------:R-:W-:Y:S01]  /*12e20*/  IMAD.MOV.U32 R190, RZ, RZ, R203 ;  /* 0x000000ffffbe7224 */ /* 0x000fe200078e00cb */
[----:B--2---:R-:W-:Y:S01]  /*12e30*/  LOP3.LUT R142, R153, 0xff00ff, RZ, 0xc0, !PT ;  /* 0x00ff00ff998e7812 */ /* 0x004fe200078ec0ff */
[----:B------:R2:W1:Y:S01]  /*12e40*/  MUFU.EX2 R238, R137 ;  /* 0x0000008900ee7308 */ /* 0x0004620000000800 */
[----:B------:R-:W-:Y:S02]  /*12e50*/  IMAD.MOV.U32 R183, RZ, RZ, R204 ;  /* 0x000000ffffb77224 */ /* 0x000fe400078e00cc */
[----:B------:R-:W-:Y:S01]  /*12e60*/  FFMA.FTZ R57, R57, UR4, -R185 ;  /* 0x0000000439397c23 */ /* 0x000fe200080108b9 */
[----:B------:R-:W-:Y:S01]  /*12e70*/  IMAD.MOV.U32 R180, RZ, RZ, R158 ;  /* 0x000000ffffb47224 */ /* 0x000fe200078e009e */
[--C-:B------:R-:W-:Y:S01]  /*12e80*/  HSET2.LE.AND R31, R142, R184.reuse, PT ;  /* 0x000000b88e1f7233 */ /* 0x100fe20003803000 */
[----:B------:R-:W-:Y:S01]  /*12e90*/  IMAD.MOV.U32 R181, RZ, RZ, R199 ;  /* 0x000000ffffb57224 */ /* 0x000fe200078e00c7 */
[--C-:B------:R-:W-:Y:S01]  /*12ea0*/  HSET2.LE.AND R142, R150, R184.reuse, PT ;  /* 0x000000b8968e7233 */ /* 0x100fe20003803000 */
[----:B------:R-:W-:Y:S01]  /*12eb0*/  IMAD.MOV.U32 R174, RZ, RZ, R161 ;  /* 0x000000ffffae7224 */ /* 0x000fe200078e00a1 */
[--C-:B-----5:R-:W-:Y:S01]  /*12ec0*/  HSET2.LE.AND R30, R149, R184.reuse, PT ;  /* 0x000000b8951e7233 */ /* 0x120fe20003803000 */
[----:B------:R-:W-:Y:S01]  /*12ed0*/  MUFU.EX2 R193, R42 ;  /* 0x0000002a00c17308 */ /* 0x000fe20000000800 */
[----:B------:R-:W-:Y:S01]  /*12ee0*/  PRMT R149, R29, 0x5410, R143 ;  /* 0x000054101d957816 */ /* 0x000fe2000000008f */
[----:B------:R-:W-:Y:S01]  /*12ef0*/  IMAD.MOV.U32 R161, RZ, RZ, R154 ;  /* 0x000000ffffa17224 */ /* 0x000fe200078e009a */
[--C-:B------:R-:W-:Y:S01]  /*12f00*/  HSET2.LE.AND R29, R151, R184.reuse, PT ;  /* 0x000000b8971d7233 */ /* 0x100fe20003803000 */
[----:B------:R-:W-:Y:S01]  /*12f10*/  FFMA.FTZ R77, R77, UR4, -R185 ;  /* 0x000000044d4d7c23 */ /* 0x000fe200080108b9 */
[----:B------:R-:W-:Y:S01]  /*12f20*/  LOP3.LUT R30, R28, R30, RZ, 0xc0, !PT ;  /* 0x0000001e1c1e7212 */ /* 0x000fe200078ec0ff */
[--C-:B------:R-:W-:Y:S01]  /*12f30*/  FFMA.FTZ R82, R82, UR4, -R186.reuse ;  /* 0x0000000452527c23 */ /* 0x100fe200080108ba */
[----:B------:R-:W-:Y:S03]  /*12f40*/  F2FP.F16.F32.PACK_AB R28, R252, R251 ;  /* 0x000000fbfc1c723e */ /* 0x000fe600000000ff */
[----:B------:R-:W-:Y:S01]  /*12f50*/  MUFU.EX2 R204, R38 ;  /* 0x0000002600cc7308 */ /* 0x000fe20000000800 */
[----:B--2---:R-:W-:Y:S01]  /*12f60*/  F2FP.F16.F32.PACK_AB R137, R247, R248 ;  /* 0x000000f8f789723e */ /* 0x004fe200000000ff */
[--C-:B------:R-:W-:Y:S01]  /*12f70*/  FFMA.FTZ R69, R69, UR4, -R187.reuse ;  /* 0x0000000445457c23 */ /* 0x100fe200080108bb */
[----:B----4-:R-:W-:Y:S01]  /*12f80*/  F2FP.F16.F32.PACK_AB R143, R245, R246 ;  /* 0x000000f6f58f723e */ /* 0x010fe200000000ff */
[----:B------:R-:W-:Y:S01]  /*12f90*/  FFMA.FTZ R83, R83, UR4, -R186 ;  /* 0x0000000453537c23 */ /* 0x000fe200080108ba */
[----:B------:R-:W-:Y:S01]  /*12fa0*/  LOP3.LUT R31, R28, R31, RZ, 0xc0, !PT ;  /* 0x0000001f1c1f7212 */ /* 0x000fe200078ec0ff */
[----:B------:R-:W-:Y:S01]  /*12fb0*/  FFMA.FTZ R81, R81, UR4, -R187 ;  /* 0x0000000451517c23 */ /* 0x000fe200080108bb */
[----:B------:R-:W-:Y:S03]  /*12fc0*/  LOP3.LUT R28, R137, R29, RZ, 0xc0, !PT ;  /* 0x0000001d891c7212 */ /* 0x000fe600078ec0ff */
[----:B------:R-:W-:Y:S01]  /*12fd0*/  MUFU.EX2 R203, R39 ;  /* 0x0000002700cb7308 */ /* 0x000fe20000000800 */
[----:B------:R-:W-:Y:S01]  /*12fe0*/  LOP3.LUT R29, R143, R142, RZ, 0xc0, !PT ;  /* 0x0000008e8f1d7212 */ /* 0x000fe200078ec0ff */
[----:B------:R-:W-:Y:S01]  /*12ff0*/  FFMA.FTZ R73, R73, UR4, -R185 ;  /* 0x0000000449497c23 */ /* 0x000fe200080108b9 */
[--C-:B------:R-:W-:Y:S01]  /*13000*/  HSET2.LE.AND R150, R152, R184.reuse, PT ;  /* 0x000000b898967233 */ /* 0x100fe20003803000 */
[----:B------:R-:W-:Y:S01]  /*13010*/  FFMA.FTZ R80, R80, UR4, -R187 ;  /* 0x0000000450507c23 */ /* 0x000fe200080108bb */
[--C-:B------:R-:W-:Y:S01]  /*13020*/  HSET2.LE.AND R149, R149, R184.reuse, PT ;  /* 0x000000b895957233 */ /* 0x100fe20003803000 */
[----:B------:R-:W-:Y:S01]  /*13030*/  FFMA.FTZ R74, R74, UR4, -R188 ;  /* 0x000000044a4a7c23 */ /* 0x000fe200080108bc */
[----:B---3--:R-:W-:Y:S01]  /*13040*/  F2FP.F16.F32.PACK_AB R142, R243, R239 ;  /* 0x000000eff38e723e */ /* 0x008fe200000000ff */
[-C--:B-1----:R-:W-:Y:S02]  /*13050*/  HMMA.16816.F32 R4, R28, R144.reuse, R4 ;  /* 0x000000901c04723c */ /* 0x082fe40000001804 */
[----:B------:R-:W-:Y:S03]  /*13060*/  MUFU.EX2 R199, R40 ;  /* 0x0000002800c77308 */ /* 0x000fe60000000800 */
[----:B------:R-:W-:Y:S01]  /*13070*/  F2FP.F16.F32.PACK_AB R143, R240, R241 ;  /* 0x000000f1f08f723e */ /* 0x000fe200000000ff */
[--C-:B------:R-:W-:Y:S01]  /*13080*/  FFMA.FTZ R92, R92, UR4, -R185.reuse ;  /* 0x000000045c5c7c23 */ /* 0x100fe200080108b9 */
[----:B------:R-:W-:Y:S01]  /*13090*/  LOP3.LUT R151, R157, 0xff00ff, RZ, 0xc0, !PT ;  /* 0x00ff00ff9d977812 */ /* 0x000fe200078ec0ff */
[----:B------:R-:W-:Y:S01]  /*130a0*/  FFMA.FTZ R93, R93, UR4, -R185 ;  /* 0x000000045d5d7c23 */ /* 0x000fe200080108b9 */
[----:B------:R-:W-:Y:S03]  /*130b0*/  LOP3.LUT R149, R142, R149, RZ, 0xc0, !PT ;  /* 0x000000958e957212 */ /* 0x000fe600078ec0ff */
[----:B------:R-:W-:Y:S01]  /*130c0*/  MUFU.EX2 R216, R45 ;  /* 0x0000002d00d87308 */ /* 0x000fe20000000800 */
[----:B------:R-:W-:Y:S01]  /*130d0*/  LOP3.LUT R150, R143, R150, RZ, 0xc0, !PT ;  /* 0x000000968f967212 */ /* 0x000fe200078ec0ff */
[----:B------:R-:W-:Y:S01]  /*130e0*/  IMAD.WIDE.U32 R142, R179, -0x326172a9, RZ ;  /* 0xcd9e8d57b38e7825 */ /* 0x000fe200078e00ff */
[--C-:B------:R-:W-:Y:S02]  /*130f0*/  HSET2.LE.AND R151, R151, R184.reuse, PT ;  /* 0x000000b897977233 */ /* 0x100fe40003803000 */
[----:B------:R-:W-:Y:S01]  /*13100*/  F2FP.F16.F32.PACK_AB R152, R238, R237 ;  /* 0x000000edee98723e */ /* 0x000fe200000000ff */
[----:B------:R-:W-:Y:S01]  /*13110*/  IMAD.MOV.U32 R179, RZ, RZ, R236 ;  /* 0x000000ffffb37224 */ /* 0x000fe200078e00ec */
[----:B------:R-:W-:Y:S03]  /*13120*/  F2FP.F16.F32.PACK_AB R137, R244, R242 ;  /* 0x000000f2f489723e */ /* 0x000fe600000000ff */
[----:B------:R1:W2:Y:S01]  /*13130*/  MUFU.EX2 R236, R48 ;  /* 0x0000003000ec7308 */ /* 0x0002a20000000800 */
[----:B------:R-:W-:Y:S01]  /*13140*/  LOP3.LUT R151, R152, R151, RZ, 0xc0, !PT ;  /* 0x0000009798977212 */ /* 0x000fe200078ec0ff */
[----:B------:R-:W-:Y:S01]  /*13150*/  IMAD.WIDE.U32 R152, R178, -0x326172a9, RZ ;  /* 0xcd9e8d57b2987825 */ /* 0x000fe200078e00ff */
[----:B------:R-:W-:Y:S02]  /*13160*/  LOP3.LUT R148, R137, R148, RZ, 0xc0, !PT ;  /* 0x0000009489947212 */ /* 0x000fe400078ec0ff */
[----:B------:R-:W-:Y:S01]  /*13170*/  PRMT R158, R154, 0x7773, RZ ;  /* 0x000077739a9e7816 */ /* 0x000fe200000000ff */
[----:B------:R-:W-:Y:S01]  /*13180*/  IMAD.MOV.U32 R178, RZ, RZ, R160 ;  /* 0x000000ffffb27224 */ /* 0x000fe200078e00a0 */
[----:B------:R-:W-:Y:S03]  /*13190*/  LOP3.LUT R160, R196, UR11, R143, 0x96, !PT ;  /* 0x0000000bc4a07c12 */ /* 0x000fe6000f8e968f */
[----:B------:R-:W-:Y:S01]  /*131a0*/  MUFU.EX2 R201, R46 ;  /* 0x0000002e00c97308 */ /* 0x000fe20000000800 */
[----:B------:R-:W-:Y:S01]  /*131b0*/  LOP3.LUT R137, R142, UR5, R153, 0x96, !PT ;  /* 0x000000058e897c12 */ /* 0x000fe2000f8e9699 */
[----:B------:R-:W-:Y:S01]  /*131c0*/  IMAD.WIDE.U32 R142, R159, -0x326172a9, RZ ;  /* 0xcd9e8d579f8e7825 */ /* 0x000fe200078e00ff */
[----:B------:R-:W-:Y:S01]  /*131d0*/  PRMT R157, R154, 0x7772, RZ ;  /* 0x000077729a9d7816 */ /* 0x000fe200000000ff */
[C---:B------:R-:W-:Y:S04]  /*131e0*/  HMMA.16816.F32 R8, R148.reuse, R144, R8 ;  /* 0x000000909408723c */ /* 0x040fe80000001808 */
[C---:B------:R-:W-:Y:S02]  /*131f0*/  PRMT R49, R142.reuse, 0x7773, RZ ;  /* 0x000077738e317816 */ /* 0x040fe400000000ff */
[----:B------:R-:W-:Y:S01]  /*13200*/  MUFU.EX2 R196, R41 ;  /* 0x0000002900c47308 */ /* 0x000fe20000000800 */
[C---:B-1----:R-:W-:Y:S01]  /*13210*/  PRMT R48, R142.reuse, 0x7772, RZ ;  /* 0x000077728e307816 */ /* 0x042fe200000000ff */
[----:B------:R-:W-:Y:S01]  /*13220*/  IMAD.MOV.U32 R159, RZ, RZ, R152 ;  /* 0x000000ffff9f7224 */ /* 0x000fe200078e0098 */
[----:B------:R-:W-:Y:S01]  /*13230*/  PRMT R166, R142, 0x7771, RZ ;  /* 0x000077718ea67816 */ /* 0x000fe200000000ff */
[-C--:B------:R-:W-:Y:S03]  /*13240*/  HMMA.16816.F32 R12, R148, R146.reuse, R12 ;  /* 0x00000092940c723c */ /* 0x080fe6000000180c */
[----:B------:R-:W-:Y:S03]  /*13250*/  PRMT R168, R48, 0x5410, R49 ;  /* 0x0000541030a87816 */ /* 0x000fe60000000031 */
[----:B------:R-:W-:Y:S01]  /*13260*/  MUFU.EX2 R205, R36 ;  /* 0x0000002400cd7308 */ /* 0x000fe20000000800 */
[----:B------:R-:W-:Y:S01]  /*13270*/  PRMT R157, R157, 0x5410, R158 ;  /* 0x000054109d9d7816 */ /* 0x000fe2000000009e */
[----:B------:R-:W1:Y:S01]  /*13280*/  LDSM.16.MT88.4 R48, [R210+0x4400] ;  /* 0x00440000d230783b */ /* 0x000e620000004200 */
[----:B------:R-:W-:Y:S01]  /*13290*/  PRMT R154, R152, 0x7773, RZ ;  /* 0x00007773989a7816 */ /* 0x000fe200000000ff */
[----:B------:R-:W-:Y:S01]  /*132a0*/  IMAD.WIDE.U32 R144, R176, -0x326172a9, RZ ;  /* 0xcd9e8d57b0907825 */ /* 0x000fe200078e00ff */
[----:B------:R-:W-:Y:S01]  /*132b0*/  PRMT R153, R152, 0x7772, RZ ;  /* 0x0000777298997816 */ /* 0x000fe200000000ff */
[C---:B------:R-:W-:Y:S04]  /*132c0*/  HMMA.16816.F32 R16, R28.reuse, R146, R16 ;  /* 0x000000921c10723c */ /* 0x040fe80000001810 */
[----:B------:R3:W4:Y:S01]  /*132d0*/  MUFU.EX2 R206, R37 ;  /* 0x0000002500ce7308 */ /* 0x0007220000000800 */
[----:B------:R-:W-:Y:S01]  /*132e0*/  LOP3.LUT R144, R144, UR5, R143, 0x96, !PT ;  /* 0x0000000590907c12 */ /* 0x000fe2000f8e968f */
[----:B------:R-:W-:Y:S01]  /*132f0*/  IMAD.MOV.U32 R167, RZ, RZ, R142 ;  /* 0x000000ffffa77224 */ /* 0x000fe200078e008e */
[----:B------:R-:W-:Y:S01]  /*13300*/  LOP3.LUT R142, R222, UR9, R165, 0x96, !PT ;  /* 0x00000009de8e7c12 */ /* 0x000fe2000f8e96a5 */
[--C-:B------:R-:W-:Y:S01]  /*13310*/  FFMA.FTZ R94, R94, UR4, -R188.reuse ;  /* 0x000000045e5e7c23 */ /* 0x100fe200080108bc */
[----:B------:R-:W-:Y:S01]  /*13320*/  LOP3.LUT R163, R156, UR11, R145, 0x96, !PT ;  /* 0x0000000b9ca37c12 */ /* 0x000fe2000f8e9691 */
[----:B------:R-:W-:Y:S01]  /*13330*/  FFMA.FTZ R95, R95, UR4, -R188 ;  /* 0x000000045f5f7c23 */ /* 0x000fe200080108bc */
[----:B------:R-:W-:Y:S01]  /*13340*/  PRMT R154, R153, 0x5410, R154 ;  /* 0x00005410999a7816 */ /* 0x000fe2000000009a */
[----:B------:R-:W-:Y:S01]  /*13350*/  IMAD.WIDE.U32 R142, R142, -0x2daee0ad, RZ ;  /* 0xd2511f538e8e7825 */ /* 0x000fe200078e00ff */
[----:B------:R-:W-:Y:S01]  /*13360*/  LOP3.LUT R44, R159, 0xff, RZ, 0xc0, !PT ;  /* 0x000000ff9f2c7812 */ /* 0x000fe200078ec0ff */
[----:B------:R-:W-:Y:S01]  /*13370*/  MUFU.EX2 R176, R57 ;  /* 0x0000003900b07308 */ /* 0x000fe20000000800 */
[----:B------:R-:W-:Y:S01]  /*13380*/  LOP3.LUT R40, R155, 0xff, RZ, 0xc0, !PT ;  /* 0x000000ff9b287812 */ /* 0x000fe200078ec0ff */
[----:B------:R-:W-:Y:S01]  /*13390*/  FFMA.FTZ R88, R88, UR4, -R185 ;  /* 0x0000000458587c23 */ /* 0x000fe200080108b9 */
[----:B------:R-:W-:Y:S01]  /*133a0*/  LOP3.LUT R143, R192, UR21, R143, 0x96, !PT ;  /* 0x00000015c08f7c12 */ /* 0x000fe2000f8e968f */
[----:B------:R-:W-:Y:S01]  /*133b0*/  FFMA.FTZ R89, R89, UR4, -R185 ;  /* 0x0000000459597c23 */ /* 0x000fe200080108b9 */
[----:B------:R-:W-:Y:S01]  /*133c0*/  LOP3.LUT R45, R161, 0xff, RZ, 0xc0, !PT ;  /* 0x000000ffa12d7812 */ /* 0x000fe200078ec0ff */
[----:B---3--:R-:W-:Y:S01]  /*133d0*/  IMAD.WIDE.U32 R36, R177, -0x326172a9, RZ ;  /* 0xcd9e8d57b1247825 */ /* 0x008fe200078e00ff */
[----:B------:R-:W-:Y:S03]  /*133e0*/  PRMT R152, R152, 0x7771, RZ ;  /* 0x0000777198987816 */ /* 0x000fe600000000ff */
[----:B------:R-:W-:Y:S01]  /*133f0*/  MUFU.EX2 R92, R92 ;  /* 0x0000005c005c7308 */ /* 0x000fe20000000800 */
[----:B------:R-:W-:Y:S01]  /*13400*/  PRMT R47, R45, 0x5410, R162 ;  /* 0x000054102d2f7816 */ /* 0x000fe200000000a2 */
[----:B------:R-:W-:Y:S01]  /*13410*/  IMAD.MOV.U32 R162, RZ, RZ, R197 ;  /* 0x000000ffffa27224 */ /* 0x000fe200078e00c5 */
[----:B------:R-:W-:Y:S01]  /*13420*/  LOP3.LUT R37, R164, UR8, R37, 0x96, !PT ;  /* 0x00000008a4257c12 */ /* 0x000fe2000f8e9625 */
[----:B------:R-:W-:Y:S01]  /*13430*/  IMAD.MOV.U32 R161, RZ, RZ, R180 ;  /* 0x000000ffffa17224 */ /* 0x000fe200078e00b4 */
[----:B------:R-:W-:Y:S01]  /*13440*/  PRMT R145, R44, 0x5410, R152 ;  /* 0x000054102c917816 */ /* 0x000fe20000000098 */
[----:B------:R-:W-:Y:S01]  /*13450*/  IMAD.MOV.U32 R180, RZ, RZ, R182 ;  /* 0x000000ffffb47224 */ /* 0x000fe200078e00b6 */
[----:B------:R-:W-:Y:S01]  /*13460*/  LOP3.LUT R44, R154, 0xff00ff, RZ, 0xc0, !PT ;  /* 0x00ff00ff9a2c7812 */ /* 0x000fe200078ec0ff */
[----:B------:R-:W-:Y:S02]  /*13470*/  IMAD.WIDE.U32 R164, R37, -0x2daee0ad, RZ ;  /* 0xd2511f5325a47825 */ /* 0x000fe400078e00ff */
[----:B------:R-:W-:Y:S01]  /*13480*/  MUFU.EX2 R197, R65 ;  /* 0x0000004100c57308 */ /* 0x000fe20000000800 */
[--C-:B------:R-:W-:Y:S01]  /*13490*/  HSET2.LE.AND R42, R145, R184.reuse, PT ;  /* 0x000000b8912a7233 */ /* 0x100fe20003803000 */
[----:B------:R-:W-:Y:S01]  /*134a0*/  IMAD.MOV.U32 R154, RZ, RZ, R190 ;  /* 0x000000ffff9a7224 */ /* 0x000fe200078e00be */
[----:B------:R-:W-:Y:S01]  /*134b0*/  LOP3.LUT R37, R142, UR20, R165, 0x96, !PT ;  /* 0x000000148e257c12 */ /* 0x000fe2000f8e96a5 */
[----:B------:R-:W-:Y:S01]  /*134c0*/  IMAD.WIDE.U32 R142, R143, -0x326172a9, RZ ;  /* 0xcd9e8d578f8e7825 */ /* 0x000fe200078e00ff */
[-C--:B-1----:R-:W-:Y:S05]  /*134d0*/  HMMA.16816.F32 R32, R28, R48.reuse, R32 ;  /* 0x000000301c20723c */ /* 0x082fea0000001820 */
[----:B------:R-:W-:Y:S01]  /*134e0*/  MUFU.EX2 R190, R53 ;  /* 0x0000003500be7308 */ /* 0x000fe20000000800 */
[----:B------:R-:W-:Y:S01]  /*134f0*/  IMAD.MOV.U32 R182, RZ, RZ, R189 ;  /* 0x000000ffffb67224 */ /* 0x000fe200078e00bd */
[----:B------:R-:W-:Y:S01]  /*13500*/  LOP3.LUT R158, R36, UR11, R143, 0x96, !PT ;  /* 0x0000000b249e7c12 */ /* 0x000fe2000f8e968f */
[----:B------:R-:W-:Y:S04]  /*13510*/  IMAD.WIDE.U32 R36, R37, -0x326172a9, RZ ;  /* 0xcd9e8d5725247825 */ /* 0x000fe800078e00ff */
[----:B------:R-:W-:Y:S01]  /*13520*/  FFMA.FTZ R90, R90, UR4, -R188 ;  /* 0x000000045a5a7c23 */ /* 0x000fe200080108bc */
[C---:B------:R-:W-:Y:S02]  /*13530*/  HMMA.16816.F32 R132, R148.reuse, R48, R132 ;  /* 0x000000309484723c */ /* 0x040fe40000001884 */
[----:B------:R1:W-:Y:S02]  /*13540*/  MUFU.EX2 R189, R54 ;  /* 0x0000003600bd7308 */ /* 0x0003e40000000800 */
[----:B------:R-:W-:Y:S01]  /*13550*/  LOP3.LUT R142, R142, UR5, R37, 0x96, !PT ;  /* 0x000000058e8e7c12 */ /* 0x000fe2000f8e9625 */
[----:B------:R-:W-:Y:S01]  /*13560*/  IMAD.MOV.U32 R153, RZ, RZ, R36 ;  /* 0x000000ffff997224 */ /* 0x000fe200078e0024 */
[----:B------:R-:W-:Y:S01]  /*13570*/  PRMT R39, R36, 0x7773, RZ ;  /* 0x0000777324277816 */ /* 0x000fe200000000ff */
[----:B------:R-:W-:Y:S01]  /*13580*/  IMAD.WIDE.U32 R48, R160, -0x2daee0ad, RZ ;  /* 0xd2511f53a0307825 */ /* 0x000fe200078e00ff */
[C---:B------:R-:W-:Y:S01]  /*13590*/  PRMT R156, R36.reuse, 0x7771, RZ ;  /* 0x00007771249c7816 */ /* 0x040fe200000000ff */
[-C--:B------:R-:W-:Y:S03]  /*135a0*/  HMMA.16816.F32 R20, R148, R50.reuse, R20 ;  /* 0x000000329414723c */ /* 0x080fe60000001814 */
[----:B------:R-:W-:Y:S01]  /*135b0*/  MUFU.EX2 R93, R93 ;  /* 0x0000005d005d7308 */ /* 0x000fe20000000800 */
[----:B------:R-:W-:Y:S01]  /*135c0*/  PRMT R38, R36, 0x7772, RZ ;  /* 0x0000777224267816 */ /* 0x000fe200000000ff */
[----:B------:R-:W-:Y:S01]  /*135d0*/  IMAD.WIDE.U32 R36, R194, -0x2daee0ad, RZ ;  /* 0xd2511f53c2247825 */ /* 0x000fe200078e00ff */
[----:B------:R-:W-:Y:S02]  /*135e0*/  LOP3.LUT R49, R198, UR15, R49, 0x96, !PT ;  /* 0x0000000fc6317c12 */ /* 0x000fe4000f8e9631 */
[----:B------:R-:W-:Y:S01]  /*135f0*/  PRMT R159, R38, 0x5410, R39 ;  /* 0x00005410269f7816 */ /* 0x000fe20000000027 */
[----:B------:R-:W-:Y:S01]  /*13600*/  IMAD.MOV.U32 R148, RZ, RZ, R36 ;  /* 0x000000ffff947224 */ /* 0x000fe200078e0024 */
[----:B------:R-:W-:Y:S03]  /*13610*/  LOP3.LUT R143, R218, UR15, R37, 0x96, !PT ;  /* 0x0000000fda8f7c12 */ /* 0x000fe6000f8e9625 */
[----:B------:R-:W-:Y:S01]  /*13620*/  MUFU.EX2 R194, R67 ;  /* 0x0000004300c27308 */ /* 0x000fe20000000800 */
[C---:B------:R-:W-:Y:S01]  /*13630*/  LOP3.LUT R37, R155.reuse, 0xffff, RZ, 0xc0, !PT ;  /* 0x0000ffff9b257812 */ /* 0x040fe200078ec0ff */
[----:B-1----:R-:W-:Y:S01]  /*13640*/  IMAD.MOV.U32 R54, RZ, RZ, R180 ;  /* 0x000000ffff367224 */ /* 0x002fe200078e00b4 */
[----:B------:R-:W-:Y:S01]  /*13650*/  PRMT R38, R155, 0x7632, R38 ;  /* 0x000076329b267816 */ /* 0x000fe20000000026 */
[----:B------:R-:W-:Y:S01]  /*13660*/  IMAD.MOV.U32 R218, RZ, RZ, R179 ;  /* 0x000000ffffda7224 */ /* 0x000fe200078e00b3 */
[----:B------:R-:W-:Y:S01]  /*13670*/  SHF.R.U32.HI R39, RZ, 0x8, R37 ;  /* 0x00000008ff277819 */ /* 0x000fe20000011625 */
[----:B------:R-:W-:Y:S01]  /*13680*/  IMAD.MOV.U32 R179, RZ, RZ, R195 ;  /* 0x000000ffffb37224 */ /* 0x000fe200078e00c3 */
[----:B------:R-:W-:Y:S03]  /*13690*/  SHF.R.U32.HI R155, RZ, 0x18, R155 ;  /* 0x00000018ff9b7819 */ /* 0x000fe6000001169b */
[----:B------:R-:W1:Y:S01]  /*136a0*/  MUFU.EX2 R195, R43 ;  /* 0x0000002b00c37308 */ /* 0x000e620000000800 */
[----:B------:R-:W-:Y:S01]  /*136b0*/  LOP3.LUT R37, R38, 0xff, RZ, 0xc0, !PT ;  /* 0x000000ff26257812 */ /* 0x000fe200078ec0ff */
[----:B------:R-:W-:Y:S04]  /*136c0*/  HMMA.16816.F32 R24, R28, R50, R24 ;  /* 0x000000321c18723c */ /* 0x000fe80000001818 */
[C---:B------:R-:W-:Y:S01]  /*136d0*/  PRMT R147, R36.reuse, 0x7773, RZ ;  /* 0x0000777324937816 */ /* 0x040fe200000000ff */
[----:B------:R-:W-:Y:S01]  /*136e0*/  IMAD.MOV.U32 R160, RZ, RZ, R182 ;  /* 0x000000ffffa07224 */ /* 0x000fe200078e00b6 */
[C---:B------:R-:W-:Y:S02]  /*136f0*/  PRMT R146, R36.reuse, 0x7772, RZ ;  /* 0x0000777224927816 */ /* 0x040fe400000000ff */
[----:B------:R-:W-:Y:S01]  /*13700*/  MUFU.EX2 R180, R62 ;  /* 0x0000003e00b47308 */ /* 0x000fe20000000800 */
[----:B------:R-:W-:Y:S01]  /*13710*/  PRMT R149, R36, 0x7771, RZ ;  /* 0x0000777124957816 */ /* 0x000fe200000000ff */
[--C-:B------:R-:W-:Y:S01]  /*13720*/  FFMA.FTZ R91, R91, UR4, -R188.reuse ;  /* 0x000000045b5b7c23 */ /* 0x100fe200080108bc */
[----:B------:R-:W-:Y:S01]  /*13730*/  PRMT R41, R40, 0x5410, R39 ;  /* 0x0000541028297816 */ /* 0x000fe20000000027 */
[----:B------:R-:W-:Y:S01]  /*13740*/  FFMA.FTZ R108, R108, UR4, -R185 ;  /* 0x000000046c6c7c23 */ /* 0x000fe200080108b9 */
[----:B------:R-:W-:Y:S01]  /*13750*/  PRMT R155, R37, 0x5410, R155 ;  /* 0x00005410259b7816 */ /* 0x000fe2000000009b */
[----:B------:R-:W-:Y:S01]  /*13760*/  FFMA.FTZ R109, R109, UR4, -R185 ;  /* 0x000000046d6d7c23 */ /* 0x000fe200080108b9 */
[C---:B------:R-:W-:Y:S01]  /*13770*/  LOP3.LUT R28, R137.reuse, 0xffff, RZ, 0xc0, !PT ;  /* 0x0000ffff891c7812 */ /* 0x040fe200078ec0ff */
[----:B------:R-:W3:Y:S01]  /*13780*/  LDSM.16.MT88.4 R36, [R208+0x4800] ;  /* 0x00480000d024783b */ /* 0x000ee20000004200 */
[C---:B------:R-:W-:Y:S01]  /*13790*/  PRMT R29, R137.reuse, 0x7632, R29 ;  /* 0x00007632891d7816 */ /* 0x040fe2000000001d */
[----:B------:R5:W1:Y:S01]  /*137a0*/  MUFU.EX2 R198, R64 ;  /* 0x0000004000c67308 */ /* 0x000a620000000800 */
[----:B------:R-:W-:Y:S01]  /*137b0*/  LOP3.LUT R40, R137, 0xff, RZ, 0xc0, !PT ;  /* 0x000000ff89287812 */ /* 0x000fe200078ec0ff */
[----:B------:R-:W-:Y:S01]  /*137c0*/  FFMA.FTZ R110, R110, UR4, -R188 ;  /* 0x000000046e6e7c23 */ /* 0x000fe200080108bc */
[----:B------:R-:W-:Y:S01]  /*137d0*/  SHF.R.U32.HI R30, RZ, 0x8, R28 ;  /* 0x00000008ff1e7819 */ /* 0x000fe2000001161c */
[----:B------:R-:W-:Y:S01]  /*137e0*/  FFMA.FTZ R111, R111, UR4, -R188 ;  /* 0x000000046f6f7c23 */ /* 0x000fe200080108bc */
[----:B------:R-:W-:Y:S01]  /*137f0*/  SHF.R.U32.HI R137, RZ, 0x18, R137 ;  /* 0x00000018ff897819 */ /* 0x000fe20000011689 */
[----:B------:R-:W-:Y:S01]  /*13800*/  FFMA.FTZ R104, R104, UR4, -R185 ;  /* 0x0000000468687c23 */ /* 0x000fe200080108b9 */
[----:B------:R-:W-:Y:S03]  /*13810*/  LOP3.LUT R28, R29, 0xff, RZ, 0xc0, !PT ;  /* 0x000000ff1d1c7812 */ /* 0x000fe600078ec0ff */
[----:B------:R-:W-:Y:S01]  /*13820*/  MUFU.EX2 R182, R60 ;  /* 0x0000003c00b67308 */ /* 0x000fe20000000800 */
[----:B------:R-:W-:Y:S01]  /*13830*/  LOP3.LUT R31, R157, 0xff00ff, RZ, 0xc0, !PT ;  /* 0x00ff00ff9d1f7812 */ /* 0x000fe200078ec0ff */
[----:B------:R-:W-:Y:S01]  /*13840*/  IMAD.MOV.U32 R157, RZ, RZ, R179 ;  /* 0x000000ffff9d7224 */ /* 0x000fe200078e00b3 */
[----:B------:R-:W-:Y:S01]  /*13850*/  PRMT R46, R40, 0x5410, R30 ;  /* 0x00005410282e7816 */ /* 0x000fe2000000001e */
[----:B------:R-:W-:Y:S01]  /*13860*/  FFMA.FTZ R105, R105, UR4, -R185 ;  /* 0x0000000469697c23 */ /* 0x000fe200080108b9 */
[----:B------:R-:W-:Y:S01]  /*13870*/  PRMT R45, R28, 0x5410, R137 ;  /* 0x000054101c2d7816 */ /* 0x000fe20000000089 */
[----:B------:R-:W-:Y:S01]  /*13880*/  FFMA.FTZ R106, R106, UR4, -R188 ;  /* 0x000000046a6a7c23 */ /* 0x000fe200080108bc */
[--C-:B------:R-:W-:Y:S03]  /*13890*/  HSET2.LE.AND R30, R47, R184.reuse, PT ;  /* 0x000000b82f1e7233 */ /* 0x100fe60003803000 */
[----:B------:R-:W-:Y:S01]  /*138a0*/  MUFU.EX2 R94, R94 ;  /* 0x0000005e005e7308 */ /* 0x000fe20000000800 */
[--C-:B------:R-:W-:Y:S01]  /*138b0*/  HSET2.LE.AND R31, R31, R184.reuse, PT ;  /* 0x000000b81f1f7233 */ /* 0x100fe20003803000 */
[----:B-----5:R-:W-:Y:S01]  /*138c0*/  IMAD.MOV.U32 R64, RZ, RZ, R48 ;  /* 0x000000ffff407224 */ /* 0x020fe200078e0030 */
[----:B--2---:R-:W-:Y:S01]  /*138d0*/  F2FP.F16.F32.PACK_AB R28, R229, R236 ;  /* 0x000000ece51c723e */ /* 0x004fe200000000ff */
[----:B------:R-:W-:Y:S01]  /*138e0*/  FFMA.FTZ R107, R107, UR4, -R188 ;  /* 0x000000046b6b7c23 */ /* 0x000fe200080108bc */
[----:B------:R-:W-:Y:S01]  /*138f0*/  F2FP.F16.F32.PACK_AB R29, R217, R219 ;  /* 0x000000dbd91d723e */ /* 0x000fe200000000ff */
[----:B------:R-:W-:Y:S01]  /*13900*/  FFMA.FTZ R128, R128, UR4, -R187 ;  /* 0x0000000480807c23 */ /* 0x000fe200080108bb */
[--C-:B------:R-:W-:Y:S03]  /*13910*/  HSET2.LE.AND R40, R155, R184.reuse, PT ;  /* 0x000000b89b287233 */ /* 0x100fe60003803000 */
[----:B------:R-:W-:Y:S01]  /*13920*/  MUFU.EX2 R95, R95 ;  /* 0x0000005f005f7308 */ /* 0x000fe20000000800 */
[----:B------:R-:W-:Y:S01]  /*13930*/  LOP3.LUT R30, R28, R30, RZ, 0xc0, !PT ;  /* 0x0000001e1c1e7212 */ /* 0x000fe200078ec0ff */
[----:B------:R-:W-:Y:S01]  /*13940*/  IMAD.MOV.U32 R155, RZ, RZ, R181 ;  /* 0x000000ffff9b7224 */ /* 0x000fe200078e00b5 */
[----:B------:R-:W-:Y:S01]  /*13950*/  LOP3.LUT R31, R29, R31, RZ, 0xc0, !PT ;  /* 0x0000001f1d1f7212 */ /* 0x000fe200078ec0ff */
[----:B------:R-:W-:Y:S01]  /*13960*/  IMAD.MOV.U32 R181, RZ, RZ, R191 ;  /* 0x000000ffffb57224 */ /* 0x000fe200078e00bf */
[--C-:B------:R-:W-:Y:S01]  /*13970*/  HSET2.LE.AND R28, R41, R184.reuse, PT ;  /* 0x000000b8291c7233 */ /* 0x100fe20003803000 */
[----:B------:R-:W-:Y:S01]  /*13980*/  FFMA.FTZ R130, R130, UR4, -R186 ;  /* 0x0000000482827c23 */ /* 0x000fe200080108ba */
[----:B----4-:R-:W-:Y:S03]  /*13990*/  F2FP.F16.F32.PACK_AB R29, R206, R205 ;  /* 0x000000cdce1d723e */ /* 0x010fe600000000ff */
[----:B------:R2:W-:Y:S01]  /*139a0*/  MUFU.EX2 R191, R52 ;  /* 0x0000003400bf7308 */ /* 0x0005e20000000800 */
[----:B------:R-:W-:Y:S01]  /*139b0*/  F2FP.F16.F32.PACK_AB R43, R216, R207 ;  /* 0x000000cfd82b723e */ /* 0x000fe200000000ff */
[--C-:B------:R-:W-:Y:S01]  /*139c0*/  FFMA.FTZ R120, R120, UR4, -R185.reuse ;  /* 0x0000000478787c23 */ /* 0x100fe200080108b9 */
[----:B------:R-:W-:Y:S01]  /*139d0*/  F2FP.F16.F32.PACK_AB R41, R203, R204 ;  /* 0x000000cccb29723e */ /* 0x000fe200000000ff */
[--C-:B------:R-:W-:Y:S01]  /*139e0*/  FFMA.FTZ R121, R121, UR4, -R185.reuse ;  /* 0x0000000479797c23 */ /* 0x100fe200080108b9 */
[----:B------:R-:W-:Y:S01]  /*139f0*/  LOP3.LUT R28, R29, R28, RZ, 0xc0, !PT ;  /* 0x0000001c1d1c7212 */ /* 0x000fe200078ec0ff */
[--C-:B------:R-:W-:Y:S01]  /*13a00*/  FFMA.FTZ R124, R124, UR4, -R185.reuse ;  /* 0x000000047c7c7c23 */ /* 0x100fe200080108b9 */
[----:B------:R-:W-:Y:S03]  /*13a10*/  LOP3.LUT R42, R43, R42, RZ, 0xc0, !PT ;  /* 0x0000002a2b2a7212 */ /* 0x000fe600078ec0ff */
[----:B------:R-:W-:Y:S01]  /*13a20*/  MUFU.EX2 R88, R88 ;  /* 0x0000005800587308 */ /* 0x000fe20000000800 */
[----:B------:R-:W-:Y:S01]  /*13a30*/  LOP3.LUT R29, R41, R40, RZ, 0xc0, !PT ;  /* 0x00000028291d7212 */ /* 0x000fe200078ec0ff */
[----:B------:R-:W-:Y:S01]  /*13a40*/  FFMA.FTZ R185, R125, UR4, -R185 ;  /* 0x000000047db97c23 */ /* 0x000fe200080108b9 */
[--C-:B------:R-:W-:Y:S01]  /*13a50*/  HSET2.LE.AND R43, R44, R184.reuse, PT ;  /* 0x000000b82c2b7233 */ /* 0x100fe20003803000 */
[--C-:B------:R-:W-:Y:S01]  /*13a60*/  FFMA.FTZ R122, R122, UR4, -R188.reuse ;  /* 0x000000047a7a7c23 */ /* 0x100fe200080108bc */
[--C-:B------:R-:W-:Y:S01]  /*13a70*/  HSET2.LE.AND R41, R46, R184.reuse, PT ;  /* 0x000000b82e297233 */ /* 0x100fe20003803000 */
[--C-:B------:R-:W-:Y:S01]  /*13a80*/  FFMA.FTZ R123, R123, UR4, -R188.reuse ;  /* 0x000000047b7b7c23 */ /* 0x100fe200080108bc */
[----:B------:R-:W-:Y:S01]  /*13a90*/  F2FP.F16.F32.PACK_AB R40, R200, R201 ;  /* 0x000000c9c828723e */ /* 0x000fe200000000ff */
[-C--:B---3--:R-:W-:Y:S02]  /*13aa0*/  HMMA.16816.F32 R4, R28, R36.reuse, R4 ;  /* 0x000000241c04723c */ /* 0x088fe40000001804 */
[----:B------:R-:W-:Y:S01]  /*13ab0*/  MUFU.EX2 R185, R185 ;  /* 0x000000b900b97308 */ /* 0x000fe20000000800 */
[--C-:B------:R-:W-:Y:S01]  /*13ac0*/  HSET2.LE.AND R45, R45, R184.reuse, PT ;  /* 0x000000b82d2d7233 */ /* 0x100fe20003803000 */
[--C-:B------:R-:W-:Y:S01]  /*13ad0*/  FFMA.FTZ R126, R126, UR4, -R188.reuse ;  /* 0x000000047e7e7c23 */ /* 0x100fe200080108bc */
[----:B------:R-:W-:Y:S01]  /*13ae0*/  F2FP.F16.F32.PACK_AB R44, R196, R199 ;  /* 0x000000c7c42c723e */ /* 0x000fe200000000ff */
[----:B------:R-:W-:Y:S01]  /*13af0*/  FFMA.FTZ R188, R127, UR4, -R188 ;  /* 0x000000047fbc7c23 */ /* 0x000fe200080108bc */
[----:B-1----:R-:W-:Y:S01]  /*13b00*/  F2FP.F16.F32.PACK_AB R46, R195, R193 ;  /* 0x000000c1c32e723e */ /* 0x002fe200000000ff */
[--C-:B------:R-:W-:Y:S01]  /*13b10*/  FFMA.FTZ R96, R96, UR4, -R187.reuse ;  /* 0x0000000460607c23 */ /* 0x100fe200080108bb */
[----:B------:R-:W-:Y:S03]  /*13b20*/  LOP3.LUT R43, R40, R43, RZ, 0xc0, !PT ;  /* 0x0000002b282b7212 */ /* 0x000fe600078ec0ff */
[----:B------:R-:W-:Y:S01]  /*13b30*/  MUFU.EX2 R89, R89 ;  /* 0x0000005900597308 */ /* 0x000fe20000000800 */
[----:B------:R-:W-:Y:S01]  /*13b40*/  LOP3.LUT R40, R44, R41, RZ, 0xc0, !PT ;  /* 0x000000292c287212 */ /* 0x000fe200078ec0ff */
[----:B------:R-:W-:Y:S01]  /*13b50*/  FFMA.FTZ R97, R97, UR4, -R187 ;  /* 0x0000000461617c23 */ /* 0x000fe200080108bb */
[----:B------:R-:W-:Y:S01]  /*13b60*/  LOP3.LUT R41, R46, R45, RZ, 0xc0, !PT ;  /* 0x0000002d2e297212 */ /* 0x000fe200078ec0ff */
[----:B------:R-:W-:Y:S01]  /*13b70*/  IMAD.WIDE.U32 R44, R163, -0x2daee0ad, RZ ;  /* 0xd2511f53a32c7825 */ /* 0x000fe200078e00ff */
[----:B------:R-:W-:Y:S02]  /*13b80*/  PRMT R146, R146, 0x5410, R147 ;  /* 0x0000541092927816 */ /* 0x000fe40000000093 */
[----:B------:R-:W-:Y:S01]  /*13b90*/  PRMT R51, R48, 0x7773, RZ ;  /* 0x0000777330337816 */ /* 0x000fe200000000ff */
[----:B------:R-:W-:Y:S01]  /*13ba0*/  IMAD.MOV.U32 R150, RZ, RZ, R44 ;  /* 0x000000ffff967224 */ /* 0x000fe200078e002c */
[----:B--2---:R-:W-:Y:S01]  /*13bb0*/  LOP3.LUT R52, R202, UR15, R45, 0x96, !PT ;  /* 0x0000000fca347c12 */ /* 0x004fe2000f8e962d */
[----:B------:R-:W-:Y:S01]  /*13bc0*/  MUFU.EX2 R188, R188 ;  /* 0x000000bc00bc7308 */ /* 0x000fe20000000800 */
[C---:B------:R-:W-:Y:S01]  /*13bd0*/  PRMT R137, R44.reuse, 0x7773, RZ ;  /* 0x000077732c897816 */ /* 0x040fe200000000ff */
[C---:B------:R-:W-:Y:S04]  /*13be0*/  HMMA.16816.F32 R8, R40.reuse, R36, R8 ;  /* 0x000000242808723c */ /* 0x040fe80000001808 */
[C---:B------:R-:W-:Y:S01]  /*13bf0*/  PRMT R67, R44.reuse, 0x7772, RZ ;  /* 0x000077722c437816 */ /* 0x040fe200000000ff */
[----:B------:R-:W-:Y:S01]  /*13c00*/  IMAD.MOV.U32 R202, RZ, RZ, R181 ;  /* 0x000000ffffca7224 */ /* 0x000fe200078e00b5 */
[----:B------:R-:W-:Y:S02]  /*13c10*/  PRMT R151, R44, 0x7771, RZ ;  /* 0x000077712c977816 */ /* 0x000fe400000000ff */
[----:B------:R-:W-:Y:S01]  /*13c20*/  MUFU.EX2 R163, R58 ;  /* 0x0000003a00a37308 */ /* 0x000fe20000000800 */
[----:B------:R-:W-:Y:S01]  /*13c30*/  LOP3.LUT R36, R167, 0xff, RZ, 0xc0, !PT ;  /* 0x000000ffa7247812 */ /* 0x000fe200078ec0ff */
[----:B------:R-:W1:Y:S01]  /*13c40*/  LDSM.16.MT88.4 R44, [R210+0x4800] ;  /* 0x00480000d22c783b */ /* 0x000e620000004200 */
[----:B------:R-:W-:Y:S01]  /*13c50*/  PRMT R50, R48, 0x7772, RZ ;  /* 0x0000777230327816 */ /* 0x000fe200000000ff */
[-C--:B------:R-:W-:Y:S03]  /*13c60*/  HMMA.16816.F32 R12, R40, R38.reuse, R12 ;  /* 0x00000026280c723c */ /* 0x080fe6000000180c */
[----:B------:R-:W-:Y:S03]  /*13c70*/  PRMT R166, R36, 0x5410, R166 ;  /* 0x0000541024a67816 */ /* 0x000fe600000000a6 */
[----:B------:R2:W3:Y:S01]  /*13c80*/  MUFU.EX2 R192, R66 ;  /* 0x0000004200c07308 */ /* 0x0004e20000000800 */
[----:B------:R-:W-:Y:S01]  /*13c90*/  PRMT R65, R48, 0x7771, RZ ;  /* 0x0000777130417816 */ /* 0x000fe200000000ff */
[----:B------:R-:W-:Y:S01]  /*13ca0*/  IMAD.WIDE.U32 R36, R158, -0x2daee0ad, RZ ;  /* 0xd2511f539e247825 */ /* 0x000fe200078e00ff */
[----:B------:R-:W-:Y:S01]  /*13cb0*/  LOP3.LUT R48, R153, 0xff, RZ, 0xc0, !PT ;  /* 0x000000ff99307812 */ /* 0x000fe200078ec0ff */
[C---:B------:R-:W-:Y:S04]  /*13cc0*/  HMMA.16816.F32 R16, R28.reuse, R38, R16 ;  /* 0x000000261c10723c */ /* 0x040fe80000001810 */
[----:B------:R-:W-:Y:S02]  /*13cd0*/  PRMT R38, R144, 0x7632, R38 ;  /* 0x0000763290267816 */ /* 0x000fe40000000026 */
[----:B------:R4:W-:Y:S01]  /*13ce0*/  MUFU.EX2 R181, R61 ;  /* 0x0000003d00b57308 */ /* 0x0009e20000000800 */
[----:B------:R-:W-:Y:S01]  /*13cf0*/  LOP3.LUT R53, R164, UR15, R37, 0x96, !PT ;  /* 0x0000000fa4357c12 */ /* 0x000fe2000f8e9625 */
[----:B------:R-:W-:Y:S01]  /*13d00*/  IMAD.MOV.U32 R158, RZ, RZ, R54 ;  /* 0x000000ffff9e7224 */ /* 0x000fe200078e0036 */
[C---:B------:R-:W-:Y:S01]  /*13d10*/  LOP3.LUT R37, R144.reuse, 0xffff, RZ, 0xc0, !PT ;  /* 0x0000ffff90257812 */ /* 0x040fe200078ec0ff */
[----:B------:R-:W-:Y:S01]  /*13d20*/  IMAD.MOV.U32 R145, RZ, RZ, R36 ;  /* 0x000000ffff917224 */ /* 0x000fe200078e0024 */
[----:B------:R-:W-:Y:S01]  /*13d30*/  LOP3.LUT R39, R144, 0xff, RZ, 0xc0, !PT ;  /* 0x000000ff90277812 */ /* 0x000fe200078ec0ff */
[----:B------:R-:W-:Y:S01]  /*13d40*/  IMAD.MOV.U32 R54, RZ, RZ, R154 ;  /* 0x000000ffff367224 */ /* 0x000fe200078e009a */
[----:B------:R-:W-:Y:S03]  /*13d50*/  SHF.R.U32.HI R144, RZ, 0x18, R144 ;  /* 0x00000018ff907819 */ /* 0x000fe60000011690 */
[----:B------:R5:W-:Y:S01]  /*13d60*/  MUFU.EX2 R179, R63 ;  /* 0x0000003f00b37308 */ /* 0x000be20000000800 */
[----:B------:R-:W-:Y:S01]  /*13d70*/  LOP3.LUT R38, R38, 0xff, RZ, 0xc0, !PT ;  /* 0x000000ff26267812 */ /* 0x000fe200078ec0ff */
[----:B------:R-:W-:Y:S01]  /*13d80*/  IMAD.MOV.U32 R164, RZ, RZ, R155 ;  /* 0x000000ffffa47224 */ /* 0x000fe200078e009b */
[----:B------:R-:W-:Y:S01]  /*13d90*/  SHF.R.U32.HI R37, RZ, 0x8, R37 ;  /* 0x00000008ff257819 */ /* 0x000fe20000011625 */
[----:B------:R-:W-:Y:S01]  /*13da0*/  IMAD.MOV.U32 R155, RZ, RZ, R178 ;  /* 0x000000ffff9b7224 */ /* 0x000fe200078e00b2 */
[----:B------:R-:W-:Y:S01]  /*13db0*/  PRMT R144, R38, 0x5410, R144 ;  /* 0x0000541026907816 */ /* 0x000fe20000000090 */
[----:B------:R-:W-:Y:S01]  /*13dc0*/  VIADD R38, R215, 0x3 ;  /* 0x00000003d7267836 */ /* 0x000fe20000000000 */
[C---:B--2---:R-:W-:Y:S03]  /*13dd0*/  PRMT R66, R36.reuse, 0x7773, RZ ;  /* 0x0000777324427816 */ /* 0x044fe600000000ff */
[----:B------:R-:W-:Y:S01]  /*13de0*/  MUFU.EX2 R154, R68 ;  /* 0x00000044009a7308 */ /* 0x000fe20000000800 */
[C---:B------:R-:W-:Y:S01]  /*13df0*/  PRMT R147, R36.reuse, 0x7771, RZ ;  /* 0x0000777124937816 */ /* 0x040fe200000000ff */
[----:B------:R-:W-:Y:S01]  /*13e00*/  IMAD.MOV.U32 R167, RZ, RZ, R183 ;  /* 0x000000ffffa77224 */ /* 0x000fe200078e00b7 */
[----:B----4-:R-:W-:Y:S01]  /*13e10*/  PRMT R61, R36, 0x7772, RZ ;  /* 0x00007772243d7816 */ /* 0x010fe200000000ff */
[----:B------:R-:W-:Y:S01]  /*13e20*/  IMAD.MOV.U32 R165, RZ, RZ, R202 ;  /* 0x000000ffffa57224 */ /* 0x000fe200078e00ca */
[C---:B------:R-:W-:Y:S01]  /*13e30*/  LOP3.LUT R36, R142.reuse, 0xffff, RZ, 0xc0, !PT ;  /* 0x0000ffff8e247812 */ /* 0x040fe200078ec0ff */
[----:B------:R-:W-:Y:S01]  /*13e40*/  IMAD.MOV.U32 R202, RZ, RZ, R157 ;  /* 0x000000ffffca7224 */ /* 0x000fe200078e009d */
[----:B------:R-:W-:Y:S01]  /*13e50*/  PRMT R152, R39, 0x5410, R37 ;  /* 0x0000541027987816 */ /* 0x000fe20000000025 */
[----:B------:R-:W-:Y:S01]  /*13e60*/  IMAD.MOV.U32 R157, RZ, RZ, R218 ;  /* 0x000000ffff9d7224 */ /* 0x000fe200078e00da */
[----:B------:R-:W-:Y:S01]  /*13e70*/  LOP3.LUT R38, R231, UR19, R38, 0x96, !PT ;  /* 0x00000013e7267c12 */ /* 0x000fe2000f8e9626 */
[-C--:B-1----:R-:W-:Y:S01]  /*13e80*/  HMMA.16816.F32 R32, R28, R44.reuse, R32 ;  /* 0x0000002c1c20723c */ /* 0x082fe20000001820 */
[----:B------:R1:W2:Y:S02]  /*13e90*/  MUFU.EX2 R183, R55 ;  /* 0x0000003700b77308 */ /* 0x0002a40000000800 */
[----:B------:R-:W-:Y:S01]  /*13ea0*/  LOP3.LUT R37, R142, 0xff, RZ, 0xc0, !PT ;  /* 0x000000ff8e257812 */ /* 0x000fe200078ec0ff */
[----:B-----5:R-:W-:Y:S01]  /*13eb0*/  IMAD.WIDE.U32 R62, R38, -0x326172a9, RZ ;  /* 0xcd9e8d57263e7825 */ /* 0x020fe200078e00ff */
[----:B------:R-:W-:Y:S02]  /*13ec0*/  SHF.R.U32.HI R36, RZ, 0x8, R36 ;  /* 0x00000008ff247819 */ /* 0x000fe40000011624 */
[----:B------:R-:W-:Y:S01]  /*13ed0*/  LOP3.LUT R39, R64, 0xff, RZ, 0xc0, !PT ;  /* 0x000000ff40277812 */ /* 0x000fe200078ec0ff */
[C---:B------:R-:W-:Y:S03]  /*13ee0*/  HMMA.16816.F32 R132, R40.reuse, R44, R132 ;  /* 0x0000002c2884723c */ /* 0x040fe60000001884 */
[----:B------:R-:W-:Y:S01]  /*13ef0*/  MUFU.EX2 R90, R90 ;  /* 0x0000005a005a7308 */ /* 0x000fe20000000800 */
[--C-:B------:R-:W-:Y:S01]  /*13f00*/  PRMT R153, R37, 0x5410, R36.reuse ;  /* 0x0000541025997816 */ /* 0x100fe20000000024 */
[----:B------:R-:W-:Y:S01]  /*13f10*/  IMAD.MOV.U32 R64, RZ, RZ, R167 ;  /* 0x000000ffff407224 */ /* 0x000fe200078e00a7 */
[----:B------:R-:W-:Y:S01]  /*13f20*/  PRMT R36, R142, 0x7632, R36 ;  /* 0x000076328e247816 */ /* 0x000fe20000000024 */
[----:B------:R-:W-:Y:S01]  /*13f30*/  IMAD.MOV.U32 R167, RZ, RZ, R162 ;  /* 0x000000ffffa77224 */ /* 0x000fe200078e00a2 */
[----:B------:R-:W-:Y:S01]  /*13f40*/  SHF.R.U32.HI R142, RZ, 0x18, R142 ;  /* 0x00000018ff8e7819 */ /* 0x000fe2000001168e */
[-C--:B------:R-:W-:Y:S04]  /*13f50*/  HMMA.16816.F32 R20, R40, R46.reuse, R20 ;  /* 0x0000002e2814723c */ /* 0x080fe80000001814 */
[----:B------:R-:W-:Y:S01]  /*13f60*/  MUFU.EX2 R91, R91 ;  /* 0x0000005b005b7308 */ /* 0x000fe20000000800 */
[----:B------:R-:W-:Y:S01]  /*13f70*/  LOP3.LUT R36, R36, 0xff, RZ, 0xc0, !PT ;  /* 0x000000ff24247812 */ /* 0x000fe200078ec0ff */
[----:B-1----:R-:W-:Y:S01]  /*13f80*/  IMAD.MOV.U32 R55, RZ, RZ, R173 ;  /* 0x000000ffff377224 */ /* 0x002fe200078e00ad */
[----:B------:R-:W-:Y:S01]  /*13f90*/  LOP3.LUT R38, R63, R226, RZ, 0x3c, !PT ;  /* 0x000000e23f267212 */ /* 0x000fe200078e3cff */
[----:B------:R-:W-:Y:S01]  /*13fa0*/  IMAD.MOV.U32 R162, RZ, RZ, R172 ;  /* 0x000000ffffa27224 */ /* 0x000fe200078e00ac */
[----:B------:R-:W-:Y:S01]  /*13fb0*/  PRMT R142, R36, 0x5410, R142 ;  /* 0x00005410248e7816 */ /* 0x000fe2000000008e */
[----:B------:R-:W-:Y:S01]  /*13fc0*/  IMAD.MOV.U32 R215, RZ, RZ, R55 ;  /* 0x000000ffffd77224 */ /* 0x000fe200078e0037 */
[----:B------:R-:W-:Y:S01]  /*13fd0*/  PRMT R65, R39, 0x5410, R65 ;  /* 0x0000541027417816 */ /* 0x000fe20000000041 */
[----:B------:R-:W-:Y:S02]  /*13fe0*/  HMMA.16816.F32 R24, R28, R46, R24 ;  /* 0x0000002e1c18723c */ /* 0x000fe40000001818 */
[----:B------:R-:W-:Y:S02]  /*13ff0*/  MUFU.EX2 R172, R59 ;  /* 0x0000003b00ac7308 */ /* 0x000fe40000000800 */
[C---:B------:R-:W-:Y:S01]  /*14000*/  LOP3.LUT R36, R143.reuse, 0xffff, RZ, 0xc0, !PT ;  /* 0x0000ffff8f247812 */ /* 0x040fe200078ec0ff */
[----:B------:R-:W-:Y:S01]  /*14010*/  IMAD.WIDE.U32 R38, R38, -0x2daee0ad, RZ ;  /* 0xd2511f5326267825 */ /* 0x000fe200078e00ff */
[----:B------:R-:W-:Y:S02]  /*14020*/  LOP3.LUT R37, R148, 0xff, RZ, 0xc0, !PT ;  /* 0x000000ff94257812 */ /* 0x000fe400078ec0ff */
[C---:B------:R-:W-:Y:S04]  /*14030*/  LOP3.LUT R44, R143.reuse, 0xff, RZ, 0xc0, !PT ;  /* 0x000000ff8f2c7812 */ /* 0x040fe800078ec0ff */
[----:B------:R1:W-:Y:S01]  /*14040*/  MUFU.EX2 R148, R70 ;  /* 0x0000004600947308 */ /* 0x0003e20000000800 */
[----:B------:R-:W-:Y:S01]  /*14050*/  SHF.R.U32.HI R36, RZ, 0x8, R36 ;  /* 0x00000008ff247819 */ /* 0x000fe20000011624 */
[----:B------:R-:W-:Y:S01]  /*14060*/  IMAD.MOV.U32 R57, RZ, RZ, R162 ;  /* 0x000000ffff397224 */ /* 0x000fe200078e00a2 */
[----:B------:R-:W-:Y:S01]  /*14070*/  LOP3.LUT R43, R232, UR23, R39, 0x96, !PT ;  /* 0x00000017e82b7c12 */ /* 0x000fe2000f8e9627 */
[----:B------:R-:W-:Y:S01]  /*14080*/  IMAD.MOV.U32 R218, RZ, RZ, R174 ;  /* 0x000000ffffda7224 */ /* 0x000fe200078e00ae */
[----:B------:R-:W-:Y:S01]  /*14090*/  PRMT R40, R143, 0x7632, R40 ;  /* 0x000076328f287816 */ /* 0x000fe20000000028 */
[----:B------:R-:W-:Y:S01]  /*140a0*/  FFMA.FTZ R98, R98, UR4, -R186 ;  /* 0x0000000462627c23 */ /* 0x000fe200080108ba */
[----:B------:R-:W-:Y:S03]  /*140b0*/  LOP3.LUT R39, R49, 0xffff, RZ, 0xc0, !PT ;  /* 0x0000ffff31277812 */ /* 0x000fe600078ec0ff */
[----:B------:R-:W-:Y:S01]  /*140c0*/  MUFU.EX2 R128, R128 ;  /* 0x0000008000807308 */ /* 0x000fe20000000800 */
[----:B------:R-:W-:Y:S01]  /*140d0*/  PRMT R44, R44, 0x5410, R36 ;  /* 0x000054102c2c7816 */ /* 0x000fe20000000024 */
[--C-:B------:R-:W-:Y:S01]  /*140e0*/  FFMA.FTZ R99, R99, UR4, -R186.reuse ;  /* 0x0000000463637c23 */ /* 0x100fe200080108ba */
[----:B------:R-:W-:Y:S01]  /*140f0*/  LOP3.LUT R36, R62, R221, RZ, 0x3c, !PT ;  /* 0x000000dd3e247212 */ /* 0x000fe200078e3cff */
[----:B------:R-:W-:Y:S01]  /*14100*/  FFMA.FTZ R84, R84, UR4, -R187 ;  /* 0x0000000454547c23 */ /* 0x000fe200080108bb */
[----:B------:R-:W-:Y:S01]  /*14110*/  SHF.R.U32.HI R143, RZ, 0x18, R143 ;  /* 0x00000018ff8f7819 */ /* 0x000fe2000001168f */
[----:B------:R-:W-:Y:S01]  /*14120*/  FFMA.FTZ R85, R85, UR4, -R187 ;  /* 0x0000000455557c23 */ /* 0x000fe200080108bb */
[----:B------:R-:W-:Y:S03]  /*14130*/  LOP3.LUT R40, R40, 0xff, RZ, 0xc0, !PT ;  /* 0x000000ff28287812 */ /* 0x000fe600078ec0ff */
[----:B------:R-:W-:Y:S01]  /*14140*/  MUFU.EX2 R130, R130 ;  /* 0x0000008200827308 */ /* 0x000fe20000000800 */
[----:B------:R-:W-:Y:S01]  /*14150*/  LOP3.LUT R41, R49, 0xff, RZ, 0xc0, !PT ;  /* 0x000000ff31297812 */ /* 0x000fe200078ec0ff */
[----:B-1----:R-:W-:Y:S01]  /*14160*/  IMAD.MOV.U32 R70, RZ, RZ, R155 ;  /* 0x000000ffff467224 */ /* 0x002fe200078e009b */
[----:B------:R-:W-:Y:S01]  /*14170*/  SHF.R.U32.HI R39, RZ, 0x8, R39 ;  /* 0x00000008ff277819 */ /* 0x000fe20000011627 */
[--C-:B------:R-:W-:Y:S01]  /*14180*/  FFMA.FTZ R86, R86, UR4, -R186.reuse ;  /* 0x0000000456567c23 */ /* 0x100fe200080108ba */
[----:B------:R-:W-:Y:S01]  /*14190*/  PRMT R60, R50, 0x5410, R51 ;  /* 0x00005410323c7816 */ /* 0x000fe20000000033 */
[----:B------:R-:W-:Y:S01]  /*141a0*/  FFMA.FTZ R87, R87, UR4, -R186 ;  /* 0x0000000457577c23 */ /* 0x000fe200080108ba */
[----:B------:R-:W-:Y:S01]  /*141b0*/  PRMT R45, R37, 0x5410, R149 ;  /* 0x00005410252d7816 */ /* 0x000fe20000000095 */
[----:B------:R-:W-:Y:S01]  /*141c0*/  IMAD.WIDE.U32 R36, R36, -0x2daee0ad, RZ ;  /* 0xd2511f5324247825 */ /* 0x000fe200078e00ff */
[----:B------:R-:W-:Y:S01]  /*141d0*/  PRMT R143, R40, 0x5410, R143 ;  /* 0x00005410288f7816 */ /* 0x000fe2000000008f */
[----:B------:R-:W-:Y:S01]  /*141e0*/  MUFU.EX2 R149, R78 ;  /* 0x0000004e00957308 */ /* 0x000fe20000000800 */
[----:B------:R-:W-:Y:S01]  /*141f0*/  PRMT R51, R41, 0x5410, R39 ;  /* 0x0000541029337816 */ /* 0x000fe20000000027 */
[----:B------:R-:W-:Y:S01]  /*14200*/  IMAD.WIDE.U32 R40, R43, -0x326172a9, RZ ;  /* 0xcd9e8d572b287825 */ /* 0x000fe200078e00ff */
[--C-:B------:R-:W-:Y:S02]  /*14210*/  LOP3.LUT R42, R38, UR22, R37.reuse, 0x96, !PT ;  /* 0x00000016262a7c12 */ /* 0x100fe4000f8e9625 */
[----:B------:R-:W-:Y:S01]  /*14220*/  PRMT R37, R49, 0x7632, R37 ;  /* 0x0000763231257816 */ /* 0x000fe20000000025 */
[----:B------:R-:W-:Y:S01]  /*14230*/  FFMA.FTZ R112, R112, UR4, -R187 ;  /* 0x0000000470707c23 */ /* 0x000fe200080108bb */
[----:B------:R-:W-:Y:S03]  /*14240*/  LOP3.LUT R38, R224, UR9, R41, 0x96, !PT ;  /* 0x00000009e0267c12 */ /* 0x000fe6000f8e9629 */
[----:B------:R1:W-:Y:S01]  /*14250*/  MUFU.EX2 R155, R71 ;  /* 0x00000047009b7308 */ /* 0x0003e20000000800 */
[----:B------:R-:W-:Y:S01]  /*14260*/  PRMT R156, R48, 0x5410, R156 ;  /* 0x00005410309c7816 */ /* 0x000fe2000000009c */
[----:B------:R-:W-:Y:S01]  /*14270*/  IMAD.MOV.U32 R48, RZ, RZ, R175 ;  /* 0x000000ffff307224 */ /* 0x000fe200078e00af */
[----:B------:R-:W-:Y:S01]  /*14280*/  SHF.R.U32.HI R49, RZ, 0x18, R49 ;  /* 0x00000018ff317819 */ /* 0x000fe20000011631 */
[----:B------:R-:W-:Y:S01]  /*14290*/  IMAD.WIDE.U32 R38, R38, -0x2daee0ad, RZ ;  /* 0xd2511f5326267825 */ /* 0x000fe200078e00ff */
[----:B------:R-:W-:Y:S02]  /*142a0*/  LOP3.LUT R37, R37, 0xff, RZ, 0xc0, !PT ;  /* 0x000000ff25257812 */ /* 0x000fe400078ec0ff */
[--C-:B------:R-:W-:Y:S01]  /*142b0*/  HSET2.LE.AND R30, R45, R184.reuse, PT ;  /* 0x000000b82d1e7233 */ /* 0x100fe20003803000 */
[----:B------:R-:W-:Y:S01]  /*142c0*/  IMAD.MOV.U32 R68, RZ, RZ, R48 ;  /* 0x000000ffff447224 */ /* 0x000fe200078e0030 */
[----:B------:R-:W-:Y:S01]  /*142d0*/  PRMT R50, R37, 0x5410, R49 ;  /* 0x0000541025327816 */ /* 0x000fe20000000031 */
[----:B------:R-:W-:Y:S01]  /*142e0*/  MUFU.EX2 R121, R121 ;  /* 0x0000007900797308 */ /* 0x000fe20000000800 */
[----:B------:R-:W-:Y:S01]  /*142f0*/  LOP3.LUT R48, R36, UR21, R39, 0x96, !PT ;  /* 0x0000001524307c12 */ /* 0x000fe2000f8e9627 */
[----:B------:R-:W-:Y:S01]  /*14300*/  IMAD.WIDE.U32 R36, R42, -0x326172a9, RZ ;  /* 0xcd9e8d572a247825 */ /* 0x000fe200078e00ff */
[----:B------:R-:W-:Y:S02]  /*14310*/  F2FP.F16.F32.PACK_AB R28, R197, R198 ;  /* 0x000000c6c51c723e */ /* 0x000fe400000000ff */
[----:B---3--:R-:W-:Y:S01]  /*14320*/  F2FP.F16.F32.PACK_AB R29, R194, R192 ;  /* 0x000000c0c21d723e */ /* 0x008fe200000000ff */
[----:B------:R-:W-:Y:S01]  /*14330*/  IMAD.WIDE.U32 R48, R48, -0x326172a9, RZ ;  /* 0xcd9e8d5730307825 */ /* 0x000fe200078e00ff */
[----:B------:R-:W-:Y:S03]  /*14340*/  LOP3.LUT R37, R40, UR8, R37, 0x96, !PT ;  /* 0x0000000828257c12 */ /* 0x000fe6000f8e9625 */
[----:B------:R-:W-:Y:S01]  /*14350*/  MUFU.EX2 R124, R124 ;  /* 0x0000007c007c7308 */ /* 0x000fe20000000800 */
[----:B------:R-:W-:Y:S01]  /*14360*/  LOP3.LUT R30, R28, R30, RZ, 0xc0, !PT ;  /* 0x0000001e1c1e7212 */ /* 0x000fe200078ec0ff */
[----:B-1----:R-:W-:Y:S01]  /*14370*/  IMAD.MOV.U32 R71, RZ, RZ, R167 ;  /* 0x000000ffff477224 */ /* 0x002fe200078e00a7 */
[----:B------:R-:W-:Y:S01]  /*14380*/  LOP3.LUT R49, R36, UR11, R49, 0x96, !PT ;  /* 0x0000000b24317c12 */ /* 0x000fe2000f8e9631 */
[----:B------:R-:W-:Y:S01]  /*14390*/  IMAD.MOV.U32 R167, RZ, RZ, R54 ;  /* 0x000000ffffa77224 */ /* 0x000fe200078e0036 */
[----:B------:R-:W-:Y:S01]  /*143a0*/  LOP3.LUT R36, R146, 0xff00ff, RZ, 0xc0, !PT ;  /* 0x00ff00ff92247812 */ /* 0x000fe200078ec0ff */
[----:B------:R-:W-:Y:S01]  /*143b0*/  IMAD.WIDE.U32 R54, R37, -0x2daee0ad, RZ ;  /* 0xd2511f5325367825 */ /* 0x000fe200078e00ff */
[----:B------:R-:W-:Y:S03]  /*143c0*/  PRMT R137, R67, 0x5410, R137 ;  /* 0x0000541043897816 */ /* 0x000fe60000000089 */
[----:B------:R-:W-:Y:S01]  /*143d0*/  MUFU.EX2 R126, R126 ;  /* 0x0000007e007e7308 */ /* 0x000fe20000000800 */
[----:B------:R-:W-:Y:S01]  /*143e0*/  FFMA.FTZ R113, R113, UR4, -R187 ;  /* 0x0000000471717c23 */ /* 0x000fe200080108bb */
[--C-:B------:R-:W-:Y:S01]  /*143f0*/  HSET2.LE.AND R31, R36, R184.reuse, PT ;  /* 0x000000b8241f7233 */ /* 0x100fe20003803000 */
[----:B------:R-:W-:Y:S01]  /*14400*/  IMAD.WIDE.U32 R46, R49, -0x2daee0ad, RZ ;  /* 0xd2511f53312e7825 */ /* 0x000fe200078e00ff */
[----:B------:R-:W-:Y:S02]  /*14410*/  LOP3.LUT R42, R38, UR20, R55, 0x96, !PT ;  /* 0x00000014262a7c12 */ /* 0x000fe4000f8e9637 */
[----:B------:R-:W1:Y:S01]  /*14420*/  LDSM.16.MT88.4 R36, [R208+0x4c00] ;  /* 0x004c0000d024783b */ /* 0x000e620000004200 */
[----:B------:R-:W-:Y:S03]  /*14430*/  LOP3.LUT R31, R29, R31, RZ, 0xc0, !PT ;  /* 0x0000001f1d1f7212 */ /* 0x000fe600078ec0ff */
[----:B------:R3:W4:Y:S01]  /*14440*/  MUFU.EX2 R177, R56 ;  /* 0x0000003800b17308 */ /* 0x0007220000000800 */
[--C-:B------:R-:W-:Y:S01]  /*14450*/  HSET2.LE.AND R29, R44, R184.reuse, PT ;  /* 0x000000b82c1d7233 */ /* 0x100fe20003803000 */
[----:B------:R-:W-:Y:S01]  /*14460*/  IMAD.WIDE.U32 R42, R42, -0x326172a9, RZ ;  /* 0xcd9e8d572a2a7825 */ /* 0x000fe200078e00ff */
[----:B------:R-:W-:Y:S02]  /*14470*/  LOP3.LUT R49, R54, UR15, R47, 0x96, !PT ;  /* 0x0000000f36317c12 */ /* 0x000fe4000f8e962f */
[----:B------:R-:W-:Y:S01]  /*14480*/  PRMT R47, R46, 0x7773, RZ ;  /* 0x000077732e2f7816 */ /* 0x000fe200000000ff */
[----:B------:R-:W-:Y:S01]  /*14490*/  IMAD.MOV.U32 R28, RZ, RZ, R42 ;  /* 0x000000ffff1c7224 */ /* 0x000fe200078e002a */
[----:B------:R-:W-:Y:S01]  /*144a0*/  PRMT R41, R42, 0x7771, RZ ;  /* 0x000077712a297816 */ /* 0x000fe200000000ff */
[----:B------:R-:W-:Y:S01]  /*144b0*/  IMAD.MOV.U32 R146, RZ, RZ, R57 ;  /* 0x000000ffff927224 */ /* 0x000fe200078e0039 */
[----:B------:R-:W-:Y:S01]  /*144c0*/  LOP3.LUT R48, R48, UR5, R43, 0x96, !PT ;  /* 0x0000000530307c12 */ /* 0x000fe2000f8e962b */
[----:B------:R-:W-:Y:S01]  /*144d0*/  MUFU.EX2 R174, R82 ;  /* 0x0000005200ae7308 */ /* 0x000fe20000000800 */
[----:B------:R-:W-:Y:S01]  /*144e0*/  LOP3.LUT R40, R28, 0xff, RZ, 0xc0, !PT ;  /* 0x000000ff1c287812 */ /* 0x000fe200078ec0ff */
[--C-:B------:R-:W-:Y:S01]  /*144f0*/  FFMA.FTZ R114, R114, UR4, -R186.reuse ;  /* 0x0000000472727c23 */ /* 0x100fe200080108ba */
[----:B------:R-:W-:Y:S01]  /*14500*/  F2FP.F16.F32.PACK_AB R28, R190, R191 ;  /* 0x000000bfbe1c723e */ /* 0x000fe200000000ff */
[----:B------:R-:W-:Y:S01]  /*14510*/  FFMA.FTZ R115, R115, UR4, -R186 ;  /* 0x0000000473737c23 */ /* 0x000fe200080108ba */
[----:B------:R-:W-:Y:S01]  /*14520*/  PRMT R78, R40, 0x5410, R41 ;  /* 0x00005410284e7816 */ /* 0x000fe20000000029 */
[----:B------:R-:W-:Y:S01]  /*14530*/  FFMA.FTZ R100, R100, UR4, -R187 ;  /* 0x0000000464647c23 */ /* 0x000fe200080108bb */
[----:B------:R-:W-:Y:S01]  /*14540*/  LOP3.LUT R28, R28, R29, RZ, 0xc0, !PT ;  /* 0x0000001d1c1c7212 */ /* 0x000fe200078ec0ff */
[----:B---3--:R-:W-:Y:S01]  /*14550*/  IMAD.MOV.U32 R56, RZ, RZ, R161 ;  /* 0x000000ffff387224 */ /* 0x008fe200078e00a1 */
[--C-:B------:R-:W-:Y:S01]  /*14560*/  HSET2.LE.AND R29, R143, R184.reuse, PT ;  /* 0x000000b88f1d7233 */ /* 0x100fe20003803000 */
[----:B------:R3:W-:Y:S01]  /*14570*/  MUFU.EX2 R161, R76 ;  /* 0x0000004c00a17308 */ /* 0x0007e20000000800 */
[----:B------:R-:W-:Y:S01]  /*14580*/  LOP3.LUT R43, R60, 0xff00ff, RZ, 0xc0, !PT ;  /* 0x00ff00ff3c2b7812 */ /* 0x000fe200078ec0ff */
[----:B------:R-:W-:Y:S01]  /*14590*/  IMAD.MOV.U32 R143, RZ, RZ, R71 ;  /* 0x000000ffff8f7224 */ /* 0x000fe200078e0047 */
[----:B--2---:R-:W-:Y:S01]  /*145a0*/  F2FP.F16.F32.PACK_AB R40, R183, R189 ;  /* 0x000000bdb728723e */ /* 0x004fe200000000ff */
[----:B------:R-:W-:Y:S01]  /*145b0*/  IMAD.MOV.U32 R71, RZ, RZ, R64 ;  /* 0x000000ffff477224 */ /* 0x000fe200078e0040 */
[C---:B------:R-:W-:Y:S01]  /*145c0*/  PRMT R45, R42.reuse, 0x7773, RZ ;  /* 0x000077732a2d7816 */ /* 0x040fe200000000ff */
[--C-:B------:R-:W-:Y:S01]  /*145d0*/  FFMA.FTZ R101, R101, UR4, -R187.reuse ;  /* 0x0000000465657c23 */ /* 0x100fe200080108bb */
[----:B------:R-:W-:Y:S03]  /*145e0*/  PRMT R44, R42, 0x7772, RZ ;  /* 0x000077722a2c7816 */ /* 0x000fe600000000ff */
[----:B------:R2:W-:Y:S01]  /*145f0*/  MUFU.EX2 R82, R72 ;  /* 0x0000004800527308 */ /* 0x0005e20000000800 */
[----:B------:R-:W-:Y:S01]  /*14600*/  LOP3.LUT R29, R40, R29, RZ, 0xc0, !PT ;  /* 0x0000001d281d7212 */ /* 0x000fe200078ec0ff */
[--C-:B------:R-:W-:Y:S01]  /*14610*/  FFMA.FTZ R102, R102, UR4, -R186.reuse ;  /* 0x0000000466667c23 */ /* 0x100fe200080108ba */
[--C-:B------:R-:W-:Y:S01]  /*14620*/  HSET2.LE.AND R42, R65, R184.reuse, PT ;  /* 0x000000b8412a7233 */ /* 0x100fe20003803000 */
[----:B------:R-:W-:Y:S01]  /*14630*/  FFMA.FTZ R103, R103, UR4, -R186 ;  /* 0x0000000467677c23 */ /* 0x000fe200080108ba */
[--C-:B------:R-:W-:Y:S01]  /*14640*/  HSET2.LE.AND R43, R43, R184.reuse, PT ;  /* 0x000000b82b2b7233 */ /* 0x100fe20003803000 */
[----:B------:R-:W-:Y:S01]  /*14650*/  FFMA.FTZ R116, R116, UR4, -R187 ;  /* 0x0000000474747c23 */ /* 0x000fe200080108bb */
[----:B------:R-:W-:Y:S03]  /*14660*/  F2FP.F16.F32.PACK_AB R40, R181, R182 ;  /* 0x000000b6b528723e */ /* 0x000fe600000000ff */
[----:B------:R-:W-:Y:S01]  /*14670*/  MUFU.EX2 R162, R69 ;  /* 0x0000004500a27308 */ /* 0x000fe20000000800 */
[----:B------:R-:W-:Y:S01]  /*14680*/  F2FP.F16.F32.PACK_AB R41, R179, R180 ;  /* 0x000000b4b329723e */ /* 0x000fe200000000ff */
[----:B---3--:R-:W-:Y:S01]  /*14690*/  IMAD.MOV.U32 R76, RZ, RZ, R164 ;  /* 0x000000ffff4c7224 */ /* 0x008fe200078e00a4 */
[----:B------:R-:W-:Y:S01]  /*146a0*/  LOP3.LUT R42, R40, R42, RZ, 0xc0, !PT ;  /* 0x0000002a282a7212 */ /* 0x000fe200078ec0ff */
[-C--:B-1----:R-:W-:Y:S03]  /*146b0*/  HMMA.16816.F32 R4, R28, R36.reuse, R4 ;  /* 0x000000241c04723c */ /* 0x082fe60000001804 */
[----:B------:R-:W-:Y:S01]  /*146c0*/  PRMT R60, R44, 0x5410, R45 ;  /* 0x000054102c3c7816 */ /* 0x000fe2000000002d */
[----:B------:R-:W-:Y:S01]  /*146d0*/  IMAD.MOV.U32 R164, RZ, RZ, R160 ;  /* 0x000000ffffa47224 */ /* 0x000fe200078e00a0 */
[----:B------:R-:W-:Y:S01]  /*146e0*/  LOP3.LUT R43, R41, R43, RZ, 0xc0, !PT ;  /* 0x0000002b292b7212 */ /* 0x000fe200078ec0ff */
[----:B--2---:R-:W-:Y:S01]  /*146f0*/  IMAD.MOV.U32 R72, RZ, RZ, R56 ;  /* 0x000000ffff487224 */ /* 0x004fe200078e0038 */
[--C-:B------:R-:W-:Y:S01]  /*14700*/  HSET2.LE.AND R40, R51, R184.reuse, PT ;  /* 0x000000b833287233 */ /* 0x100fe20003803000 */
[----:B------:R1:W-:Y:S01]  /*14710*/  MUFU.EX2 R160, R77 ;  /* 0x0000004d00a07308 */ /* 0x0003e20000000800 */
[--C-:B------:R-:W-:Y:S01]  /*14720*/  HSET2.LE.AND R44, R50, R184.reuse, PT ;  /* 0x000000b8322c7233 */ /* 0x100fe20003803000 */
[----:B------:R-:W-:Y:S01]  /*14730*/  IMAD.MOV.U32 R56, RZ, RZ, R46 ;  /* 0x000000ffff387224 */ /* 0x000fe200078e002e */
[----:B----4-:R-:W-:Y:S01]  /*14740*/  F2FP.F16.F32.PACK_AB R41, R176, R177 ;  /* 0x000000b1b029723e */ /* 0x010fe200000000ff */
[----:B------:R-:W-:Y:S01]  /*14750*/  FFMA.FTZ R187, R117, UR4, -R187 ;  /* 0x0000000475bb7c23 */ /* 0x000fe200080108bb */
[----:B------:R-:W-:Y:S01]  /*14760*/  F2FP.F16.F32.PACK_AB R45, R172, R163 ;  /* 0x000000a3ac2d723e */ /* 0x000fe200000000ff */
[--C-:B------:R-:W-:Y:S01]  /*14770*/  FFMA.FTZ R118, R118, UR4, -R186.reuse ;  /* 0x0000000476767c23 */ /* 0x100fe200080108ba */
[----:B------:R-:W-:Y:S03]  /*14780*/  LOP3.LUT R40, R41, R40, RZ, 0xc0, !PT ;  /* 0x0000002829287212 */ /* 0x000fe600078ec0ff */
[----:B------:R-:W-:Y:S01]  /*14790*/  MUFU.EX2 R173, R83 ;  /* 0x0000005300ad7308 */ /* 0x000fe20000000800 */
[----:B------:R-:W-:Y:S01]  /*147a0*/  LOP3.LUT R41, R45, R44, RZ, 0xc0, !PT ;  /* 0x0000002c2d297212 */ /* 0x000fe200078ec0ff */
[----:B------:R-:W-:Y:S01]  /*147b0*/  FFMA.FTZ R186, R119, UR4, -R186 ;  /* 0x0000000477ba7c23 */ /* 0x000fe200080108ba */
[----:B------:R-:W-:Y:S01]  /*147c0*/  LOP3.LUT R44, R63, R228, RZ, 0x3c, !PT ;  /* 0x000000e43f2c7212 */ /* 0x000fe200078e3cff */
[----:B------:R-:W-:Y:S01]  /*147d0*/  VIADD R214, R214, 0xffffffff ;  /* 0xffffffffd6d67836 */ /* 0x000fe20000000000 */
[----:B------:R-:W-:Y:S02]  /*147e0*/  LOP3.LUT R45, R62, R227, RZ, 0x3c, !PT ;  /* 0x000000e33e2d7212 */ /* 0x000fe400078e3cff */
[----:B------:R-:W-:Y:S01]  /*147f0*/  PRMT R57, R46, 0x7771, RZ ;  /* 0x000077712e397816 */ /* 0x000fe200000000ff */
[----:B------:R-:W-:Y:S01]  /*14800*/  IMAD.WIDE.U32 R50, R44, -0x2daee0ad, RZ ;  /* 0xd2511f532c327825 */ /* 0x000fe200078e00ff */
[C---:B------:R-:W-:Y:S01]  /*14810*/  LOP3.LUT R44, R48.reuse, 0xff, RZ, 0xc0, !PT ;  /* 0x000000ff302c7812 */ /* 0x040fe200078ec0ff */
[C---:B------:R-:W-:Y:S01]  /*14820*/  HMMA.16816.F32 R8, R40.reuse, R36, R8 ;  /* 0x000000242808723c */ /* 0x040fe20000001808 */
[----:B------:R-:W-:Y:S03]  /*14830*/  MUFU.EX2 R83, R79 ;  /* 0x0000004f00537308 */ /* 0x000fe60000000800 */
[----:B------:R-:W-:Y:S01]  /*14840*/  LOP3.LUT R36, R48, 0xffff, RZ, 0xc0, !PT ;  /* 0x0000ffff30247812 */ /* 0x000fe200078ec0ff */
[----:B------:R-:W-:Y:S01]  /*14850*/  IMAD.WIDE.U32 R54, R45, -0x2daee0ad, RZ ;  /* 0xd2511f532d367825 */ /* 0x000fe200078e00ff */
[----:B------:R-:W-:Y:S02]  /*14860*/  LOP3.LUT R45, R234, UR23, R51, 0x96, !PT ;  /* 0x00000017ea2d7c12 */ /* 0x000fe4000f8e9633 */
[----:B------:R-:W-:Y:S01]  /*14870*/  SHF.R.U32.HI R37, RZ, 0x8, R36 ;  /* 0x00000008ff257819 */ /* 0x000fe20000011624 */
[-C--:B------:R-:W-:Y:S02]  /*14880*/  HMMA.16816.F32 R12, R40, R38.reuse, R12 ;  /* 0x00000026280c723c */ /* 0x080fe4000000180c */
[----:B------:R2:W-:Y:S01]  /*14890*/  MUFU.EX2 R79, R75 ;  /* 0x0000004b004f7308 */ /* 0x0005e20000000800 */
[----:B-1----:R-:W-:Y:S01]  /*148a0*/  PRMT R77, R61, 0x5410, R66 ;  /* 0x000054103d4d7816 */ /* 0x002fe20000000042 */
[----:B------:R-:W-:Y:S01]  /*148b0*/  IMAD.WIDE.U32 R58, R45, -0x326172a9, RZ ;  /* 0xcd9e8d572d3a7825 */ /* 0x000fe200078e00ff */
[----:B------:R-:W-:Y:S02]  /*148c0*/  LOP3.LUT R50, R50, UR22, R55, 0x96, !PT ;  /* 0x0000001632327c12 */ /* 0x000fe4000f8e9637 */
[----:B------:R-:W-:Y:S01]  /*148d0*/  PRMT R36, R48, 0x7632, R36 ;  /* 0x0000763230247816 */ /* 0x000fe20000000024 */
[C---:B------:R-:W-:Y:S04]  /*148e0*/  HMMA.16816.F32 R16, R28.reuse, R38, R16 ;  /* 0x000000261c10723c */ /* 0x040fe80000001810 */
[----:B------:R-:W-:Y:S01]  /*148f0*/  MUFU.EX2 R175, R81 ;  /* 0x0000005100af7308 */ /* 0x000fe20000000800 */
[----:B------:R-:W-:Y:S01]  /*14900*/  PRMT R61, R44, 0x5410, R37 ;  /* 0x000054102c3d7816 */ /* 0x000fe20000000025 */
[----:B------:R-:W-:Y:S01]  /*14910*/  IMAD.WIDE.U32 R50, R50, -0x326172a9, RZ ;  /* 0xcd9e8d5732327825 */ /* 0x000fe200078e00ff */
[----:B------:R-:W-:Y:S02]  /*14920*/  LOP3.LUT R44, R222, UR9, R59, 0x96, !PT ;  /* 0x00000009de2c7c12 */ /* 0x000fe4000f8e963b */
[----:B------:R-:W-:Y:S05]  /*14930*/  SHF.R.U32.HI R48, RZ, 0x18, R48 ;  /* 0x00000018ff307819 */ /* 0x000fea0000011630 */
[----:B------:R1:W-:Y:S01]  /*14940*/  MUFU.EX2 R81, R73 ;  /* 0x0000004900517308 */ /* 0x0003e20000000800 */
[----:B------:R-:W-:Y:S01]  /*14950*/  LOP3.LUT R36, R36, 0xff, RZ, 0xc0, !PT ;  /* 0x000000ff24247812 */ /* 0x000fe200078ec0ff */
[----:B------:R-:W-:Y:S01]  /*14960*/  IMAD.WIDE.U32 R44, R44, -0x2daee0ad, RZ ;  /* 0xd2511f532c2c7825 */ /* 0x000fe200078e00ff */
[----:B------:R-:W-:Y:S02]  /*14970*/  PRMT R46, R46, 0x7772, RZ ;  /* 0x000077722e2e7816 */ /* 0x000fe400000000ff */
[----:B------:R-:W-:Y:S02]  /*14980*/  PRMT R62, R36, 0x5410, R48 ;  /* 0x00005410243e7816 */ /* 0x000fe40000000030 */
[----:B------:R-:W-:Y:S03]  /*14990*/  LOP3.LUT R36, R58, UR8, R51, 0x96, !PT ;  /* 0x000000083a247c12 */ /* 0x000fe6000f8e9633 */
[----:B------:R-:W3:Y:S01]  /*149a0*/  MUFU.EX2 R178, R80 ;  /* 0x0000005000b27308 */ /* 0x000ee20000000800 */
[----:B------:R-:W-:Y:S02]  /*149b0*/  PRMT R69, R46, 0x5410, R47 ;  /* 0x000054102e457816 */ /* 0x000fe4000000002f */
[----:B------:R-:W-:Y:S01]  /*149c0*/  LOP3.LUT R37, R145, 0xff, RZ, 0xc0, !PT ;  /* 0x000000ff91257812 */ /* 0x000fe200078ec0ff */
[----:B------:R-:W-:Y:S01]  /*149d0*/  IMAD.MOV.U32 R145, RZ, RZ, R72 ;  /* 0x000000ffff917224 */ /* 0x000fe200078e0048 */
[----:B------:R-:W-:Y:S01]  /*149e0*/  LOP3.LUT R46, R54, UR21, R45, 0x96, !PT ;  /* 0x00000015362e7c12 */ /* 0x000fe2000f8e962d */
[----:B------:R-:W-:Y:S01]  /*149f0*/  IMAD.WIDE.U32 R54, R36, -0x2daee0ad, RZ ;  /* 0xd2511f5324367825 */ /* 0x000fe200078e00ff */
[----:B------:R-:W-:Y:S03]  /*14a00*/  LOP3.LUT R45, R150, 0xff, RZ, 0xc0, !PT ;  /* 0x000000ff962d7812 */ /* 0x000fe600078ec0ff */
[----:B------:R4:W5:Y:S01]  /*14a10*/  MUFU.EX2 R80, R74 ;  /* 0x0000004a00507308 */ /* 0x0009620000000800 */
[----:B------:R-:W-:Y:S01]  /*14a20*/  LOP3.LUT R60, R60, 0xff00ff, RZ, 0xc0, !PT ;  /* 0x00ff00ff3c3c7812 */ /* 0x000fe200078ec0ff */
[----:B------:R-:W-:Y:S01]  /*14a30*/  IMAD.MOV.U32 R150, RZ, RZ, R76 ;  /* 0x000000ffff967224 */ /* 0x000fe200078e004c */
[----:B------:R-:W-:Y:S01]  /*14a40*/  PRMT R76, R37, 0x5410, R147 ;  /* 0x00005410254c7816 */ /* 0x000fe20000000093 */
[----:B------:R-:W-:Y:S01]  /*14a50*/  IMAD.WIDE.U32 R46, R46, -0x326172a9, RZ ;  /* 0xcd9e8d572e2e7825 */ /* 0x000fe200078e00ff */
[----:B------:R-:W-:Y:S01]  /*14a60*/  LOP3.LUT R44, R44, UR20, R55, 0x96, !PT ;  /* 0x000000142c2c7c12 */ /* 0x000fe2000f8e9637 */
[----:B------:R-:W1:Y:S01]  /*14a70*/  LDSM.16.MT88.4 R36, [R210+0x4c00] ;  /* 0x004c0000d224783b */ /* 0x000e620000004200 */
[----:B--2---:R-:W-:Y:S01]  /*14a80*/  PRMT R75, R45, 0x5410, R151 ;  /* 0x000054102d4b7816 */ /* 0x004fe20000000097 */
[----:B------:R-:W-:Y:S01]  /*14a90*/  IMAD.MOV.U32 R151, RZ, RZ, R146 ;  /* 0x000000ffff977224 */ /* 0x000fe200078e0092 */
[----:B------:R-:W-:Y:S01]  /*14aa0*/  LOP3.LUT R50, R50, UR11, R47, 0x96, !PT ;  /* 0x0000000b32327c12 */ /* 0x000fe2000f8e962f */
[----:B------:R-:W-:Y:S01]  /*14ab0*/  IMAD.WIDE.U32 R44, R44, -0x326172a9, RZ ;  /* 0xcd9e8d572c2c7825 */ /* 0x000fe200078e00ff */
[--C-:B------:R-:W-:Y:S01]  /*14ac0*/  HSET2.LE.AND R55, R76, R184.reuse, PT ;  /* 0x000000b84c377233 */ /* 0x100fe20003803000 */
[----:B------:R-:W-:Y:S01]  /*14ad0*/  MUFU.EX2 R96, R96 ;  /* 0x0000006000607308 */ /* 0x000fe20000000800 */
[--C-:B------:R-:W-:Y:S01]  /*14ae0*/  HSET2.LE.AND R59, R78, R184.reuse, PT ;  /* 0x000000b84e3b7233 */ /* 0x100fe20003803000 */
[----:B------:R-:W2:Y:S01]  /*14af0*/  LDL.LU R147, [R1+0x38] ;  /* 0x0000380001937983 */ /* 0x000ea20000300800 */
[----:B------:R-:W-:Y:S01]  /*14b00*/  LOP3.LUT R45, R46, UR5, R45, 0x96, !PT ;  /* 0x000000052e2d7c12 */ /* 0x000fe2000f8e962d */
[----:B------:R-:W-:Y:S01]  /*14b10*/  IMAD.MOV.U32 R46, RZ, RZ, R44 ;  /* 0x000000ffff2e7224 */ /* 0x000fe200078e002c */
[----:B------:R-:W-:Y:S01]  /*14b20*/  PRMT R47, R44, 0x7771, RZ ;  /* 0x000077712c2f7816 */ /* 0x000fe200000000ff */
[----:B------:R-:W-:Y:S01]  /*14b30*/  IMAD.MOV.U32 R146, RZ, RZ, R70 ;  /* 0x000000ffff927224 */ /* 0x000fe200078e0046 */
[--C-:B------:R-:W-:Y:S03]  /*14b40*/  HSET2.LE.AND R60, R60, R184.reuse, PT ;  /* 0x000000b83c3c7233 */ /* 0x100fe60003803000 */
[----:B------:R-:W5:Y:S01]  /*14b50*/  MUFU.EX2 R97, R97 ;  /* 0x0000006100617308 */ /* 0x000f620000000800 */
[----:B------:R-:W-:Y:S02]  /*14b60*/  LOP3.LUT R46, R46, 0xff, RZ, 0xc0, !PT ;  /* 0x000000ff2e2e7812 */ /* 0x000fe400078ec0ff */
[--C-:B------:R-:W-:Y:S02]  /*14b70*/  HSET2.LE.AND R61, R61, R184.reuse, PT ;  /* 0x000000b83d3d7233 */ /* 0x100fe40003803000 */
[----:B------:R-:W-:Y:S02]  /*14b80*/  PRMT R63, R46, 0x5410, R47 ;  /* 0x000054102e3f7816 */ /* 0x000fe4000000002f */
[C---:B------:R-:W-:Y:S03]  /*14b90*/  PRMT R47, R44.reuse, 0x7773, RZ ;  /* 0x000077732c2f7816 */ /* 0x040fe600000000ff */
[----:B------:R-:W-:Y:S01]  /*14ba0*/  MUFU.EX2 R98, R98 ;  /* 0x0000006200627308 */ /* 0x000fe20000000800 */
[----:B------:R-:W-:Y:S02]  /*14bb0*/  PRMT R44, R44, 0x7772, RZ ;  /* 0x000077722c2c7816 */ /* 0x000fe400000000ff */
[----:B------:R-:W-:Y:S02]  /*14bc0*/  LOP3.LUT R46, R56, 0xff, RZ, 0xc0, !PT ;  /* 0x000000ff382e7812 */ /* 0x000fe400078ec0ff */
[----:B------:R-:W-:Y:S02]  /*14bd0*/  PRMT R64, R44, 0x5410, R47 ;  /* 0x000054102c407816 */ /* 0x000fe4000000002f */
[C---:B------:R-:W-:Y:S03]  /*14be0*/  LOP3.LUT R44, R45.reuse, 0xffff, RZ, 0xc0, !PT ;  /* 0x0000ffff2d2c7812 */ /* 0x040fe600078ec0ff */
[----:B------:R-:W5:Y:S01]  /*14bf0*/  MUFU.EX2 R99, R99 ;  /* 0x0000006300637308 */ /* 0x000f620000000800 */
[----:B------:R-:W-:Y:S02]  /*14c00*/  PRMT R67, R46, 0x5410, R57 ;  /* 0x000054102e437816 */ /* 0x000fe40000000039 */
[----:B------:R-:W-:Y:S02]  /*14c10*/  LOP3.LUT R46, R45, 0xff, RZ, 0xc0, !PT ;  /* 0x000000ff2d2e7812 */ /* 0x000fe400078ec0ff */
[----:B------:R-:W-:Y:S02]  /*14c20*/  SHF.R.U32.HI R44, RZ, 0x8, R44 ;  /* 0x00000008ff2c7819 */ /* 0x000fe4000001162c */
[----:B------:R-:W-:Y:S03]  /*14c30*/  LOP3.LUT R56, R77, 0xff00ff, RZ, 0xc0, !PT ;  /* 0x00ff00ff4d387812 */ /* 0x000fe600078ec0ff */
[----:B------:R-:W-:Y:S01]  /*14c40*/  MUFU.EX2 R84, R84 ;  /* 0x0000005400547308 */ /* 0x000fe20000000800 */
[----:B------:R-:W-:Y:S01]  /*14c50*/  PRMT R65, R46, 0x5410, R44 ;  /* 0x000054102e417816 */ /* 0x000fe2000000002c */
[-C--:B-1----:R-:W-:Y:S03]  /*14c60*/  HMMA.16816.F32 R32, R28, R36.reuse, R32 ;  /* 0x000000241c20723c */ /* 0x082fe60000001820 */
[C---:B------:R-:W-:Y:S02]  /*14c70*/  LOP3.LUT R44, R52.reuse, 0xff, RZ, 0xc0, !PT ;  /* 0x000000ff342c7812 */ /* 0x040fe400078ec0ff */
[--C-:B------:R-:W-:Y:S03]  /*14c80*/  HSET2.LE.AND R56, R56, R184.reuse, PT ;  /* 0x000000b838387233 */ /* 0x100fe60003803000 */
[----:B------:R-:W1:Y:S01]  /*14c90*/  MUFU.EX2 R85, R85 ;  /* 0x0000005500557308 */ /* 0x000e620000000800 */
[--C-:B------:R-:W-:Y:S01]  /*14ca0*/  HSET2.LE.AND R62, R62, R184.reuse, PT ;  /* 0x000000b83e3e7233 */ /* 0x100fe20003803000 */
[C---:B------:R-:W-:Y:S04]  /*14cb0*/  HMMA.16816.F32 R132, R40.reuse, R36, R132 ;  /* 0x000000242884723c */ /* 0x040fe80000001884 */
[----:B------:R-:W-:Y:S02]  /*14cc0*/  PRMT R37, R45, 0x7632, R37 ;  /* 0x000076322d257816 */ /* 0x000fe40000000025 */
[----:B------:R-:W-:Y:S02]  /*14cd0*/  LOP3.LUT R36, R52, 0xffff, RZ, 0xc0, !PT ;  /* 0x0000ffff34247812 */ /* 0x000fe400078ec0ff */
[----:B------:R-:W-:Y:S01]  /*14ce0*/  MUFU.EX2 R86, R86 ;  /* 0x0000005600567308 */ /* 0x000fe20000000800 */
[-C--:B------:R-:W-:Y:S03]  /*14cf0*/  HMMA.16816.F32 R20, R40, R38.reuse, R20 ;  /* 0x000000262814723c */ /* 0x080fe60000001814 */
[----:B------:R-:W-:Y:S02]  /*14d00*/  SHF.R.U32.HI R45, RZ, 0x18, R45 ;  /* 0x00000018ff2d7819 */ /* 0x000fe4000001162d */
[----:B------:R-:W-:Y:S02]  /*14d10*/  LOP3.LUT R37, R37, 0xff, RZ, 0xc0, !PT ;  /* 0x000000ff25257812 */ /* 0x000fe400078ec0ff */
[----:B------:R-:W-:Y:S01]  /*14d20*/  SHF.R.U32.HI R36, RZ, 0x8, R36 ;  /* 0x00000008ff247819 */ /* 0x000fe20000011624 */
[----:B------:R-:W-:Y:S01]  /*14d30*/  HMMA.16816.F32 R24, R28, R38, R24 ;  /* 0x000000261c18723c */ /* 0x000fe20000001818 */
[----:B------:R-:W1:Y:S03]  /*14d40*/  MUFU.EX2 R87, R87 ;  /* 0x0000005700577308 */ /* 0x000e660000000800 */
[----:B------:R-:W-:Y:S02]  /*14d50*/  PRMT R66, R37, 0x5410, R45 ;  /* 0x0000541025427816 */ /* 0x000fe4000000002d */
[----:B------:R-:W-:Y:S01]  /*14d60*/  PRMT R51, R44, 0x5410, R36 ;  /* 0x000054102c337816 */ /* 0x000fe20000000024 */
[----:B------:R-:W-:Y:S01]  /*14d70*/  IMAD.WIDE.U32 R36, R50, -0x2daee0ad, RZ ;  /* 0xd2511f5332247825 */ /* 0x000fe200078e00ff */
[----:B------:R-:W-:Y:S03]  /*14d80*/  PRMT R44, R52, 0x7632, R44 ;  /* 0x00007632342c7816 */ /* 0x000fe6000000002c */
[----:B------:R-:W-:Y:S01]  /*14d90*/  MUFU.EX2 R112, R112 ;  /* 0x0000007000707308 */ /* 0x000fe20000000800 */
[----:B------:R-:W-:Y:S02]  /*14da0*/  SHF.R.U32.HI R45, RZ, 0x18, R52 ;  /* 0x00000018ff2d7819 */ /* 0x000fe40000011634 */
[----:B------:R-:W-:Y:S01]  /*14db0*/  LOP3.LUT R47, R54, UR15, R37, 0x96, !PT ;  /* 0x0000000f362f7c12 */ /* 0x000fe2000f8e9625 */
[----:B------:R-:W-:Y:S01]  /*14dc0*/  IMAD.MOV.U32 R37, RZ, RZ, R36 ;  /* 0x000000ffff257224 */ /* 0x000fe200078e0024 */
[----:B------:R-:W-:Y:S02]  /*14dd0*/  LOP3.LUT R44, R44, 0xff, RZ, 0xc0, !PT ;  /* 0x000000ff2c2c7812 */ /* 0x000fe400078ec0ff */
[----:B------:R-:W-:Y:S03]  /*14de0*/  PRMT R46, R36, 0x7773, RZ ;  /* 0x00007773242e7816 */ /* 0x000fe600000000ff */
[----:B------:R-:W-:Y:S01]  /*14df0*/  MUFU.EX2 R113, R113 ;  /* 0x0000007100717308 */ /* 0x000fe20000000800 */
[----:B------:R-:W-:Y:S02]  /*14e00*/  PRMT R54, R44, 0x5410, R45 ;  /* 0x000054102c367816 */ /* 0x000fe4000000002d */
[C---:B------:R-:W-:Y:S02]  /*14e10*/  PRMT R44, R36.reuse, 0x7771, RZ ;  /* 0x00007771242c7816 */ /* 0x040fe400000000ff */
[----:B------:R-:W-:Y:S02]  /*14e20*/  LOP3.LUT R37, R37, 0xff, RZ, 0xc0, !PT ;  /* 0x000000ff25257812 */ /* 0x000fe400078ec0ff */
[----:B------:R-:W-:Y:S03]  /*14e30*/  PRMT R45, R36, 0x7772, RZ ;  /* 0x00007772242d7816 */ /* 0x000fe600000000ff */
[----:B------:R-:W-:Y:S01]  /*14e40*/  MUFU.EX2 R114, R114 ;  /* 0x0000007200727308 */ /* 0x000fe20000000800 */
[----:B------:R-:W-:Y:S02]  /*14e50*/  PRMT R73, R37, 0x5410, R44 ;  /* 0x0000541025497816 */ /* 0x000fe4000000002c */
[C---:B------:R-:W-:Y:S02]  /*14e60*/  LOP3.LUT R37, R53.reuse, 0xffff, RZ, 0xc0, !PT ;  /* 0x0000ffff35257812 */ /* 0x040fe400078ec0ff */
[----:B------:R-:W-:Y:S02]  /*14e70*/  PRMT R40, R53, 0x7632, R40 ;  /* 0x0000763235287816 */ /* 0x000fe40000000028 */
[C---:B------:R-:W-:Y:S03]  /*14e80*/  LOP3.LUT R36, R49.reuse, 0xffff, RZ, 0xc0, !PT ;  /* 0x0000ffff31247812 */ /* 0x040fe600078ec0ff */
[----:B------:R-:W-:Y:S01]  /*14e90*/  MUFU.EX2 R115, R115 ;  /* 0x0000007300737308 */ /* 0x000fe20000000800 */
[----:B------:R-:W-:Y:S02]  /*14ea0*/  SHF.R.U32.HI R41, RZ, 0x8, R37 ;  /* 0x00000008ff297819 */ /* 0x000fe40000011625 */
[----:B------:R-:W-:Y:S02]  /*14eb0*/  LOP3.LUT R37, R40, 0xff, RZ, 0xc0, !PT ;  /* 0x000000ff28257812 */ /* 0x000fe400078ec0ff */
[----:B------:R-:W-:Y:S02]  /*14ec0*/  SHF.R.U32.HI R36, RZ, 0x8, R36 ;  /* 0x00000008ff247819 */ /* 0x000fe40000011624 */
[----:B------:R-:W-:Y:S03]  /*14ed0*/  SHF.R.U32.HI R43, RZ, 0x18, R53 ;  /* 0x00000018ff2b7819 */ /* 0x000fe60000011635 */
[----:B------:R-:W-:Y:S01]  /*14ee0*/  MUFU.EX2 R100, R100 ;  /* 0x0000006400647308 */ /* 0x000fe20000000800 */
[----:B------:R-:W-:Y:S02]  /*14ef0*/  LOP3.LUT R42, R49, 0xff, RZ, 0xc0, !PT ;  /* 0x000000ff312a7812 */ /* 0x000fe400078ec0ff */
[----:B------:R-:W-:Y:S02]  /*14f00*/  PRMT R58, R37, 0x5410, R43 ;  /* 0x00005410253a7816 */ /* 0x000fe4000000002b */
[----:B------:R-:W-:Y:S02]  /*14f10*/  PRMT R70, R42, 0x5410, R36 ;  /* 0x000054102a467816 */ /* 0x000fe40000000024 */
[----:B------:R-:W-:Y:S01]  /*14f20*/  LOP3.LUT R40, R168, 0xff00ff, RZ, 0xc0, !PT ;  /* 0x00ff00ffa8287812 */ /* 0x000fe200078ec0ff */
[----:B------:R-:W4:Y:S01]  /*14f30*/  LDSM.16.MT88.4 R36, [R208+0x5000] ;  /* 0x00500000d024783b */ /* 0x000f220000004200 */
[--C-:B------:R-:W-:Y:S01]  /*14f40*/  HSET2.LE.AND R28, R166, R184.reuse, PT ;  /* 0x000000b8a61c7233 */ /* 0x100fe20003803000 */
[----:B------:R-:W-:Y:S01]  /*14f50*/  IMAD.MOV.U32 R168, RZ, RZ, R71 ;  /* 0x000000ffffa87224 */ /* 0x000fe200078e0047 */
[----:B---3--:R-:W-:Y:S01]  /*14f60*/  F2FP.F16.F32.PACK_AB R30, R175, R178 ;  /* 0x000000b2af1e723e */ /* 0x008fe200000000ff */
[----:B------:R-:W-:Y:S01]  /*14f70*/  MUFU.EX2 R101, R101 ;  /* 0x0000006500657308 */ /* 0x000fe20000000800 */
[--C-:B------:R-:W-:Y:S02]  /*14f80*/  HSET2.LE.AND R29, R40, R184.reuse, PT ;  /* 0x000000b8281d7233 */ /* 0x100fe40003803000 */
[----:B------:R-:W-:Y:S01]  /*14f90*/  LOP3.LUT R44, R53, 0xff, RZ, 0xc0, !PT ;  /* 0x000000ff352c7812 */ /* 0x000fe200078ec0ff */
[----:B------:R-:W3:Y:S01]  /*14fa0*/  LDL.LU R166, [R1+0x3c] ;  /* 0x00003c0001a67983 */ /* 0x000ee20000300800 */
[----:B------:R-:W-:Y:S02]  /*14fb0*/  F2FP.F16.F32.PACK_AB R31, R173, R174 ;  /* 0x000000aead1f723e */ /* 0x000fe400000000ff */
[----:B------:R-:W-:Y:S03]  /*14fc0*/  LOP3.LUT R30, R30, R28, RZ, 0xc0, !PT ;  /* 0x0000001c1e1e7212 */ /* 0x000fe600078ec0ff */
[----:B------:R-:W-:Y:S01]  /*14fd0*/  MUFU.EX2 R102, R102 ;  /* 0x0000006600667308 */ /* 0x000fe20000000800 */
[----:B------:R-:W-:Y:S02]  /*14fe0*/  PRMT R57, R44, 0x5410, R41 ;  /* 0x000054102c397816 */ /* 0x000fe40000000029 */
[----:B------:R-:W-:Y:S02]  /*14ff0*/  LOP3.LUT R31, R31, R29, RZ, 0xc0, !PT ;  /* 0x0000001d1f1f7212 */ /* 0x000fe400078ec0ff */
[--C-:B------:R-:W-:Y:S01]  /*15000*/  HSET2.LE.AND R42, R156, R184.reuse, PT ;  /* 0x000000b89c2a7233 */ /* 0x100fe20003803000 */
[----:B------:R-:W-:Y:S01]  /*15010*/  IMAD.MOV.U32 R156, RZ, RZ, R68 ;  /* 0x000000ffff9c7224 */ /* 0x000fe200078e0044 */
[--C-:B------:R-:W-:Y:S03]  /*15020*/  HSET2.LE.AND R28, R152, R184.reuse, PT ;  /* 0x000000b8981c7233 */ /* 0x100fe60003803000 */
[----:B------:R-:W-:Y:S01]  /*15030*/  MUFU.EX2 R103, R103 ;  /* 0x0000006700677308 */ /* 0x000fe20000000800 */
[----:B------:R-:W-:Y:S02]  /*15040*/  LOP3.LUT R44, R159, 0xff00ff, RZ, 0xc0, !PT ;  /* 0x00ff00ff9f2c7812 */ /* 0x000fe400078ec0ff */
[----:B------:R-:W-:Y:S02]  /*15050*/  F2FP.F16.F32.PACK_AB R43, R160, R161 ;  /* 0x000000a1a02b723e */ /* 0x000fe400000000ff */
[--C-:B------:R-:W-:Y:S02]  /*15060*/  HSET2.LE.AND R40, R144, R184.reuse, PT ;  /* 0x000000b890287233 */ /* 0x100fe40003803000 */
[----:B------:R-:W-:Y:S03]  /*15070*/  F2FP.F16.F32.PACK_AB R29, R162, R154 ;  /* 0x0000009aa21d723e */ /* 0x000fe600000000ff */
[----:B------:R-:W-:Y:S01]  /*15080*/  MUFU.EX2 R108, R108 ;  /* 0x0000006c006c7308 */ /* 0x000fe20000000800 */
[----:B------:R-:W-:Y:S02]  /*15090*/  F2FP.F16.F32.PACK_AB R41, R155, R148 ;  /* 0x000000949b29723e */ /* 0x000fe400000000ff */
[----:B------:R-:W-:Y:S02]  /*150a0*/  LOP3.LUT R42, R43, R42, RZ, 0xc0, !PT ;  /* 0x0000002a2b2a7212 */ /* 0x000fe400078ec0ff */
[----:B------:R-:W-:Y:S02]  /*150b0*/  LOP3.LUT R28, R29, R28, RZ, 0xc0, !PT ;  /* 0x0000001c1d1c7212 */ /* 0x000fe400078ec0ff */
[----:B------:R-:W-:Y:S03]  /*150c0*/  LOP3.LUT R29, R41, R40, RZ, 0xc0, !PT ;  /* 0x00000028291d7212 */ /* 0x000fe600078ec0ff */
[----:B------:R-:W1:Y:S01]  /*150d0*/  MUFU.EX2 R109, R109 ;  /* 0x0000006d006d7308 */ /* 0x000e620000000800 */
[--C-:B------:R-:W-:Y:S02]  /*150e0*/  HSET2.LE.AND R43, R44, R184.reuse, PT ;  /* 0x000000b82c2b7233 */ /* 0x100fe40003803000 */
[--C-:B------:R-:W-:Y:S02]  /*150f0*/  HSET2.LE.AND R41, R153, R184.reuse, PT ;  /* 0x000000b899297233 */ /* 0x100fe40003803000 */
[----:B------:R-:W-:Y:S01]  /*15100*/  F2FP.F16.F32.PACK_AB R40, R83, R149 ;  /* 0x000000955328723e */ /* 0x000fe200000000ff */
[-C--:B----4-:R-:W-:Y:S04]  /*15110*/  HMMA.16816.F32 R4, R28, R36.reuse, R4 ;  /* 0x000000241c04723c */ /* 0x090fe80000001804 */
[----:B------:R-:W-:Y:S01]  /*15120*/  MUFU.EX2 R110, R110 ;  /* 0x0000006e006e7308 */ /* 0x000fe20000000800 */
[----:B------:R-:W-:Y:S02]  /*15130*/  PRMT R74, R45, 0x5410, R46 ;  /* 0x000054102d4a7816 */ /* 0x000fe4000000002e */
[--C-:B------:R-:W-:Y:S02]  /*15140*/  HSET2.LE.AND R45, R142, R184.reuse, PT ;  /* 0x000000b88e2d7233 */ /* 0x100fe40003803000 */
[----:B------:R-:W-:Y:S02]  /*15150*/  F2FP.F16.F32.PACK_AB R44, R81, R82 ;  /* 0x00000052512c723e */ /* 0x000fe400000000ff */
[----:B-----5:R-:W-:Y:S03]  /*15160*/  F2FP.F16.F32.PACK_AB R46, R79, R80 ;  /* 0x000000504f2e723e */ /* 0x020fe600000000ff */
[----:B------:R-:W-:Y:S01]  /*15170*/  MUFU.EX2 R111, R111 ;  /* 0x0000006f006f7308 */ /* 0x000fe20000000800 */
[----:B------:R-:W-:Y:S02]  /*15180*/  LOP3.LUT R43, R40, R43, RZ, 0xc0, !PT ;  /* 0x0000002b282b7212 */ /* 0x000fe400078ec0ff */
[----:B------:R-:W-:Y:S02]  /*15190*/  LOP3.LUT R40, R44, R41, RZ, 0xc0, !PT ;  /* 0x000000292c287212 */ /* 0x000fe400078ec0ff */
[----:B------:R-:W-:Y:S02]  /*151a0*/  LOP3.LUT R41, R46, R45, RZ, 0xc0, !PT ;  /* 0x0000002d2e297212 */ /* 0x000fe400078ec0ff */
[----:B------:R-:W-:Y:S03]  /*151b0*/  PRMT R45, R49, 0x7632, R45 ;  /* 0x00007632312d7816 */ /* 0x000fe6000000002d */
[----:B------:R-:W-:Y:S01]  /*151c0*/  MUFU.EX2 R104, R104 ;  /* 0x0000006800687308 */ /* 0x000fe20000000800 */
[C---:B------:R-:W-:Y:S02]  /*151d0*/  LOP3.LUT R44, R47.reuse, 0xffff, RZ, 0xc0, !PT ;  /* 0x0000ffff2f2c7812 */ /* 0x040fe400078ec0ff */
[C---:B------:R-:W-:Y:S01]  /*151e0*/  PRMT R46, R47.reuse, 0x7632, R46 ;  /* 0x000076322f2e7816 */ /* 0x040fe2000000002e */
[C---:B------:R-:W-:Y:S04]  /*151f0*/  HMMA.16816.F32 R8, R40.reuse, R36, R8 ;  /* 0x000000242808723c */ /* 0x040fe80000001808 */
[----:B------:R-:W-:Y:S02]  /*15200*/  LOP3.LUT R48, R47, 0xff, RZ, 0xc0, !PT ;  /* 0x000000ff2f307812 */ /* 0x000fe400078ec0ff */
[----:B------:R-:W-:Y:S01]  /*15210*/  MUFU.EX2 R105, R105 ;  /* 0x0000006900697308 */ /* 0x000fe20000000800 */
[----:B------:R-:W-:Y:S01]  /*15220*/  SHF.R.U32.HI R49, RZ, 0x18, R49 ;  /* 0x00000018ff317819 */ /* 0x000fe20000011631 */
[-C--:B------:R-:W-:Y:S03]  /*15230*/  HMMA.16816.F32 R12, R40, R38.reuse, R12 ;  /* 0x00000026280c723c */ /* 0x080fe6000000180c */
[----:B------:R-:W-:Y:S02]  /*15240*/  SHF.R.U32.HI R47, RZ, 0x18, R47 ;  /* 0x00000018ff2f7819 */ /* 0x000fe4000001162f */
[----:B------:R-:W-:Y:S03]  /*15250*/  LOP3.LUT R45, R45, 0xff, RZ, 0xc0, !PT ;  /* 0x000000ff2d2d7812 */ /* 0x000fe600078ec0ff */
[----:B------:R-:W-:Y:S01]  /*15260*/  MUFU.EX2 R106, R106 ;  /* 0x0000006a006a7308 */ /* 0x000fe20000000800 */
[----:B------:R-:W-:Y:S01]  /*15270*/  SHF.R.U32.HI R44, RZ, 0x8, R44 ;  /* 0x00000008ff2c7819 */ /* 0x000fe2000001162c */
[C---:B------:R-:W-:Y:S04]  /*15280*/  HMMA.16816.F32 R16, R28.reuse, R38, R16 ;  /* 0x000000261c10723c */ /* 0x040fe80000001810 */
[----:B------:R-:W-:Y:S02]  /*15290*/  LOP3.LUT R46, R46, 0xff, RZ, 0xc0, !PT ;  /* 0x000000ff2e2e7812 */ /* 0x000fe400078ec0ff */
[----:B------:R-:W-:Y:S02]  /*152a0*/  PRMT R71, R45, 0x5410, R49 ;  /* 0x000054102d477816 */ /* 0x000fe40000000031 */
[----:B------:R-:W4:Y:S01]  /*152b0*/  MUFU.EX2 R107, R107 ;  /* 0x0000006b006b7308 */ /* 0x000f220000000800 */
[----:B------:R-:W-:Y:S02]  /*152c0*/  PRMT R68, R48, 0x5410, R44 ;  /* 0x0000541030447816 */ /* 0x000fe4000000002c */
[----:B------:R-:W-:Y:S02]  /*152d0*/  PRMT R72, R46, 0x5410, R47 ;  /* 0x000054102e487816 */ /* 0x000fe4000000002f */
[----:B------:R-:W5:Y:S01]  /*152e0*/  LDSM.16.MT88.4 R44, [R210+0x5000] ;  /* 0x00500000d22c783b */ /* 0x000f620000004200 */
[--C-:B------:R-:W-:Y:S02]  /*152f0*/  HSET2.LE.AND R37, R75, R184.reuse, PT ;  /* 0x000000b84b257233 */ /* 0x100fe40003803000 */
[--C-:B------:R-:W-:Y:S02]  /*15300*/  HSET2.LE.AND R53, R51, R184.reuse, PT ;  /* 0x000000b833357233 */ /* 0x100fe40003803000 */
[----:B------:R-:W-:Y:S01]  /*15310*/  MUFU.EX2 R187, R187 ;  /* 0x000000bb00bb7308 */ /* 0x000fe20000000800 */
[--C-:B------:R-:W-:Y:S02]  /*15320*/  HSET2.LE.AND R57, R57, R184.reuse, PT ;  /* 0x000000b839397233 */ /* 0x100fe40003803000 */
[--C-:B------:R-:W-:Y:S01]  /*15330*/  HSET2.LE.AND R58, R58, R184.reuse, PT ;  /* 0x000000b83a3a7233 */ /* 0x100fe20003803000 */
[----:B------:R-:W3:Y:S01]  /*15340*/  LDL.LU R75, [R1+0x40] ;  /* 0x00004000014b7983 */ /* 0x000ee20000300800 */
[----:B------:R-:W-:Y:S02]  /*15350*/  F2FP.F16.F32.PACK_AB R38, R97, R96 ;  /* 0x000000606126723e */ /* 0x000fe400000000ff */
[--C-:B------:R-:W-:Y:S01]  /*15360*/  HSET2.LE.AND R54, R54, R184.reuse, PT ;  /* 0x000000b836367233 */ /* 0x100fe20003803000 */
[----:B------:R-:W2:Y:S01]  /*15370*/  LDSM.16.MT88.4 R48, [R208+0x5400] ;  /* 0x00540000d030783b */ /* 0x000ea20000004200 */
[----:B------:R-:W-:Y:S01]  /*15380*/  LOP3.LUT R38, R38, R37, RZ, 0xc0, !PT ;  /* 0x0000002526267212 */ /* 0x000fe200078ec0ff */
[----:B------:R-:W-:Y:S01]  /*15390*/  MUFU.EX2 R186, R186 ;  /* 0x000000ba00ba7308 */ /* 0x000fe20000000800 */
[----:B------:R-:W-:Y:S02]  /*153a0*/  F2FP.F16.F32.PACK_AB R39, R99, R98 ;  /* 0x000000626327723e */ /* 0x000fe400000000ff */
[----:B-1----:R-:W-:Y:S02]  /*153b0*/  F2FP.F16.F32.PACK_AB R36, R85, R84 ;  /* 0x000000545524723e */ /* 0x002fe400000000ff */
[----:B------:R-:W-:Y:S02]  /*153c0*/  F2FP.F16.F32.PACK_AB R37, R87, R86 ;  /* 0x000000565725723e */ /* 0x000fe400000000ff */
[----:B------:R-:W-:Y:S03]  /*153d0*/  LOP3.LUT R36, R36, R53, RZ, 0xc0, !PT ;  /* 0x0000003524247212 */ /* 0x000fe600078ec0ff */
[----:B------:R-:W-:Y:S01]  /*153e0*/  MUFU.EX2 R120, R120 ;  /* 0x0000007800787308 */ /* 0x000fe20000000800 */
[----:B------:R-:W-:Y:S02]  /*153f0*/  LOP3.LUT R37, R37, R54, RZ, 0xc0, !PT ;  /* 0x0000003625257212 */ /* 0x000fe400078ec0ff */
[--C-:B------:R-:W-:Y:S02]  /*15400*/  HSET2.LE.AND R63, R63, R184.reuse, PT ;  /* 0x000000b83f3f7233 */ /* 0x100fe40003803000 */
[--C-:B------:R-:W-:Y:S02]  /*15410*/  HSET2.LE.AND R65, R65, R184.reuse, PT ;  /* 0x000000b841417233 */ /* 0x100fe40003803000 */
[--C-:B------:R-:W-:Y:S03]  /*15420*/  HSET2.LE.AND R66, R66, R184.reuse, PT ;  /* 0x000000b842427233 */ /* 0x100fe60003803000 */
[----:B------:R-:W-:Y:S01]  /*15430*/  MUFU.EX2 R122, R122 ;  /* 0x0000007a007a7308 */ /* 0x000fe20000000800 */
[----:B------:R-:W-:Y:S02]  /*15440*/  F2FP.F16.F32.PACK_AB R54, R109, R108 ;  /* 0x0000006c6d36723e */ /* 0x000fe400000000ff */
[----:B----4-:R-:W-:Y:S02]  /*15450*/  F2FP.F16.F32.PACK_AB R53, R107, R106 ;  /* 0x0000006a6b35723e */ /* 0x010fe400000000ff */
[----:B------:R-:W-:Y:S02]  /*15460*/  LOP3.LUT R54, R54, R63, RZ, 0xc0, !PT ;  /* 0x0000003f36367212 */ /* 0x000fe400078ec0ff */
[----:B------:R-:W-:Y:S03]  /*15470*/  LOP3.LUT R53, R53, R66, RZ, 0xc0, !PT ;  /* 0x0000004235357212 */ /* 0x000fe600078ec0ff */
[----:B------:R-:W1:Y:S01]  /*15480*/  MUFU.EX2 R123, R123 ;  /* 0x0000007b007b7308 */ /* 0x000e620000000800 */
[----:B------:R-:W-:Y:S01]  /*15490*/  LOP3.LUT R52, R137, 0xff00ff, RZ, 0xc0, !PT ;  /* 0x00ff00ff89347812 */ /* 0x000fe200078ec0ff */
[-C--:B-----5:R-:W-:Y:S03]  /*154a0*/  HMMA.16816.F32 R32, R28, R44.reuse, R32 ;  /* 0x0000002c1c20723c */ /* 0x0a0fe60000001820 */
[----:B------:R-:W-:Y:S01]  /*154b0*/  LOP3.LUT R64, R64, 0xff00ff, RZ, 0xc0, !PT ;  /* 0x00ff00ff40407812 */ /* 0x000fe200078ec0ff */
[----:B------:R-:W-:Y:S01]  /*154c0*/  IMAD.MOV.U32 R137, RZ, RZ, R2 ;  /* 0x000000ffff897224 */ /* 0x000fe200078e0002 */
[--C-:B------:R-:W-:Y:S03]  /*154d0*/  HSET2.LE.AND R52, R52, R184.reuse, PT ;  /* 0x000000b834347233 */ /* 0x100fe60003803000 */
[----:B------:R-:W4:Y:S01]  /*154e0*/  MUFU.EX2 R116, R116 ;  /* 0x0000007400747308 */ /* 0x000f220000000800 */
[--C-:B------:R-:W-:Y:S01]  /*154f0*/  HSET2.LE.AND R73, R73, R184.reuse, PT ;  /* 0x000000b849497233 */ /* 0x100fe20003803000 */
[C---:B------:R-:W-:Y:S01]  /*15500*/  HMMA.16816.F32 R132, R40.reuse, R44, R132 ;  /* 0x0000002c2884723c */ /* 0x040fe20000001884 */
[----:B------:R-:W5:Y:S03]  /*15510*/  LDL.LU R45, [R1+0x44] ;  /* 0x00004400012d7983 */ /* 0x000f660000300800 */
[----:B------:R-:W-:Y:S02]  /*15520*/  LOP3.LUT R39, R39, R52, RZ, 0xc0, !PT ;  /* 0x0000003427277212 */ /* 0x000fe400078ec0ff */
[--C-:B------:R-:W-:Y:S02]  /*15530*/  HSET2.LE.AND R64, R64, R184.reuse, PT ;  /* 0x000000b840407233 */ /* 0x100fe40003803000 */
[----:B------:R-:W3:Y:S01]  /*15540*/  MUFU.EX2 R118, R118 ;  /* 0x0000007600767308 */ /* 0x000ee20000000800 */
[-C--:B------:R-:W-:Y:S01]  /*15550*/  HMMA.16816.F32 R20, R40, R46.reuse, R20 ;  /* 0x0000002e2814723c */ /* 0x080fe20000001814 */
[----:B------:R-:W4:Y:S02]  /*15560*/  LDSM.16.MT88.4 R40, [R210+0x5400] ;  /* 0x00540000d228783b */ /* 0x000f240000004200 */
[--C-:B------:R-:W-:Y:S02]  /*15570*/  HSET2.LE.AND R68, R68, R184.reuse, PT ;  /* 0x000000b844447233 */ /* 0x100fe40003803000 */
[--C-:B------:R-:W-:Y:S02]  /*15580*/  HSET2.LE.AND R72, R72, R184.reuse, PT ;  /* 0x000000b848487233 */ /* 0x100fe40003803000 */
[--C-:B------:R-:W-:Y:S01]  /*15590*/  HSET2.LE.AND R67, R67, R184.reuse, PT ;  /* 0x000000b843437233 */ /* 0x100fe20003803000 */
[----:B------:R-:W-:Y:S04]  /*155a0*/  HMMA.16816.F32 R24, R28, R46, R24 ;  /* 0x0000002e1c18723c */ /* 0x000fe80000001818 */
[----:B------:R-:W-:Y:S02]  /*155b0*/  F2FP.F16.F32.PACK_AB R31, R95, R94 ;  /* 0x0000005e5f1f723e */ /* 0x000fe400000000ff */
[----:B------:R-:W-:Y:S02]  /*155c0*/  F2FP.F16.F32.PACK_AB R28, R89, R88 ;  /* 0x00000058591c723e */ /* 0x000fe400000000ff */
[-C--:B--2---:R-:W-:Y:S05]  /*155d0*/  HMMA.16816.F32 R4, R36, R48.reuse, R4 ;  /* 0x000000302404723c */ /* 0x084fea0000001804 */
[----:B------:R-:W-:Y:S02]  /*155e0*/  F2FP.F16.F32.PACK_AB R29, R91, R90 ;  /* 0x0000005a5b1d723e */ /* 0x000fe400000000ff */
[----:B------:R-:W-:Y:S02]  /*155f0*/  LOP3.LUT R31, R31, R56, RZ, 0xc0, !PT ;  /* 0x000000381f1f7212 */ /* 0x000fe400078ec0ff */
[----:B------:R-:W-:Y:S02]  /*15600*/  LOP3.LUT R28, R28, R57, RZ, 0xc0, !PT ;  /* 0x000000391c1c7212 */ /* 0x000fe400078ec0ff */
[----:B------:R-:W-:Y:S02]  /*15610*/  LOP3.LUT R29, R29, R58, RZ, 0xc0, !PT ;  /* 0x0000003a1d1d7212 */ /* 0x000fe400078ec0ff */
[----:B------:R-:W-:Y:S02]  /*15620*/  F2FP.F16.F32.PACK_AB R46, R113, R112 ;  /* 0x00000070712e723e */ /* 0x000fe400000000ff */
[----:B------:R-:W-:Y:S02]  /*15630*/  F2FP.F16.F32.PACK_AB R47, R115, R114 ;  /* 0x00000072732f723e */ /* 0x000fe400000000ff */
[----:B------:R-:W-:Y:S02]  /*15640*/  LOP3.LUT R46, R46, R59, RZ, 0xc0, !PT ;  /* 0x0000003b2e2e7212 */ /* 0x000fe400078ec0ff */
[----:B------:R-:W-:Y:S02]  /*15650*/  LOP3.LUT R47, R47, R60, RZ, 0xc0, !PT ;  /* 0x0000003c2f2f7212 */ /* 0x000fe400078ec0ff */
[--C-:B------:R-:W-:Y:S02]  /*15660*/  HSET2.LE.AND R70, R70, R184.reuse, PT ;  /* 0x000000b846467233 */ /* 0x100fe40003803000 */
[--C-:B------:R-:W-:Y:S02]  /*15670*/  HSET2.LE.AND R71, R71, R184.reuse, PT ;  /* 0x000000b847477233 */ /* 0x100fe40003803000 */
[----:B------:R-:W-:Y:S02]  /*15680*/  LOP3.LUT R74, R74, 0xff00ff, RZ, 0xc0, !PT ;  /* 0x00ff00ff4a4a7812 */ /* 0x000fe400078ec0ff */
[----:B------:R-:W-:Y:S03]  /*15690*/  LOP3.LUT R69, R69, 0xff00ff, RZ, 0xc0, !PT ;  /* 0x00ff00ff45457812 */ /* 0x000fe600078ec0ff */
[--C-:B------:R-:W-:Y:S01]  /*156a0*/  HSET2.LE.AND R74, R74, R184.reuse, PT ;  /* 0x000000b84a4a7233 */ /* 0x100fe20003803000 */
[----:B------:R-:W-:Y:S01]  /*156b0*/  FFMA.FTZ R44, R3, R147, R168 ;  /* 0x00000093032c7223 */ /* 0x000fe200000100a8 */
[----:B------:R-:W-:Y:S02]  /*156c0*/  F2FP.F16.F32.PACK_AB R3, R93, R92 ;  /* 0x0000005c5d03723e */ /* 0x000fe400000000ff */
[----:B------:R-:W-:Y:S02]  /*156d0*/  HSET2.LE.AND R69, R69, R184, PT ;  /* 0x000000b845457233 */ /* 0x000fe40003803000 */
[----:B------:R-:W-:Y:S01]  /*156e0*/  LOP3.LUT R30, R3, R55, RZ, 0xc0, !PT ;  /* 0x00000037031e7212 */ /* 0x000fe200078ec0ff */
[----:B------:R-:W-:Y:S01]  /*156f0*/  FADD.FTZ R3, R143, R44 ;  /* 0x0000002c8f037221 */ /* 0x000fe20000010000 */
[----:B------:R-:W-:Y:S02]  /*15700*/  F2FP.F16.F32.PACK_AB R44, R101, R100 ;  /* 0x00000064652c723e */ /* 0x000fe400000000ff */
[----:B------:R-:W-:Y:S01]  /*15710*/  F2FP.F16.F32.PACK_AB R55, R111, R110 ;  /* 0x0000006e6f37723e */ /* 0x000fe200000000ff */
[----:B------:R-:W-:Y:S01]  /*15720*/  FADD.FTZ R3, R165, R3 ;  /* 0x00000003a5037221 */ /* 0x000fe20000010000 */
[----:B------:R-:W-:Y:S01]  /*15730*/  LOP3.LUT R44, R44, R61, RZ, 0xc0, !PT ;  /* 0x0000003d2c2c7212 */ /* 0x000fe200078ec0ff */
[C---:B------:R-:W-:Y:S04]  /*15740*/  HMMA.16816.F32 R8, R28.reuse, R48, R8 ;  /* 0x000000301c08723c */ /* 0x040fe80000001808 */
[----:B------:R-:W-:Y:S01]  /*15750*/  LOP3.LUT R55, R55, R64, RZ, 0xc0, !PT ;  /* 0x0000004037377212 */ /* 0x000fe200078ec0ff */
[----:B------:R-:W-:Y:S01]  /*15760*/  FADD.FTZ R56, R157, R3 ;  /* 0x000000039d387221 */ /* 0x000fe20000010000 */
[----:B------:R-:W-:Y:S01]  /*15770*/  IMAD.MOV.U32 R157, RZ, RZ, R170 ;  /* 0x000000ffff9d7224 */ /* 0x000fe200078e00aa */
[----:B-1----:R-:W-:Y:S01]  /*15780*/  F2FP.F16.F32.PACK_AB R165, R123, R122 ;  /* 0x0000007a7ba5723e */ /* 0x002fe200000000ff */
[-C--:B------:R-:W-:Y:S03]  /*15790*/  HMMA.16816.F32 R12, R28, R50.reuse, R12 ;  /* 0x000000321c0c723c */ /* 0x080fe6000000180c */
[----:B------:R-:W-:Y:S02]  /*157a0*/  LOP3.LUT R165, R165, R72, RZ, 0xc0, !PT ;  /* 0x00000048a5a57212 */ /* 0x000fe400078ec0ff */
[----:B------:R-:W-:Y:S02]  /*157b0*/  F2FP.F16.F32.PACK_AB R170, R129, R128 ;  /* 0x0000008081aa723e */ /* 0x000fe400000000ff */
[----:B----4-:R-:W-:Y:S01]  /*157c0*/  F2FP.F16.F32.PACK_AB R168, R187, R116 ;  /* 0x00000074bba8723e */ /* 0x010fe200000000ff */
[C---:B------:R-:W-:Y:S01]  /*157d0*/  HMMA.16816.F32 R16, R36.reuse, R50, R16 ;  /* 0x000000322410723c */ /* 0x040fe20000001810 */
[----:B------:R-:W1:Y:S03]  /*157e0*/  LDSM.16.MT88.4 R48, [R208+0x5800] ;  /* 0x00580000d030783b */ /* 0x000e660000004200 */
[----:B------:R-:W-:Y:S02]  /*157f0*/  LOP3.LUT R170, R170, R67, RZ, 0xc0, !PT ;  /* 0x00000043aaaa7212 */ /* 0x000fe400078ec0ff */
[----:B------:R-:W-:Y:S02]  /*15800*/  LOP3.LUT R168, R168, R70, RZ, 0xc0, !PT ;  /* 0x00000046a8a87212 */ /* 0x000fe400078ec0ff */
[-C--:B------:R-:W-:Y:S08]  /*15810*/  HMMA.16816.F32 R32, R36, R40.reuse, R32 ;  /* 0x000000282420723c */ /* 0x080ff00000001820 */
[C---:B------:R-:W-:Y:S08]  /*15820*/  HMMA.16816.F32 R132, R28.reuse, R40, R132 ;  /* 0x000000281c84723c */ /* 0x040ff00000001884 */
[-C--:B------:R-:W-:Y:S01]  /*15830*/  HMMA.16816.F32 R20, R28, R42.reuse, R20 ;  /* 0x0000002a1c14723c */ /* 0x080fe20000001814 */
[----:B------:R-:W2:Y:S07]  /*15840*/  LDSM.16.MT88.4 R28, [R210+0x5800] ;  /* 0x00580000d21c783b */ /* 0x000eae0000004200 */
[----:B------:R-:W-:Y:S04]  /*15850*/  HMMA.16816.F32 R24, R36, R42, R24 ;  /* 0x0000002a2418723c */ /* 0x000fe80000001818 */
[----:B---3--:R-:W-:Y:S01]  /*15860*/  FFMA.FTZ R141, R141, R166, R156 ;  /* 0x000000a68d8d7223 */ /* 0x008fe2000001009c */
[----:B------:R-:W-:Y:S03]  /*15870*/  F2FP.F16.F32.PACK_AB R166, R185, R124 ;  /* 0x0000007cb9a6723e */ /* 0x000fe600000000ff */
[----:B------:R-:W-:Y:S01]  /*15880*/  FADD.FTZ R52, R150, R141 ;  /* 0x0000008d96347221 */ /* 0x000fe20000010000 */
[----:B------:R-:W-:Y:S03]  /*15890*/  LOP3.LUT R166, R166, R73, RZ, 0xc0, !PT ;  /* 0x00000049a6a67212 */ /* 0x000fe600078ec0ff */
[----:B------:R-:W-:Y:S01]  /*158a0*/  FADD.FTZ R52, R164, R52 ;  /* 0x00000034a4347221 */ /* 0x000fe20000010000 */
[----:B------:R-:W-:Y:S03]  /*158b0*/  F2FP.F16.F32.PACK_AB R164, R121, R120 ;  /* 0x0000007879a4723e */ /* 0x000fe600000000ff */
[----:B------:R-:W-:Y:S01]  /*158c0*/  FADD.FTZ R57, R202, R52 ;  /* 0x00000034ca397221 */ /* 0x000fe20000010000 */
[----:B------:R-:W-:Y:S02]  /*158d0*/  F2FP.F16.F32.PACK_AB R52, R105, R104 ;  /* 0x000000686934723e */ /* 0x000fe400000000ff */
[----:B------:R-:W-:Y:S01]  /*158e0*/  LOP3.LUT R164, R164, R68, RZ, 0xc0, !PT ;  /* 0x00000044a4a47212 */ /* 0x000fe200078ec0ff */
[----:B------:R-:W-:Y:S01]  /*158f0*/  FADD.FTZ R3, R248, R57 ;  /* 0x00000039f8037221 */ /* 0x000fe20000010000 */
[----:B------:R-:W-:Y:S03]  /*15900*/  LOP3.LUT R52, R52, R65, RZ, 0xc0, !PT ;  /* 0x0000004134347212 */ /* 0x000fe600078ec0ff */
[----:B------:R-:W-:Y:S04]  /*15910*/  FADD.FTZ R57, R247, R3 ;  /* 0x00000003f7397221 */ /* 0x000fe80000010000 */
[----:B------:R-:W-:Y:S01]  /*15920*/  FADD.FTZ R36, R157, R57 ;  /* 0x000000399d247221 */ /* 0x000fe20000010000 */
[----:B------:R-:W-:Y:S04]  /*15930*/  FFMA.FTZ R136, R136, R75, R151 ;  /* 0x0000004b88887223 */ /* 0x000fe80000010097 */
[----:B------:R-:W-:Y:S01]  /*15940*/  FADD.FTZ R58, R146, R136 ;  /* 0x00000088923a7221 */ /* 0x000fe20000010000 */
[----:B------:R-:W-:Y:S03]  /*15950*/  IMAD.MOV.U32 R136, RZ, RZ, R138 ;  /* 0x000000ffff887224 */ /* 0x000fe600078e008a */
[----:B------:R-:W-:Y:S02]  /*15960*/  FADD.FTZ R58, R158, R58 ;  /* 0x0000003a9e3a7221 */ /* 0x000fe40000010000 */
[----:B------:R-:W3:Y:S02]  /*15970*/  LDSM.16.MT88.4 R156, [R208+0x5c00] ;  /* 0x005c0000d09c783b */ /* 0x000ee40000004200 */
[----:B------:R-:W-:Y:S01]  /*15980*/  FADD.FTZ R41, R218, R58 ;  /* 0x0000003ada297221 */ /* 0x000fe20000010000 */
[----:B------:R-:W-:Y:S01]  /*15990*/  IMAD.MOV.U32 R218, RZ, RZ, R169 ;  /* 0x000000ffffda7224 */ /* 0x000fe200078e00a9 */
[----:B------:R-:W-:Y:S02]  /*159a0*/  F2FP.F16.F32.PACK_AB R169, R186, R118 ;  /* 0x00000076baa9723e */ /* 0x000fe400000000ff */
[----:B------:R-:W-:Y:S01]  /*159b0*/  FADD.FTZ R41, R242, R41 ;  /* 0x00000029f2297221 */ /* 0x000fe20000010000 */
[----:B------:R-:W-:Y:S01]  /*159c0*/  FADD.FTZ R36, R218, R36 ;  /* 0x00000024da247221 */ /* 0x000fe20000010000 */
[----:B------:R-:W-:Y:S02]  /*159d0*/  LOP3.LUT R169, R169, R71, RZ, 0xc0, !PT ;  /* 0x00000047a9a97212 */ /* 0x000fe400078ec0ff */
[----:B------:R-:W-:Y:S01]  /*159e0*/  FADD.FTZ R3, R244, R41 ;  /* 0x00000029f4037221 */ /* 0x000fe20000010000 */
[----:B------:R-:W-:Y:S03]  /*159f0*/  FADD.FTZ R36, R205, R36 ;  /* 0x00000024cd247221 */ /* 0x000fe60000010000 */
[----:B------:R-:W-:Y:S01]  /*15a00*/  FADD.FTZ R38, R241, R3 ;  /* 0x00000003f1267221 */ /* 0x000fe20000010000 */
[----:B-----5:R-:W-:Y:S01]  /*15a10*/  FFMA.FTZ R0, R0, R45, R145 ;  /* 0x0000002d00007223 */ /* 0x020fe20000010091 */
[----:B------:R-:W-:Y:S03]  /*15a20*/  F2FP.F16.F32.PACK_AB R45, R103, R102 ;  /* 0x00000066672d723e */ /* 0x000fe600000000ff */
[----:B------:R-:W-:Y:S01]  /*15a30*/  FADD.FTZ R0, R215, R0 ;  /* 0x00000000d7007221 */ /* 0x000fe20000010000 */
[----:B------:R-:W-:Y:S03]  /*15a40*/  LOP3.LUT R45, R45, R62, RZ, 0xc0, !PT ;  /* 0x0000003e2d2d7212 */ /* 0x000fe600078ec0ff */
[----:B------:R-:W-:Y:S01]  /*15a50*/  FADD.FTZ R0, R167, R0 ;  /* 0x00000000a7007221 */ /* 0x000fe20000010000 */
[----:B------:R-:W-:Y:S03]  /*15a60*/  F2FP.F16.F32.PACK_AB R167, R188, R126 ;  /* 0x0000007ebca7723e */ /* 0x000fe600000000ff */
[-C--:B-1----:R-:W-:Y:S05]  /*15a70*/  HMMA.16816.F32 R4, R44, R48.reuse, R4 ;  /* 0x000000302c04723c */ /* 0x082fea0000001804 */
[----:B------:R-:W-:Y:S01]  /*15a80*/  FADD.FTZ R40, R171, R0 ;  /* 0x00000000ab287221 */ /* 0x000fe20000010000 */
[----:B------:R-:W-:Y:S01]  /*15a90*/  FADD.FTZ R0, R246, R56 ;  /* 0x00000038f6007221 */ /* 0x000fe20000010000 */
[----:B------:R-:W-:Y:S01]  /*15aa0*/  LOP3.LUT R167, R167, R74, RZ, 0xc0, !PT ;  /* 0x0000004aa7a77212 */ /* 0x000fe200078ec0ff */
[C---:B------:R-:W-:Y:S04]  /*15ab0*/  HMMA.16816.F32 R8, R52.reuse, R48, R8 ;  /* 0x000000303408723c */ /* 0x040fe80000001808 */
[----:B------:R-:W-:Y:S01]  /*15ac0*/  FADD.FTZ R40, R239, R40 ;  /* 0x00000028ef287221 */ /* 0x000fe20000010000 */
[----:B------:R-:W-:Y:S01]  /*15ad0*/  FADD.FTZ R56, R245, R0 ;  /* 0x00000000f5387221 */ /* 0x000fe20000010000 */
[----:B------:R-:W-:Y:S02]  /*15ae0*/  F2FP.F16.F32.PACK_AB R171, R131, R130 ;  /* 0x0000008283ab723e */ /* 0x000fe400000000ff */
[-C--:B------:R-:W-:Y:S03]  /*15af0*/  HMMA.16816.F32 R12, R52, R50.reuse, R12 ;  /* 0x00000032340c723c */ /* 0x080fe6000000180c */
[----:B------:R-:W-:Y:S01]  /*15b00*/  FADD.FTZ R0, R243, R40 ;  /* 0x00000028f3007221 */ /* 0x000fe20000010000 */
[----:B------:R-:W-:Y:S01]  /*15b10*/  FADD.FTZ R39, R251, R56 ;  /* 0x00000038fb277221 */ /* 0x000fe20000010000 */
[----:B------:R-:W-:Y:S02]  /*15b20*/  LOP3.LUT R171, R171, R69, RZ, 0xc0, !PT ;  /* 0x00000045abab7212 */ /* 0x000fe400078ec0ff */
[----:B------:R-:W-:Y:S01]  /*15b30*/  FADD.FTZ R37, R237, R0 ;  /* 0x00000000ed257221 */ /* 0x000fe20000010000 */
[C---:B------:R-:W-:Y:S04]  /*15b40*/  HMMA.16816.F32 R16, R44.reuse, R50, R16 ;  /* 0x000000322c10723c */ /* 0x040fe80000001810 */
[----:B------:R-:W-:Y:S01]  /*15b50*/  FADD.FTZ R0, R240, R38 ;  /* 0x00000026f0007221 */ /* 0x000fe20000010000 */
[----:B------:R-:W-:Y:S01]  /*15b60*/  FADD.FTZ R37, R238, R37 ;  /* 0x00000025ee257221 */ /* 0x000fe20000010000 */
[----:B------:R-:W-:Y:S01]  /*15b70*/  FADD.FTZ R3, R252, R39 ;  /* 0x00000027fc037221 */ /* 0x000fe20000010000 */
[----:B------:R-:W-:Y:S01]  /*15b80*/  FADD.FTZ R39, R206, R36 ;  /* 0x00000024ce277221 */ /* 0x000fe20000010000 */
[-C--:B--2---:R-:W-:Y:S03]  /*15b90*/  HMMA.16816.F32 R32, R44, R28.reuse, R32 ;  /* 0x0000001c2c20723c */ /* 0x084fe60000001820 */
        /* <DEDUP_REMOVED lines=24> */
[-C--:B---3--:R-:W-:Y:S05]  /*15d20*/  HMMA.16816.F32 R144, R168, R156.reuse, R4 ;  /* 0x0000009ca890723c */ /* 0x088fea0000001804 */
        /* <DEDUP_REMOVED lines=9> */
[----:B------:R-:W-:Y:S02]  /*15dc0*/  FADD.FTZ R38, R154, R28 ;  /* 0x0000001c9a267221 */ /* 0x000fe40000010000 */
[----:B------:R-:W1:Y:S01]  /*15dd0*/  LDSM.16.MT88.4 R28, [R210+0x5c00] ;  /* 0x005c0000d21c783b */ /* 0x000e620000004200 */
        /* <DEDUP_REMOVED lines=77> */
.L_x_323:
[----:B------:R-:W1:Y:S01]  /*162b0*/  LDL.LU R9, [R1+0x3c] ;  /* 0x00003c0001097983 */ /* 0x000e620000300800 */
[----:B------:R-:W2:Y:S03]  /*162c0*/  LDCU UR5, c[0x0][0x4fc] ;  /* 0x00009f80ff0577ac */ /* 0x000ea60008000800 */
[----:B------:R-:W3:Y:S04]  /*162d0*/  LDL.LU R8, [R1+0x38] ;  /* 0x0000380001087983 */ /* 0x000ee80000300800 */
[----:B------:R-:W4:Y:S04]  /*162e0*/  LDL.LU R7, [R1+0x40] ;  /* 0x0000400001077983 */ /* 0x000f280000300800 */
[----:B------:R-:W2:Y:S01]  /*162f0*/  LDL.LU R6, [R1+0x44] ;  /* 0x0000440001067983 */ /* 0x000ea20000300800 */
[----:B------:R-:W2:Y:S01]  /*16300*/  S2UR UR4, SR_CgaCtaId ;  /* 0x00000000000479c3 */ /* 0x000ea20000008800 */
[----:B------:R-:W-:Y:S01]  /*16310*/  UISETP.NE.AND UP0, UPT, UR13, -0x1, UPT ;  /* 0xffffffff0d00788c */ /* 0x000fe2000bf05270 */
[----:B------:R-:W1:Y:S01]  /*16320*/  S2R R30, SR_TID.X ;  /* 0x00000000001e7919 */ /* 0x000e620000002100 */
[----:B------:R-:W1:Y:S05]  /*16330*/  S2R R29, SR_TID.X ;  /* 0x00000000001d7919 */ /* 0x000e6a0000002100 */
[----:B------:R-:W1:Y:S01]  /*16340*/  LDC.U8 R22, c[0x0][0x549] ;  /* 0x00015240ff167b82 */ /* 0x000e620000000000 */
[----:B------:R-:W-:Y:S01]  /*16350*/  PLOP3.LUT P0, PT, PT, PT, UP0, 0x80, 0x8 ;  /* 0x000000000008781c */ /* 0x000fe20003f0f008 */
[----:B------:R-:W-:Y:S01]  /*16360*/  UISETP.NE.AND UP0, UPT, UR13, -0x1, UPT ;  /* 0xffffffff0d00788c */ /* 0x000fe2000bf05270 */
[----:B------:R-:W1:Y:S02]  /*16370*/  S2R R31, SR_CTAID.Z ;  /* 0x00000000001f7919 */ /* 0x000e640000002700 */
[----:B-1----:R-:W-:-:S09]  /*16380*/  ISETP.NE.AND P2, PT, R22, RZ, PT ;  /* 0x000000ff1600720c */ /* 0x002fd20003f45270 */
[----:B------:R-:W1:Y:S01]  /*16390*/  @!P0 LDC.64 R22, c[0x0][0x400] ;  /* 0x00010000ff168b82 */ /* 0x000e620000000a00 */
[C---:B------:R-:W-:Y:S02]  /*163a0*/  SHF.L.U32 R36, R30.reuse, 0x3, RZ ;  /* 0x000000031e247819 */ /* 0x040fe400000006ff */
[----:B------:R-:W-:Y:S02]  /*163b0*/  SHF.L.U32 R21, R30, 0x2, RZ ;  /* 0x000000021e157819 */ /* 0x000fe400000006ff */
[----:B------:R-:W-:Y:S02]  /*163c0*/  SHF.R.U32.HI R29, RZ, 0x2, R29 ;  /* 0x00000002ff1d7819 */ /* 0x000fe4000001161d */
[----:B------:R-:W-:Y:S01]  /*163d0*/  LOP3.LUT R26, R21, 0x20, RZ, 0xc0, !PT ;  /* 0x00000020151a7812 */ /* 0x000fe200078ec0ff */
[----:B------:R-:W1:Y:S04]  /*163e0*/  SHFL.BFLY PT, R5, R9, 0x2, 0x1f ;  /* 0x0c401f0009057f89 */ /* 0x000e6800000e0000 */
[----:B---3--:R-:W3:Y:S04]  /*163f0*/  SHFL.BFLY PT, R4, R8, 0x2, 0x1f ;  /* 0x0c401f0008047f89 */ /* 0x008ee800000e0000 */
[----:B----4-:R-:W4:Y:S04]  /*16400*/  SHFL.BFLY PT, R3, R7, 0x2, 0x1f ;  /* 0x0c401f0007037f89 */ /* 0x010f2800000e0000 */
[----:B--2---:R-:W2:Y:S01]  /*16410*/  SHFL.BFLY PT, R0, R6, 0x2, 0x1f ;  /* 0x0c401f0006007f89 */ /* 0x004ea200000e0000 */
[----:B-1----:R-:W-:Y:S01]  /*16420*/  FADD.FTZ R5, R5, R9 ;  /* 0x0000000905057221 */ /* 0x002fe20000010000 */
[----:B---3--:R-:W-:-:S04]  /*16430*/  FADD.FTZ R4, R4, R8 ;  /* 0x0000000804047221 */ /* 0x008fc80000010000 */
[----:B------:R-:W1:Y:S01]  /*16440*/  SHFL.BFLY PT, R9, R5, 0x1, 0x1f ;  /* 0x0c201f0005097f89 */ /* 0x000e6200000e0000 */
[----:B----4-:R-:W-:-:S03]  /*16450*/  FADD.FTZ R3, R3, R7 ;  /* 0x0000000703037221 */ /* 0x010fc60000010000 */
[----:B------:R-:W3:Y:S01]  /*16460*/  SHFL.BFLY PT, R8, R4, 0x1, 0x1f ;  /* 0x0c201f0004087f89 */ /* 0x000ee200000e0000 */
[----:B--2---:R-:W-:-:S03]  /*16470*/  FADD.FTZ R0, R0, R6 ;  /* 0x0000000600007221 */ /* 0x004fc60000010000 */
[----:B------:R-:W2:Y:S04]  /*16480*/  SHFL.BFLY PT, R7, R3, 0x1, 0x1f ;  /* 0x0c201f0003077f89 */ /* 0x000ea800000e0000 */
[----:B------:R-:W4:Y:S01]  /*16490*/  SHFL.BFLY PT, R6, R0, 0x1, 0x1f ;  /* 0x0c201f0000067f89 */ /* 0x000f2200000e0000 */
[----:B-1----:R-:W-:Y:S01]  /*164a0*/  FADD.FTZ R24, R5, R9 ;  /* 0x0000000905187221 */ /* 0x002fe20000010000 */
[----:B---3--:R-:W-:Y:S01]  /*164b0*/  FADD.FTZ R25, R4, R8 ;  /* 0x0000000804197221 */ /* 0x008fe20000010000 */
[----:B------:R-:W-:Y:S02]  /*164c0*/  SHF.L.U32 R4, R30, 0x1, RZ ;  /* 0x000000011e047819 */ /* 0x000fe400000006ff */
[----:B------:R-:W1:Y:S01]  /*164d0*/  MUFU.RCP R5, R24 ;  /* 0x0000001800057308 */ /* 0x000e620000001000 */
[----:B------:R-:W-:Y:S01]  /*164e0*/  FSETP.NE.FTZ.AND P6, PT, R24, RZ, PT ;  /* 0x000000ff1800720b */ /* 0x000fe20003fd5000 */
[----:B--2---:R-:W-:Y:S01]  /*164f0*/  FADD.FTZ R27, R3, R7 ;  /* 0x00000007031b7221 */ /* 0x004fe20000010000 */
[----:B------:R-:W-:-:S02]  /*16500*/  SHF.L.U32 R7, R30, 0x4, RZ ;  /* 0x000000041e077819 */ /* 0x000fc400000006ff */
[----:B------:R-:W-:Y:S01]  /*16510*/  LOP3.LUT R3, R4, 0x6, RZ, 0xc0, !PT ;  /* 0x0000000604037812 */ /* 0x000fe200078ec0ff */
[----:B----4-:R-:W-:Y:S01]  /*16520*/  FADD.FTZ R28, R0, R6 ;  /* 0x00000006001c7221 */ /* 0x010fe20000010000 */
[----:B------:R-:W-:Y:S01]  /*16530*/  SHF.L.U32 R4, R29, 0x5, RZ ;  /* 0x000000051d047819 */ /* 0x000fe200000006ff */
[----:B------:R-:W2:Y:S01]  /*16540*/  MUFU.RCP R8, R25 ;  /* 0x0000001900087308 */ /* 0x000ea20000001000 */
[----:B------:R-:W-:Y:S02]  /*16550*/  LOP3.LUT R3, R3, 0x3e00, R7, 0xf8, !PT ;  /* 0x00003e0003037812 */ /* 0x000fe400078ef807 */
[----:B------:R-:W-:Y:S02]  /*16560*/  LOP3.LUT R7, R36, 0xc0, RZ, 0xc0, !PT ;  /* 0x000000c024077812 */ /* 0x000fe400078ec0ff */
[----:B------:R-:W-:Y:S02]  /*16570*/  LOP3.LUT R3, R3, 0x20, R4, 0xf8, !PT ;  /* 0x0000002003037812 */ /* 0x000fe400078ef804 */
[----:B------:R-:W-:Y:S01]  /*16580*/  LOP3.LUT R4, R7, 0x18, R30, 0xf8, !PT ;  /* 0x0000001807047812 */ /* 0x000fe200078ef81e */
[----:B------:R-:W3:Y:S01]  /*16590*/  MUFU.RCP R6, R27 ;  /* 0x0000001b00067308 */ /* 0x000ee20000001000 */
[----:B------:R-:W-:-:S02]  /*165a0*/  FSETP.NE.FTZ.AND P5, PT, R25, RZ, PT ;  /* 0x000000ff1900720b */ /* 0x000fc40003fb5000 */
[----:B------:R-:W-:Y:S02]  /*165b0*/  LOP3.LUT R20, R3, R4, RZ, 0xfc, !PT ;  /* 0x0000000403147212 */ /* 0x000fe400078efcff */
[----:B-1----:R-:W-:Y:S02]  /*165c0*/  FSEL R0, R5, 1, P6 ;  /* 0x3f80000005007808 */ /* 0x002fe40003000000 */
[----:B------:R-:W-:Y:S01]  /*165d0*/  FSETP.NE.FTZ.AND P4, PT, R27, RZ, PT ;  /* 0x000000ff1b00720b */ /* 0x000fe20003f95000 */
[----:B------:R-:W1:Y:S01]  /*165e0*/  MUFU.RCP R3, R28 ;  /* 0x0000001c00037308 */ /* 0x000e620000001000 */
[----:B--2---:R-:W-:Y:S01]  /*165f0*/  FSEL R5, R8, 1, P5 ;  /* 0x3f80000008057808 */ /* 0x004fe20002800000 */
[----:B------:R-:W-:Y:S01]  /*16600*/  FMUL.FTZ R0, R0, UR5 ;  /* 0x0000000500007c20 */ /* 0x000fe20008410000 */
[----:B------:R-:W-:-:S03]  /*16610*/  FSETP.NE.FTZ.AND P3, PT, R28, RZ, PT ;  /* 0x000000ff1c00720b */ /* 0x000fc60003f75000 */
[----:B------:R-:W-:Y:S01]  /*16620*/  FMUL.FTZ R4, R5, UR5 ;  /* 0x0000000505047c20 */ /* 0x000fe20008410000 */
        /* <DEDUP_REMOVED lines=8> */
[----:B---3--:R-:W-:Y:S01]  /*166b0*/  FSEL R0, R6, 1, P4 ;  /* 0x3f80000006007808 */ /* 0x008fe20002000000 */
[C---:B------:R-:W-:Y:S01]  /*166c0*/  FMUL.FTZ R146, R4.reuse, R146 ;  /* 0x0000009204927220 */ /* 0x040fe20000410000 */
[----:B-1----:R-:W-:Y:S01]  /*166d0*/  FSEL R3, R3, 1, P3 ;  /* 0x3f80000003037808 */ /* 0x002fe20001800000 */
[C---:B------:R-:W-:Y:S01]  /*166e0*/  FMUL.FTZ R7, R4.reuse, R147 ;  /* 0x0000009304077220 */ /* 0x040fe20000410000 */
[----:B------:R-:W-:Y:S01]  /*166f0*/  FMUL.FTZ R158, R4, R158 ;  /* 0x0000009e049e7220 */ /* 0x000fe20000410000 */
[----:B------:R-:W-:Y:S01]  /*16700*/  FMUL.FTZ R0, R0, UR5 ;  /* 0x0000000500007c20 */ /* 0x000fe20008410000 */
[----:B------:R-:W-:Y:S01]  /*16710*/  FMUL.FTZ R159, R4, R159 ;  /* 0x0000009f049f7220 */ /* 0x000fe20000410000 */
[----:B------:R-:W-:Y:S01]  /*16720*/  FMUL.FTZ R3, R3, UR5 ;  /* 0x0000000503037c20 */ /* 0x000fe20008410000 */
[----:B------:R-:W-:Y:S01]  /*16730*/  UMOV UR5, 0x400 ;  /* 0x0000040000057882 */ /* 0x000fe20000000000 */
[C---:B------:R-:W-:Y:S01]  /*16740*/  FMUL.FTZ R148, R0.reuse, R148 ;  /* 0x0000009400947220 */ /* 0x040fe20000410000 */
[----:B------:R-:W-:Y:S01]  /*16750*/  ULEA UR4, UR4, UR5, 0x18 ;  /* 0x0000000504047291 */ /* 0x000fe2000f8ec0ff */
        /* <DEDUP_REMOVED lines=17> */
[C---:B------:R-:W-:Y:S01]  /*16870*/  FMUL.FTZ R154, R3.reuse, R154 ;  /* 0x0000009a039a7220 */ /* 0x040fe20000410000 */
[----:B------:R-:W-:Y:S01]  /*16880*/  IADD3 R4, PT, PT, R0, -R26, RZ ;  /* 0x8000001a00047210 */ /* 0x000fe20007ffe0ff */
[C---:B------:R-:W-:Y:S01]  /*16890*/  FMUL.FTZ R9, R3.reuse, R155 ;  /* 0x0000009b03097220 */ /* 0x040fe20000410000 */
[C---:B------:R-:W-:Y:S01]  /*168a0*/  FMUL.FTZ R134, R3.reuse, R134 ;  /* 0x0000008603867220 */ /* 0x040fe20000410000 */
[C---:B------:R-:W-:Y:S01]  /*168b0*/  FMUL.FTZ R17, R3.reuse, R135 ;  /* 0x0000008703117220 */ /* 0x040fe20000410000 */
[C---:B------:R-:W-:Y:S01]  /*168c0*/  FMUL.FTZ R166, R3.reuse, R166 ;  /* 0x000000a603a67220 */ /* 0x040fe20000410000 */
[----:B------:R-:W-:Y:S01]  /*168d0*/  FMUL.FTZ R13, R3, R167 ;  /* 0x000000a7030d7220 */ /* 0x000fe20000410000 */
[----:B------:R-:W-:Y:S01]  /*168e0*/  F2FP.F16.F32.PACK_AB R3, R159, R158 ;  /* 0x0000009e9f03723e */ /* 0x000fe200000000ff */
[----:B------:R1:W-:Y:S01]  /*168f0*/  STS [R0], R8 ;  /* 0x0000000800007388 */ /* 0x0003e20000000800 */
[----:B------:R-:W-:Y:S01]  /*16900*/  F2FP.F16.F32.PACK_AB R6, R6, R148 ;  /* 0x000000940606723e */ /* 0x000fe200000000ff */
[----:B------:R-:W2:Y:S01]  /*16910*/  S2UR UR5, SR_CTAID.Y ;  /* 0x00000000000579c3 */ /* 0x000ea20000002600 */
[----:B------:R-:W-:Y:S01]  /*16920*/  F2FP.F16.F32.PACK_AB R11, R11, R150 ;  /* 0x000000960b0b723e */ /* 0x000fe200000000ff */
[----:B------:R-:W-:Y:S01]  /*16930*/  STS [R0+0x200], R7 ;  /* 0x0002000700007388 */ /* 0x000fe20000000800 */
[----:B------:R-:W-:Y:S01]  /*16940*/  F2FP.F16.F32.PACK_AB R10, R10, R152 ;  /* 0x000000980a0a723e */ /* 0x000fe200000000ff */
[----:B------:R-:W3:Y:S01]  /*16950*/  LDCU UR4, c[0x0][0x434] ;  /* 0x00008680ff0477ac */ /* 0x000ee20008000800 */
        /* <DEDUP_REMOVED lines=14> */
[----:B-1----:R-:W1:Y:S03]  /*16a40*/  @P5 LDC R8, c[0x0][0x458] ;  /* 0x00011600ff085b82 */ /* 0x002e660000000800 */
[----:B------:R1:W-:Y:S01]  /*16a50*/  STS [R4+0x1210], R9 ;  /* 0x0012100904007388 */ /* 0x0003e20000000800 */
[----:B----4-:R-:W-:-:S04]  /*16a60*/  LOP3.LUT R5, R21, 0x40, RZ, 0xc0, !PT ;  /* 0x0000004015057812 */ /* 0x010fc800078ec0ff */
[----:B------:R-:W4:Y:S01]  /*16a70*/  LDC.U8 R7, c[0x0][0x548] ;  /* 0x00015200ff077b82 */ /* 0x000f220000000000 */
[----:B---3--:R-:W-:Y:S01]  /*16a80*/  IADD3 R3, PT, PT, R0, -R5, RZ ;  /* 0x8000000500037210 */ /* 0x008fe20007ffe0ff */
[----:B--2---:R2:W3:Y:S06]  /*16a90*/  @P6 MUFU.LG2 R6, R24 ;  /* 0x0000001800066308 */ /* 0x0044ec0000000c00 */
[----:B------:R-:W2:Y:S01]  /*16aa0*/  LDC R5, c[0x0][0x434] ;  /* 0x00010d00ff057b82 */ /* 0x000ea20000000800 */
[----:B------:R-:W-:Y:S01]  /*16ab0*/  STS [R3+0x20], R12 ;  /* 0x0000200c03007388 */ /* 0x000fe20000000800 */
[----:B------:R-:W-:-:S03]  /*16ac0*/  IADD3 R0, PT, PT, -R26, R3, RZ ;  /* 0x000000031a007210 */ /* 0x000fc60007ffe1ff */
[----:B------:R-:W-:Y:S01]  /*16ad0*/  STS [R3+0x220], R19 ;  /* 0x0002201303007388 */ /* 0x000fe20000000800 */
[----:B------:R-:W-:Y:S02]  /*16ae0*/  @!P0 IMAD.WIDE.U32 R10, R22, UR5, RZ ;  /* 0x00000005160a8c25 */ /* 0x000fe4000f8e00ff */
[----:B------:R-:W3:Y:S01]  /*16af0*/  @P0 LDC.64 R20, c[0x0][0x408] ;  /* 0x00010200ff140b82 */ /* 0x000ee20000000a00 */
[----:B------:R-:W-:Y:S01]  /*16b00*/  STS [R0+0x30], R16 ;  /* 0x0000301000007388 */ /* 0x000fe20000000800 */
[----:B------:R-:W-:-:S03]  /*16b10*/  @!P0 IMAD R26, R23, UR5, R11 ;  /* 0x00000005171a8c24 */ /* 0x000fc6000f8e020b */
[----:B------:R-:W-:Y:S03]  /*16b20*/  STS [R0+0x230], R15 ;  /* 0x0002300f00007388 */ /* 0x000fe60000000800 */
[----:B-1----:R-:W2:Y:S01]  /*16b30*/  @P2 LDC R4, c[0x0][0x430] ;  /* 0x00010c00ff042b82 */ /* 0x002ea20000000800 */
[----:B----4-:R-:W-:Y:S01]  /*16b40*/  ISETP.NE.AND P1, PT, R7, RZ, !P2 ;  /* 0x000000ff0700720c */ /* 0x010fe20005725270 */
[----:B------:R-:W-:Y:S04]  /*16b50*/  STS [R3+0x1020], R18 ;  /* 0x0010201203007388 */ /* 0x000fe80000000800 */
[----:B------:R1:W-:Y:S02]  /*16b60*/  STS [R3+0x1220], R17 ;  /* 0x0012201103007388 */ /* 0x0003e40000000800 */
[----:B------:R-:W4:Y:S02]  /*16b70*/  @P6 LDC R9, c[0x0][0x458] ;  /* 0x00011600ff096b82 */ /* 0x000f240000000800 */
[----:B------:R-:W-:Y:S04]  /*16b80*/  STS [R0+0x1030], R14 ;  /* 0x0010300e00007388 */ /* 0x000fe80000000800 */
[----:B------:R1:W-:Y:S01]  /*16b90*/  STS [R0+0x1230], R13 ;  /* 0x0012300d00007388 */ /* 0x0003e20000000800 */
[----:B---3--:R-:W-:-:S04]  /*16ba0*/  @P0 IMAD.WIDE.U32 R22, R20, UR13, RZ ;  /* 0x0000000d14160c25 */ /* 0x008fc8000f8e00ff */
[----:B------:R-:W-:Y:S01]  /*16bb0*/  @P0 IMAD R26, R21, UR13, R23 ;  /* 0x0000000d151a0c24 */ /* 0x000fe2000f8e0217 */
[----:B------:R-:W-:Y:S01]  /*16bc0*/  @!UP0 UIMAD UR13, UR5, UR4, URZ ;  /* 0x00000004050d82a4 */ /* 0x000fe2000f8e02ff */
[----:B------:R-:W-:Y:S01]  /*16bd0*/  VOTEU.ANY UP0, P1 ;  /* 0x0000000000ff7886 */ /* 0x000fe20000800100 */
[----:B--2---:R-:W-:Y:S02]  /*16be0*/  @P2 IMAD R5, R4, UR4, RZ ;  /* 0x0000000404052c24 */ /* 0x004fe4000f8e02ff */
[----:B------:R-:W-:Y:S01]  /*16bf0*/  USHF.R.S32.HI UR6, URZ, 0x1f, UR13 ;  /* 0x0000001fff067899 */ /* 0x000fe2000801140d */
[----:B------:R-:W2:Y:S01]  /*16c00*/  @P2 LDC R4, c[0x0][0x430] ;  /* 0x00010c00ff042b82 */ /* 0x000ea20000000800 */
[----:B-1----:R1:W3:Y:S01]  /*16c10*/  @P5 MUFU.LG2 R3, R25 ;  /* 0x0000001900035308 */ /* 0x0022e20000000c00 */
[----:B------:R-:W-:Y:S01]  /*16c20*/  @P2 MOV R0, 0x1 ;  /* 0x0000000100002802 */ /* 0x000fe20000000f00 */
[----:B------:R-:W-:Y:S08]  /*16c30*/  @P2 BRA `(.L_x_327) ;  /* 0x0000000000202947 */ /* 0x000ff00003800000 */
[----:B------:R-:W-:Y:S02]  /*16c40*/  ISETP.NE.AND P1, PT, R7, RZ, PT ;  /* 0x000000ff0700720c */ /* 0x000fe40003f25270 */
[----:B------:R-:W1:Y:S11]  /*16c50*/  LDC R7, c[0x0][0x3e0] ;  /* 0x0000f800ff077b82 */ /* 0x000e760000000800 */
[----:B------:R-:W1:Y:S01]  /*16c60*/  @P1 LDC R0, c[0x0][0x454] ;  /* 0x00011500ff001b82 */ /* 0x000e620000000800 */
[----:B--2---:R-:W-:-:S02]  /*16c70*/  @P1 MOV R4, 0x1 ;  /* 0x0000000100041802 */ /* 0x004fc40000000f00 */
[----:B------:R-:W-:-:S05]  /*16c80*/  @!P1 MOV R4, 0x1 ;  /* 0x0000000100049802 */ /* 0x000fca0000000f00 */
[----:B------:R-:W2:Y:S01]  /*16c90*/  @P1 LDC R5, c[0x0][0x454] ;  /* 0x00011500ff051b82 */ /* 0x000ea20000000800 */
[----:B-1----:R-:W-:Y:S02]  /*16ca0*/  @P1 IMAD R0, R0, R7, RZ ;  /* 0x0000000700001224 */ /* 0x002fe400078e02ff */
[----:B------:R-:W-:-:S07]  /*16cb0*/  @!P1 IMAD R0, R7, UR4, RZ ;  /* 0x0000000407009c24 */ /* 0x000fce000f8e02ff */
.L_x_327:
[----:B------:R-:W-:Y:S01]  /*16cc0*/  BAR.SYNC.DEFER_BLOCKING 0x0 ;  /* 0x0000000000007b1d */ /* 0x000fe20000010000 */
[----:B------:R-:W-:Y:S01]  /*16cd0*/  PLOP3.LUT P1, PT, PT, PT, UP0, 0x80, 0x8 ;  /* 0x000000000008781c */ /* 0x000fe20003f2f008 */
[----:B------:R-:W-:Y:S01]  /*16ce0*/  @P6 FMUL.FTZ R7, R6, 0.69314718246459960938 ;  /* 0x3f31721806076820 */ /* 0x000fe20000410000 */
[----:B---3--:R-:W-:Y:S01]  /*16cf0*/  @P5 FMUL.FTZ R6, R3, 0.69314718246459960938 ;  /* 0x3f31721803065820 */ /* 0x008fe20000410000 */
[----:B--2---:R-:W-:Y:S01]  /*16d00*/  IMAD R3, R31, R5, RZ ;  /* 0x000000051f037224 */ /* 0x004fe200078e02ff */
[----:B------:R-:W-:-:S03]  /*16d10*/  LOP3.LUT P2, RZ, R30, 0x3, RZ, 0xc0, !PT ;  /* 0x000000031eff7812 */ /* 0x000fc6000784c0ff */
[----:B------:R-:W2:Y:S01]  /*16d20*/  @P3 LDC R13, c[0x0][0x458] ;  /* 0x00011600ff0d3b82 */ /* 0x000ea20000000800 */
[----:B------:R-:W3:Y:S01]  /*16d30*/  @P3 MUFU.LG2 R12, R28 ;  /* 0x0000001c000c3308 */ /* 0x000ee20000000c00 */
[----:B------:R-:W-:Y:S01]  /*16d40*/  USEL UR13, UR13, URZ, UP0 ;  /* 0x000000ff0d0d7287 */ /* 0x000fe20008000000 */
[----:B------:R-:W-:Y:S01]  /*16d50*/  MOV R5, UR6 ;  /* 0x0000000600057c02 */ /* 0x000fe20008000f00 */
[----:B------:R-:W-:Y:S01]  /*16d60*/  BSSY.RECONVERGENT B0, `(.L_x_328) ;  /* 0x000003d000007945 */ /* 0x000fe20003800200 */
[----:B-1----:R-:W-:Y:S01]  /*16d70*/  MOV R25, 0x7f800000 ;  /* 0x7f80000000197802 */ /* 0x002fe20000000f00 */
[----:B----4-:R-:W-:Y:S01]  /*16d80*/  @P6 FFMA.FTZ R25, R140, R9, R7 ;  /* 0x000000098c196223 */ /* 0x010fe20000010007 */
[----:B------:R-:W-:Y:S01]  /*16d90*/  MOV R24, 0x7f800000 ;  /* 0x7f80000000187802 */ /* 0x000fe20000000f00 */
[----:B------:R-:W1:Y:S01]  /*16da0*/  @P4 LDC R14, c[0x0][0x458] ;  /* 0x00011600ff0e4b82 */ /* 0x000e620000000800 */
[----:B------:R-:W4:Y:S01]  /*16db0*/  @P4 MUFU.LG2 R11, R27 ;  /* 0x0000001b000b4308 */ /* 0x000f220000000c00 */
[----:B------:R-:W-:-:S02]  /*16dc0*/  @!P1 IMAD R3, R0, UR5, R3 ;  /* 0x0000000500039c24 */ /* 0x000fc4000f8e0203 */
[----:B------:R-:W-:Y:S01]  /*16dd0*/  @P5 FFMA.FTZ R24, R139, R8, R6 ;  /* 0x000000088b185223 */ /* 0x000fe20000010006 */
[----:B------:R-:W-:Y:S01]  /*16de0*/  IMAD R0, R4, UR14, RZ ;  /* 0x0000000e04007c24 */ /* 0x000fe2000f8e02ff */
[----:B------:R-:W-:Y:S02]  /*16df0*/  SEL R9, R5, RZ, P1 ;  /* 0x000000ff05097207 */ /* 0x000fe40000800000 */
[----:B------:R-:W-:Y:S02]  /*16e00*/  MOV R18, 0x7f800000 ;  /* 0x7f80000000127802 */ /* 0x000fe40000000f00 */
[----:B------:R-:W-:Y:S01]  /*16e10*/  SHF.R.S32.HI R5, RZ, 0x1f, R0 ;  /* 0x0000001fff057819 */ /* 0x000fe20000011400 */
[----:B-----5:R1:W1:Y:S01]  /*16e20*/  LDS.128 R32, [R220+0x1800] ;  /* 0x00180000dc207984 */ /* 0x0202620000000c00 */
[----:B---3--:R-:W-:Y:S01]  /*16e30*/  @P3 FMUL.FTZ R6, R12, 0.69314718246459960938 ;  /* 0x3f3172180c063820 */ /* 0x008fe20000410000 */
[--C-:B------:R-:W-:Y:S02]  /*16e40*/  IADD3 R8, P5, P1, R0, UR13, R3.reuse ;  /* 0x0000000d00087c10 */ /* 0x100fe4000f9be003 */
[----:B------:R-:W-:-:S02]  /*16e50*/  SHF.R.S32.HI R0, RZ, 0x1f, R3 ;  /* 0x0000001fff007819 */ /* 0x000fc40000011403 */
[----:B------:R-:W-:Y:S01]  /*16e60*/  MOV R19, 0x7f800000 ;  /* 0x7f80000000137802 */ /* 0x000fe20000000f00 */
[----:B--2---:R-:W-:Y:S01]  /*16e70*/  @P3 FFMA.FTZ R18, R2, R13, R6 ;  /* 0x0000000d02123223 */ /* 0x004fe20000010006 */
[----:B----4-:R-:W-:Y:S01]  /*16e80*/  @P4 FMUL.FTZ R7, R11, 0.69314718246459960938 ;  /* 0x3f3172180b074820 */ /* 0x010fe20000410000 */
[----:B------:R-:W-:Y:S02]  /*16e90*/  @!P0 MOV R13, R10 ;  /* 0x0000000a000d8202 */ /* 0x000fe40000000f00 */
[----:B------:R-:W-:Y:S01]  /*16ea0*/  IADD3.X R5, PT, PT, R5, R9, R0, P5, P1 ;  /* 0x0000000905057210 */ /* 0x000fe20002fe2400 */
[----:B-1----:R-:W-:Y:S01]  /*16eb0*/  @P4 FFMA.FTZ R19, R138, R14, R7 ;  /* 0x0000000e8a134223 */ /* 0x002fe20000010007 */
[----:B------:R-:W-:Y:S06]  /*16ec0*/  @P2 BRA `(.L_x_329) ;  /* 0x0000000000982947 */ /* 0x000fec0003800000 */
        /* <DEDUP_REMOVED lines=38> */
.L_x_329:
[----:B------:R-:W-:Y:S05]  /*17130*/  BSYNC.RECONVERGENT B0 ;  /* 0x0000000000007941 */ /* 0x000fea0003800200 */
.L_x_328:
[----:B-1----:R1:W5:Y:S01]  /*17140*/  LDL.64 R10, [R1+0x50] ;  /* 0x00005000010a7983 */ /* 0x0023620000100a00 */
[----:B------:R-:W-:Y:S01]  /*17150*/  @P0 IMAD.MOV.U32 R13, RZ, RZ, R22 ;  /* 0x000000ffff0d0224 */ /* 0x000fe200078e0016 */
[----:B------:R-:W-:Y:S01]  /*17160*/  LOP3.LUT R2, R36, 0x18, RZ, 0xc0, !PT ;  /* 0x0000001824027812 */ /* 0x000fe200078ec0ff */
[----:B------:R-:W2:Y:S01]  /*17170*/  LDCU.64 UR4, c[0x0][0x410] ;  /* 0x00008200ff0477ac */ /* 0x000ea20008000a00 */
[C---:B------:R-:W-:Y:S01]  /*17180*/  ISETP.GE.AND P3, PT, R29.reuse, UR12, PT ;  /* 0x0000000c1d007c0c */ /* 0x040fe2000bf66270 */
[C---:B------:R-:W-:Y:S01]  /*17190*/  VIADD R5, R29.reuse, 0x20 ;  /* 0x000000201d057836 */ /* 0x040fe20000000000 */
[----:B------:R-:W-:Y:S01]  /*171a0*/  IADD3 R2, P0, PT, R2, R13, RZ ;  /* 0x0000000d02027210 */ /* 0x000fe20007f1e0ff */
[C---:B------:R-:W-:Y:S01]  /*171b0*/  VIADD R0, R29.reuse, 0x60 ;  /* 0x000000601d007836 */ /* 0x040fe20000000000 */
[----:B------:R1:W3:Y:S01]  /*171c0*/  LDS.128 R12, [R220] ;  /* 0x00000000dc0c7984 */ /* 0x0002e20000000c00 */
[----:B------:R-:W-:Y:S01]  /*171d0*/  IADD3 R4, PT, PT, R29, 0x40, RZ ;  /* 0x000000401d047810 */ /* 0x000fe20007ffe0ff */
[----:B------:R-:W-:Y:S01]  /*171e0*/  BSSY.RECONVERGENT B0, `(.L_x_330) ;  /* 0x0000012000007945 */ /* 0x000fe20003800200 */
[----:B------:R-:W-:-:S02]  /*171f0*/  IADD3.X R3, PT, PT, RZ, R26, RZ, P0, !PT ;  /* 0x0000001aff037210 */ /* 0x000fc400007fe4ff */
[----:B------:R-:W-:Y:S02]  /*17200*/  ISETP.GE.AND P2, PT, R5, UR12, PT ;  /* 0x0000000c05007c0c */ /* 0x000fe4000bf46270 */
[----:B------:R-:W-:Y:S02]  /*17210*/  ISETP.GE.AND P1, PT, R4, UR12, PT ;  /* 0x0000000c04007c0c */ /* 0x000fe4000bf26270 */
[----:B------:R-:W-:Y:S01]  /*17220*/  ISETP.GE.AND P0, PT, R0, UR12, PT ;  /* 0x0000000c00007c0c */ /* 0x000fe2000bf06270 */
[----:B--2---:R-:W-:-:S04]  /*17230*/  IMAD.WIDE.U32 R8, R31, UR4, R2 ;  /* 0x000000041f087c25 */ /* 0x004fc8000f8e0002 */
[----:B------:R-:W-:Y:S01]  /*17240*/  IMAD R7, R31, UR5, R9 ;  /* 0x000000051f077c24 */ /* 0x000fe2000f8e0209 */
[----:B------:R-:W-:Y:S07]  /*17250*/  @P3 BRA `(.L_x_331) ;  /* 0x0000000000283947 */ /* 0x000fee0003800000 */
[----:B------:R-:W2:Y:S01]  /*17260*/  LDCU.64 UR6, c[0x0][0x408] ;  /* 0x00008100ff0677ac */ /* 0x000ea20008000a00 */
[----:B------:R-:W-:Y:S01]  /*17270*/  MOV R6, R8 ;  /* 0x0000000800067202 */ /* 0x000fe20000000f00 */
[----:B------:R-:W4:Y:S01]  /*17280*/  LDCU.64 UR4, c[0x0][0x3f0] ;  /* 0x00007e00ff0477ac */ /* 0x000f220008000a00 */
[----:B--2--5:R-:W-:-:S03]  /*17290*/  IMAD R0, R11, UR6, RZ ;  /* 0x000000060b007c24 */ /* 0x024fc6000f8e02ff */
[----:B------:R-:W-:-:S04]  /*172a0*/  IMAD.WIDE.U32 R2, R10, UR6, R6 ;  /* 0x000000060a027c25 */ /* 0x000fc8000f8e0006 */
[----:B------:R-:W-:Y:S01]  /*172b0*/  IMAD R0, R10, UR7, R0 ;  /* 0x000000070a007c24 */ /* 0x000fe2000f8e0200 */
[----:B----4-:R-:W-:-:S04]  /*172c0*/  LEA R4, P3, R2, UR4, 0x1 ;  /* 0x0000000402047c11 */ /* 0x010fc8000f8608ff */
[----:B------:R-:W-:-:S04]  /*172d0*/  IADD3 R0, PT, PT, R0, R3, RZ ;  /* 0x0000000300007210 */ /* 0x000fc80007ffe0ff */
[----:B------:R-:W-:-:S05]  /*172e0*/  LEA.HI.X R5, R2, UR5, R0, 0x1, P3 ;  /* 0x0000000502057c11 */ /* 0x000fca00098f0c00 */
[----:B---3--:R2:W-:Y:S02]  /*172f0*/  STG.E.128 desc[UR16][R4.64], R12 ;  /* 0x0000000c04007986 */ /* 0x0085e4000c101d10 */
.L_x_331:
[----:B------:R-:W-:Y:S05]  /*17300*/  BSYNC.RECONVERGENT B0 ;  /* 0x0000000000007941 */ /* 0x000fea0003800200 */
.L_x_330:
        /* <DEDUP_REMOVED lines=16> */
.L_x_333:
[----:B------:R-:W-:Y:S05]  /*17410*/  BSYNC.RECONVERGENT B0 ;  /* 0x0000000000007941 */ /* 0x000fea0003800200 */
.L_x_332:
[----:B---34-:R3:W4:Y:S01]  /*17420*/  LDS.128 R12, [R220+0x1000] ;  /* 0x00100000dc0c7984 */ /* 0x0187220000000c00 */
[----:B------:R-:W-:Y:S04]  /*17430*/  BSSY.RECONVERGENT B0, `(.L_x_334) ;  /* 0x000000f000007945 */ /* 0x000fe80003800200 */
[----:B------:R-:W-:Y:S05]  /*17440*/  @P1 BRA `(.L_x_335) ;  /* 0x0000000000341947 */ /* 0x000fea0003800000 */
[----:B------:R-:W1:Y:S01]  /*17450*/  LDCU.64 UR6, c[0x0][0x408] ;  /* 0x00008100ff0677ac */ /* 0x000e620008000a00 */
[----:B-----5:R-:W-:Y:S02]  /*17460*/  IADD3 R0, P1, PT, R10, 0x40, RZ ;  /* 0x000000400a007810 */ /* 0x020fe40007f3e0ff */
        /* <DEDUP_REMOVED lines=10> */
[----:B----4-:R1:W-:Y:S02]  /*17510*/  STG.E.128 desc[UR16][R4.64], R12 ;  /* 0x0000000c04007986 */ /* 0x0103e4000c101d10 */
.L_x_335:
[----:B------:R-:W-:Y:S05]  /*17520*/  BSYNC.RECONVERGENT B0 ;  /* 0x0000000000007941 */ /* 0x000fea0003800200 */
.L_x_334:
[----:B------:R-:W-:Y:S05]  /*17530*/  @P0 EXIT ;  /* 0x000000000000094d */ /* 0x000fea0003800000 */
[----:B------:R-:W2:Y:S01]  /*17540*/  LDCU.64 UR6, c[0x0][0x408] ;  /* 0x00008100ff0677ac */ /* 0x000ea20008000a00 */
[----:B-----5:R-:W-:Y:S01]  /*17550*/  IADD3 R6, P0, PT, R10, 0x60, RZ ;  /* 0x000000600a067810 */ /* 0x020fe20007f1e0ff */
[----:B------:R-:W-:Y:S01]  /*17560*/  IMAD.MOV.U32 R2, RZ, RZ, R8 ;  /* 0x000000ffff027224 */ /* 0x000fe200078e0008 */
[----:B------:R-:W-:Y:S01]  /*17570*/  MOV R3, R7 ;  /* 0x0000000700037202 */ /* 0x000fe20000000f00 */
[----:B------:R-:W3:Y:S02]  /*17580*/  LDCU.64 UR4, c[0x0][0x3f0] ;  /* 0x00007e00ff0477ac */ /* 0x000ee40008000a00 */
[----:B------:R-:W-:-:S04]  /*17590*/  IMAD.X R0, RZ, RZ, R11, P0 ;  /* 0x000000ffff007224 */ /* 0x000fc800000e060b */
[----:B--2---:R-:W-:Y:S02]  /*175a0*/  IMAD R0, R0, UR6, RZ ;  /* 0x0000000600007c24 */ /* 0x004fe4000f8e02ff */
[----:B-1----:R-:W-:-:S04]  /*175b0*/  IMAD.WIDE.U32 R4, R6, UR6, R2 ;  /* 0x0000000606047c25 */ /* 0x002fc8000f8e0002 */
[----:B------:R-:W-:Y:S01]  /*175c0*/  IMAD R0, R6, UR7, R0 ;  /* 0x0000000706007c24 */ /* 0x000fe2000f8e0200 */
[----:B---3--:R-:W-:-:S04]  /*175d0*/  LEA R2, P0, R4, UR4, 0x1 ;  /* 0x0000000404027c11 */ /* 0x008fc8000f8008ff */
[----:B------:R-:W-:-:S04]  /*175e0*/  IADD3 R0, PT, PT, R0, R5, RZ ;  /* 0x0000000500007210 */ /* 0x000fc80007ffe0ff */
[----:B------:R-:W-:-:S05]  /*175f0*/  LEA.HI.X R3, R4, UR5, R0, 0x1, P0 ;  /* 0x0000000504037c11 */ /* 0x000fca00080f0c00 */
[----:B------:R-:W-:Y:S01]  /*17600*/  STG.E.128 desc[UR16][R2.64], R32 ;  /* 0x0000002002007986 */ /* 0x000fe2000c101d10 */
[----:B------:R-:W-:Y:S05]  /*17610*/  EXIT ;  /* 0x000000000000794d */ /* 0x000fea0003800000 */
.L_x_336:
        /* <DEDUP_REMOVED lines=14> */
.L_x_732:


//--------------------- .text._ZN5flash16flash_fwd_kernelI23Flash_fwd_kernel_traitsILi32ELi128ELi128ELi4ELb0ELb0EN7cutlass6half_tE19Flash_kernel_traitsILi32ELi128ELi128ELi4ES3_EELb0ELb1ELb0ELb0ELb0ELb1ELb1ELb0EEEvNS_16Flash_fwd_paramsE --------------------------
	.section	.text._ZN5flash16flash_fwd_kernelI23Flash_fwd_kernel_traitsILi32ELi128ELi128ELi4ELb0ELb0EN7cutlass6half_tE19Flash_kernel_traitsILi32ELi128ELi128ELi4ES3_EELb0ELb1ELb0ELb0ELb0ELb1ELb1ELb0EEEvNS_16Flash_fwd_paramsE,"ax",@progbits
	.align	128
        .global         _ZN5flash16flash_fwd_kernelI23Flash_fwd_kernel_traitsILi32ELi128ELi128ELi4ELb0ELb0EN7cutlass6half_tE19Flash_kernel_traitsILi32ELi128ELi128ELi4ES3_EELb0ELb1ELb0ELb0ELb0ELb1ELb1ELb0EEEvNS_16Flash_fwd_paramsE
        .type           _ZN5flash16flash_fwd_kernelI23Flash_fwd_kernel_traitsILi32ELi128ELi128ELi4ELb0ELb0EN7cutlass6half_tE19Flash_kernel_traitsILi32ELi128ELi128ELi4ES3_EELb0ELb1ELb0ELb0ELb0ELb1ELb1ELb0EEEvNS_16Flash_fwd_paramsE,@function
        .size           _ZN5flash16flash_fwd_kernelI23Flash_fwd_kernel_traitsILi32ELi128ELi128ELi4ELb0ELb0EN7cutlass6half_tE19Flash_kernel_traitsILi32ELi128ELi128ELi4ES3_EELb0ELb1ELb0ELb0ELb0ELb1ELb1ELb0EEEvNS_16Flash_fwd_paramsE,(.L_x_733 - _ZN5flash16flash_fwd_kernelI23Flash_fwd_kernel_traitsILi32ELi128ELi128ELi4ELb0ELb0EN7cutlass6half_tE19Flash_kernel_traitsILi32ELi128ELi128ELi4ES3_EELb0ELb1ELb0ELb0ELb0ELb1ELb1ELb0EEEvNS_16Flash_fwd_paramsE)
        .other          _ZN5flash16flash_fwd_kernelI23Flash_fwd_kernel_traitsILi32ELi128ELi128ELi4ELb0ELb0EN7cutlass6half_tE19Flash_kernel_traitsILi32ELi128ELi128ELi4ES3_EELb0ELb1ELb0ELb0ELb0ELb1ELb1ELb0EEEvNS_16Flash_fwd_paramsE,@"STO_CUDA_ENTRY STV_DEFAULT"
_ZN5flash16flash_fwd_kernelI23Flash_fwd_kernel_traitsILi32ELi128ELi128ELi4ELb0ELb0EN7cutlass6half_tE19Flash_kernel_traitsILi32ELi128ELi128ELi4ES3_EELb0ELb1ELb0ELb0ELb0ELb1ELb1ELb0EEEvNS_16Flash_fwd_paramsE:
.text._ZN5flash16flash_fwd_kernelI23Flash_fwd_kernel_traitsILi32ELi128ELi128ELi4ELb0ELb0EN7cutlass6half_tE19Flash_kernel_traitsILi32ELi128ELi128ELi4ES3_EELb0ELb1ELb0ELb0ELb0ELb1ELb1ELb0EEEvNS_16Flash_fwd_paramsE:
        /* <DEDUP_REMOVED lines=22> */
[----:B------:R-:W3:Y:S04]  /*0160*/  @P4 LDG.E R0, desc[UR12][R2.64+0x4] ;  /* 0x0000040c02004981 */ /* 0x000ee8000c1e1900 */
[----:B------:R-:W-:-:S04]  /*0170*/  @P3 IADD3 R4, P1, PT, R6, UR6, RZ ;  /* 0x0000000606043c10 */ /* 0x000fc8000ff3e0ff */
[----:B------:R-:W-:Y:S01]  /*0180*/  @P3 IADD3.X R5, PT, PT, R7, UR7, RZ, P1, !PT ;  /* 0x0000000707053c10 */ /* 0x000fe20008ffe4ff */
[----:B------:R-:W1:Y:S01]  /*0190*/  S2R R23, SR_CTAID.X ;  /* 0x0000000000177919 */ /* 0x000e620000002500 */
[----:B------:R-:W4:Y:S03]  /*01a0*/  @!P4 LDC R109, c[0x0][0x434] ;  /* 0x00010d00ff6dcb82 */ /* 0x000f260000000800 */
[----:B------:R1:W5:Y:S05]  /*01b0*/  @P3 LDG.E R11, desc[UR12][R4.64] ;  /* 0x0000000c040b3981 */ /* 0x00036a000c1e1900 */
[----:B------:R-:W2:Y:S08]  /*01c0*/  @!P2 LDC R9, c[0x0][0x43c] ;  /* 0x00010f00ff09ab82 */ /* 0x000eb00000000800 */
[----:B-1----:R-:W1:Y:S01]  /*01d0*/  LDC.64 R4, c[0x0][0x468] ;  /* 0x00011a00ff047b82 */ /* 0x002e620000000a00 */
[----:B------:R-:W-:-:S04]  /*01e0*/  @P2 IADD3 R2, P0, PT, R6, UR4, RZ ;  /* 0x0000000406022c10 */ /* 0x000fc8000ff1e0ff */
[----:B------:R-:W-:-:S05]  /*01f0*/  @P2 IADD3.X R3, PT, PT, R7, UR5, RZ, P0, !PT ;  /* 0x0000000507032c10 */ /* 0x000fca00087fe4ff */
[----:B------:R1:W5:Y:S01]  /*0200*/  @P2 LDG.E R8, desc[UR12][R2.64] ;  /* 0x0000000c02082981 */ /* 0x000362000c1e1900 */
[----:B------:R-:W4:Y:S01]  /*0210*/  LDCU.U8 UR4, c[0x0][0x532] ;  /* 0x0000a640ff0477ac */ /* 0x000f220008000000 */
[----:B-1----:R-:W-:-:S05]  /*0220*/  IADD3 R2, P0, PT, R6, R4, RZ ;  /* 0x0000000406027210 */ /* 0x002fca0007f1e0ff */
[----:B------:R-:W-:Y:S01]  /*0230*/  IMAD.X R3, R7, 0x1, R5, P0 ;  /* 0x0000000107037824 */ /* 0x000fe200000e0605 */
[C---:B------:R-:W-:Y:S01]  /*0240*/  ISETP.NE.U32.AND P0, PT, R4.reuse, RZ, PT ;  /* 0x000000ff0400720c */ /* 0x040fe20003f05070 */
[----:B------:R-:W1:Y:S03]  /*0250*/  @!P2 LDC.64 R6, c[0x0][0x488] ;  /* 0x00012200ff06ab82 */ /* 0x000e660000000a00 */
[----:B------:R-:W-:Y:S02]  /*0260*/  ISETP.NE.AND.EX P0, PT, R5, RZ, PT, P0 ;  /* 0x000000ff0500720c */ /* 0x000fe40003f05300 */
[----:B------:R-:W-:Y:S02]  /*0270*/  ISETP.EQ.U32.AND P3, PT, R4, RZ, PT ;  /* 0x000000ff0400720c */ /* 0x000fe40003f62070 */
[----:B----4-:R-:W-:-:S09]  /*0280*/  ISETP.NE.AND P1, PT, RZ, UR4, PT ;  /* 0x00000004ff007c0c */ /* 0x010fd2000bf25270 */
[----:B------:R-:W4:Y:S01]  /*0290*/  @!P0 LDC R4, c[0x0][0x438] ;  /* 0x00010e00ff048b82 */ /* 0x000f220000000800 */
[----:B------:R-:W-:Y:S01]  /*02a0*/  ISETP.EQ.OR.EX P3, PT, R5, RZ, !P1, P3 ;  /* 0x000000ff0500720c */ /* 0x000fe20004f62730 */
[----:B------:R-:W-:Y:S02]  /*02b0*/  IMAD.MOV.U32 R12, RZ, RZ, -0x1 ;  /* 0xffffffffff0c7424 */ /* 0x000fe400078e00ff */
[----:B------:R-:W-:-:S10]  /*02c0*/  IMAD.SHL.U32 R216, R23, 0x80, RZ ;  /* 0x0000008017d87824 */ /* 0x000fd400078e00ff */
[----:B------:R1:W5:Y:S04]  /*02d0*/  @!P3 LDG.E R12, desc[UR12][R2.64] ;  /* 0x0000000c020cb981 */ /* 0x000368000c1e1900 */
[----:B--2---:R2:W-:Y:S01]  /*02e0*/  STL [R1+0x10], R25 ;  /* 0x0000101901007387 */ /* 0x0045e20000100800 */
[----:B---3--:R-:W-:-:S05]  /*02f0*/  @P4 IMAD.IADD R109, R0, 0x1, -R25 ;  /* 0x00000001006d4824 */ /* 0x008fca00078e0a19 */
[----:B------:R-:W-:Y:S01]  /*0300*/  ISETP.GT.AND P3, PT, R109, R216, PT ;  /* 0x000000d86d00720c */ /* 0x000fe20003f64270 */
[----:B-1--4-:R-:W-:-:S12]  /*0310*/  @!P0 BRA `(.L_x_337) ;  /* 0x00000000000c8947 */ /* 0x012fd80003800000 */
[----:B------:R-:W3:Y:S02]  /*0320*/  @P1 LDG.E R4, desc[UR12][R2.64+0x4] ;  /* 0x0000040c02041981 */ /* 0x000ee4000c1e1900 */
[----:B---3-5:R-:W-:-:S06]  /*0330*/  @P1 IADD3 R4, PT, PT, R4, -R12, RZ ;  /* 0x8000000c04041210 */ /* 0x028fcc0007ffe0ff */
[----:B------:R1:W5:Y:S02]  /*0340*/  @!P1 LDG.E R4, desc[UR12][R2.64] ;  /* 0x0000000c02049981 */ /* 0x000364000c1e1900 */
.L_x_337:
[----:B------:R-:W-:Y:S05]  /*0350*/  @!P3 EXIT ;  /* 0x000000000000b94d */ /* 0x000fea0003800000 */
[----:B------:R-:W3:Y:S01]  /*0360*/  LDC R215, c[0x0][0x508] ;  /* 0x00014200ffd77b82 */ /* 0x000ee20000000800 */
[----:B------:R-:W-:Y:S01]  /*0370*/  @!P2 ISETP.NE.U32.AND P0, PT, R6, RZ, PT ;  /* 0x000000ff0600a20c */ /* 0x000fe20003f05070 */
[----:B-----5:R-:W-:Y:S01]  /*0380*/  @P2 IMAD.IADD R108, R8, 0x1, -R11 ;  /* 0x00000001086c2824 */ /* 0x020fe200078e0a0b */
[----:B------:R-:W4:Y:S02]  /*0390*/  S2R R22, SR_CTAID.Z ;  /* 0x0000000000167919 */ /* 0x000f240000002700 */
[----:B------:R-:W-:Y:S01]  /*03a0*/  @!P2 ISETP.NE.AND.EX P0, PT, R7, RZ, PT, P0 ;  /* 0x000000ff0700a20c */ /* 0x000fe20003f05300 */
[----:B------:R-:W2:Y:S03]  /*03b0*/  S2R R213, SR_TID.X ;  /* 0x0000000000d57919 */ /* 0x000ea60000002100 */
[----:B------:R-:W-:-:S04]  /*03c0*/  @!P2 SEL R0, R9, RZ, P0 ;  /* 0x000000ff0900a207 */ /* 0x000fc80000000000 */
[----:B------:R-:W-:Y:S01]  /*03d0*/  @!P2 IADD3 R108, PT, PT, R0, R4, -R11 ;  /* 0x00000004006ca210 */ /* 0x000fe20007ffe80b */
[----:B------:R-:W-:-:S04]  /*03e0*/  VIADD R0, R23, 0x1 ;  /* 0x0000000117007836 */ /* 0x000fc80000000000 */
[----:B-1----:R-:W-:Y:S02]  /*03f0*/  VIADD R2, R108, 0x7f ;  /* 0x0000007f6c027836 */ /* 0x002fe40000000000 */
[----:B------:R-:W-:-:S03]  /*0400*/  IMAD R0, R0, 0x80, -R109 ;  /* 0x0000008000007824 */ /* 0x000fc600078e0a6d */
[----:B------:R-:W-:Y:S02]  /*0410*/  SHF.R.S32.HI R3, RZ, 0x1f, R2 ;  /* 0x0000001fff037819 */ /* 0x000fe40000011402 */
[----:B---3--:R-:W-:Y:S02]  /*0420*/  IADD3 R0, PT, PT, R2, R215, R0 ;  /* 0x000000d702007210 */ /* 0x008fe40007ffe000 */
[----:B------:R-:W-:Y:S02]  /*0430*/  LEA.HI R2, R3, R2, RZ, 0x7 ;  /* 0x0000000203027211 */ /* 0x000fe400078f38ff */
[----:B------:R-:W-:Y:S02]  /*0440*/  SHF.R.S32.HI R4, RZ, 0x1f, R0 ;  /* 0x0000001fff047819 */ /* 0x000fe40000011400 */
[----:B------:R-:W-:Y:S02]  /*0450*/  SHF.R.S32.HI R2, RZ, 0x7, R2 ;  /* 0x00000007ff027819 */ /* 0x000fe40000011402 */
[----:B------:R-:W-:-:S04]  /*0460*/  LEA.HI R0, R4, R0, RZ, 0x7 ;  /* 0x0000000004007211 */ /* 0x000fc800078f38ff */
[----:B------:R-:W-:-:S04]  /*0470*/  SHF.R.S32.HI R0, RZ, 0x7, R0 ;  /* 0x00000007ff007819 */ /* 0x000fc80000011400 */
[----:B------:R-:W-:-:S04]  /*0480*/  VIMNMX R225, PT, PT, R2, R0, PT ;  /* 0x0000000002e17248 */ /* 0x000fc80003fe0100 */
[----:B------:R-:W-:-:S13]  /*0490*/  ISETP.GT.AND P0, PT, R225, RZ, PT ;  /* 0x000000ffe100720c */ /* 0x000fda0003f04270 */
[----:B--2-4-:R-:W-:Y:S05]  /*04a0*/  @P0 BRA `(.L_x_338) ;  /* 0x0000000800a00947 */ /* 0x014fea0003800000 */
        /* <DEDUP_REMOVED lines=29> */
.L_x_339:
        /* <DEDUP_REMOVED lines=42> */
.L_x_341:
[----:B------:R-:W-:Y:S05]  /*0920*/  BSYNC.RECONVERGENT B0 ;  /* 0x0000000000007941 */ /* 0x000fea0003800200 */
.L_x_340:
        /* <DEDUP_REMOVED lines=17> */
.L_x_343:
[----:B------:R-:W-:Y:S05]  /*0a40*/  BSYNC.RECONVERGENT B0 ;  /* 0x0000000000007941 */ /* 0x000fea0003800200 */
.L_x_342:
        /* <DEDUP_REMOVED lines=15> */
.L_x_345:
[----:B------:R-:W-:Y:S05]  /*0b40*/  BSYNC.RECONVERGENT B0 ;  /* 0x0000000000007941 */ /* 0x000fea0003800200 */
.L_x_344:
        /* <DEDUP_REMOVED lines=17> */
.L_x_347:
[----:B------:R-:W-:Y:S05]  /*0c60*/  BSYNC.RECONVERGENT B0 ;  /* 0x0000000000007941 */ /* 0x000fea0003800200 */
.L_x_346:
        /* <DEDUP_REMOVED lines=11> */
.L_x_349:
[----:B------:R-:W-:Y:S05]  /*0d20*/  BSYNC.RECONVERGENT B0 ;  /* 0x0000000000007941 */ /* 0x000fea0003800200 */
.L_x_348:
        /* <DEDUP_REMOVED lines=10> */
.L_x_351:
[----:B------:R-:W-:Y:S05]  /*0dd0*/  BSYNC.RECONVERGENT B0 ;  /* 0x0000000000007941 */ /* 0x000fea0003800200 */
.L_x_350:
        /* <DEDUP_REMOVED lines=10> */
.L_x_353:
[----:B------:R-:W-:Y:S05]  /*0e80*/  BSYNC.RECONVERGENT B0 ;  /* 0x0000000000007941 */ /* 0x000fea0003800200 */
.L_x_352:
        /* <DEDUP_REMOVED lines=10> */
.L_x_338:
        /* <DEDUP_REMOVED lines=24> */
.L_x_354:
[----:B------:R-:W1:Y:S01]  /*10b0*/  LDC.64 R124, c[0x0][0x3b8] ;  /* 0x0000ee00ff7c7b82 */ /* 0x000e620000000a00 */
[----:B------:R-:W-:-:S05]  /*10c0*/  IADD3 R2, PT, PT, R11, R12, RZ ;  /* 0x0000000c0b027210 */ /* 0x000fca0007ffe0ff */
[C---:B-1----:R-:W-:Y:S02]  /*10d0*/  IMAD R0, R2.reuse, R125, RZ ;  /* 0x0000007d02007224 */ /* 0x042fe400078e02ff */
[----:B------:R-:W-:-:S05]  /*10e0*/  IMAD.WIDE.U32 R2, R2, R124, RZ ;  /* 0x0000007c02027225 */ /* 0x000fca00078e00ff */
[----:B------:R-:W-:Y:S02]  /*10f0*/  IADD3 R6, PT, PT, R3, R0, RZ ;  /* 0x0000000003067210 */ /* 0x000fe40007ffe0ff */
[----:B------:R-:W-:-:S07]  /*1100*/  MOV R5, R2 ;  /* 0x0000000200057202 */ /* 0x000fce0000000f00 */
.L_x_355:
        /* <DEDUP_REMOVED lines=39> */
.L_x_356:
[----:B------:R-:W1:Y:S01]  /*1380*/  LDC.64 R126, c[0x0][0x3c0] ;  /* 0x0000f000ff7e7b82 */ /* 0x000e620000000a00 */
[----:B------:R-:W-:-:S05]  /*1390*/  IADD3 R0, PT, PT, R11, R12, RZ ;  /* 0x0000000c0b007210 */ /* 0x000fca0007ffe0ff */
[C---:B-1----:R-:W-:Y:S02]  /*13a0*/  IMAD R4, R0.reuse, R127, RZ ;  /* 0x0000007f00047224 */ /* 0x042fe400078e02ff */
[----:B------:R-:W-:-:S05]  /*13b0*/  IMAD.WIDE.U32 R2, R0, R126, RZ ;  /* 0x0000007e00027225 */ /* 0x000fca00078e00ff */
[----:B------:R-:W-:-:S07]  /*13c0*/  IADD3 R0, PT, PT, R3, R4, RZ ;  /* 0x0000000403007210 */ /* 0x000fce0007ffe0ff */
.L_x_357:
[----:B------:R-:W-:Y:S01]  /*13d0*/  IMAD.IADD R12, R109, 0x1, -R216 ;  /* 0x000000016d0c7824 */ /* 0x000fe200078e0ad8 */
[----:B------:R-:W-:Y:S01]  /*13e0*/  SHF.R.U32.HI R218, RZ, 0x2, R213 ;  /* 0x00000002ffda7819 */ /* 0x000fe200000116d5 */
[----:B------:R-:W-:Y:S01]  /*13f0*/  IMAD.SHL.U32 R204, R213, 0x8, RZ ;  /* 0x00000008d5cc7824 */ /* 0x000fe200078e00ff */
[----:B------:R-:W1:Y:S01]  /*1400*/  LDCU.64 UR8, c[0x0][0x3c8] ;  /* 0x00007900ff0877ac */ /* 0x000e620008000a00 */
[----:B------:R-:W-:Y:S01]  /*1410*/  MOV R219, RZ ;  /* 0x000000ff00db7202 */ /* 0x000fe20000000f00 */
[----:B------:R-:W2:Y:S01]  /*1420*/  S2UR UR14, SR_CgaCtaId ;  /* 0x00000000000e79c3 */ /* 0x000ea20000008800 */
[C---:B------:R-:W-:Y:S01]  /*1430*/  ISETP.GE.AND P6, PT, R218.reuse, R12, PT ;  /* 0x0000000cda00720c */ /* 0x040fe20003fc6270 */
[----:B------:R-:W-:Y:S01]  /*1440*/  VIADD R31, R218, 0x20 ;  /* 0x00000020da1f7836 */ /* 0x000fe20000000000 */
[----:B------:R-:W-:Y:S01]  /*1450*/  LOP3.LUT R9, R204, 0x18, RZ, 0xc0, !PT ;  /* 0x00000018cc097812 */ /* 0x000fe200078ec0ff */
[----:B------:R-:W3:Y:S01]  /*1460*/  LDCU.128 UR4, c[0x0][0x3d0] ;  /* 0x00007a00ff0477ac */ /* 0x000ee20008000c00 */
[C---:B------:R-:W-:Y:S01]  /*1470*/  VIADD R32, R218.reuse, 0x40 ;  /* 0x00000040da207836 */ /* 0x040fe20000000000 */
[C---:B------:R-:W-:Y:S01]  /*1480*/  IADD3 R30, PT, PT, R218.reuse, 0x60, RZ ;  /* 0x00000060da1e7810 */ /* 0x040fe20007ffe0ff */
[----:B------:R-:W-:Y:S01]  /*1490*/  IMAD.WIDE.U32 R34, R23, 0x80, R218 ;  /* 0x0000008017227825 */ /* 0x000fe200078e00da */
[C---:B------:R-:W-:Y:S01]  /*14a0*/  IADD3 R4, P2, PT, R9.reuse, R5, RZ ;  /* 0x0000000509047210 */ /* 0x040fe20007f5e0ff */
[----:B------:R-:W-:Y:S01]  /*14b0*/  STL.64 [R1+0x18], R218 ;  /* 0x000018da01007387 */ /* 0x000fe20000100a00 */
[C---:B------:R-:W-:Y:S01]  /*14c0*/  IADD3 R2, P1, PT, R9.reuse, R2, RZ ;  /* 0x0000000209027210 */ /* 0x040fe20007f3e0ff */
[----:B------:R-:W4:Y:S01]  /*14d0*/  LDCU.64 UR10, c[0x0][0x388] ;  /* 0x00007100ff0a77ac */ /* 0x000f220008000a00 */
[----:B------:R-:W-:Y:S01]  /*14e0*/  IADD3 R8, P0, PT, R9, R8, RZ ;  /* 0x0000000809087210 */ /* 0x000fe20007f1e0ff */
[----:B------:R-:W-:Y:S01]  /*14f0*/  IMAD.X R5, RZ, RZ, R6, P2 ;  /* 0x000000ffff057224 */ /* 0x000fe200010e0606 */
[----:B------:R-:W5:Y:S01]  /*1500*/  @!P6 LDC.64 R16, c[0x0][0x3b0] ;  /* 0x0000ec00ff10eb82 */ /* 0x000f620000000a00 */
[----:B------:R-:W-:Y:S01]  /*1510*/  ISETP.GE.AND P2, PT, R31, R12, PT ;  /* 0x0000000c1f00720c */ /* 0x000fe20003f46270 */
[----:B------:R-:W-:Y:S01]  /*1520*/  IMAD.X R3, RZ, RZ, R0, P1 ;  /* 0x000000ffff037224 */ /* 0x000fe200008e0600 */
[----:B------:R-:W-:Y:S01]  /*1530*/  IADD3.X R9, PT, PT, RZ, R7, RZ, P0, !PT ;  /* 0x00000007ff097210 */ /* 0x000fe200007fe4ff */
[----:B------:R-:W-:Y:S01]  /*1540*/  IMAD.WIDE.U32 R6, R218, R124, R4 ;  /* 0x0000007cda067225 */ /* 0x000fe200078e0004 */
[-C--:B------:R-:W-:Y:S01]  /*1550*/  ISETP.GE.AND P5, PT, R32, R12.reuse, PT ;  /* 0x0000000c2000720c */ /* 0x080fe20003fa6270 */
[----:B------:R2:W-:Y:S01]  /*1560*/  STL [R1+0x14], R12 ;  /* 0x0000140c01007387 */ /* 0x0005e20000100800 */
[----:B------:R-:W-:Y:S01]  /*1570*/  ISETP.GE.AND P4, PT, R30, R12, PT ;  /* 0x0000000c1e00720c */ /* 0x000fe20003f86270 */
[----:B------:R-:W4:Y:S01]  /*1580*/  @!P6 LDC.64 R24, c[0x0][0x380] ;  /* 0x0000e000ff18eb82 */ /* 0x000f220000000a00 */
[----:B------:R-:W-:Y:S01]  /*1590*/  IMAD.WIDE.U32 R4, R218, R126, R2 ;  /* 0x0000007eda047225 */ /* 0x000fe200078e0002 */
[----:B------:R-:W-:Y:S01]  /*15a0*/  SHF.R.S32.HI R0, RZ, 0x1f, R10 ;  /* 0x0000001fff007819 */ /* 0x000fe2000001140a */
[----:B------:R-:W-:Y:S01]  /*15b0*/  STL.64 [R1+0x8], R34 ;  /* 0x0000082201007387 */ /* 0x000fe20000100a00 */
[----:B------:R-:W-:Y:S01]  /*15c0*/  LOP3.LUT R11, R204, 0xd8, RZ, 0xc0, !PT ;  /* 0x000000d8cc0b7812 */ /* 0x000fe200078ec0ff */
[C---:B-1----:R-:W-:Y:S01]  /*15d0*/  IMAD.WIDE.U32 R2, R22.reuse, UR8, R8 ;  /* 0x0000000816027c25 */ /* 0x042fe2000f8e0008 */
[----:B------:R-:W-:Y:S01]  /*15e0*/  SHF.R.U32.HI R214, RZ, 0x1, R213 ;  /* 0x00000001ffd67819 */ /* 0x000fe200000116d5 */
[----:B------:R-:W-:Y:S01]  /*15f0*/  STL [R1+0x20], R31 ;  /* 0x0000201f01007387 */ /* 0x000fe20000100800 */
[----:B------:R-:W1:Y:S01]  /*1600*/  @!P2 LDC.64 R18, c[0x0][0x3b0] ;  /* 0x0000ec00ff12ab82 */ /* 0x000e620000000a00 */
[----:B------:R-:W-:Y:S01]  /*1610*/  IMAD R3, R22, UR9, R3 ;  /* 0x0000000916037c24 */ /* 0x000fe2000f8e0203 */
[----:B------:R-:W4:Y:S01]  /*1620*/  LDCU.64 UR8, c[0x0][0x390] ;  /* 0x00007200ff0877ac */ /* 0x000f220008000a00 */
[C---:B---3--:R-:W-:Y:S01]  /*1630*/  IMAD R8, R0.reuse, UR4, RZ ;  /* 0x0000000400087c24 */ /* 0x048fe2000f8e02ff */
[----:B------:R-:W-:Y:S01]  /*1640*/  LOP3.LUT R11, R11, 0x18, R213, 0x78, !PT ;  /* 0x000000180b0b7812 */ /* 0x000fe200078e78d5 */
[----:B------:R-:W-:Y:S01]  /*1650*/  IMAD R0, R0, UR6, RZ ;  /* 0x0000000600007c24 */ /* 0x000fe2000f8e02ff */
[----:B------:R-:W-:Y:S01]  /*1660*/  @!P5 MOV R26, R2 ;  /* 0x00000002001ad202 */ /* 0x000fe20000000f00 */
[----:B------:R-:W-:Y:S01]  /*1670*/  @!P2 IMAD.MOV.U32 R14, RZ, RZ, R2 ;  /* 0x000000ffff0ea224 */ /* 0x000fe200078e0002 */
[----:B------:R-:W-:Y:S01]  /*1680*/  @!P4 MOV R29, R3 ;  /* 0x00000003001dc202 */ /* 0x000fe20000000f00 */
[--C-:B------:R-:W-:Y:S01]  /*1690*/  @!P2 IMAD.MOV.U32 R15, RZ, RZ, R3.reuse ;  /* 0x000000ffff0fa224 */ /* 0x100fe200078e0003 */
[----:B------:R-:W-:Y:S01]  /*16a0*/  LOP3.LUT R204, R11, 0x1f20, R204, 0xf8, !PT ;  /* 0x00001f200bcc7812 */ /* 0x000fe200078ef8cc */
[----:B------:R-:W-:Y:S01]  /*16b0*/  @!P5 IMAD.MOV.U32 R27, RZ, RZ, R3 ;  /* 0x000000ffff1bd224 */ /* 0x000fe200078e0003 */
[----:B------:R-:W3:Y:S01]  /*16c0*/  @!P2 LDC.64 R22, c[0x0][0x380] ;  /* 0x0000e000ff16ab82 */ /* 0x000ee20000000a00 */
[----:B------:R-:W-:Y:S01]  /*16d0*/  @!P4 IMAD.MOV.U32 R28, RZ, RZ, R2 ;  /* 0x000000ffff1cc224 */ /* 0x000fe200078e0002 */
[----:B------:R-:W-:Y:S01]  /*16e0*/  STL [R1+0x28], R32 ;  /* 0x0000282001007387 */ /* 0x000fe20000100800 */
[----:B--2---:R-:W-:-:S02]  /*16f0*/  IMAD R12, R10, UR5, R8 ;  /* 0x000000050a0c7c24 */ /* 0x004fc4000f8e0208 */
[-C--:B-----5:R-:W-:Y:S01]  /*1700*/  @!P6 IMAD R8, R35, R16.reuse, RZ ;  /* 0x000000102308e224 */ /* 0x0a0fe200078e02ff */
[----:B------:R-:W-:Y:S01]  /*1710*/  STL [R1+0x24], R30 ;  /* 0x0000241e01007387 */ /* 0x000fe20000100800 */
[C---:B------:R-:W-:Y:S01]  /*1720*/  @!P6 IMAD.WIDE.U32 R2, R34.reuse, R16, R2 ;  /* 0x000000102202e225 */ /* 0x040fe200078e0002 */
[----:B------:R-:W2:Y:S03]  /*1730*/  @!P4 LDC.64 R20, c[0x0][0x3b0] ;  /* 0x0000ec00ff14cb82 */ /* 0x000ea60000000a00 */
[----:B------:R-:W-:Y:S02]  /*1740*/  @!P6 IMAD R8, R34, R17, R8 ;  /* 0x000000112208e224 */ /* 0x000fe400078e0208 */
[----:B------:R-:W-:Y:S02]  /*1750*/  IMAD R5, R218, R127, R5 ;  /* 0x0000007fda057224 */ /* 0x000fe400078e0205 */
[----:B------:R-:W-:Y:S01]  /*1760*/  IMAD R11, R10, UR7, R0 ;  /* 0x000000070a0b7c24 */ /* 0x000fe2000f8e0200 */
[----:B------:R-:W5:Y:S01]  /*1770*/  @!P5 LDC.64 R16, c[0x0][0x3b0] ;  /* 0x0000ec00ff10db82 */ /* 0x000f620000000a00 */
[----:B------:R-:W-:Y:S01]  /*1780*/  @!P2 IADD3 R0, P0, PT, R34, 0x20, RZ ;  /* 0x000000202200a810 */ /* 0x000fe20007f1e0ff */
[----:B------:R-:W-:-:S02]  /*1790*/  IMAD R7, R218, R125, R7 ;  /* 0x0000007dda077224 */ /* 0x000fc400078e0207 */
[C---:B------:R-:W-:Y:S01]  /*17a0*/  IMAD.WIDE.U32 R4, R10.reuse, UR6, R4 ;  /* 0x000000060a047c25 */ /* 0x040fe2000f8e0004 */
[----:B------:R-:W2:Y:S03]  /*17b0*/  LDCU UR6, c[0x0][0x50c] ;  /* 0x0000a180ff0677ac */ /* 0x000ea60008000800 */
[----:B------:R-:W-:Y:S01]  /*17c0*/  IMAD.WIDE.U32 R6, R10, UR4, R6 ;  /* 0x000000040a067c25 */ /* 0x000fe2000f8e0006 */
[----:B------:R-:W-:Y:S01]  /*17d0*/  IADD3 R5, PT, PT, R5, R11, RZ ;  /* 0x0000000b05057210 */ /* 0x000fe20007ffe0ff */
[----:B------:R-:W-:Y:S01]  /*17e0*/  UMOV UR4, 0x400 ;  /* 0x0000040000047882 */ /* 0x000fe20000000000 */
[----:B----4-:R-:W-:Y:S01]  /*17f0*/  LEA R248, P1, R4, UR8, 0x1 ;  /* 0x0000000804f87c11 */ /* 0x010fe2000f8208ff */
[----:B------:R-:W-:Y:S01]  /*1800*/  @!P2 IMAD.X R9, RZ, RZ, R35, P0 ;  /* 0x000000ffff09a224 */ /* 0x000fe200000e0623 */
[----:B------:R-:W-:Y:S01]  /*1810*/  @!P6 LEA R10, P0, R2, R24, 0x1 ;  /* 0x00000018020ae211 */ /* 0x000fe200078008ff */
[----:B------:R-:W-:Y:S01]  /*1820*/  @!P6 IMAD.IADD R8, R3, 0x1, R8 ;  /* 0x000000010308e824 */ /* 0x000fe200078e0208 */
[----:B------:R-:W-:Y:S01]  /*1830*/  LEA.HI.X R247, R4, UR9, R5, 0x1, P1 ;  /* 0x0000000904f77c11 */ /* 0x000fe200088f0c05 */
[-C--:B-1----:R-:W-:Y:S01]  /*1840*/  @!P2 IMAD R9, R9, R18.reuse, RZ ;  /* 0x000000120909a224 */ /* 0x082fe200078e02ff */
[----:B------:R-:W-:Y:S01]  /*1850*/  LEA R246, P3, R6, UR10, 0x1 ;  /* 0x0000000a06f67c11 */ /* 0x000fe2000f8608ff */
[----:B------:R-:W-:Y:S01]  /*1860*/  IMAD.IADD R7, R7, 0x1, R12 ;  /* 0x0000000107077824 */ /* 0x000fe200078e020c */
[----:B------:R-:W-:Y:S01]  /*1870*/  @!P6 LEA.HI.X R11, R2, R25, R8, 0x1, P0 ;  /* 0x00000019020be211 */ /* 0x000fe200000f0c08 */
[----:B------:R-:W-:Y:S01]  /*1880*/  @!P2 IMAD.WIDE.U32 R2, R0, R18, R14 ;  /* 0x000000120002a225 */ /* 0x000fe200078e000e */
[----:B------:R-:W1:Y:S01]  /*1890*/  @!P4 LDC.64 R24, c[0x0][0x380] ;  /* 0x0000e000ff18cb82 */ /* 0x000e620000000a00 */
[----:B------:R-:W-:Y:S01]  /*18a0*/  @!P4 IADD3 R5, P0, PT, R34, 0x60, RZ ;  /* 0x000000602205c810 */ /* 0x000fe20007f1e0ff */
[----:B------:R-:W-:Y:S01]  /*18b0*/  ULEA UR4, UR14, UR4, 0x18 ;  /* 0x000000040e047291 */ /* 0x000fe2000f8ec0ff */
[----:B------:R-:W-:Y:S01]  /*18c0*/  @!P2 IMAD R4, R0, R19, R9 ;  /* 0x000000130004a224 */ /* 0x000fe200078e0209 */
[----:B------:R-:W-:Y:S01]  /*18d0*/  @!P5 IADD3 R0, P1, PT, R34, 0x40, RZ ;  /* 0x000000402200d810 */ /* 0x000fe20007f3e0ff */
[----:B------:R-:W-:Y:S01]  /*18e0*/  VIADD R118, R225, 0xffffffff ;  /* 0xffffffffe1767836 */ /* 0x000fe20000000000 */
[----:B------:R-:W-:Y:S01]  /*18f0*/  LEA.HI.X R245, R6, UR11, R7, 0x1, P3 ;  /* 0x0000000b06f57c11 */ /* 0x000fe200098f0c07 */
[----:B------:R-:W-:Y:S01]  /*1900*/  @!P4 IMAD.X R6, RZ, RZ, R35, P0 ;  /* 0x000000ffff06c224 */ /* 0x000fe200000e0623 */
[----:B------:R-:W4:Y:S01]  /*1910*/  @!P5 LDC.64 R14, c[0x0][0x380] ;  /* 0x0000e000ff0edb82 */ /* 0x000f220000000a00 */
[----:B------:R-:W-:Y:S01]  /*1920*/  @!P5 IADD3.X R7, PT, PT, RZ, R35, RZ, P1, !PT ;  /* 0x00000023ff07d210 */ /* 0x000fe20000ffe4ff */
[----:B------:R-:W-:Y:S01]  /*1930*/  @!P2 IMAD.IADD R4, R3, 0x1, R4 ;  /* 0x000000010304a824 */ /* 0x000fe200078e0204 */
[----:B---3--:R-:W-:Y:S01]  /*1940*/  @!P2 LEA R8, P0, R2, R22, 0x1 ;  /* 0x000000160208a211 */ /* 0x008fe200078008ff */
[----:B------:R-:W-:Y:S01]  /*1950*/  IMAD R18, R118, -0x80, R108 ;  /* 0xffffff8076127824 */ /* 0x000fe200078e026c */
[----:B------:R-:W-:Y:S01]  /*1960*/  LEA R204, R204, UR4, 0x1 ;  /* 0x00000004cccc7c11 */ /* 0x000fe2000f8e08ff */
[----:B-----5:R-:W-:Y:S01]  /*1970*/  @!P5 IMAD R7, R7, R16, RZ ;  /* 0x000000100707d224 */ /* 0x020fe200078e02ff */
[----:B------:R-:W-:Y:S01]  /*1980*/  @!P2 LEA.HI.X R9, R2, R23, R4, 0x1, P0 ;  /* 0x000000170209a211 */ /* 0x000fe200000f0c04 */
[----:B--2---:R-:W-:Y:S01]  /*1990*/  @!P4 IMAD R2, R6, R20, RZ ;  /* 0x000000140602c224 */ /* 0x004fe200078e02ff */
[----:B------:R-:W-:Y:S01]  /*19a0*/  ISETP.GE.AND P0, PT, R31, R18, PT ;  /* 0x000000121f00720c */ /* 0x000fe20003f06270 */
[C---:B------:R-:W-:Y:S01]  /*19b0*/  @!P5 IMAD R12, R0.reuse, R17, R7 ;  /* 0x00000011000cd224 */ /* 0x040fe200078e0207 */
[----:B------:R-:W-:Y:S01]  /*19c0*/  @!PT LDS RZ, [RZ] ;  /* 0x00000000fffff984 */ /* 0x000fe20000000800 */
[----:B------:R-:W-:Y:S01]  /*19d0*/  @!PT LDS RZ, [RZ] ;  /* 0x00000000fffff984 */ /* 0x000fe20000000800 */
[----:B------:R-:W-:Y:S01]  /*19e0*/  @!PT LDS RZ, [RZ] ;  /* 0x00000000fffff984 */ /* 0x000fe20000000800 */
[----:B------:R2:W-:Y:S01]  /*19f0*/  @!P6 LDGSTS.E.BYPASS.LTC128B.128 [R204], desc[UR12][R10.64] ;  /* 0x000000000accefae */ /* 0x0005e2000b981a0c */
[----:B------:R-:W-:Y:S01]  /*1a00*/  @!P5 IMAD.WIDE.U32 R6, R0, R16, R26 ;  /* 0x000000100006d225 */ /* 0x000fe200078e001a */
[----:B------:R-:W-:-:S02]  /*1a10*/  SHF.L.U64.HI R0, R124, 0x7, R125 ;  /* 0x000000077c007819 */ /* 0x000fc4000001027d */
[----:B------:R-:W-:Y:S01]  /*1a20*/  ISETP.GE.AND P6, PT, R218, R18, PT ;  /* 0x00000012da00720c */ /* 0x000fe20003fc6270 */
[----:B------:R3:W-:Y:S01]  /*1a30*/  @!P2 LDGSTS.E.BYPASS.LTC128B.128 [R204+0x800], desc[UR12][R8.64] ;  /* 0x0080000008ccafae */ /* 0x0007e2000b981a0c */
[----:B----4-:R-:W-:Y:S01]  /*1a40*/  @!P5 LEA R16, P1, R6, R14, 0x1 ;  /* 0x0000000e0610d211 */ /* 0x010fe200078208ff */
[C---:B--2---:R-:W-:Y:S01]  /*1a50*/  @!P4 IMAD R11, R5.reuse, R21, R2 ;  /* 0x00000015050bc224 */ /* 0x044fe200078e0202 */
[----:B------:R-:W-:Y:S01]  /*1a60*/  SHF.L.U32 R2, R124, 0x7, RZ ;  /* 0x000000077c027819 */ /* 0x000fe200000006ff */
[----:B------:R-:W-:-:S04]  /*1a70*/  @!P4 IMAD.WIDE.U32 R4, R5, R20, R28 ;  /* 0x000000140504c225 */ /* 0x000fc800078e001c */
[----:B------:R-:W-:Y:S01]  /*1a80*/  IMAD R10, R0, R118, RZ ;  /* 0x00000076000a7224 */ /* 0x000fe200078e02ff */
[----:B------:R-:W-:Y:S01]  /*1a90*/  @!P4 IADD3 R5, PT, PT, R5, R11, RZ ;  /* 0x0000000b0505c210 */ /* 0x000fe20007ffe0ff */
[----:B------:R-:W-:Y:S01]  /*1aa0*/  @!P5 IMAD.IADD R0, R7, 0x1, R12 ;  /* 0x000000010700d824 */ /* 0x000fe200078e020c */
[----:B-1----:R-:W-:Y:S01]  /*1ab0*/  @!P4 LEA R14, P2, R4, R24, 0x1 ;  /* 0x00000018040ec211 */ /* 0x002fe200078408ff */
[----:B------:R-:W-:-:S03]  /*1ac0*/  IMAD.WIDE.U32 R2, R2, R118, RZ ;  /* 0x0000007602027225 */ /* 0x000fc600078e00ff */
[----:B------:R-:W-:Y:S01]  /*1ad0*/  @!P5 LEA.HI.X R17, R6, R15, R0, 0x1, P1 ;  /* 0x0000000f0611d211 */ /* 0x000fe200008f0c00 */
[----:B------:R-:W-:Y:S01]  /*1ae0*/  IMAD.IADD R3, R3, 0x1, R10 ;  /* 0x0000000103037824 */ /* 0x000fe200078e020a */
[----:B------:R-:W-:Y:S01]  /*1af0*/  @!P4 LEA.HI.X R15, R4, R25, R5, 0x1, P2 ;  /* 0x00000019040fc211 */ /* 0x000fe200010f0c05 */
[----:B------:R-:W-:Y:S01]  /*1b00*/  IMAD.WIDE.U32 R4, R124, 0x40, RZ ;  /* 0x000000407c047825 */ /* 0x000fe200078e00ff */
[----:B------:R-:W-:Y:S01]  /*1b10*/  ISETP.GE.AND P2, PT, R32, R18, PT ;  /* 0x000000122000720c */ /* 0x000fe20003f46270 */
[----:B------:R1:W-:Y:S01]  /*1b20*/  @!P5 LDGSTS.E.BYPASS.LTC128B.128 [R204+0x1000], desc[UR12][R16.64] ;  /* 0x0100000010ccdfae */ /* 0x0003e2000b981a0c */
[----:B------:R-:W-:Y:S02]  /*1b30*/  @!P6 LEA R12, P1, R2, R246, 0x1 ;  /* 0x000000f6020ce211 */ /* 0x000fe400078208ff */
[----:B------:R-:W-:Y:S01]  /*1b40*/  @!P0 LEA R0, P3, R124, R2, 0x5 ;  /* 0x000000027c008211 */ /* 0x000fe200078628ff */
[----:B------:R-:W-:Y:S01]  /*1b50*/  @!P4 LDGSTS.E.BYPASS.LTC128B.128 [R204+0x1800], desc[UR12][R14.64] ;  /* 0x018000000ecccfae */ /* 0x000fe2000b981a0c */
[----:B------:R-:W-:-:S02]  /*1b60*/  @!P6 LEA.HI.X R13, R2, R245, R3, 0x1, P1 ;  /* 0x000000f5020de211 */ /* 0x000fc400008f0c03 */
[----:B------:R-:W-:Y:S02]  /*1b70*/  ISETP.GE.AND P1, PT, R30, R18, PT ;  /* 0x000000121e00720c */ /* 0x000fe40003f26270 */
[----:B------:R-:W-:Y:S01]  /*1b80*/  @!P0 LEA.HI.X R6, R124, R3, R125, 0x5, P3 ;  /* 0x000000037c068211 */ /* 0x000fe200018f2c7d */
[----:B------:R2:W-:Y:S01]  /*1b90*/  @!P6 LDGSTS.E.BYPASS.LTC128B.128 [R204+0x2000], desc[UR12][R12.64] ;  /* 0x020000000cccefae */ /* 0x0005e2000b981a0c */
[----:B------:R-:W-:Y:S02]  /*1ba0*/  @!P0 LEA R10, P3, R0, R246, 0x1 ;  /* 0x000000f6000a8211 */ /* 0x000fe400078608ff */
[----:B------:R-:W-:Y:S02]  /*1bb0*/  ISETP.GE.AND P4, PT, R32, R18, PT ;  /* 0x000000122000720c */ /* 0x000fe40003f86270 */
[----:B------:R-:W-:Y:S02]  /*1bc0*/  @!P0 LEA.HI.X R11, R0, R245, R6, 0x1, P3 ;  /* 0x000000f5000b8211 */ /* 0x000fe400018f0c06 */
[----:B------:R-:W-:-:S02]  /*1bd0*/  SHF.L.U32 R6, R125, 0x6, RZ ;  /* 0x000000067d067819 */ /* 0x000fc400000006ff */
[----:B------:R-:W-:Y:S01]  /*1be0*/  @!P2 IADD3 R0, P3, PT, R2, R4, RZ ;  /* 0x000000040200a210 */ /* 0x000fe20007f7e0ff */
[----:B------:R-:W-:Y:S01]  /*1bf0*/  @!P1 IMAD R4, R125, 0x60, RZ ;  /* 0x000000607d049824 */ /* 0x000fe200078e02ff */
[----:B------:R4:W-:Y:S01]  /*1c00*/  @!P0 LDGSTS.E.BYPASS.LTC128B.128 [R204+0x2800], desc[UR12][R10.64] ;  /* 0x028000000acc8fae */ /* 0x0009e2000b981a0c */
[----:B------:R-:W-:Y:S02]  /*1c10*/  ISETP.GE.AND P5, PT, R31, R18, PT ;  /* 0x000000121f00720c */ /* 0x000fe40003fa6270 */
[----:B------:R-:W-:Y:S01]  /*1c20*/  @!P2 IADD3.X R6, PT, PT, R3, R5, R6, P3, !PT ;  /* 0x000000050306a210 */ /* 0x000fe20001ffe406 */
[----:B------:R-:W-:Y:S01]  /*1c30*/  @!P1 IMAD.WIDE.U32 R2, R124, 0x60, R2 ;  /* 0x000000607c029825 */ /* 0x000fe200078e0002 */
[----:B---3--:R-:W-:-:S03]  /*1c40*/  @!P2 LEA R8, P3, R0, R246, 0x1 ;  /* 0x000000f60008a211 */ /* 0x008fc600078608ff */
[----:B-1----:R-:W-:Y:S01]  /*1c50*/  IMAD.SHL.U32 R17, R213, 0x20, RZ ;  /* 0x00000020d5117824 */ /* 0x002fe200078e00ff */
[-C--:B------:R-:W-:Y:S01]  /*1c60*/  @!P2 LEA.HI.X R9, R0, R245.reuse, R6, 0x1, P3 ;  /* 0x000000f50009a211 */ /* 0x080fe200018f0c06 */
[----:B------:R-:W-:Y:S01]  /*1c70*/  @!P1 IMAD.IADD R0, R3, 0x1, R4 ;  /* 0x0000000103009824 */ /* 0x000fe200078e0204 */
[----:B------:R-:W-:Y:S01]  /*1c80*/  @!P1 LEA R6, P3, R2, R246, 0x1 ;  /* 0x000000f602069211 */ /* 0x000fe200078608ff */
[----:B------:R-:W-:Y:S01]  /*1c90*/  IMAD.WIDE.U32 R4, R126, 0x40, RZ ;  /* 0x000000407e047825 */ /* 0x000fe200078e00ff */
[C---:B------:R-:W-:Y:S01]  /*1ca0*/  LOP3.LUT R244, R17.reuse, 0x120, RZ, 0xc0, !PT ;  /* 0x0000012011f47812 */ /* 0x040fe200078ec0ff */
[----:B------:R1:W-:Y:S01]  /*1cb0*/  @!P2 LDGSTS.E.BYPASS.LTC128B.128 [R204+0x3000], desc[UR12][R8.64] ;  /* 0x0300000008ccafae */ /* 0x0003e2000b981a0c */
[----:B------:R-:W-:Y:S02]  /*1cc0*/  @!P1 LEA.HI.X R7, R2, R245, R0, 0x1, P3 ;  /* 0x000000f502079211 */ /* 0x000fe400018f0c00 */
[C---:B------:R-:W-:Y:S02]  /*1cd0*/  SHF.L.U64.HI R0, R126.reuse, 0x7, R127 ;  /* 0x000000077e007819 */ /* 0x040fe4000001027f */
[----:B------:R-:W-:Y:S01]  /*1ce0*/  SHF.L.U32 R2, R126, 0x7, RZ ;  /* 0x000000077e027819 */ /* 0x000fe200000006ff */
[----:B------:R3:W-:Y:S01]  /*1cf0*/  @!P1 LDGSTS.E.BYPASS.LTC128B.128 [R204+0x3800], desc[UR12][R6.64] ;  /* 0x0380000006cc9fae */ /* 0x0007e2000b981a0c */
[----:B------:R-:W-:Y:S01]  /*1d00*/  ISETP.GE.AND P3, PT, R30, R18, PT ;  /* 0x000000121e00720c */ /* 0x000fe20003f66270 */
[-C--:B------:R-:W-:Y:S01]  /*1d10*/  IMAD R0, R0, R118.reuse, RZ ;  /* 0x0000007600007224 */ /* 0x080fe200078e02ff */
[----:B--2---:R-:W-:Y:S01]  /*1d20*/  LOP3.LUT R13, R17, 0xc0, RZ, 0xc0, !PT ;  /* 0x000000c0110d7812 */ /* 0x004fe200078ec0ff */
[----:B------:R-:W0:Y:S01]  /*1d30*/  LDGDEPBAR ;  /* 0x00000000000079af */ /* 0x000e220000000000 */
[----:B------:R-:W-:Y:S01]  /*1d40*/  IMAD.WIDE.U32 R2, R2, R118, RZ ;  /* 0x0000007602027225 */ /* 0x000fe200078e00ff */
[----:B----4-:R-:W-:-:S03]  /*1d50*/  SHF.L.U32 R11, R213, 0x2, RZ ;  /* 0x00000002d50b7819 */ /* 0x010fc600000006ff */
[----:B------:R-:W-:Y:S01]  /*1d60*/  IMAD.SHL.U32 R10, R127, 0x40, RZ ;  /* 0x000000407f0a7824 */ /* 0x000fe200078e00ff */
[----:B------:R-:W-:Y:S01]  /*1d70*/  IADD3 R3, PT, PT, R3, R0, RZ ;  /* 0x0000000003037210 */ /* 0x000fe20007ffe0ff */
[----:B------:R-:W-:Y:S01]  /*1d80*/  IMAD.SHL.U32 R18, R213, 0x10, RZ ;  /* 0x00000010d5127824 */ /* 0x000fe200078e00ff */
[----:B------:R-:W-:Y:S02]  /*1d90*/  @!P4 IADD3 R14, P0, PT, R2, R4, RZ ;  /* 0x00000004020ec210 */ /* 0x000fe40007f1e0ff */
[----:B------:R-:W-:Y:S01]  /*1da0*/  LOP3.LUT R13, R13, 0x18, R11, 0xf8, !PT ;  /* 0x000000180d0d7812 */ /* 0x000fe200078ef80b */
[----:B------:R-:W-:Y:S01]  /*1db0*/  @!P3 IMAD R0, R127, 0x60, RZ ;  /* 0x000000607f00b824 */ /* 0x000fe200078e02ff */
[----:B------:R-:W-:Y:S01]  /*1dc0*/  @!P4 IADD3.X R15, PT, PT, R3, R5, R10, P0, !PT ;  /* 0x00000005030fc210 */ /* 0x000fe200007fe40a */
[----:B------:R-:W-:Y:S01]  /*1dd0*/  @!P3 IMAD.WIDE.U32 R4, R126, 0x60, R2 ;  /* 0x000000607e04b825 */ /* 0x000fe200078e0002 */
[----:B------:R-:W-:Y:S02]  /*1de0*/  LOP3.LUT R11, R18, 0x100, RZ, 0xc0, !PT ;  /* 0x00000100120b7812 */ /* 0x000fe400078ec0ff */
[----:B------:R-:W-:-:S02]  /*1df0*/  LOP3.LUT R16, R13, 0x8, R213, 0x78, !PT ;  /* 0x000000080d107812 */ /* 0x000fc400078e78d5 */
[C---:B-1----:R-:W-:Y:S02]  /*1e00*/  @!P6 LEA R8, P1, R2.reuse, R248, 0x1 ;  /* 0x000000f80208e211 */ /* 0x042fe400078208ff */
[----:B------:R-:W-:Y:S02]  /*1e10*/  LOP3.LUT R11, R11, 0x20, R17, 0xf8, !PT ;  /* 0x000000200b0b7812 */ /* 0x000fe400078ef811 */
[----:B------:R-:W-:Y:S01]  /*1e20*/  @!P6 LEA.HI.X R9, R2, R247, R3, 0x1, P1 ;  /* 0x000000f70209e211 */ /* 0x000fe200008f0c03 */
[----:B------:R-:W-:-:S04]  /*1e30*/  DEPBAR.LE SB0, 0x0 ;  /* 0x000080000000791a */ /* 0x000fc80000000000 */
[----:B------:R-:W-:Y:S01]  /*1e40*/  BAR.SYNC.DEFER_BLOCKING 0x0 ;  /* 0x0000000000007b1d */ /* 0x000fe20000010000 */
[C---:B---3--:R-:W-:Y:S02]  /*1e50*/  @!P5 LEA R7, P0, R126.reuse, R2, 0x5 ;  /* 0x000000027e07d211 */ /* 0x048fe400078028ff */
[----:B------:R-:W-:Y:S02]  /*1e60*/  LOP3.LUT R184, R13, 0x8, R214, 0x78, !PT ;  /* 0x000000080db87812 */ /* 0x000fe400078e78d6 */
[----:B------:R-:W-:Y:S02]  /*1e70*/  @!P5 LEA.HI.X R12, R126, R3, R127, 0x5, P0 ;  /* 0x000000037e0cd211 */ /* 0x000fe400000f2c7f */
[----:B------:R-:W-:Y:S01]  /*1e80*/  @!P3 IADD3 R3, PT, PT, R5, R0, RZ ;  /* 0x000000000503b210 */ /* 0x000fe20007ffe0ff */
[----:B------:R-:W-:Y:S01]  /*1e90*/  IMAD.IADD R0, R16, 0x1, R11 ;  /* 0x0000000110007824 */ /* 0x000fe200078e020b */
[-C--:B------:R-:W-:Y:S02]  /*1ea0*/  @!P3 LEA R10, P0, R4, R248.reuse, 0x1 ;  /* 0x000000f8040ab211 */ /* 0x080fe400078008ff */
[----:B------:R-:W-:-:S02]  /*1eb0*/  @!P5 LEA R2, P2, R7, R248, 0x1 ;  /* 0x000000f80702d211 */ /* 0x000fc400078408ff */
[-C--:B------:R-:W-:Y:S02]  /*1ec0*/  @!P3 LEA.HI.X R11, R4, R247.reuse, R3, 0x1, P0 ;  /* 0x000000f7040bb211 */ /* 0x080fe400000f0c03 */
[-C--:B------:R-:W-:Y:S02]  /*1ed0*/  @!P5 LEA.HI.X R3, R7, R247.reuse, R12, 0x1, P2 ;  /* 0x000000f70703d211 */ /* 0x080fe400010f0c0c */
[----:B------:R-:W-:Y:S02]  /*1ee0*/  LOP3.LUT R4, R244, 0x3e00, R18, 0xf8, !PT ;  /* 0x00003e00f4047812 */ /* 0x000fe400078ef812 */
[----:B------:R-:W-:Y:S02]  /*1ef0*/  @!P4 LEA R6, P1, R14, R248, 0x1 ;  /* 0x000000f80e06c211 */ /* 0x000fe400078208ff */
[----:B------:R-:W-:Y:S01]  /*1f00*/  LEA R185, R0, UR4, 0x1 ;  /* 0x0000000400b97c11 */ /* 0x000fe2000f8e08ff */
[----:B------:R-:W-:Y:S01]  /*1f10*/  IMAD.MOV.U32 R0, RZ, RZ, 0x20 ;  /* 0x00000020ff007424 */ /* 0x000fe200078e00ff */
[----:B------:R-:W-:Y:S01]  /*1f20*/  @!P4 LEA.HI.X R7, R14, R247, R15, 0x1, P1 ;  /* 0x000000f70e07c211 */ /* 0x000fe200008f0c0f */
[----:B------:R-:W-:Y:S01]  /*1f30*/  @!PT LDS RZ, [RZ] ;  /* 0x00000000fffff984 */ /* 0x000fe20000000800 */
[----:B------:R-:W-:Y:S01]  /*1f40*/  @!PT LDS RZ, [RZ] ;  /* 0x00000000fffff984 */ /* 0x000fe20000000800 */
[----:B------:R-:W-:Y:S01]  /*1f50*/  @!PT LDS RZ, [RZ] ;  /* 0x00000000fffff984 */ /* 0x000fe20000000800 */
[----:B------:R-:W-:Y:S01]  /*1f60*/  @!P6 LDGSTS.E.BYPASS.LTC128B.128 [R204+0x4000], desc[UR12][R8.64] ;  /* 0x0400000008ccefae */ /* 0x000fe2000b981a0c */
[----:B------:R-:W-:-:S02]  /*1f70*/  LOP3.LUT P0, RZ, R213, 0x4, RZ, 0xc0, !PT ;  /* 0x00000004d5ff7812 */ /* 0x000fc4000780c0ff */
[----:B------:R-:W-:Y:S01]  /*1f80*/  SHF.L.U32 R213, R213, 0x1, RZ ;  /* 0x00000001d5d57819 */ /* 0x000fe200000006ff */
[----:B------:R-:W-:Y:S01]  /*1f90*/  @P6 STS.128 [R204+0x4000], RZ ;  /* 0x004000ffcc006388 */ /* 0x000fe20000000c00 */
[----:B------:R-:W-:-:S03]  /*1fa0*/  SEL R0, R0, 0xffffffe0, !P0 ;  /* 0xffffffe000007807 */ /* 0x000fc60004000000 */
[----:B------:R-:W-:Y:S02]  /*1fb0*/  @P5 STS.128 [R204+0x4800], RZ ;  /* 0x004800ffcc005388 */ /* 0x000fe40000000c00 */
[----:B------:R-:W-:Y:S02]  /*1fc0*/  IMAD.IADD R187, R185, 0x1, R0 ;  /* 0x00000001b9bb7824 */ /* 0x000fe400078e0200 */
        /* <DEDUP_REMOVED lines=8> */
[----:B------:R-:W-:Y:S04]  /*2050*/  @!P4 LDGSTS.E.BYPASS.LTC128B.128 [R204+0x5000], desc[UR12][R6.64] ;  /* 0x0500000006cccfae */ /* 0x000fe8000b981a0c */
[----:B------:R-:W-:Y:S04]  /*2060*/  @P3 STS.128 [R204+0x5800], RZ ;  /* 0x005800ffcc003388 */ /* 0x000fe80000000c00 */
[----:B------:R-:W-:Y:S01]  /*2070*/  @!PT LDS RZ, [RZ] ;  /* 0x00000000fffff984 */ /* 0x000fe20000000800 */
[----:B------:R-:W-:Y:S01]  /*2080*/  @!PT LDS RZ, [RZ] ;  /* 0x00000000fffff984 */ /* 0x000fe20000000800 */
[----:B------:R-:W-:Y:S01]  /*2090*/  @!PT LDS RZ, [RZ] ;  /* 0x00000000fffff984 */ /* 0x000fe20000000800 */
[----:B------:R2:W-:Y:S04]  /*20a0*/  @!P3 LDGSTS.E.BYPASS.LTC128B.128 [R204+0x5800], desc[UR12][R10.64] ;  /* 0x058000000accbfae */ /* 0x0005e8000b981a0c */
[----:B------:R-:W-:Y:S04]  /*20b0*/  LDSM.16.M88.4 R40, [R185+0x2000] ;  /* 0x00200000b928783b */ /* 0x000fe80000000200 */
[----:B------:R-:W-:Y:S01]  /*20c0*/  LDSM.16.M88.4 R96, [R187+0x2000] ;  /* 0x00200000bb60783b */ /* 0x000fe20000000200 */
[----:B-1----:R-:W-:-:S03]  /*20d0*/  IADD3 R2, PT, PT, R184, R4, RZ ;  /* 0x00000004b8027210 */ /* 0x002fc60007ffe0ff */
[----:B------:R-:W-:Y:S01]  /*20e0*/  LDSM.16.M88.4 R84, [R185+0x2400] ;  /* 0x00240000b954783b */ /* 0x000fe20000000200 */
[----:B------:R-:W-:Y:S02]  /*20f0*/  LOP3.LUT R3, R218, 0x7, RZ, 0xc0, !PT ;  /* 0x00000007da037812 */ /* 0x000fe400078ec0ff */
[----:B------:R-:W-:Y:S01]  /*2100*/  LEA R188, R2, UR4, 0x1 ;  /* 0x0000000402bc7c11 */ /* 0x000fe2000f8e08ff */
[----:B------:R-:W-:Y:S03]  /*2110*/  LDSM.16.M88.4 R104, [R187+0x2400] ;  /* 0x00240000bb68783b */ /* 0x000fe60000000200 */
[----:B------:R-:W-:Y:S01]  /*2120*/  IADD3 R189, PT, PT, R188, R0, RZ ;  /* 0x00000000bcbd7210 */ /* 0x000fe20007ffe0ff */
[----:B------:R-:W1:Y:S04]  /*2130*/  LDSM.16.M88.4 R16, [R188] ;  /* 0x00000000bc10783b */ /* 0x000e680000000200 */
[----:B------:R-:W3:Y:S04]  /*2140*/  LDSM.16.M88.4 R12, [R188+0x1000] ;  /* 0x00100000bc0c783b */ /* 0x000ee80000000200 */
[----:B--2---:R-:W2:Y:S04]  /*2150*/  LDSM.16.M88.4 R8, [R189] ;  /* 0x00000000bd08783b */ /* 0x004ea80000000200 */
[----:B------:R-:W4:Y:S04]  /*2160*/  LDSM.16.M88.4 R4, [R189+0x1000] ;  /* 0x00100000bd04783b */ /* 0x000f280000000200 */
[----:B------:R-:W5:Y:S04]  /*2170*/  LDSM.16.M88.4 R92, [R185+0x2800] ;  /* 0x00280000b95c783b */ /* 0x000f680000000200 */
[----:B------:R-:W5:Y:S04]  /*2180*/  LDSM.16.M88.4 R100, [R187+0x2800] ;  /* 0x00280000bb64783b */ /* 0x000f680000000200 */
[----:B------:R-:W5:Y:S04]  /*2190*/  LDSM.16.M88.4 R76, [R185+0x2c00] ;  /* 0x002c0000b94c783b */ /* 0x000f680000000200 */
[----:B------:R-:W5:Y:S04]  /*21a0*/  LDSM.16.M88.4 R88, [R187+0x2c00] ;  /* 0x002c0000bb58783b */ /* 0x000f680000000200 */
[----:B------:R-:W5:Y:S04]  /*21b0*/  LDSM.16.M88.4 R68, [R185+0x3000] ;  /* 0x00300000b944783b */ /* 0x000f680000000200 */
[----:B------:R-:W5:Y:S01]  /*21c0*/  LDSM.16.M88.4 R80, [R187+0x3000] ;  /* 0x00300000bb50783b */ /* 0x000f620000000200 */
[-C--:B-1----:R-:W-:Y:S03]  /*21d0*/  HMMA.16816.F32 R24, R16, R40.reuse, RZ ;  /* 0x000000281018723c */ /* 0x082fe600000018ff */
[----:B------:R-:W1:Y:S04]  /*21e0*/  LDSM.16.M88.4 R64, [R185+0x3400] ;  /* 0x00340000b940783b */ /* 0x000e680000000200 */
[----:B------:R-:W1:Y:S01]  /*21f0*/  LDSM.16.M88.4 R72, [R187+0x3400] ;  /* 0x00340000bb48783b */ /* 0x000e620000000200 */
[----:B---3--:R-:W-:Y:S03]  /*2200*/  HMMA.16816.F32 R20, R12, R40, RZ ;  /* 0x000000280c14723c */ /* 0x008fe600000018ff */
[----:B------:R-:W3:Y:S04]  /*2210*/  LDSM.16.M88.4 R36, [R185+0x3800] ;  /* 0x00380000b924783b */ /* 0x000ee80000000200 */
[----:B------:R-:W3:Y:S04]  /*2220*/  LDSM.16.M88.4 R60, [R187+0x3800] ;  /* 0x00380000bb3c783b */ /* 0x000ee80000000200 */
[----:B------:R-:W3:Y:S01]  /*2230*/  LDSM.16.M88.4 R52, [R185+0x3c00] ;  /* 0x003c0000b934783b */ /* 0x000ee20000000200 */
[----:B--2---:R-:W-:Y:S03]  /*2240*/  HMMA.16816.F32 R28, R8, R96, R24 ;  /* 0x00000060081c723c */ /* 0x004fe60000001818 */
[----:B------:R-:W2:Y:S04]  /*2250*/  LDSM.16.M88.4 R56, [R187+0x3c00] ;  /* 0x003c0000bb38783b */ /* 0x000ea80000000200 */
[----:B------:R-:W0:Y:S01]  /*2260*/  LDGDEPBAR ;  /* 0x00000000000079af */ /* 0x000e220000000000 */
[----:B------:R-:W-:Y:S08]  /*2270*/  HMMA.16816.F32 R24, R16, R84, RZ ;  /* 0x000000541018723c */ /* 0x000ff000000018ff */
[----:B----4-:R-:W-:Y:S03]  /*2280*/  HMMA.16816.F32 R20, R4, R96, R20 ;  /* 0x000000600414723c */ /* 0x010fe60000001814 */
[----:B------:R-:W-:-:S04]  /*2290*/  FMUL.FTZ R2, R28, UR6 ;  /* 0x000000061c027c20 */ /* 0x000fc80008410000 */
[----:B------:R4:W-:Y:S05]  /*22a0*/  MUFU.TANH R212, R2 ;  /* 0x0000000200d47308 */ /* 0x0009ea0000002400 */
[----:B------:R-:W-:Y:S01]  /*22b0*/  HMMA.16816.F32 R32, R8, R104, R24 ;  /* 0x000000680820723c */ /* 0x000fe20000001818 */
[----:B------:R-:W-:-:S07]  /*22c0*/  DEPBAR.LE SB0, 0x0 ;  /* 0x000080000000791a */ /* 0x000fce0000000000 */
[----:B------:R-:W-:Y:S01]  /*22d0*/  HMMA.16816.F32 R24, R12, R84, RZ ;  /* 0x000000540c18723c */ /* 0x000fe200000018ff */
[----:B----4-:R-:W-:-:S04]  /*22e0*/  FMUL.FTZ R2, R29, UR6 ;  /* 0x000000061d027c20 */ /* 0x010fc80008410000 */
[----:B------:R4:W-:Y:S02]  /*22f0*/  MUFU.TANH R211, R2 ;  /* 0x0000000200d37308 */ /* 0x0009e40000002400 */
[----:B----4-:R-:W-:-:S06]  /*2300*/  FMUL.FTZ R2, R30, UR6 ;  /* 0x000000061e027c20 */ /* 0x010fcc0008410000 */
[----:B------:R4:W-:Y:S02]  /*2310*/  MUFU.TANH R201, R2 ;  /* 0x0000000200c97308 */ /* 0x0009e40000002400 */
[----:B----4-:R-:W-:-:S05]  /*2320*/  FMUL.FTZ R2, R31, UR6 ;  /* 0x000000061f027c20 */ /* 0x010fca0008410000 */
[----:B------:R-:W-:Y:S01]  /*2330*/  HMMA.16816.F32 R28, R4, R104, R24 ;  /* 0x00000068041c723c */ /* 0x000fe20000001818 */
[----:B------:R4:W-:Y:S07]  /*2340*/  MUFU.TANH R191, R2 ;  /* 0x0000000200bf7308 */ /* 0x0009ee0000002400 */
[----:B-----5:R-:W-:Y:S01]  /*2350*/  HMMA.16816.F32 R24, R12, R92, RZ ;  /* 0x0000005c0c18723c */ /* 0x020fe200000018ff */
[----:B----4-:R-:W-:-:S04]  /*2360*/  FMUL.FTZ R2, R20, UR6 ;  /* 0x0000000614027c20 */ /* 0x010fc80008410000 */
[----:B------:R4:W-:Y:S02]  /*2370*/  MUFU.TANH R205, R2 ;  /* 0x0000000200cd7308 */ /* 0x0009e40000002400 */
[----:B----4-:R-:W-:-:S06]  /*2380*/  FMUL.FTZ R2, R21, UR6 ;  /* 0x0000000615027c20 */ /* 0x010fcc0008410000 */
[----:B------:R4:W-:Y:S02]  /*2390*/  MUFU.TANH R181, R2 ;  /* 0x0000000200b57308 */ /* 0x0009e40000002400 */
[----:B----4-:R-:W-:-:S06]  /*23a0*/  FMUL.FTZ R2, R22, UR6 ;  /* 0x0000000616027c20 */ /* 0x010fcc0008410000 */
[----:B------:R4:W-:Y:S02]  /*23b0*/  MUFU.TANH R206, R2 ;  /* 0x0000000200ce7308 */ /* 0x0009e40000002400 */
[----:B----4-:R-:W-:Y:S02]  /*23c0*/  FMUL.FTZ R2, R23, UR6 ;  /* 0x0000000617027c20 */ /* 0x010fe40008410000 */
[----:B------:R-:W-:Y:S04]  /*23d0*/  HMMA.16816.F32 R20, R16, R92, RZ ;  /* 0x0000005c1014723c */ /* 0x000fe800000018ff */
[----:B------:R4:W-:Y:S02]  /*23e0*/  MUFU.TANH R180, R2 ;  /* 0x0000000200b47308 */ /* 0x0009e40000002400 */
[----:B----4-:R-:W-:-:S14]  /*23f0*/  FMUL.FTZ R2, R32, UR6 ;  /* 0x0000000620027c20 */ /* 0x010fdc0008410000 */
[----:B------:R-:W-:Y:S01]  /*2400*/  HMMA.16816.F32 R20, R8, R100, R20 ;  /* 0x000000640814723c */ /* 0x000fe20000001814 */
[----:B------:R4:W-:Y:S02]  /*2410*/  MUFU.TANH R210, R2 ;  /* 0x0000000200d27308 */ /* 0x0009e40000002400 */
[----:B----4-:R-:W-:-:S06]  /*2420*/  FMUL.FTZ R2, R33, UR6 ;  /* 0x0000000621027c20 */ /* 0x010fcc0008410000 */
[----:B------:R4:W5:Y:S02]  /*2430*/  MUFU.TANH R209, R2 ;  /* 0x0000000200d17308 */ /* 0x0009640000002400 */
[----:B----4-:R-:W-:-:S06]  /*2440*/  FMUL.FTZ R2, R34, UR6 ;  /* 0x0000000622027c20 */ /* 0x010fcc0008410000 */
[----:B------:R4:W-:Y:S02]  /*2450*/  MUFU.TANH R175, R2 ;  /* 0x0000000200af7308 */ /* 0x0009e40000002400 */
[----:B----4-:R-:W-:Y:S02]  /*2460*/  FMUL.FTZ R2, R35, UR6 ;  /* 0x0000000623027c20 */ /* 0x010fe40008410000 */
[----:B------:R-:W-:Y:S04]  /*2470*/  HMMA.16816.F32 R32, R4, R100, R24 ;  /* 0x000000640420723c */ /* 0x000fe80000001818 */
[----:B------:R4:W-:Y:S04]  /*2480*/  MUFU.TANH R178, R2 ;  /* 0x0000000200b27308 */ /* 0x0009e80000002400 */
[----:B------:R-:W-:Y:S01]  /*2490*/  HMMA.16816.F32 R24, R16, R76, RZ ;  /* 0x0000004c1018723c */ /* 0x000fe200000018ff */
[----:B----4-:R-:W-:-:S04]  /*24a0*/  FMUL.FTZ R2, R28, UR6 ;  /* 0x000000061c027c20 */ /* 0x010fc80008410000 */
[----:B------:R4:W-:Y:S02]  /*24b0*/  MUFU.TANH R171, R2 ;  /* 0x0000000200ab7308 */ /* 0x0009e40000002400 */
[----:B----4-:R-:W-:-:S06]  /*24c0*/  FMUL.FTZ R2, R29, UR6 ;  /* 0x000000061d027c20 */ /* 0x010fcc0008410000 */
[----:B------:R4:W-:Y:S02]  /*24d0*/  MUFU.TANH R170, R2 ;  /* 0x0000000200aa7308 */ /* 0x0009e40000002400 */
        /* <DEDUP_REMOVED lines=27> */
[----:B------:R4:W5:Y:S02]  /*2690*/  MUFU.TANH R77, R2 ;  /* 0x00000002004d7308 */ /* 0x0009640000002400 */
[----:B----4-:R-:W-:-:S06]  /*26a0*/  FMUL.FTZ R2, R29, UR6 ;  /* 0x000000061d027c20 */ /* 0x010fcc0008410000 */
[----:B------:R4:W-:Y:S02]  /*26b0*/  MUFU.TANH R76, R2 ;  /* 0x00000002004c7308 */ /* 0x0009e40000002400 */
[----:B----4-:R-:W-:-:S06]  /*26c0*/  FMUL.FTZ R2, R30, UR6 ;  /* 0x000000061e027c20 */ /* 0x010fcc0008410000 */
[----:B------:R4:W-:Y:S02]  /*26d0*/  MUFU.TANH R154, R2 ;  /* 0x00000002009a7308 */ /* 0x0009e40000002400 */
[----:B----4-:R-:W-:Y:S02]  /*26e0*/  FMUL.FTZ R2, R31, UR6 ;  /* 0x000000061f027c20 */ /* 0x010fe40008410000 */
[----:B------:R-:W-:Y:S04]  /*26f0*/  HMMA.16816.F32 R28, R4, R80, R24 ;  /* 0x00000050041c723c */ /* 0x000fe80000001818 */
[----:B------:R4:W-:Y:S02]  /*2700*/  MUFU.TANH R151, R2 ;  /* 0x0000000200977308 */ /* 0x0009e40000002400 */
[----:B----4-:R-:W-:-:S06]  /*2710*/  FMUL.FTZ R2, R20, UR6 ;  /* 0x0000000614027c20 */ /* 0x010fcc0008410000 */
[----:B------:R4:W-:Y:S02]  /*2720*/  MUFU.TANH R193, R2 ;  /* 0x0000000200c17308 */ /* 0x0009e40000002400 */
[----:B----4-:R-:W-:-:S06]  /*2730*/  FMUL.FTZ R2, R21, UR6 ;  /* 0x0000000615027c20 */ /* 0x010fcc0008410000 */
[----:B------:R4:W-:Y:S02]  /*2740*/  MUFU.TANH R192, R2 ;  /* 0x0000000200c07308 */ /* 0x0009e40000002400 */
[----:B----4-:R-:W-:-:S06]  /*2750*/  FMUL.FTZ R2, R22, UR6 ;  /* 0x0000000616027c20 */ /* 0x010fcc0008410000 */
[----:B------:R4:W-:Y:S02]  /*2760*/  MUFU.TANH R183, R2 ;  /* 0x0000000200b77308 */ /* 0x0009e40000002400 */
[----:B----4-:R-:W-:Y:S02]  /*2770*/  FMUL.FTZ R2, R23, UR6 ;  /* 0x0000000617027c20 */ /* 0x010fe40008410000 */
[----:B-1----:R-:W-:Y:S04]  /*2780*/  HMMA.16816.F32 R20, R16, R64, RZ ;  /* 0x000000401014723c */ /* 0x002fe800000018ff */
[----:B------:R1:W-:Y:S02]  /*2790*/  MUFU.TANH R190, R2 ;  /* 0x0000000200be7308 */ /* 0x0003e40000002400 */
[----:B-1----:R-:W-:-:S14]  /*27a0*/  FMUL.FTZ R2, R32, UR6 ;  /* 0x0000000620027c20 */ /* 0x002fdc0008410000 */
[----:B------:R-:W-:Y:S01]  /*27b0*/  HMMA.16816.F32 R24, R8, R72, R20 ;  /* 0x000000480818723c */ /* 0x000fe20000001814 */
[----:B------:R1:W-:Y:S07]  /*27c0*/  MUFU.TANH R69, R2 ;  /* 0x0000000200457308 */ /* 0x0003ee0000002400 */
[----:B------:R-:W-:Y:S01]  /*27d0*/  HMMA.16816.F32 R20, R12, R64, RZ ;  /* 0x000000400c14723c */ /* 0x000fe200000018ff */
[----:B-1----:R-:W-:-:S04]  /*27e0*/  FMUL.FTZ R2, R33, UR6 ;  /* 0x0000000621027c20 */ /* 0x002fc80008410000 */
[----:B------:R1:W-:Y:S02]  /*27f0*/  MUFU.TANH R68, R2 ;  /* 0x0000000200447308 */ /* 0x0003e40000002400 */
[----:B-1----:R-:W-:-:S06]  /*2800*/  FMUL.FTZ R2, R34, UR6 ;  /* 0x0000000622027c20 */ /* 0x002fcc0008410000 */
        /* <DEDUP_REMOVED lines=9> */
[----:B-1----:R-:W-:Y:S02]  /*28a0*/  FMUL.FTZ R2, R31, UR6 ;  /* 0x000000061f027c20 */ /* 0x002fe40008410000 */
[----:B------:R-:W-:Y:S04]  /*28b0*/  HMMA.16816.F32 R28, R4, R72, R20 ;  /* 0x00000048041c723c */ /* 0x000fe80000001814 */
[----:B------:R1:W-:Y:S04]  /*28c0*/  MUFU.TANH R172, R2 ;  /* 0x0000000200ac7308 */ /* 0x0003e80000002400 */
[----:B---3--:R-:W-:Y:S01]  /*28d0*/  HMMA.16816.F32 R20, R16, R36, RZ ;  /* 0x000000241014723c */ /* 0x008fe200000018ff */
[----:B-1----:R-:W-:-:S04]  /*28e0*/  FMUL.FTZ R2, R24, UR6 ;  /* 0x0000000618027c20 */ /* 0x002fc80008410000 */
[----:B------:R1:W-:-:S15]  /*28f0*/  MUFU.TANH R203, R2 ;  /* 0x0000000200cb7308 */ /* 0x0003de0000002400 */
[----:B------:R-:W-:Y:S01]  /*2900*/  HMMA.16816.F32 R20, R8, R60, R20 ;  /* 0x0000003c0814723c */ /* 0x000fe20000001814 */
[----:B-1----:R-:W-:-:S04]  /*2910*/  FMUL.FTZ R2, R25, UR6 ;  /* 0x0000000619027c20 */ /* 0x002fc80008410000 */
[----:B------:R1:W-:Y:S02]  /*2920*/  MUFU.TANH R202, R2 ;  /* 0x0000000200ca7308 */ /* 0x0003e40000002400 */
[----:B-1----:R-:W-:-:S06]  /*2930*/  FMUL.FTZ R2, R26, UR6 ;  /* 0x000000061a027c20 */ /* 0x002fcc0008410000 */
[----:B------:R1:W-:Y:S02]  /*2940*/  MUFU.TANH R147, R2 ;  /* 0x0000000200937308 */ /* 0x0003e40000002400 */
[----:B-1----:R-:W-:Y:S02]  /*2950*/  FMUL.FTZ R2, R27, UR6 ;  /* 0x000000061b027c20 */ /* 0x002fe40008410000 */
[----:B------:R-:W-:Y:S04]  /*2960*/  HMMA.16816.F32 R24, R12, R36, RZ ;  /* 0x000000240c18723c */ /* 0x000fe800000018ff */
        /* <DEDUP_REMOVED lines=9> */
[----:B-1----:R-:W-:Y:S02]  /*2a00*/  FMUL.FTZ R2, R31, UR6 ;  /* 0x000000061f027c20 */ /* 0x002fe40008410000 */
[----:B------:R-:W-:Y:S04]  /*2a10*/  HMMA.16816.F32 R28, R12, R52, RZ ;  /* 0x000000340c1c723c */ /* 0x000fe800000018ff */
        /* <DEDUP_REMOVED lines=8> */
[----:B--2---:R-:W-:Y:S04]  /*2aa0*/  HMMA.16816.F32 R20, R8, R56, R24 ;  /* 0x000000380814723c */ /* 0x004fe80000001818 */
[----:B------:R1:W-:Y:S04]  /*2ab0*/  MUFU.TANH R144, R2 ;  /* 0x0000000200907308 */ /* 0x0003e80000002400 */
[----:B------:R-:W-:Y:S01]  /*2ac0*/  HMMA.16816.F32 R24, R12, R42, RZ ;  /* 0x0000002a0c18723c */ /* 0x000fe200000018ff */
[----:B-1----:R-:W-:-:S10]  /*2ad0*/  FMUL.FTZ R2, R32, UR6 ;  /* 0x0000000620027c20 */ /* 0x002fd40008410000 */
[----:B------:R-:W-:Y:S01]  /*2ae0*/  FMUL.FTZ R20, R20, UR6 ;  /* 0x0000000614147c20 */ /* 0x000fe20008410000 */
[----:B------:R-:W-:Y:S01]  /*2af0*/  FMUL.FTZ R21, R21, UR6 ;  /* 0x0000000615157c20 */ /* 0x000fe20008410000 */
[----:B------:R-:W-:Y:S01]  /*2b00*/  FMUL.FTZ R22, R22, UR6 ;  /* 0x0000000616167c20 */ /* 0x000fe20008410000 */
[----:B------:R1:W-:Y:S01]  /*2b10*/  MUFU.TANH R159, R2 ;  /* 0x00000002009f7308 */ /* 0x0003e20000002400 */
[----:B------:R-:W-:-:S07]  /*2b20*/  FMUL.FTZ R23, R23, UR6 ;  /* 0x0000000617177c20 */ /* 0x000fce0008410000 */
[----:B------:R-:W-:Y:S08]  /*2b30*/  MUFU.TANH R182, R20 ;  /* 0x0000001400b67308 */ /* 0x000ff00000002400 */
[----:B------:R-:W-:Y:S01]  /*2b40*/  MUFU.TANH R186, R21 ;  /* 0x0000001500ba7308 */ /* 0x000fe20000002400 */
[----:B-1----:R-:W-:-:S07]  /*2b50*/  FMUL.FTZ R2, R33, UR6 ;  /* 0x0000000621027c20 */ /* 0x002fce0008410000 */
[----:B------:R1:W-:Y:S08]  /*2b60*/  MUFU.TANH R158, R2 ;  /* 0x00000002009e7308 */ /* 0x0003f00000002400 */
[----:B------:R-:W-:Y:S08]  /*2b70*/  MUFU.TANH R161, R22 ;  /* 0x0000001600a17308 */ /* 0x000ff00000002400 */
[----:B------:R2:W-:Y:S01]  /*2b80*/  MUFU.TANH R160, R23 ;  /* 0x0000001700a07308 */ /* 0x0005e20000002400 */
[----:B-1----:R-:W-:-:S07]  /*2b90*/  FMUL.FTZ R2, R34, UR6 ;  /* 0x0000000622027c20 */ /* 0x002fce0008410000 */
[----:B------:R1:W-:Y:S01]  /*2ba0*/  MUFU.TANH R155, R2 ;  /* 0x00000002009b7308 */ /* 0x0003e20000002400 */
[----:B--2---:R-:W-:Y:S01]  /*2bb0*/  HMMA.16816.F32 R20, R4, R98, R24 ;  /* 0x000000620414723c */ /* 0x004fe20000001818 */
[----:B-1----:R-:W-:-:S07]  /*2bc0*/  FMUL.FTZ R2, R35, UR6 ;  /* 0x0000000623027c20 */ /* 0x002fce0008410000 */
[----:B------:R-:W-:Y:S01]  /*2bd0*/  HMMA.16816.F32 R24, R12, R94, RZ ;  /* 0x0000005e0c18723c */ /* 0x000fe200000018ff */
[----:B------:R-:W-:Y:S07]  /*2be0*/  MUFU.TANH R196, R2 ;  /* 0x0000000200c47308 */ /* 0x000fee0000002400 */
[----:B------:R-:W-:Y:S03]  /*2bf0*/  HMMA.16816.F32 R32, R4, R56, R28 ;  /* 0x000000380420723c */ /* 0x000fe6000000181c */
[----:B------:R-:W-:Y:S01]  /*2c00*/  FMUL.FTZ R20, R20, UR6 ;  /* 0x0000000614147c20 */ /* 0x000fe20008410000 */
[----:B------:R-:W-:Y:S01]  /*2c10*/  FMUL.FTZ R21, R21, UR6 ;  /* 0x0000000615157c20 */ /* 0x000fe20008410000 */
[----:B------:R-:W-:Y:S01]  /*2c20*/  FMUL.FTZ R22, R22, UR6 ;  /* 0x0000000616167c20 */ /* 0x000fe20008410000 */
[----:B------:R-:W-:Y:S01]  /*2c30*/  FMUL.FTZ R23, R23, UR6 ;  /* 0x0000000617177c20 */ /* 0x000fe20008410000 */
[----:B------:R-:W-:Y:S01]  /*2c40*/  MUFU.TANH R112, R20 ;  /* 0x0000001400707308 */ /* 0x000fe20000002400 */
[----:B------:R-:W-:Y:S07]  /*2c50*/  HMMA.16816.F32 R28, R12, R86, RZ ;  /* 0x000000560c1c723c */ /* 0x000fee00000018ff */
[----:B------:R-:W-:Y:S04]  /*2c60*/  MUFU.TANH R114, R21 ;  /* 0x0000001500727308 */ /* 0x000fe80000002400 */
[----:B------:R-:W-:Y:S01]  /*2c70*/  FMUL.FTZ R32, R32, UR6 ;  /* 0x0000000620207c20 */ /* 0x000fe20008410000 */
[----:B------:R-:W-:Y:S01]  /*2c80*/  FMUL.FTZ R33, R33, UR6 ;  /* 0x0000000621217c20 */ /* 0x000fe20008410000 */
[----:B------:R-:W-:Y:S01]  /*2c90*/  FMUL.FTZ R34, R34, UR6 ;  /* 0x0000000622227c20 */ /* 0x000fe20008410000 */
[----:B------:R-:W-:Y:S01]  /*2ca0*/  FMUL.FTZ R35, R35, UR6 ;  /* 0x0000000623237c20 */ /* 0x000fe20008410000 */
[----:B------:R-:W-:Y:S08]  /*2cb0*/  MUFU.TANH R156, R32 ;  /* 0x00000020009c7308 */ /* 0x000ff00000002400 */
[----:B------:R-:W-:Y:S08]  /*2cc0*/  MUFU.TANH R157, R33 ;  /* 0x00000021009d7308 */ /* 0x000ff00000002400 */
[----:B------:R-:W-:Y:S08]  /*2cd0*/  MUFU.TANH R177, R34 ;  /* 0x0000002200b17308 */ /* 0x000ff00000002400 */
[----:B------:R1:W-:Y:S08]  /*2ce0*/  MUFU.TANH R179, R35 ;  /* 0x0000002300b37308 */ /* 0x0003f00000002400 */
[----:B------:R-:W-:Y:S08]  /*2cf0*/  MUFU.TANH R110, R22 ;  /* 0x00000016006e7308 */ /* 0x000ff00000002400 */
[----:B------:R2:W-:Y:S01]  /*2d00*/  MUFU.TANH R111, R23 ;  /* 0x00000017006f7308 */ /* 0x0005e20000002400 */
[C---:B-1----:R-:W-:Y:S08]  /*2d10*/  HMMA.16816.F32 R32, R4.reuse, R106, R28 ;  /* 0x0000006a0420723c */ /* 0x042ff0000000181c */
[----:B------:R-:W-:Y:S08]  /*2d20*/  HMMA.16816.F32 R28, R4, R102, R24 ;  /* 0x00000066041c723c */ /* 0x000ff00000001818 */
[C---:B--2---:R-:W-:Y:S03]  /*2d30*/  HMMA.16816.F32 R20, R12.reuse, R78, RZ ;  /* 0x0000004e0c14723c */ /* 0x044fe600000018ff */
[----:B------:R-:W-:Y:S01]  /*2d40*/  FMUL.FTZ R32, R32, UR6 ;  /* 0x0000000620207c20 */ /* 0x000fe20008410000 */
[----:B------:R-:W-:Y:S01]  /*2d50*/  FMUL.FTZ R33, R33, UR6 ;  /* 0x0000000621217c20 */ /* 0x000fe20008410000 */
[----:B------:R-:W-:Y:S01]  /*2d60*/  FMUL.FTZ R34, R34, UR6 ;  /* 0x0000000622227c20 */ /* 0x000fe20008410000 */
[----:B------:R-:W-:Y:S01]  /*2d70*/  FMUL.FTZ R35, R35, UR6 ;  /* 0x0000000623237c20 */ /* 0x000fe20008410000 */
[----:B------:R-:W-:Y:S01]  /*2d80*/  MUFU.TANH R117, R32 ;  /* 0x0000002000757308 */ /* 0x000fe20000002400 */
[----:B------:R-:W-:Y:S03]  /*2d90*/  HMMA.16816.F32 R24, R12, R70, RZ ;  /* 0x000000460c18723c */ /* 0x000fe600000018ff */
[----:B------:R-:W-:Y:S01]  /*2da0*/  FMUL.FTZ R28, R28, UR6 ;  /* 0x000000061c1c7c20 */ /* 0x000fe20008410000 */
[----:B------:R-:W-:Y:S01]  /*2db0*/  FMUL.FTZ R29, R29, UR6 ;  /* 0x000000061d1d7c20 */ /* 0x000fe20008410000 */
[----:B------:R-:W-:Y:S01]  /*2dc0*/  FMUL.FTZ R30, R30, UR6 ;  /* 0x000000061e1e7c20 */ /* 0x000fe20008410000 */
[----:B------:R-:W-:Y:S01]  /*2dd0*/  FMUL.FTZ R31, R31, UR6 ;  /* 0x000000061f1f7c20 */ /* 0x000fe20008410000 */
[----:B------:R-:W-:Y:S05]  /*2de0*/  MUFU.TANH R116, R33 ;  /* 0x0000002100747308 */ /* 0x000fea0000002400 */
[----:B------:R-:W-:Y:S03]  /*2df0*/  HMMA.16816.F32 R20, R4, R90, R20 ;  /* 0x0000005a0414723c */ /* 0x000fe60000001814 */
[----:B------:R-:W-:Y:S08]  /*2e00*/  MUFU.TANH R113, R34 ;  /* 0x0000002200717308 */ /* 0x000ff00000002400 */
[----:B------:R1:W-:Y:S08]  /*2e10*/  MUFU.TANH R115, R35 ;  /* 0x0000002300737308 */ /* 0x0003f00000002400 */
[----:B------:R-:W-:Y:S01]  /*2e20*/  MUFU.TANH R139, R28 ;  /* 0x0000001c008b7308 */ /* 0x000fe20000002400 */
[----:B------:R-:W-:Y:S01]  /*2e30*/  FMUL.FTZ R20, R20, UR6 ;  /* 0x0000000614147c20 */ /* 0x000fe20008410000 */
[----:B------:R-:W-:Y:S01]  /*2e40*/  FMUL.FTZ R21, R21, UR6 ;  /* 0x0000000615157c20 */ /* 0x000fe20008410000 */
[----:B------:R-:W-:Y:S01]  /*2e50*/  FMUL.FTZ R22, R22, UR6 ;  /* 0x0000000616167c20 */ /* 0x000fe20008410000 */
[----:B------:R-:W-:-:S04]  /*2e60*/  FMUL.FTZ R23, R23, UR6 ;  /* 0x0000000617177c20 */ /* 0x000fc80008410000 */
[----:B------:R-:W-:Y:S01]  /*2e70*/  MUFU.TANH R140, R29 ;  /* 0x0000001d008c7308 */ /* 0x000fe20000002400 */
[----:B-1----:R-:W-:Y:S07]  /*2e80*/  HMMA.16816.F32 R32, R4, R82, R24 ;  /* 0x000000520420723c */ /* 0x002fee0000001818 */
[----:B------:R-:W-:Y:S01]  /*2e90*/  MUFU.TANH R132, R30 ;  /* 0x0000001e00847308 */ /* 0x000fe20000002400 */
[----:B------:R-:W-:Y:S07]  /*2ea0*/  HMMA.16816.F32 R24, R12, R66, RZ ;  /* 0x000000420c18723c */ /* 0x000fee00000018ff */
[----:B------:R1:W-:Y:S04]  /*2eb0*/  MUFU.TANH R136, R31 ;  /* 0x0000001f00887308 */ /* 0x0003e80000002400 */
[----:B------:R-:W-:Y:S01]  /*2ec0*/  FMUL.FTZ R2, R34, UR6 ;  /* 0x0000000622027c20 */ /* 0x000fe20008410000 */
[----:B------:R-:W-:Y:S01]  /*2ed0*/  FMUL.FTZ R32, R32, UR6 ;  /* 0x0000000620207c20 */ /* 0x000fe20008410000 */
[----:B------:R-:W-:-:S02]  /*2ee0*/  FMUL.FTZ R33, R33, UR6 ;  /* 0x0000000621217c20 */ /* 0x000fc40008410000 */
[----:B------:R-:W-:Y:S08]  /*2ef0*/  MUFU.TANH R143, R20 ;  /* 0x00000014008f7308 */ /* 0x000ff00000002400 */
[----:B------:R-:W-:Y:S01]  /*2f00*/  MUFU.TANH R142, R21 ;  /* 0x00000015008e7308 */ /* 0x000fe20000002400 */
[C---:B-1----:R-:W-:Y:S07]  /*2f10*/  HMMA.16816.F32 R28, R12.reuse, R38, RZ ;  /* 0x000000260c1c723c */ /* 0x042fee00000018ff */
[----:B------:R-:W-:Y:S01]  /*2f20*/  MUFU.TANH R133, R22 ;  /* 0x0000001600857308 */ /* 0x000fe20000002400 */
[----:B------:R-:W-:Y:S07]  /*2f30*/  HMMA.16816.F32 R12, R12, R54, RZ ;  /* 0x000000360c0c723c */ /* 0x000fee00000018ff */
[----:B------:R1:W-:Y:S01]  /*2f40*/  MUFU.TANH R138, R23 ;  /* 0x00000017008a7308 */ /* 0x0003e20000002400 */
[----:B------:R-:W-:Y:S07]  /*2f50*/  HMMA.16816.F32 R36, R16, R38, RZ ;  /* 0x000000261024723c */ /* 0x000fee00000018ff */
[----:B------:R2:W-:Y:S01]  /*2f60*/  MUFU.TANH R130, R2 ;  /* 0x0000000200827308 */ /* 0x0005e20000002400 */
[C---:B------:R-:W-:Y:S07]  /*2f70*/  HMMA.16816.F32 R44, R4.reuse, R62, R28 ;  /* 0x0000003e042c723c */ /* 0x040fee000000181c */
[----:B------:R-:W-:Y:S01]  /*2f80*/  MUFU.TANH R141, R32 ;  /* 0x00000020008d7308 */ /* 0x000fe20000002400 */
[C---:B-1----:R-:W-:Y:S07]  /*2f90*/  HMMA.16816.F32 R20, R4.reuse, R74, R24 ;  /* 0x0000004a0414723c */ /* 0x042fee0000001818 */
[----:B------:R-:W-:Y:S01]  /*2fa0*/  MUFU.TANH R137, R33 ;  /* 0x0000002100897308 */ /* 0x000fe20000002400 */
[----:B------:R-:W-:Y:S01]  /*2fb0*/  HMMA.16816.F32 R48, R4, R58, R12 ;  /* 0x0000003a0430723c */ /* 0x000fe2000000180c */
[----:B--2---:R-:W-:-:S02]  /*2fc0*/  FMUL.FTZ R2, R35, UR6 ;  /* 0x0000000623027c20 */ /* 0x004fc40008410000 */
[----:B------:R-:W-:Y:S01]  /*2fd0*/  FMUL.FTZ R46, R46, UR6 ;  /* 0x000000062e2e7c20 */ /* 0x000fe20008410000 */
[----:B------:R-:W-:Y:S01]  /*2fe0*/  FMUL.FTZ R45, R45, UR6 ;  /* 0x000000062d2d7c20 */ /* 0x000fe20008410000 */
[----:B------:R-:W-:Y:S02]  /*2ff0*/  FMUL.FTZ R47, R47, UR6 ;  /* 0x000000062f2f7c20 */ /* 0x000fe40008410000 */
[----:B------:R1:W-:Y:S01]  /*3000*/  MUFU.TANH R121, R2 ;  /* 0x0000000200797308 */ /* 0x0003e20000002400 */
[C---:B------:R-:W-:Y:S07]  /*3010*/  HMMA.16816.F32 R4, R16.reuse, R42, RZ ;  /* 0x0000002a1004723c */ /* 0x040fee00000018ff */
[----:B------:R-:W-:Y:S01]  /*3020*/  MUFU.TANH R146, R46 ;  /* 0x0000002e00927308 */ /* 0x000fe20000002400 */
[----:B------:R-:W-:Y:S03]  /*3030*/  HMMA.16816.F32 R28, R16, R86, RZ ;  /* 0x00000056101c723c */ /* 0x000fe600000018ff */
[----:B------:R-:W-:Y:S01]  /*3040*/  FMUL.FTZ R48, R48, UR6 ;  /* 0x0000000630307c20 */ /* 0x000fe20008410000 */
[----:B------:R-:W-:-:S03]  /*3050*/  FMUL.FTZ R49, R49, UR6 ;  /* 0x0000000631317c20 */ /* 0x000fc60008410000 */
[----:B------:R-:W-:Y:S01]  /*3060*/  MUFU.TANH R122, R45 ;  /* 0x0000002d007a7308 */ /* 0x000fe20000002400 */
[----:B-1----:R-:W-:Y:S01]  /*3070*/  FMUL.FTZ R2, R20, UR6 ;  /* 0x0000000614027c20 */ /* 0x002fe20008410000 */
[----:B------:R-:W-:Y:S06]  /*3080*/  HMMA.16816.F32 R40, R16, R94, RZ ;  /* 0x0000005e1028723c */ /* 0x000fec00000018ff */
[----:B------:R1:W-:Y:S02]  /*3090*/  MUFU.TANH R129, R2 ;  /* 0x0000000200817308 */ /* 0x0003e40000002400 */
[----:B------:R-:W-:Y:S06]  /*30a0*/  HMMA.16816.F32 R4, R8, R98, R4 ;  /* 0x000000620804723c */ /* 0x000fec0000001804 */
[----:B------:R-:W-:Y:S02]  /*30b0*/  MUFU.TANH R131, R48 ;  /* 0x0000003000837308 */ /* 0x000fe40000002400 */
[C---:B------:R-:W-:Y:S06]  /*30c0*/  HMMA.16816.F32 R24, R16.reuse, R78, RZ ;  /* 0x0000004e1018723c */ /* 0x040fec00000018ff */
[----:B------:R-:W-:Y:S01]  /*30d0*/  MUFU.TANH R145, R47 ;  /* 0x0000002f00917308 */ /* 0x000fe20000002400 */
[----:B-1----:R-:W-:Y:S01]  /*30e0*/  FMUL.FTZ R2, R21, UR6 ;  /* 0x0000000615027c20 */ /* 0x002fe20008410000 */
[----:B------:R-:W-:Y:S03]  /*30f0*/  HMMA.16816.F32 R12, R16, R66, RZ ;  /* 0x00000042100c723c */ /* 0x000fe600000018ff */
[----:B------:R-:W-:Y:S01]  /*3100*/  FMUL.FTZ R7, R7, UR6 ;  /* 0x0000000607077c20 */ /* 0x000fe20008410000 */
[----:B------:R-:W-:-:S02]  /*3110*/  FMUL.FTZ R5, R5, UR6 ;  /* 0x0000000605057c20 */ /* 0x000fc40008410000 */
[----:B------:R1:W-:Y:S02]  /*3120*/  MUFU.TANH R123, R2 ;  /* 0x00000002007b7308 */ /* 0x0003e40000002400 */
[----:B------:R-:W-:Y:S06]  /*3130*/  HMMA.16816.F32 R32, R16, R54, RZ ;  /* 0x000000361020723c */ /* 0x000fec00000018ff */
[----:B------:R-:W-:Y:S02]  /*3140*/  MUFU.TANH R46, R5 ;  /* 0x00000005002e7308 */ /* 0x000fe40000002400 */
[C---:B------:R-:W-:Y:S06]  /*3150*/  HMMA.16816.F32 R92, R8.reuse, R102, R40 ;  /* 0x00000066085c723c */ /* 0x040fec0000001828 */
[----:B------:R-:W-:Y:S01]  /*3160*/  MUFU.TANH R104, R7 ;  /* 0x0000000700687308 */ /* 0x000fe20000002400 */
[----:B-1----:R-:W-:Y:S01]  /*3170*/  FMUL.FTZ R2, R22, UR6 ;  /* 0x0000000616027c20 */ /* 0x002fe20008410000 */
[C---:B------:R-:W-:Y:S06]  /*3180*/  HMMA.16816.F32 R100, R8.reuse, R90, R24 ;  /* 0x0000005a0864723c */ /* 0x040fec0000001818 */
[----:B------:R1:W-:Y:S02]  /*3190*/  MUFU.TANH R119, R2 ;  /* 0x0000000200777308 */ /* 0x0003e40000002400 */
[C---:B------:R-:W-:Y:S06]  /*31a0*/  HMMA.16816.F32 R88, R8.reuse, R74, R12 ;  /* 0x0000004a0858723c */ /* 0x040fec000000180c */
[----:B------:R-:W-:Y:S02]  /*31b0*/  MUFU.TANH R134, R49 ;  /* 0x0000003100867308 */ /* 0x000fe40000002400 */
[----:B------:R-:W-:Y:S01]  /*31c0*/  HMMA.16816.F32 R84, R8, R62, R36 ;  /* 0x0000003e0854723c */ /* 0x000fe20000001824 */
[----:B-1----:R-:W-:-:S07]  /*31d0*/  FMUL.FTZ R2, R23, UR6 ;  /* 0x0000000617027c20 */ /* 0x002fce0008410000 */
[----:B------:R-:W-:Y:S01]  /*31e0*/  HMMA.16816.F32 R20, R16, R70, RZ ;  /* 0x000000461014723c */ /* 0x000fe200000018ff */
[----:B------:R1:W-:Y:S07]  /*31f0*/  MUFU.TANH R120, R2 ;  /* 0x0000000200787308 */ /* 0x0003ee0000002400 */
[----:B------:R-:W-:Y:S01]  /*3200*/  HMMA.16816.F32 R16, R8, R106, R28 ;  /* 0x0000006a0810723c */ /* 0x000fe2000000181c */
[----:B-1----:R-:W-:-:S11]  /*3210*/  FMUL.FTZ R2, R44, UR6 ;  /* 0x000000062c027c20 */ /* 0x002fd60008410000 */
[C---:B------:R-:W-:Y:S01]  /*3220*/  HMMA.16816.F32 R96, R8.reuse, R82, R20 ;  /* 0x000000520860723c */ /* 0x040fe20000001814 */
[----:B------:R1:W-:Y:S06]  /*3230*/  MUFU.TANH R128, R2 ;  /* 0x0000000200807308 */ /* 0x0003ec0000002400 */
[----:B------:R-:W-:Y:S01]  /*3240*/  FMUL.FTZ R5, R18, UR6 ;  /* 0x0000000612057c20 */ /* 0x000fe20008410000 */
[----:B------:R-:W-:Y:S01]  /*3250*/  HMMA.16816.F32 R80, R8, R58, R32 ;  /* 0x0000003a0850723c */ /* 0x000fe20000001820 */
[----:B------:R-:W-:Y:S02]  /*3260*/  FMUL.FTZ R12, R19, UR6 ;  /* 0x00000006130c7c20 */ /* 0x000fe40008410000 */
[----:B------:R-:W-:Y:S01]  /*3270*/  MUFU.TANH R105, R5 ;  /* 0x0000000500697308 */ /* 0x000fe20000002400 */
[----:B-1----:R-:W-:-:S07]  /*3280*/  FMUL.FTZ R2, R50, UR6 ;  /* 0x0000000632027c20 */ /* 0x002fce0008410000 */
[----:B------:R1:W-:Y:S02]  /*3290*/  MUFU.TANH R152, R2 ;  /* 0x0000000200987308 */ /* 0x0003e40000002400 */
[----:B-1----:R-:W-:-:S06]  /*32a0*/  FMUL.FTZ R2, R51, UR6 ;  /* 0x0000000633027c20 */ /* 0x002fcc0008410000 */
[----:B------:R1:W-:Y:S02]  /*32b0*/  MUFU.TANH R153, R2 ;  /* 0x0000000200997308 */ /* 0x0003e40000002400 */
[----:B-1----:R-:W-:Y:S01]  /*32c0*/  FMUL.FTZ R2, R4, UR6 ;  /* 0x0000000604027c20 */ /* 0x002fe20008410000 */
[----:B------:R-:W-:-:S05]  /*32d0*/  LOP3.LUT R4, R213, 0x6, RZ, 0xc0, !PT ;  /* 0x00000006d5047812 */ /* 0x000fca00078ec0ff */
[----:B------:R1:W-:Y:S02]  /*32e0*/  MUFU.TANH R41, R2 ;  /* 0x0000000200297308 */ /* 0x0003e40000002400 */
[----:B-1----:R-:W-:-:S04]  /*32f0*/  LOP3.LUT R2, R214, 0x1f0, RZ, 0xc0, !PT ;  /* 0x000001f0d6027812 */ /* 0x002fc800078ec0ff */
[----:B------:R-:W-:-:S04]  /*3300*/  IADD3 R2, PT, PT, R2, 0x1, R216 ;  /* 0x0000000102027810 */ /* 0x000fc80007ffe0d8 */
[----:B------:R-:W-:Y:S01]  /*3310*/  IADD3 R2, PT, PT, -R109, R2, R3 ;  /* 0x000000026d027210 */ /* 0x000fe20007ffe103 */
[----:B------:R-:W-:-:S03]  /*3320*/  FMUL.FTZ R3, R6, UR6 ;  /* 0x0000000606037c20 */ /* 0x000fc60008410000 */
[----:B------:R-:W-:Y:S01]  /*3330*/  IADD3 R25, PT, PT, R2, R215, R108 ;  /* 0x000000d702197210 */ /* 0x000fe20007ffe06c */
[----:B------:R-:W-:Y:S02]  /*3340*/  IMAD R2, R118, 0x80, R4 ;  /* 0x0000008076027824 */ /* 0x000fe400078e0204 */
[----:B------:R-:W-:Y:S01]  /*3350*/  FMUL.FTZ R4, R16, UR6 ;  /* 0x0000000610047c20 */ /* 0x000fe20008410000 */
[----:B------:R1:W-:Y:S01]  /*3360*/  MUFU.TANH R106, R3 ;  /* 0x00000003006a7308 */ /* 0x0003e20000002400 */
[----:B------:R-:W-:Y:S01]  /*3370*/  VIMNMX R6, PT, PT, R25, R108, PT ;  /* 0x0000006c19067248 */ /* 0x000fe20003fe0100 */
[C---:B------:R-:W-:Y:S01]  /*3380*/  VIADD R30, R2.reuse, 0x30 ;  /* 0x00000030021e7836 */ /* 0x040fe20000000000 */
[C---:B------:R-:W-:Y:S01]  /*3390*/  IADD3 R21, PT, PT, R2.reuse, 0x11, RZ ;  /* 0x0000001102157810 */ /* 0x040fe20007ffe0ff */
[C---:B------:R-:W-:Y:S01]  /*33a0*/  VIADD R22, R2.reuse, 0x18 ;  /* 0x0000001802167836 */ /* 0x040fe20000000000 */
[C---:B------:R-:W-:Y:S01]  /*33b0*/  IADD3 R18, PT, PT, R2.reuse, 0x1, RZ ;  /* 0x0000000102127810 */ /* 0x040fe20007ffe0ff */
[----:B------:R-:W-:Y:S01]  /*33c0*/  VIADD R20, R2, 0x10 ;  /* 0x0000001002147836 */ /* 0x000fe20000000000 */
[-C--:B------:R-:W-:Y:S01]  /*33d0*/  ISETP.GE.AND P4, PT, R21, R6.reuse, PT ;  /* 0x000000061500720c */ /* 0x080fe20003f86270 */
[----:B------:R-:W2:Y:S01]  /*33e0*/  MUFU.TANH R7, R4 ;  /* 0x0000000400077308 */ /* 0x000ea20000002400 */
[-C--:B------:R-:W-:Y:S01]  /*33f0*/  ISETP.GE.AND P5, PT, R22, R6.reuse, PT ;  /* 0x000000061600720c */ /* 0x080fe20003fa6270 */
[C---:B------:R-:W-:Y:S01]  /*3400*/  VIADD R23, R2.reuse, 0x20 ;  /* 0x0000002002177836 */ /* 0x040fe20000000000 */
[----:B-----5:R-:W-:Y:S01]  /*3410*/  FSEL R52, R209, -INF , !P4 ;  /* 0xff800000d1347808 */ /* 0x020fe20006000000 */
[----:B------:R-:W-:Y:S01]  /*3420*/  VIADD R27, R2, 0x28 ;  /* 0x00000028021b7836 */ /* 0x000fe20000000000 */
[----:B------:R-:W-:Y:S01]  /*3430*/  ISETP.GE.AND P4, PT, R30, R6, PT ;  /* 0x000000061e00720c */ /* 0x000fe20003f86270 */
[C---:B------:R-:W-:Y:S01]  /*3440*/  VIADD R32, R2.reuse, 0x38 ;  /* 0x0000003802207836 */ /* 0x040fe20000000000 */
[C---:B------:R-:W-:Y:S01]  /*3450*/  IADD3 R19, PT, PT, R2.reuse, 0x9, RZ ;  /* 0x0000000902137810 */ /* 0x040fe20007ffe0ff */
[----:B------:R-:W-:-:S02]  /*3460*/  VIADD R35, R2, 0x40 ;  /* 0x0000004002237836 */ /* 0x000fc40000000000 */
[----:B-1----:R-:W-:Y:S01]  /*3470*/  FMUL.FTZ R3, R17, UR6 ;  /* 0x0000000611037c20 */ /* 0x002fe20008410000 */
[C---:B------:R-:W-:Y:S01]  /*3480*/  VIADD R17, R2.reuse, 0x8 ;  /* 0x0000000802117836 */ /* 0x040fe20000000000 */
[----:B------:R-:W-:Y:S01]  /*3490*/  FSEL R61, R77, -INF , !P4 ;  /* 0xff8000004d3d7808 */ /* 0x000fe20006000000 */
[----:B------:R-:W-:Y:S01]  /*34a0*/  VIADD R36, R2, 0x48 ;  /* 0x0000004802247836 */ /* 0x000fe20000000000 */
[----:B------:R1:W3:Y:S01]  /*34b0*/  MUFU.TANH R4, R3 ;  /* 0x0000000300047308 */ /* 0x0002e20000002400 */
[-C--:B------:R-:W-:Y:S01]  /*34c0*/  ISETP.GE.AND P2, PT, R18, R6.reuse, PT ;  /* 0x000000061200720c */ /* 0x080fe20003f46270 */
[C---:B------:R-:W-:Y:S01]  /*34d0*/  VIADD R39, R2.reuse, 0x50 ;  /* 0x0000005002277836 */ /* 0x040fe20000000000 */
[-C--:B------:R-:W-:Y:S01]  /*34e0*/  ISETP.GE.AND P1, PT, R17, R6.reuse, PT ;  /* 0x000000061100720c */ /* 0x080fe20003f26270 */
[C---:B------:R-:W-:Y:S01]  /*34f0*/  VIADD R42, R2.reuse, 0x58 ;  /* 0x00000058022a7836 */ /* 0x040fe20000000000 */
[CC--:B------:R-:W-:Y:S01]  /*3500*/  ISETP.GE.AND P4, PT, R2.reuse, R6.reuse, PT ;  /* 0x000000060200720c */ /* 0x0c0fe20003f86270 */
[C---:B------:R-:W-:Y:S01]  /*3510*/  VIADD R45, R2.reuse, 0x60 ;  /* 0x00000060022d7836 */ /* 0x040fe20000000000 */
[----:B--2---:R-:W-:Y:S01]  /*3520*/  FSEL R53, R7, -INF , !P5 ;  /* 0xff80000007357808 */ /* 0x004fe20006800000 */
[C---:B------:R-:W-:Y:S01]  /*3530*/  VIADD R48, R2.reuse, 0x68 ;  /* 0x0000006802307836 */ /* 0x040fe20000000000 */
[-C--:B------:R-:W-:Y:S01]  /*3540*/  ISETP.GE.AND P0, PT, R19, R6.reuse, PT ;  /* 0x000000061300720c */ /* 0x080fe20003f06270 */
[----:B------:R-:W-:Y:S01]  /*3550*/  VIADD R51, R2, 0x70 ;  /* 0x0000007002337836 */ /* 0x000fe20000000000 */
[----:B------:R-:W-:Y:S01]  /*3560*/  ISETP.GE.AND P6, PT, R20, R6, PT ;  /* 0x000000061400720c */ /* 0x000fe20003fc6270 */
[----:B------:R-:W-:Y:S01]  /*3570*/  VIADD R59, R2, 0x78 ;  /* 0x00000078023b7836 */ /* 0x000fe20000000000 */
[----:B------:R-:W-:-:S02]  /*3580*/  FSEL R37, R211, -INF , !P2 ;  /* 0xff800000d3257808 */ /* 0x000fc40005000000 */
[----:B------:R-:W-:Y:S01]  /*3590*/  FSEL R41, R41, -INF , !P1 ;  /* 0xff80000029297808 */ /* 0x000fe20004800000 */
[----:B-1----:R-:W-:Y:S01]  /*35a0*/  FMUL.FTZ R3, R92, UR6 ;  /* 0x000000065c037c20 */ /* 0x002fe20008410000 */
[----:B------:R-:W-:Y:S02]  /*35b0*/  FSEL R33, R212, -INF , !P4 ;  /* 0xff800000d4217808 */ /* 0x000fe40006000000 */
[----:B------:R-:W-:Y:S01]  /*35c0*/  IADD3 R24, PT, PT, R2, 0x19, RZ ;  /* 0x0000001902187810 */ /* 0x000fe20007ffe0ff */
[----:B------:R1:W2:Y:S01]  /*35d0*/  MUFU.TANH R5, R3 ;  /* 0x0000000300057308 */ /* 0x0002a20000002400 */
[----:B------:R-:W-:Y:S02]  /*35e0*/  FSEL R46, R46, -INF , !P0 ;  /* 0xff8000002e2e7808 */ /* 0x000fe40004000000 */
[----:B------:R-:W-:Y:S02]  /*35f0*/  FSEL R50, R210, -INF , !P6 ;  /* 0xff800000d2327808 */ /* 0x000fe40007000000 */
[----:B------:R-:W-:-:S02]  /*3600*/  IADD3 R26, PT, PT, R2, 0x21, RZ ;  /* 0x00000021021a7810 */ /* 0x000fc40007ffe0ff */
[-C--:B------:R-:W-:Y:S02]  /*3610*/  ISETP.GE.AND P3, PT, R24, R6.reuse, PT ;  /* 0x000000061800720c */ /* 0x080fe40003f66270 */
[-C--:B------:R-:W-:Y:S02]  /*3620*/  ISETP.GE.AND P2, PT, R23, R6.reuse, PT ;  /* 0x000000061700720c */ /* 0x080fe40003f46270 */
[----:B------:R-:W-:Y:S02]  /*3630*/  IADD3 R28, PT, PT, R2, 0x29, RZ ;  /* 0x00000029021c7810 */ /* 0x000fe40007ffe0ff */
[-C--:B------:R-:W-:Y:S02]  /*3640*/  ISETP.GE.AND P1, PT, R26, R6.reuse, PT ;  /* 0x000000061a00720c */ /* 0x080fe40003f26270 */
[----:B------:R-:W-:Y:S01]  /*3650*/  ISETP.GE.AND P0, PT, R27, R6, PT ;  /* 0x000000061b00720c */ /* 0x000fe20003f06270 */
[----:B-1----:R-:W-:Y:S01]  /*3660*/  FMUL.FTZ R3, R93, UR6 ;  /* 0x000000065d037c20 */ /* 0x002fe20008410000 */
[----:B---3--:R-:W-:Y:S01]  /*3670*/  FSEL R54, R4, -INF , !P3 ;  /* 0xff80000004367808 */ /* 0x008fe20005800000 */
[----:B------:R-:W-:Y:S01]  /*3680*/  FMUL.FTZ R4, R89, UR6 ;  /* 0x0000000659047c20 */ /* 0x000fe20008410000 */
[----:B------:R-:W-:Y:S01]  /*3690*/  FSEL R55, R208, -INF , !P2 ;  /* 0xff800000d0377808 */ /* 0x000fe20005000000 */
[----:B------:R1:W3:Y:S01]  /*36a0*/  MUFU.TANH R8, R3 ;  /* 0x0000000300087308 */ /* 0x0002e20000002400 */
[----:B------:R-:W-:-:S02]  /*36b0*/  IADD3 R29, PT, PT, R2, 0x31, RZ ;  /* 0x00000031021d7810 */ /* 0x000fc40007ffe0ff */
[-C--:B------:R-:W-:Y:S02]  /*36c0*/  ISETP.GE.AND P6, PT, R28, R6.reuse, PT ;  /* 0x000000061c00720c */ /* 0x080fe40003fc6270 */
[----:B------:R-:W-:Y:S02]  /*36d0*/  FSEL R56, R207, -INF , !P1 ;  /* 0xff800000cf387808 */ /* 0x000fe40004800000 */
[----:B--2---:R-:W-:Y:S01]  /*36e0*/  FSEL R57, R5, -INF , !P0 ;  /* 0xff80000005397808 */ /* 0x004fe20004000000 */
[----:B------:R2:W-:Y:S01]  /*36f0*/  MUFU.TANH R73, R4 ;  /* 0x0000000400497308 */ /* 0x0005e20000002400 */
[----:B------:R-:W-:Y:S02]  /*3700*/  IADD3 R31, PT, PT, R2, 0x39, RZ ;  /* 0x00000039021f7810 */ /* 0x000fe40007ffe0ff */
[-C--:B------:R-:W-:Y:S02]  /*3710*/  ISETP.GE.AND P5, PT, R29, R6.reuse, PT ;  /* 0x000000061d00720c */ /* 0x080fe40003fa6270 */
[----:B------:R-:W-:-:S02]  /*3720*/  ISETP.GE.AND P3, PT, R32, R6, PT ;  /* 0x000000062000720c */ /* 0x000fc40003f66270 */
[----:B------:R-:W-:Y:S01]  /*3730*/  IADD3 R34, PT, PT, R2, 0x41, RZ ;  /* 0x0000004102227810 */ /* 0x000fe20007ffe0ff */
[----:B------:R-:W-:Y:S01]  /*3740*/  MUFU.TANH R89, R12 ;  /* 0x0000000c00597308 */ /* 0x000fe20000002400 */
[----:B-1----:R-:W-:Y:S01]  /*3750*/  FMUL.FTZ R3, R100, UR6 ;  /* 0x0000000664037c20 */ /* 0x002fe20008410000 */
[----:B---3--:R-:W-:Y:S02]  /*3760*/  FSEL R60, R8, -INF , !P6 ;  /* 0xff800000083c7808 */ /* 0x008fe40007000000 */
[-C--:B------:R-:W-:Y:S02]  /*3770*/  ISETP.GE.AND P2, PT, R31, R6.reuse, PT ;  /* 0x000000061f00720c */ /* 0x080fe40003f46270 */
[-C--:B------:R-:W-:Y:S02]  /*3780*/  ISETP.GE.AND P1, PT, R35, R6.reuse, PT ;  /* 0x000000062300720c */ /* 0x080fe40003f26270 */
[----:B------:R1:W3:Y:S01]  /*3790*/  MUFU.TANH R9, R3 ;  /* 0x0000000300097308 */ /* 0x0002e20000002400 */
[----:B------:R-:W-:Y:S01]  /*37a0*/  FSEL R63, R76, -INF , !P5 ;  /* 0xff8000004c3f7808 */ /* 0x000fe20006800000 */
[----:B--2---:R-:W-:Y:S01]  /*37b0*/  FMUL.FTZ R4, R84, UR6 ;  /* 0x0000000654047c20 */ /* 0x004fe20008410000 */
[----:B------:R-:W-:-:S02]  /*37c0*/  ISETP.GE.AND P0, PT, R34, R6, PT ;  /* 0x000000062200720c */ /* 0x000fc40003f06270 */
[----:B------:R-:W-:Y:S02]  /*37d0*/  IADD3 R40, PT, PT, R2, 0x49, RZ ;  /* 0x0000004902287810 */ /* 0x000fe40007ffe0ff */
[-C--:B------:R-:W-:Y:S01]  /*37e0*/  ISETP.GE.AND P6, PT, R36, R6.reuse, PT ;  /* 0x000000062400720c */ /* 0x080fe20003fc6270 */
[----:B------:R2:W-:Y:S01]  /*37f0*/  MUFU.TANH R76, R4 ;  /* 0x00000004004c7308 */ /* 0x0005e20000002400 */
[----:B------:R-:W-:Y:S02]  /*3800*/  FSEL R66, R69, -INF , !P1 ;  /* 0xff80000045427808 */ /* 0x000fe40004800000 */
[----:B------:R-:W-:Y:S02]  /*3810*/  FSEL R67, R68, -INF , !P0 ;  /* 0xff80000044437808 */ /* 0x000fe40004000000 */
[----:B------:R-:W-:Y:S02]  /*3820*/  IADD3 R43, PT, PT, R2, 0x51, RZ ;  /* 0x00000051022b7810 */ /* 0x000fe40007ffe0ff */
[----:B------:R-:W-:Y:S01]  /*3830*/  ISETP.GE.AND P5, PT, R40, R6, PT ;  /* 0x000000062800720c */ /* 0x000fe20003fa6270 */
[----:B-1----:R-:W-:Y:S01]  /*3840*/  FMUL.FTZ R3, R101, UR6 ;  /* 0x0000000665037c20 */ /* 0x002fe20008410000 */
[----:B---3--:R-:W-:-:S02]  /*3850*/  FSEL R64, R9, -INF , !P3 ;  /* 0xff80000009407808 */ /* 0x008fc40005800000 */
[-C--:B------:R-:W-:Y:S01]  /*3860*/  ISETP.GE.AND P4, PT, R39, R6.reuse, PT ;  /* 0x000000062700720c */ /* 0x080fe20003f86270 */
[----:B------:R1:W3:Y:S01]  /*3870*/  MUFU.TANH R10, R3 ;  /* 0x00000003000a7308 */ /* 0x0002e20000002400 */
[C---:B------:R-:W-:Y:S02]  /*3880*/  IADD3 R44, PT, PT, R2.reuse, 0x59, RZ ;  /* 0x00000059022c7810 */ /* 0x040fe40007ffe0ff */
[-C--:B------:R-:W-:Y:S01]  /*3890*/  ISETP.GE.AND P3, PT, R43, R6.reuse, PT ;  /* 0x000000062b00720c */ /* 0x080fe20003f66270 */
[----:B--2---:R-:W-:Y:S01]  /*38a0*/  FMUL.FTZ R4, R85, UR6 ;  /* 0x0000000655047c20 */ /* 0x004fe20008410000 */
[----:B------:R-:W-:Y:S02]  /*38b0*/  FSEL R70, R203, -INF , !P4 ;  /* 0xff800000cb467808 */ /* 0x000fe40006000000 */
[----:B------:R-:W-:Y:S01]  /*38c0*/  IADD3 R47, PT, PT, R2, 0x61, RZ ;  /* 0x00000061022f7810 */ /* 0x000fe20007ffe0ff */
[----:B------:R2:W4:Y:S01]  /*38d0*/  MUFU.TANH R77, R4 ;  /* 0x00000004004d7308 */ /* 0x0005220000002400 */
[----:B------:R-:W-:-:S02]  /*38e0*/  ISETP.GE.AND P1, PT, R44, R6, PT ;  /* 0x000000062c00720c */ /* 0x000fc40003f26270 */
[-C--:B------:R-:W-:Y:S02]  /*38f0*/  ISETP.GE.AND P0, PT, R45, R6.reuse, PT ;  /* 0x000000062d00720c */ /* 0x080fe40003f06270 */
[----:B------:R-:W-:Y:S02]  /*3900*/  FSEL R71, R202, -INF , !P3 ;  /* 0xff800000ca477808 */ /* 0x000fe40005800000 */
[----:B------:R-:W-:Y:S01]  /*3910*/  IADD3 R49, PT, PT, R2, 0x69, RZ ;  /* 0x0000006902317810 */ /* 0x000fe20007ffe0ff */
[----:B-1----:R-:W-:Y:S01]  /*3920*/  FMUL.FTZ R3, R96, UR6 ;  /* 0x0000000660037c20 */ /* 0x002fe20008410000 */
[----:B---3--:R-:W-:Y:S02]  /*3930*/  FSEL R65, R10, -INF , !P2 ;  /* 0xff8000000a417808 */ /* 0x008fe40005000000 */
[----:B------:R-:W-:Y:S01]  /*3940*/  ISETP.GE.AND P2, PT, R42, R6, PT ;  /* 0x000000062a00720c */ /* 0x000fe20003f46270 */
[----:B------:R1:W3:Y:S01]  /*3950*/  MUFU.TANH R11, R3 ;  /* 0x00000003000b7308 */ /* 0x0002e20000002400 */
[----:B------:R-:W-:-:S02]  /*3960*/  FSEL R73, R73, -INF , !P1 ;  /* 0xff80000049497808 */ /* 0x000fc40004800000 */
[----:B------:R-:W-:Y:S01]  /*3970*/  FSEL R75, R199, -INF , !P0 ;  /* 0xff800000c74b7808 */ /* 0x000fe20004000000 */
[----:B--2---:R-:W-:Y:S01]  /*3980*/  FMUL.FTZ R4, R80, UR6 ;  /* 0x0000000650047c20 */ /* 0x004fe20008410000 */
[C---:B------:R-:W-:Y:S01]  /*3990*/  IADD3 R58, PT, PT, R2.reuse, 0x71, RZ ;  /* 0x00000071023a7810 */ /* 0x040fe20007ffe0ff */
[----:B------:R-:W-:Y:S01]  /*39a0*/  BAR.SYNC.DEFER_BLOCKING 0x0 ;  /* 0x0000000000007b1d */ /* 0x000fe20000010000 */
[-C--:B------:R-:W-:Y:S02]  /*39b0*/  ISETP.GE.AND P4, PT, R49, R6.reuse, PT ;  /* 0x000000063100720c */ /* 0x080fe40003f86270 */
[-C--:B------:R-:W-:Y:S02]  /*39c0*/  ISETP.GE.AND P3, PT, R51, R6.reuse, PT ;  /* 0x000000063300720c */ /* 0x080fe40003f66270 */
[----:B------:R-:W-:Y:S01]  /*39d0*/  IADD3 R62, PT, PT, R2, 0x79, RZ ;  /* 0x00000079023e7810 */ /* 0x000fe20007ffe0ff */
[----:B------:R2:W5:Y:S01]  /*39e0*/  MUFU.TANH R80, R4 ;  /* 0x0000000400507308 */ /* 0x0005620000002400 */
[----:B------:R-:W-:-:S02]  /*39f0*/  ISETP.GE.AND P1, PT, R59, R6, PT ;  /* 0x000000063b00720c */ /* 0x000fc40003f26270 */
[----:B----4-:R-:W-:Y:S01]  /*3a00*/  FSEL R77, R77, -INF , !P4 ;  /* 0xff8000004d4d7808 */ /* 0x010fe20006000000 */
[----:B-1----:R-:W-:Y:S01]  /*3a10*/  FMUL.FTZ R3, R97, UR6 ;  /* 0x0000000661037c20 */ /* 0x002fe20008410000 */
[----:B---3--:R-:W-:Y:S02]  /*3a20*/  FSEL R68, R11, -INF , !P6 ;  /* 0xff8000000b447808 */ /* 0x008fe40007000000 */
[----:B------:R-:W-:Y:S01]  /*3a30*/  ISETP.GE.AND P6, PT, R47, R6, PT ;  /* 0x000000062f00720c */ /* 0x000fe20003fc6270 */
[----:B------:R1:W3:Y:S01]  /*3a40*/  MUFU.TANH R7, R3 ;  /* 0x0000000300077308 */ /* 0x0002e20000002400 */
[----:B------:R-:W-:Y:S02]  /*3a50*/  FSEL R79, R182, -INF , !P3 ;  /* 0xff800000b64f7808 */ /* 0x000fe40005800000 */
[----:B------:R-:W-:Y:S02]  /*3a60*/  FSEL R74, R200, -INF , !P6 ;  /* 0xff800000c84a7808 */ /* 0x000fe40007000000 */
[----:B------:R-:W-:-:S02]  /*3a70*/  ISETP.NE.AND P6, PT, R225, 0x1, PT ;  /* 0x00000001e100780c */ /* 0x000fc40003fc5270 */
[----:B------:R-:W-:Y:S01]  /*3a80*/  ISETP.GE.AND P0, PT, R62, R6, PT ;  /* 0x000000063e00720c */ /* 0x000fe20003f06270 */
[----:B--2---:R-:W-:Y:S01]  /*3a90*/  FMUL.FTZ R4, R81, UR6 ;  /* 0x0000000651047c20 */ /* 0x004fe20008410000 */
[----:B-----5:R-:W-:-:S03]  /*3aa0*/  FSEL R80, R80, -INF , !P1 ;  /* 0xff80000050507808 */ /* 0x020fc60004800000 */
[----:B------:R2:W4:Y:S01]  /*3ab0*/  MUFU.TANH R81, R4 ;  /* 0x0000000400517308 */ /* 0x0005220000002400 */
[----:B-1----:R-:W-:Y:S01]  /*3ac0*/  FMUL.FTZ R3, R88, UR6 ;  /* 0x0000000658037c20 */ /* 0x002fe20008410000 */
[----:B---3--:R-:W-:Y:S02]  /*3ad0*/  FSEL R69, R7, -INF , !P5 ;  /* 0xff80000007457808 */ /* 0x008fe40006800000 */
[----:B------:R-:W-:-:S04]  /*3ae0*/  ISETP.GE.AND P5, PT, R48, R6, PT ;  /* 0x000000063000720c */ /* 0x000fc80003fa6270 */
[----:B------:R1:W3:Y:S01]  /*3af0*/  MUFU.TANH R72, R3 ;  /* 0x0000000300487308 */ /* 0x0002e20000002400 */
[----:B------:R-:W-:Y:S01]  /*3b00*/  FSEL R76, R76, -INF , !P5 ;  /* 0xff8000004c4c7808 */ /* 0x000fe20006800000 */
[----:B--2---:R-:W-:Y:S01]  /*3b10*/  FMUL.FTZ R4, R94, UR6 ;  /* 0x000000065e047c20 */ /* 0x004fe20008410000 */
[----:B----4-:R-:W-:-:S05]  /*3b20*/  FSEL R81, R81, -INF , !P0 ;  /* 0xff80000051517808 */ /* 0x010fca0004000000 */
[----:B------:R2:W4:Y:S01]  /*3b30*/  MUFU.TANH R88, R4 ;  /* 0x0000000400587308 */ /* 0x0005220000002400 */
[----:B-1----:R-:W-:Y:S02]  /*3b40*/  FMNMX3.FTZ R3, R33, R37, R41, !PT ;  /* 0x0000002521037276 */ /* 0x002fe40007810029 */
[----:B---3--:R-:W-:Y:S02]  /*3b50*/  FSEL R72, R72, -INF , !P2 ;  /* 0xff80000048487808 */ /* 0x008fe40005000000 */
[----:B------:R-:W-:Y:S02]  /*3b60*/  FMNMX3.FTZ R3, R3, R46, R50, !PT ;  /* 0x0000002e03037276 */ /* 0x000fe40007810032 */
[----:B------:R-:W-:Y:S02]  /*3b70*/  ISETP.GE.AND P2, PT, R58, R6, PT ;  /* 0x000000063a00720c */ /* 0x000fe40003f46270 */
[----:B------:R-:W-:Y:S02]  /*3b80*/  FMNMX3.FTZ R3, R3, R52, R53, !PT ;  /* 0x0000003403037276 */ /* 0x000fe40007810035 */
[----:B------:R-:W-:-:S02]  /*3b90*/  FSEL R78, R186, -INF , !P2 ;  /* 0xff800000ba4e7808 */ /* 0x000fc40005000000 */
        /* <DEDUP_REMOVED lines=12> */
[----:B------:R-:W-:Y:S01]  /*3c60*/  FMNMX.FTZ R16, R81, R3, !PT ;  /* 0x0000000351107209 */ /* 0x000fe20007810000 */
[----:B--2-4-:R-:W-:Y:S06]  /*3c70*/  @!P6 BRA `(.L_x_358) ;  /* 0x00000000006ce947 */ /* 0x014fec0003800000 */
        /* <DEDUP_REMOVED lines=27> */
.L_x_358:
[----:B------:R-:W2:Y:S01]  /*3e30*/  SHFL.BFLY PT, R38, R16, 0x2, 0x1f ;  /* 0x0c401f0010267f89 */ /* 0x000ea200000e0000 */
[----:B------:R-:W-:Y:S01]  /*3e40*/  FMUL.FTZ R3, R95, UR6 ;  /* 0x000000065f037c20 */ /* 0x000fe20008410000 */
[----:B------:R-:W3:Y:S01]  /*3e50*/  LDCU UR5, c[0x0][0x45c] ;  /* 0x00008b80ff0577ac */ /* 0x000ee20008000800 */
[C---:B------:R-:W-:Y:S01]  /*3e60*/  VIADDMNMX R7, R25.reuse, 0x8, R108, PT ;  /* 0x0000000819077846 */ /* 0x040fe2000380016c */
[----:B------:R-:W-:Y:S01]  /*3e70*/  IMAD.IADD R184, R244, 0x1, R184 ;  /* 0x00000001f4b87824 */ /* 0x000fe200078e02b8 */
[----:B-1----:R1:W-:Y:S01]  /*3e80*/  MUFU.TANH R5, R3 ;  /* 0x0000000300057308 */ /* 0x0023e20000002400 */
[----:B------:R-:W-:Y:S02]  /*3e90*/  VIADDMNMX R8, R25, 0x40, R108, PT ;  /* 0x0000004019087846 */ /* 0x000fe4000380016c */
[-C--:B------:R-:W-:Y:S02]  /*3ea0*/  ISETP.GE.AND P4, PT, R18, R7.reuse, PT ;  /* 0x000000071200720c */ /* 0x080fe40003f86270 */
[----:B------:R-:W-:-:S02]  /*3eb0*/  ISETP.GE.AND P2, PT, R17, R7, PT ;  /* 0x000000071100720c */ /* 0x000fc40003f46270 */
[----:B------:R-:W-:Y:S02]  /*3ec0*/  FSEL R12, R191, -INF , !P4 ;  /* 0xff800000bf0c7808 */ /* 0x000fe40006000000 */
[-C--:B------:R-:W-:Y:S02]  /*3ed0*/  ISETP.GE.AND P4, PT, R19, R7.reuse, PT ;  /* 0x000000071300720c */ /* 0x080fe40003f86270 */
[----:B------:R-:W-:Y:S02]  /*3ee0*/  FSEL R11, R106, -INF , !P2 ;  /* 0xff8000006a0b7808 */ /* 0x000fe40005000000 */
[----:B------:R-:W-:Y:S02]  /*3ef0*/  ISETP.GE.AND P2, PT, R20, R7, PT ;  /* 0x000000071400720c */ /* 0x000fe40003f46270 */
[----:B------:R-:W-:Y:S01]  /*3f00*/  FSEL R13, R104, -INF , !P4 ;  /* 0xff800000680d7808 */ /* 0x000fe20006000000 */
[----:B-1----:R-:W-:Y:S01]  /*3f10*/  FMUL.FTZ R3, R102, UR6 ;  /* 0x0000000666037c20 */ /* 0x002fe20008410000 */
[----:B------:R-:W-:-:S02]  /*3f20*/  VIADDMNMX R9, R25, 0x48, R108, PT ;  /* 0x0000004819097846 */ /* 0x000fc4000380016c */
[----:B--2---:R-:W-:Y:S01]  /*3f30*/  FMNMX.FTZ R38, R16, R38, !PT ;  /* 0x0000002610267209 */ /* 0x004fe20007810000 */
[----:B------:R1:W-:Y:S01]  /*3f40*/  MUFU.TANH R93, R3 ;  /* 0x00000003005d7308 */ /* 0x0003e20000002400 */
[-C--:B------:R-:W-:Y:S02]  /*3f50*/  ISETP.GE.AND P4, PT, R21, R7.reuse, PT ;  /* 0x000000071500720c */ /* 0x080fe40003f86270 */
[----:B------:R-:W-:Y:S01]  /*3f60*/  FSEL R14, R175, -INF , !P2 ;  /* 0xff800000af0e7808 */ /* 0x000fe20005000000 */
[----:B------:R-:W2:Y:S01]  /*3f70*/  SHFL.BFLY PT, R4, R38, 0x1, 0x1f ;  /* 0x0c201f0026047f89 */ /* 0x000ea200000e0000 */
[----:B------:R-:W-:Y:S02]  /*3f80*/  ISETP.GE.AND P2, PT, R22, R7, PT ;  /* 0x000000071600720c */ /* 0x000fe40003f46270 */
[C---:B------:R-:W-:Y:S02]  /*3f90*/  ISETP.GE.AND P3, PT, R18.reuse, R8, PT ;  /* 0x000000081200720c */ /* 0x040fe40003f66270 */
[----:B------:R-:W-:-:S02]  /*3fa0*/  ISETP.GE.AND P1, PT, R18, R9, PT ;  /* 0x000000091200720c */ /* 0x000fc40003f26270 */
[----:B------:R-:W-:Y:S02]  /*3fb0*/  FSEL R15, R178, -INF , !P4 ;  /* 0xff800000b20f7808 */ /* 0x000fe40006000000 */
[-C--:B------:R-:W-:Y:S02]  /*3fc0*/  ISETP.GE.AND P4, PT, R24, R7.reuse, PT ;  /* 0x000000071800720c */ /* 0x080fe40003f86270 */
[----:B------:R-:W-:Y:S01]  /*3fd0*/  FSEL R16, R105, -INF , !P2 ;  /* 0xff80000069107808 */ /* 0x000fe20005000000 */
[----:B-1----:R-:W-:Y:S01]  /*3fe0*/  FMUL.FTZ R3, R103, UR6 ;  /* 0x0000000667037c20 */ /* 0x002fe20008410000 */
[----:B------:R-:W-:Y:S02]  /*3ff0*/  ISETP.GE.AND P2, PT, R23, R7, PT ;  /* 0x000000071700720c */ /* 0x000fe40003f46270 */
[----:B------:R-:W-:Y:S01]  /*4000*/  ISETP.GE.AND P5, PT, R17, R9, PT ;  /* 0x000000091100720c */ /* 0x000fe20003fa6270 */
[----:B------:R1:W4:Y:S01]  /*4010*/  MUFU.TANH R10, R3 ;  /* 0x00000003000a7308 */ /* 0x0003220000002400 */
[----:B------:R-:W-:-:S02]  /*4020*/  FSEL R18, R166, -INF , !P2 ;  /* 0xff800000a6127808 */ /* 0x000fc40005000000 */
[----:B------:R-:W-:Y:S02]  /*4030*/  ISETP.GE.AND P2, PT, R28, R7, PT ;  /* 0x000000071c00720c */ /* 0x000fe40003f46270 */
[----:B------:R-:W-:Y:S02]  /*4040*/  LEA R184, R184, UR4, 0x1 ;  /* 0x00000004b8b87c11 */ /* 0x000fe4000f8e08ff */
[----:B--2---:R-:W-:Y:S01]  /*4050*/  FMNMX.FTZ R38, R38, R4, !PT ;  /* 0x0000000426267209 */ /* 0x004fe20007810000 */
[----:B------:R-:W-:Y:S01]  /*4060*/  FMUL.FTZ R4, R83, UR6 ;  /* 0x0000000653047c20 */ /* 0x000fe20008410000 */
[----:B------:R-:W-:Y:S01]  /*4070*/  FSEL R83, R181, -INF , !P3 ;  /* 0xff800000b5537808 */ /* 0x000fe20005800000 */
[----:B------:R-:W-:Y:S01]  /*4080*/  IMAD.IADD R186, R0, 0x1, R184 ;  /* 0x0000000100ba7824 */ /* 0x000fe200078e02b8 */
[----:B------:R-:W-:Y:S02]  /*4090*/  FSETP.NEU.FTZ.AND P0, PT, R38, -INF , PT ;  /* 0xff8000002600780b */ /* 0x000fe40003f1d000 */
[----:B------:R-:W-:Y:S01]  /*40a0*/  ISETP.GE.AND P3, PT, R19, R8, PT ;  /* 0x000000081300720c */ /* 0x000fe20003f66270 */
[----:B-1----:R-:W-:-:S02]  /*40b0*/  FMUL.FTZ R3, R98, UR6 ;  /* 0x0000000662037c20 */ /* 0x002fc40008410000 */
[----:B------:R-:W-:Y:S08]  /*40c0*/  MUFU.TANH R98, R4 ;  /* 0x0000000400627308 */ /* 0x000ff00000002400 */
[----:B------:R1:W-:Y:S02]  /*40d0*/  MUFU.TANH R95, R3 ;  /* 0x00000003005f7308 */ /* 0x0003e40000002400 */
[----:B-1----:R-:W-:-:S06]  /*40e0*/  FMUL.FTZ R3, R99, UR6 ;  /* 0x0000000663037c20 */ /* 0x002fcc0008410000 */
[----:B------:R1:W2:Y:S02]  /*40f0*/  MUFU.TANH R94, R3 ;  /* 0x00000003005e7308 */ /* 0x0002a40000002400 */
[----:B-1----:R-:W-:-:S06]  /*4100*/  FMUL.FTZ R3, R90, UR6 ;  /* 0x000000065a037c20 */ /* 0x002fcc0008410000 */
[----:B------:R1:W5:Y:S02]  /*4110*/  MUFU.TANH R96, R3 ;  /* 0x0000000300607308 */ /* 0x0003640000002400 */
[----:B-1----:R-:W-:-:S06]  /*4120*/  FMUL.FTZ R3, R91, UR6 ;  /* 0x000000065b037c20 */ /* 0x002fcc0008410000 */
[----:B------:R1:W5:Y:S02]  /*4130*/  MUFU.TANH R97, R3 ;  /* 0x0000000300617308 */ /* 0x0003640000002400 */
[----:B-1----:R-:W-:Y:S01]  /*4140*/  FMUL.FTZ R3, R86, UR6 ;  /* 0x0000000656037c20 */ /* 0x002fe20008410000 */
[----:B------:R-:W-:Y:S02]  /*4150*/  FSEL R86, R180, -INF , !P1 ;  /* 0xff800000b4567808 */ /* 0x000fe40004800000 */
[----:B------:R-:W-:-:S03]  /*4160*/  ISETP.GE.AND P1, PT, R19, R9, PT ;  /* 0x000000091300720c */ /* 0x000fc60003f26270 */
[----:B------:R1:W5:Y:S01]  /*4170*/  MUFU.TANH R101, R3 ;  /* 0x0000000300657308 */ /* 0x0003620000002400 */
[----:B------:R-:W-:Y:S02]  /*4180*/  FSEL R85, R111, -INF , !P1 ;  /* 0xff8000006f557808 */ /* 0x000fe40004800000 */
[----:B------:R-:W-:-:S04]  /*4190*/  ISETP.GE.AND P1, PT, R21, R9, PT ;  /* 0x000000091500720c */ /* 0x000fc80003f26270 */
[----:B------:R-:W-:Y:S02]  /*41a0*/  FSEL R90, R169, -INF , !P1 ;  /* 0xff800000a95a7808 */ /* 0x000fe40004800000 */
[-C--:B------:R-:W-:Y:S01]  /*41b0*/  ISETP.GE.AND P1, PT, R24, R9.reuse, PT ;  /* 0x000000091800720c */ /* 0x080fe20003f26270 */
[----:B-1----:R-:W-:Y:S01]  /*41c0*/  FMUL.FTZ R3, R87, UR6 ;  /* 0x0000000657037c20 */ /* 0x002fe20008410000 */
[----:B------:R-:W-:Y:S02]  /*41d0*/  FSEL R87, R110, -INF , !P5 ;  /* 0xff8000006e577808 */ /* 0x000fe40006800000 */
[----:B------:R-:W-:Y:S01]  /*41e0*/  ISETP.GE.AND P5, PT, R20, R9, PT ;  /* 0x000000091400720c */ /* 0x000fe20003fa6270 */
[----:B------:R1:W5:Y:S03]  /*41f0*/  MUFU.TANH R100, R3 ;  /* 0x0000000300647308 */ /* 0x0003660000002400 */
[----:B------:R-:W-:-:S02]  /*4200*/  FSEL R91, R167, -INF , !P5 ;  /* 0xff800000a75b7808 */ /* 0x000fc40006800000 */
[----:B------:R-:W-:-:S04]  /*4210*/  ISETP.GE.AND P5, PT, R22, R9, PT ;  /* 0x000000091600720c */ /* 0x000fc80003fa6270 */
[----:B------:R-:W-:Y:S02]  /*4220*/  FSEL R92, R113, -INF , !P5 ;  /* 0xff800000715c7808 */ /* 0x000fe40006800000 */
[----:B------:R-:W-:Y:S01]  /*4230*/  ISETP.GE.AND P5, PT, R23, R9, PT ;  /* 0x000000091700720c */ /* 0x000fe20003fa6270 */
[----:B-1----:R-:W-:-:S04]  /*4240*/  FMUL.FTZ R3, R82, UR6 ;  /* 0x0000000652037c20 */ /* 0x002fc80008410000 */
[----:B------:R3:W1:Y:S02]  /*4250*/  MUFU.TANH R99, R3 ;  /* 0x0000000300637308 */ /* 0x0006640000002400 */
[----:B---3--:R-:W-:-:S05]  /*4260*/  FMUL.FTZ R3, R38, UR5 ;  /* 0x0000000526037c20 */ /* 0x008fca0008410000 */
[----:B------:R-:W-:Y:S02]  /*4270*/  FSEL R3, R3, RZ, P0 ;  /* 0x000000ff03037208 */ /* 0x000fe40000000000 */
[-C--:B------:R-:W-:Y:S02]  /*4280*/  ISETP.GE.AND P0, PT, R17, R8.reuse, PT ;  /* 0x000000081100720c */ /* 0x080fe40003f06270 */
[----:B------:R-:W-:Y:S01]  /*4290*/  FSEL R17, R89, -INF , !P4 ;  /* 0xff80000059117808 */ /* 0x000fe20006000000 */
[----:B------:R-:W-:Y:S01]  /*42a0*/  FFMA.FTZ R4, R33, UR5, -R3 ;  /* 0x0000000521047c23 */ /* 0x000fe20008010803 */
[----:B------:R-:W-:Y:S02]  /*42b0*/  ISETP.GE.AND P4, PT, R26, R7, PT ;  /* 0x000000071a00720c */ /* 0x000fe40003f86270 */
[----:B------:R-:W-:Y:S01]  /*42c0*/  FSEL R82, R112, -INF , !P0 ;  /* 0xff80000070527808 */ /* 0x000fe20004000000 */
[----:B------:R3:W-:Y:S01]  /*42d0*/  MUFU.EX2 R227, R4 ;  /* 0x0000000400e37308 */ /* 0x0007e20000000800 */
[----:B------:R-:W-:-:S02]  /*42e0*/  ISETP.GE.AND P0, PT, R20, R8, PT ;  /* 0x000000081400720c */ /* 0x000fc40003f06270 */
[----:B------:R-:W-:Y:S02]  /*42f0*/  FSEL R19, R165, -INF , !P4 ;  /* 0xff800000a5137808 */ /* 0x000fe40006000000 */
[-C--:B------:R-:W-:Y:S02]  /*4300*/  ISETP.GE.AND P4, PT, R30, R7.reuse, PT ;  /* 0x000000071e00720c */ /* 0x080fe40003f86270 */
[----:B------:R-:W-:Y:S02]  /*4310*/  FSEL R84, R171, -INF , !P0 ;  /* 0xff800000ab547808 */ /* 0x000fe40004000000 */
[----:B------:R-:W-:Y:S02]  /*4320*/  ISETP.GE.AND P0, PT, R22, R8, PT ;  /* 0x000000081600720c */ /* 0x000fe40003f06270 */
[----:B------:R-:W-:Y:S02]  /*4330*/  FSEL R22, R154, -INF , !P4 ;  /* 0xff8000009a167808 */ /* 0x000fe40006000000 */
[----:B------:R-:W-:-:S02]  /*4340*/  ISETP.GE.AND P4, PT, R31, R7, PT ;  /* 0x000000071f00720c */ /* 0x000fc40003f86270 */
[----:B------:R-:W-:Y:S01]  /*4350*/  FSEL R89, R115, -INF , !P1 ;  /* 0xff80000073597808 */ /* 0x000fe20004800000 */
[----:B---3--:R-:W-:Y:S01]  /*4360*/  FFMA.FTZ R4, R37, UR5, -R3 ;  /* 0x0000000525047c23 */ /* 0x008fe20008010803 */
[----:B------:R-:W-:-:S03]  /*4370*/  ISETP.GE.AND P1, PT, R27, R7, PT ;  /* 0x000000071b00720c */ /* 0x000fc60003f26270 */
[----:B------:R3:W1:Y:S01]  /*4380*/  MUFU.EX2 R223, R4 ;  /* 0x0000000400df7308 */ /* 0x0006620000000800 */
[----:B------:R-:W-:Y:S02]  /*4390*/  FSEL R20, R88, -INF , !P1 ;  /* 0xff80000058147808 */ /* 0x000fe40004800000 */
[----:B------:R-:W-:Y:S01]  /*43a0*/  ISETP.GE.AND P1, PT, R29, R7, PT ;  /* 0x000000071d00720c */ /* 0x000fe20003f26270 */
[----:B---3--:R-:W-:-:S04]  /*43b0*/  FFMA.FTZ R4, R41, UR5, -R3 ;  /* 0x0000000529047c23 */ /* 0x008fc80008010803 */
[----:B------:R3:W-:Y:S02]  /*43c0*/  MUFU.EX2 R226, R4 ;  /* 0x0000000400e27308 */ /* 0x0007e40000000800 */
[----:B---3--:R-:W-:-:S06]  /*43d0*/  FFMA.FTZ R4, R46, UR5, -R3 ;  /* 0x000000052e047c23 */ /* 0x008fcc0008010803 */
[----:B------:R3:W-:Y:S02]  /*43e0*/  MUFU.EX2 R234, R4 ;  /* 0x0000000400ea7308 */ /* 0x0007e40000000800 */
[----:B---3--:R-:W-:Y:S01]  /*43f0*/  FFMA.FTZ R4, R50, UR5, -R3 ;  /* 0x0000000532047c23 */ /* 0x008fe20008010803 */
[----:B----4-:R-:W-:Y:S02]  /*4400*/  FSEL R50, R10, -INF , !P4 ;  /* 0xff8000000a327808 */ /* 0x010fe40006000000 */
[----:B------:R-:W-:-:S03]  /*4410*/  ISETP.GE.AND P4, PT, R34, R7, PT ;  /* 0x000000072200720c */ /* 0x000fc60003f86270 */
[----:B------:R3:W-:Y:S01]  /*4420*/  MUFU.EX2 R239, R4 ;  /* 0x0000000400ef7308 */ /* 0x0007e20000000800 */
[----:B------:R-:W-:Y:S02]  /*4430*/  FSEL R41, R150, -INF , !P4 ;  /* 0xff80000096297808 */ /* 0x000fe40006000000 */
[----:B------:R-:W-:Y:S01]  /*4440*/  ISETP.GE.AND P4, PT, R39, R7, PT ;  /* 0x000000072700720c */ /* 0x000fe20003f86270 */
[----:B---3--:R-:W-:-:S04]  /*4450*/  FFMA.FTZ R4, R52, UR5, -R3 ;  /* 0x0000000534047c23 */ /* 0x008fc80008010803 */
[----:B------:R3:W-:Y:S02]  /*4460*/  MUFU.EX2 R238, R4 ;  /* 0x0000000400ee7308 */ /* 0x0007e40000000800 */
[----:B---3--:R-:W-:Y:S01]  /*4470*/  FFMA.FTZ R4, R53, UR5, -R3 ;  /* 0x0000000535047c23 */ /* 0x008fe20008010803 */
[----:B------:R-:W-:Y:S02]  /*4480*/  FSEL R53, R147, -INF , !P4 ;  /* 0xff80000093357808 */ /* 0x000fe40006000000 */
[----:B------:R-:W-:-:S03]  /*4490*/  ISETP.GE.AND P4, PT, R44, R7, PT ;  /* 0x000000072c00720c */ /* 0x000fc60003f86270 */
[----:B------:R3:W-:Y:S02]  /*44a0*/  MUFU.EX2 R242, R4 ;  /* 0x0000000400f27308 */ /* 0x0007e40000000800 */
[----:B---3--:R-:W-:Y:S01]  /*44b0*/  FFMA.FTZ R4, R54, UR5, -R3 ;  /* 0x0000000536047c23 */ /* 0x008fe20008010803 */
[----:B------:R-:W-:Y:S02]  /*44c0*/  FSEL R54, R114, -INF , !P3 ;  /* 0xff80000072367808 */ /* 0x000fe40005800000 */
[----:B------:R-:W-:-:S03]  /*44d0*/  ISETP.GE.AND P3, PT, R21, R8, PT ;  /* 0x000000081500720c */ /* 0x000fc60003f66270 */
[----:B------:R3:W-:Y:S01]  /*44e0*/  MUFU.EX2 R237, R4 ;  /* 0x0000000400ed7308 */ /* 0x0007e20000000800 */
[----:B------:R-:W-:Y:S02]  /*44f0*/  FSEL R21, R5, -INF , !P2 ;  /* 0xff80000005157808 */ /* 0x000fe40005000000 */
[-C--:B------:R-:W-:Y:S01]  /*4500*/  ISETP.GE.AND P2, PT, R32, R7.reuse, PT ;  /* 0x000000072000720c */ /* 0x080fe20003f46270 */
[----:B---3--:R-:W-:Y:S01]  /*4510*/  FFMA.FTZ R4, R55, UR5, -R3 ;  /* 0x0000000537047c23 */ /* 0x008fe20008010803 */
[----:B------:R-:W-:Y:S02]  /*4520*/  FSEL R55, R170, -INF , !P3 ;  /* 0xff800000aa377808 */ /* 0x000fe40005800000 */
[----:B------:R-:W-:Y:S01]  /*4530*/  ISETP.GE.AND P3, PT, R24, R8, PT ;  /* 0x000000081800720c */ /* 0x000fe20003f66270 */
[----:B------:R3:W-:Y:S01]  /*4540*/  MUFU.EX2 R241, R4 ;  /* 0x0000000400f17308 */ /* 0x0007e20000000800 */
[----:B------:R-:W-:Y:S02]  /*4550*/  FSEL R24, R93, -INF , !P2 ;  /* 0xff8000005d187808 */ /* 0x000fe40005000000 */
[----:B------:R-:W-:-:S04]  /*4560*/  ISETP.GE.AND P2, PT, R2, R7, PT ;  /* 0x000000070200720c */ /* 0x000fc80003f46270 */
[----:B------:R-:W-:Y:S02]  /*4570*/  FSEL R10, R201, -INF , !P2 ;  /* 0xff800000c90a7808 */ /* 0x000fe40005000000 */
[----:B------:R-:W-:Y:S02]  /*4580*/  ISETP.GE.AND P2, PT, R40, R7, PT ;  /* 0x000000072800720c */ /* 0x000fe40003f46270 */
[----:B------:R-:W-:Y:S02]  /*4590*/  FMNMX3.FTZ R37, R10, R12, R11, !PT ;  /* 0x0000000c0a257276 */ /* 0x000fe4000781000b */
[----:B--2---:R-:W-:Y:S02]  /*45a0*/  FSEL R25, R94, -INF , !P2 ;  /* 0xff8000005e197808 */ /* 0x004fe40005000000 */
[----:B------:R-:W-:Y:S01]  /*45b0*/  FMNMX3.FTZ R37, R37, R13, R14, !PT ;  /* 0x0000000d25257276 */ /* 0x000fe2000781000e */
[----:B---3--:R-:W-:Y:S01]  /*45c0*/  FFMA.FTZ R4, R56, UR5, -R3 ;  /* 0x0000000538047c23 */ /* 0x008fe20008010803 */
        /* <DEDUP_REMOVED lines=8> */
[----:B------:R-:W-:Y:S02]  /*4650*/  FMNMX3.FTZ R37, R37, R21, R22, !PT ;  /* 0x0000001525257276 */ /* 0x000fe40007810016 */
[----:B------:R-:W-:Y:S02]  /*4660*/  FSEL R46, R149, -INF , !P1 ;  /* 0xff800000952e7808 */ /* 0x000fe40004800000 */
[----:B------:R-:W-:Y:S01]  /*4670*/  ISETP.GE.AND P1, PT, R36, R7, PT ;  /* 0x000000072400720c */ /* 0x000fe20003f26270 */
[----:B--2---:R-:W-:Y:S01]  /*4680*/  FFMA.FTZ R4, R57, UR5, -R3 ;  /* 0x0000000539047c23 */ /* 0x004fe20008010803 */
[----:B------:R-:W-:Y:S02]  /*4690*/  FMNMX3.FTZ R37, R37, R23, R24, !PT ;  /* 0x0000001725257276 */ /* 0x000fe40007810018 */
[----:B------:R-:W-:Y:S01]  /*46a0*/  FSEL R33, R95, -INF , !P1 ;  /* 0xff8000005f217808 */ /* 0x000fe20004800000 */
[----:B------:R2:W-:Y:S01]  /*46b0*/  MUFU.EX2 R240, R4 ;  /* 0x0000000400f07308 */ /* 0x0005e20000000800 */
[----:B------:R-:W-:-:S02]  /*46c0*/  FMNMX3.FTZ R37, R37, R50, R46, !PT ;  /* 0x0000003225257276 */ /* 0x000fc4000781002e */
[-C--:B------:R-:W-:Y:S02]  /*46d0*/  ISETP.GE.AND P1, PT, R43, R7.reuse, PT ;  /* 0x000000072b00720c */ /* 0x080fe40003f26270 */
[----:B------:R-:W-:Y:S02]  /*46e0*/  ISETP.GE.AND P2, PT, R42, R7, PT ;  /* 0x000000072a00720c */ /* 0x000fe40003f46270 */
[----:B------:R-:W-:Y:S02]  /*46f0*/  FMNMX3.FTZ R37, R37, R41, R33, !PT ;  /* 0x0000002925257276 */ /* 0x000fe40007810021 */
[----:B------:R-:W-:Y:S02]  /*4700*/  FSEL R52, R148, -INF , !P1 ;  /* 0xff80000094347808 */ /* 0x000fe40004800000 */
[----:B------:R-:W-:Y:S01]  /*4710*/  ISETP.GE.AND P1, PT, R45, R7, PT ;  /* 0x000000072d00720c */ /* 0x000fe20003f26270 */
[----:B------:R-:W-:Y:S01]  /*4720*/  LDSM.16.MT88.4 R148, [R184+0x5c00] ;  /* 0x005c0000b894783b */ /* 0x000fe20000004200 */
[----:B------:R-:W-:-:S02]  /*4730*/  FMNMX3.FTZ R37, R37, R25, R53, !PT ;  /* 0x0000001925257276 */ /* 0x000fc40007810035 */
[----:B------:R-:W-:Y:S01]  /*4740*/  FSEL R103, R135, -INF , !P1 ;  /* 0xff80000087677808 */ /* 0x000fe20004800000 */
[--C-:B--2---:R-:W-:Y:S01]  /*4750*/  FFMA.FTZ R4, R60, UR5, -R3.reuse ;  /* 0x000000053c047c23 */ /* 0x104fe20008010803 */
[----:B------:R-:W-:Y:S02]  /*4760*/  ISETP.GE.AND P1, PT, R49, R7, PT ;  /* 0x000000073100720c */ /* 0x000fe40003f26270 */
[----:B------:R-:W-:Y:S01]  /*4770*/  FSEL R57, R116, -INF , !P3 ;  /* 0xff80000074397808 */ /* 0x000fe20005800000 */
[----:B------:R2:W-:Y:S01]  /*4780*/  MUFU.EX2 R236, R4 ;  /* 0x0000000400ec7308 */ /* 0x0005e20000000800 */
[----:B------:R-:W-:Y:S01]  /*4790*/  ISETP.GE.AND P3, PT, R26, R8, PT ;  /* 0x000000081a00720c */ /* 0x000fe20003f66270 */
[----:B--2---:R-:W-:-:S06]  /*47a0*/  FFMA.FTZ R4, R61, UR5, -R3 ;  /* 0x000000053d047c23 */ /* 0x004fcc0008010803 */
[----:B------:R2:W-:Y:S02]  /*47b0*/  MUFU.EX2 R235, R4 ;  /* 0x0000000400eb7308 */ /* 0x0005e40000000800 */
[----:B--2---:R-:W-:-:S06]  /*47c0*/  FFMA.FTZ R4, R63, UR5, -R3 ;  /* 0x000000053f047c23 */ /* 0x004fcc0008010803 */
[----:B------:R2:W-:Y:S02]  /*47d0*/  MUFU.EX2 R233, R4 ;  /* 0x0000000400e97308 */ /* 0x0005e40000000800 */
[----:B--2---:R-:W-:Y:S01]  /*47e0*/  FFMA.FTZ R4, R64, UR5, -R3 ;  /* 0x0000000540047c23 */ /* 0x004fe20008010803 */
[----:B------:R-:W-:Y:S02]  /*47f0*/  FSEL R64, R198, -INF , !P0 ;  /* 0xff800000c6407808 */ /* 0x000fe40004000000 */
[----:B------:R-:W-:-:S03]  /*4800*/  ISETP.GE.AND P0, PT, R28, R8, PT ;  /* 0x000000081c00720c */ /* 0x000fc60003f06270 */
[----:B------:R2:W-:Y:S02]  /*4810*/  MUFU.EX2 R232, R4 ;  /* 0x0000000400e87308 */ /* 0x0005e40000000800 */
[----:B--2---:R-:W-:Y:S01]  /*4820*/  FFMA.FTZ R4, R65, UR5, -R3 ;  /* 0x0000000541047c23 */ /* 0x004fe20008010803 */
[----:B------:R-:W-:Y:S02]  /*4830*/  FSEL R65, R197, -INF , !P3 ;  /* 0xff800000c5417808 */ /* 0x000fe40005800000 */
[----:B------:R-:W-:-:S03]  /*4840*/  ISETP.GE.AND P3, PT, R30, R8, PT ;  /* 0x000000081e00720c */ /* 0x000fc60003f66270 */
[----:B------:R2:W-:Y:S01]  /*4850*/  MUFU.EX2 R231, R4 ;  /* 0x0000000400e77308 */ /* 0x0005e20000000800 */
[----:B------:R-:W-:Y:S02]  /*4860*/  FSEL R93, R193, -INF , !P3 ;  /* 0xff800000c15d7808 */ /* 0x000fe40005800000 */
[----:B------:R-:W-:Y:S01]  /*4870*/  ISETP.GE.AND P3, PT, R31, R8, PT ;  /* 0x000000081f00720c */ /* 0x000fe20003f66270 */
[----:B--2---:R-:W-:-:S04]  /*4880*/  FFMA.FTZ R4, R66, UR5, -R3 ;  /* 0x0000000542047c23 */ /* 0x004fc80008010803 */
[----:B------:R2:W-:Y:S02]  /*4890*/  MUFU.EX2 R230, R4 ;  /* 0x0000000400e67308 */ /* 0x0005e40000000800 */
[----:B--2---:R-:W-:Y:S01]  /*48a0*/  FFMA.FTZ R4, R67, UR5, -R3 ;  /* 0x0000000543047c23 */ /* 0x004fe20008010803 */
[----:B-----5:R-:W-:Y:S02]  /*48b0*/  FSEL R67, R96, -INF , !P2 ;  /* 0xff80000060437808 */ /* 0x020fe40005000000 */
[----:B------:R-:W-:-:S03]  /*48c0*/  ISETP.GE.AND P2, PT, R47, R7, PT ;  /* 0x000000072f00720c */ /* 0x000fc60003f46270 */
[----:B------:R2:W-:Y:S01]  /*48d0*/  MUFU.EX2 R229, R4 ;  /* 0x0000000400e57308 */ /* 0x0005e20000000800 */
[----:B------:R-:W-:Y:S02]  /*48e0*/  FSEL R96, R97, -INF , !P4 ;  /* 0xff80000061607808 */ /* 0x000fe40006000000 */
[-C--:B------:R-:W-:Y:S02]  /*48f0*/  ISETP.GE.AND P4, PT, R48, R7.reuse, PT ;  /* 0x000000073000720c */ /* 0x080fe40003f86270 */
[----:B------:R-:W-:Y:S02]  /*4900*/  FMNMX3.FTZ R37, R37, R52, R67, !PT ;  /* 0x0000003425257276 */ /* 0x000fe40007810043 */
[----:B------:R-:W-:Y:S02]  /*4910*/  FSEL R114, R144, -INF , !P2 ;  /* 0xff80000090727808 */ /* 0x000fe40005000000 */
[----:B------:R-:W-:Y:S02]  /*4920*/  ISETP.GE.AND P2, PT, R51, R7, PT ;  /* 0x000000073300720c */ /* 0x000fe40003f46270 */
[----:B------:R-:W-:-:S02]  /*4930*/  FSEL R135, R101, -INF , !P4 ;  /* 0xff80000065877808 */ /* 0x000fc40006000000 */
[----:B------:R-:W-:Y:S02]  /*4940*/  FMNMX3.FTZ R37, R37, R96, R103, !PT ;  /* 0x0000006025257276 */ /* 0x000fe40007810067 */
[----:B------:R-:W-:Y:S02]  /*4950*/  FSEL R144, R100, -INF , !P1 ;  /* 0xff80000064907808 */ /* 0x000fe40004800000 */
[-C--:B------:R-:W-:Y:S01]  /*4960*/  ISETP.GE.AND P4, PT, R58, R7.reuse, PT ;  /* 0x000000073a00720c */ /* 0x080fe20003f86270 */
[----:B--2---:R-:W-:Y:S01]  /*4970*/  FFMA.FTZ R4, R68, UR5, -R3 ;  /* 0x0000000544047c23 */ /* 0x004fe20008010803 */
[----:B------:R-:W-:Y:S02]  /*4980*/  ISETP.GE.AND P1, PT, R59, R7, PT ;  /* 0x000000073b00720c */ /* 0x000fe40003f26270 */
[----:B------:R-:W-:Y:S01]  /*4990*/  FSEL R161, R161, -INF , !P2 ;  /* 0xff800000a1a17808 */ /* 0x000fe20005000000 */
[----:B------:R2:W-:Y:S01]  /*49a0*/  MUFU.EX2 R228, R4 ;  /* 0x0000000400e47308 */ /* 0x0005e20000000800 */
[----:B------:R-:W-:-:S02]  /*49b0*/  FMNMX3.FTZ R37, R37, R114, R135, !PT ;  /* 0x0000007225257276 */ /* 0x000fc40007810087 */
[----:B------:R-:W-:Y:S02]  /*49c0*/  ISETP.GE.AND P2, PT, R62, R7, PT ;  /* 0x000000073e00720c */ /* 0x000fe40003f46270 */
[----:B------:R-:W-:Y:S02]  /*49d0*/  FSEL R160, R160, -INF , !P4 ;  /* 0xff800000a0a07808 */ /* 0x000fe40006000000 */
[----:B-1----:R-:W-:Y:S02]  /*49e0*/  FSEL R210, R99, -INF , !P1 ;  /* 0xff80000063d27808 */ /* 0x002fe40004800000 */
[----:B------:R-:W-:Y:S02]  /*49f0*/  FMNMX3.FTZ R37, R37, R144, R161, !PT ;  /* 0x0000009025257276 */ /* 0x000fe400078100a1 */
[----:B------:R-:W-:Y:S02]  /*4a00*/  FSEL R211, R98, -INF , !P2 ;  /* 0xff80000062d37808 */ /* 0x000fe40005000000 */
[----:B------:R-:W-:-:S02]  /*4a10*/  FMNMX3.FTZ R37, R37, R160, R210, !PT ;  /* 0x000000a025257276 */ /* 0x000fc400078100d2 */
[----:B------:R-:W-:Y:S02]  /*4a20*/  ISETP.GE.AND P1, PT, R26, R9, PT ;  /* 0x000000091a00720c */ /* 0x000fe40003f26270 */
[----:B------:R-:W-:Y:S01]  /*4a30*/  FMNMX.FTZ R37, R211, R37, !PT ;  /* 0x00000025d3257209 */ /* 0x000fe20007810000 */
[----:B--2---:R-:W-:Y:S01]  /*4a40*/  FFMA.FTZ R4, R69, UR5, -R3 ;  /* 0x0000000545047c23 */ /* 0x004fe20008010803 */
[CC--:B------:R-:W-:Y:S02]  /*4a50*/  ISETP.GE.AND P2, PT, R27.reuse, R9.reuse, PT ;  /* 0x000000091b00720c */ /* 0x0c0fe40003f46270 */
[----:B------:R-:W-:Y:S01]  /*4a60*/  ISETP.GE.AND P4, PT, R27, R8, PT ;  /* 0x000000081b00720c */ /* 0x000fe20003f86270 */
[----:B------:R-:W1:Y:S01]  /*4a70*/  SHFL.BFLY PT, R5, R37, 0x2, 0x1f ;  /* 0x0c401f0025057f89 */ /* 0x000e6200000e0000 */
[----:B------:R2:W-:Y:S01]  /*4a80*/  MUFU.EX2 R224, R4 ;  /* 0x0000000400e07308 */ /* 0x0005e20000000800 */
[----:B------:R-:W-:Y:S02]  /*4a90*/  FSEL R88, R132, -INF , !P2 ;  /* 0xff80000084587808 */ /* 0x000fe40005000000 */
[----:B------:R-:W-:-:S02]  /*4aa0*/  ISETP.GE.AND P2, PT, R29, R9, PT ;  /* 0x000000091d00720c */ /* 0x000fc40003f46270 */
[----:B------:R-:W-:Y:S02]  /*4ab0*/  FSEL R66, R139, -INF , !P4 ;  /* 0xff8000008b427808 */ /* 0x000fe40006000000 */
[----:B------:R-:W-:Y:S02]  /*4ac0*/  FSEL R95, R190, -INF , !P2 ;  /* 0xff800000be5f7808 */ /* 0x000fe40005000000 */
[-C--:B------:R-:W-:Y:S02]  /*4ad0*/  ISETP.GE.AND P2, PT, R35, R9.reuse, PT ;  /* 0x000000092300720c */ /* 0x080fe40003f46270 */
[----:B------:R-:W-:Y:S02]  /*4ae0*/  ISETP.GE.AND P4, PT, R29, R8, PT ;  /* 0x000000081d00720c */ /* 0x000fe40003f86270 */
[----:B------:R-:W-:Y:S02]  /*4af0*/  FSEL R100, R173, -INF , !P2 ;  /* 0xff800000ad647808 */ /* 0x000fe40005000000 */
[----:B------:R-:W-:Y:S01]  /*4b00*/  ISETP.GE.AND P2, PT, R40, R9, PT ;  /* 0x000000092800720c */ /* 0x000fe20003f46270 */
[----:B--2---:R-:W-:-:S03]  /*4b10*/  FFMA.FTZ R4, R70, UR5, -R3 ;  /* 0x0000000546047c23 */ /* 0x004fc60008010803 */
[----:B------:R-:W-:Y:S01]  /*4b20*/  FSEL R102, R121, -INF , !P2 ;  /* 0xff80000079667808 */ /* 0x000fe20005000000 */
[----:B------:R2:W-:Y:S01]  /*4b30*/  MUFU.EX2 R222, R4 ;  /* 0x0000000400de7308 */ /* 0x0005e20000000800 */
[----:B------:R-:W-:Y:S02]  /*4b40*/  ISETP.GE.AND P2, PT, R42, R9, PT ;  /* 0x000000092a00720c */ /* 0x000fe40003f46270 */
[----:B-1----:R-:W-:Y:S02]  /*4b50*/  FMNMX.FTZ R37, R37, R5, !PT ;  /* 0x0000000525257209 */ /* 0x002fe40007810000 */
[----:B------:R-:W-:Y:S02]  /*4b60*/  FSEL R110, R119, -INF , !P2 ;  /* 0xff800000776e7808 */ /* 0x000fe40005000000 */
[----:B------:R-:W-:Y:S01]  /*4b70*/  ISETP.GE.AND P2, PT, R47, R8, PT ;  /* 0x000000082f00720c */ /* 0x000fe20003f46270 */
[----:B------:R-:W1:Y:S03]  /*4b80*/  SHFL.BFLY PT, R5, R37, 0x1, 0x1f ;  /* 0x0c201f0025057f89 */ /* 0x000e6600000e0000 */
[----:B------:R-:W-:-:S02]  /*4b90*/  FSEL R116, R158, -INF , !P2 ;  /* 0xff8000009e747808 */ /* 0x000fc40005000000 */
[----:B------:R-:W-:Y:S01]  /*4ba0*/  ISETP.GE.AND P2, PT, R2, R9, PT ;  /* 0x000000090200720c */ /* 0x000fe20003f46270 */
[----:B--2---:R-:W-:-:S04]  /*4bb0*/  FFMA.FTZ R4, R71, UR5, -R3 ;  /* 0x0000000547047c23 */ /* 0x004fc80008010803 */
[----:B------:R2:W-:Y:S01]  /*4bc0*/  MUFU.EX2 R221, R4 ;  /* 0x0000000400dd7308 */ /* 0x0005e20000000800 */
[----:B-1----:R-:W-:-:S05]  /*4bd0*/  FMNMX.FTZ R37, R37, R5, !PT ;  /* 0x0000000525257209 */ /* 0x002fca0007810000 */
[----:B------:R-:W-:Y:S01]  /*4be0*/  FMUL.FTZ R5, R37, UR5 ;  /* 0x0000000525057c20 */ /* 0x000fe20008410000 */
[--C-:B--2---:R-:W-:Y:S01]  /*4bf0*/  FFMA.FTZ R4, R72, UR5, -R3.reuse ;  /* 0x0000000548047c23 */ /* 0x104fe20008010803 */
[----:B------:R-:W-:Y:S02]  /*4c00*/  FSEL R72, R140, -INF , !P0 ;  /* 0xff8000008c487808 */ /* 0x000fe40004000000 */
[----:B------:R-:W-:Y:S01]  /*4c10*/  ISETP.GE.AND P0, PT, R32, R8, PT ;  /* 0x000000082000720c */ /* 0x000fe20003f06270 */
[----:B------:R1:W-:Y:S02]  /*4c20*/  MUFU.EX2 R220, R4 ;  /* 0x0000000400dc7308 */ /* 0x0003e40000000800 */
[----:B-1----:R-:W-:Y:S01]  /*4c30*/  FFMA.FTZ R4, R73, UR5, -R3 ;  /* 0x0000000549047c23 */ /* 0x002fe20008010803 */
[----:B------:R-:W-:Y:S02]  /*4c40*/  FSEL R73, R195, -INF , !P5 ;  /* 0xff800000c3497808 */ /* 0x000fe40006800000 */
[----:B------:R-:W-:-:S03]  /*4c50*/  ISETP.GE.AND P5, PT, R28, R9, PT ;  /* 0x000000091c00720c */ /* 0x000fc60003fa6270 */
[----:B------:R1:W-:Y:S02]  /*4c60*/  MUFU.EX2 R219, R4 ;  /* 0x0000000400db7308 */ /* 0x0003e40000000800 */
[----:B-1----:R-:W-:Y:S01]  /*4c70*/  FFMA.FTZ R4, R75, UR5, -R3 ;  /* 0x000000054b047c23 */ /* 0x002fe20008010803 */
[----:B------:R-:W-:Y:S02]  /*4c80*/  FSEL R75, R194, -INF , !P1 ;  /* 0xff800000c24b7808 */ /* 0x000fe40004800000 */
[----:B------:R-:W-:-:S03]  /*4c90*/  ISETP.GE.AND P1, PT, R30, R9, PT ;  /* 0x000000091e00720c */ /* 0x000fc60003f26270 */
[----:B------:R1:W-:Y:S01]  /*4ca0*/  MUFU.EX2 R218, R4 ;  /* 0x0000000400da7308 */ /* 0x0003e20000000800 */
[----:B------:R-:W-:Y:S02]  /*4cb0*/  FSEL R94, R183, -INF , !P1 ;  /* 0xff800000b75e7808 */ /* 0x000fe40004800000 */
[-C--:B------:R-:W-:Y:S02]  /*4cc0*/  ISETP.GE.AND P1, PT, R31, R9.reuse, PT ;  /* 0x000000091f00720c */ /* 0x080fe40003f26270 */
[----:B------:R-:W-:Y:S02]  /*4cd0*/  LDSM.16.MT88.4 R28, [R186+0x4400] ;  /* 0x00440000ba1c783b */ /* 0x000fe40000004200 */
[----:B------:R-:W-:Y:S02]  /*4ce0*/  FSEL R98, R138, -INF , !P1 ;  /* 0xff8000008a627808 */ /* 0x000fe40004800000 */
[----:B------:R-:W-:Y:S01]  /*4cf0*/  ISETP.GE.AND P1, PT, R36, R9, PT ;  /* 0x000000092400720c */ /* 0x000fe20003f26270 */
[----:B-1----:R-:W-:Y:S01]  /*4d00*/  FFMA.FTZ R4, R74, UR5, -R3 ;  /* 0x000000054a047c23 */ /* 0x002fe20008010803 */
[----:B------:R-:W-:-:S02]  /*4d10*/  FSEL R74, R136, -INF , !P5 ;  /* 0xff800000884a7808 */ /* 0x000fc40006800000 */
[-C--:B------:R-:W-:Y:S01]  /*4d20*/  ISETP.GE.AND P5, PT, R32, R9.reuse, PT ;  /* 0x000000092000720c */ /* 0x080fe20003fa6270 */
        /* <DEDUP_REMOVED lines=14> */
[----:B------:R-:W-:-:S04]  /*4e10*/  ISETP.GE.AND P5, PT, R48, R9, PT ;  /* 0x000000093000720c */ /* 0x000fc80003fa6270 */
[----:B------:R-:W-:Y:S01]  /*4e20*/  FSEL R115, R146, -INF , !P5 ;  /* 0xff80000092737808 */ /* 0x000fe20006800000 */
[--C-:B-1----:R-:W-:Y:S01]  /*4e30*/  FFMA.FTZ R4, R77, UR5, -R3.reuse ;  /* 0x000000054d047c23 */ /* 0x102fe20008010803 */
[----:B------:R-:W-:Y:S02]  /*4e40*/  FSEL R77, R143, -INF , !P0 ;  /* 0xff8000008f4d7808 */ /* 0x000fe40004000000 */
[-C--:B------:R-:W-:Y:S01]  /*4e50*/  ISETP.GE.AND P0, PT, R34, R8.reuse, PT ;  /* 0x000000082200720c */ /* 0x080fe20003f06270 */
        /* <DEDUP_REMOVED lines=13> */
[-C--:B------:R-:W-:Y:S02]  /*4f30*/  ISETP.GE.AND P0, PT, R44, R8.reuse, PT ;  /* 0x000000082c00720c */ /* 0x080fe40003f06270 */
[----:B------:R-:W-:-:S02]  /*4f40*/  ISETP.GE.AND P3, PT, R45, R8, PT ;  /* 0x000000082d00720c */ /* 0x000fc40003f66270 */
[----:B------:R-:W-:Y:S02]  /*4f50*/  FSEL R107, R123, -INF , !P0 ;  /* 0xff8000007b6b7808 */ /* 0x000fe40004000000 */
[----:B------:R-:W-:Y:S01]  /*4f60*/  FSEL R113, R159, -INF , !P3 ;  /* 0xff8000009f717808 */ /* 0x000fe20005800000 */
[--C-:B-1----:R-:W-:Y:S01]  /*4f70*/  FFMA.FTZ R4, R80, UR5, -R3.reuse ;  /* 0x0000000550047c23 */ /* 0x102fe20008010803 */
[----:B------:R-:W-:Y:S01]  /*4f80*/  FFMA.FTZ R3, R81, UR5, -R3 ;  /* 0x0000000551037c23 */ /* 0x000fe20008010803 */
[----:B------:R-:W-:Y:S02]  /*4f90*/  FSEL R81, R130, -INF , !P1 ;  /* 0xff80000082517808 */ /* 0x000fe40004800000 */
[----:B------:R-:W-:Y:S01]  /*4fa0*/  FSETP.NEU.FTZ.AND P1, PT, R37, -INF , PT ;  /* 0xff8000002500780b */ /* 0x000fe20003f3d000 */
[----:B------:R1:W-:Y:S01]  /*4fb0*/  MUFU.EX2 R249, R3 ;  /* 0x0000000300f97308 */ /* 0x0003e20000000800 */
[----:B------:R-:W-:Y:S02]  /*4fc0*/  FSEL R80, R137, -INF , !P4 ;  /* 0xff80000089507808 */ /* 0x000fe40006000000 */
[----:B------:R-:W-:-:S02]  /*4fd0*/  FSEL R5, R5, RZ, P1 ;  /* 0x000000ff05057208 */ /* 0x000fc40000800000 */
[-C--:B------:R-:W-:Y:S02]  /*4fe0*/  ISETP.GE.AND P1, PT, R42, R8.reuse, PT ;  /* 0x000000082a00720c */ /* 0x080fe40003f26270 */
[-C--:B------:R-:W-:Y:S01]  /*4ff0*/  ISETP.GE.AND P3, PT, R49, R8.reuse, PT ;  /* 0x000000083100720c */ /* 0x080fe20003f66270 */
[----:B------:R2:W-:Y:S01]  /*5000*/  MUFU.EX2 R212, R4 ;  /* 0x0000000400d47308 */ /* 0x0005e20000000800 */
[----:B------:R-:W-:Y:S02]  /*5010*/  FSEL R106, R129, -INF , !P1 ;  /* 0xff800000816a7808 */ /* 0x000fe40004800000 */
[----:B------:R-:W-:Y:S02]  /*5020*/  ISETP.GE.AND P1, PT, R2, R8, PT ;  /* 0x000000080200720c */ /* 0x000fe40003f26270 */
[----:B------:R-:W-:Y:S02]  /*5030*/  FSEL R119, R122, -INF , !P3 ;  /* 0xff8000007a777808 */ /* 0x000fe40005800000 */
[-C--:B------:R-:W-:Y:S01]  /*5040*/  ISETP.GE.AND P4, PT, R43, R9.reuse, PT ;  /* 0x000000092b00720c */ /* 0x080fe20003f86270 */
[----:B-1----:R-:W-:Y:S01]  /*5050*/  FFMA.FTZ R3, R10, UR5, -R5 ;  /* 0x000000050a037c23 */ /* 0x002fe20008010805 */
[----:B------:R-:W-:-:S02]  /*5060*/  ISETP.GE.AND P0, PT, R47, R9, PT ;  /* 0x000000092f00720c */ /* 0x000fc40003f06270 */
[----:B------:R-:W-:Y:S01]  /*5070*/  FSEL R109, R163, -INF , !P4 ;  /* 0xff800000a36d7808 */ /* 0x000fe20006000000 */
[----:B------:R1:W-:Y:S01]  /*5080*/  MUFU.EX2 R195, R3 ;  /* 0x0000000300c37308 */ /* 0x0003e20000000800 */
[-C--:B------:R-:W-:Y:S02]  /*5090*/  ISETP.GE.AND P4, PT, R45, R9.reuse, PT ;  /* 0x000000092d00720c */ /* 0x080fe40003f86270 */
[-C--:B------:R-:W-:Y:S01]  /*50a0*/  ISETP.GE.AND P3, PT, R51, R9.reuse, PT ;  /* 0x000000093300720c */ /* 0x080fe20003f66270 */
[----:B--2---:R-:W-:Y:S01]  /*50b0*/  FFMA.FTZ R4, R13, UR5, -R5 ;  /* 0x000000050d047c23 */ /* 0x004fe20008010805 */
[----:B------:R-:W-:Y:S02]  /*50c0*/  FSEL R120, R155, -INF , !P4 ;  /* 0xff8000009b787808 */ /* 0x000fe40006000000 */
[----:B------:R-:W-:Y:S01]  /*50d0*/  ISETP.GE.AND P4, PT, R49, R9, PT ;  /* 0x000000093100720c */ /* 0x000fe20003f86270 */
[----:B------:R2:W-:Y:S01]  /*50e0*/  MUFU.EX2 R198, R4 ;  /* 0x0000000400c67308 */ /* 0x0005e20000000800 */
[----:B------:R-:W-:-:S02]  /*50f0*/  FSEL R111, R196, -INF , !P0 ;  /* 0xff800000c46f7808 */ /* 0x000fc40004000000 */
[----:B------:R-:W-:Y:S02]  /*5100*/  FSEL R118, R145, -INF , !P4 ;  /* 0xff80000091767808 */ /* 0x000fe40006000000 */
[----:B------:R-:W-:Y:S02]  /*5110*/  FSEL R123, R177, -INF , !P3 ;  /* 0xff800000b17b7808 */ /* 0x000fe40005800000 */
[----:B------:R-:W-:Y:S01]  /*5120*/  ISETP.GE.AND P0, PT, R62, R9, PT ;  /* 0x000000093e00720c */ /* 0x000fe20003f06270 */
[----:B-1----:R-:W-:Y:S01]  /*5130*/  FFMA.FTZ R3, R12, UR5, -R5 ;  /* 0x000000050c037c23 */ /* 0x002fe20008010805 */
[----:B------:R-:W-:Y:S02]  /*5140*/  FSEL R12, R205, -INF , !P1 ;  /* 0xff800000cd0c7808 */ /* 0x000fe40004800000 */
[----:B------:R-:W-:Y:S01]  /*5150*/  ISETP.GE.AND P1, PT, R48, R8, PT ;  /* 0x000000083000720c */ /* 0x000fe20003f26270 */
[----:B------:R1:W3:Y:S01]  /*5160*/  MUFU.EX2 R182, R3 ;  /* 0x0000000300b67308 */ /* 0x0002e20000000800 */
[----:B------:R-:W-:-:S02]  /*5170*/  FSEL R153, R153, -INF , !P0 ;  /* 0xff80000099997808 */ /* 0x000fc40004000000 */
[----:B------:R-:W-:Y:S01]  /*5180*/  FSEL R117, R128, -INF , !P1 ;  /* 0xff80000080757808 */ /* 0x000fe20004800000 */
[----:B--2---:R-:W-:Y:S01]  /*5190*/  FFMA.FTZ R4, R14, UR5, -R5 ;  /* 0x000000050e047c23 */ /* 0x004fe20008010805 */
[----:B------:R-:W-:-:S03]  /*51a0*/  ISETP.GE.AND P1, PT, R51, R8, PT ;  /* 0x000000083300720c */ /* 0x000fc60003f26270 */
[----:B------:R2:W-:Y:S01]  /*51b0*/  MUFU.EX2 R205, R4 ;  /* 0x0000000400cd7308 */ /* 0x0005e20000000800 */
[----:B------:R-:W-:Y:S02]  /*51c0*/  FSEL R129, R156, -INF , !P1 ;  /* 0xff8000009c817808 */ /* 0x000fe40004800000 */
[----:B------:R-:W-:-:S04]  /*51d0*/  ISETP.GE.AND P1, PT, R59, R8, PT ;  /* 0x000000083b00720c */ /* 0x000fc80003f26270 */
[----:B------:R-:W-:Y:S01]  /*51e0*/  FSEL R131, R131, -INF , !P1 ;  /* 0xff80000083837808 */ /* 0x000fe20004800000 */
[----:B-1----:R-:W-:Y:S01]  /*51f0*/  FFMA.FTZ R3, R11, UR5, -R5 ;  /* 0x000000050b037c23 */ /* 0x002fe20008010805 */
[----:B------:R-:W-:Y:S02]  /*5200*/  FSEL R11, R206, -INF , !P2 ;  /* 0xff800000ce0b7808 */ /* 0x000fe40005000000 */
[----:B------:R-:W-:Y:S01]  /*5210*/  ISETP.GE.AND P2, PT, R58, R8, PT ;  /* 0x000000083a00720c */ /* 0x000fe20003f46270 */
[----:B------:R1:W4:Y:S01]  /*5220*/  MUFU.EX2 R167, R3 ;  /* 0x0000000300a77308 */ /* 0x0003220000000800 */
[----:B------:R-:W-:Y:S02]  /*5230*/  ISETP.GE.AND P1, PT, R59, R9, PT ;  /* 0x000000093b00720c */ /* 0x000fe40003f26270 */
[----:B------:R-:W-:Y:S02]  /*5240*/  FSEL R132, R157, -INF , !P2 ;  /* 0xff8000009d847808 */ /* 0x000fe40005000000 */
[----:B--2---:R-:W-:-:S02]  /*5250*/  FMNMX3.FTZ R4, R11, R86, R87, !PT ;  /* 0x000000560b047276 */ /* 0x004fc40007810057 */
[----:B------:R-:W-:Y:S02]  /*5260*/  ISETP.GE.AND P2, PT, R62, R8, PT ;  /* 0x000000083e00720c */ /* 0x000fe40003f46270 */
[----:B------:R-:W-:Y:S02]  /*5270*/  FSEL R152, R152, -INF , !P1 ;  /* 0xff80000098987808 */ /* 0x000fe40004800000 */
[----:B------:R-:W-:Y:S02]  /*5280*/  FSEL R134, R134, -INF , !P2 ;  /* 0xff80000086867808 */ /* 0x000fe40005000000 */
[----:B------:R-:W-:Y:S02]  /*5290*/  ISETP.GE.AND P2, PT, R58, R9, PT ;  /* 0x000000093a00720c */ /* 0x000fe40003f46270 */
[----:B-1----:R-:W-:Y:S02]  /*52a0*/  FMNMX3.FTZ R3, R12, R83, R82, !PT ;  /* 0x000000530c037276 */ /* 0x002fe40007810052 */
[----:B------:R-:W-:-:S02]  /*52b0*/  FSEL R133, R179, -INF , !P2 ;  /* 0xff800000b3857808 */ /* 0x000fc40005000000 */
[----:B------:R-:W-:-:S04]  /*52c0*/  FMNMX3.FTZ R3, R3, R54, R84, !PT ;  /* 0x0000003603037276 */ /* 0x000fc80007810054 */
[----:B------:R-:W-:-:S04]  /*52d0*/  FMNMX3.FTZ R3, R3, R55, R56, !PT ;  /* 0x0000003703037276 */ /* 0x000fc80007810038 */
[----:B------:R-:W-:-:S04]  /*52e0*/  FMNMX3.FTZ R3, R3, R57, R64, !PT ;  /* 0x0000003903037276 */ /* 0x000fc80007810040 */
[----:B------:R-:W-:Y:S01]  /*52f0*/  FMNMX3.FTZ R2, R3, R65, R66, !PT ;  /* 0x0000004103027276 */ /* 0x000fe20007810042 */
[----:B------:R-:W-:-:S03]  /*5300*/  FFMA.FTZ R3, R15, UR5, -R5 ;  /* 0x000000050f037c23 */ /* 0x000fc60008010805 */
[----:B------:R-:W-:Y:S01]  /*5310*/  FMNMX3.FTZ R2, R2, R72, R93, !PT ;  /* 0x0000004802027276 */ /* 0x000fe2000781005d */
[----:B------:R1:W-:Y:S03]  /*5320*/  MUFU.EX2 R197, R3 ;  /* 0x0000000300c57308 */ /* 0x0003e60000000800 */
[----:B------:R-:W-:-:S04]  /*5330*/  FMNMX3.FTZ R2, R2, R76, R77, !PT ;  /* 0x0000004c02027276 */ /* 0x000fc8000781004d */
[----:B------:R-:W-:Y:S01]  /*5340*/  FMNMX3.FTZ R2, R2, R79, R99, !PT ;  /* 0x0000004f02027276 */ /* 0x000fe20007810063 */
[----:B-1----:R-:W-:Y:S01]  /*5350*/  FFMA.FTZ R3, R16, UR5, -R5 ;  /* 0x0000000510037c23 */ /* 0x002fe20008010805 */
[----:B------:R-:W-:-:S03]  /*5360*/  F2FP.F16.F32.PACK_AB R16, R223, R227 ;  /* 0x000000e3df10723e */ /* 0x000fc600000000ff */
[----:B------:R1:W-:Y:S02]  /*5370*/  MUFU.EX2 R203, R3 ;  /* 0x0000000300cb7308 */ /* 0x0003e40000000800 */
[----:B-1----:R-:W-:Y:S02]  /*5380*/  FMNMX3.FTZ R3, R4, R85, R91, !PT ;  /* 0x0000005504037276 */ /* 0x002fe4000781005b */
[----:B------:R-:W-:Y:S01]  /*5390*/  FMNMX3.FTZ R4, R2, R78, R39, !PT ;  /* 0x0000004e02047276 */ /* 0x000fe20007810027 */
[----:B------:R-:W-:Y:S01]  /*53a0*/  FFMA.FTZ R2, R17, UR5, -R5 ;  /* 0x0000000511027c23 */ /* 0x000fe20008010805 */
[----:B------:R-:W-:Y:S02]  /*53b0*/  FMNMX3.FTZ R3, R3, R90, R92, !PT ;  /* 0x0000005a03037276 */ /* 0x000fe4000781005c */
[----:B------:R-:W-:Y:S01]  /*53c0*/  FMNMX3.FTZ R4, R4, R80, R104, !PT ;  /* 0x0000005004047276 */ /* 0x000fe20007810068 */
[----:B------:R1:W-:Y:S01]  /*53d0*/  MUFU.EX2 R209, R2 ;  /* 0x0000000200d17308 */ /* 0x0003e20000000800 */
[----:B---3--:R-:W-:-:S02]  /*53e0*/  F2FP.F16.F32.PACK_AB R17, R182, R195 ;  /* 0x000000c3b611723e */ /* 0x008fc400000000ff */
        /* <DEDUP_REMOVED lines=13> */
[----:B------:R-:W-:Y:S01]  /*54c0*/  FMNMX.FTZ R36, R134, R3, !PT ;  /* 0x0000000386247209 */ /* 0x000fe20007810000 */
[--C-:B------:R-:W-:Y:S01]  /*54d0*/  FFMA.FTZ R3, R21, UR5, -R5.reuse ;  /* 0x0000000515037c23 */ /* 0x100fe20008010805 */
[----:B-1----:R-:W-:Y:S01]  /*54e0*/  FFMA.FTZ R4, R19, UR5, -R5 ;  /* 0x0000000513047c23 */ /* 0x002fe20008010805 */
[----:B------:R-:W-:-:S02]  /*54f0*/  FMNMX3.FTZ R2, R2, R102, R108, !PT ;  /* 0x0000006602027276 */ /* 0x000fc4000781006c */
[----:B------:R1:W-:Y:S01]  /*5500*/  MUFU.EX2 R193, R3 ;  /* 0x0000000300c17308 */ /* 0x0003e20000000800 */
[----:B------:R-:W-:Y:S02]  /*5510*/  F2FP.F16.F32.PACK_AB R18, R234, R226 ;  /* 0x000000e2ea12723e */ /* 0x000fe400000000ff */
[----:B------:R-:W-:Y:S02]  /*5520*/  FMNMX3.FTZ R2, R2, R109, R110, !PT ;  /* 0x0000006d02027276 */ /* 0x000fe4000781006e */
[----:B----4-:R-:W-:Y:S02]  /*5530*/  F2FP.F16.F32.PACK_AB R19, R198, R167 ;  /* 0x000000a7c613723e */ /* 0x010fe400000000ff */
[----:B------:R-:W-:Y:S01]  /*5540*/  FMNMX3.FTZ R2, R2, R112, R120, !PT ;  /* 0x0000007002027276 */ /* 0x000fe20007810078 */
[----:B------:R2:W-:Y:S03]  /*5550*/  MUFU.EX2 R201, R4 ;  /* 0x0000000400c97308 */ /* 0x0005e60000000800 */
[----:B------:R-:W-:-:S04]  /*5560*/  FMNMX3.FTZ R2, R2, R111, R115, !PT ;  /* 0x0000006f02027276 */ /* 0x000fc80007810073 */
[----:B------:R-:W-:Y:S01]  /*5570*/  FMNMX3.FTZ R2, R2, R118, R123, !PT ;  /* 0x0000007602027276 */ /* 0x000fe2000781007b */
[----:B-1----:R-:W-:-:S03]  /*5580*/  FFMA.FTZ R3, R22, UR5, -R5 ;  /* 0x0000000516037c23 */ /* 0x002fc60008010805 */
[----:B------:R-:W-:Y:S01]  /*5590*/  FMNMX3.FTZ R2, R2, R133, R152, !PT ;  /* 0x0000008502027276 */ /* 0x000fe20007810098 */
[----:B------:R1:W-:Y:S03]  /*55a0*/  MUFU.EX2 R192, R3 ;  /* 0x0000000300c07308 */ /* 0x0003e60000000800 */
[----:B------:R-:W-:Y:S01]  /*55b0*/  FMNMX.FTZ R2, R153, R2, !PT ;  /* 0x0000000299027209 */ /* 0x000fe20007810000 */
[----:B--2---:R-:W-:-:S04]  /*55c0*/  FFMA.FTZ R4, R20, UR5, -R5 ;  /* 0x0000000514047c23 */ /* 0x004fc80008010805 */
[----:B------:R2:W-:Y:S01]  /*55d0*/  MUFU.EX2 R194, R4 ;  /* 0x0000000400c27308 */ /* 0x0005e20000000800 */
[--C-:B-1----:R-:W-:Y:S02]  /*55e0*/  FFMA.FTZ R3, R23, UR5, -R5.reuse ;  /* 0x0000000517037c23 */ /* 0x102fe40008010805 */
[----:B------:R-:W-:Y:S05]  /*55f0*/  LDSM.16.MT88.4 R20, [R186+0x4000] ;  /* 0x00400000ba14783b */ /* 0x000fea0000004200 */
[----:B------:R1:W-:Y:S01]  /*5600*/  MUFU.EX2 R190, R3 ;  /* 0x0000000300be7308 */ /* 0x0003e20000000800 */
[----:B--2---:R-:W2:Y:S01]  /*5610*/  SHFL.BFLY PT, R4, R36, 0x2, 0x1f ;  /* 0x0c401f0024047f89 */ /* 0x004ea200000e0000 */
[----:B-1----:R-:W-:-:S06]  /*5620*/  FFMA.FTZ R3, R24, UR5, -R5 ;  /* 0x0000000518037c23 */ /* 0x002fcc0008010805 */
[----:B------:R1:W-:Y:S01]  /*5630*/  MUFU.EX2 R183, R3 ;  /* 0x0000000300b77308 */ /* 0x0003e20000000800 */
[----:B--2---:R-:W-:Y:S02]  /*5640*/  FMNMX.FTZ R36, R36, R4, !PT ;  /* 0x0000000424247209 */ /* 0x004fe40007810000 */
[----:B------:R-:W2:Y:S04]  /*5650*/  SHFL.BFLY PT, R4, R2, 0x2, 0x1f ;  /* 0x0c401f0002047f89 */ /* 0x000ea800000e0000 */
[----:B------:R-:W3:Y:S01]  /*5660*/  SHFL.BFLY PT, R10, R36, 0x1, 0x1f ;  /* 0x0c201f00240a7f89 */ /* 0x000ee200000e0000 */
[----:B-1----:R-:W-:-:S04]  /*5670*/  FFMA.FTZ R3, R50, UR5, -R5 ;  /* 0x0000000532037c23 */ /* 0x002fc80008010805 */
[----:B------:R1:W-:Y:S01]  /*5680*/  MUFU.EX2 R191, R3 ;  /* 0x0000000300bf7308 */ /* 0x0003e20000000800 */
[----:B--2---:R-:W-:Y:S02]  /*5690*/  FMNMX.FTZ R2, R2, R4, !PT ;  /* 0x0000000402027209 */ /* 0x004fe40007810000 */
[----:B---3--:R-:W-:Y:S01]  /*56a0*/  FMNMX.FTZ R36, R36, R10, !PT ;  /* 0x0000000a24247209 */ /* 0x008fe20007810000 */
[----:B-1----:R-:W-:Y:S02]  /*56b0*/  FFMA.FTZ R3, R46, UR5, -R5 ;  /* 0x000000052e037c23 */ /* 0x002fe40008010805 */
[----:B------:R-:W-:Y:S01]  /*56c0*/  SHFL.BFLY PT, R10, R2, 0x1, 0x1f ;  /* 0x0c201f00020a7f89 */ /* 0x000fe200000e0000 */
[C---:B------:R-:W-:Y:S01]  /*56d0*/  FSETP.NEU.FTZ.AND P0, PT, R36.reuse, -INF , PT ;  /* 0xff8000002400780b */ /* 0x040fe20003f1d000 */
[----:B------:R1:W-:Y:S01]  /*56e0*/  MUFU.EX2 R196, R3 ;  /* 0x0000000300c47308 */ /* 0x0003e20000000800 */
[----:B------:R-:W-:-:S05]  /*56f0*/  FMUL.FTZ R4, R36, UR5 ;  /* 0x0000000524047c20 */ /* 0x000fca0008410000 */
[----:B------:R-:W-:Y:S01]  /*5700*/  FSEL R4, R4, RZ, P0 ;  /* 0x000000ff04047208 */ /* 0x000fe20000000000 */
[----:B-1----:R-:W-:-:S04]  /*5710*/  FFMA.FTZ R3, R41, UR5, -R5 ;  /* 0x0000000529037c23 */ /* 0x002fc80008010805 */
[----:B------:R1:W-:Y:S02]  /*5720*/  MUFU.EX2 R200, R3 ;  /* 0x0000000300c87308 */ /* 0x0003e40000000800 */
[--C-:B-1----:R-:W-:Y:S02]  /*5730*/  FFMA.FTZ R3, R33, UR5, -R5.reuse ;  /* 0x0000000521037c23 */ /* 0x102fe40008010805 */
[----:B------:R-:W-:Y:S04]  /*5740*/  LDSM.16.MT88.4 R32, [R184+0x4400] ;  /* 0x00440000b820783b */ /* 0x000fe80000004200 */
[----:B------:R1:W-:Y:S02]  /*5750*/  MUFU.EX2 R207, R3 ;  /* 0x0000000300cf7308 */ /* 0x0003e40000000800 */
[----:B-1----:R-:W-:-:S02]  /*5760*/  FFMA.FTZ R3, R25, UR5, -R5 ;  /* 0x0000000519037c23 */ /* 0x002fc40008010805 */
[----:B------:R-:W1:Y:S04]  /*5770*/  LDSM.16.MT88.4 R24, [R184+0x4000] ;  /* 0x00400000b818783b */ /* 0x000e680000004200 */
[----:B------:R2:W-:Y:S02]  /*5780*/  MUFU.EX2 R199, R3 ;  /* 0x0000000300c77308 */ /* 0x0005e40000000800 */
[----:B--2---:R-:W-:-:S06]  /*5790*/  FFMA.FTZ R3, R53, UR5, -R5 ;  /* 0x0000000535037c23 */ /* 0x004fcc0008010805 */
[----:B------:R2:W-:Y:S02]  /*57a0*/  MUFU.EX2 R206, R3 ;  /* 0x0000000300ce7308 */ /* 0x0005e40000000800 */
[----:B--2---:R-:W-:Y:S01]  /*57b0*/  FFMA.FTZ R3, R52, UR5, -R5 ;  /* 0x0000000534037c23 */ /* 0x004fe20008010805 */
[C---:B-1----:R-:W-:Y:S05]  /*57c0*/  HMMA.16816.F32 R60, R16.reuse, R24, RZ ;  /* 0x00000018103c723c */ /* 0x042fea00000018ff */
[----:B------:R1:W-:Y:S03]  /*57d0*/  MUFU.EX2 R208, R3 ;  /* 0x0000000300d07308 */ /* 0x0003e60000000800 */
[----:B------:R-:W-:Y:S01]  /*57e0*/  HMMA.16816.F32 R68, R16, R26, RZ ;  /* 0x0000001a1044723c */ /* 0x000fe200000018ff */
[----:B-1----:R-:W-:-:S04]  /*57f0*/  FFMA.FTZ R3, R12, UR5, -R4 ;  /* 0x000000050c037c23 */ /* 0x002fc80008010804 */
[----:B------:R1:W-:Y:S02]  /*5800*/  MUFU.EX2 R166, R3 ;  /* 0x0000000300a67308 */ /* 0x0003e40000000800 */
[----:B-1----:R-:W-:-:S06]  /*5810*/  FFMA.FTZ R3, R83, UR5, -R4 ;  /* 0x0000000553037c23 */ /* 0x002fcc0008010804 */
[----:B------:R1:W2:Y:S02]  /*5820*/  MUFU.EX2 R165, R3 ;  /* 0x0000000300a57308 */ /* 0x0002a40000000800 */
[----:B-1----:R-:W-:Y:S01]  /*5830*/  FMNMX.FTZ R3, R2, R10, !PT ;  /* 0x0000000a02037209 */ /* 0x002fe20007810000 */
[--C-:B------:R-:W-:Y:S01]  /*5840*/  FFMA.FTZ R2, R82, UR5, -R4.reuse ;  /* 0x0000000552027c23 */ /* 0x100fe20008010804 */
[----:B------:R-:W-:Y:S01]  /*5850*/  FFMA.FTZ R10, R54, UR5, -R4 ;  /* 0x00000005360a7c23 */ /* 0x000fe20008010804 */
[----:B--2---:R-:W-:-:S03]  /*5860*/  F2FP.F16.F32.PACK_AB R12, R165, R166 ;  /* 0x000000a6a50c723e */ /* 0x004fc600000000ff */
[----:B------:R1:W-:Y:S01]  /*5870*/  MUFU.EX2 R164, R2 ;  /* 0x0000000200a47308 */ /* 0x0003e20000000800 */
[----:B------:R-:W-:-:S07]  /*5880*/  FSETP.NEU.FTZ.AND P0, PT, R3, -INF , PT ;  /* 0xff8000000300780b */ /* 0x000fce0003f1d000 */
[----:B------:R-:W2:Y:S01]  /*5890*/  MUFU.EX2 R177, R10 ;  /* 0x0000000a00b17308 */ /* 0x000ea20000000800 */
[----:B-1----:R-:W-:-:S05]  /*58a0*/  FMUL.FTZ R2, R3, UR5 ;  /* 0x0000000503027c20 */ /* 0x002fca0008410000 */
[----:B------:R-:W-:Y:S02]  /*58b0*/  FSEL R2, R2, RZ, P0 ;  /* 0x000000ff02027208 */ /* 0x000fe40000000000 */
[----:B--2---:R-:W-:-:S03]  /*58c0*/  F2FP.F16.F32.PACK_AB R14, R177, R164 ;  /* 0x000000a4b10e723e */ /* 0x004fc600000000ff */
        /* <DEDUP_REMOVED lines=17> */
[-C--:B------:R-:W-:Y:S08]  /*59e0*/  HMMA.16816.F32 R40, R12, R22.reuse, RZ ;  /* 0x000000160c28723c */ /* 0x080ff000000018ff */
[----:B------:R-:W-:Y:S01]  /*59f0*/  HMMA.16816.F32 R24, R16, R22, RZ ;  /* 0x000000161018723c */ /* 0x000fe200000018ff */
[----:B-1----:R-:W-:Y:S01]  /*5a00*/  FFMA.FTZ R0, R56, UR5, -R4 ;  /* 0x0000000538007c23 */ /* 0x002fe20008010804 */
[----:B--2---:R-:W-:-:S03]  /*5a10*/  F2FP.F16.F32.PACK_AB R12, R178, R176 ;  /* 0x000000b0b20c723e */ /* 0x004fc600000000ff */
[----:B------:R1:W-:Y:S02]  /*5a20*/  MUFU.EX2 R179, R0 ;  /* 0x0000000000b37308 */ /* 0x0003e40000000800 */
[----:B-1----:R-:W-:Y:S02]  /*5a30*/  FFMA.FTZ R0, R57, UR5, -R4 ;  /* 0x0000000539007c23 */ /* 0x002fe40008010804 */
[----:B------:R-:W-:Y:S01]  /*5a40*/  HMMA.16816.F32 R56, R16, R20, RZ ;  /* 0x000000141038723c */ /* 0x000fe200000018ff */
[----:B------:R-:W1:Y:S03]  /*5a50*/  LDSM.16.MT88.4 R16, [R184+0x4800] ;  /* 0x00480000b810783b */ /* 0x000e660000004200 */
[----:B------:R2:W3:Y:S01]  /*5a60*/  MUFU.EX2 R180, R0 ;  /* 0x0000000000b47308 */ /* 0x0004e20000000800 */
[----:B------:R-:W4:Y:S01]  /*5a70*/  LDSM.16.MT88.4 R20, [R186+0x4800] ;  /* 0x00480000ba14783b */ /* 0x000f220000004200 */
        /* <DEDUP_REMOVED lines=13> */
[C---:B------:R-:W-:Y:S08]  /*5b50*/  HMMA.16816.F32 R136, R12.reuse, R32, R52 ;  /* 0x000000200c88723c */ /* 0x040ff00000001834 */
[----:B------:R-:W-:Y:S01]  /*5b60*/  HMMA.16816.F32 R48, R12, R34, R48 ;  /* 0x000000220c30723c */ /* 0x000fe20000001830 */
[----:B--2---:R-:W-:-:S07]  /*5b70*/  FFMA.FTZ R0, R64, UR5, -R4 ;  /* 0x0000000540007c23 */ /* 0x004fce0008010804 */
[----:B------:R-:W-:Y:S01]  /*5b80*/  HMMA.16816.F32 R40, R12, R30, R40 ;  /* 0x0000001e0c28723c */ /* 0x000fe20000001828 */
[----:B------:R2:W-:Y:S02]  /*5b90*/  MUFU.EX2 R170, R0 ;  /* 0x0000000000aa7308 */ /* 0x0005e40000000800 */
[----:B--2---:R-:W-:-:S06]  /*5ba0*/  FFMA.FTZ R0, R65, UR5, -R4 ;  /* 0x0000000541007c23 */ /* 0x004fcc0008010804 */
[----:B------:R2:W3:Y:S02]  /*5bb0*/  MUFU.EX2 R171, R0 ;  /* 0x0000000000ab7308 */ /* 0x0004e40000000800 */
[----:B--2---:R-:W-:Y:S02]  /*5bc0*/  FFMA.FTZ R0, R66, UR5, -R4 ;  /* 0x0000000542007c23 */ /* 0x004fe40008010804 */
[----:B------:R-:W-:Y:S01]  /*5bd0*/  HMMA.16816.F32 R64, R12, R28, R44 ;  /* 0x0000001c0c40723c */ /* 0x000fe2000000182c */
[----:B------:R-:W-:-:S03]  /*5be0*/  F2FP.F16.F32.PACK_AB R12, R238, R239 ;  /* 0x000000efee0c723e */ /* 0x000fc600000000ff */
[----:B------:R2:W-:Y:S01]  /*5bf0*/  MUFU.EX2 R169, R0 ;  /* 0x0000000000a97308 */ /* 0x0005e20000000800 */
[----:B------:R-:W-:Y:S02]  /*5c00*/  F2FP.F16.F32.PACK_AB R13, R197, R205 ;  /* 0x000000cdc50d723e */ /* 0x000fe400000000ff */
[----:B------:R-:W-:Y:S02]  /*5c10*/  F2FP.F16.F32.PACK_AB R14, R237, R242 ;  /* 0x000000f2ed0e723e */ /* 0x000fe400000000ff */
[----:B------:R-:W-:-:S07]  /*5c20*/  F2FP.F16.F32.PACK_AB R15, R209, R203 ;  /* 0x000000cbd10f723e */ /* 0x000fce00000000ff */
[----:B------:R-:W-:Y:S01]  /*5c30*/  HMMA.16816.F32 R60, R12, R32, R60 ;  /* 0x000000200c3c723c */ /* 0x000fe2000000183c */
[----:B--2---:R-:W-:-:S07]  /*5c40*/  FFMA.FTZ R0, R72, UR5, -R4 ;  /* 0x0000000548007c23 */ /* 0x004fce0008010804 */
[C---:B------:R-:W-:Y:S01]  /*5c50*/  HMMA.16816.F32 R56, R12.reuse, R28, R56 ;  /* 0x0000001c0c38723c */ /* 0x040fe20000001838 */
[----:B------:R2:W5:Y:S07]  /*5c60*/  MUFU.EX2 R168, R0 ;  /* 0x0000000000a87308 */ /* 0x00056e0000000800 */
[C---:B------:R-:W-:Y:S08]  /*5c70*/  HMMA.16816.F32 R52, R12.reuse, R34, R68 ;  /* 0x000000220c34723c */ /* 0x040ff00000001844 */
[----:B------:R-:W-:Y:S01]  /*5c80*/  HMMA.16816.F32 R44, R12, R30, R24 ;  /* 0x0000001e0c2c723c */ /* 0x000fe20000001818 */
[----:B------:R-:W4:Y:S01]  /*5c90*/  LDSM.16.MT88.4 R24, [R184+0x4c00] ;  /* 0x004c0000b818783b */ /* 0x000f220000004200 */
[----:B--2---:R-:W-:Y:S01]  /*5ca0*/  FFMA.FTZ R0, R73, UR5, -R2 ;  /* 0x0000000549007c23 */ /* 0x004fe20008010802 */
[----:B---3--:R-:W-:-:S02]  /*5cb0*/  F2FP.F16.F32.PACK_AB R12, R171, R170 ;  /* 0x000000aaab0c723e */ /* 0x008fc400000000ff */
[----:B------:R-:W2:Y:S01]  /*5cc0*/  LDSM.16.MT88.4 R28, [R186+0x4c00] ;  /* 0x004c0000ba1c783b */ /* 0x000ea20000004200 */
[----:B------:R3:W-:Y:S01]  /*5cd0*/  MUFU.EX2 R122, R0 ;  /* 0x00000000007a7308 */ /* 0x0007e20000000800 */
[----:B-----5:R-:W-:Y:S01]  /*5ce0*/  F2FP.F16.F32.PACK_AB R14, R168, R169 ;  /* 0x000000a9a80e723e */ /* 0x020fe200000000ff */
[----:B---3--:R-:W-:-:S06]  /*5cf0*/  FFMA.FTZ R0, R75, UR5, -R2 ;  /* 0x000000054b007c23 */ /* 0x008fcc0008010802 */
[----:B------:R3:W5:Y:S02]  /*5d00*/  MUFU.EX2 R130, R0 ;  /* 0x0000000000827308 */ /* 0x0007640000000800 */
[----:B---3--:R-:W-:Y:S01]  /*5d10*/  FFMA.FTZ R0, R88, UR5, -R2 ;  /* 0x0000000558007c23 */ /* 0x008fe20008010802 */
[----:B-----5:R-:W-:-:S05]  /*5d20*/  F2FP.F16.F32.PACK_AB R13, R130, R122 ;  /* 0x0000007a820d723e */ /* 0x020fca00000000ff */
[----:B------:R3:W-:Y:S02]  /*5d30*/  MUFU.EX2 R128, R0 ;  /* 0x0000000000807308 */ /* 0x0007e40000000800 */
[----:B---3--:R-:W-:-:S06]  /*5d40*/  FFMA.FTZ R0, R74, UR5, -R2 ;  /* 0x000000054a007c23 */ /* 0x008fcc0008010802 */
[----:B------:R3:W5:Y:S02]  /*5d50*/  MUFU.EX2 R121, R0 ;  /* 0x0000000000797308 */ /* 0x0007640000000800 */
[----:B---3--:R-:W-:Y:S01]  /*5d60*/  FFMA.FTZ R0, R96, UR5, -R5 ;  /* 0x0000000560007c23 */ /* 0x008fe20008010805 */
[----:B-----5:R-:W-:-:S05]  /*5d70*/  F2FP.F16.F32.PACK_AB R15, R121, R128 ;  /* 0x00000080790f723e */ /* 0x020fca00000000ff */
[----:B------:R3:W-:Y:S02]  /*5d80*/  MUFU.EX2 R96, R0 ;  /* 0x0000000000607308 */ /* 0x0007e40000000800 */
[C---:B-1----:R-:W-:Y:S08]  /*5d90*/  HMMA.16816.F32 R136, R12.reuse, R16, R136 ;  /* 0x000000100c88723c */ /* 0x042ff00000001888 */
[----:B----4-:R-:W-:Y:S01]  /*5da0*/  HMMA.16816.F32 R64, R12, R20, R64 ;  /* 0x000000140c40723c */ /* 0x010fe20000001840 */
[----:B---3--:R-:W-:-:S07]  /*5db0*/  FFMA.FTZ R0, R93, UR5, -R4 ;  /* 0x000000055d007c23 */ /* 0x008fce0008010804 */
        /* <DEDUP_REMOVED lines=16> */
[----:B------:R-:W5:Y:S01]  /*5ec0*/  LDSM.16.MT88.4 R20, [R186+0x5000] ;  /* 0x00500000ba14783b */ /* 0x000f620000004200 */
        /* <DEDUP_REMOVED lines=19> */
[C---:B--2---:R-:W-:Y:S01]  /*6000*/  HMMA.16816.F32 R156, R12.reuse, R28, R64 ;  /* 0x0000001c0c9c723c */ /* 0x044fe20000001840 */
        /* <DEDUP_REMOVED lines=32> */
[C---:B------:R-:W-:Y:S08]  /*6210*/  HMMA.16816.F32 R136, R12.reuse, R16, R136 ;  /* 0x000000100c88723c */ /* 0x040ff00000001888 */
[----:B------:R-:W-:Y:S01]  /*6220*/  HMMA.16816.F32 R48, R12, R18, R48 ;  /* 0x000000120c30723c */ /* 0x000fe20000001830 */
[----:B-1----:R-:W-:-:S07]  /*6230*/  FFMA.FTZ R0, R104, UR5, -R4 ;  /* 0x0000000568007c23 */ /* 0x002fce0008010804 */
[C---:B-----5:R-:W-:Y:S01]  /*6240*/  HMMA.16816.F32 R156, R12.reuse, R20, R156 ;  /* 0x000000140c9c723c */ /* 0x060fe2000000189c */
        /* <DEDUP_REMOVED lines=65> */
[----:B------:R2:W3:Y:S02]  /*6660*/  MUFU.EX2 R45, R0 ;  /* 0x00000000002d7308 */ /* 0x0004e40000000800 */
        /* <DEDUP_REMOVED lines=9> */
[----:B---3--:R-:W-:Y:S01]  /*6700*/  F2FP.F16.F32.PACK_AB R15, R45, R69 ;  /* 0x000000452d0f723e */ /* 0x008fe200000000ff */
[----:B-1----:R-:W-:-:S04]  /*6710*/  FFMA.FTZ R0, R132, UR5, -R4 ;  /* 0x0000000584007c23 */ /* 0x002fc80008010804 */
[----:B------:R1:W-:Y:S02]  /*6720*/  MUFU.EX2 R39, R0 ;  /* 0x0000000000277308 */ /* 0x0003e40000000800 */
[C---:B------:R-:W-:Y:S08]  /*6730*/  HMMA.16816.F32 R52, R12.reuse, R20, R52 ;  /* 0x000000140c34723c */ /* 0x040ff00000001834 */
[----:B------:R-:W-:Y:S01]  /*6740*/  HMMA.16816.F32 R140, R12, R16, R140 ;  /* 0x000000100c8c723c */ /* 0x000fe2000000188c */
[----:B-1----:R-:W-:-:S07]  /*6750*/  FFMA.FTZ R0, R131, UR5, -R4 ;  /* 0x0000000583007c23 */ /* 0x002fce0008010804 */
[C---:B------:R-:W-:Y:S01]  /*6760*/  HMMA.16816.F32 R24, R12.reuse, R18, R24 ;  /* 0x000000120c18723c */ /* 0x040fe20000001818 */
[----:B------:R-:W1:Y:S01]  /*6770*/  LDSM.16.MT88.4 R16, [R186+0x5c00] ;  /* 0x005c0000ba10783b */ /* 0x000e620000004200 */
[----:B------:R2:W-:Y:S06]  /*6780*/  MUFU.EX2 R35, R0 ;  /* 0x0000000000237308 */ /* 0x0005ec0000000800 */
[----:B------:R-:W-:Y:S01]  /*6790*/  HMMA.16816.F32 R28, R12, R22, R28 ;  /* 0x000000160c1c723c */ /* 0x000fe2000000181c */
[----:B--2---:R-:W-:Y:S01]  /*67a0*/  FFMA.FTZ R0, R134, UR5, -R4 ;  /* 0x0000000586007c23 */ /* 0x004fe20008010804 */
[----:B------:R-:W-:-:S03]  /*67b0*/  FADD.FTZ R4, R11, R10 ;  /* 0x0000000a0b047221 */ /* 0x000fc60000010000 */
[----:B------:R2:W3:Y:S02]  /*67c0*/  MUFU.EX2 R252, R0 ;  /* 0x0000000000fc7308 */ /* 0x0004e40000000800 */
[----:B--2---:R-:W-:Y:S01]  /*67d0*/  FFMA.FTZ R0, R123, UR5, -R2 ;  /* 0x000000057b007c23 */ /* 0x004fe20008010802 */
[----:B---3--:R-:W-:-:S05]  /*67e0*/  F2FP.F16.F32.PACK_AB R162, R252, R35 ;  /* 0x00000023fca2723e */ /* 0x008fca00000000ff */
[----:B------:R2:W-:Y:S02]  /*67f0*/  MUFU.EX2 R33, R0 ;  /* 0x0000000000217308 */ /* 0x0005e40000000800 */
[----:B--2---:R-:W-:-:S06]  /*6800*/  FFMA.FTZ R0, R133, UR5, -R2 ;  /* 0x0000000585007c23 */ /* 0x004fcc0008010802 */
[----:B------:R2:W3:Y:S02]  /*6810*/  MUFU.EX2 R34, R0 ;  /* 0x0000000000227308 */ /* 0x0004e40000000800 */
[--C-:B--2---:R-:W-:Y:S01]  /*6820*/  FFMA.FTZ R0, R152, UR5, -R2.reuse ;  /* 0x0000000598007c23 */ /* 0x104fe20008010802 */
[----:B------:R-:W-:-:S05]  /*6830*/  FFMA.FTZ R2, R153, UR5, -R2 ;  /* 0x0000000599027c23 */ /* 0x000fca0008010802 */
[----:B------:R2:W-:Y:S08]  /*6840*/  MUFU.EX2 R32, R0 ;  /* 0x0000000000207308 */ /* 0x0005f00000000800 */
[----:B------:R4:W5:Y:S01]  /*6850*/  MUFU.EX2 R251, R2 ;  /* 0x0000000200fb7308 */ /* 0x0009620000000800 */
[----:B--2---:R-:W-:Y:S01]  /*6860*/  FFMA.FTZ R0, R161, UR5, -R5 ;  /* 0x00000005a1007c23 */ /* 0x004fe20008010805 */
[----:B---3--:R-:W-:-:S06]  /*6870*/  F2FP.F16.F32.PACK_AB R161, R34, R33 ;  /* 0x0000002122a1723e */ /* 0x008fcc00000000ff */
[----:B------:R2:W-:Y:S01]  /*6880*/  MUFU.EX2 R20, R0 ;  /* 0x0000000000147308 */ /* 0x0005e20000000800 */
[----:B----4-:R-:W-:Y:S01]  /*6890*/  FADD.FTZ R2, R195, R182 ;  /* 0x000000b6c3027221 */ /* 0x010fe20000010000 */
[----:B-----5:R-:W-:Y:S01]  /*68a0*/  F2FP.F16.F32.PACK_AB R163, R251, R32 ;  /* 0x00000020fba3723e */ /* 0x020fe200000000ff */
[----:B--2---:R-:W-:Y:S01]  /*68b0*/  FFMA.FTZ R0, R160, UR5, -R5 ;  /* 0x00000005a0007c23 */ /* 0x004fe20008010805 */
[----:B------:R-:W-:-:S04]  /*68c0*/  F2FP.F16.F32.PACK_AB R160, R39, R44 ;  /* 0x0000002c27a0723e */ /* 0x000fc800000000ff */
[----:B------:R2:W3:Y:S03]  /*68d0*/  MUFU.EX2 R13, R0 ;  /* 0x00000000000d7308 */ /* 0x0004e60000000800 */
[C---:B------:R-:W-:Y:S08]  /*68e0*/  HMMA.16816.F32 R136, R160.reuse, R148, R136 ;  /* 0x00000094a088723c */ /* 0x040ff00000001888 */
[----:B------:R-:W-:Y:S01]  /*68f0*/  HMMA.16816.F32 R144, R160, R150, R144 ;  /* 0x00000096a090723c */ /* 0x000fe20000001890 */
[----:B--2---:R-:W-:-:S07]  /*6900*/  FFMA.FTZ R0, R210, UR5, -R5 ;  /* 0x00000005d2007c23 */ /* 0x004fce0008010805 */
[C---:B-1----:R-:W-:Y:S01]  /*6910*/  HMMA.16816.F32 R156, R160.reuse, R16, R156 ;  /* 0x00000010a09c723c */ /* 0x042fe2000000189c */
[----:B------:R1:W-:Y:S07]  /*6920*/  MUFU.EX2 R12, R0 ;  /* 0x00000000000c7308 */ /* 0x0003ee0000000800 */
[----:B------:R-:W-:Y:S01]  /*6930*/  HMMA.16816.F32 R160, R160, R18, R40 ;  /* 0x00000012a0a0723c */ /* 0x000fe20000001828 */
[----:B-1----:R-:W-:Y:S01]  /*6940*/  FFMA.FTZ R0, R211, UR5, -R5 ;  /* 0x00000005d3007c23 */ /* 0x002fe20008010805 */
[----:B------:R-:W-:-:S03]  /*6950*/  FADD.FTZ R5, R227, R223 ;  /* 0x000000dfe3057221 */ /* 0x000fc60000010000 */
        /* <DEDUP_REMOVED lines=129> */
[----:B------:R-:W-:-:S06]  /*7170*/  IMAD.MOV.U32 R190, RZ, RZ, -0x1 ;  /* 0xffffffffffbe7424 */ /* 0x000fcc00078e00ff */
[----:B------:R-:W-:Y:S01]  /*7180*/  HMMA.16816.F32 R164, R164, R18, R28 ;  /* 0x00000012a4a4723c */ /* 0x000fe2000000181c */
[----:B------:R-:W-:-:S04]  /*7190*/  NOP ;  /* 0x0000000000007918 */ /* 0x000fc80000000000 */
[----:B------:R-:W-:-:S15]  /*71a0*/  @!P6 BRA `(.L_x_359) ;  /* 0x00000058005ce947 */ /* 0x000fde0003800000 */
[----:B------:R-:W-:Y:S01]  /*71b0*/  IADD3 R0, PT, PT, R225, -0x2, RZ ;  /* 0xfffffffee1007810 */ /* 0x000fe20007ffe0ff */
[----:B------:R-:W-:-:S04]  /*71c0*/  DEPBAR.LE SB0, 0x0 ;  /* 0x000080000000791a */ /* 0x000fc80000000000 */
[----:B------:R-:W-:Y:S01]  /*71d0*/  IMAD.WIDE.U32 R4, R0, R126, RZ ;  /* 0x0000007e00047225 */ /* 0x000fe200078e00ff */
[----:B------:R-:W-:-:S03]  /*71e0*/  SHF.L.U32 R2, R126, 0x5, RZ ;  /* 0x000000057e027819 */ /* 0x000fc600000006ff */
[----:B------:R-:W-:Y:S01]  /*71f0*/  IMAD R13, R0, R127, R5 ;  /* 0x0000007f000d7224 */ /* 0x000fe200078e0205 */
[----:B------:R-:W-:Y:S01]  /*7200*/  BAR.SYNC.DEFER_BLOCKING 0x0 ;  /* 0x0000000000007b1d */ /* 0x000fe20000010000 */
[-C--:B------:R-:W-:Y:S02]  /*7210*/  LEA R0, P0, R4, R2.reuse, 0x7 ;  /* 0x0000000204007211 */ /* 0x080fe400078038ff */
[----:B------:R-:W-:Y:S02]  /*7220*/  SHF.L.U64.HI R5, R126, 0x5, R127 ;  /* 0x000000057e057819 */ /* 0x000fe4000001027f */
[----:B------:R-:W-:Y:S02]  /*7230*/  IADD3 R11, P1, PT, R0, R2, RZ ;  /* 0x00000002000b7210 */ /* 0x000fe40007f3e0ff */
[----:B------:R-:W-:Y:S02]  /*7240*/  LEA.HI.X R2, R4, R5, R13, 0x7, P0 ;  /* 0x0000000504027211 */ /* 0x000fe400000f3c0d */
[----:B------:R-:W-:-:S02]  /*7250*/  LEA R18, P0, R126, R0, 0x6 ;  /* 0x000000007e127211 */ /* 0x000fc400078030ff */
[-C--:B------:R-:W-:Y:S02]  /*7260*/  LEA R16, P3, R4, R248.reuse, 0x8 ;  /* 0x000000f804107211 */ /* 0x080fe400078640ff */
[-C--:B------:R-:W-:Y:S02]  /*7270*/  LEA R14, P2, R0, R248.reuse, 0x1 ;  /* 0x000000f8000e7211 */ /* 0x080fe400078408ff */
[----:B------:R-:W-:Y:S02]  /*7280*/  IADD3.X R5, PT, PT, R2, R5, RZ, P1, !PT ;  /* 0x0000000502057210 */ /* 0x000fe40000ffe4ff */
[----:B------:R-:W-:Y:S02]  /*7290*/  LEA R12, P1, R11, R248, 0x1 ;  /* 0x000000f80b0c7211 */ /* 0x000fe400078208ff */
[----:B------:R-:W-:Y:S02]  /*72a0*/  LEA.HI.X R19, R126, R2, R127, 0x6, P0 ;  /* 0x000000027e137211 */ /* 0x000fe400000f347f */
[----:B------:R-:W-:-:S02]  /*72b0*/  LEA R10, P0, R18, R248, 0x1 ;  /* 0x000000f8120a7211 */ /* 0x000fc400078008ff */
[-C--:B------:R-:W-:Y:S02]  /*72c0*/  LEA.HI.X R17, R4, R247.reuse, R13, 0x8, P3 ;  /* 0x000000f704117211 */ /* 0x080fe400018f440d */
[-C--:B------:R-:W-:Y:S02]  /*72d0*/  LEA.HI.X R15, R0, R247.reuse, R2, 0x1, P2 ;  /* 0x000000f7000f7211 */ /* 0x080fe400010f0c02 */
[-C--:B------:R-:W-:Y:S01]  /*72e0*/  LEA.HI.X R13, R11, R247.reuse, R5, 0x1, P1 ;  /* 0x000000f70b0d7211 */ /* 0x080fe200008f0c05 */
[----:B------:R-:W-:Y:S01]  /*72f0*/  @!PT LDS RZ, [RZ] ;  /* 0x00000000fffff984 */ /* 0x000fe20000000800 */
[----:B------:R-:W-:Y:S01]  /*7300*/  @!PT LDS RZ, [RZ] ;  /* 0x00000000fffff984 */ /* 0x000fe20000000800 */
[----:B------:R-:W-:Y:S01]  /*7310*/  @!PT LDS RZ, [RZ] ;  /* 0x00000000fffff984 */ /* 0x000fe20000000800 */
[----:B------:R1:W-:Y:S01]  /*7320*/  LDGSTS.E.BYPASS.LTC128B.128 [R204+0x4000], desc[UR12][R16.64] ;  /* 0x0400000010cc7fae */ /* 0x0003e2000b981a0c */
[----:B------:R-:W-:-:S03]  /*7330*/  LEA.HI.X R11, R18, R247, R19, 0x1, P0 ;  /* 0x000000f7120b7211 */ /* 0x000fc600000f0c13 */
[----:B------:R-:W-:Y:S04]  /*7340*/  LDGSTS.E.BYPASS.LTC128B.128 [R204+0x4800], desc[UR12][R14.64] ;  /* 0x048000000ecc7fae */ /* 0x000fe8000b981a0c */
[----:B------:R2:W-:Y:S04]  /*7350*/  LDGSTS.E.BYPASS.LTC128B.128 [R204+0x5000], desc[UR12][R12.64] ;  /* 0x050000000ccc7fae */ /* 0x0005e8000b981a0c */
[----:B------:R3:W-:Y:S04]  /*7360*/  LDGSTS.E.BYPASS.LTC128B.128 [R204+0x5800], desc[UR12][R10.64] ;  /* 0x058000000acc7fae */ /* 0x0007e8000b981a0c */
[----:B------:R-:W-:Y:S04]  /*7370*/  LDSM.16.M88.4 R24, [R188] ;  /* 0x00000000bc18783b */ /* 0x000fe80000000200 */
[----:B------:R-:W4:Y:S04]  /*7380*/  LDSM.16.M88.4 R76, [R185+0x2000] ;  /* 0x00200000b94c783b */ /* 0x000f280000000200 */
[----:B------:R-:W5:Y:S04]  /*7390*/  LDSM.16.M88.4 R20, [R188+0x1000] ;  /* 0x00100000bc14783b */ /* 0x000f680000000200 */
[----:B-1----:R-:W-:Y:S04]  /*73a0*/  LDSM.16.M88.4 R16, [R189] ;  /* 0x00000000bd10783b */ /* 0x002fe80000000200 */
[----:B------:R-:W1:Y:S04]  /*73b0*/  LDSM.16.M88.4 R112, [R187+0x2000] ;  /* 0x00200000bb70783b */ /* 0x000e680000000200 */
[----:B--2---:R-:W2:Y:S04]  /*73c0*/  LDSM.16.M88.4 R12, [R189+0x1000] ;  /* 0x00100000bd0c783b */ /* 0x004ea80000000200 */
[----:B------:R-:W3:Y:S04]  /*73d0*/  LDSM.16.M88.4 R100, [R185+0x2400] ;  /* 0x00240000b964783b */ /* 0x000ee80000000200 */
[----:B------:R-:W-:Y:S04]  /*73e0*/  LDSM.16.M88.4 R120, [R187+0x2400] ;  /* 0x00240000bb78783b */ /* 0x000fe80000000200 */
[----:B------:R-:W-:Y:S04]  /*73f0*/  LDSM.16.M88.4 R108, [R185+0x2800] ;  /* 0x00280000b96c783b */ /* 0x000fe80000000200 */
[----:B------:R-:W-:Y:S04]  /*7400*/  LDSM.16.M88.4 R116, [R187+0x2800] ;  /* 0x00280000bb74783b */ /* 0x000fe80000000200 */
[----:B------:R-:W-:Y:S01]  /*7410*/  LDSM.16.M88.4 R84, [R185+0x2c00] ;  /* 0x002c0000b954783b */ /* 0x000fe20000000200 */
[-C--:B----4-:R-:W-:Y:S03]  /*7420*/  HMMA.16816.F32 R32, R24, R76.reuse, RZ ;  /* 0x0000004c1820723c */ /* 0x090fe600000018ff */
[----:B------:R-:W-:Y:S04]  /*7430*/  LDSM.16.M88.4 R104, [R187+0x2c00] ;  /* 0x002c0000bb68783b */ /* 0x000fe80000000200 */
[----:B------:R-:W-:Y:S01]  /*7440*/  LDSM.16.M88.4 R88, [R185+0x3000] ;  /* 0x00300000b958783b */ /* 0x000fe20000000200 */
[----:B-----5:R-:W-:Y:S03]  /*7450*/  HMMA.16816.F32 R28, R20, R76, RZ ;  /* 0x0000004c141c723c */ /* 0x020fe600000018ff */
[----:B------:R-:W-:Y:S04]  /*7460*/  LDSM.16.M88.4 R96, [R187+0x3000] ;  /* 0x00300000bb60783b */ /* 0x000fe80000000200 */
[----:B------:R-:W4:Y:S04]  /*7470*/  LDSM.16.M88.4 R68, [R185+0x3400] ;  /* 0x00340000b944783b */ /* 0x000f280000000200 */
[----:B------:R-:W5:Y:S01]  /*7480*/  LDSM.16.M88.4 R80, [R187+0x3400] ;  /* 0x00340000bb50783b */ /* 0x000f620000000200 */
[-C--:B-1----:R-:W-:Y:S03]  /*7490*/  HMMA.16816.F32 R40, R16, R112.reuse, R32 ;  /* 0x000000701028723c */ /* 0x082fe60000001820 */
[----:B------:R-:W1:Y:S04]  /*74a0*/  LDSM.16.M88.4 R60, [R185+0x3800] ;  /* 0x00380000b93c783b */ /* 0x000e680000000200 */
[----:B------:R-:W1:Y:S01]  /*74b0*/  LDSM.16.M88.4 R64, [R187+0x3800] ;  /* 0x00380000bb40783b */ /* 0x000e620000000200 */
[----:B--2---:R-:W-:Y:S03]  /*74c0*/  HMMA.16816.F32 R28, R12, R112, R28 ;  /* 0x000000700c1c723c */ /* 0x004fe6000000181c */
[----:B------:R-:W2:Y:S04]  /*74d0*/  LDSM.16.M88.4 R52, [R185+0x3c00] ;  /* 0x003c0000b934783b */ /* 0x000ea80000000200 */
[----:B------:R-:W2:Y:S01]  /*74e0*/  LDSM.16.M88.4 R56, [R187+0x3c00] ;  /* 0x003c0000bb38783b */ /* 0x000ea20000000200 */
[----:B---3--:R-:W-:Y:S03]  /*74f0*/  HMMA.16816.F32 R32, R24, R100, RZ ;  /* 0x000000641820723c */ /* 0x008fe600000018ff */
[----:B------:R-:W0:Y:S01]  /*7500*/  LDGDEPBAR ;  /* 0x00000000000079af */ /* 0x000e220000000000 */
[----:B------:R-:W-:-:S04]  /*7510*/  FMUL.FTZ R0, R40, UR6 ;  /* 0x0000000628007c20 */ /* 0x000fc80008410000 */
[----:B------:R3:W-:Y:S03]  /*7520*/  MUFU.TANH R2, R0 ;  /* 0x0000000000027308 */ /* 0x0007e60000002400 */
[----:B------:R-:W-:-:S05]  /*7530*/  FMUL.FTZ R29, R29, UR6 ;  /* 0x000000061d1d7c20 */ /* 0x000fca0008410000 */
[----:B------:R-:W-:Y:S01]  /*7540*/  MUFU.TANH R219, R29 ;  /* 0x0000001d00db7308 */ /* 0x000fe20000002400 */
[----:B----4-:R-:W-:Y:S01]  /*7550*/  HMMA.16816.F32 R48, R20, R70, RZ ;  /* 0x000000461430723c */ /* 0x010fe200000018ff */
[----:B---3--:R-:W-:-:S07]  /*7560*/  FMUL.FTZ R0, R41, UR6 ;  /* 0x0000000629007c20 */ /* 0x008fce0008410000 */
[----:B------:R-:W-:Y:S01]  /*7570*/  HMMA.16816.F32 R44, R16, R120, R32 ;  /* 0x00000078102c723c */ /* 0x000fe20000001820 */
[----:B------:R-:W-:-:S04]  /*7580*/  DEPBAR.LE SB0, 0x0 ;  /* 0x000080000000791a */ /* 0x000fc80000000000 */
[----:B------:R3:W-:Y:S03]  /*7590*/  MUFU.TANH R10, R0 ;  /* 0x00000000000a7308 */ /* 0x0007e60000002400 */
[----:B------:R-:W-:Y:S11]  /*75a0*/  HMMA.16816.F32 R32, R20, R100, RZ ;  /* 0x000000641420723c */ /* 0x000ff600000018ff */
[----:B------:R-:W-:Y:S01]  /*75b0*/  FMUL.FTZ R44, R44, UR6 ;  /* 0x000000062c2c7c20 */ /* 0x000fe20008410000 */
[----:B------:R-:W-:Y:S01]  /*75c0*/  FMUL.FTZ R45, R45, UR6 ;  /* 0x000000062d2d7c20 */ /* 0x000fe20008410000 */
[----:B------:R-:W-:Y:S01]  /*75d0*/  FMUL.FTZ R46, R46, UR6 ;  /* 0x000000062e2e7c20 */ /* 0x000fe20008410000 */
[----:B---3--:R-:W-:Y:S01]  /*75e0*/  FMUL.FTZ R0, R42, UR6 ;  /* 0x000000062a007c20 */ /* 0x008fe20008410000 */
[----:B------:R-:W-:Y:S01]  /*75f0*/  FMUL.FTZ R47, R47, UR6 ;  /* 0x000000062f2f7c20 */ /* 0x000fe20008410000 */
[----:B------:R-:W-:Y:S08]  /*7600*/  MUFU.TANH R77, R44 ;  /* 0x0000002c004d7308 */ /* 0x000ff00000002400 */
[----:B------:R3:W-:Y:S08]  /*7610*/  MUFU.TANH R223, R0 ;  /* 0x0000000000df7308 */ /* 0x0007f00000002400 */
[----:B------:R-:W-:Y:S08]  /*7620*/  MUFU.TANH R76, R45 ;  /* 0x0000002d004c7308 */ /* 0x000ff00000002400 */
[----:B------:R-:W-:Y:S01]  /*7630*/  MUFU.TANH R212, R46 ;  /* 0x0000002e00d47308 */ /* 0x000fe20000002400 */
[----:B---3--:R-:W-:-:S02]  /*7640*/  FMUL.FTZ R0, R43, UR6 ;  /* 0x000000062b007c20 */ /* 0x008fc40008410000 */
[----:B------:R-:W-:Y:S05]  /*7650*/  HMMA.16816.F32 R40, R12, R120, R32 ;  /* 0x000000780c28723c */ /* 0x000fea0000001820 */
[----:B------:R3:W-:Y:S03]  /*7660*/  MUFU.TANH R224, R0 ;  /* 0x0000000000e07308 */ /* 0x0007e60000002400 */
[----:B------:R-:W-:Y:S05]  /*7670*/  HMMA.16816.F32 R32, R20, R108, RZ ;  /* 0x0000006c1420723c */ /* 0x000fea00000018ff */
[----:B------:R4:W-:Y:S06]  /*7680*/  MUFU.TANH R211, R47 ;  /* 0x0000002f00d37308 */ /* 0x0009ec0000002400 */
[----:B------:R-:W-:Y:S01]  /*7690*/  FMUL.FTZ R40, R40, UR6 ;  /* 0x0000000628287c20 */ /* 0x000fe20008410000 */
[----:B------:R-:W-:Y:S01]  /*76a0*/  FMUL.FTZ R41, R41, UR6 ;  /* 0x0000000629297c20 */ /* 0x000fe20008410000 */
[----:B------:R-:W-:Y:S01]  /*76b0*/  FMUL.FTZ R42, R42, UR6 ;  /* 0x000000062a2a7c20 */ /* 0x000fe20008410000 */
[----:B---3--:R-:W-:Y:S01]  /*76c0*/  FMUL.FTZ R0, R28, UR6 ;  /* 0x000000061c007c20 */ /* 0x008fe20008410000 */
[----:B------:R-:W-:Y:S01]  /*76d0*/  FMUL.FTZ R43, R43, UR6 ;  /* 0x000000062b2b7c20 */ /* 0x000fe20008410000 */
[----:B------:R-:W-:Y:S04]  /*76e0*/  MUFU.TANH R241, R40 ;  /* 0x0000002800f17308 */ /* 0x000fe80000002400 */
[----:B----4-:R-:W-:Y:S04]  /*76f0*/  HMMA.16816.F32 R44, R12, R116, R32 ;  /* 0x000000740c2c723c */ /* 0x010fe80000001820 */
[----:B------:R3:W-:Y:S04]  /*7700*/  MUFU.TANH R220, R0 ;  /* 0x0000000000dc7308 */ /* 0x0007e80000002400 */
[----:B------:R-:W-:Y:S04]  /*7710*/  HMMA.16816.F32 R32, R24, R84, RZ ;  /* 0x000000541820723c */ /* 0x000fe800000018ff */
[----:B------:R-:W-:Y:S08]  /*7720*/  MUFU.TANH R240, R41 ;  /* 0x0000002900f07308 */ /* 0x000ff00000002400 */
[----:B------:R-:W-:Y:S01]  /*7730*/  MUFU.TANH R239, R42 ;  /* 0x0000002a00ef7308 */ /* 0x000fe20000002400 */
[----:B---3--:R-:W-:Y:S01]  /*7740*/  FMUL.FTZ R0, R30, UR6 ;  /* 0x000000061e007c20 */ /* 0x008fe20008410000 */
[----:B------:R-:W-:Y:S01]  /*7750*/  FMUL.FTZ R44, R44, UR6 ;  /* 0x000000062c2c7c20 */ /* 0x000fe20008410000 */
[----:B------:R-:W-:Y:S01]  /*7760*/  FMUL.FTZ R45, R45, UR6 ;  /* 0x000000062d2d7c20 */ /* 0x000fe20008410000 */
[----:B------:R-:W-:Y:S01]  /*7770*/  FMUL.FTZ R46, R46, UR6 ;  /* 0x000000062e2e7c20 */ /* 0x000fe20008410000 */
[----:B------:R-:W-:-:S03]  /*7780*/  FMUL.FTZ R47, R47, UR6 ;  /* 0x000000062f2f7c20 */ /* 0x000fc60008410000 */
[----:B------:R3:W-:Y:S08]  /*7790*/  MUFU.TANH R216, R0 ;  /* 0x0000000000d87308 */ /* 0x0007f00000002400 */
[----:B------:R4:W-:Y:S08]  /*77a0*/  MUFU.TANH R238, R43 ;  /* 0x0000002b00ee7308 */ /* 0x0009f00000002400 */
[----:B------:R-:W-:Y:S01]  /*77b0*/  MUFU.TANH R237, R44 ;  /* 0x0000002c00ed7308 */ /* 0x000fe20000002400 */
[----:B---3--:R-:W-:-:S02]  /*77c0*/  FMUL.FTZ R0, R31, UR6 ;  /* 0x000000061f007c20 */ /* 0x008fc40008410000 */
[----:B------:R-:W-:Y:S05]  /*77d0*/  HMMA.16816.F32 R28, R24, R108, RZ ;  /* 0x0000006c181c723c */ /* 0x000fea00000018ff */
[----:B------:R-:W-:Y:S03]  /*77e0*/  MUFU.TANH R236, R45 ;  /* 0x0000002d00ec7308 */ /* 0x000fe60000002400 */
[----:B----4-:R-:W-:Y:S05]  /*77f0*/  HMMA.16816.F32 R40, R16, R104, R32 ;  /* 0x000000681028723c */ /* 0x010fea0000001820 */
[----:B------:R-:W-:Y:S03]  /*7800*/  MUFU.TANH R234, R46 ;  /* 0x0000002e00ea7308 */ /* 0x000fe60000002400 */
[----:B------:R-:W-:Y:S05]  /*7810*/  HMMA.16816.F32 R32, R24, R88, RZ ;  /* 0x000000581820723c */ /* 0x000fea00000018ff */
[----:B------:R3:W-:Y:S03]  /*7820*/  MUFU.TANH R233, R47 ;  /* 0x0000002f00e97308 */ /* 0x0007e60000002400 */
[C---:B------:R-:W-:Y:S03]  /*7830*/  HMMA.16816.F32 R28, R16.reuse, R116, R28 ;  /* 0x00000074101c723c */ /* 0x040fe6000000181c */
[----:B------:R-:W-:Y:S01]  /*7840*/  FMUL.FTZ R40, R40, UR6 ;  /* 0x0000000628287c20 */ /* 0x000fe20008410000 */
[----:B------:R-:W-:Y:S01]  /*7850*/  FMUL.FTZ R41, R41, UR6 ;  /* 0x0000000629297c20 */ /* 0x000fe20008410000 */
[----:B------:R-:W-:Y:S01]  /*7860*/  FMUL.FTZ R42, R42, UR6 ;  /* 0x000000062a2a7c20 */ /* 0x000fe20008410000 */
[----:B------:R-:W-:Y:S01]  /*7870*/  FMUL.FTZ R43, R43, UR6 ;  /* 0x000000062b2b7c20 */ /* 0x000fe20008410000 */
[----:B------:R-:W-:Y:S05]  /*7880*/  MUFU.TANH R244, R40 ;  /* 0x0000002800f47308 */ /* 0x000fea0000002400 */
[----:B---3--:R-:W-:Y:S03]  /*7890*/  HMMA.16816.F32 R44, R16, R96, R32 ;  /* 0x00000060102c723c */ /* 0x008fe60000001820 */
[----:B------:R-:W-:Y:S04]  /*78a0*/  MUFU.TANH R243, R41 ;  /* 0x0000002900f37308 */ /* 0x000fe80000002400 */
[----:B------:R-:W-:Y:S01]  /*78b0*/  FMUL.FTZ R28, R28, UR6 ;  /* 0x000000061c1c7c20 */ /* 0x000fe20008410000 */
[----:B------:R-:W-:Y:S01]  /*78c0*/  FMUL.FTZ R29, R29, UR6 ;  /* 0x000000061d1d7c20 */ /* 0x000fe20008410000 */
[----:B------:R-:W-:Y:S01]  /*78d0*/  FMUL.FTZ R30, R30, UR6 ;  /* 0x000000061e1e7c20 */ /* 0x000fe20008410000 */
[----:B------:R-:W-:Y:S01]  /*78e0*/  FMUL.FTZ R31, R31, UR6 ;  /* 0x000000061f1f7c20 */ /* 0x000fe20008410000 */
[----:B------:R-:W3:Y:S01]  /*78f0*/  MUFU.TANH R101, R28 ;  /* 0x0000001c00657308 */ /* 0x000ee20000002400 */
[----:B------:R-:W-:Y:S07]  /*7900*/  HMMA.16816.F32 R32, R20, R88, RZ ;  /* 0x000000581420723c */ /* 0x000fee00000018ff */
[----:B------:R-:W4:Y:S01]  /*7910*/  MUFU.TANH R100, R29 ;  /* 0x0000001d00647308 */ /* 0x000f220000002400 */
[----:B------:R-:W-:Y:S01]  /*7920*/  FMUL.FTZ R44, R44, UR6 ;  /* 0x000000062c2c7c20 */ /* 0x000fe20008410000 */
[----:B------:R-:W-:Y:S01]  /*7930*/  FMUL.FTZ R45, R45, UR6 ;  /* 0x000000062d2d7c20 */ /* 0x000fe20008410000 */
[----:B------:R-:W-:Y:S01]  /*7940*/  FMUL.FTZ R46, R46, UR6 ;  /* 0x000000062e2e7c20 */ /* 0x000fe20008410000 */
[----:B------:R-:W-:-:S04]  /*7950*/  FMUL.FTZ R47, R47, UR6 ;  /* 0x000000062f2f7c20 */ /* 0x000fc80008410000 */
[----:B------:R-:W-:Y:S08]  /*7960*/  MUFU.TANH R205, R30 ;  /* 0x0000001e00cd7308 */ /* 0x000ff00000002400 */
[----:B------:R5:W-:Y:S08]  /*7970*/  MUFU.TANH R203, R31 ;  /* 0x0000001f00cb7308 */ /* 0x000bf00000002400 */
[----:B------:R-:W-:Y:S08]  /*7980*/  MUFU.TANH R200, R42 ;  /* 0x0000002a00c87308 */ /* 0x000ff00000002400 */
[----:B------:R1:W-:Y:S01]  /*7990*/  MUFU.TANH R199, R43 ;  /* 0x0000002b00c77308 */ /* 0x0003e20000002400 */
[----:B-----5:R-:W-:Y:S07]  /*79a0*/  HMMA.16816.F32 R28, R20, R84, RZ ;  /* 0x00000054141c723c */ /* 0x020fee00000018ff */
[----:B------:R-:W-:Y:S08]  /*79b0*/  MUFU.TANH R242, R44 ;  /* 0x0000002c00f27308 */ /* 0x000ff00000002400 */
[----:B------:R-:W-:Y:S01]  /*79c0*/  MUFU.TANH R39, R45 ;  /* 0x0000002d00277308 */ /* 0x000fe20000002400 */
[C---:B-1----:R-:W-:Y:S07]  /*79d0*/  HMMA.16816.F32 R40, R12.reuse, R96, R32 ;  /* 0x000000600c28723c */ /* 0x042fee0000001820 */
[----:B------:R-:W-:Y:S01]  /*79e0*/  MUFU.TANH R198, R46 ;  /* 0x0000002e00c67308 */ /* 0x000fe20000002400 */
[----:B------:R-:W-:Y:S07]  /*79f0*/  HMMA.16816.F32 R28, R12, R104, R28 ;  /* 0x000000680c1c723c */ /* 0x000fee000000181c */
[----:B------:R-:W-:Y:S04]  /*7a00*/  MUFU.TANH R197, R47 ;  /* 0x0000002f00c57308 */ /* 0x000fe80000002400 */
        /* <DEDUP_REMOVED lines=14> */
[----:B------:R-:W-:Y:S01]  /*7af0*/  MUFU.TANH R213, R42 ;  /* 0x0000002a00d57308 */ /* 0x000fe20000002400 */
[----:B-1----:R-:W-:Y:S07]  /*7b00*/  HMMA.16816.F32 R28, R24, R68, RZ ;  /* 0x00000044181c723c */ /* 0x002fee00000018ff */
[----:B------:R1:W-:Y:S08]  /*7b10*/  MUFU.TANH R214, R43 ;  /* 0x0000002b00d67308 */ /* 0x0003f00000002400 */
[----:B------:R-:W-:Y:S05]  /*7b20*/  MUFU.TANH R218, R0 ;  /* 0x0000000000da7308 */ /* 0x000fea0000002400 */
[----:B------:R-:W-:Y:S08]  /*7b30*/  HMMA.16816.F32 R32, R16, R80, R28 ;  /* 0x000000501020723c */ /* 0x000ff0000000181c */
[----:B------:R-:W-:Y:S01]  /*7b40*/  HMMA.16816.F32 R28, R20, R68, RZ ;  /* 0x00000044141c723c */ /* 0x000fe200000018ff */
[----:B------:R-:W5:Y:S01]  /*7b50*/  S2R R69, SR_TID.X ;  /* 0x0000000000457919 */ /* 0x000f620000002100 */
[----:B---3--:R-:W-:-:S09]  /*7b60*/  MOV R68, R101 ;  /* 0x0000006500447202 */ /* 0x008fd20000000f00 */
[----:B------:R-:W-:Y:S01]  /*7b70*/  FMUL.FTZ R32, R32, UR6 ;  /* 0x0000000620207c20 */ /* 0x000fe20008410000 */
[----:B------:R-:W-:Y:S01]  /*7b80*/  FMUL.FTZ R33, R33, UR6 ;  /* 0x0000000621217c20 */ /* 0x000fe20008410000 */
[----:B------:R-:W-:Y:S01]  /*7b90*/  FMUL.FTZ R34, R34, UR6 ;  /* 0x0000000622227c20 */ /* 0x000fe20008410000 */
[----:B------:R-:W-:Y:S01]  /*7ba0*/  FMUL.FTZ R35, R35, UR6 ;  /* 0x0000000623237c20 */ /* 0x000fe20008410000 */
[----:B------:R-:W-:Y:S05]  /*7bb0*/  MUFU.TANH R226, R32 ;  /* 0x0000002000e27308 */ /* 0x000fea0000002400 */
[----:B-1----:R-:W-:Y:S01]  /*7bc0*/  HMMA.16816.F32 R40, R12, R80, R28 ;  /* 0x000000500c28723c */ /* 0x002fe2000000181c */
[----:B------:R-:W-:-:S02]  /*7bd0*/  IMAD.MOV.U32 R81, RZ, RZ, R76 ;  /* 0x000000ffff517224 */ /* 0x000fc400078e004c */
[----:B------:R-:W-:Y:S05]  /*7be0*/  MUFU.TANH R135, R33 ;  /* 0x0000002100877308 */ /* 0x000fea0000002400 */
[----:B------:R-:W-:Y:S03]  /*7bf0*/  HMMA.16816.F32 R28, R24, R60, RZ ;  /* 0x0000003c181c723c */ /* 0x000fe600000018ff */
[----:B------:R-:W-:Y:S01]  /*7c00*/  MUFU.TANH R196, R34 ;  /* 0x0000002200c47308 */ /* 0x000fe20000002400 */
[----:B-----5:R-:W-:-:S05]  /*7c10*/  IMAD.SHL.U32 R69, R69, 0x2, RZ ;  /* 0x0000000245457824 */ /* 0x020fca00078e00ff */
[----:B------:R-:W-:Y:S02]  /*7c20*/  LOP3.LUT R69, R69, 0x6, RZ, 0xc0, !PT ;  /* 0x0000000645457812 */ /* 0x000fe400078ec0ff */
[----:B------:R1:W-:Y:S01]  /*7c30*/  MUFU.TANH R195, R35 ;  /* 0x0000002300c37308 */ /* 0x0003e20000002400 */
[----:B------:R-:W-:Y:S01]  /*7c40*/  FMUL.FTZ R40, R40, UR6 ;  /* 0x0000000628287c20 */ /* 0x000fe20008410000 */
[----:B------:R-:W-:Y:S01]  /*7c50*/  FMUL.FTZ R41, R41, UR6 ;  /* 0x0000000629297c20 */ /* 0x000fe20008410000 */
[----:B------:R-:W-:Y:S01]  /*7c60*/  FMUL.FTZ R42, R42, UR6 ;  /* 0x000000062a2a7c20 */ /* 0x000fe20008410000 */
[----:B------:R-:W-:-:S04]  /*7c70*/  FMUL.FTZ R43, R43, UR6 ;  /* 0x000000062b2b7c20 */ /* 0x000fc80008410000 */
[----:B------:R-:W-:Y:S01]  /*7c80*/  MUFU.TANH R210, R40 ;  /* 0x0000002800d27308 */ /* 0x000fe20000002400 */
[----:B------:R-:W-:Y:S07]  /*7c90*/  HMMA.16816.F32 R28, R16, R64, R28 ;  /* 0x00000040101c723c */ /* 0x000fee000000181c */
[----:B------:R-:W-:Y:S01]  /*7ca0*/  MUFU.TANH R209, R41 ;  /* 0x0000002900d17308 */ /* 0x000fe20000002400 */
[----:B-1----:R-:W-:Y:S07]  /*7cb0*/  HMMA.16816.F32 R32, R20, R60, RZ ;  /* 0x0000003c1420723c */ /* 0x002fee00000018ff */
[----:B------:R-:W-:Y:S04]  /*7cc0*/  MUFU.TANH R208, R42 ;  /* 0x0000002a00d07308 */ /* 0x000fe80000002400 */
[----:B------:R-:W-:Y:S01]  /*7cd0*/  FMUL.FTZ R28, R28, UR6 ;  /* 0x000000061c1c7c20 */ /* 0x000fe20008410000 */
[----:B------:R-:W-:Y:S01]  /*7ce0*/  FMUL.FTZ R29, R29, UR6 ;  /* 0x000000061d1d7c20 */ /* 0x000fe20008410000 */
[----:B------:R-:W-:Y:S01]  /*7cf0*/  FMUL.FTZ R30, R30, UR6 ;  /* 0x000000061e1e7c20 */ /* 0x000fe20008410000 */
[----:B------:R-:W-:Y:S01]  /*7d00*/  FMUL.FTZ R31, R31, UR6 ;  /* 0x000000061f1f7c20 */ /* 0x000fe20008410000 */
[----:B------:R-:W-:Y:S05]  /*7d10*/  MUFU.TANH R61, R28 ;  /* 0x0000001c003d7308 */ /* 0x000fea0000002400 */
[----:B------:R-:W-:Y:S01]  /*7d20*/  HMMA.16816.F32 R44, R12, R64, R32 ;  /* 0x000000400c2c723c */ /* 0x000fe20000001820 */
[----:B------:R-:W-:-:S02]  /*7d30*/  MOV R65, R77 ;  /* 0x0000004d00417202 */ /* 0x000fc40000000f00 */
[----:B------:R-:W-:Y:S01]  /*7d40*/  MUFU.TANH R80, R29 ;  /* 0x0000001d00507308 */ /* 0x000fe20000002400 */
[----:B------:R-:W-:-:S04]  /*7d50*/  MOV R64, R10 ;  /* 0x0000000a00407202 */ /* 0x000fc80000000f00 */
[----:B--2---:R-:W-:Y:S03]  /*7d60*/  HMMA.16816.F32 R32, R24, R52, RZ ;  /* 0x000000341820723c */ /* 0x004fe600000018ff */
[----:B------:R-:W-:Y:S08]  /*7d70*/  MUFU.TANH R193, R30 ;  /* 0x0000001e00c17308 */ /* 0x000ff00000002400 */
[----:B------:R1:W-:Y:S01]  /*7d80*/  MUFU.TANH R192, R31 ;  /* 0x0000001f00c07308 */ /* 0x0003e20000002400 */
[----:B------:R-:W-:Y:S01]  /*7d90*/  FMUL.FTZ R44, R44, UR6 ;  /* 0x000000062c2c7c20 */ /* 0x000fe20008410000 */
[----:B------:R-:W-:Y:S01]  /*7da0*/  FMUL.FTZ R45, R45, UR6 ;  /* 0x000000062d2d7c20 */ /* 0x000fe20008410000 */
[----:B------:R-:W-:Y:S01]  /*7db0*/  FMUL.FTZ R46, R46, UR6 ;  /* 0x000000062e2e7c20 */ /* 0x000fe20008410000 */
[----:B------:R-:W-:-:S04]  /*7dc0*/  FMUL.FTZ R47, R47, UR6 ;  /* 0x000000062f2f7c20 */ /* 0x000fc80008410000 */
[----:B------:R2:W-:Y:S08]  /*7dd0*/  MUFU.TANH R235, R43 ;  /* 0x0000002b00eb7308 */ /* 0x0005f00000002400 */
[----:B------:R-:W-:Y:S01]  /*7de0*/  MUFU.TANH R207, R44 ;  /* 0x0000002c00cf7308 */ /* 0x000fe20000002400 */
[----:B-1----:R-:W-:Y:S07]  /*7df0*/  HMMA.16816.F32 R28, R16, R56, R32 ;  /* 0x00000038101c723c */ /* 0x002fee0000001820 */
[----:B------:R-:W-:Y:S01]  /*7e00*/  MUFU.TANH R206, R45 ;  /* 0x0000002d00ce7308 */ /* 0x000fe20000002400 */
[----:B--2---:R-:W-:Y:S01]  /*7e10*/  HMMA.16816.F32 R40, R20, R52, RZ ;  /* 0x000000341428723c */ /* 0x004fe200000018ff */
[----:B------:R-:W-:-:S06]  /*7e20*/  MOV R53, R2 ;  /* 0x0000000200357202 */ /* 0x000fcc0000000f00 */
[----:B------:R-:W-:Y:S01]  /*7e30*/  MUFU.TANH R229, R46 ;  /* 0x0000002e00e57308 */ /* 0x000fe20000002400 */
[----:B------:R-:W-:Y:S03]  /*7e40*/  HMMA.16816.F32 R32, R20, R78, RZ ;  /* 0x0000004e1420723c */ /* 0x000fe600000018ff */
[----:B------:R-:W-:Y:S01]  /*7e50*/  FMUL.FTZ R28, R28, UR6 ;  /* 0x000000061c1c7c20 */ /* 0x000fe20008410000 */
[----:B------:R-:W-:Y:S01]  /*7e60*/  FMUL.FTZ R29, R29, UR6 ;  /* 0x000000061d1d7c20 */ /* 0x000fe20008410000 */
[----:B------:R-:W-:Y:S01]  /*7e70*/  FMUL.FTZ R30, R30, UR6 ;  /* 0x000000061e1e7c20 */ /* 0x000fe20008410000 */
[----:B------:R-:W-:Y:S01]  /*7e80*/  FMUL.FTZ R31, R31, UR6 ;  /* 0x000000061f1f7c20 */ /* 0x000fe20008410000 */
[----:B------:R1:W-:Y:S08]  /*7e90*/  MUFU.TANH R231, R47 ;  /* 0x0000002f00e77308 */ /* 0x0003f00000002400 */
[----:B------:R-:W-:Y:S08]  /*7ea0*/  MUFU.TANH R11, R28 ;  /* 0x0000001c000b7308 */ /* 0x000ff00000002400 */
[----:B------:R-:W-:Y:S01]  /*7eb0*/  MUFU.TANH R5, R29 ;  /* 0x0000001d00057308 */ /* 0x000fe20000002400 */
[----:B-1----:R-:W-:Y:S07]  /*7ec0*/  HMMA.16816.F32 R44, R12, R56, R40 ;  /* 0x000000380c2c723c */ /* 0x002fee0000001828 */
[----:B------:R-:W-:Y:S01]  /*7ed0*/  MUFU.TANH R183, R30 ;  /* 0x0000001e00b77308 */ /* 0x000fe20000002400 */
[----:B------:R-:W-:Y:S07]  /*7ee0*/  HMMA.16816.F32 R40, R20, R102, RZ ;  /* 0x000000661428723c */ /* 0x000fee00000018ff */
[----:B------:R1:W-:Y:S04]  /*7ef0*/  MUFU.TANH R130, R31 ;  /* 0x0000001f00827308 */ /* 0x0003e80000002400 */
[----:B------:R-:W-:Y:S01]  /*7f00*/  FMUL.FTZ R44, R44, UR6 ;  /* 0x000000062c2c7c20 */ /* 0x000fe20008410000 */
[----:B------:R-:W-:Y:S01]  /*7f10*/  FMUL.FTZ R45, R45, UR6 ;  /* 0x000000062d2d7c20 */ /* 0x000fe20008410000 */
[----:B------:R-:W-:Y:S01]  /*7f20*/  FMUL.FTZ R46, R46, UR6 ;  /* 0x000000062e2e7c20 */ /* 0x000fe20008410000 */
[----:B------:R-:W-:Y:S01]  /*7f30*/  FMUL.FTZ R47, R47, UR6 ;  /* 0x000000062f2f7c20 */ /* 0x000fe20008410000 */
        /* <DEDUP_REMOVED lines=20> */
[----:B------:R-:W-:Y:S05]  /*8080*/  MUFU.TANH R180, R44 ;  /* 0x0000002c00b47308 */ /* 0x000fea0000002400 */
[C---:B------:R-:W-:Y:S03]  /*8090*/  HMMA.16816.F32 R40, R12.reuse, R106, R40 ;  /* 0x0000006a0c28723c */ /* 0x040fe60000001828 */
[----:B------:R-:W-:Y:S05]  /*80a0*/  MUFU.TANH R176, R45 ;  /* 0x0000002d00b07308 */ /* 0x000fea0000002400 */
[----:B-1----:R-:W-:Y:S03]  /*80b0*/  HMMA.16816.F32 R28, R12, R118, R32 ;  /* 0x000000760c1c723c */ /* 0x002fe60000001820 */
[----:B------:R-:W-:Y:S05]  /*80c0*/  MUFU.TANH R121, R46 ;  /* 0x0000002e00797308 */ /* 0x000fea0000002400 */
[----:B------:R-:W-:Y:S03]  /*80d0*/  HMMA.16816.F32 R32, R20, R90, RZ ;  /* 0x0000005a1420723c */ /* 0x000fe600000018ff */
[----:B------:R1:W-:Y:S01]  /*80e0*/  MUFU.TANH R168, R47 ;  /* 0x0000002f00a87308 */ /* 0x0003e20000002400 */
[----:B------:R-:W-:Y:S01]  /*80f0*/  FMUL.FTZ R40, R40, UR6 ;  /* 0x0000000628287c20 */ /* 0x000fe20008410000 */
[----:B------:R-:W-:Y:S01]  /*8100*/  FMUL.FTZ R41, R41, UR6 ;  /* 0x0000000629297c20 */ /* 0x000fe20008410000 */
[----:B------:R-:W-:Y:S01]  /*8110*/  FMUL.FTZ R42, R42, UR6 ;  /* 0x000000062a2a7c20 */ /* 0x000fe20008410000 */
[----:B------:R-:W-:-:S04]  /*8120*/  FMUL.FTZ R43, R43, UR6 ;  /* 0x000000062b2b7c20 */ /* 0x000fc80008410000 */
[----:B------:R-:W-:Y:S01]  /*8130*/  FMUL.FTZ R28, R28, UR6 ;  /* 0x000000061c1c7c20 */ /* 0x000fe20008410000 */
[----:B------:R-:W-:Y:S01]  /*8140*/  FMUL.FTZ R29, R29, UR6 ;  /* 0x000000061d1d7c20 */ /* 0x000fe20008410000 */
[----:B------:R-:W-:Y:S01]  /*8150*/  FMUL.FTZ R30, R30, UR6 ;  /* 0x000000061e1e7c20 */ /* 0x000fe20008410000 */
[----:B------:R-:W-:Y:S01]  /*8160*/  FMUL.FTZ R31, R31, UR6 ;  /* 0x000000061f1f7c20 */ /* 0x000fe20008410000 */
[----:B------:R-:W-:Y:S05]  /*8170*/  MUFU.TANH R173, R28 ;  /* 0x0000001c00ad7308 */ /* 0x000fea0000002400 */
[----:B-1----:R-:W-:Y:S03]  /*8180*/  HMMA.16816.F32 R44, R12, R98, R32 ;  /* 0x000000620c2c723c */ /* 0x002fe60000001820 */
[----:B------:R-:W-:Y:S05]  /*8190*/  MUFU.TANH R172, R29 ;  /* 0x0000001d00ac7308 */ /* 0x000fea0000002400 */
[----:B------:R-:W-:Y:S03]  /*81a0*/  HMMA.16816.F32 R32, R20, R62, RZ ;  /* 0x0000003e1420723c */ /* 0x000fe600000018ff */
[----:B------:R-:W-:Y:S08]  /*81b0*/  MUFU.TANH R132, R30 ;  /* 0x0000001e00847308 */ /* 0x000ff00000002400 */
        /* <DEDUP_REMOVED lines=9> */
[----:B------:R-:W-:Y:S01]  /*8250*/  MUFU.TANH R170, R42 ;  /* 0x0000002a00aa7308 */ /* 0x000fe20000002400 */
[----:B------:R-:W-:Y:S03]  /*8260*/  HMMA.16816.F32 R20, R12, R82, R48 ;  /* 0x000000520c14723c */ /* 0x000fe60000001830 */
[----:B------:R-:W-:Y:S01]  /*8270*/  FMUL.FTZ R92, R92, UR6 ;  /* 0x000000065c5c7c20 */ /* 0x000fe20008410000 */
[----:B------:R-:W-:Y:S01]  /*8280*/  FMUL.FTZ R93, R93, UR6 ;  /* 0x000000065d5d7c20 */ /* 0x000fe20008410000 */
[----:B------:R-:W-:Y:S01]  /*8290*/  FMUL.FTZ R94, R94, UR6 ;  /* 0x000000065e5e7c20 */ /* 0x000fe20008410000 */
[----:B------:R-:W-:Y:S01]  /*82a0*/  FMUL.FTZ R95, R95, UR6 ;  /* 0x000000065f5f7c20 */ /* 0x000fe20008410000 */
[----:B------:R1:W-:Y:S01]  /*82b0*/  MUFU.TANH R120, R43 ;  /* 0x0000002b00787308 */ /* 0x0003e20000002400 */
[----:B------:R-:W-:Y:S07]  /*82c0*/  HMMA.16816.F32 R48, R24, R102, RZ ;  /* 0x000000661830723c */ /* 0x000fee00000018ff */
[----:B------:R-:W-:Y:S01]  /*82d0*/  MUFU.TANH R133, R44 ;  /* 0x0000002c00857308 */ /* 0x000fe20000002400 */
[----:B------:R-:W-:Y:S03]  /*82e0*/  HMMA.16816.F32 R72, R12, R58, R28 ;  /* 0x0000003a0c48723c */ /* 0x000fe6000000181c */
[----:B------:R-:W-:Y:S01]  /*82f0*/  FMUL.FTZ R20, R20, UR6 ;  /* 0x0000000614147c20 */ /* 0x000fe20008410000 */
[----:B------:R-:W-:Y:S01]  /*8300*/  FMUL.FTZ R21, R21, UR6 ;  /* 0x0000000615157c20 */ /* 0x000fe20008410000 */
[----:B------:R-:W-:Y:S01]  /*8310*/  FMUL.FTZ R22, R22, UR6 ;  /* 0x0000000616167c20 */ /* 0x000fe20008410000 */
[----:B------:R-:W-:Y:S01]  /*8320*/  FMUL.FTZ R23, R23, UR6 ;  /* 0x0000000617177c20 */ /* 0x000fe20008410000 */
[----:B------:R-:W-:Y:S01]  /*8330*/  MUFU.TANH R113, R45 ;  /* 0x0000002d00717308 */ /* 0x000fe20000002400 */
[C---:B------:R-:W-:Y:S07]  /*8340*/  HMMA.16816.F32 R12, R24.reuse, R78, RZ ;  /* 0x0000004e180c723c */ /* 0x040fee00000018ff */
[----:B------:R-:W-:Y:S01]  /*8350*/  MUFU.TANH R109, R46 ;  /* 0x0000002e006d7308 */ /* 0x000fe20000002400 */
[----:B-1----:R-:W-:Y:S03]  /*8360*/  HMMA.16816.F32 R40, R24, R86, RZ ;  /* 0x000000561828723c */ /* 0x002fe600000018ff */
[----:B------:R-:W-:Y:S01]  /*8370*/  FMUL.FTZ R0, R73, UR6 ;  /* 0x0000000649007c20 */ /* 0x000fe20008410000 */
[----:B------:R-:W-:-:S03]  /*8380*/  FMUL.FTZ R72, R72, UR6 ;  /* 0x0000000648487c20 */ /* 0x000fc60008410000 */
[----:B------:R1:W-:Y:S01]  /*8390*/  MUFU.TANH R108, R47 ;  /* 0x0000002f006c7308 */ /* 0x0003e20000002400 */
[----:B------:R-:W-:Y:S07]  /*83a0*/  HMMA.16816.F32 R32, R24, R90, RZ ;  /* 0x0000005a1820723c */ /* 0x000fee00000018ff */
[----:B------:R2:W-:Y:S01]  /*83b0*/  MUFU.TANH R181, R0 ;  /* 0x0000000000b57308 */ /* 0x0005e20000002400 */
[----:B------:R-:W-:Y:S07]  /*83c0*/  HMMA.16816.F32 R12, R16, R114, R12 ;  /* 0x00000072100c723c */ /* 0x000fee000000180c */
[----:B------:R-:W-:Y:S01]  /*83d0*/  MUFU.TANH R112, R20 ;  /* 0x0000001400707308 */ /* 0x000fe20000002400 */
[----:B-1----:R-:W-:Y:S07]  /*83e0*/  HMMA.16816.F32 R44, R24, R110, RZ ;  /* 0x0000006e182c723c */ /* 0x002fee00000018ff */
[----:B------:R-:W-:Y:S01]  /*83f0*/  MUFU.TANH R103, R21 ;  /* 0x0000001500677308 */ /* 0x000fe20000002400 */
[----:B--2---:R-:W-:Y:S01]  /*8400*/  FMUL.FTZ R0, R74, UR6 ;  /* 0x000000064a007c20 */ /* 0x004fe20008410000 */
[----:B------:R-:W-:Y:S02]  /*8410*/  HMMA.16816.F32 R84, R16, R122, R48 ;  /* 0x0000007a1054723c */ /* 0x000fe40000001830 */
[----:B------:R-:W-:Y:S01]  /*8420*/  FMUL.FTZ R2, R15, UR6 ;  /* 0x000000060f027c20 */ /* 0x000fe20008410000 */
[----:B------:R-:W-:-:S03]  /*8430*/  FMUL.FTZ R4, R14, UR6 ;  /* 0x000000060e047c20 */ /* 0x000fc60008410000 */
[----:B------:R-:W-:Y:S02]  /*8440*/  MUFU.TANH R194, R22 ;  /* 0x0000001600c27308 */ /* 0x000fe40000002400 */
[----:B------:R-:W-:Y:S06]  /*8450*/  HMMA.16816.F32 R28, R24, R70, RZ ;  /* 0x00000046181c723c */ /* 0x000fec00000018ff */
[----:B------:R1:W-:Y:S02]  /*8460*/  MUFU.TANH R191, R23 ;  /* 0x0000001700bf7308 */ /* 0x0003e40000002400 */
[----:B------:R-:W-:Y:S03]  /*8470*/  HMMA.16816.F32 R104, R16, R106, R40 ;  /* 0x0000006a1068723c */ /* 0x000fe60000001828 */
[----:B------:R-:W-:Y:S01]  /*8480*/  FMUL.FTZ R71, R87, UR6 ;  /* 0x0000000657477c20 */ /* 0x000fe20008410000 */
[----:B------:R-:W-:-:S02]  /*8490*/  FMUL.FTZ R86, R86, UR6 ;  /* 0x0000000656567c20 */ /* 0x000fc40008410000 */
[----:B------:R2:W-:Y:S02]  /*84a0*/  MUFU.TANH R174, R0 ;  /* 0x0000000000ae7308 */ /* 0x0005e40000002400 */
[----:B------:R-:W-:Y:S06]  /*84b0*/  HMMA.16816.F32 R116, R16, R118, R44 ;  /* 0x000000761074723c */ /* 0x000fec000000182c */
[----:B------:R3:W-:Y:S02]  /*84c0*/  MUFU.TANH R101, R2 ;  /* 0x0000000200657308 */ /* 0x0007e40000002400 */
[C---:B-1----:R-:W-:Y:S06]  /*84d0*/  HMMA.16816.F32 R20, R24.reuse, R62, RZ ;  /* 0x0000003e1814723c */ /* 0x042fec00000018ff */
[----:B------:R-:W-:Y:S01]  /*84e0*/  MUFU.TANH R128, R92 ;  /* 0x0000005c00807308 */ /* 0x000fe20000002400 */
[----:B--2---:R-:W-:Y:S01]  /*84f0*/  FMUL.FTZ R0, R75, UR6 ;  /* 0x000000064b007c20 */ /* 0x004fe20008410000 */
[----:B------:R-:W-:Y:S06]  /*8500*/  HMMA.16816.F32 R24, R24, R54, RZ ;  /* 0x000000361818723c */ /* 0x000fec00000018ff */
[----:B------:R1:W-:Y:S01]  /*8510*/  MUFU.TANH R175, R0 ;  /* 0x0000000000af7308 */ /* 0x0003e20000002400 */
[----:B---3--:R-:W-:Y:S01]  /*8520*/  FMUL.FTZ R2, R84, UR6 ;  /* 0x0000000654027c20 */ /* 0x008fe20008410000 */
[C---:B------:R-:W-:Y:S06]  /*8530*/  HMMA.16816.F32 R96, R16.reuse, R98, R32 ;  /* 0x000000621060723c */ /* 0x040fec0000001820 */
[----:B------:R-:W-:Y:S02]  /*8540*/  MUFU.TANH R131, R93 ;  /* 0x0000005d00837308 */ /* 0x000fe40000002400 */
[C---:B------:R-:W-:Y:S06]  /*8550*/  HMMA.16816.F32 R88, R16.reuse, R66, R20 ;  /* 0x000000421058723c */ /* 0x040fec0000001814 */
[----:B------:R-:W-:Y:S01]  /*8560*/  MUFU.TANH R190, R94 ;  /* 0x0000005e00be7308 */ /* 0x000fe20000002400 */
[----:B-1----:R-:W-:Y:S01]  /*8570*/  FMUL.FTZ R0, R12, UR6 ;  /* 0x000000060c007c20 */ /* 0x002fe20008410000 */
[----:B------:R-:W-:Y:S03]  /*8580*/  HMMA.16816.F32 R76, R16, R58, R24 ;  /* 0x0000003a104c723c */ /* 0x000fe60000001818 */
[----:B------:R-:W-:-:S03]  /*8590*/  FMUL.FTZ R97, R97, UR6 ;  /* 0x0000000661617c20 */ /* 0x000fc60008410000 */
[----:B------:R1:W2:Y:S05]  /*85a0*/  MUFU.TANH R46, R0 ;  /* 0x00000000002e7308 */ /* 0x0002aa0000002400 */
[----:B------:R-:W-:Y:S01]  /*85b0*/  FMUL.FTZ R88, R88, UR6 ;  /* 0x0000000658587c20 */ /* 0x000fe20008410000 */
[----:B------:R-:W-:Y:S02]  /*85c0*/  FMUL.FTZ R89, R89, UR6 ;  /* 0x0000000659597c20 */ /* 0x000fe40008410000 */
[----:B------:R3:W-:Y:S05]  /*85d0*/  MUFU.TANH R110, R95 ;  /* 0x0000005f006e7308 */ /* 0x0007ea0000002400 */
[----:B------:R-:W-:Y:S01]  /*85e0*/  FMUL.FTZ R76, R76, UR6 ;  /* 0x000000064c4c7c20 */ /* 0x000fe20008410000 */
[----:B------:R-:W-:-:S02]  /*85f0*/  FMUL.FTZ R77, R77, UR6 ;  /* 0x000000064d4d7c20 */ /* 0x000fc40008410000 */
[----:B------:R-:W-:Y:S01]  /*8600*/  MUFU.TANH R54, R2 ;  /* 0x0000000200367308 */ /* 0x000fe20000002400 */
[----:B-1----:R-:W-:-:S07]  /*8610*/  FMUL.FTZ R0, R13, UR6 ;  /* 0x000000060d007c20 */ /* 0x002fce0008410000 */
[----:B------:R1:W5:Y:S01]  /*8620*/  MUFU.TANH R48, R0 ;  /* 0x0000000000307308 */ /* 0x0003620000002400 */
[----:B---3--:R-:W-:Y:S07]  /*8630*/  HMMA.16816.F32 R92, R16, R82, R28 ;  /* 0x00000052105c723c */ /* 0x008fee000000181c */
[----:B------:R-:W-:Y:S08]  /*8640*/  MUFU.TANH R177, R72 ;  /* 0x0000004800b17308 */ /* 0x000ff00000002400 */
[----:B------:R-:W-:Y:S01]  /*8650*/  MUFU.TANH R72, R97 ;  /* 0x0000006100487308 */ /* 0x000fe20000002400 */
[----:B-1----:R-:W-:-:S02]  /*8660*/  LEA R0, R225, R69, 0x7 ;  /* 0x00000045e1007211 */ /* 0x002fc400078e38ff */
[----:B----4-:R-:W-:Y:S01]  /*8670*/  MOV R69, R100 ;  /* 0x0000006400457202 */ /* 0x010fe20000000f00 */
[----:B------:R-:W-:Y:S01]  /*8680*/  FMUL.FTZ R93, R93, UR6 ;  /* 0x000000065d5d7c20 */ /* 0x000fe20008410000 */
[C---:B------:R-:W-:Y:S01]  /*8690*/  IADD3 R24, PT, PT, R0.reuse, -0xff, RZ ;  /* 0xffffff0100187810 */ /* 0x040fe20007ffe0ff */
[C---:B------:R-:W-:Y:S01]  /*86a0*/  VIADD R25, R0.reuse, 0xffffff00 ;  /* 0xffffff0000197836 */ /* 0x040fe20000000000 */
[C---:B------:R-:W-:Y:S01]  /*86b0*/  IADD3 R23, PT, PT, R0.reuse, -0xf8, RZ ;  /* 0xffffff0800177810 */ /* 0x040fe20007ffe0ff */
[----:B------:R1:W-:Y:S01]  /*86c0*/  MUFU.TANH R100, R4 ;  /* 0x0000000400647308 */ /* 0x0003e20000002400 */
[C---:B------:R-:W-:Y:S01]  /*86d0*/  IADD3 R22, PT, PT, R0.reuse, -0xf7, RZ ;  /* 0xffffff0900167810 */ /* 0x040fe20007ffe0ff */
[C---:B------:R-:W-:Y:S01]  /*86e0*/  VIADD R21, R0.reuse, 0xffffff10 ;  /* 0xffffff1000157836 */ /* 0x040fe20000000000 */
        /* <DEDUP_REMOVED lines=12> */
[----:B------:R-:W-:Y:S01]  /*87b0*/  IADD3 R12, PT, PT, R0, -0xcf, RZ ;  /* 0xffffff31000c7810 */ /* 0x000fe20007ffe0ff */
[----:B------:R-:W-:Y:S01]  /*87c0*/  FMUL.FTZ R92, R92, UR6 ;  /* 0x000000065c5c7c20 */ /* 0x000fe20008410000 */
[----:B-1----:R-:W-:Y:S01]  /*87d0*/  FMUL.FTZ R4, R85, UR6 ;  /* 0x0000000655047c20 */ /* 0x002fe20008410000 */
[C---:B------:R-:W-:Y:S01]  /*87e0*/  IADD3 R10, PT, PT, R0.reuse, -0xc8, RZ ;  /* 0xffffff38000a7810 */ /* 0x040fe20007ffe0ff */
[----:B------:R-:W-:Y:S01]  /*87f0*/  MUFU.TANH R93, R93 ;  /* 0x0000005d005d7308 */ /* 0x000fe20000002400 */
[----:B------:R-:W-:-:S02]  /*8800*/  IADD3 R2, PT, PT, R0, -0xc7, RZ ;  /* 0xffffff3900027810 */ /* 0x000fc40007ffe0ff */
[C---:B------:R-:W-:Y:S02]  /*8810*/  IADD3 R32, PT, PT, R0.reuse, -0xbf, RZ ;  /* 0xffffff4100207810 */ /* 0x040fe40007ffe0ff */
[C---:B------:R-:W-:Y:S02]  /*8820*/  IADD3 R31, PT, PT, R0.reuse, -0xb8, RZ ;  /* 0xffffff48001f7810 */ /* 0x040fe40007ffe0ff */
[C---:B------:R-:W-:Y:S01]  /*8830*/  IADD3 R30, PT, PT, R0.reuse, -0xb7, RZ ;  /* 0xffffff49001e7810 */ /* 0x040fe20007ffe0ff */
[----:B------:R1:W3:Y:S01]  /*8840*/  MUFU.TANH R57, R4 ;  /* 0x0000000400397308 */ /* 0x0002e20000002400 */
[C---:B------:R-:W-:Y:S02]  /*8850*/  IADD3 R28, PT, PT, R0.reuse, -0xaf, RZ ;  /* 0xffffff51001c7810 */ /* 0x040fe40007ffe0ff */
[C---:B------:R-:W-:Y:S02]  /*8860*/  IADD3 R27, PT, PT, R0.reuse, -0xa8, RZ ;  /* 0xffffff58001b7810 */ /* 0x040fe40007ffe0ff */
[----:B------:R-:W-:-:S02]  /*8870*/  IADD3 R26, PT, PT, R0, -0xa7, RZ ;  /* 0xffffff59001a7810 */ /* 0x000fc40007ffe0ff */
[C---:B------:R-:W-:Y:S01]  /*8880*/  IADD3 R45, PT, PT, R0.reuse, -0x9f, RZ ;  /* 0xffffff61002d7810 */ /* 0x040fe20007ffe0ff */
[----:B------:R-:W-:Y:S01]  /*8890*/  MUFU.TANH R75, R92 ;  /* 0x0000005c004b7308 */ /* 0x000fe20000002400 */
[C---:B------:R-:W-:Y:S02]  /*88a0*/  IADD3 R47, PT, PT, R0.reuse, -0x90, RZ ;  /* 0xffffff70002f7810 */ /* 0x040fe40007ffe0ff */
[C---:B------:R-:W-:Y:S02]  /*88b0*/  IADD3 R49, PT, PT, R0.reuse, -0x8f, RZ ;  /* 0xffffff7100317810 */ /* 0x040fe40007ffe0ff */
[C---:B------:R-:W-:Y:S02]  /*88c0*/  IADD3 R51, PT, PT, R0.reuse, -0x97, RZ ;  /* 0xffffff6900337810 */ /* 0x040fe40007ffe0ff */
[C---:B------:R-:W-:Y:S01]  /*88d0*/  IADD3 R55, PT, PT, R0.reuse, -0x88, RZ ;  /* 0xffffff7800377810 */ /* 0x040fe20007ffe0ff */
[----:B------:R-:W-:Y:S01]  /*88e0*/  MUFU.TANH R83, R89 ;  /* 0x0000005900537308 */ /* 0x000fe20000002400 */
[----:B------:R-:W-:Y:S01]  /*88f0*/  IADD3 R56, PT, PT, R0, -0x87, RZ ;  /* 0xffffff7900387810 */ /* 0x000fe20007ffe0ff */
[----:B------:R-:W-:Y:S01]  /*8900*/  FMUL.FTZ R0, R104, UR6 ;  /* 0x0000000668007c20 */ /* 0x000fe20008410000 */
[----:B-1----:R-:W-:Y:S01]  /*8910*/  FMUL.FTZ R4, R116, UR6 ;  /* 0x0000000674047c20 */ /* 0x002fe20008410000 */
[----:B------:R-:W-:-:S02]  /*8920*/  ISETP.GE.AND P5, PT, R25, R6, PT ;  /* 0x000000061900720c */ /* 0x000fc40003fa6270 */
[-C--:B------:R-:W-:Y:S02]  /*8930*/  ISETP.GE.AND P4, PT, R24, R6.reuse, PT ;  /* 0x000000061800720c */ /* 0x080fe40003f86270 */
[----:B------:R1:W-:Y:S01]  /*8940*/  MUFU.TANH R66, R0 ;  /* 0x0000000000427308 */ /* 0x0003e20000002400 */
[-C--:B------:R-:W-:Y:S02]  /*8950*/  ISETP.GE.AND P1, PT, R23, R6.reuse, PT ;  /* 0x000000061700720c */ /* 0x080fe40003f26270 */
[-C--:B------:R-:W-:Y:S02]  /*8960*/  ISETP.GE.AND P0, PT, R22, R6.reuse, PT ;  /* 0x000000061600720c */ /* 0x080fe40003f06270 */
[----:B------:R-:W-:Y:S02]  /*8970*/  FSEL R42, R53, -INF , !P5 ;  /* 0xff800000352a7808 */ /* 0x000fe40006800000 */
[----:B------:R-:W-:Y:S01]  /*8980*/  FSEL R43, R64, -INF , !P4 ;  /* 0xff800000402b7808 */ /* 0x000fe20006000000 */
[----:B------:R4:W3:Y:S01]  /*8990*/  MUFU.TANH R60, R4 ;  /* 0x00000004003c7308 */ /* 0x0008e20000002400 */
[----:B------:R-:W-:-:S02]  /*89a0*/  ISETP.GE.AND P6, PT, R21, R6, PT ;  /* 0x000000061500720c */ /* 0x000fc40003fc6270 */
[-C--:B------:R-:W-:Y:S02]  /*89b0*/  ISETP.GE.AND P3, PT, R20, R6.reuse, PT ;  /* 0x000000061400720c */ /* 0x080fe40003f66270 */
[----:B--2---:R-:W-:Y:S02]  /*89c0*/  FSEL R46, R46, -INF , !P1 ;  /* 0xff8000002e2e7808 */ /* 0x004fe40004800000 */
[----:B-----5:R-:W-:Y:S01]  /*89d0*/  FSEL R48, R48, -INF , !P0 ;  /* 0xff80000030307808 */ /* 0x020fe20004000000 */
[----:B------:R-:W-:Y:S01]  /*89e0*/  MUFU.TANH R85, R76 ;  /* 0x0000004c00557308 */ /* 0x000fe20000002400 */
[----:B-1----:R-:W-:Y:S01]  /*89f0*/  FMUL.FTZ R0, R105, UR6 ;  /* 0x0000000669007c20 */ /* 0x002fe20008410000 */
[-C--:B------:R-:W-:Y:S02]  /*8a00*/  ISETP.GE.AND P2, PT, R19, R6.reuse, PT ;  /* 0x000000061300720c */ /* 0x080fe40003f46270 */
[----:B------:R-:W-:Y:S02]  /*8a10*/  ISETP.GE.AND P5, PT, R18, R6, PT ;  /* 0x000000061200720c */ /* 0x000fe40003fa6270 */
[----:B------:R-:W-:Y:S01]  /*8a20*/  FSEL R52, R65, -INF , !P6 ;  /* 0xff80000041347808 */ /* 0x000fe20007000000 */
[----:B------:R-:W-:Y:S01]  /*8a30*/  FMUL.FTZ R65, R118, UR6 ;  /* 0x0000000676417c20 */ /* 0x000fe20008410000 */
[----:B------:R1:W-:Y:S01]  /*8a40*/  MUFU.TANH R67, R0 ;  /* 0x0000000000437308 */ /* 0x0003e20000002400 */
[----:B----4-:R-:W-:Y:S01]  /*8a50*/  FMUL.FTZ R4, R117, UR6 ;  /* 0x0000000675047c20 */ /* 0x010fe20008410000 */
[----:B------:R-:W-:-:S02]  /*8a60*/  FSEL R53, R81, -INF , !P3 ;  /* 0xff80000051357808 */ /* 0x000fc40005800000 */
[-C--:B------:R-:W-:Y:S02]  /*8a70*/  ISETP.GE.AND P4, PT, R17, R6.reuse, PT ;  /* 0x000000061100720c */ /* 0x080fe40003f86270 */
[-C--:B------:R-:W-:Y:S02]  /*8a80*/  ISETP.GE.AND P1, PT, R16, R6.reuse, PT ;  /* 0x000000061000720c */ /* 0x080fe40003f26270 */
[----:B------:R-:W2:Y:S01]  /*8a90*/  MUFU.TANH R4, R4 ;  /* 0x0000000400047308 */ /* 0x000ea20000002400 */
[----:B------:R-:W-:Y:S02]  /*8aa0*/  FSEL R54, R54, -INF , !P2 ;  /* 0xff80000036367808 */ /* 0x000fe40005000000 */
[----:B---3--:R-:W-:Y:S02]  /*8ab0*/  FSEL R57, R57, -INF , !P5 ;  /* 0xff80000039397808 */ /* 0x008fe40006800000 */
[-C--:B------:R-:W-:Y:S02]  /*8ac0*/  ISETP.GE.AND P0, PT, R15, R6.reuse, PT ;  /* 0x000000060f00720c */ /* 0x080fe40003f06270 */
[----:B------:R-:W-:Y:S01]  /*8ad0*/  ISETP.GE.AND P6, PT, R14, R6, PT ;  /* 0x000000060e00720c */ /* 0x000fe20003fc6270 */
[----:B------:R-:W-:Y:S01]  /*8ae0*/  MUFU.TANH R81, R88 ;  /* 0x0000005800517308 */ /* 0x000fe20000002400 */
[----:B-1----:R-:W-:Y:S01]  /*8af0*/  FMUL.FTZ R0, R96, UR6 ;  /* 0x0000000660007c20 */ /* 0x002fe20008410000 */
[----:B------:R-:W-:-:S02]  /*8b00*/  FSEL R58, R68, -INF , !P4 ;  /* 0xff800000443a7808 */ /* 0x000fc40006000000 */
[----:B------:R-:W-:Y:S02]  /*8b10*/  FSEL R59, R69, -INF , !P1 ;  /* 0xff800000453b7808 */ /* 0x000fe40004800000 */
[----:B------:R-:W-:Y:S02]  /*8b20*/  FSEL R60, R60, -INF , !P0 ;  /* 0xff8000003c3c7808 */ /* 0x000fe40004000000 */
[----:B------:R1:W3:Y:S01]  /*8b30*/  MUFU.TANH R70, R0 ;  /* 0x0000000000467308 */ /* 0x0002e20000002400 */
[-C--:B------:R-:W-:Y:S02]  /*8b40*/  ISETP.GE.AND P0, PT, R32, R6.reuse, PT ;  /* 0x000000062000720c */ /* 0x080fe40003f06270 */
[-C--:B------:R-:W-:Y:S02]  /*8b50*/  ISETP.GE.AND P3, PT, R13, R6.reuse, PT ;  /* 0x000000060d00720c */ /* 0x080fe40003f66270 */
[----:B------:R-:W-:Y:S02]  /*8b60*/  ISETP.GE.AND P2, PT, R12, R6, PT ;  /* 0x000000060c00720c */ /* 0x000fe40003f46270 */
[----:B--2---:R-:W-:Y:S01]  /*8b70*/  FSEL R62, R4, -INF , !P6 ;  /* 0xff800000043e7808 */ /* 0x004fe20007000000 */
[----:B------:R-:W-:Y:S01]  /*8b80*/  MUFU.TANH R88, R86 ;  /* 0x0000005600587308 */ /* 0x000fe20000002400 */
[----:B------:R-:W-:-:S02]  /*8b90*/  FSEL R69, R39, -INF , !P0 ;  /* 0xff80000027457808 */ /* 0x000fc40004000000 */
[-C--:B------:R-:W-:Y:S02]  /*8ba0*/  ISETP.GE.AND P5, PT, R10, R6.reuse, PT ;  /* 0x000000060a00720c */ /* 0x080fe40003fa6270 */
[----:B------:R-:W-:Y:S02]  /*8bb0*/  ISETP.GE.AND P4, PT, R2, R6, PT ;  /* 0x000000060200720c */ /* 0x000fe40003f86270 */
[----:B------:R-:W-:Y:S01]  /*8bc0*/  FSEL R63, R244, -INF , !P3 ;  /* 0xff800000f43f7808 */ /* 0x000fe20005800000 */
[----:B------:R-:W-:Y:S01]  /*8bd0*/  MUFU.TANH R71, R71 ;  /* 0x0000004700477308 */ /* 0x000fe20000002400 */
[----:B-1----:R-:W-:Y:S02]  /*8be0*/  FMNMX3.FTZ R0, R38, R42, R43, !PT ;  /* 0x0000002a26007276 */ /* 0x002fe4000781002b */
[----:B------:R-:W-:Y:S02]  /*8bf0*/  FSEL R64, R243, -INF , !P2 ;  /* 0xff800000f3407808 */ /* 0x000fe40005000000 */
[----:B------:R-:W-:-:S02]  /*8c00*/  FMNMX3.FTZ R0, R0, R46, R48, !PT ;  /* 0x0000002e00007276 */ /* 0x000fc40007810030 */
[----:B------:R-:W-:Y:S02]  /*8c10*/  ISETP.GE.AND P1, PT, R33, R6, PT ;  /* 0x000000062100720c */ /* 0x000fe40003f26270 */
[----:B------:R-:W-:Y:S02]  /*8c20*/  FMNMX3.FTZ R0, R0, R52, R53, !PT ;  /* 0x0000003400007276 */ /* 0x000fe40007810035 */
[----:B------:R-:W-:Y:S02]  /*8c30*/  FSEL R66, R66, -INF , !P5 ;  /* 0xff80000042427808 */ /* 0x000fe40006800000 */
[----:B------:R-:W-:Y:S02]  /*8c40*/  FMNMX3.FTZ R0, R0, R54, R57, !PT ;  /* 0x0000003600007276 */ /* 0x000fe40007810039 */
[----:B------:R-:W-:Y:S02]  /*8c50*/  FSEL R67, R67, -INF , !P4 ;  /* 0xff80000043437808 */ /* 0x000fe40006000000 */
[----:B------:R-:W-:-:S02]  /*8c60*/  FMNMX3.FTZ R0, R0, R58, R59, !PT ;  /* 0x0000003a00007276 */ /* 0x000fc4000781003b */
[----:B------:R-:W-:Y:S02]  /*8c70*/  ISETP.GE.AND P6, PT, R31, R6, PT ;  /* 0x000000061f00720c */ /* 0x000fe40003fc6270 */
[----:B------:R-:W-:Y:S02]  /*8c80*/  FMNMX3.FTZ R39, R0, R60, R62, !PT ;  /* 0x0000003c00277276 */ /* 0x000fe4000781003e */
[----:B------:R-:W-:Y:S01]  /*8c90*/  ISETP.GE.AND P3, PT, R30, R6, PT ;  /* 0x000000061e00720c */ /* 0x000fe20003f66270 */
[----:B------:R1:W2:Y:S01]  /*8ca0*/  MUFU.TANH R0, R77 ;  /* 0x0000004d00007308 */ /* 0x0002a20000002400 */
[----:B------:R-:W-:Y:S02]  /*8cb0*/  FMNMX3.FTZ R39, R39, R63, R64, !PT ;  /* 0x0000003f27277276 */ /* 0x000fe40007810040 */
[----:B------:R-:W-:Y:S02]  /*8cc0*/  FSEL R68, R242, -INF , !P1 ;  /* 0xff800000f2447808 */ /* 0x000fe40004800000 */
[----:B------:R-:W-:-:S02]  /*8cd0*/  FMNMX3.FTZ R39, R39, R66, R67, !PT ;  /* 0x0000004227277276 */ /* 0x000fc40007810043 */
[-C--:B------:R-:W-:Y:S02]  /*8ce0*/  ISETP.GE.AND P2, PT, R29, R6.reuse, PT ;  /* 0x000000061d00720c */ /* 0x080fe40003f46270 */
[----:B------:R-:W-:Y:S02]  /*8cf0*/  ISETP.GE.AND P5, PT, R28, R6, PT ;  /* 0x000000061c00720c */ /* 0x000fe40003fa6270 */
[----:B---3--:R-:W-:Y:S02]  /*8d00*/  FSEL R70, R70, -INF , !P6 ;  /* 0xff80000046467808 */ /* 0x008fe40007000000 */
        /* <DEDUP_REMOVED lines=9> */
[-C--:B------:R-:W-:Y:S02]  /*8da0*/  ISETP.GE.AND P2, PT, R49, R6.reuse, PT ;  /* 0x000000063100720c */ /* 0x080fe40003f46270 */
[----:B------:R-:W-:Y:S02]  /*8db0*/  FSEL R75, R75, -INF , !P4 ;  /* 0xff8000004b4b7808 */ /* 0x000fe40006000000 */
[----:B------:R-:W-:Y:S02]  /*8dc0*/  FSEL R76, R93, -INF , !P1 ;  /* 0xff8000005d4c7808 */ /* 0x000fe40004800000 */
[----:B------:R-:W-:Y:S02]  /*8dd0*/  FMNMX3.FTZ R39, R39, R73, R74, !PT ;  /* 0x0000004927277276 */ /* 0x000fe4000781004a */
[-C--:B------:R-:W-:Y:S02]  /*8de0*/  ISETP.GE.AND P5, PT, R50, R6.reuse, PT ;  /* 0x000000063200720c */ /* 0x080fe40003fa6270 */
[----:B------:R-:W-:-:S02]  /*8df0*/  ISETP.GE.AND P4, PT, R51, R6, PT ;  /* 0x000000063300720c */ /* 0x000fc40003f86270 */
[----:B-1----:R-:W-:Y:S02]  /*8e00*/  FSEL R77, R61, -INF , !P0 ;  /* 0xff8000003d4d7808 */ /* 0x002fe40004000000 */
[----:B------:R-:W-:Y:S02]  /*8e10*/  FSEL R80, R80, -INF , !P6 ;  /* 0xff80000050507808 */ /* 0x000fe40007000000 */
[----:B------:R-:W-:Y:S02]  /*8e20*/  FMNMX3.FTZ R39, R39, R75, R76, !PT ;  /* 0x0000004b27277276 */ /* 0x000fe4000781004c */
[----:B------:R-:W-:Y:S01]  /*8e30*/  FSEL R84, R5, -INF , !P2 ;  /* 0xff80000005547808 */ /* 0x000fe20005000000 */
[----:B------:R-:W-:Y:S01]  /*8e40*/  BAR.SYNC.DEFER_BLOCKING 0x0 ;  /* 0x0000000000007b1d */ /* 0x000fe20000010000 */
[----:B------:R-:W-:Y:S02]  /*8e50*/  ISETP.GE.AND P2, PT, R225, 0x3, PT ;  /* 0x00000003e100780c */ /* 0x000fe40003f46270 */
[----:B------:R-:W-:-:S02]  /*8e60*/  ISETP.GE.AND P3, PT, R47, R6, PT ;  /* 0x000000062f00720c */ /* 0x000fc40003f66270 */
[----:B------:R-:W-:Y:S02]  /*8e70*/  FSEL R81, R81, -INF , !P5 ;  /* 0xff80000051517808 */ /* 0x000fe40006800000 */
[----:B------:R-:W-:Y:S02]  /*8e80*/  FSEL R83, R83, -INF , !P4 ;  /* 0xff80000053537808 */ /* 0x000fe40006000000 */
[----:B------:R-:W-:Y:S02]  /*8e90*/  FMNMX3.FTZ R39, R39, R77, R80, !PT ;  /* 0x0000004d27277276 */ /* 0x000fe40007810050 */
[-C--:B------:R-:W-:Y:S02]  /*8ea0*/  ISETP.GE.AND P1, PT, R55, R6.reuse, PT ;  /* 0x000000063700720c */ /* 0x080fe40003f26270 */
[----:B------:R-:W-:Y:S02]  /*8eb0*/  ISETP.GE.AND P0, PT, R56, R6, PT ;  /* 0x000000063800720c */ /* 0x000fe40003f06270 */
[----:B------:R-:W-:-:S02]  /*8ec0*/  FSEL R82, R11, -INF , !P3 ;  /* 0xff8000000b527808 */ /* 0x000fc40005800000 */
[----:B------:R-:W-:Y:S02]  /*8ed0*/  FMNMX3.FTZ R39, R39, R81, R83, !PT ;  /* 0x0000005127277276 */ /* 0x000fe40007810053 */
[----:B------:R-:W-:Y:S02]  /*8ee0*/  FSEL R85, R85, -INF , !P1 ;  /* 0xff80000055557808 */ /* 0x000fe40004800000 */
[----:B--2---:R-:W-:Y:S02]  /*8ef0*/  FSEL R226, R0, -INF , !P0 ;  /* 0xff80000000e27808 */ /* 0x004fe40004000000 */
        /* <DEDUP_REMOVED lines=30> */
.L_x_360:
[----:B--2---:R-:W1:Y:S01]  /*90e0*/  SHFL.BFLY PT, R5, R39, 0x2, 0x1f ;  /* 0x0c401f0027057f89 */ /* 0x004e6200000e0000 */
[----:B------:R-:W-:Y:S01]  /*90f0*/  FMUL.FTZ R0, R119, UR6 ;  /* 0x0000000677007c20 */ /* 0x000fe20008410000 */
[----:B------:R-:W-:Y:S01]  /*9100*/  FMUL.FTZ R4, R99, UR6 ;  /* 0x0000000663047c20 */ /* 0x000fe20008410000 */
[CC--:B------:R-:W-:Y:S01]  /*9110*/  ISETP.GE.AND P5, PT, R25.reuse, R8.reuse, PT ;  /* 0x000000081900720c */ /* 0x0c0fe20003fa6270 */
[----:B------:R-:W2:Y:S01]  /*9120*/  MUFU.TANH R65, R65 ;  /* 0x0000004100417308 */ /* 0x000ea20000002400 */
[CC--:B------:R-:W-:Y:S02]  /*9130*/  ISETP.GE.AND P2, PT, R25.reuse, R7.reuse, PT ;  /* 0x000000071900720c */ /* 0x0c0fe40003f46270 */
[C---:B------:R-:W-:Y:S02]  /*9140*/  ISETP.GE.AND P0, PT, R24.reuse, R7, PT ;  /* 0x000000071800720c */ /* 0x040fe40003f06270 */
[-C--:B------:R-:W-:Y:S02]  /*9150*/  ISETP.GE.AND P6, PT, R25, R9.reuse, PT ;  /* 0x000000091900720c */ /* 0x080fe40003fc6270 */
[C---:B------:R-:W-:Y:S01]  /*9160*/  ISETP.GE.AND P4, PT, R24.reuse, R8, PT ;  /* 0x000000081800720c */ /* 0x040fe20003f86270 */
[----:B------:R3:W4:Y:S01]  /*9170*/  MUFU.TANH R61, R0 ;  /* 0x00000000003d7308 */ /* 0x0007220000002400 */
[----:B------:R-:W-:-:S02]  /*9180*/  ISETP.GE.AND P3, PT, R24, R9, PT ;  /* 0x000000091800720c */ /* 0x000fc40003f66270 */
[----:B------:R-:W-:Y:S02]  /*9190*/  FSEL R24, R223, -INF , !P2 ;  /* 0xff800000df187808 */ /* 0x000fe40005000000 */
[----:B------:R-:W-:Y:S02]  /*91a0*/  FSEL R6, R224, -INF , !P0 ;  /* 0xff800000e0067808 */ /* 0x000fe40004000000 */
[-C--:B------:R-:W-:Y:S01]  /*91b0*/  ISETP.GE.AND P2, PT, R23, R7.reuse, PT ;  /* 0x000000071700720c */ /* 0x080fe20003f46270 */
[----:B------:R5:W-:Y:S01]  /*91c0*/  MUFU.TANH R93, R4 ;  /* 0x00000004005d7308 */ /* 0x000be20000002400 */
[----:B------:R-:W-:Y:S02]  /*91d0*/  ISETP.GE.AND P0, PT, R22, R7, PT ;  /* 0x000000071600720c */ /* 0x000fe40003f06270 */
[----:B------:R-:W-:Y:S02]  /*91e0*/  FSEL R87, R216, -INF , !P6 ;  /* 0xff800000d8577808 */ /* 0x000fe40007000000 */
[----:B------:R-:W-:-:S02]  /*91f0*/  FSEL R86, R218, -INF , !P3 ;  /* 0xff800000da567808 */ /* 0x000fc40005800000 */
[-C--:B------:R-:W-:Y:S01]  /*9200*/  ISETP.GE.AND P6, PT, R23, R9.reuse, PT ;  /* 0x000000091700720c */ /* 0x080fe20003fc6270 */
[----:B---3--:R-:W-:Y:S01]  /*9210*/  FMUL.FTZ R0, R106, UR6 ;  /* 0x000000066a007c20 */ /* 0x008fe20008410000 */
[----:B------:R-:W-:-:S03]  /*9220*/  ISETP.GE.AND P3, PT, R22, R9, PT ;  /* 0x000000091600720c */ /* 0x000fc60003f66270 */
[----:B------:R3:W4:Y:S01]  /*9230*/  MUFU.TANH R92, R0 ;  /* 0x00000000005c7308 */ /* 0x0007220000002400 */
[----:B-----5:R-:W-:-:S07]  /*9240*/  FMUL.FTZ R4, R94, UR6 ;  /* 0x000000065e047c20 */ /* 0x020fce0008410000 */
[----:B------:R5:W-:Y:S01]  /*9250*/  MUFU.TANH R97, R4 ;  /* 0x0000000400617308 */ /* 0x000be20000002400 */
[----:B---3--:R-:W-:-:S07]  /*9260*/  FMUL.FTZ R0, R107, UR6 ;  /* 0x000000066b007c20 */ /* 0x008fce0008410000 */
[----:B------:R3:W-:Y:S01]  /*9270*/  MUFU.TANH R89, R0 ;  /* 0x0000000000597308 */ /* 0x0007e20000002400 */
[----:B-----5:R-:W-:-:S07]  /*9280*/  FMUL.FTZ R4, R95, UR6 ;  /* 0x000000065f047c20 */ /* 0x020fce0008410000 */
[----:B------:R5:W-:Y:S01]  /*9290*/  MUFU.TANH R94, R4 ;  /* 0x00000004005e7308 */ /* 0x000be20000002400 */
[----:B---3--:R-:W-:-:S07]  /*92a0*/  FMUL.FTZ R0, R98, UR6 ;  /* 0x0000000662007c20 */ /* 0x008fce0008410000 */
[----:B------:R1:W3:Y:S01]  /*92b0*/  MUFU.TANH R96, R0 ;  /* 0x0000000000607308 */ /* 0x0002e20000002400 */
[----:B-----5:R-:W-:-:S07]  /*92c0*/  FMUL.FTZ R4, R90, UR6 ;  /* 0x000000065a047c20 */ /* 0x020fce0008410000 */
[----:B------:R5:W-:Y:S01]  /*92d0*/  MUFU.TANH R99, R4 ;  /* 0x0000000400637308 */ /* 0x000be20000002400 */
[----:B-1----:R-:W-:-:S05]  /*92e0*/  FMNMX.FTZ R0, R39, R5, !PT ;  /* 0x0000000527007209 */ /* 0x002fca0007810000 */
[----:B------:R-:W1:Y:S01]  /*92f0*/  SHFL.BFLY PT, R5, R0, 0x1, 0x1f ;  /* 0x0c201f0000057f89 */ /* 0x000e6200000e0000 */
[----:B-----5:R-:W-:-:S04]  /*9300*/  FMUL.FTZ R4, R91, UR6 ;  /* 0x000000065b047c20 */ /* 0x020fc80008410000 */
[----:B------:R5:W-:Y:S01]  /*9310*/  MUFU.TANH R95, R4 ;  /* 0x00000004005f7308 */ /* 0x000be20000002400 */
[----:B-1----:R-:W-:Y:S01]  /*9320*/  FMNMX.FTZ R135, R0, R5, !PT ;  /* 0x0000000500877209 */ /* 0x002fe20007810000 */
[----:B------:R-:W-:Y:S01]  /*9330*/  FMUL.FTZ R0, R78, UR6 ;  /* 0x000000064e007c20 */ /* 0x000fe20008410000 */
[----:B------:R-:W-:Y:S02]  /*9340*/  FSEL R78, R219, -INF , !P4 ;  /* 0xff800000db4e7808 */ /* 0x000fe40006000000 */
[C---:B------:R-:W-:Y:S01]  /*9350*/  FSETP.NEU.FTZ.AND P1, PT, R135.reuse, -INF , PT ;  /* 0xff8000008700780b */ /* 0x040fe20003f3d000 */
[----:B------:R-:W-:Y:S02]  /*9360*/  FMUL.FTZ R11, R135, UR5 ;  /* 0x00000005870b7c20 */ /* 0x000fe40008410000 */
[----:B------:R1:W-:Y:S01]  /*9370*/  MUFU.TANH R91, R0 ;  /* 0x00000000005b7308 */ /* 0x0003e20000002400 */
[----:B------:R-:W-:Y:S02]  /*9380*/  ISETP.GE.AND P4, PT, R22, R8, PT ;  /* 0x000000081600720c */ /* 0x000fe40003f86270 */
[----:B------:R-:W-:-:S02]  /*9390*/  FSEL R22, R100, -INF , !P2 ;  /* 0xff80000064167808 */ /* 0x000fc40005000000 */
[----:B------:R-:W-:Y:S02]  /*93a0*/  FSEL R11, R11, RZ, P1 ;  /* 0x000000ff0b0b7208 */ /* 0x000fe40000800000 */
[----:B------:R-:W-:-:S03]  /*93b0*/  ISETP.GE.AND P2, PT, R21, R7, PT ;  /* 0x000000071500720c */ /* 0x000fc60003f46270 */
[----:B-----5:R-:W-:Y:S01]  /*93c0*/  FFMA.FTZ R4, R66, UR5, -R11 ;  /* 0x0000000542047c23 */ /* 0x020fe2000801080b */
[----:B------:R-:W-:Y:S02]  /*93d0*/  FSEL R25, R212, -INF , !P2 ;  /* 0xff800000d4197808 */ /* 0x000fe40005000000 */
[----:B------:R-:W-:Y:S01]  /*93e0*/  ISETP.GE.AND P2, PT, R19, R7, PT ;  /* 0x000000071300720c */ /* 0x000fe20003f46270 */
[----:B------:R5:W-:Y:S01]  /*93f0*/  MUFU.EX2 R116, R4 ;  /* 0x0000000400747308 */ /* 0x000be20000000800 */
[----:B-1----:R-:W-:Y:S01]  /*9400*/  FMUL.FTZ R0, R79, UR6 ;  /* 0x000000064f007c20 */ /* 0x002fe20008410000 */
[----:B------:R-:W-:Y:S02]  /*9410*/  FSEL R79, R220, -INF , !P5 ;  /* 0xff800000dc4f7808 */ /* 0x000fe40006800000 */
[----:B------:R-:W-:-:S04]  /*9420*/  ISETP.GE.AND P5, PT, R23, R8, PT ;  /* 0x000000081700720c */ /* 0x000fc80003fa6270 */
[----:B------:R1:W-:Y:S01]  /*9430*/  MUFU.TANH R5, R0 ;  /* 0x0000000000057308 */ /* 0x0003e20000002400 */
[----:B------:R-:W-:Y:S02]  /*9440*/  FSEL R23, R101, -INF , !P0 ;  /* 0xff80000065177808 */ /* 0x000fe40004000000 */
[-C--:B------:R-:W-:Y:S02]  /*9450*/  ISETP.GE.AND P0, PT, R20, R7.reuse, PT ;  /* 0x000000071400720c */ /* 0x080fe40003f06270 */
[----:B------:R-:W-:Y:S02]  /*9460*/  FSEL R35, R88, -INF , !P2 ;  /* 0xff80000058237808 */ /* 0x000fe40005000000 */
[----:B------:R-:W-:Y:S02]  /*9470*/  FSEL R34, R211, -INF , !P0 ;  /* 0xff800000d3227808 */ /* 0x000fe40004000000 */
[-C--:B------:R-:W-:Y:S01]  /*9480*/  ISETP.GE.AND P0, PT, R18, R7.reuse, PT ;  /* 0x000000071200720c */ /* 0x080fe20003f06270 */
[----:B-----5:R-:W-:Y:S01]  /*9490*/  FFMA.FTZ R4, R67, UR5, -R11 ;  /* 0x0000000543047c23 */ /* 0x020fe2000801080b */
[----:B------:R-:W-:-:S02]  /*94a0*/  ISETP.GE.AND P2, PT, R17, R7, PT ;  /* 0x000000071100720c */ /* 0x000fc40003f46270 */
[----:B------:R-:W-:Y:S01]  /*94b0*/  FSEL R39, R71, -INF , !P0 ;  /* 0xff80000047277808 */ /* 0x000fe20004000000 */
[----:B------:R5:W-:Y:S01]  /*94c0*/  MUFU.EX2 R115, R4 ;  /* 0x0000000400737308 */ /* 0x000be20000000800 */
[----:B------:R-:W-:Y:S01]  /*94d0*/  ISETP.GE.AND P0, PT, R16, R7, PT ;  /* 0x000000071000720c */ /* 0x000fe20003f06270 */
[----:B-1----:R-:W-:Y:S01]  /*94e0*/  FFMA.FTZ R0, R42, UR5, -R11 ;  /* 0x000000052a007c23 */ /* 0x002fe2000801080b */
[----:B------:R-:W-:Y:S02]  /*94f0*/  FSEL R40, R205, -INF , !P2 ;  /* 0xff800000cd287808 */ /* 0x000fe40005000000 */
[----:B------:R-:W-:-:S03]  /*9500*/  FSEL R41, R203, -INF , !P0 ;  /* 0xff800000cb297808 */ /* 0x000fc60004000000 */
[----:B------:R1:W-:Y:S01]  /*9510*/  MUFU.EX2 R244, R0 ;  /* 0x0000000000f47308 */ /* 0x0003e20000000800 */
[-C--:B------:R-:W-:Y:S02]  /*9520*/  ISETP.GE.AND P2, PT, R15, R7.reuse, PT ;  /* 0x000000070f00720c */ /* 0x080fe40003f46270 */
[-C--:B------:R-:W-:Y:S02]  /*9530*/  ISETP.GE.AND P0, PT, R14, R7.reuse, PT ;  /* 0x000000070e00720c */ /* 0x080fe40003f06270 */
[----:B--2---:R-:W-:Y:S02]  /*9540*/  FSEL R42, R65, -INF , !P2 ;  /* 0xff800000412a7808 */ /* 0x004fe40005000000 */
[----:B------:R-:W-:Y:S01]  /*9550*/  ISETP.GE.AND P2, PT, R13, R7, PT ;  /* 0x000000070d00720c */ /* 0x000fe20003f46270 */
[--C-:B-----5:R-:W-:Y:S01]  /*9560*/  FFMA.FTZ R4, R68, UR5, -R11.reuse ;  /* 0x0000000544047c23 */ /* 0x120fe2000801080b */
[----:B-1----:R-:W-:Y:S01]  /*9570*/  FFMA.FTZ R0, R43, UR5, -R11 ;  /* 0x000000052b007c23 */ /* 0x002fe2000801080b */
[----:B----4-:R-:W-:-:S02]  /*9580*/  FSEL R43, R61, -INF , !P0 ;  /* 0xff8000003d2b7808 */ /* 0x010fc40004000000 */
[-C--:B------:R-:W-:Y:S01]  /*9590*/  ISETP.GE.AND P0, PT, R12, R7.reuse, PT ;  /* 0x000000070c00720c */ /* 0x080fe20003f06270 */
[----:B------:R1:W-:Y:S02]  /*95a0*/  MUFU.EX2 R107, R0 ;  /* 0x00000000006b7308 */ /* 0x0003e40000000800 */
[----:B-1----:R-:W-:Y:S01]  /*95b0*/  FFMA.FTZ R0, R46, UR5, -R11 ;  /* 0x000000052e007c23 */ /* 0x002fe2000801080b */
[----:B------:R-:W-:Y:S02]  /*95c0*/  FSEL R46, R200, -INF , !P2 ;  /* 0xff800000c82e7808 */ /* 0x000fe40005000000 */
[----:B------:R-:W-:-:S03]  /*95d0*/  ISETP.GE.AND P2, PT, R10, R7, PT ;  /* 0x000000070a00720c */ /* 0x000fc60003f46270 */
[----:B------:R1:W2:Y:S08]  /*95e0*/  MUFU.EX2 R114, R0 ;  /* 0x0000000000727308 */ /* 0x0002b00000000800 */
[----:B------:R4:W-:Y:S01]  /*95f0*/  MUFU.EX2 R200, R4 ;  /* 0x0000000400c87308 */ /* 0x0009e20000000800 */
[----:B-1----:R-:W-:Y:S01]  /*9600*/  FFMA.FTZ R0, R48, UR5, -R11 ;  /* 0x0000000530007c23 */ /* 0x002fe2000801080b */
[----:B------:R-:W-:-:S02]  /*9610*/  FSEL R48, R199, -INF , !P0 ;  /* 0xff800000c7307808 */ /* 0x000fc40004000000 */
[----:B------:R-:W-:-:S04]  /*9620*/  ISETP.GE.AND P0, PT, R2, R7, PT ;  /* 0x000000070200720c */ /* 0x000fc80003f06270 */
[----:B------:R1:W-:Y:S01]  /*9630*/  MUFU.EX2 R118, R0 ;  /* 0x0000000000767308 */ /* 0x0003e20000000800 */
[----:B----4-:R-:W-:-:S07]  /*9640*/  FFMA.FTZ R4, R69, UR5, -R11 ;  /* 0x0000000545047c23 */ /* 0x010fce000801080b */
[----:B------:R4:W-:Y:S01]  /*9650*/  MUFU.EX2 R199, R4 ;  /* 0x0000000400c77308 */ /* 0x0009e20000000800 */
[----:B-1----:R-:W-:Y:S01]  /*9660*/  FFMA.FTZ R0, R52, UR5, -R11 ;  /* 0x0000000534007c23 */ /* 0x002fe2000801080b */
[----:B------:R-:W-:Y:S02]  /*9670*/  FSEL R52, R92, -INF , !P2 ;  /* 0xff8000005c347808 */ /* 0x000fe40005000000 */
[----:B------:R-:W-:-:S04]  /*9680*/  ISETP.GE.AND P2, PT, R33, R7, PT ;  /* 0x000000072100720c */ /* 0x000fc80003f46270 */
[----:B------:R1:W-:Y:S01]  /*9690*/  MUFU.EX2 R122, R0 ;  /* 0x00000000007a7308 */ /* 0x0003e20000000800 */
[----:B------:R-:W-:Y:S01]  /*96a0*/  FSEL R61, R198, -INF , !P2 ;  /* 0xff800000c63d7808 */ /* 0x000fe20005000000 */
[----:B----4-:R-:W-:Y:S01]  /*96b0*/  FFMA.FTZ R4, R70, UR5, -R11 ;  /* 0x0000000546047c23 */ /* 0x010fe2000801080b */
[----:B------:R-:W-:-:S05]  /*96c0*/  ISETP.GE.AND P2, PT, R31, R7, PT ;  /* 0x000000071f00720c */ /* 0x000fca0003f46270 */
[----:B------:R4:W-:Y:S01]  /*96d0*/  MUFU.EX2 R105, R4 ;  /* 0x0000000400697308 */ /* 0x0009e20000000800 */
[----:B---3--:R-:W-:Y:S02]  /*96e0*/  FSEL R65, R96, -INF , !P2 ;  /* 0xff80000060417808 */ /* 0x008fe40005000000 */
[-C--:B------:R-:W-:Y:S01]  /*96f0*/  ISETP.GE.AND P2, PT, R29, R7.reuse, PT ;  /* 0x000000071d00720c */ /* 0x080fe20003f46270 */
[--C-:B-1----:R-:W-:Y:S01]  /*9700*/  FFMA.FTZ R0, R53, UR5, -R11.reuse ;  /* 0x0000000535007c23 */ /* 0x102fe2000801080b */
[----:B------:R-:W-:Y:S02]  /*9710*/  FSEL R53, R89, -INF , !P0 ;  /* 0xff80000059357808 */ /* 0x000fe40004000000 */
[-C--:B------:R-:W-:Y:S01]  /*9720*/  ISETP.GE.AND P0, PT, R32, R7.reuse, PT ;  /* 0x000000072000720c */ /* 0x080fe20003f06270 */
[----:B------:R1:W-:Y:S03]  /*9730*/  MUFU.EX2 R123, R0 ;  /* 0x00000000007b7308 */ /* 0x0003e60000000800 */
[----:B------:R-:W-:Y:S01]  /*9740*/  FSEL R71, R197, -INF , !P0 ;  /* 0xff800000c5477808 */ /* 0x000fe20004000000 */
[----:B----4-:R-:W-:Y:S01]  /*9750*/  FFMA.FTZ R4, R72, UR5, -R11 ;  /* 0x0000000548047c23 */ /* 0x010fe2000801080b */
[----:B------:R-:W-:-:S02]  /*9760*/  ISETP.GE.AND P0, PT, R30, R7, PT ;  /* 0x000000071e00720c */ /* 0x000fc40003f06270 */
[----:B--2---:R-:W-:Y:S01]  /*9770*/  MOV R197, R114 ;  /* 0x0000007200c57202 */ /* 0x004fe20000000f00 */
[----:B------:R2:W-:Y:S01]  /*9780*/  MUFU.EX2 R102, R4 ;  /* 0x0000000400667308 */ /* 0x0005e20000000800 */
[----:B-1----:R-:W-:Y:S01]  /*9790*/  FFMA.FTZ R0, R54, UR5, -R11 ;  /* 0x0000000536007c23 */ /* 0x002fe2000801080b */
[----:B------:R-:W-:Y:S02]  /*97a0*/  FSEL R54, R129, -INF , !P6 ;  /* 0xff80000081367808 */ /* 0x000fe40007000000 */
[----:B------:R-:W-:-:S04]  /*97b0*/  ISETP.GE.AND P6, PT, R20, R9, PT ;  /* 0x000000091400720c */ /* 0x000fc80003fc6270 */
[----:B------:R1:W3:Y:S01]  /*97c0*/  MUFU.EX2 R111, R0 ;  /* 0x00000000006f7308 */ /* 0x0002e20000000800 */
[----:B------:R-:W-:Y:S01]  /*97d0*/  FSEL R68, R238, -INF , !P6 ;  /* 0xff800000ee447808 */ /* 0x000fe20007000000 */
[----:B--2---:R-:W-:Y:S01]  /*97e0*/  FFMA.FTZ R4, R73, UR5, -R11 ;  /* 0x0000000549047c23 */ /* 0x004fe2000801080b */
[----:B------:R-:W-:-:S05]  /*97f0*/  ISETP.GE.AND P6, PT, R17, R9, PT ;  /* 0x000000091100720c */ /* 0x000fca0003fc6270 */
[----:B------:R2:W-:Y:S01]  /*9800*/  MUFU.EX2 R104, R4 ;  /* 0x0000000400687308 */ /* 0x0005e20000000800 */
[----:B------:R-:W-:Y:S02]  /*9810*/  FSEL R73, R234, -INF , !P6 ;  /* 0xff800000ea497808 */ /* 0x000fe40007000000 */
[----:B------:R-:W-:Y:S01]  /*9820*/  ISETP.GE.AND P6, PT, R14, R9, PT ;  /* 0x000000090e00720c */ /* 0x000fe20003fc6270 */
[----:B-1----:R-:W-:Y:S01]  /*9830*/  FFMA.FTZ R0, R57, UR5, -R11 ;  /* 0x0000000539007c23 */ /* 0x002fe2000801080b */
[----:B---3--:R-:W-:-:S03]  /*9840*/  IMAD.MOV.U32 R205, RZ, RZ, R111 ;  /* 0x000000ffffcd7224 */ /* 0x008fc600078e006f */
[----:B------:R1:W-:Y:S01]  /*9850*/  MUFU.EX2 R98, R0 ;  /* 0x0000000000627308 */ /* 0x0003e20000000800 */
[----:B--2---:R-:W-:-:S07]  /*9860*/  FFMA.FTZ R4, R74, UR5, -R11 ;  /* 0x000000054a047c23 */ /* 0x004fce000801080b */
        /* <DEDUP_REMOVED lines=8> */
[----:B------:R2:W4:Y:S01]  /*98f0*/  MUFU.EX2 R219, R4 ;  /* 0x0000000400db7308 */ /* 0x0005220000000800 */
[----:B------:R-:W-:Y:S02]  /*9900*/  FSEL R74, R233, -INF , !P3 ;  /* 0xff800000e94a7808 */ /* 0x000fe40005800000 */
[----:B------:R-:W-:Y:S01]  /*9910*/  ISETP.GE.AND P3, PT, R13, R9, PT ;  /* 0x000000090d00720c */ /* 0x000fe20003f66270 */
[----:B-1----:R-:W-:Y:S01]  /*9920*/  FFMA.FTZ R0, R59, UR5, -R11 ;  /* 0x000000053b007c23 */ /* 0x002fe2000801080b */
[----:B---3--:R-:W-:-:S03]  /*9930*/  MOV R203, R220 ;  /* 0x000000dc00cb7202 */ /* 0x008fc60000000f00 */
[----:B------:R1:W-:Y:S01]  /*9940*/  MUFU.EX2 R106, R0 ;  /* 0x00000000006a7308 */ /* 0x0003e20000000800 */
[--C-:B--2---:R-:W-:Y:S01]  /*9950*/  FFMA.FTZ R4, R76, UR5, -R11.reuse ;  /* 0x000000054c047c23 */ /* 0x104fe2000801080b */
[----:B------:R-:W-:Y:S02]  /*9960*/  FSEL R76, R134, -INF , !P6 ;  /* 0xff800000864c7808 */ /* 0x000fe40007000000 */
[----:B------:R-:W-:Y:S01]  /*9970*/  ISETP.GE.AND P6, PT, R10, R9, PT ;  /* 0x000000090a00720c */ /* 0x000fe20003fc6270 */
[----:B-1----:R-:W-:Y:S01]  /*9980*/  FFMA.FTZ R0, R60, UR5, -R11 ;  /* 0x000000053c007c23 */ /* 0x002fe2000801080b */
[----:B------:R-:W-:Y:S01]  /*9990*/  FSEL R60, R196, -INF , !P2 ;  /* 0xff800000c43c7808 */ /* 0x000fe20005000000 */
[----:B------:R-:W-:Y:S01]  /*99a0*/  IMAD.MOV.U32 R196, RZ, RZ, R98 ;  /* 0x000000ffffc47224 */ /* 0x000fe200078e0062 */
[----:B------:R-:W-:Y:S01]  /*99b0*/  ISETP.GE.AND P2, PT, R27, R7, PT ;  /* 0x000000071b00720c */ /* 0x000fe20003f46270 */
[----:B------:R1:W-:Y:S03]  /*99c0*/  MUFU.EX2 R119, R0 ;  /* 0x0000000000777308 */ /* 0x0003e60000000800 */
[----:B------:R-:W-:-:S02]  /*99d0*/  FSEL R59, R97, -INF , !P2 ;  /* 0xff800000613b7808 */ /* 0x000fc40005000000 */
[----:B------:R-:W-:-:S04]  /*99e0*/  ISETP.GE.AND P2, PT, R44, R7, PT ;  /* 0x000000072c00720c */ /* 0x000fc80003f46270 */
[----:B------:R-:W-:Y:S01]  /*99f0*/  FSEL R88, R193, -INF , !P2 ;  /* 0xff800000c1587808 */ /* 0x000fe20005000000 */
[----:B------:R-:W-:Y:S01]  /*9a00*/  IMAD.MOV.U32 R193, RZ, RZ, R122 ;  /* 0x000000ffffc17224 */ /* 0x000fe200078e007a */
[----:B------:R-:W-:-:S04]  /*9a10*/  ISETP.GE.AND P2, PT, R47, R7, PT ;  /* 0x000000072f00720c */ /* 0x000fc80003f46270 */
[----:B------:R-:W-:Y:S01]  /*9a20*/  FSEL R224, R183, -INF , !P2 ;  /* 0xff800000b7e07808 */ /* 0x000fe20005000000 */
[----:B------:R-:W-:Y:S02]  /*9a30*/  IMAD.MOV.U32 R183, RZ, RZ, R107 ;  /* 0x000000ffffb77224 */ /* 0x000fe400078e006b */
[----:B-1----:R-:W-:Y:S01]  /*9a40*/  FFMA.FTZ R0, R62, UR5, -R11 ;  /* 0x000000053e007c23 */ /* 0x002fe2000801080b */
[----:B------:R-:W-:-:S03]  /*9a50*/  ISETP.GE.AND P2, PT, R50, R7, PT ;  /* 0x000000073200720c */ /* 0x000fc60003f46270 */
[----:B------:R1:W-:Y:S01]  /*9a60*/  MUFU.EX2 R125, R0 ;  /* 0x00000000007d7308 */ /* 0x0003e20000000800 */
[----:B------:R-:W-:Y:S02]  /*9a70*/  FSEL R99, R99, -INF , !P2 ;  /* 0xff80000063637808 */ /* 0x000fe40005000000 */
[----:B------:R-:W-:-:S04]  /*9a80*/  ISETP.GE.AND P2, PT, R55, R7, PT ;  /* 0x000000073700720c */ /* 0x000fc80003f46270 */
[----:B------:R-:W-:Y:S02]  /*9a90*/  FSEL R242, R91, -INF , !P2 ;  /* 0xff8000005bf27808 */ /* 0x000fe40005000000 */
[----:B------:R-:W-:Y:S01]  /*9aa0*/  ISETP.GE.AND P2, PT, R21, R8, PT ;  /* 0x000000081500720c */ /* 0x000fe20003f46270 */
[----:B-1----:R-:W-:Y:S01]  /*9ab0*/  FFMA.FTZ R0, R63, UR5, -R11 ;  /* 0x000000053f007c23 */ /* 0x002fe2000801080b */
[----:B------:R-:W-:Y:S02]  /*9ac0*/  FSEL R63, R93, -INF , !P0 ;  /* 0xff8000005d3f7808 */ /* 0x000fe40004000000 */
[-C--:B------:R-:W-:Y:S01]  /*9ad0*/  ISETP.GE.AND P0, PT, R28, R7.reuse, PT ;  /* 0x000000071c00720c */ /* 0x080fe20003f06270 */
[----:B------:R1:W-:Y:S03]  /*9ae0*/  MUFU.EX2 R124, R0 ;  /* 0x00000000007c7308 */ /* 0x0003e60000000800 */
[----:B------:R-:W-:Y:S01]  /*9af0*/  FSEL R57, R195, -INF , !P0 ;  /* 0xff800000c3397808 */ /* 0x000fe20004000000 */
[----:B------:R-:W-:Y:S01]  /*9b00*/  IMAD.MOV.U32 R195, RZ, RZ, R118 ;  /* 0x000000ffffc37224 */ /* 0x000fe200078e0076 */
[----:B------:R-:W-:-:S04]  /*9b10*/  ISETP.GE.AND P0, PT, R26, R7, PT ;  /* 0x000000071a00720c */ /* 0x000fc80003f06270 */
[----:B------:R-:W-:Y:S02]  /*9b20*/  FSEL R62, R94, -INF , !P0 ;  /* 0xff8000005e3e7808 */ /* 0x000fe40004000000 */
[----:B------:R-:W-:-:S04]  /*9b30*/  ISETP.GE.AND P0, PT, R45, R7, PT ;  /* 0x000000072d00720c */ /* 0x000fc80003f06270 */
[----:B------:R-:W-:Y:S01]  /*9b40*/  FSEL R90, R192, -INF , !P0 ;  /* 0xff800000c05a7808 */ /* 0x000fe20004000000 */
[----:B-1----:R-:W-:Y:S01]  /*9b50*/  FFMA.FTZ R0, R64, UR5, -R11 ;  /* 0x0000000540007c23 */ /* 0x002fe2000801080b */
[----:B------:R-:W-:Y:S02]  /*9b60*/  ISETP.GE.AND P0, PT, R49, R7, PT ;  /* 0x000000073100720c */ /* 0x000fe40003f06270 */
[----:B------:R-:W-:Y:S01]  /*9b70*/  MOV R192, R123 ;  /* 0x0000007b00c07202 */ /* 0x000fe20000000f00 */
[----:B------:R1:W2:Y:S01]  /*9b80*/  MUFU.EX2 R117, R0 ;  /* 0x0000000000757308 */ /* 0x0002a20000000800 */
[----:B------:R-:W-:Y:S02]  /*9b90*/  FSEL R223, R130, -INF , !P0 ;  /* 0xff80000082df7808 */ /* 0x000fe40004000000 */
[----:B------:R-:W-:Y:S01]  /*9ba0*/  ISETP.GE.AND P0, PT, R51, R7, PT ;  /* 0x000000073300720c */ /* 0x000fe20003f06270 */
[----:B------:R-:W-:-:S03]  /*9bb0*/  IMAD.MOV.U32 R121, RZ, RZ, R192 ;  /* 0x000000ffff797224 */ /* 0x000fc600078e00c0 */
[----:B------:R-:W-:Y:S01]  /*9bc0*/  FSEL R130, R95, -INF , !P0 ;  /* 0xff8000005f827808 */ /* 0x000fe20004000000 */
[----:B------:R-:W-:Y:S01]  /*9bd0*/  IMAD.MOV.U32 R95, RZ, RZ, R105 ;  /* 0x000000ffff5f7224 */ /* 0x000fe200078e0069 */
[----:B------:R-:W-:-:S04]  /*9be0*/  ISETP.GE.AND P0, PT, R56, R7, PT ;  /* 0x000000073800720c */ /* 0x000fc80003f06270 */
[----:B------:R-:W-:Y:S02]  /*9bf0*/  FSEL R243, R5, -INF , !P0 ;  /* 0xff80000005f37808 */ /* 0x000fe40004000000 */
[----:B------:R-:W-:Y:S02]  /*9c00*/  ISETP.GE.AND P0, PT, R21, R9, PT ;  /* 0x000000091500720c */ /* 0x000fe40003f06270 */
[----:B-1----:R-:W-:Y:S02]  /*9c10*/  FMNMX3.FTZ R0, R37, R24, R6, !PT ;  /* 0x0000001825007276 */ /* 0x002fe40007810006 */
[----:B------:R-:W-:Y:S02]  /*9c20*/  FSEL R21, R171, -INF , !P5 ;  /* 0xff800000ab157808 */ /* 0x000fe40006800000 */
        /* <DEDUP_REMOVED lines=9> */
[----:B------:R-:W-:Y:S02]  /*9cc0*/  FSEL R19, R241, -INF , !P2 ;  /* 0xff800000f1137808 */ /* 0x000fe40005000000 */
[----:B------:R-:W-:Y:S01]  /*9cd0*/  FMNMX3.FTZ R0, R0, R46, R48, !PT ;  /* 0x0000002e00007276 */ /* 0x000fe20007810030 */
[----:B------:R1:W-:Y:S01]  /*9ce0*/  MUFU.EX2 R241, R4 ;  /* 0x0000000400f17308 */ /* 0x0003e20000000800 */
[----:B------:R-:W-:Y:S02]  /*9cf0*/  ISETP.GE.AND P0, PT, R18, R9, PT ;  /* 0x000000091200720c */ /* 0x000fe40003f06270 */
[----:B------:R-:W-:Y:S02]  /*9d00*/  FMNMX3.FTZ R0, R0, R52, R53, !PT ;  /* 0x0000003400007276 */ /* 0x000fe40007810035 */
[----:B------:R-:W-:-:S02]  /*9d10*/  ISETP.GE.AND P2, PT, R18, R8, PT ;  /* 0x000000081200720c */ /* 0x000fc40003f46270 */
[----:B------:R-:W-:Y:S02]  /*9d20*/  FMNMX3.FTZ R0, R0, R61, R71, !PT ;  /* 0x0000003d00007276 */ /* 0x000fe40007810047 */
[----:B------:R-:W-:Y:S01]  /*9d30*/  FSEL R7, R240, -INF , !P5 ;  /* 0xff800000f0077808 */ /* 0x000fe20006800000 */
[----:B----4-:R-:W-:Y:S01]  /*9d40*/  IMAD.MOV.U32 R240, RZ, RZ, R219 ;  /* 0x000000fffff07224 */ /* 0x010fe200078e00db */
[----:B------:R-:W-:Y:S02]  /*9d50*/  FMNMX3.FTZ R0, R0, R65, R63, !PT ;  /* 0x0000004100007276 */ /* 0x000fe4000781003f */
[----:B------:R-:W-:Y:S02]  /*9d60*/  ISETP.GE.AND P5, PT, R17, R8, PT ;  /* 0x000000081100720c */ /* 0x000fe40003fa6270 */
[----:B------:R-:W-:Y:S02]  /*9d70*/  FMNMX3.FTZ R0, R0, R60, R57, !PT ;  /* 0x0000003c00007276 */ /* 0x000fe40007810039 */
[----:B------:R-:W-:Y:S01]  /*9d80*/  FSEL R70, R168, -INF , !P0 ;  /* 0xff800000a8467808 */ /* 0x000fe20004000000 */
[----:B-1----:R-:W-:Y:S01]  /*9d90*/  FFMA.FTZ R4, R77, UR5, -R11 ;  /* 0x000000054d047c23 */ /* 0x002fe2000801080b */
[----:B------:R-:W-:Y:S01]  /*9da0*/  FMNMX3.FTZ R0, R0, R59, R62, !PT ;  /* 0x0000003b00007276 */ /* 0x000fe2000781003e */
[----:B------:R-:W-:Y:S01]  /*9db0*/  IMAD.MOV.U32 R168, RZ, RZ, R193 ;  /* 0x000000ffffa87224 */ /* 0x000fe200078e00c1 */
[----:B------:R-:W-:Y:S01]  /*9dc0*/  FSEL R64, R176, -INF , !P2 ;  /* 0xff800000b0407808 */ /* 0x000fe20005000000 */
[----:B------:R1:W-:Y:S01]  /*9dd0*/  MUFU.EX2 R239, R4 ;  /* 0x0000000400ef7308 */ /* 0x0003e20000000800 */
[----:B------:R-:W-:-:S02]  /*9de0*/  FMNMX3.FTZ R0, R0, R88, R90, !PT ;  /* 0x0000005800007276 */ /* 0x000fc4000781005a */
[C---:B------:R-:W-:Y:S02]  /*9df0*/  ISETP.GE.AND P0, PT, R15.reuse, R9, PT ;  /* 0x000000090f00720c */ /* 0x040fe40003f06270 */
[----:B------:R-:W-:Y:S02]  /*9e00*/  FMNMX3.FTZ R0, R0, R99, R130, !PT ;  /* 0x0000006300007276 */ /* 0x000fe40007810082 */
[----:B------:R-:W-:Y:S02]  /*9e10*/  ISETP.GE.AND P2, PT, R15, R8, PT ;  /* 0x000000080f00720c */ /* 0x000fe40003f46270 */
[----:B------:R-:W-:Y:S02]  /*9e20*/  FMNMX3.FTZ R0, R0, R224, R223, !PT ;  /* 0x000000e000007276 */ /* 0x000fe400078100df */
[----:B------:R-:W-:Y:S02]  /*9e30*/  FSEL R66, R180, -INF , !P4 ;  /* 0xff800000b4427808 */ /* 0x000fe40006000000 */
[----:B------:R-:W-:-:S02]  /*9e40*/  FMNMX3.FTZ R0, R0, R242, R243, !PT ;  /* 0x000000f200007276 */ /* 0x000fc400078100f3 */
[----:B------:R-:W-:Y:S02]  /*9e50*/  FSEL R15, R237, -INF , !P5 ;  /* 0xff800000ed0f7808 */ /* 0x000fe40006800000 */
[-C--:B------:R-:W-:Y:S01]  /*9e60*/  ISETP.GE.AND P4, PT, R16, R8.reuse, PT ;  /* 0x000000081000720c */ /* 0x080fe20003f86270 */
[----:B------:R-:W3:Y:S01]  /*9e70*/  SHFL.BFLY PT, R5, R0, 0x2, 0x1f ;  /* 0x0c401f0000057f89 */ /* 0x000ee200000e0000 */
[----:B------:R-:W-:Y:S01]  /*9e80*/  ISETP.GE.AND P5, PT, R14, R8, PT ;  /* 0x000000080e00720c */ /* 0x000fe20003fa6270 */
[----:B-1----:R-:W-:Y:S01]  /*9e90*/  FFMA.FTZ R4, R80, UR5, -R11 ;  /* 0x0000000550047c23 */ /* 0x002fe2000801080b */
[----:B------:R-:W-:Y:S02]  /*9ea0*/  FSEL R75, R132, -INF , !P0 ;  /* 0xff800000844b7808 */ /* 0x000fe40004000000 */
[----:B------:R-:W-:Y:S01]  /*9eb0*/  ISETP.GE.AND P0, PT, R12, R9, PT ;  /* 0x000000090c00720c */ /* 0x000fe20003f06270 */
[----:B------:R1:W-:Y:S01]  /*9ec0*/  MUFU.EX2 R238, R4 ;  /* 0x0000000400ee7308 */ /* 0x0003e20000000800 */
[----:B------:R-:W-:Y:S01]  /*9ed0*/  FSEL R14, R236, -INF , !P4 ;  /* 0xff800000ec0e7808 */ /* 0x000fe20006000000 */
[----:B------:R-:W-:Y:S01]  /*9ee0*/  IMAD.MOV.U32 R236, RZ, RZ, R216 ;  /* 0x000000ffffec7224 */ /* 0x000fe200078e00d8 */
[----:B------:R-:W-:-:S02]  /*9ef0*/  FSEL R72, R172, -INF , !P5 ;  /* 0xff800000ac487808 */ /* 0x000fc40006800000 */
[-C--:B------:R-:W-:Y:S02]  /*9f00*/  ISETP.GE.AND P4, PT, R13, R8.reuse, PT ;  /* 0x000000080d00720c */ /* 0x080fe40003f86270 */
[-C--:B------:R-:W-:Y:S02]  /*9f10*/  ISETP.GE.AND P5, PT, R10, R8.reuse, PT ;  /* 0x000000080a00720c */ /* 0x080fe40003fa6270 */
[----:B------:R-:W-:Y:S02]  /*9f20*/  FSEL R13, R173, -INF , !P2 ;  /* 0xff800000ad0d7808 */ /* 0x000fe40005000000 */
[----:B------:R-:W-:Y:S02]  /*9f30*/  FSEL R77, R232, -INF , !P4 ;  /* 0xff800000e84d7808 */ /* 0x000fe40006000000 */
[-C--:B------:R-:W-:Y:S01]  /*9f40*/  ISETP.GE.AND P2, PT, R12, R8.reuse, PT ;  /* 0x000000080c00720c */ /* 0x080fe20003f46270 */
[----:B------:R-:W-:Y:S01]  /*9f50*/  IMAD.MOV.U32 R12, RZ, RZ, R197 ;  /* 0x000000ffff0c7224 */ /* 0x000fe200078e00c5 */
[----:B------:R-:W-:-:S02]  /*9f60*/  ISETP.GE.AND P4, PT, R2, R8, PT ;  /* 0x000000080200720c */ /* 0x000fc40003f86270 */
[----:B------:R-:W-:Y:S01]  /*9f70*/  FSEL R80, R230, -INF , !P2 ;  /* 0xff800000e6507808 */ /* 0x000fe20005000000 */
[----:B-1----:R-:W-:Y:S01]  /*9f80*/  FFMA.FTZ R4, R81, UR5, -R11 ;  /* 0x0000000551047c23 */ /* 0x002fe2000801080b */
[----:B---3--:R-:W-:Y:S02]  /*9f90*/  FMNMX.FTZ R0, R0, R5, !PT ;  /* 0x0000000500007209 */ /* 0x008fe40007810000 */
[C---:B------:R-:W-:Y:S01]  /*9fa0*/  ISETP.GE.AND P2, PT, R33.reuse, R8, PT ;  /* 0x000000082100720c */ /* 0x040fe20003f46270 */
[----:B------:R1:W-:Y:S01]  /*9fb0*/  MUFU.EX2 R237, R4 ;  /* 0x0000000400ed7308 */ /* 0x0003e20000000800 */
[----:B------:R-:W-:Y:S01]  /*9fc0*/  FSEL R81, R182, -INF , !P5 ;  /* 0xff800000b6517808 */ /* 0x000fe20006800000 */
[----:B------:R-:W3:Y:S01]  /*9fd0*/  SHFL.BFLY PT, R5, R0, 0x1, 0x1f ;  /* 0x0c201f0000057f89 */ /* 0x000ee200000e0000 */
[----:B------:R-:W-:Y:S01]  /*9fe0*/  ISETP.GE.AND P5, PT, R33, R9, PT ;  /* 0x000000092100720c */ /* 0x000fe20003fa6270 */
[----:B------:R-:W-:Y:S01]  /*9ff0*/  IMAD.MOV.U32 R33, RZ, RZ, R205 ;  /* 0x000000ffff217224 */ /* 0x000fe200078e00cd */
[----:B------:R-:W-:-:S02]  /*a000*/  FSEL R91, R217, -INF , !P2 ;  /* 0xff800000d95b7808 */ /* 0x000fc40005000000 */
[----:B------:R-:W-:Y:S02]  /*a010*/  ISETP.GE.AND P2, PT, R31, R9, PT ;  /* 0x000000091f00720c */ /* 0x000fe40003f46270 */
[----:B------:R-:W-:Y:S02]  /*a020*/  FSEL R96, R213, -INF , !P5 ;  /* 0xff800000d5607808 */ /* 0x000fe40006800000 */
[-C--:B------:R-:W-:Y:S02]  /*a030*/  ISETP.GE.AND P5, PT, R30, R8.reuse, PT ;  /* 0x000000081e00720c */ /* 0x080fe40003fa6270 */
[----:B------:R-:W-:Y:S02]  /*a040*/  FSEL R98, R109, -INF , !P2 ;  /* 0xff8000006d627808 */ /* 0x000fe40005000000 */
[----:B------:R-:W-:Y:S01]  /*a050*/  ISETP.GE.AND P2, PT, R28, R8, PT ;  /* 0x000000081c00720c */ /* 0x000fe20003f46270 */
[----:B-1----:R-:W-:Y:S01]  /*a060*/  FFMA.FTZ R4, R83, UR5, -R11 ;  /* 0x0000000553047c23 */ /* 0x002fe2000801080b */
[----:B------:R-:W-:-:S02]  /*a070*/  FSEL R83, R222, -INF , !P3 ;  /* 0xff800000de537808 */ /* 0x000fc40005800000 */
[----:B------:R-:W-:Y:S01]  /*a080*/  ISETP.GE.AND P3, PT, R2, R9, PT ;  /* 0x000000090200720c */ /* 0x000fe20003f66270 */
[----:B------:R1:W-:Y:S01]  /*a090*/  MUFU.EX2 R234, R4 ;  /* 0x0000000400ea7308 */ /* 0x0003e20000000800 */
[----:B------:R-:W-:Y:S02]  /*a0a0*/  FMNMX3.FTZ R2, R36, R79, R78, !PT ;  /* 0x0000004f24027276 */ /* 0x000fe4000781004e */
[----:B------:R-:W-:Y:S02]  /*a0b0*/  FSEL R89, R120, -INF , !P3 ;  /* 0xff80000078597808 */ /* 0x000fe40005800000 */
[----:B---3--:R-:W-:Y:S01]  /*a0c0*/  FMNMX.FTZ R111, R0, R5, !PT ;  /* 0x00000005006f7209 */ /* 0x008fe20007810000 */
[----:B------:R-:W-:Y:S01]  /*a0d0*/  FFMA.FTZ R0, R84, UR5, -R11 ;  /* 0x0000000554007c23 */ /* 0x000fe2000801080b */
[----:B------:R-:W-:Y:S02]  /*a0e0*/  FSEL R84, R221, -INF , !P0 ;  /* 0xff800000dd547808 */ /* 0x000fe40004000000 */
[C---:B------:R-:W-:Y:S01]  /*a0f0*/  FSETP.NEU.FTZ.AND P0, PT, R111.reuse, -INF , PT ;  /* 0xff8000006f00780b */ /* 0x040fe20003f1d000 */
[----:B------:R-:W-:Y:S01]  /*a100*/  FMUL.FTZ R10, R111, UR5 ;  /* 0x000000056f0a7c20 */ /* 0x000fe20008410000 */
[----:B------:R3:W-:Y:S01]  /*a110*/  MUFU.EX2 R232, R0 ;  /* 0x0000000000e87308 */ /* 0x0007e20000000800 */
[----:B------:R-:W-:-:S02]  /*a120*/  ISETP.GE.AND P3, PT, R31, R8, PT ;  /* 0x000000081f00720c */ /* 0x000fc40003f66270 */
[----:B------:R-:W-:Y:S02]  /*a130*/  FSEL R94, R113, -INF , !P5 ;  /* 0xff800000715e7808 */ /* 0x000fe40006800000 */
[----:B------:R-:W-:Y:S01]  /*a140*/  FSEL R10, R10, RZ, P0 ;  /* 0x000000ff0a0a7208 */ /* 0x000fe20000000000 */
[----:B-1----:R-:W-:Y:S01]  /*a150*/  FFMA.FTZ R4, R82, UR5, -R11 ;  /* 0x0000000552047c23 */ /* 0x002fe2000801080b */
[----:B------:R-:W-:Y:S02]  /*a160*/  FSEL R93, R133, -INF , !P3 ;  /* 0xff800000855d7808 */ /* 0x000fe40005800000 */
[----:B------:R-:W-:Y:S01]  /*a170*/  FSEL R82, R179, -INF , !P4 ;  /* 0xff800000b3527808 */ /* 0x000fe20006000000 */
[----:B------:R1:W-:Y:S01]  /*a180*/  MUFU.EX2 R233, R4 ;  /* 0x0000000400e97308 */ /* 0x0003e20000000800 */
[-C--:B------:R-:W-:Y:S02]  /*a190*/  ISETP.GE.AND P3, PT, R29, R9.reuse, PT ;  /* 0x000000091d00720c */ /* 0x080fe40003f66270 */
[----:B------:R-:W-:-:S02]  /*a1a0*/  ISETP.GE.AND P4, PT, R32, R9, PT ;  /* 0x000000092000720c */ /* 0x000fc40003f86270 */
[----:B------:R-:W-:Y:S01]  /*a1b0*/  FSEL R114, R208, -INF , !P3 ;  /* 0xff800000d0727808 */ /* 0x000fe20005800000 */
[--C-:B---3--:R-:W-:Y:S01]  /*a1c0*/  FFMA.FTZ R0, R85, UR5, -R11.reuse ;  /* 0x0000000555007c23 */ /* 0x108fe2000801080b */
[----:B------:R-:W-:Y:S01]  /*a1d0*/  FSEL R85, R170, -INF , !P6 ;  /* 0xff800000aa557808 */ /* 0x000fe20007000000 */
[----:B------:R-:W-:Y:S01]  /*a1e0*/  FFMA.FTZ R11, R226, UR5, -R11 ;  /* 0x00000005e20b7c23 */ /* 0x000fe2000801080b */
[-C--:B------:R-:W-:Y:S01]  /*a1f0*/  ISETP.GE.AND P6, PT, R32, R8.reuse, PT ;  /* 0x000000082000720c */ /* 0x080fe20003fc6270 */
[----:B------:R3:W-:Y:S01]  /*a200*/  MUFU.EX2 R230, R0 ;  /* 0x0000000000e67308 */ /* 0x0007e20000000800 */
[----:B------:R-:W-:Y:S02]  /*a210*/  ISETP.GE.AND P3, PT, R26, R8, PT ;  /* 0x000000081a00720c */ /* 0x000fe40003f66270 */
[----:B------:R-:W-:Y:S02]  /*a220*/  FSEL R92, R215, -INF , !P6 ;  /* 0xff800000d75c7808 */ /* 0x000fe40007000000 */
[----:B------:R-:W-:Y:S01]  /*a230*/  ISETP.GE.AND P6, PT, R30, R9, PT ;  /* 0x000000091e00720c */ /* 0x000fe20003fc6270 */
[----:B-1----:R-:W-:Y:S01]  /*a240*/  FFMA.FTZ R4, R41, UR5, -R10 ;  /* 0x0000000529047c23 */ /* 0x002fe2000801080a */
[----:B------:R-:W-:-:S02]  /*a250*/  FSEL R97, R214, -INF , !P4 ;  /* 0xff800000d6617808 */ /* 0x000fc40006000000 */
[----:B------:R-:W-:Y:S01]  /*a260*/  FSEL R100, R108, -INF , !P6 ;  /* 0xff8000006c647808 */ /* 0x000fe20007000000 */
[----:B------:R1:W-:Y:S01]  /*a270*/  MUFU.EX2 R214, R4 ;  /* 0x0000000400d67308 */ /* 0x0003e20000000800 */
[-C--:B------:R-:W-:Y:S02]  /*a280*/  ISETP.GE.AND P6, PT, R27, R8.reuse, PT ;  /* 0x000000081b00720c */ /* 0x080fe40003fc6270 */
[-C--:B------:R-:W-:Y:S02]  /*a290*/  ISETP.GE.AND P4, PT, R29, R8.reuse, PT ;  /* 0x000000081d00720c */ /* 0x080fe40003f86270 */
[----:B------:R-:W-:Y:S01]  /*a2a0*/  FSEL R107, R112, -INF , !P6 ;  /* 0xff800000706b7808 */ /* 0x000fe20007000000 */
[----:B---3--:R-:W-:Y:S01]  /*a2b0*/  FFMA.FTZ R0, R24, UR5, -R10 ;  /* 0x0000000518007c23 */ /* 0x008fe2000801080a */
[----:B------:R-:W-:Y:S02]  /*a2c0*/  FSEL R109, R103, -INF , !P3 ;  /* 0xff800000676d7808 */ /* 0x000fe40005800000 */
[-C--:B------:R-:W-:Y:S01]  /*a2d0*/  ISETP.GE.AND P6, PT, R44, R8.reuse, PT ;  /* 0x000000082c00720c */ /* 0x080fe20003fc6270 */
[----:B------:R3:W-:Y:S01]  /*a2e0*/  MUFU.EX2 R198, R0 ;  /* 0x0000000000c67308 */ /* 0x0007e20000000800 */
[----:B------:R-:W-:-:S02]  /*a2f0*/  ISETP.GE.AND P3, PT, R45, R8, PT ;  /* 0x000000082d00720c */ /* 0x000fc40003f66270 */
[----:B------:R-:W-:Y:S02]  /*a300*/  MOV R171, R102 ;  /* 0x0000006600ab7202 */ /* 0x000fe40000000f00 */
[----:B------:R-:W-:Y:S01]  /*a310*/  FSEL R102, R210, -INF , !P4 ;  /* 0xff800000d2667808 */ /* 0x000fe20006000000 */
[----:B-1----:R-:W-:Y:S01]  /*a320*/  FFMA.FTZ R4, R42, UR5, -R10 ;  /* 0x000000052a047c23 */ /* 0x002fe2000801080a */
[----:B------:R-:W-:Y:S02]  /*a330*/  FSEL R105, R209, -INF , !P2 ;  /* 0xff800000d1697808 */ /* 0x000fe40005000000 */
[----:B------:R-:W-:Y:S01]  /*a340*/  FSEL R123, R207, -INF , !P6 ;  /* 0xff800000cf7b7808 */ /* 0x000fe20007000000 */
[----:B------:R-:W-:Y:S01]  /*a350*/  MUFU.EX2 R213, R4 ;  /* 0x0000000400d57308 */ /* 0x000fe20000000800 */
[----:B------:R-:W-:Y:S02]  /*a360*/  FSEL R122, R206, -INF , !P3 ;  /* 0xff800000ce7a7808 */ /* 0x000fe40005800000 */
[----:B------:R-:W-:-:S02]  /*a370*/  ISETP.GE.AND P6, PT, R47, R8, PT ;  /* 0x000000082f00720c */ /* 0x000fc40003fc6270 */
[-C--:B------:R-:W-:Y:S01]  /*a380*/  ISETP.GE.AND P3, PT, R49, R8.reuse, PT ;  /* 0x000000083100720c */ /* 0x080fe20003f66270 */
[----:B---3--:R-:W-:Y:S01]  /*a390*/  FFMA.FTZ R0, R6, UR5, -R10 ;  /* 0x0000000506007c23 */ /* 0x008fe2000801080a */
[----:B------:R-:W-:Y:S02]  /*a3a0*/  FSEL R134, R202, -INF , !P6 ;  /* 0xff800000ca867808 */ /* 0x000fe40007000000 */
[----:B------:R-:W-:Y:S01]  /*a3b0*/  FSEL R182, R201, -INF , !P3 ;  /* 0xff800000c9b67808 */ /* 0x000fe20005800000 */
[----:B------:R1:W-:Y:S01]  /*a3c0*/  MUFU.EX2 R221, R0 ;  /* 0x0000000000dd7308 */ /* 0x0003e20000000800 */
[-C--:B------:R-:W-:Y:S02]  /*a3d0*/  ISETP.GE.AND P6, PT, R50, R8.reuse, PT ;  /* 0x000000083200720c */ /* 0x080fe40003fc6270 */
[----:B------:R-:W-:Y:S02]  /*a3e0*/  ISETP.GE.AND P3, PT, R51, R8, PT ;  /* 0x000000083300720c */ /* 0x000fe40003f66270 */
[----:B------:R-:W-:-:S02]  /*a3f0*/  FSEL R128, R128, -INF , !P6 ;  /* 0xff80000080807808 */ /* 0x000fc40007000000 */
[----:B------:R-:W-:Y:S02]  /*a400*/  FSEL R131, R131, -INF , !P3 ;  /* 0xff80000083837808 */ /* 0x000fe40005800000 */
[-C--:B------:R-:W-:Y:S02]  /*a410*/  ISETP.GE.AND P6, PT, R55, R8.reuse, PT ;  /* 0x000000083700720c */ /* 0x080fe40003fc6270 */
[----:B------:R-:W-:Y:S02]  /*a420*/  ISETP.GE.AND P3, PT, R56, R8, PT ;  /* 0x000000083800720c */ /* 0x000fe40003f66270 */
[----:B------:R-:W-:Y:S02]  /*a430*/  FSEL R177, R177, -INF , !P6 ;  /* 0xff800000b1b17808 */ /* 0x000fe40007000000 */
[----:B------:R-:W-:Y:S01]  /*a440*/  FSEL R181, R181, -INF , !P3 ;  /* 0xff800000b5b57808 */ /* 0x000fe20005800000 */
[----:B-1----:R-:W-:Y:S01]  /*a450*/  FFMA.FTZ R0, R22, UR5, -R10 ;  /* 0x0000000516007c23 */ /* 0x002fe2000801080a */
[----:B------:R-:W-:-:S02]  /*a460*/  ISETP.GE.AND P5, PT, R28, R9, PT ;  /* 0x000000091c00720c */ /* 0x000fc40003fa6270 */
[-C--:B------:R-:W-:Y:S01]  /*a470*/  ISETP.GE.AND P4, PT, R27, R9.reuse, PT ;  /* 0x000000091b00720c */ /* 0x080fe20003f86270 */
[----:B------:R1:W-:Y:S01]  /*a480*/  MUFU.EX2 R219, R0 ;  /* 0x0000000000db7308 */ /* 0x0003e20000000800 */
[-C--:B------:R-:W-:Y:S01]  /*a490*/  ISETP.GE.AND P2, PT, R26, R9.reuse, PT ;  /* 0x000000091a00720c */ /* 0x080fe20003f46270 */
[----:B------:R-:W-:Y:S01]  /*a4a0*/  LDSM.16.MT88.4 R28, [R186+0x4000] ;  /* 0x00400000ba1c783b */ /* 0x000fe20000004200 */
[----:B------:R-:W-:Y:S01]  /*a4b0*/  FSEL R101, R235, -INF , !P5 ;  /* 0xff800000eb657808 */ /* 0x000fe20006800000 */
[----:B------:R-:W-:Y:S01]  /*a4c0*/  IMAD.MOV.U32 R235, RZ, RZ, R104 ;  /* 0x000000ffffeb7224 */ /* 0x000fe200078e0068 */
[-C--:B------:R-:W-:Y:S02]  /*a4d0*/  ISETP.GE.AND P6, PT, R44, R9.reuse, PT ;  /* 0x000000092c00720c */ /* 0x080fe40003fc6270 */
[----:B------:R-:W-:Y:S02]  /*a4e0*/  ISETP.GE.AND P3, PT, R45, R9, PT ;  /* 0x000000092d00720c */ /* 0x000fe40003f66270 */
[----:B------:R-:W-:-:S02]  /*a4f0*/  FSEL R104, R194, -INF , !P4 ;  /* 0xff800000c2687808 */ /* 0x000fc40006000000 */
[----:B------:R-:W-:Y:S02]  /*a500*/  FSEL R108, R191, -INF , !P2 ;  /* 0xff800000bf6c7808 */ /* 0x000fe40005000000 */
[----:B------:R-:W-:Y:S01]  /*a510*/  FSEL R118, R229, -INF , !P6 ;  /* 0xff800000e5767808 */ /* 0x000fe20007000000 */
[----:B------:R-:W-:Y:S01]  /*a520*/  IMAD.MOV.U32 R229, RZ, RZ, R171 ;  /* 0x000000ffffe57224 */ /* 0x000fe200078e00ab */
[-C--:B------:R-:W-:Y:S01]  /*a530*/  ISETP.GE.AND P2, PT, R50, R9.reuse, PT ;  /* 0x000000093200720c */ /* 0x080fe20003f46270 */
[----:B--2---:R-:W-:Y:S02]  /*a540*/  IMAD.MOV.U32 R50, RZ, RZ, R117 ;  /* 0x000000ffff327224 */ /* 0x004fe400078e0075 */
[----:B-1----:R-:W-:Y:S01]  /*a550*/  FFMA.FTZ R0, R23, UR5, -R10 ;  /* 0x0000000517007c23 */ /* 0x002fe2000801080a */
[-C--:B------:R-:W-:Y:S01]  /*a560*/  ISETP.GE.AND P6, PT, R51, R9.reuse, PT ;  /* 0x000000093300720c */ /* 0x080fe20003fc6270 */
[----:B------:R-:W-:Y:S01]  /*a570*/  IMAD.MOV.U32 R51, RZ, RZ, R115 ;  /* 0x000000ffff337224 */ /* 0x000fe200078e0073 */
[----:B------:R-:W-:Y:S01]  /*a580*/  FSEL R120, R231, -INF , !P3 ;  /* 0xff800000e7787808 */ /* 0x000fe20005800000 */
[----:B------:R1:W-:Y:S01]  /*a590*/  MUFU.EX2 R222, R0 ;  /* 0x0000000000de7308 */ /* 0x0003e20000000800 */
[----:B------:R-:W-:-:S02]  /*a5a0*/  ISETP.GE.AND P5, PT, R47, R9, PT ;  /* 0x000000092f00720c */ /* 0x000fc40003fa6270 */
[-C--:B------:R-:W-:Y:S02]  /*a5b0*/  ISETP.GE.AND P4, PT, R49, R9.reuse, PT ;  /* 0x000000093100720c */ /* 0x080fe40003f86270 */
[----:B------:R-:W-:Y:S02]  /*a5c0*/  FSEL R129, R190, -INF , !P2 ;  /* 0xff800000be817808 */ /* 0x000fe40005000000 */
[----:B------:R-:W-:Y:S02]  /*a5d0*/  FSEL R132, R110, -INF , !P6 ;  /* 0xff8000006e847808 */ /* 0x000fe40007000000 */
[-C--:B------:R-:W-:Y:S02]  /*a5e0*/  ISETP.GE.AND P3, PT, R55, R9.reuse, PT ;  /* 0x000000093700720c */ /* 0x080fe40003f66270 */
[----:B------:R-:W-:Y:S02]  /*a5f0*/  ISETP.GE.AND P2, PT, R56, R9, PT ;  /* 0x000000093800720c */ /* 0x000fe40003f46270 */
[----:B------:R-:W-:-:S02]  /*a600*/  FSEL R171, R228, -INF , !P5 ;  /* 0xff800000e4ab7808 */ /* 0x000fc40006800000 */
[----:B------:R-:W-:Y:S01]  /*a610*/  FSEL R172, R227, -INF , !P4 ;  /* 0xff800000e3ac7808 */ /* 0x000fe20006000000 */
[----:B------:R-:W-:Y:S01]  /*a620*/  IMAD.MOV.U32 R227, RZ, RZ, R200 ;  /* 0x000000ffffe37224 */ /* 0x000fe200078e00c8 */
[----:B-1----:R-:W-:Y:S01]  /*a630*/  FMNMX3.FTZ R0, R2, R21, R20, !PT ;  /* 0x0000001502007276 */ /* 0x002fe20007810014 */
[----:B------:R-:W-:Y:S01]  /*a640*/  FFMA.FTZ R2, R25, UR5, -R10 ;  /* 0x0000000519027c23 */ /* 0x000fe2000801080a */
[----:B------:R-:W-:Y:S01]  /*a650*/  FSEL R174, R174, -INF , !P3 ;  /* 0xff800000aeae7808 */ /* 0x000fe20005800000 */
[----:B------:R-:W-:Y:S01]  /*a660*/  LDSM.16.MT88.4 R24, [R184+0x4400] ;  /* 0x00440000b818783b */ /* 0x000fe20000004200 */
[----:B------:R-:W-:Y:S01]  /*a670*/  FMNMX3.FTZ R0, R0, R19, R7, !PT ;  /* 0x0000001300007276 */ /* 0x000fe20007810007 */
[----:B------:R1:W-:Y:S01]  /*a680*/  MUFU.EX2 R220, R2 ;  /* 0x0000000200dc7308 */ /* 0x0003e20000000800 */
[----:B------:R-:W-:Y:S02]  /*a690*/  FSEL R175, R175, -INF , !P2 ;  /* 0xff800000afaf7808 */ /* 0x000fe40005000000 */
[----:B------:R-:W-:-:S02]  /*a6a0*/  FMNMX3.FTZ R0, R0, R66, R64, !PT ;  /* 0x0000004200007276 */ /* 0x000fc40007810040 */
[----:B------:R-:W-:Y:S01]  /*a6b0*/  MOV R231, R95 ;  /* 0x0000005f00e77202 */ /* 0x000fe20000000f00 */
[----:B------:R-:W-:Y:S01]  /*a6c0*/  IMAD.MOV.U32 R95, RZ, RZ, R183 ;  /* 0x000000ffff5f7224 */ /* 0x000fe200078e00b7 */
[----:B------:R-:W-:Y:S01]  /*a6d0*/  FMNMX3.FTZ R0, R0, R15, R14, !PT ;  /* 0x0000000f00007276 */ /* 0x000fe2000781000e */
[----:B------:R-:W-:Y:S01]  /*a6e0*/  IMAD.MOV.U32 R183, RZ, RZ, R203 ;  /* 0x000000ffffb77224 */ /* 0x000fe200078e00cb */
[----:B------:R-:W-:Y:S02]  /*a6f0*/  MOV R228, R199 ;  /* 0x000000c700e47202 */ /* 0x000fe40000000f00 */
[----:B------:R-:W-:Y:S02]  /*a700*/  FMNMX3.FTZ R0, R0, R13, R72, !PT ;  /* 0x0000000d00007276 */ /* 0x000fe40007810048 */
[----:B------:R-:W-:Y:S02]  /*a710*/  MOV R176, R195 ;  /* 0x000000c300b07202 */ /* 0x000fe40000000f00 */
[----:B------:R-:W-:Y:S01]  /*a720*/  FMNMX3.FTZ R0, R0, R77, R80, !PT ;  /* 0x0000004d00007276 */ /* 0x000fe20007810050 */
[----:B-1----:R-:W-:Y:S01]  /*a730*/  FFMA.FTZ R2, R34, UR5, -R10 ;  /* 0x0000000522027c23 */ /* 0x002fe2000801080a */
[----:B------:R-:W-:-:S02]  /*a740*/  MOV R169, R183 ;  /* 0x000000b700a97202 */ /* 0x000fc40000000f00 */
[----:B------:R-:W-:Y:S01]  /*a750*/  FMNMX3.FTZ R0, R0, R81, R82, !PT ;  /* 0x0000005100007276 */ /* 0x000fe20007810052 */
[----:B------:R1:W-:Y:S01]  /*a760*/  MUFU.EX2 R218, R2 ;  /* 0x0000000200da7308 */ /* 0x0003e20000000800 */
[----:B------:R-:W-:Y:S02]  /*a770*/  FSEL R8, R111, RZ, P0 ;  /* 0x000000ff6f087208 */ /* 0x000fe40000000000 */
[----:B------:R-:W-:Y:S02]  /*a780*/  FMNMX3.FTZ R0, R0, R91, R92, !PT ;  /* 0x0000005b00007276 */ /* 0x000fe4000781005c */
[----:B------:R-:W-:Y:S02]  /*a790*/  MOV R133, R196 ;  /* 0x000000c400857202 */ /* 0x000fe40000000f00 */
[----:B------:R-:W-:Y:S01]  /*a7a0*/  MOV R49, R124 ;  /* 0x0000007c00317202 */ /* 0x000fe20000000f00 */
[----:B-1----:R-:W-:-:S04]  /*a7b0*/  FFMA.FTZ R2, R35, UR5, -R10 ;  /* 0x0000000523027c23 */ /* 0x002fc8000801080a */
[----:B------:R1:W-:Y:S02]  /*a7c0*/  MUFU.EX2 R217, R2 ;  /* 0x0000000200d97308 */ /* 0x0003e40000000800 */
[----:B-1----:R-:W-:-:S06]  /*a7d0*/  FFMA.FTZ R2, R39, UR5, -R10 ;  /* 0x0000000527027c23 */ /* 0x002fcc000801080a */
        /* <DEDUP_REMOVED lines=9> */
[----:B-1----:R-:W-:-:S04]  /*a870*/  FMNMX3.FTZ R0, R3, R87, R86, !PT ;  /* 0x0000005703007276 */ /* 0x002fc80007810056 */
        /* <DEDUP_REMOVED lines=17> */
[----:B------:R-:W-:-:S04]  /*a990*/  FMNMX3.FTZ R2, R2, R114, R101, !PT ;  /* 0x0000007202027276 */ /* 0x000fc80007810065 */
[----:B------:R-:W-:Y:S01]  /*a9a0*/  FMNMX3.FTZ R2, R2, R104, R108, !PT ;  /* 0x0000006802027276 */ /* 0x000fe2000781006c */
[----:B-1----:R-:W-:Y:S01]  /*a9b0*/  FFMA.FTZ R4, R48, UR5, -R10 ;  /* 0x0000000530047c23 */ /* 0x002fe2000801080a */
[----:B------:R-:W-:Y:S02]  /*a9c0*/  MOV R48, R116 ;  /* 0x0000007400307202 */ /* 0x000fe40000000f00 */
[----:B------:R-:W-:Y:S01]  /*a9d0*/  FMNMX3.FTZ R2, R2, R118, R120, !PT ;  /* 0x0000007602027276 */ /* 0x000fe20007810078 */
[----:B------:R1:W-:Y:S03]  /*a9e0*/  MUFU.EX2 R206, R4 ;  /* 0x0000000400ce7308 */ /* 0x0003e60000000800 */
[----:B------:R-:W-:-:S04]  /*a9f0*/  FMNMX3.FTZ R2, R2, R129, R132, !PT ;  /* 0x0000008102027276 */ /* 0x000fc80007810084 */
[----:B------:R-:W-:-:S04]  /*aa00*/  FMNMX3.FTZ R2, R2, R171, R172, !PT ;  /* 0x000000ab02027276 */ /* 0x000fc800078100ac */
[----:B------:R-:W-:-:S05]  /*aa10*/  FMNMX3.FTZ R2, R2, R174, R175, !PT ;  /* 0x000000ae02027276 */ /* 0x000fca00078100af */
[----:B------:R-:W3:Y:S01]  /*aa20*/  SHFL.BFLY PT, R5, R2, 0x2, 0x1f ;  /* 0x0c401f0002057f89 */ /* 0x000ee200000e0000 */
        /* <DEDUP_REMOVED lines=8> */
[----:B-1----:R-:W-:Y:S01]  /*aab0*/  FFMA.FTZ R4, R65, UR5, -R10 ;  /* 0x0000000541047c23 */ /* 0x002fe2000801080a */
[----:B------:R-:W-:Y:S01]  /*aac0*/  IMAD.MOV.U32 R65, RZ, RZ, R95 ;  /* 0x000000ffff417224 */ /* 0x000fe200078e005f */
[----:B--2---:R-:W-:-:S04]  /*aad0*/  FMNMX.FTZ R95, R0, R6, !PT ;  /* 0x00000006005f7209 */ /* 0x004fc80007810000 */
[----:B------:R1:W-:Y:S01]  /*aae0*/  MUFU.EX2 R202, R4 ;  /* 0x0000000400ca7308 */ /* 0x0003e20000000800 */
[----:B---3--:R-:W-:Y:S01]  /*aaf0*/  FMNMX.FTZ R0, R2, R5, !PT ;  /* 0x0000000502007209 */ /* 0x008fe20007810000 */
[C---:B------:R-:W-:Y:S01]  /*ab00*/  FMUL.FTZ R2, R95.reuse, UR5 ;  /* 0x000000055f027c20 */ /* 0x040fe20008410000 */
[----:B------:R-:W-:-:S03]  /*ab10*/  FSETP.NEU.FTZ.AND P3, PT, R95, -INF , PT ;  /* 0xff8000005f00780b */ /* 0x000fc60003f7d000 */
[----:B------:R-:W2:Y:S01]  /*ab20*/  SHFL.BFLY PT, R5, R0, 0x1, 0x1f ;  /* 0x0c201f0000057f89 */ /* 0x000ea200000e0000 */
[----:B------:R-:W-:Y:S02]  /*ab30*/  FSEL R2, R2, RZ, P3 ;  /* 0x000000ff02027208 */ /* 0x000fe40001800000 */
[----:B------:R-:W-:-:S05]  /*ab40*/  FSEL R6, R95, RZ, P3 ;  /* 0x000000ff5f067208 */ /* 0x000fca0001800000 */
[----:B------:R-:W-:Y:S01]  /*ab50*/  FADD.FTZ R6, R36, -R6 ;  /* 0x8000000624067221 */ /* 0x000fe20000010000 */
[----:B-1----:R-:W-:-:S03]  /*ab60*/  FFMA.FTZ R4, R63, UR5, -R10 ;  /* 0x000000053f047c23 */ /* 0x002fc6000801080a */
[----:B------:R-:W-:Y:S01]  /*ab70*/  FMUL.FTZ R6, R6, UR5 ;  /* 0x0000000506067c20 */ /* 0x000fe20008410000 */
[----:B------:R1:W-:Y:S08]  /*ab80*/  MUFU.EX2 R205, R4 ;  /* 0x0000000400cd7308 */ /* 0x0003f00000000800 */
[----:B------:R-:W3:Y:S01]  /*ab90*/  MUFU.EX2 R112, R6 ;  /* 0x0000000600707308 */ /* 0x000ee20000000800 */
[----:B-1----:R-:W-:-:S07]  /*aba0*/  FFMA.FTZ R4, R60, UR5, -R10 ;  /* 0x000000053c047c23 */ /* 0x002fce000801080a */
[----:B------:R1:W-:Y:S01]  /*abb0*/  MUFU.EX2 R209, R4 ;  /* 0x0000000400d17308 */ /* 0x0003e20000000800 */
[-C--:B---3--:R-:W-:Y:S01]  /*abc0*/  FMUL.FTZ R136, R136, R112.reuse ;  /* 0x0000007088887220 */ /* 0x088fe20000410000 */
[-C--:B------:R-:W-:Y:S01]  /*abd0*/  FMUL.FTZ R137, R137, R112.reuse ;  /* 0x0000007089897220 */ /* 0x080fe20000410000 */
[-C--:B------:R-:W-:Y:S01]  /*abe0*/  FMUL.FTZ R144, R144, R112.reuse ;  /* 0x0000007090907220 */ /* 0x080fe20000410000 */
[-C--:B------:R-:W-:Y:S01]  /*abf0*/  FMUL.FTZ R145, R145, R112.reuse ;  /* 0x0000007091917220 */ /* 0x080fe20000410000 */
[-C--:B------:R-:W-:Y:S01]  /*ac00*/  FMUL.FTZ R156, R156, R112.reuse ;  /* 0x000000709c9c7220 */ /* 0x080fe20000410000 */
[-C--:B------:R-:W-:Y:S01]  /*ac10*/  FMUL.FTZ R157, R157, R112.reuse ;  /* 0x000000709d9d7220 */ /* 0x080fe20000410000 */
[-C--:B------:R-:W-:Y:S01]  /*ac20*/  FMUL.FTZ R160, R160, R112.reuse ;  /* 0x00000070a0a07220 */ /* 0x080fe20000410000 */
[----:B------:R-:W-:Y:S01]  /*ac30*/  FMUL.FTZ R161, R161, R112 ;  /* 0x00000070a1a17220 */ /* 0x000fe20000410000 */
        /* <DEDUP_REMOVED lines=9> */
[----:B--2---:R-:W-:Y:S01]  /*acd0*/  FMNMX.FTZ R78, R0, R5, !PT ;  /* 0x00000005004e7209 */ /* 0x004fe20007810000 */
[----:B------:R-:W-:-:S04]  /*ace0*/  FFMA.FTZ R0, R20, UR5, -R2 ;  /* 0x0000000514007c23 */ /* 0x000fc80008010802 */
[----:B------:R1:W-:Y:S01]  /*acf0*/  MUFU.EX2 R192, R4 ;  /* 0x0000000400c07308 */ /* 0x0003e20000000800 */
[----:B------:R-:W-:-:S04]  /*ad00*/  FSETP.NEU.FTZ.AND P2, PT, R78, -INF , PT ;  /* 0xff8000004e00780b */ /* 0x000fc80003f5d000 */
[----:B------:R-:W-:-:S03]  /*ad10*/  FSEL R5, R78, RZ, P2 ;  /* 0x000000ff4e057208 */ /* 0x000fc60001000000 */
[----:B------:R2:W-:Y:S02]  /*ad20*/  MUFU.EX2 R194, R0 ;  /* 0x0000000000c27308 */ /* 0x0005e40000000800 */
[----:B------:R-:W-:-:S04]  /*ad30*/  FADD.FTZ R3, R3, -R5 ;  /* 0x8000000503037221 */ /* 0x000fc80000010000 */
[----:B------:R-:W-:Y:S01]  /*ad40*/  FMUL.FTZ R3, R3, UR5 ;  /* 0x0000000503037c20 */ /* 0x000fe20008410000 */
[----:B-1----:R-:W-:-:S03]  /*ad50*/  FFMA.FTZ R4, R21, UR5, -R2 ;  /* 0x0000000515047c23 */ /* 0x002fc60008010802 */
[----:B------:R1:W3:Y:S01]  /*ad60*/  MUFU.EX2 R110, R3 ;  /* 0x00000003006e7308 */ /* 0x0002e20000000800 */
[----:B------:R-:W-:Y:S01]  /*ad70*/  LDSM.16.MT88.4 R20, [R186+0x4400] ;  /* 0x00440000ba14783b */ /* 0x000fe20000004200 */
[----:B--2---:R-:W-:-:S06]  /*ad80*/  FMUL.FTZ R0, R78, UR5 ;  /* 0x000000054e007c20 */ /* 0x004fcc0008410000 */
[----:B------:R2:W4:Y:S01]  /*ad90*/  MUFU.EX2 R193, R4 ;  /* 0x0000000400c17308 */ /* 0x0005220000000800 */
[----:B------:R-:W-:Y:S01]  /*ada0*/  FSEL R0, R0, RZ, P2 ;  /* 0x000000ff00007208 */ /* 0x000fe20001000000 */
[----:B-1----:R-:W-:Y:S01]  /*adb0*/  FFMA.FTZ R3, R66, UR5, -R2 ;  /* 0x0000000542037c23 */ /* 0x002fe20008010802 */
[-C--:B---3--:R-:W-:Y:S01]  /*adc0*/  FMUL.FTZ R138, R138, R110.reuse ;  /* 0x0000006e8a8a7220 */ /* 0x088fe20000410000 */
[-C--:B------:R-:W-:Y:S01]  /*add0*/  FMUL.FTZ R139, R139, R110.reuse ;  /* 0x0000006e8b8b7220 */ /* 0x080fe20000410000 */
[----:B------:R-:W-:-:S03]  /*ade0*/  FMUL.FTZ R146, R146, R110 ;  /* 0x0000006e92927220 */ /* 0x000fc60000410000 */
[----:B------:R1:W-:Y:S01]  /*adf0*/  MUFU.EX2 R191, R3 ;  /* 0x0000000300bf7308 */ /* 0x0003e20000000800 */
[-C--:B------:R-:W-:Y:S01]  /*ae00*/  FMUL.FTZ R147, R147, R110.reuse ;  /* 0x0000006e93937220 */ /* 0x080fe20000410000 */
[-C--:B------:R-:W-:Y:S01]  /*ae10*/  FMUL.FTZ R158, R158, R110.reuse ;  /* 0x0000006e9e9e7220 */ /* 0x080fe20000410000 */
[-C--:B------:R-:W-:Y:S01]  /*ae20*/  FMUL.FTZ R159, R159, R110.reuse ;  /* 0x0000006e9f9f7220 */ /* 0x080fe20000410000 */
[----:B--2---:R-:W-:Y:S01]  /*ae30*/  FFMA.FTZ R4, R19, UR5, -R2 ;  /* 0x0000000513047c23 */ /* 0x004fe20008010802 */
[----:B----4-:R-:W-:Y:S01]  /*ae40*/  F2FP.F16.F32.PACK_AB R6, R194, R193 ;  /* 0x000000c1c206723e */ /* 0x010fe200000000ff */
[----:B------:R-:W2:Y:S01]  /*ae50*/  LDSM.16.MT88.4 R16, [R184+0x4000] ;  /* 0x00400000b810783b */ /* 0x000ea20000004200 */
[-C--:B------:R-:W-:Y:S01]  /*ae60*/  FMUL.FTZ R162, R162, R110.reuse ;  /* 0x0000006ea2a27220 */ /* 0x080fe20000410000 */
[----:B------:R3:W-:Y:S01]  /*ae70*/  MUFU.EX2 R195, R4 ;  /* 0x0000000400c37308 */ /* 0x0007e20000000800 */
[----:B------:R-:W-:Y:S01]  /*ae80*/  FMUL.FTZ R163, R163, R110 ;  /* 0x0000006ea3a37220 */ /* 0x000fe20000410000 */
[----:B------:R-:W-:Y:S01]  /*ae90*/  FFMA.FTZ R9, R67, UR5, -R0 ;  /* 0x0000000543097c23 */ /* 0x000fe20008010800 */
[----:B------:R-:W-:Y:S01]  /*aea0*/  IMAD.MOV.U32 R67, RZ, RZ, R176 ;  /* 0x000000ffff437224 */ /* 0x000fe200078e00b0 */
[----:B------:R-:W-:-:S04]  /*aeb0*/  MOV R66, R33 ;  /* 0x0000002100427202 */ /* 0x000fc80000000f00 */
[----:B------:R4:W-:Y:S01]  /*aec0*/  MUFU.EX2 R176, R9 ;  /* 0x0000000900b07308 */ /* 0x0009e20000000800 */
[----:B-1----:R-:W-:Y:S01]  /*aed0*/  FFMA.FTZ R3, R64, UR5, -R2 ;  /* 0x0000000540037c23 */ /* 0x002fe20008010802 */
[----:B------:R-:W-:-:S06]  /*aee0*/  IMAD.MOV.U32 R64, RZ, RZ, R12 ;  /* 0x000000ffff407224 */ /* 0x000fcc00078e000c */
[----:B------:R1:W-:Y:S01]  /*aef0*/  MUFU.EX2 R190, R3 ;  /* 0x0000000300be7308 */ /* 0x0003e20000000800 */
[----:B---3--:R-:W-:-:S07]  /*af00*/  FFMA.FTZ R4, R7, UR5, -R2 ;  /* 0x0000000507047c23 */ /* 0x008fce0008010802 */
[----:B------:R3:W-:Y:S01]  /*af10*/  MUFU.EX2 R197, R4 ;  /* 0x0000000400c57308 */ /* 0x0007e20000000800 */
[----:B----4-:R-:W-:Y:S01]  /*af20*/  MOV R9, R119 ;  /* 0x0000007700097202 */ /* 0x010fe20000000f00 */
[----:B-1----:R-:W-:-:S04]  /*af30*/  FADD.FTZ R3, R37, -R8 ;  /* 0x8000000825037221 */ /* 0x002fc80000010000 */
[----:B------:R-:W-:Y:S01]  /*af40*/  FMUL.FTZ R3, R3, UR5 ;  /* 0x0000000503037c20 */ /* 0x000fe20008410000 */
[----:B---3--:R-:W-:-:S04]  /*af50*/  FFMA.FTZ R4, R87, UR5, -R0 ;  /* 0x0000000557047c23 */ /* 0x008fc80008010800 */
[----:B------:R1:W-:Y:S02]  /*af60*/  MUFU.EX2 R173, R4 ;  /* 0x0000000400ad7308 */ /* 0x0003e40000000800 */
[----:B-1----:R-:W-:-:S06]  /*af70*/  FFMA.FTZ R4, R86, UR5, -R0 ;  /* 0x0000000556047c23 */ /* 0x002fcc0008010800 */
[----:B------:R1:W3:Y:S08]  /*af80*/  MUFU.EX2 R86, R3 ;  /* 0x0000000300567308 */ /* 0x0002f00000000800 */
[----:B------:R4:W5:Y:S01]  /*af90*/  MUFU.EX2 R178, R4 ;  /* 0x0000000400b27308 */ /* 0x0009620000000800 */
[----:B-1----:R-:W-:Y:S01]  /*afa0*/  FFMA.FTZ R3, R68, UR5, -R0 ;  /* 0x0000000544037c23 */ /* 0x002fe20008010800 */
[-C--:B---3--:R-:W-:Y:S01]  /*afb0*/  FMUL.FTZ R154, R154, R86.reuse ;  /* 0x000000569a9a7220 */ /* 0x088fe20000410000 */
[-C--:B------:R-:W-:Y:S01]  /*afc0*/  FMUL.FTZ R155, R155, R86.reuse ;  /* 0x000000569b9b7220 */ /* 0x080fe20000410000 */
[----:B------:R-:W-:-:S04]  /*afd0*/  FMUL.FTZ R166, R166, R86 ;  /* 0x00000056a6a67220 */ /* 0x000fc80000410000 */
[----:B------:R1:W-:Y:S01]  /*afe0*/  MUFU.EX2 R170, R3 ;  /* 0x0000000300aa7308 */ /* 0x0003e20000000800 */
[-C--:B------:R-:W-:Y:S01]  /*aff0*/  FMUL.FTZ R167, R167, R86.reuse ;  /* 0x00000056a7a77220 */ /* 0x080fe20000410000 */
[-C--:B------:R-:W-:Y:S01]  /*b000*/  FMUL.FTZ R142, R142, R86.reuse ;  /* 0x000000568e8e7220 */ /* 0x080fe20000410000 */
[-C--:B------:R-:W-:Y:S01]  /*b010*/  FMUL.FTZ R143, R143, R86.reuse ;  /* 0x000000568f8f7220 */ /* 0x080fe20000410000 */
[--C-:B----4-:R-:W-:Y:S01]  /*b020*/  FFMA.FTZ R4, R54, UR5, -R0.reuse ;  /* 0x0000000536047c23 */ /* 0x110fe20008010800 */
[----:B-----5:R-:W-:Y:S01]  /*b030*/  F2FP.F16.F32.PACK_AB R5, R178, R173 ;  /* 0x000000adb205723e */ /* 0x020fe200000000ff */
[-C--:B------:R-:W-:Y:S01]  /*b040*/  FMUL.FTZ R150, R150, R86.reuse ;  /* 0x0000005696967220 */ /* 0x080fe20000410000 */
[----:B------:R-:W-:Y:S01]  /*b050*/  FMUL.FTZ R151, R151, R86 ;  /* 0x0000005697977220 */ /* 0x000fe20000410000 */
[----:B------:R3:W-:Y:S01]  /*b060*/  MUFU.EX2 R180, R4 ;  /* 0x0000000400b47308 */ /* 0x0007e20000000800 */
[--C-:B-1----:R-:W-:Y:S01]  /*b070*/  FFMA.FTZ R3, R69, UR5, -R0.reuse ;  /* 0x0000000545037c23 */ /* 0x102fe20008010800 */
[----:B---3--:R-:W-:-:S06]  /*b080*/  FFMA.FTZ R4, R58, UR5, -R0 ;  /* 0x000000053a047c23 */ /* 0x008fcc0008010800 */
[----:B------:R1:W3:Y:S02]  /*b090*/  MUFU.EX2 R183, R4 ;  /* 0x0000000400b77308 */ /* 0x0002e40000000800 */
[----:B-1----:R-:W-:Y:S02]  /*b0a0*/  FSEL R4, R135, RZ, P1 ;  /* 0x000000ff87047208 */ /* 0x002fe40000800000 */
[----:B---3--:R-:W-:-:S03]  /*b0b0*/  F2FP.F16.F32.PACK_AB R7, R183, R180 ;  /* 0x000000b4b707723e */ /* 0x008fc600000000ff */
[----:B------:R-:W-:Y:S01]  /*b0c0*/  FADD.FTZ R12, R38, -R4 ;  /* 0x80000004260c7221 */ /* 0x000fe20000010000 */
[----:B------:R-:W-:-:S03]  /*b0d0*/  F2FP.F16.F32.PACK_AB R4, R192, R179 ;  /* 0x000000b3c004723e */ /* 0x000fc600000000ff */
[----:B------:R-:W-:-:S04]  /*b0e0*/  FMUL.FTZ R8, R12, UR5 ;  /* 0x000000050c087c20 */ /* 0x000fc80008410000 */
[----:B--2---:R-:W-:Y:S01]  /*b0f0*/  HMMA.16816.F32 R36, R4, R16, R136 ;  /* 0x000000100424723c */ /* 0x004fe20000001888 */
[----:B------:R-:W-:Y:S01]  /*b100*/  IMAD.MOV.U32 R137, RZ, RZ, R121 ;  /* 0x000000ffff897224 */ /* 0x000fe200078e0079 */
[----:B------:R-:W1:Y:S01]  /*b110*/  MUFU.EX2 R87, R8 ;  /* 0x0000000800577308 */ /* 0x000e620000000800 */
[----:B------:R-:W-:Y:S01]  /*b120*/  IMAD.MOV.U32 R121, RZ, RZ, R169 ;  /* 0x000000ffff797224 */ /* 0x000fe200078e00a9 */
[----:B------:R-:W-:Y:S01]  /*b130*/  MOV R139, R168 ;  /* 0x000000a8008b7202 */ /* 0x000fe20000000f00 */
[----:B------:R-:W-:-:S03]  /*b140*/  IMAD.MOV.U32 R138, RZ, RZ, R125 ;  /* 0x000000ffff8a7224 */ /* 0x000fc600078e007d */
[C---:B------:R-:W-:Y:S02]  /*b150*/  HMMA.16816.F32 R32, R4.reuse, R18, R144 ;  /* 0x000000120420723c */ /* 0x040fe40000001890 */
[----:B------:R2:W-:Y:S06]  /*b160*/  MUFU.EX2 R169, R3 ;  /* 0x0000000300a97308 */ /* 0x0005ec0000000800 */
[----:B------:R-:W-:Y:S01]  /*b170*/  HMMA.16816.F32 R44, R4, R28, R156 ;  /* 0x0000001c042c723c */ /* 0x000fe2000000189c */
[-C--:B-1----:R-:W-:Y:S01]  /*b180*/  FMUL.FTZ R152, R152, R87.reuse ;  /* 0x0000005798987220 */ /* 0x082fe20000410000 */
[-C--:B------:R-:W-:Y:S01]  /*b190*/  FMUL.FTZ R153, R153, R87.reuse ;  /* 0x0000005799997220 */ /* 0x080fe20000410000 */
[-C--:B------:R-:W-:Y:S01]  /*b1a0*/  FMUL.FTZ R164, R164, R87.reuse ;  /* 0x00000057a4a47220 */ /* 0x080fe20000410000 */
[-C--:B------:R-:W-:Y:S01]  /*b1b0*/  FMUL.FTZ R165, R165, R87.reuse ;  /* 0x00000057a5a57220 */ /* 0x080fe20000410000 */
[----:B------:R-:W-:-:S03]  /*b1c0*/  FMUL.FTZ R140, R140, R87 ;  /* 0x000000578c8c7220 */ /* 0x000fc60000410000 */
[----:B------:R-:W-:Y:S01]  /*b1d0*/  HMMA.16816.F32 R40, R4, R30, R160 ;  /* 0x0000001e0428723c */ /* 0x000fe200000018a0 */
[----:B------:R-:W-:Y:S01]  /*b1e0*/  F2FP.F16.F32.PACK_AB R4, R65, R244 ;  /* 0x000000f44104723e */ /* 0x000fe200000000ff */
[-C--:B------:R-:W-:Y:S01]  /*b1f0*/  FMUL.FTZ R141, R141, R87.reuse ;  /* 0x000000578d8d7220 */ /* 0x080fe20000410000 */
[----:B--2---:R-:W-:Y:S01]  /*b200*/  FFMA.FTZ R3, R70, UR5, -R0 ;  /* 0x0000000546037c23 */ /* 0x004fe20008010800 */
[----:B------:R-:W-:Y:S01]  /*b210*/  F2FP.F16.F32.PACK_AB R5, R221, R198 ;  /* 0x000000c6dd05723e */ /* 0x000fe200000000ff */
[----:B------:R-:W-:Y:S01]  /*b220*/  FMUL.FTZ R148, R148, R87 ;  /* 0x0000005794947220 */ /* 0x000fe20000410000 */
[----:B------:R-:W-:Y:S01]  /*b230*/  F2FP.F16.F32.PACK_AB R6, R67, R64 ;  /* 0x000000404306723e */ /* 0x000fe200000000ff */
[----:B------:R1:W2:Y:S01]  /*b240*/  MUFU.EX2 R168, R3 ;  /* 0x0000000300a87308 */ /* 0x0002a20000000800 */
[----:B------:R-:W-:Y:S01]  /*b250*/  F2FP.F16.F32.PACK_AB R7, R222, R219 ;  /* 0x000000dbde07723e */ /* 0x000fe200000000ff */
[----:B------:R-:W-:Y:S01]  /*b260*/  FMUL.FTZ R149, R149, R87 ;  /* 0x0000005795957220 */ /* 0x000fe20000410000 */
[----:B------:R-:W-:-:S05]  /*b270*/  FFMA.FTZ R8, R223, UR5, -R10 ;  /* 0x00000005df087c23 */ /* 0x000fca000801080a */
[C---:B------:R-:W-:Y:S01]  /*b280*/  HMMA.16816.F32 R152, R4.reuse, R28, R152 ;  /* 0x0000001c0498723c */ /* 0x040fe20000001898 */
[----:B------:R-:W-:Y:S07]  /*b290*/  MUFU.EX2 R8, R8 ;  /* 0x0000000800087308 */ /* 0x000fee0000000800 */
[----:B------:R-:W-:Y:S01]  /*b2a0*/  HMMA.16816.F32 R28, R4, R30, R164 ;  /* 0x0000001e041c723c */ /* 0x000fe200000018a4 */
[----:B-1----:R-:W-:Y:S01]  /*b2b0*/  FFMA.FTZ R3, R88, UR5, -R10 ;  /* 0x0000000558037c23 */ /* 0x002fe2000801080a */
[----:B------:R-:W-:Y:S01]  /*b2c0*/  MOV R167, R121 ;  /* 0x0000007900a77202 */ /* 0x000fe20000000f00 */
[----:B------:R-:W-:-:S02]  /*b2d0*/  IMAD.MOV.U32 R166, RZ, RZ, R133 ;  /* 0x000000ffffa67224 */ /* 0x000fc400078e0085 */
[----:B------:R1:W-:Y:S01]  /*b2e0*/  MUFU.EX2 R196, R3 ;  /* 0x0000000300c47308 */ /* 0x0003e20000000800 */
[----:B------:R-:W-:Y:S02]  /*b2f0*/  IMAD.MOV.U32 R165, RZ, RZ, R106 ;  /* 0x000000ffffa57224 */ /* 0x000fe400078e006a */
[----:B------:R-:W-:Y:S01]  /*b300*/  HMMA.16816.F32 R56, R4, R16, R140 ;  /* 0x000000100438723c */ /* 0x000fe2000000188c */
[----:B------:R-:W-:-:S07]  /*b310*/  IMAD.MOV.U32 R164, RZ, RZ, R64 ;  /* 0x000000ffffa47224 */ /* 0x000fce00078e0040 */
[----:B------:R-:W-:Y:S01]  /*b320*/  HMMA.16816.F32 R148, R4, R18, R148 ;  /* 0x000000120494723c */ /* 0x000fe20000001894 */
[----:B------:R-:W-:Y:S01]  /*b330*/  LDSM.16.MT88.4 R16, [R186+0x4800] ;  /* 0x00480000ba10783b */ /* 0x000fe20000004200 */
[----:B------:R-:W-:Y:S02]  /*b340*/  F2FP.F16.F32.PACK_AB R4, R197, R195 ;  /* 0x000000c3c504723e */ /* 0x000fe400000000ff */
[----:B------:R-:W-:Y:S01]  /*b350*/  F2FP.F16.F32.PACK_AB R5, R170, R176 ;  /* 0x000000b0aa05723e */ /* 0x000fe200000000ff */
[--C-:B-1----:R-:W-:Y:S01]  /*b360*/  FFMA.FTZ R3, R15, UR5, -R2.reuse ;  /* 0x000000050f037c23 */ /* 0x102fe20008010802 */
[----:B------:R-:W-:Y:S02]  /*b370*/  F2FP.F16.F32.PACK_AB R6, R190, R191 ;  /* 0x000000bfbe06723e */ /* 0x000fe400000000ff */
[----:B--2---:R-:W-:Y:S01]  /*b380*/  F2FP.F16.F32.PACK_AB R7, R168, R169 ;  /* 0x000000a9a807723e */ /* 0x004fe200000000ff */
[----:B------:R1:W-:Y:S06]  /*b390*/  MUFU.EX2 R125, R3 ;  /* 0x00000003007d7308 */ /* 0x0003ec0000000800 */
[C---:B------:R-:W-:Y:S08]  /*b3a0*/  HMMA.16816.F32 R36, R4.reuse, R24, R36 ;  /* 0x000000180424723c */ /* 0x040ff00000001824 */
[----:B------:R-:W-:Y:S01]  /*b3b0*/  HMMA.16816.F32 R32, R4, R26, R32 ;  /* 0x0000001a0420723c */ /* 0x000fe20000001820 */
[----:B-1----:R-:W-:-:S04]  /*b3c0*/  FFMA.FTZ R3, R14, UR5, -R2 ;  /* 0x000000050e037c23 */ /* 0x002fc80008010802 */
[----:B------:R1:W2:Y:S03]  /*b3d0*/  MUFU.EX2 R124, R3 ;  /* 0x00000003007c7308 */ /* 0x0002a60000000800 */
[C---:B------:R-:W-:Y:S08]  /*b3e0*/  HMMA.16816.F32 R44, R4.reuse, R20, R44 ;  /* 0x00000014042c723c */ /* 0x040ff0000000182c */
[----:B------:R-:W-:Y:S01]  /*b3f0*/  HMMA.16816.F32 R40, R4, R22, R40 ;  /* 0x000000160428723c */ /* 0x000fe20000001828 */
[----:B------:R-:W-:-:S02]  /*b400*/  F2FP.F16.F32.PACK_AB R4, R137, R139 ;  /* 0x0000008b8904723e */ /* 0x000fc400000000ff */
[----:B------:R-:W-:Y:S02]  /*b410*/  F2FP.F16.F32.PACK_AB R5, R218, R220 ;  /* 0x000000dcda05723e */ /* 0x000fe400000000ff */
[----:B------:R-:W-:Y:S02]  /*b420*/  F2FP.F16.F32.PACK_AB R6, R166, R66 ;  /* 0x00000042a606723e */ /* 0x000fe400000000ff */
[----:B------:R-:W-:Y:S01]  /*b430*/  F2FP.F16.F32.PACK_AB R7, R216, R217 ;  /* 0x000000d9d807723e */ /* 0x000fe200000000ff */
[--C-:B-1----:R-:W-:Y:S02]  /*b440*/  FFMA.FTZ R3, R13, UR5, -R2.reuse ;  /* 0x000000050d037c23 */ /* 0x102fe40008010802 */
[----:B------:R-:W1:Y:S02]  /*b450*/  LDSM.16.MT88.4 R12, [R184+0x4800] ;  /* 0x00480000b80c783b */ /* 0x000e640000004200 */
[----:B------:R3:W-:Y:S02]  /*b460*/  MUFU.EX2 R121, R3 ;  /* 0x0000000300797308 */ /* 0x0007e40000000800 */
[C---:B------:R-:W-:Y:S08]  /*b470*/  HMMA.16816.F32 R152, R4.reuse, R20, R152 ;  /* 0x000000140498723c */ /* 0x040ff00000001898 */
[----:B------:R-:W-:Y:S01]  /*b480*/  HMMA.16816.F32 R28, R4, R22, R28 ;  /* 0x00000016041c723c */ /* 0x000fe2000000181c */
[----:B------:R-:W4:Y:S01]  /*b490*/  LDSM.16.MT88.4 R20, [R184+0x4c00] ;  /* 0x004c0000b814783b */ /* 0x000f220000004200 */
[----:B---3--:R-:W-:-:S06]  /*b4a0*/  FFMA.FTZ R3, R72, UR5, -R2 ;  /* 0x0000000548037c23 */ /* 0x008fcc0008010802 */
[C---:B------:R-:W-:Y:S01]  /*b4b0*/  HMMA.16816.F32 R56, R4.reuse, R24, R56 ;  /* 0x000000180438723c */ /* 0x040fe20000001838 */
[----:B------:R3:W5:Y:S07]  /*b4c0*/  MUFU.EX2 R119, R3 ;  /* 0x0000000300777308 */ /* 0x00076e0000000800 */
[----:B------:R-:W-:Y:S01]  /*b4d0*/  HMMA.16816.F32 R60, R4, R26, R148 ;  /* 0x0000001a043c723c */ /* 0x000fe20000001894 */
[----:B------:R-:W4:Y:S01]  /*b4e0*/  LDSM.16.MT88.4 R24, [R186+0x4c00] ;  /* 0x004c0000ba18783b */ /* 0x000f220000004200 */
[----:B--2---:R-:W-:-:S03]  /*b4f0*/  F2FP.F16.F32.PACK_AB R4, R124, R125 ;  /* 0x0000007d7c04723e */ /* 0x004fc600000000ff */
[----:B------:R-:W-:Y:S01]  /*b500*/  LDSM.16.MT88.4 R148, [R184+0x5c00] ;  /* 0x005c0000b894783b */ /* 0x000fe20000004200 */
[----:B---3--:R-:W-:Y:S01]  /*b510*/  FFMA.FTZ R3, R73, UR5, -R0 ;  /* 0x0000000549037c23 */ /* 0x008fe20008010800 */
[----:B-----5:R-:W-:-:S03]  /*b520*/  F2FP.F16.F32.PACK_AB R6, R119, R121 ;  /* 0x000000797706723e */ /* 0x020fc600000000ff */
        /* <DEDUP_REMOVED lines=26> */
[----:B------:R-:W-:Y:S01]  /*b6d0*/  HMMA.16816.F32 R60, R4, R14, R60 ;  /* 0x0000000e043c723c */ /* 0x000fe2000000183c */
[----:B------:R-:W-:Y:S01]  /*b6e0*/  LDSM.16.MT88.4 R12, [R184+0x5000] ;  /* 0x00500000b80c783b */ /* 0x000fe20000004200 */
[----:B------:R1:W-:Y:S02]  /*b6f0*/  MUFU.EX2 R90, R3 ;  /* 0x00000003005a7308 */ /* 0x0003e40000000800 */
[----:B-1----:R-:W-:-:S06]  /*b700*/  FFMA.FTZ R3, R82, UR5, -R2 ;  /* 0x0000000552037c23 */ /* 0x002fcc0008010802 */
[----:B------:R1:W-:Y:S02]  /*b710*/  MUFU.EX2 R88, R3 ;  /* 0x0000000300587308 */ /* 0x0003e40000000800 */
[----:B-1----:R-:W-:-:S06]  /*b720*/  FFMA.FTZ R3, R83, UR5, -R0 ;  /* 0x0000000553037c23 */ /* 0x002fcc0008010800 */
[----:B------:R1:W-:Y:S02]  /*b730*/  MUFU.EX2 R82, R3 ;  /* 0x0000000300527308 */ /* 0x0003e40000000800 */
[----:B-1----:R-:W-:-:S06]  /*b740*/  FFMA.FTZ R3, R84, UR5, -R0 ;  /* 0x0000000554037c23 */ /* 0x002fcc0008010800 */
[----:B------:R1:W3:Y:S02]  /*b750*/  MUFU.EX2 R83, R3 ;  /* 0x0000000300537308 */ /* 0x0002e40000000800 */
[----:B-1----:R-:W-:Y:S01]  /*b760*/  FFMA.FTZ R3, R85, UR5, -R0 ;  /* 0x0000000555037c23 */ /* 0x002fe20008010800 */
[----:B------:R-:W-:-:S05]  /*b770*/  MOV R85, R51 ;  /* 0x0000003300557202 */ /* 0x000fca0000000f00 */
[----:B------:R1:W-:Y:S02]  /*b780*/  MUFU.EX2 R81, R3 ;  /* 0x0000000300517308 */ /* 0x0003e40000000800 */
[----:B-1----:R-:W-:Y:S01]  /*b790*/  FFMA.FTZ R3, R89, UR5, -R0 ;  /* 0x0000000559037c23 */ /* 0x002fe20008010800 */
[----:B------:R-:W-:-:S05]  /*b7a0*/  IMAD.MOV.U32 R89, RZ, RZ, R48 ;  /* 0x000000ffff597224 */ /* 0x000fca00078e0030 */
[----:B------:R1:W5:Y:S02]  /*b7b0*/  MUFU.EX2 R80, R3 ;  /* 0x0000000300507308 */ /* 0x0003640000000800 */
[----:B-1----:R-:W-:Y:S01]  /*b7c0*/  FFMA.FTZ R3, R99, UR5, -R10 ;  /* 0x0000000563037c23 */ /* 0x002fe2000801080a */
[----:B------:R-:W-:-:S05]  /*b7d0*/  MOV R99, R50 ;  /* 0x0000003200637202 */ /* 0x000fca0000000f00 */
[----:B------:R1:W-:Y:S02]  /*b7e0*/  MUFU.EX2 R84, R3 ;  /* 0x0000000300547308 */ /* 0x0003e40000000800 */
[----:B-1----:R-:W-:Y:S01]  /*b7f0*/  FFMA.FTZ R3, R91, UR5, -R2 ;  /* 0x000000055b037c23 */ /* 0x002fe20008010802 */
[----:B------:R-:W-:Y:S02]  /*b800*/  IMAD.MOV.U32 R91, RZ, RZ, R49 ;  /* 0x000000ffff5b7224 */ /* 0x000fe400078e0031 */
[----:B------:R-:W-:Y:S03]  /*b810*/  HMMA.16816.F32 R48, R4, R18, R28 ;  /* 0x000000120430723c */ /* 0x000fe6000000181c */
[----:B------:R1:W-:Y:S01]  /*b820*/  MUFU.EX2 R79, R3 ;  /* 0x00000003004f7308 */ /* 0x0003e20000000800 */
[----:B------:R-:W1:Y:S01]  /*b830*/  LDSM.16.MT88.4 R16, [R186+0x5000] ;  /* 0x00500000ba10783b */ /* 0x000e620000004200 */
[----:B--2---:R-:W-:-:S02]  /*b840*/  F2FP.F16.F32.PACK_AB R4, R103, R106 ;  /* 0x0000006a6704723e */ /* 0x004fc400000000ff */
[----:B---3--:R-:W-:Y:S02]  /*b850*/  F2FP.F16.F32.PACK_AB R5, R83, R82 ;  /* 0x000000525305723e */ /* 0x008fe400000000ff */
[----:B------:R-:W-:Y:S02]  /*b860*/  F2FP.F16.F32.PACK_AB R6, R88, R90 ;  /* 0x0000005a5806723e */ /* 0x000fe400000000ff */
[----:B-----5:R-:W-:-:S07]  /*b870*/  F2FP.F16.F32.PACK_AB R7, R80, R81 ;  /* 0x000000515007723e */ /* 0x020fce00000000ff */
[----:B----4-:R-:W-:Y:S01]  /*b880*/  HMMA.16816.F32 R52, R4, R20, R36 ;  /* 0x000000140434723c */ /* 0x010fe20000001824 */
[----:B-1----:R-:W-:Y:S01]  /*b890*/  FFMA.FTZ R3, R92, UR5, -R2 ;  /* 0x000000055c037c23 */ /* 0x002fe20008010802 */
[----:B------:R-:W-:-:S03]  /*b8a0*/  IMAD.MOV.U32 R92, RZ, RZ, R138 ;  /* 0x000000ffff5c7224 */ /* 0x000fc600078e008a */
[----:B------:R1:W2:Y:S03]  /*b8b0*/  MUFU.EX2 R77, R3 ;  /* 0x00000003004d7308 */ /* 0x0002a60000000800 */
[C---:B------:R-:W-:Y:S08]  /*b8c0*/  HMMA.16816.F32 R36, R4.reuse, R22, R32 ;  /* 0x000000160424723c */ /* 0x040ff00000001820 */
[----:B------:R-:W-:Y:S01]  /*b8d0*/  HMMA.16816.F32 R32, R4, R24, R44 ;  /* 0x000000180420723c */ /* 0x000fe2000000182c */
[----:B-1----:R-:W-:-:S07]  /*b8e0*/  FFMA.FTZ R3, R93, UR5, -R2 ;  /* 0x000000055d037c23 */ /* 0x002fce0008010802 */
[----:B------:R-:W-:Y:S01]  /*b8f0*/  HMMA.16816.F32 R28, R4, R26, R40 ;  /* 0x0000001a041c723c */ /* 0x000fe20000001828 */
[----:B------:R-:W-:Y:S01]  /*b900*/  F2FP.F16.F32.PACK_AB R4, R99, R91 ;  /* 0x0000005b6304723e */ /* 0x000fe200000000ff */
[----:B------:R-:W-:Y:S01]  /*b910*/  IMAD.MOV.U32 R93, RZ, RZ, R9 ;  /* 0x000000ffff5d7224 */ /* 0x000fe200078e0009 */
[----:B------:R1:W-:Y:S01]  /*b920*/  MUFU.EX2 R76, R3 ;  /* 0x00000003004c7308 */ /* 0x0003e20000000800 */
[----:B------:R-:W-:Y:S01]  /*b930*/  F2FP.F16.F32.PACK_AB R5, R206, R211 ;  /* 0x000000d3ce05723e */ /* 0x000fe200000000ff */
[----:B------:R-:W-:Y:S01]  /*b940*/  FFMA.FTZ R9, R242, UR5, -R10 ;  /* 0x00000005f2097c23 */ /* 0x000fe2000801080a */
[----:B------:R-:W-:Y:S02]  /*b950*/  F2FP.F16.F32.PACK_AB R6, R85, R89 ;  /* 0x000000595506723e */ /* 0x000fe400000000ff */
[----:B------:R-:W-:-:S03]  /*b960*/  F2FP.F16.F32.PACK_AB R7, R201, R203 ;  /* 0x000000cbc907723e */ /* 0x000fc600000000ff */
[----:B------:R-:W-:Y:S04]  /*b970*/  MUFU.EX2 R9, R9 ;  /* 0x0000000900097308 */ /* 0x000fe80000000800 */
[----:B------:R-:W-:Y:S01]  /*b980*/  HMMA.16816.F32 R40, R4, R20, R56 ;  /* 0x000000140428723c */ /* 0x000fe20000001838 */
[----:B-1----:R-:W-:Y:S01]  /*b990*/  FFMA.FTZ R3, R94, UR5, -R2 ;  /* 0x000000055e037c23 */ /* 0x002fe20008010802 */
[----:B------:R-:W-:-:S06]  /*b9a0*/  MOV R94, R66 ;  /* 0x00000042005e7202 */ /* 0x000fcc0000000f00 */
[C---:B------:R-:W-:Y:S01]  /*b9b0*/  HMMA.16816.F32 R56, R4.reuse, R22, R60 ;  /* 0x000000160438723c */ /* 0x040fe2000000183c */
[----:B------:R1:W3:Y:S01]  /*b9c0*/  MUFU.EX2 R74, R3 ;  /* 0x00000003004a7308 */ /* 0x0002e20000000800 */
[----:B------:R-:W4:Y:S06]  /*b9d0*/  LDSM.16.MT88.4 R20, [R184+0x5400] ;  /* 0x00540000b814783b */ /* 0x000f2c0000004200 */
[C---:B------:R-:W-:Y:S08]  /*b9e0*/  HMMA.16816.F32 R152, R4.reuse, R24, R152 ;  /* 0x000000180498723c */ /* 0x040ff00000001898 */
[----:B------:R-:W-:Y:S01]  /*b9f0*/  HMMA.16816.F32 R44, R4, R26, R48 ;  /* 0x0000001a042c723c */ /* 0x000fe20000001830 */
[----:B------:R-:W5:Y:S01]  /*ba00*/  LDSM.16.MT88.4 R24, [R186+0x5400] ;  /* 0x00540000ba18783b */ /* 0x000f620000004200 */
[----:B-1----:R-:W-:Y:S01]  /*ba10*/  FFMA.FTZ R3, R96, UR5, -R0 ;  /* 0x0000000560037c23 */ /* 0x002fe20008010800 */
[----:B------:R-:W-:Y:S01]  /*ba20*/  IMAD.MOV.U32 R96, RZ, RZ, R65 ;  /* 0x000000ffff607224 */ /* 0x000fe200078e0041 */
[----:B--2---:R-:W-:-:S02]  /*ba30*/  F2FP.F16.F32.PACK_AB R4, R77, R79 ;  /* 0x0000004f4d04723e */ /* 0x004fc400000000ff */
[----:B------:R1:W-:Y:S01]  /*ba40*/  MUFU.EX2 R72, R3 ;  /* 0x0000000300487308 */ /* 0x0003e20000000800 */
[----:B---3--:R-:W-:Y:S01]  /*ba50*/  F2FP.F16.F32.PACK_AB R6, R74, R76 ;  /* 0x0000004c4a06723e */ /* 0x008fe200000000ff */
[----:B-1----:R-:W-:Y:S01]  /*ba60*/  FFMA.FTZ R3, R97, UR5, -R0 ;  /* 0x0000000561037c23 */ /* 0x002fe20008010800 */
[----:B------:R-:W-:-:S05]  /*ba70*/  MOV R97, R166 ;  /* 0x000000a600617202 */ /* 0x000fca0000000f00 */
[----:B------:R1:W2:Y:S02]  /*ba80*/  MUFU.EX2 R73, R3 ;  /* 0x0000000300497308 */ /* 0x0002a40000000800 */
[----:B-1----:R-:W-:Y:S01]  /*ba90*/  FFMA.FTZ R3, R98, UR5, -R0 ;  /* 0x0000000562037c23 */ /* 0x002fe20008010800 */
[----:B--2---:R-:W-:Y:S02]  /*baa0*/  F2FP.F16.F32.PACK_AB R5, R73, R72 ;  /* 0x000000484905723e */ /* 0x004fe400000000ff */
[----:B------:R-:W-:-:S03]  /*bab0*/  MOV R98, R94 ;  /* 0x0000005e00627202 */ /* 0x000fc60000000f00 */
[----:B------:R1:W-:Y:S01]  /*bac0*/  MUFU.EX2 R71, R3 ;  /* 0x0000000300477308 */ /* 0x0003e20000000800 */
[----:B------:R-:W-:Y:S02]  /*bad0*/  IMAD.MOV.U32 R94, RZ, RZ, R165 ;  /* 0x000000ffff5e7224 */ /* 0x000fe400078e00a5 */
[----:B-1----:R-:W-:Y:S01]  /*bae0*/  FFMA.FTZ R3, R100, UR5, -R0 ;  /* 0x0000000564037c23 */ /* 0x002fe20008010800 */
[----:B------:R-:W-:-:S04]  /*baf0*/  MOV R100, R137 ;  /* 0x0000008900647202 */ /* 0x000fc80000000f00 */
[----:B------:R1:W2:Y:S02]  /*bb00*/  MUFU.EX2 R70, R3 ;  /* 0x0000000300467308 */ /* 0x0002a40000000800 */
[----:B-1----:R-:W-:Y:S01]  /*bb10*/  FFMA.FTZ R3, R130, UR5, -R10 ;  /* 0x0000000582037c23 */ /* 0x002fe2000801080a */
[----:B--2---:R-:W-:Y:S02]  /*bb20*/  F2FP.F16.F32.PACK_AB R7, R70, R71 ;  /* 0x000000474607723e */ /* 0x004fe400000000ff */
[----:B------:R-:W-:-:S03]  /*bb30*/  MOV R130, R139 ;  /* 0x0000008b00827202 */ /* 0x000fc60000000f00 */
[----:B------:R1:W-:Y:S02]  /*bb40*/  MUFU.EX2 R75, R3 ;  /* 0x00000003004b7308 */ /* 0x0003e40000000800 */
[C---:B------:R-:W-:Y:S08]  /*bb50*/  HMMA.16816.F32 R48, R4.reuse, R16, R32 ;  /* 0x000000100430723c */ /* 0x040ff00000001820 */
[----:B------:R-:W-:Y:S01]  /*bb60*/  HMMA.16816.F32 R52, R4, R12, R52 ;  /* 0x0000000c0434723c */ /* 0x000fe20000001834 */
[----:B-1----:R-:W-:Y:S01]  /*bb70*/  FFMA.FTZ R3, R102, UR5, -R2 ;  /* 0x0000000566037c23 */ /* 0x002fe20008010802 */
[----:B------:R-:W-:-:S06]  /*bb80*/  MOV R102, R67 ;  /* 0x0000004300667202 */ /* 0x000fcc0000000f00 */
        /* <DEDUP_REMOVED lines=32> */
[C---:B----4-:R-:W-:Y:S08]  /*bd90*/  HMMA.16816.F32 R136, R4.reuse, R20, R52 ;  /* 0x000000140488723c */ /* 0x050ff00000001834 */
[----:B------:R-:W-:Y:S01]  /*bda0*/  HMMA.16816.F32 R144, R4, R22, R144 ;  /* 0x000000160490723c */ /* 0x000fe20000001890 */
[----:B-1----:R-:W-:-:S07]  /*bdb0*/  FFMA.FTZ R3, R122, UR5, -R2 ;  /* 0x000000057a037c23 */ /* 0x002fce0008010802 */
[C---:B-----5:R-:W-:Y:S01]  /*bdc0*/  HMMA.16816.F32 R48, R4.reuse, R24, R48 ;  /* 0x000000180430723c */ /* 0x060fe20000001830 */
        /* <DEDUP_REMOVED lines=49> */
[----:B------:R-:W-:Y:S02]  /*c0e0*/  FFMA.FTZ R10, R249, R87, R244 ;  /* 0x00000057f90a7223 */ /* 0x000fe400000100f4 */
[----:B------:R-:W1:Y:S03]  /*c0f0*/  MUFU.EX2 R249, R11 ;  /* 0x0000000b00f97308 */ /* 0x000e660000000800 */
[----:B------:R-:W-:Y:S01]  /*c100*/  HMMA.16816.F32 R140, R4, R16, R140 ;  /* 0x00000010048c723c */ /* 0x000fe2000000188c */
[----:B--2---:R-:W-:Y:S01]  /*c110*/  FFMA.FTZ R2, R171, UR5, -R0 ;  /* 0x00000005ab027c23 */ /* 0x004fe20008010800 */
[----:B----4-:R-:W-:-:S03]  /*c120*/  F2FP.F16.F32.PACK_AB R162, R46, R47 ;  /* 0x0000002f2ea2723e */ /* 0x010fc600000000ff */
[----:B------:R2:W4:Y:S03]  /*c130*/  MUFU.EX2 R11, R3 ;  /* 0x00000003000b7308 */ /* 0x0005260000000800 */
[C---:B------:R-:W-:Y:S05]  /*c140*/  HMMA.16816.F32 R16, R4.reuse, R18, R40 ;  /* 0x000000120410723c */ /* 0x040fea0000001828 */
[----:B------:R5:W-:Y:S01]  /*c150*/  MUFU.EX2 R45, R2 ;  /* 0x00000002002d7308 */ /* 0x000be20000000800 */
[----:B-1----:R-:W-:Y:S02]  /*c160*/  F2FP.F16.F32.PACK_AB R166, R249, R230 ;  /* 0x000000e6f9a6723e */ /* 0x002fe400000000ff */
[----:B------:R-:W-:Y:S01]  /*c170*/  HMMA.16816.F32 R36, R4, R12, R36 ;  /* 0x0000000c0424723c */ /* 0x000fe20000001824 */
[----:B--2---:R-:W-:-:S07]  /*c180*/  FADD.FTZ R3, R221, R21 ;  /* 0x00000015dd037221 */ /* 0x004fce0000010000 */
[----:B------:R-:W-:Y:S01]  /*c190*/  HMMA.16816.F32 R24, R4, R14, R24 ;  /* 0x0000000e0418723c */ /* 0x000fe20000001818 */
[----:B------:R-:W-:Y:S01]  /*c1a0*/  FADD.FTZ R4, R96, R10 ;  /* 0x0000000a60047221 */ /* 0x000fe20000010000 */
[----:B------:R-:W-:Y:S01]  /*c1b0*/  IMAD.MOV.U32 R96, RZ, RZ, R167 ;  /* 0x000000ffff607224 */ /* 0x000fe200078e00a7 */
[----:B----4-:R-:W-:Y:S02]  /*c1c0*/  F2FP.F16.F32.PACK_AB R165, R8, R11 ;  /* 0x0000000b08a5723e */ /* 0x010fe400000000ff */
[----:B------:R-:W-:Y:S01]  /*c1d0*/  FADD.FTZ R5, R164, R4 ;  /* 0x00000004a4057221 */ /* 0x000fe20000010000 */
[----:B------:R-:W-:Y:S01]  /*c1e0*/  FADD.FTZ R4, R219, R3 ;  /* 0x00000003db047221 */ /* 0x000fe20000010000 */
[----:B-----5:R-:W-:Y:S01]  /*c1f0*/  FFMA.FTZ R2, R172, UR5, -R0 ;  /* 0x00000005ac027c23 */ /* 0x020fe20008010800 */
[----:B------:R-:W-:Y:S01]  /*c200*/  F2FP.F16.F32.PACK_AB R164, R232, R233 ;  /* 0x000000e9e8a4723e */ /* 0x000fe200000000ff */
[----:B------:R-:W-:Y:S01]  /*c210*/  FADD.FTZ R5, R102, R5 ;  /* 0x0000000566057221 */ /* 0x000fe20000010000 */
[----:B------:R-:W-:Y:S01]  /*c220*/  F2FP.F16.F32.PACK_AB R167, R20, R9 ;  /* 0x0000000914a7723e */ /* 0x000fe200000000ff */
[----:B------:R1:W2:Y:S02]  /*c230*/  MUFU.EX2 R44, R2 ;  /* 0x00000002002c7308 */ /* 0x0002a40000000800 */
[----:B------:R-:W-:-:S04]  /*c240*/  FADD.FTZ R5, R130, R5 ;  /* 0x0000000582057221 */ /* 0x000fc80000010000 */
[C---:B------:R-:W-:Y:S08]  /*c250*/  HMMA.16816.F32 R140, R164.reuse, R148, R140 ;  /* 0x00000094a48c723c */ /* 0x040ff0000000188c */
[----:B---3--:R-:W-:Y:S01]  /*c260*/  HMMA.16816.F32 R152, R164, R28, R36 ;  /* 0x0000001ca498723c */ /* 0x008fe20000001824 */
[----:B------:R-:W-:Y:S01]  /*c270*/  MOV R36, R95 ;  /* 0x0000005f00247202 */ /* 0x000fe20000000f00 */
[----:B------:R-:W-:-:S02]  /*c280*/  IMAD.MOV.U32 R37, RZ, RZ, R111 ;  /* 0x000000ffff257224 */ /* 0x000fc400078e006f */
[--C-:B-1----:R-:W-:Y:S01]  /*c290*/  FFMA.FTZ R2, R174, UR5, -R0.reuse ;  /* 0x00000005ae027c23 */ /* 0x102fe20008010800 */
[----:B------:R-:W-:Y:S01]  /*c2a0*/  FFMA.FTZ R0, R175, UR5, -R0 ;  /* 0x00000005af007c23 */ /* 0x000fe20008010800 */
[----:B--2---:R-:W-:Y:S02]  /*c2b0*/  F2FP.F16.F32.PACK_AB R161, R44, R45 ;  /* 0x0000002d2ca1723e */ /* 0x004fe400000000ff */
[----:B------:R1:W-:Y:S01]  /*c2c0*/  MUFU.EX2 R23, R2 ;  /* 0x0000000200177308 */ /* 0x0003e20000000800 */
[----:B------:R-:W-:-:S07]  /*c2d0*/  MOV R38, R135 ;  /* 0x0000008700267202 */ /* 0x000fce0000000f00 */
        /* <DEDUP_REMOVED lines=120> */
[-C--:B------:R-:W-:Y:S01]  /*ca60*/  HMMA.16816.F32 R160, R160, R30.reuse, R32 ;  /* 0x0000001ea0a0723c */ /* 0x080fe20000001820 */
[----:B------:R-:W-:Y:S01]  /*ca70*/  FADD.FTZ R2, R47, R2 ;  /* 0x000000022f027221 */ /* 0x000fe20000010000 */
[----:B------:R-:W-:Y:S01]  /*ca80*/  FADD.FTZ R0, R23, R0 ;  /* 0x0000000017007221 */ /* 0x000fe20000010000 */
[----:B------:R-:W-:Y:S01]  /*ca90*/  VIMNMX R190, PT, PT, R225, 0x2, !PT ;  /* 0x00000002e1be7848 */ /* 0x000fe20007fe0100 */
[----:B------:R-:W-:Y:S01]  /*caa0*/  FADD.FTZ R250, R20, R3 ;  /* 0x0000000314fa7221 */ /* 0x000fe20000010000 */
[----:B------:R-:W-:Y:S01]  /*cab0*/  FADD.FTZ R249, R249, R4 ;  /* 0x00000004f9f97221 */ /* 0x000fe20000010000 */
[----:B------:R-:W-:Y:S01]  /*cac0*/  FADD.FTZ R252, R46, R2 ;  /* 0x000000022efc7221 */ /* 0x000fe20000010000 */
[----:B------:R-:W-:Y:S01]  /*cad0*/  FADD.FTZ R251, R22, R0 ;  /* 0x0000000016fb7221 */ /* 0x000fe20000010000 */
[----:B------:R-:W-:Y:S01]  /*cae0*/  HMMA.16816.F32 R164, R164, R30, R24 ;  /* 0x0000001ea4a4723c */ /* 0x000fe20000001818 */
[----:B------:R-:W-:Y:S01]  /*caf0*/  IADD3 R190, PT, PT, R190, -0x3, RZ ;  /* 0xfffffffdbebe7810 */ /* 0x000fe20007ffe0ff */
[----:B------:R-:W-:-:S15]  /*cb00*/  IMAD.MOV.U32 R3, RZ, RZ, R78 ;  /* 0x000000ffff037224 */ /* 0x000fde00078e004e */
[----:B------:R-:W-:-:S03]  /*cb10*/  NOP ;  /* 0x0000000000007918 */ /* 0x000fc60000000000 */
.L_x_359:
[----:B------:R-:W-:-:S13]  /*cb20*/  ISETP.GE.AND P0, PT, R190, RZ, PT ;  /* 0x000000ffbe00720c */ /* 0x000fda0003f06270 */
[----:B------:R-:W-:Y:S05]  /*cb30*/  @!P0 BRA `(.L_x_361) ;  /* 0x0000004000f88947 */ /* 0x000fea0003800000 */
[C-C-:B------:R-:W-:Y:S01]  /*cb40*/  SHF.L.U64.HI R2, R126.reuse, 0x6, R127.reuse ;  /* 0x000000067e027819 */ /* 0x140fe2000001027f */
[C---:B------:R-:W-:Y:S01]  /*cb50*/  IMAD.SHL.U32 R0, R126.reuse, 0x40, RZ ;  /* 0x000000407e007824 */ /* 0x040fe200078e00ff */
[C---:B------:R-:W-:Y:S01]  /*cb60*/  SHF.L.U64.HI R244, R126.reuse, 0x5, R127 ;  /* 0x000000057ef47819 */ /* 0x040fe2000001027f */
[----:B------:R-:W-:Y:S01]  /*cb70*/  IMAD.SHL.U32 R243, R126, 0x20, RZ ;  /* 0x000000207ef37824 */ /* 0x000fe200078e00ff */
[----:B------:R-:W-:Y:S01]  /*cb80*/  MOV R135, R3 ;  /* 0x0000000300877202 */ /* 0x000fe20000000f00 */
[----:B------:R1:W-:Y:S01]  /*cb90*/  STL [R1], R2 ;  /* 0x0000000201007387 */ /* 0x0003e20000100800 */
[----:B------:R-:W-:Y:S01]  /*cba0*/  IMAD.MOV.U32 R134, RZ, RZ, R36 ;  /* 0x000000ffff867224 */ /* 0x000fe200078e0024 */
[----:B------:R-:W-:Y:S01]  /*cbb0*/  MOV R133, R37 ;  /* 0x0000002500857202 */ /* 0x000fe20000000f00 */
[----:B------:R-:W-:Y:S01]  /*cbc0*/  IMAD.MOV.U32 R132, RZ, RZ, R38 ;  /* 0x000000ffff847224 */ /* 0x000fe200078e0026 */
[----:B------:R1:W-:Y:S01]  /*cbd0*/  STL [R1+0x4], R0 ;  /* 0x0000040001007387 */ /* 0x0003e20000100800 */
[----:B------:R-:W2:Y:S01]  /*cbe0*/  LDCU UR5, c[0x0][0x50c] ;  /* 0x0000a180ff0577ac */ /* 0x000ea20008000800 */
[----:B------:R-:W3:Y:S01]  /*cbf0*/  LDCU UR4, c[0x0][0x45c] ;  /* 0x00008b80ff0477ac */ /* 0x000ee20008000800 */
[----:B------:R-:W4:Y:S01]  /*cc00*/  LDCU.64 UR6, c[0x0][0x3c0] ;  /* 0x00007800ff0677ac */ /* 0x000f220008000a00 */
[----:B------:R-:W-:Y:S05]  /*cc10*/  BRA `(.L_x_362) ;  /* 0x0000000000747947 */ /* 0x000fea0003800000 */
.L_x_364:
        /* <DEDUP_REMOVED lines=16> */
[----:B------:R-:W-:Y:S01]  /*cd20*/  LEA R8, P2, R0, R246, 0x1 ;  /* 0x000000f600087211 */ /* 0x000fe200078408ff */
[----:B------:R-:W-:Y:S01]  /*cd30*/  IMAD.X R3, R6, 0x1, R9, P0 ;  /* 0x0000000106037824 */ /* 0x000fe200000e0609 */
[----:B------:R-:W-:Y:S02]  /*cd40*/  LEA.HI.X R13, R4, R6, R5, 0x6, P1 ;  /* 0x00000006040d7211 */ /* 0x000fe400008f3405 */
[CC--:B------:R-:W-:Y:S02]  /*cd50*/  LEA R4, P1, R7.reuse, R246.reuse, 0x1 ;  /* 0x000000f607047211 */ /* 0x0c0fe400078208ff */
[-C--:B------:R-:W-:Y:S02]  /*cd60*/  LEA.HI.X R9, R0, R245.reuse, R6, 0x1, P2 ;  /* 0x000000f500097211 */ /* 0x080fe400010f0c06 */
[C---:B------:R-:W-:Y:S02]  /*cd70*/  LEA R2, P0, R12.reuse, R246, 0x1 ;  /* 0x000000f60c027211 */ /* 0x040fe400078008ff */
[-C--:B------:R-:W-:Y:S01]  /*cd80*/  LEA.HI.X R5, R7, R245.reuse, R3, 0x1, P1 ;  /* 0x000000f507057211 */ /* 0x080fe200008f0c03 */
[----:B------:R1:W-:Y:S01]  /*cd90*/  LDGSTS.E.BYPASS.LTC128B.128 [R204+0x2800], desc[UR12][R8.64] ;  /* 0x0280000008cc7fae */ /* 0x0003e2000b981a0c */
[----:B------:R-:W-:Y:S03]  /*cda0*/  LEA.HI.X R3, R12, R245, R13, 0x1, P0 ;  /* 0x000000f50c037211 */ /* 0x000fe600000f0c0d */
[----:B------:R1:W-:Y:S04]  /*cdb0*/  LDGSTS.E.BYPASS.LTC128B.128 [R204+0x3000], desc[UR12][R4.64] ;  /* 0x0300000004cc7fae */ /* 0x0003e8000b981a0c */
[----:B------:R1:W-:Y:S04]  /*cdc0*/  LDGSTS.E.BYPASS.LTC128B.128 [R204+0x3800], desc[UR12][R2.64] ;  /* 0x0380000002cc7fae */ /* 0x0003e8000b981a0c */
[----:B------:R-:W0:Y:S01]  /*cdd0*/  LDGDEPBAR ;  /* 0x00000000000079af */ /* 0x000e220000000000 */
[----:B------:R-:W-:Y:S05]  /*cde0*/  BRA `(.L_x_363) ;  /* 0x0000001800b07947 */ /* 0x000fea0003800000 */
.L_x_362:
[----:B------:R-:W5:Y:S01]  /*cdf0*/  LDL R6, [R1+0x4] ;  /* 0x0000040001067983 */ /* 0x000f620000100800 */
[----:B------:R-:W-:Y:S04]  /*ce00*/  DEPBAR.LE SB0, 0x0 ;  /* 0x000080000000791a */ /* 0x000fe80000000000 */
[----:B------:R-:W2:Y:S01]  /*ce10*/  LDL R4, [R1] ;  /* 0x0000000001047983 */ /* 0x000ea20000100800 */
[C---:B----4-:R-:W-:Y:S01]  /*ce20*/  IMAD.WIDE.U32 R14, R190.reuse, UR6, RZ ;  /* 0x00000006be0e7c25 */ /* 0x050fe2000f8e00ff */
[----:B------:R-:W-:Y:S03]  /*ce30*/  BAR.SYNC.DEFER_BLOCKING 0x0 ;  /* 0x0000000000007b1d */ /* 0x000fe60000010000 */
[----:B------:R-:W-:Y:S01]  /*ce40*/  IMAD R3, R190, UR7, R15 ;  /* 0x00000007be037c24 */ /* 0x000fe2000f8e020f */
[CC--:B------:R-:W-:Y:S02]  /*ce50*/  LEA R10, P3, R14.reuse, R248.reuse, 0x8 ;  /* 0x000000f80e0a7211 */ /* 0x0c0fe400078640ff */
[C---:B-1----:R-:W-:Y:S02]  /*ce60*/  LEA R0, P0, R14.reuse, R243, 0x7 ;  /* 0x000000f30e007211 */ /* 0x042fe400078038ff */
[--C-:B------:R-:W-:Y:S02]  /*ce70*/  LEA.HI.X R11, R14, R247, R3.reuse, 0x8, P3 ;  /* 0x000000f70e0b7211 */ /* 0x100fe400018f4403 */
[----:B------:R-:W-:Y:S02]  /*ce80*/  LEA R8, P2, R0, R248, 0x1 ;  /* 0x000000f800087211 */ /* 0x000fe400078408ff */
[-C--:B------:R-:W-:Y:S02]  /*ce90*/  LEA.HI.X R2, R14, R244.reuse, R3, 0x7, P0 ;  /* 0x000000f40e027211 */ /* 0x080fe400000f3c03 */
[C---:B------:R-:W-:Y:S02]  /*cea0*/  IADD3 R5, P1, PT, R0.reuse, R243, RZ ;  /* 0x000000f300057210 */ /* 0x040fe40007f3e0ff */
[-C--:B------:R-:W-:Y:S02]  /*ceb0*/  LEA.HI.X R9, R0, R247.reuse, R2, 0x1, P2 ;  /* 0x000000f700097211 */ /* 0x080fe400010f0c02 */
[----:B------:R-:W-:Y:S01]  /*cec0*/  IADD3.X R7, PT, PT, R2, R244, RZ, P1, !PT ;  /* 0x000000f402077210 */ /* 0x000fe20000ffe4ff */
[----:B------:R-:W-:Y:S01]  /*ced0*/  @!PT LDS RZ, [RZ] ;  /* 0x00000000fffff984 */ /* 0x000fe20000000800 */
[----:B------:R-:W-:Y:S01]  /*cee0*/  @!PT LDS RZ, [RZ] ;  /* 0x00000000fffff984 */ /* 0x000fe20000000800 */
[----:B------:R-:W-:Y:S01]  /*cef0*/  @!PT LDS RZ, [RZ] ;  /* 0x00000000fffff984 */ /* 0x000fe20000000800 */
[----:B------:R-:W-:Y:S08]  /*cf00*/  LDGSTS.E.BYPASS.LTC128B.128 [R204+0x4000], desc[UR12][R10.64] ;  /* 0x040000000acc7fae */ /* 0x000ff0000b981a0c */
[----:B------:R-:W-:Y:S01]  /*cf10*/  LDGSTS.E.BYPASS.LTC128B.128 [R204+0x4800], desc[UR12][R8.64] ;  /* 0x0480000008cc7fae */ /* 0x000fe2000b981a0c */
[----:B-----5:R-:W-:Y:S02]  /*cf20*/  IADD3 R12, P0, PT, R0, R6, RZ ;  /* 0x00000006000c7210 */ /* 0x020fe40007f1e0ff */
[C---:B------:R-:W-:Y:S02]  /*cf30*/  LEA R6, P1, R5.reuse, R248, 0x1 ;  /* 0x000000f805067211 */ /* 0x040fe400078208ff */
[----:B--2---:R-:W-:Y:S02]  /*cf40*/  IADD3.X R13, PT, PT, R2, R4, RZ, P0, !PT ;  /* 0x00000004020d7210 */ /* 0x004fe400007fe4ff */
[-C--:B------:R-:W-:Y:S02]  /*cf50*/  LEA.HI.X R7, R5, R247.reuse, R7, 0x1, P1 ;  /* 0x000000f705077211 */ /* 0x080fe400008f0c07 */
[C---:B------:R-:W-:Y:S03]  /*cf60*/  LEA R4, P0, R12.reuse, R248, 0x1 ;  /* 0x000000f80c047211 */ /* 0x040fe600078008ff */
[----:B------:R-:W-:Y:S01]  /*cf70*/  LDGSTS.E.BYPASS.LTC128B.128 [R204+0x5000], desc[UR12][R6.64] ;  /* 0x0500000006cc7fae */ /* 0x000fe2000b981a0c */
[----:B------:R-:W-:Y:S02]  /*cf80*/  LEA.HI.X R5, R12, R247, R13, 0x1, P0 ;  /* 0x000000f70c057211 */ /* 0x000fe400000f0c0d */
[----:B------:R-:W-:Y:S05]  /*cf90*/  ISETP.NE.AND P0, PT, R190, RZ, PT ;  /* 0x000000ffbe00720c */ /* 0x000fea0003f05270 */
[----:B------:R1:W-:Y:S08]  /*cfa0*/  LDGSTS.E.BYPASS.LTC128B.128 [R204+0x5800], desc[UR12][R4.64] ;  /* 0x0580000004cc7fae */ /* 0x0003f0000b981a0c */
[----:B------:R-:W-:Y:S08]  /*cfb0*/  LDSM.16.M88.4 R128, [R188] ;  /* 0x00000000bc80783b */ /* 0x000ff00000000200 */
[----:B------:R-:W0:Y:S08]  /*cfc0*/  LDGDEPBAR ;  /* 0x00000000000079af */ /* 0x000e300000000000 */
[----:B------:R-:W1:Y:S08]  /*cfd0*/  LDSM.16.M88.4 R16, [R185+0x2000] ;  /* 0x00200000b910783b */ /* 0x000e700000000200 */
[----:B------:R-:W2:Y:S08]  /*cfe0*/  LDSM.16.M88.4 R124, [R188+0x1000] ;  /* 0x00100000bc7c783b */ /* 0x000eb00000000200 */
[----:B------:R-:W4:Y:S08]  /*cff0*/  LDSM.16.M88.4 R32, [R185+0x2400] ;  /* 0x00240000b920783b */ /* 0x000f300000000200 */
[----:B------:R-:W5:Y:S08]  /*d000*/  LDSM.16.M88.4 R48, [R185+0x2800] ;  /* 0x00280000b930783b */ /* 0x000f700000000200 */
[----:B------:R-:W3:Y:S08]  /*d010*/  LDSM.16.M88.4 R64, [R185+0x2c00] ;  /* 0x002c0000b940783b */ /* 0x000ef00000000200 */
[----:B------:R-:W3:Y:S01]  /*d020*/  LDSM.16.M88.4 R80, [R185+0x3000] ;  /* 0x00300000b950783b */ /* 0x000ee20000000200 */
[-C--:B-1----:R-:W-:Y:S07]  /*d030*/  HMMA.16816.F32 R4, R128, R16.reuse, RZ ;  /* 0x000000108004723c */ /* 0x082fee00000018ff */
[----:B------:R-:W1:Y:S01]  /*d040*/  LDSM.16.M88.4 R96, [R185+0x3400] ;  /* 0x00340000b960783b */ /* 0x000e620000000200 */
[C---:B--2---:R-:W-:Y:S07]  /*d050*/  HMMA.16816.F32 R8, R124.reuse, R16, RZ ;  /* 0x000000107c08723c */ /* 0x044fee00000018ff */
[----:B------:R-:W2:Y:S01]  /*d060*/  LDSM.16.M88.4 R112, [R185+0x3800] ;  /* 0x00380000b970783b */ /* 0x000ea20000000200 */
[-C--:B------:R-:W-:Y:S07]  /*d070*/  HMMA.16816.F32 R12, R124, R18.reuse, RZ ;  /* 0x000000127c0c723c */ /* 0x080fee00000018ff */
[----:B------:R-:W2:Y:S01]  /*d080*/  LDSM.16.M88.4 R168, [R185+0x3c00] ;  /* 0x003c0000b9a8783b */ /* 0x000ea20000000200 */
[C---:B------:R-:W-:Y:S07]  /*d090*/  HMMA.16816.F32 R16, R128.reuse, R18, RZ ;  /* 0x000000128010723c */ /* 0x040fee00000018ff */
[----:B------:R-:W-:Y:S01]  /*d0a0*/  LDSM.16.M88.4 R172, [R189] ;  /* 0x00000000bdac783b */ /* 0x000fe20000000200 */
[-C--:B----4-:R-:W-:Y:S07]  /*d0b0*/  HMMA.16816.F32 R20, R128, R32.reuse, RZ ;  /* 0x000000208014723c */ /* 0x090fee00000018ff */
[----:B------:R-:W4:Y:S01]  /*d0c0*/  LDSM.16.M88.4 R176, [R187+0x2000] ;  /* 0x00200000bbb0783b */ /* 0x000f220000000200 */
[C---:B------:R-:W-:Y:S07]  /*d0d0*/  HMMA.16816.F32 R24, R124.reuse, R32, RZ ;  /* 0x000000207c18723c */ /* 0x040fee00000018ff */
[----:B------:R-:W4:Y:S01]  /*d0e0*/  LDSM.16.M88.4 R180, [R189+0x1000] ;  /* 0x00100000bdb4783b */ /* 0x000f220000000200 */
[-C--:B------:R-:W-:Y:S08]  /*d0f0*/  HMMA.16816.F32 R28, R124, R34.reuse, RZ ;  /* 0x000000227c1c723c */ /* 0x080ff000000018ff */
[C---:B------:R-:W-:Y:S08]  /*d100*/  HMMA.16816.F32 R32, R128.reuse, R34, RZ ;  /* 0x000000228020723c */ /* 0x040ff000000018ff */
[-C--:B-----5:R-:W-:Y:S08]  /*d110*/  HMMA.16816.F32 R36, R128, R48.reuse, RZ ;  /* 0x000000308024723c */ /* 0x0a0ff000000018ff */
        /* <DEDUP_REMOVED lines=22> */
[----:B------:R-:W-:Y:S08]  /*d280*/  HMMA.16816.F32 R128, R128, R170, RZ ;  /* 0x000000aa8080723c */ /* 0x000ff000000018ff */
[-C--:B----4-:R-:W-:Y:S08]  /*d290*/  HMMA.16816.F32 R4, R172, R176.reuse, R4 ;  /* 0x000000b0ac04723c */ /* 0x090ff00000001804 */
        /* <DEDUP_REMOVED lines=353> */
.L_x_363:
[----:B-1----:R-:W-:Y:S01]  /*e8b0*/  SHFL.BFLY PT, R5, R38, 0x2, 0x1f ;  /* 0x0c401f0026057f89 */ /* 0x002fe200000e0000 */
[----:B------:R-:W-:Y:S02]  /*e8c0*/  FMNMX3.FTZ R0, R16, R106, R107, !PT ;  /* 0x0000006a10007276 */ /* 0x000fe4000781006b */
[----:B--23--:R-:W-:Y:S02]  /*e8d0*/  FMNMX3.FTZ R4, R15, R130, R131, !PT ;  /* 0x000000820f047276 */ /* 0x00cfe40007810083 */
[----:B------:R-:W-:Y:S02]  /*e8e0*/  FMNMX3.FTZ R0, R0, R110, R111, !PT ;  /* 0x0000006e00007276 */ /* 0x000fe4000781006f */
[----:B------:R-:W-:Y:S01]  /*e8f0*/  FMNMX3.FTZ R2, R14, R108, R109, !PT ;  /* 0x0000006c0e027276 */ /* 0x000fe2000781006d */
[----:B------:R-:W-:Y:S01]  /*e900*/  SHFL.BFLY PT, R6, R4, 0x2, 0x1f ;  /* 0x0c401f0004067f89 */ /* 0x000fe200000e0000 */
        /* <DEDUP_REMOVED lines=20> */
[----:B------:R-:W-:Y:S01]  /*ea50*/  FMUL.FTZ R46, R37, UR4 ;  /* 0x00000004252e7c20 */ /* 0x000fe20008410000 */
[----:B------:R-:W-:Y:S01]  /*ea60*/  FSEL R45, R45, RZ, P0 ;  /* 0x000000ff2d2d7208 */ /* 0x000fe20000000000 */
[C---:B------:R-:W-:Y:S01]  /*ea70*/  FADD.FTZ R0, -R37.reuse, R133 ;  /* 0x0000008525007221 */ /* 0x040fe20000010100 */
[----:B------:R1:W2:Y:S01]  /*ea80*/  MUFU.EX2 R40, R3 ;  /* 0x0000000300287308 */ /* 0x0002a20000000800 */
[----:B------:R-:W-:Y:S02]  /*ea90*/  FSETP.NEU.FTZ.AND P0, PT, R37, -INF , PT ;  /* 0xff8000002500780b */ /* 0x000fe40003f1d000 */
[----:B---3--:R-:W-:Y:S01]  /*eaa0*/  FMNMX.FTZ R36, R36, R6, !PT ;  /* 0x0000000624247209 */ /* 0x008fe20007810000 */
[--C-:B------:R-:W-:Y:S01]  /*eab0*/  FFMA.FTZ R7, R32, UR4, -R45.reuse ;  /* 0x0000000420077c23 */ /* 0x100fe2000801082d */
[----:B------:R-:W-:Y:S01]  /*eac0*/  FSEL R46, R46, RZ, P0 ;  /* 0x000000ff2e2e7208 */ /* 0x000fe20000000000 */
[--C-:B------:R-:W-:Y:S01]  /*ead0*/  FFMA.FTZ R8, R196, UR4, -R45.reuse ;  /* 0x00000004c4087c23 */ /* 0x100fe2000801082d */
[C---:B------:R-:W-:Y:S03]  /*eae0*/  FSETP.NEU.FTZ.AND P0, PT, R36.reuse, -INF , PT ;  /* 0xff8000002400780b */ /* 0x040fe60003f1d000 */
[----:B------:R3:W-:Y:S01]  /*eaf0*/  MUFU.EX2 R215, R7 ;  /* 0x0000000700d77308 */ /* 0x0007e20000000800 */
[----:B------:R-:W-:Y:S01]  /*eb00*/  FMUL.FTZ R68, R36, UR4 ;  /* 0x0000000424447c20 */ /* 0x000fe20008410000 */
[----:B------:R-:W-:Y:S04]  /*eb10*/  FFMA.FTZ R5, R178, UR4, -R46 ;  /* 0x00000004b2057c23 */ /* 0x000fe8000801082e */
[----:B------:R-:W-:Y:S04]  /*eb20*/  FSEL R68, R68, RZ, P0 ;  /* 0x000000ff44447208 */ /* 0x000fe80000000000 */
[----:B------:R4:W-:Y:S01]  /*eb30*/  MUFU.EX2 R226, R5 ;  /* 0x0000000500e27308 */ /* 0x0009e20000000800 */
[----:B-1----:R-:W-:Y:S01]  /*eb40*/  FMUL.FTZ R3, R0, UR4 ;  /* 0x0000000400037c20 */ /* 0x002fe20008410000 */
[----:B--2---:R-:W-:Y:S01]  /*eb50*/  FMUL.FTZ R16, R40, R148 ;  /* 0x0000009428107220 */ /* 0x004fe20000410000 */
[--C-:B------:R-:W-:Y:S01]  /*eb60*/  FFMA.FTZ R9, R61, UR4, -R68.reuse ;  /* 0x000000043d097c23 */ /* 0x100fe20008010844 */
[----:B------:R-:W-:Y:S01]  /*eb70*/  FFMA.FTZ R6, R202, UR4, -R68 ;  /* 0x00000004ca067c23 */ /* 0x000fe20008010844 */
[----:B------:R-:W-:Y:S05]  /*eb80*/  FADD.FTZ R0, -R36, R134 ;  /* 0x0000008624007221 */ /* 0x000fea0000010100 */
[----:B------:R1:W-:Y:S01]  /*eb90*/  MUFU.EX2 R39, R3 ;  /* 0x0000000300277308 */ /* 0x0003e20000000800 */
[--C-:B---3--:R-:W-:Y:S09]  /*eba0*/  FFMA.FTZ R7, R48, UR4, -R45.reuse ;  /* 0x0000000430077c23 */ /* 0x108ff2000801082d */
[----:B------:R2:W-:Y:S01]  /*ebb0*/  MUFU.EX2 R173, R6 ;  /* 0x0000000600ad7308 */ /* 0x0005e20000000800 */
[----:B----4-:R-:W-:Y:S09]  /*ebc0*/  FFMA.FTZ R5, R208, UR4, -R68 ;  /* 0x00000004d0057c23 */ /* 0x010ff20008010844 */
[----:B------:R3:W-:Y:S01]  /*ebd0*/  MUFU.EX2 R180, R5 ;  /* 0x0000000500b47308 */ /* 0x0007e20000000800 */
[----:B-1----:R-:W-:Y:S01]  /*ebe0*/  FMNMX.FTZ R3, R2, R4, !PT ;  /* 0x0000000402037209 */ /* 0x002fe20007810000 */
[----:B------:R-:W-:Y:S01]  /*ebf0*/  FFMA.FTZ R4, R209, UR4, -R45 ;  /* 0x00000004d1047c23 */ /* 0x000fe2000801082d */
[----:B------:R-:W-:Y:S02]  /*ec00*/  FMUL.FTZ R2, R0, UR4 ;  /* 0x0000000400027c20 */ /* 0x000fe40008410000 */
[C---:B------:R-:W-:Y:S01]  /*ec10*/  FSETP.NEU.FTZ.AND P0, PT, R3.reuse, -INF , PT ;  /* 0xff8000000300780b */ /* 0x040fe20003f1d000 */
[C---:B------:R-:W-:Y:S01]  /*ec20*/  FMUL.FTZ R47, R3.reuse, UR4 ;  /* 0x00000004032f7c20 */ /* 0x040fe20008410000 */
[----:B------:R-:W-:Y:S03]  /*ec30*/  FADD.FTZ R0, -R3, R135 ;  /* 0x0000008703007221 */ /* 0x000fe60000010100 */
[----:B------:R1:W-:Y:S01]  /*ec40*/  MUFU.EX2 R209, R4 ;  /* 0x0000000400d17308 */ /* 0x0003e20000000800 */
[----:B--2---:R-:W-:Y:S01]  /*ec50*/  FFMA.FTZ R6, R33, UR4, -R45 ;  /* 0x0000000421067c23 */ /* 0x004fe2000801082d */
[----:B------:R-:W-:Y:S01]  /*ec60*/  FSEL R47, R47, RZ, P0 ;  /* 0x000000ff2f2f7208 */ /* 0x000fe20000000000 */
[----:B------:R-:W-:Y:S01]  /*ec70*/  FMUL.FTZ R0, R0, UR4 ;  /* 0x0000000400007c20 */ /* 0x000fe20008410000 */
[C---:B------:R-:W-:Y:S02]  /*ec80*/  ISETP.NE.AND P0, PT, R190.reuse, RZ, PT ;  /* 0x000000ffbe00720c */ /* 0x040fe40003f05270 */
[----:B------:R-:W-:Y:S04]  /*ec90*/  IADD3 R190, PT, PT, R190, -0x1, RZ ;  /* 0xffffffffbebe7810 */ /* 0x000fe80007ffe0ff */
        /* <DEDUP_REMOVED lines=9> */
[----:B---3--:R-:W-:Y:S09]  /*ed30*/  FFMA.FTZ R5, R169, UR4, -R68 ;  /* 0x00000004a9057c23 */ /* 0x008ff20008010844 */
[----:B------:R3:W-:Y:S01]  /*ed40*/  MUFU.EX2 R235, R7 ;  /* 0x0000000700eb7308 */ /* 0x0007e20000000800 */
[----:B-1----:R-:W-:Y:S01]  /*ed50*/  FFMA.FTZ R4, R200, UR4, -R46 ;  /* 0x00000004c8047c23 */ /* 0x002fe2000801082e */
[----:B----4-:R-:W-:Y:S08]  /*ed60*/  F2FP.F16.F32.PACK_AB R48, R203, R209 ;  /* 0x000000d1cb30723e */ /* 0x010ff000000000ff */
[----:B------:R1:W-:Y:S01]  /*ed70*/  MUFU.EX2 R200, R4 ;  /* 0x0000000400c87308 */ /* 0x0003e20000000800 */
[--C-:B--2---:R-:W-:Y:S01]  /*ed80*/  FFMA.FTZ R6, R64, UR4, -R45.reuse ;  /* 0x0000000440067c23 */ /* 0x104fe2000801082d */
[----:B------:R-:W-:Y:S08]  /*ed90*/  FFMA.FTZ R64, R76, UR4, -R68 ;  /* 0x000000044c407c23 */ /* 0x000ff00008010844 */
[----:B------:R2:W-:Y:S01]  /*eda0*/  MUFU.EX2 R238, R6 ;  /* 0x0000000600ee7308 */ /* 0x0005e20000000800 */
[----:B---3--:R-:W-:Y:S09]  /*edb0*/  FFMA.FTZ R7, R53, UR4, -R45 ;  /* 0x0000000435077c23 */ /* 0x008ff2000801082d */
[----:B------:R3:W-:Y:S01]  /*edc0*/  MUFU.EX2 R234, R7 ;  /* 0x0000000700ea7308 */ /* 0x0007e20000000800 */
[--C-:B-1----:R-:W-:Y:S09]  /*edd0*/  FFMA.FTZ R4, R198, UR4, -R46.reuse ;  /* 0x00000004c6047c23 */ /* 0x102ff2000801082e */
[----:B------:R1:W4:Y:S01]  /*ede0*/  MUFU.EX2 R198, R4 ;  /* 0x0000000400c67308 */ /* 0x0003220000000800 */
[----:B--2---:R-:W-:Y:S09]  /*edf0*/  FFMA.FTZ R6, R58, UR4, -R47 ;  /* 0x000000043a067c23 */ /* 0x004ff2000801082f */
[----:B------:R2:W-:Y:S01]  /*ee00*/  MUFU.EX2 R196, R6 ;  /* 0x0000000600c47308 */ /* 0x0005e20000000800 */
[C---:B---3--:R-:W-:Y:S09]  /*ee10*/  FMUL.FTZ R7, R39.reuse, R143 ;  /* 0x0000008f27077220 */ /* 0x048ff20000410000 */
[----:B------:R-:W-:Y:S01]  /*ee20*/  MUFU.EX2 R2, R2 ;  /* 0x0000000200027308 */ /* 0x000fe20000000800 */
[--C-:B-1----:R-:W-:Y:S01]  /*ee30*/  FFMA.FTZ R4, R194, UR4, -R45.reuse ;  /* 0x00000004c2047c23 */ /* 0x102fe2000801082d */
[----:B----4-:R-:W-:Y:S08]  /*ee40*/  F2FP.F16.F32.PACK_AB R49, R198, R200 ;  /* 0x000000c8c631723e */ /* 0x010ff000000000ff */
[----:B------:R1:W-:Y:S01]  /*ee50*/  MUFU.EX2 R212, R4 ;  /* 0x0000000400d47308 */ /* 0x0003e20000000800 */
[----:B--2---:R-:W-:Y:S09]  /*ee60*/  FMUL.FTZ R6, R39, R142 ;  /* 0x0000008e27067220 */ /* 0x004ff20000410000 */
[----:B------:R-:W2:Y:S10]  /*ee70*/  MUFU.EX2 R0, R0 ;  /* 0x0000000000007308 */ /* 0x000eb40000000800 */
[----:B------:R3:W-:Y:S01]  /*ee80*/  MUFU.EX2 R216, R9 ;  /* 0x0000000900d87308 */ /* 0x0007e20000000800 */
[--C-:B-1----:R-:W-:Y:S09]  /*ee90*/  FFMA.FTZ R4, R192, UR4, -R45.reuse ;  /* 0x00000004c0047c23 */ /* 0x102ff2000801082d */
[----:B------:R1:W-:Y:S01]  /*eea0*/  MUFU.EX2 R231, R4 ;  /* 0x0000000400e77308 */ /* 0x0003e20000000800 */
[C---:B--2---:R-:W-:Y:S01]  /*eeb0*/  FMUL.FTZ R10, R0.reuse, R138 ;  /* 0x0000008a000a7220 */ /* 0x044fe20000410000 */
[C---:B------:R-:W-:Y:S01]  /*eec0*/  FMUL.FTZ R11, R0.reuse, R139 ;  /* 0x0000008b000b7220 */ /* 0x040fe20000410000 */
[C---:B------:R-:W-:Y:S01]  /*eed0*/  FMUL.FTZ R14, R0.reuse, R146 ;  /* 0x00000092000e7220 */ /* 0x040fe20000410000 */
[----:B------:R-:W-:Y:S06]  /*eee0*/  FMUL.FTZ R15, R0, R147 ;  /* 0x00000093000f7220 */ /* 0x000fec0000410000 */
[----:B------:R2:W-:Y:S01]  /*eef0*/  MUFU.EX2 R192, R8 ;  /* 0x0000000800c07308 */ /* 0x0005e20000000800 */
[C---:B---3--:R-:W-:Y:S01]  /*ef00*/  FMUL.FTZ R9, R2.reuse, R137 ;  /* 0x0000008902097220 */ /* 0x048fe20000410000 */
[--C-:B-1----:R-:W-:Y:S08]  /*ef10*/  FFMA.FTZ R4, R179, UR4, -R46.reuse ;  /* 0x00000004b3047c23 */ /* 0x102ff0000801082e */
[----:B------:R1:W-:Y:S01]  /*ef20*/  MUFU.EX2 R179, R5 ;  /* 0x0000000500b37308 */ /* 0x0003e20000000800 */
[--C-:B--2---:R-:W-:Y:S01]  /*ef30*/  FFMA.FTZ R8, R29, UR4, -R45.reuse ;  /* 0x000000041d087c23 */ /* 0x104fe2000801082d */
[----:B------:R-:W-:Y:S08]  /*ef40*/  FMUL.FTZ R29, R2, R161 ;  /* 0x000000a1021d7220 */ /* 0x000ff00000410000 */
[----:B------:R2:W-:Y:S10]  /*ef50*/  MUFU.EX2 R214, R4 ;  /* 0x0000000400d67308 */ /* 0x0005f40000000800 */
[----:B------:R3:W-:Y:S01]  /*ef60*/  MUFU.EX2 R227, R8 ;  /* 0x0000000800e37308 */ /* 0x0007e20000000800 */
[----:B-1----:R-:W-:Y:S01]  /*ef70*/  FFMA.FTZ R5, R27, UR4, -R46 ;  /* 0x000000041b057c23 */ /* 0x002fe2000801082e */
[----:B------:R-:W-:Y:S08]  /*ef80*/  FMUL.FTZ R27, R0, R159 ;  /* 0x0000009f001b7220 */ /* 0x000ff00000410000 */
[----:B------:R1:W-:Y:S01]  /*ef90*/  MUFU.EX2 R223, R5 ;  /* 0x0000000500df7308 */ /* 0x0003e20000000800 */
[--C-:B--2---:R-:W-:Y:S09]  /*efa0*/  FFMA.FTZ R4, R201, UR4, -R68.reuse ;  /* 0x00000004c9047c23 */ /* 0x104ff20008010844 */
[----:B------:R2:W4:Y:S01]  /*efb0*/  MUFU.EX2 R178, R4 ;  /* 0x0000000400b27308 */ /* 0x0005220000000800 */
[----:B---3--:R-:W-:Y:S09]  /*efc0*/  FFMA.FTZ R8, R52, UR4, -R45 ;  /* 0x0000000434087c23 */ /* 0x008ff2000801082d */
[----:B------:R3:W-:Y:S01]  /*efd0*/  MUFU.EX2 R225, R8 ;  /* 0x0000000800e17308 */ /* 0x0007e20000000800 */
[----:B-1----:R-:W-:Y:S09]  /*efe0*/  FFMA.FTZ R5, R21, UR4, -R68 ;  /* 0x0000000415057c23 */ /* 0x002ff20008010844 */
[----:B------:R1:W-:Y:S01]  /*eff0*/  MUFU.EX2 R220, R5 ;  /* 0x0000000500dc7308 */ /* 0x0003e20000000800 */
[--C-:B--2---:R-:W-:Y:S01]  /*f000*/  FFMA.FTZ R4, R199, UR4, -R47.reuse ;  /* 0x00000004c7047c23 */ /* 0x104fe2000801082f */
[----:B----4-:R-:W-:Y:S08]  /*f010*/  F2FP.F16.F32.PACK_AB R32, R178, R173 ;  /* 0x000000adb220723e */ /* 0x010ff000000000ff */
[----:B------:R2:W-:Y:S01]  /*f020*/  MUFU.EX2 R172, R4 ;  /* 0x0000000400ac7308 */ /* 0x0005e20000000800 */
[----:B---3--:R-:W-:Y:S01]  /*f030*/  FMUL.FTZ R8, R2, R136 ;  /* 0x0000008802087220 */ /* 0x008fe20000410000 */
[----:B-1----:R-:W-:Y:S08]  /*f040*/  FFMA.FTZ R5, R54, UR4, -R46 ;  /* 0x0000000436057c23 */ /* 0x002ff0000801082e */
[----:B------:R1:W-:Y:S01]  /*f050*/  MUFU.EX2 R221, R5 ;  /* 0x0000000500dd7308 */ /* 0x0003e20000000800 */
[--C-:B--2---:R-:W-:Y:S09]  /*f060*/  FFMA.FTZ R4, R197, UR4, -R47.reuse ;  /* 0x00000004c5047c23 */ /* 0x104ff2000801082f */
[----:B------:R2:W3:Y:S01]  /*f070*/  MUFU.EX2 R175, R4 ;  /* 0x0000000400af7308 */ /* 0x0004e20000000800 */
[--C-:B-1----:R-:W-:Y:S09]  /*f080*/  FFMA.FTZ R5, R57, UR4, -R68.reuse ;  /* 0x0000000439057c23 */ /* 0x102ff20008010844 */
[----:B------:R1:W-:Y:S01]  /*f090*/  MUFU.EX2 R219, R5 ;  /* 0x0000000500db7308 */ /* 0x0003e20000000800 */
[----:B--2---:R-:W-:Y:S01]  /*f0a0*/  FFMA.FTZ R4, R207, UR4, -R68 ;  /* 0x00000004cf047c23 */ /* 0x004fe20008010844 */
[----:B---3--:R-:W-:Y:S08]  /*f0b0*/  F2FP.F16.F32.PACK_AB R33, R175, R172 ;  /* 0x000000acaf21723e */ /* 0x008ff000000000ff */
[----:B------:R2:W3:Y:S01]  /*f0c0*/  MUFU.EX2 R199, R4 ;  /* 0x0000000400c77308 */ /* 0x0004e20000000800 */
[----:B-1----:R-:W-:Y:S01]  /*f0d0*/  FMUL.FTZ R5, R40, R141 ;  /* 0x0000008d28057220 */ /* 0x002fe20000410000 */
[--C-:B--2---:R-:W-:Y:S08]  /*f0e0*/  FFMA.FTZ R4, R206, UR4, -R47.reuse ;  /* 0x00000004ce047c23 */ /* 0x104ff0000801082f */
[----:B------:R1:W-:Y:S02]  /*f0f0*/  MUFU.EX2 R182, R4 ;  /* 0x0000000400b67308 */ /* 0x0003e40000000800 */
[----:B-1----:R-:W-:Y:S08]  /*f100*/  FFMA.FTZ R4, R205, UR4, -R47 ;  /* 0x00000004cd047c23 */ /* 0x002ff0000801082f */
[----:B------:R1:W2:Y:S02]  /*f110*/  MUFU.EX2 R194, R4 ;  /* 0x0000000400c27308 */ /* 0x0002a40000000800 */
[--C-:B-1----:R-:W-:Y:S08]  /*f120*/  FFMA.FTZ R4, R195, UR4, -R45.reuse ;  /* 0x00000004c3047c23 */ /* 0x102ff0000801082d */
[----:B------:R1:W-:Y:S10]  /*f130*/  MUFU.EX2 R195, R12 ;  /* 0x0000000c00c37308 */ /* 0x0003f40000000800 */
[----:B------:R4:W-:Y:S01]  /*f140*/  MUFU.EX2 R207, R4 ;  /* 0x0000000400cf7308 */ /* 0x0009e20000000800 */
[--C-:B-1----:R-:W-:Y:S01]  /*f150*/  FFMA.FTZ R12, R17, UR4, -R45.reuse ;  /* 0x00000004110c7c23 */ /* 0x102fe2000801082d */
[--C-:B------:R-:W-:Y:S01]  /*f160*/  FFMA.FTZ R17, R69, UR4, -R45.reuse ;  /* 0x0000000445117c23 */ /* 0x100fe2000801082d */
[----:B------:R-:W-:Y:S07]  /*f170*/  FFMA.FTZ R69, R117, UR4, -R45 ;  /* 0x0000000475457c23 */ /* 0x000fee000801082d */
[----:B------:R1:W-:Y:S01]  /*f180*/  MUFU.EX2 R181, R17 ;  /* 0x0000001100b57308 */ /* 0x0003e20000000800 */
[--C-:B----4-:R-:W-:Y:S09]  /*f190*/  FFMA.FTZ R4, R191, UR4, -R46.reuse ;  /* 0x00000004bf047c23 */ /* 0x110ff2000801082e */
[----:B------:R4:W-:Y:S10]  /*f1a0*/  MUFU.EX2 R201, R4 ;  /* 0x0000000400c97308 */ /* 0x0009f40000000800 */
[----:B------:R5:W-:Y:S01]  /*f1b0*/  MUFU.EX2 R191, R13 ;  /* 0x0000000d00bf7308 */ /* 0x000be20000000800 */
[----:B-1----:R-:W-:Y:S01]  /*f1c0*/  FMUL.FTZ R17, R40, R149 ;  /* 0x0000009528117220 */ /* 0x002fe20000410000 */
[--C-:B----4-:R-:W-:Y:S01]  /*f1d0*/  FFMA.FTZ R4, R34, UR4, -R46.reuse ;  /* 0x0000000422047c23 */ /* 0x110fe2000801082e */
[----:B---3--:R-:W-:Y:S07]  /*f1e0*/  F2FP.F16.F32.PACK_AB R34, R199, R180 ;  /* 0x000000b4c722723e */ /* 0x008fee00000000ff */
[----:B------:R1:W-:Y:S01]  /*f1f0*/  MUFU.EX2 R206, R4 ;  /* 0x0000000400ce7308 */ /* 0x0003e20000000800 */
[----:B-----5:R-:W-:Y:S01]  /*f200*/  FMUL.FTZ R13, R2, R145 ;  /* 0x00000091020d7220 */ /* 0x020fe20000410000 */
[----:B-1----:R-:W-:Y:S01]  /*f210*/  FFMA.FTZ R4, R35, UR4, -R46 ;  /* 0x0000000423047c23 */ /* 0x002fe2000801082e */
[----:B--2---:R-:W-:Y:S07]  /*f220*/  F2FP.F16.F32.PACK_AB R35, R194, R182 ;  /* 0x000000b6c223723e */ /* 0x004fee00000000ff */
[----:B------:R1:W-:Y:S02]  /*f230*/  MUFU.EX2 R233, R4 ;  /* 0x0000000400e97308 */ /* 0x0003e40000000800 */
[--C-:B-1----:R-:W-:Y:S08]  /*f240*/  FFMA.FTZ R4, R177, UR4, -R68.reuse ;  /* 0x00000004b1047c23 */ /* 0x102ff00008010844 */
[----:B------:R1:W-:Y:S10]  /*f250*/  MUFU.EX2 R177, R12 ;  /* 0x0000000c00b17308 */ /* 0x0003f40000000800 */
[----:B------:R2:W-:Y:S01]  /*f260*/  MUFU.EX2 R174, R4 ;  /* 0x0000000400ae7308 */ /* 0x0005e20000000800 */
[----:B-1----:R-:W-:Y:S01]  /*f270*/  FMUL.FTZ R12, R2, R144 ;  /* 0x00000090020c7220 */ /* 0x002fe20000410000 */
[--C-:B--2---:R-:W-:Y:S08]  /*f280*/  FFMA.FTZ R4, R176, UR4, -R68.reuse ;  /* 0x00000004b0047c23 */ /* 0x104ff00008010844 */
[----:B------:R1:W-:Y:S02]  /*f290*/  MUFU.EX2 R176, R4 ;  /* 0x0000000400b07308 */ /* 0x0003e40000000800 */
[--C-:B-1----:R-:W-:Y:S08]  /*f2a0*/  FFMA.FTZ R4, R171, UR4, -R47.reuse ;  /* 0x00000004ab047c23 */ /* 0x102ff0000801082f */
[----:B------:R1:W-:Y:S02]  /*f2b0*/  MUFU.EX2 R171, R4 ;  /* 0x0000000400ab7308 */ /* 0x0003e40000000800 */
[--C-:B-1----:R-:W-:Y:S08]  /*f2c0*/  FFMA.FTZ R4, R170, UR4, -R47.reuse ;  /* 0x00000004aa047c23 */ /* 0x102ff0000801082f */
[----:B------:R1:W2:Y:S02]  /*f2d0*/  MUFU.EX2 R170, R4 ;  /* 0x0000000400aa7308 */ /* 0x0002a40000000800 */
[----:B-1----:R-:W-:Y:S08]  /*f2e0*/  FFMA.FTZ R4, R168, UR4, -R68 ;  /* 0x00000004a8047c23 */ /* 0x002ff00008010844 */
[----:B------:R1:W3:Y:S02]  /*f2f0*/  MUFU.EX2 R217, R4 ;  /* 0x0000000400d97308 */ /* 0x0002e40000000800 */
[--C-:B-1----:R-:W-:Y:S01]  /*f300*/  FFMA.FTZ R4, R30, UR4, -R47.reuse ;  /* 0x000000041e047c23 */ /* 0x102fe2000801082f */
[C---:B------:R-:W-:Y:S07]  /*f310*/  FMUL.FTZ R30, R0.reuse, R162 ;  /* 0x000000a2001e7220 */ /* 0x040fee0000410000 */
[----:B------:R1:W-:Y:S02]  /*f320*/  MUFU.EX2 R169, R4 ;  /* 0x0000000400a97308 */ /* 0x0003e40000000800 */
[----:B-1----:R-:W-:Y:S01]  /*f330*/  FFMA.FTZ R4, R31, UR4, -R47 ;  /* 0x000000041f047c23 */ /* 0x002fe2000801082f */
[----:B------:R-:W-:Y:S07]  /*f340*/  FMUL.FTZ R31, R0, R163 ;  /* 0x000000a3001f7220 */ /* 0x000fee0000410000 */
[----:B------:R1:W4:Y:S02]  /*f350*/  MUFU.EX2 R228, R4 ;  /* 0x0000000400e47308 */ /* 0x0003240000000800 */
[--C-:B-1----:R-:W-:Y:S01]  /*f360*/  FFMA.FTZ R4, R28, UR4, -R45.reuse ;  /* 0x000000041c047c23 */ /* 0x102fe2000801082d */
[--C-:B------:R-:W-:Y:S07]  /*f370*/  FFMA.FTZ R28, R81, UR4, -R45.reuse ;  /* 0x00000004511c7c23 */ /* 0x100fee000801082d */
[----:B------:R1:W-:Y:S02]  /*f380*/  MUFU.EX2 R237, R4 ;  /* 0x0000000400ed7308 */ /* 0x0003e40000000800 */
[--C-:B-1----:R-:W-:Y:S01]  /*f390*/  FFMA.FTZ R4, R26, UR4, -R46.reuse ;  /* 0x000000041a047c23 */ /* 0x102fe2000801082e */
[----:B------:R-:W-:Y:S07]  /*f3a0*/  FFMA.FTZ R26, R80, UR4, -R45 ;  /* 0x00000004501a7c23 */ /* 0x000fee000801082d */
        /* <DEDUP_REMOVED lines=17> */
[----:B-1----:R-:W-:Y:S02]  /*f4c0*/  FFMA.FTZ R4, R20, UR4, -R68 ;  /* 0x0000000414047c23 */ /* 0x002fe40008010844 */
[----:B------:R-:W1:Y:S06]  /*f4d0*/  LDSM.16.MT88.4 R20, [R184+0x4000] ;  /* 0x00400000b814783b */ /* 0x000e6c0000004200 */
[----:B------:R5:W-:Y:S02]  /*f4e0*/  MUFU.EX2 R224, R4 ;  /* 0x0000000400e07308 */ /* 0x000be40000000800 */
[--C-:B-----5:R-:W-:Y:S01]  /*f4f0*/  FFMA.FTZ R4, R19, UR4, -R47.reuse ;  /* 0x0000000413047c23 */ /* 0x120fe2000801082f */
[C---:B------:R-:W-:Y:S07]  /*f500*/  FMUL.FTZ R19, R39.reuse, R151 ;  /* 0x0000009727137220 */ /* 0x040fee0000410000 */
[----:B------:R5:W-:Y:S02]  /*f510*/  MUFU.EX2 R210, R4 ;  /* 0x0000000400d27308 */ /* 0x000be40000000800 */
[----:B-----5:R-:W-:Y:S01]  /*f520*/  FFMA.FTZ R4, R18, UR4, -R47 ;  /* 0x0000000412047c23 */ /* 0x020fe2000801082f */
[----:B------:R-:W-:Y:S02]  /*f530*/  FMUL.FTZ R18, R39, R150 ;  /* 0x0000009627127220 */ /* 0x000fe40000410000 */
[----:B------:R-:W-:Y:S05]  /*f540*/  LDSM.16.MT88.4 R148, [R184+0x5c00] ;  /* 0x005c0000b894783b */ /* 0x000fea0000004200 */
[----:B------:R5:W-:Y:S02]  /*f550*/  MUFU.EX2 R218, R4 ;  /* 0x0000000400da7308 */ /* 0x000be40000000800 */
[--C-:B-----5:R-:W-:Y:S02]  /*f560*/  FFMA.FTZ R4, R55, UR4, -R46.reuse ;  /* 0x0000000437047c23 */ /* 0x120fe4000801082e */
[----:B------:R-:W5:Y:S06]  /*f570*/  LDSM.16.MT88.4 R52, [R186+0x4000] ;  /* 0x00400000ba34783b */ /* 0x000f6c0000004200 */
[----:B------:R2:W-:Y:S02]  /*f580*/  MUFU.EX2 R236, R4 ;  /* 0x0000000400ec7308 */ /* 0x0005e40000000800 */
[----:B--2---:R-:W-:Y:S08]  /*f590*/  FFMA.FTZ R4, R65, UR4, -R45 ;  /* 0x0000000441047c23 */ /* 0x004ff0000801082d */
[----:B------:R2:W-:Y:S02]  /*f5a0*/  MUFU.EX2 R242, R4 ;  /* 0x0000000400f27308 */ /* 0x0005e40000000800 */
[--C-:B--2---:R-:W-:Y:S08]  /*f5b0*/  FFMA.FTZ R4, R66, UR4, -R46.reuse ;  /* 0x0000000442047c23 */ /* 0x104ff0000801082e */
[----:B------:R2:W-:Y:S02]  /*f5c0*/  MUFU.EX2 R232, R4 ;  /* 0x0000000400e87308 */ /* 0x0005e40000000800 */
[----:B--2---:R-:W-:Y:S08]  /*f5d0*/  FFMA.FTZ R4, R67, UR4, -R46 ;  /* 0x0000000443047c23 */ /* 0x004ff0000801082e */
[----:B------:R2:W-:Y:S02]  /*f5e0*/  MUFU.EX2 R240, R4 ;  /* 0x0000000400f07308 */ /* 0x0005e40000000800 */
[--C-:B--2---:R-:W-:Y:S08]  /*f5f0*/  FFMA.FTZ R4, R56, UR4, -R68.reuse ;  /* 0x0000000438047c23 */ /* 0x104ff00008010844 */
[----:B------:R2:W-:Y:S02]  /*f600*/  MUFU.EX2 R202, R4 ;  /* 0x0000000400ca7308 */ /* 0x0005e40000000800 */
[----:B--2---:R-:W-:Y:S02]  /*f610*/  FFMA.FTZ R4, R59, UR4, -R47 ;  /* 0x000000043b047c23 */ /* 0x004fe4000801082f */
[----:B------:R-:W2:Y:S06]  /*f620*/  LDSM.16.MT88.4 R56, [R184+0x4400] ;  /* 0x00440000b838783b */ /* 0x000eac0000004200 */
[----:B------:R3:W-:Y:S02]  /*f630*/  MUFU.EX2 R208, R4 ;  /* 0x0000000400d07308 */ /* 0x0007e40000000800 */
[----:B---3--:R-:W-:Y:S02]  /*f640*/  FFMA.FTZ R4, R60, UR4, -R68 ;  /* 0x000000043c047c23 */ /* 0x008fe40008010844 */
[----:B------:R-:W3:Y:S06]  /*f650*/  LDSM.16.MT88.4 R60, [R186+0x4400] ;  /* 0x00440000ba3c783b */ /* 0x000eec0000004200 */
[----:B------:R4:W-:Y:S02]  /*f660*/  MUFU.EX2 R213, R4 ;  /* 0x0000000400d57308 */ /* 0x0009e40000000800 */
[----:B----4-:R-:W-:Y:S07]  /*f670*/  FMUL.FTZ R4, R40, R140 ;  /* 0x0000008c28047220 */ /* 0x010fee0000410000 */
[-C--:B-1----:R-:W-:Y:S08]  /*f680*/  HMMA.16816.F32 R4, R48, R20.reuse, R4 ;  /* 0x000000143004723c */ /* 0x082ff00000001804 */
[C---:B------:R-:W-:Y:S04]  /*f690*/  HMMA.16816.F32 R8, R32.reuse, R20, R8 ;  /* 0x000000142008723c */ /* 0x040fe80000001808 */
[--C-:B------:R-:W-:Y:S01]  /*f6a0*/  FFMA.FTZ R20, R70, UR4, -R46.reuse ;  /* 0x0000000446147c23 */ /* 0x100fe2000801082e */
[----:B------:R-:W-:Y:S01]  /*f6b0*/  FFMA.FTZ R21, R71, UR4, -R46 ;  /* 0x0000000447157c23 */ /* 0x000fe2000801082e */
[--C-:B------:R-:W-:Y:S01]  /*f6c0*/  FFMA.FTZ R70, R128, UR4, -R45.reuse ;  /* 0x0000000480467c23 */ /* 0x100fe2000801082d */
[----:B------:R-:W-:Y:S01]  /*f6d0*/  FFMA.FTZ R71, R129, UR4, -R45 ;  /* 0x0000000481477c23 */ /* 0x000fe2000801082d */
[----:B------:R1:W-:Y:S01]  /*f6e0*/  MUFU.EX2 R168, R20 ;  /* 0x0000001400a87308 */ /* 0x0003e20000000800 */
[-C--:B------:R-:W-:Y:S09]  /*f6f0*/  HMMA.16816.F32 R12, R32, R22.reuse, R12 ;  /* 0x00000016200c723c */ /* 0x080ff2000000180c */
[----:B------:R4:W-:Y:S01]  /*f700*/  MUFU.EX2 R143, R21 ;  /* 0x00000015008f7308 */ /* 0x0009e20000000800 */
[C---:B------:R-:W-:Y:S04]  /*f710*/  HMMA.16816.F32 R16, R48.reuse, R22, R16 ;  /* 0x000000163010723c */ /* 0x040fe80000001810 */
[C---:B------:R-:W-:Y:S01]  /*f720*/  FMUL.FTZ R22, R39.reuse, R154 ;  /* 0x0000009a27167220 */ /* 0x040fe20000410000 */
[----:B------:R-:W-:Y:S04]  /*f730*/  FMUL.FTZ R23, R39, R155 ;  /* 0x0000009b27177220 */ /* 0x000fe80000410000 */
[----:B------:R2:W-:Y:S01]  /*f740*/  MUFU.EX2 R154, R26 ;  /* 0x0000001a009a7308 */ /* 0x0005e20000000800 */
[C---:B-1----:R-:W-:Y:S09]  /*f750*/  FMUL.FTZ R20, R40.reuse, R152 ;  /* 0x0000009828147220 */ /* 0x042ff20000410000 */
[----:B------:R1:W-:Y:S01]  /*f760*/  MUFU.EX2 R155, R28 ;  /* 0x0000001c009b7308 */ /* 0x0003e20000000800 */
[----:B----4-:R-:W-:Y:S07]  /*f770*/  FMUL.FTZ R21, R40, R153 ;  /* 0x0000009928157220 */ /* 0x010fee0000410000 */
[-C--:B-----5:R-:W-:Y:S02]  /*f780*/  HMMA.16816.F32 R20, R48, R52.reuse, R20 ;  /* 0x000000343014723c */ /* 0x0a0fe40000001814 */
[----:B------:R4:W-:Y:S01]  /*f790*/  MUFU.EX2 R152, R64 ;  /* 0x0000004000987308 */ /* 0x0009e20000000800 */
[C---:B--2---:R-:W-:Y:S01]  /*f7a0*/  FMUL.FTZ R26, R0.reuse, R158 ;  /* 0x0000009e001a7220 */ /* 0x044fe20000410000 */
[----:B------:R-:W-:Y:S04]  /*f7b0*/  FFMA.FTZ R0, R0, R251, R172 ;  /* 0x000000fb00007223 */ /* 0x000fe800000100ac */
[----:B------:R-:W-:Y:S01]  /*f7c0*/  FADD.FTZ R0, R175, R0 ;  /* 0x00000000af007221 */ /* 0x000fe20000010000 */
[--C-:B-1----:R-:W-:Y:S01]  /*f7d0*/  FFMA.FTZ R28, R82, UR4, -R46.reuse ;  /* 0x00000004521c7c23 */ /* 0x102fe2000801082e */
[C---:B------:R-:W-:Y:S02]  /*f7e0*/  HMMA.16816.F32 R24, R32.reuse, R52, R24 ;  /* 0x000000342018723c */ /* 0x040fe40000001818 */
[----:B------:R-:W-:Y:S02]  /*f7f0*/  MUFU.EX2 R70, R70 ;  /* 0x0000004600467308 */ /* 0x000fe40000000800 */
[----:B------:R-:W-:Y:S01]  /*f800*/  FFMA.FTZ R52, R83, UR4, -R46 ;  /* 0x0000000453347c23 */ /* 0x000fe2000801082e */
[----:B------:R-:W-:Y:S01]  /*f810*/  FFMA.FTZ R53, R72, UR4, -R68 ;  /* 0x0000000448357c23 */ /* 0x000fe20008010844 */
[--C-:B------:R-:W-:Y:S01]  /*f820*/  FFMA.FTZ R72, R43, UR4, -R47.reuse ;  /* 0x000000042b487c23 */ /* 0x100fe2000801082f */
[----:B------:R-:W-:Y:S01]  /*f830*/  FADD.FTZ R0, R182, R0 ;  /* 0x00000000b6007221 */ /* 0x000fe20000010000 */
[----:B----4-:R-:W-:Y:S04]  /*f840*/  FFMA.FTZ R64, R79, UR4, -R47 ;  /* 0x000000044f407c23 */ /* 0x010fe8000801082f */
[----:B------:R1:W-:Y:S10]  /*f850*/  MUFU.EX2 R153, R52 ;  /* 0x0000003400997308 */ /* 0x0003f40000000800 */
[----:B------:R2:W-:Y:S10]  /*f860*/  MUFU.EX2 R142, R28 ;  /* 0x0000001c008e7308 */ /* 0x0005f40000000800 */
[----:B------:R4:W-:Y:S01]  /*f870*/  MUFU.EX2 R141, R53 ;  /* 0x00000035008d7308 */ /* 0x0009e20000000800 */
[--C-:B-1----:R-:W-:Y:S01]  /*f880*/  FFMA.FTZ R52, R73, UR4, -R68.reuse ;  /* 0x0000000449347c23 */ /* 0x102fe20008010844 */
[----:B------:R-:W-:Y:S08]  /*f890*/  FFMA.FTZ R73, R124, UR4, -R68 ;  /* 0x000000047c497c23 */ /* 0x000ff00008010844 */
[----:B------:R1:W-:Y:S01]  /*f8a0*/  MUFU.EX2 R140, R52 ;  /* 0x00000034008c7308 */ /* 0x0003e20000000800 */
[C---:B--2---:R-:W-:Y:S01]  /*f8b0*/  FMUL.FTZ R28, R2.reuse, R160 ;  /* 0x000000a0021c7220 */ /* 0x044fe20000410000 */
[----:B------:R-:W-:Y:S06]  /*f8c0*/  FFMA.FTZ R2, R2, R252, R173 ;  /* 0x000000fc02027223 */ /* 0x000fec00000100ad */
[-C--:B------:R-:W-:Y:S02]  /*f8d0*/  HMMA.16816.F32 R28, R32, R54.reuse, R28 ;  /* 0x00000036201c723c */ /* 0x080fe4000000181c */
[----:B------:R2:W-:Y:S01]  /*f8e0*/  MUFU.EX2 R137, R64 ;  /* 0x0000004000897308 */ /* 0x0005e20000000800 */
[C---:B------:R-:W-:Y:S01]  /*f8f0*/  FMUL.FTZ R32, R40.reuse, R164 ;  /* 0x000000a428207220 */ /* 0x040fe20000410000 */
[----:B------:R-:W-:Y:S01]  /*f900*/  FMUL.FTZ R33, R40, R165 ;  /* 0x000000a528217220 */ /* 0x000fe20000410000 */
[C---:B------:R-:W-:Y:S01]  /*f910*/  FMUL.FTZ R34, R39.reuse, R166 ;  /* 0x000000a627227220 */ /* 0x040fe20000410000 */
[C---:B------:R-:W-:Y:S01]  /*f920*/  FMUL.FTZ R35, R39.reuse, R167 ;  /* 0x000000a727237220 */ /* 0x040fe20000410000 */
[----:B----4-:R-:W-:Y:S01]  /*f930*/  F2FP.F16.F32.PACK_AB R53, R170, R171 ;  /* 0x000000abaa35723e */ /* 0x010fe200000000ff */
[----:B------:R-:W-:Y:S01]  /*f940*/  FFMA.FTZ R40, R40, R249, R209 ;  /* 0x000000f928287223 */ /* 0x000fe200000100d1 */
[--C-:B-1----:R-:W-:Y:S01]  /*f950*/  FFMA.FTZ R52, R74, UR4, -R47.reuse ;  /* 0x000000044a347c23 */ /* 0x102fe2000801082f */
[----:B------:R-:W-:Y:S01]  /*f960*/  FFMA.FTZ R74, R42, UR4, -R47 ;  /* 0x000000042a4a7c23 */ /* 0x000fe2000801082f */
[----:B------:R-:W-:Y:S01]  /*f970*/  FFMA.FTZ R39, R39, R250, R200 ;  /* 0x000000fa27277223 */ /* 0x000fe200000100c8 */
[----:B------:R-:W-:Y:S01]  /*f980*/  FADD.FTZ R40, R203, R40 ;  /* 0x00000028cb287221 */ /* 0x000fe20000010000 */
[----:B------:R-:W-:Y:S01]  /*f990*/  HMMA.16816.F32 R32, R48, R54, R32 ;  /* 0x000000363020723c */ /* 0x000fe20000001820 */
[----:B------:R1:W-:Y:S03]  /*f9a0*/  MUFU.EX2 R136, R52 ;  /* 0x0000003400887308 */ /* 0x0003e60000000800 */
[----:B------:R-:W-:Y:S01]  /*f9b0*/  F2FP.F16.F32.PACK_AB R48, R207, R192 ;  /* 0x000000c0cf30723e */ /* 0x000fe200000000ff */
[----:B--2---:R-:W-:Y:S01]  /*f9c0*/  FFMA.FTZ R64, R84, UR4, -R45 ;  /* 0x0000000454407c23 */ /* 0x004fe2000801082d */
[----:B------:R-:W-:Y:S01]  /*f9d0*/  F2FP.F16.F32.PACK_AB R49, R201, R193 ;  /* 0x000000c1c931723e */ /* 0x000fe200000000ff */
[----:B------:R-:W-:Y:S01]  /*f9e0*/  FADD.FTZ R39, R198, R39 ;  /* 0x00000027c6277221 */ /* 0x000fe20000010000 */
[----:B------:R-:W-:Y:S03]  /*f9f0*/  F2FP.F16.F32.PACK_AB R50, R222, R215 ;  /* 0x000000d7de32723e */ /* 0x000fe600000000ff */
[----:B------:R2:W-:Y:S01]  /*fa00*/  MUFU.EX2 R146, R64 ;  /* 0x0000004000927308 */ /* 0x0005e20000000800 */
[----:B------:R-:W-:Y:S02]  /*fa10*/  F2FP.F16.F32.PACK_AB R51, R233, R206 ;  /* 0x000000cee933723e */ /* 0x000fe400000000ff */
[----:B------:R-:W-:Y:S02]  /*fa20*/  F2FP.F16.F32.PACK_AB R54, R217, R179 ;  /* 0x000000b3d936723e */ /* 0x000fe400000000ff */
[----:B------:R-:W-:Y:S03]  /*fa30*/  F2FP.F16.F32.PACK_AB R55, R228, R169 ;  /* 0x000000a9e437723e */ /* 0x000fe600000000ff */
[-C--:B------:R-:W-:Y:S02]  /*fa40*/  HMMA.16816.F32 R4, R48, R56.reuse, R4 ;  /* 0x000000383004723c */ /* 0x080fe40000001804 */
[----:B------:R-:W4:Y:S01]  /*fa50*/  MUFU.EX2 R71, R71 ;  /* 0x0000004700477308 */ /* 0x000f220000000800 */
[--C-:B-1----:R-:W-:Y:S01]  /*fa60*/  FFMA.FTZ R52, R75, UR4, -R47.reuse ;  /* 0x000000044b347c23 */ /* 0x102fe2000801082f */
[----:B------:R-:W-:Y:S01]  /*fa70*/  FFMA.FTZ R75, R41, UR4, -R47 ;  /* 0x00000004294b7c23 */ /* 0x000fe2000801082f */
[----:B------:R-:W-:Y:S01]  /*fa80*/  FADD.FTZ R41, R178, R2 ;  /* 0x00000002b2297221 */ /* 0x000fe20000010000 */
[----:B------:R-:W-:Y:S01]  /*fa90*/  FADD.FTZ R2, R212, R40 ;  /* 0x00000028d4027221 */ /* 0x000fe20000010000 */
[----:B------:R-:W-:Y:S01]  /*faa0*/  FADD.FTZ R40, R214, R39 ;  /* 0x00000027d6287221 */ /* 0x000fe20000010000 */
[----:B------:R-:W-:Y:S04]  /*fab0*/  FADD.FTZ R39, R194, R0 ;  /* 0x00000000c2277221 */ /* 0x000fe80000010000 */
[----:B------:R1:W-:Y:S01]  /*fac0*/  MUFU.EX2 R139, R52 ;  /* 0x00000034008b7308 */ /* 0x0003e20000000800 */
[----:B--2---:R-:W-:Y:S01]  /*fad0*/  FFMA.FTZ R64, R97, UR4, -R45 ;  /* 0x0000000461407c23 */ /* 0x004fe2000801082d */
[----:B------:R-:W-:Y:S01]  /*fae0*/  FADD.FTZ R40, R226, R40 ;  /* 0x00000028e2287221 */ /* 0x000fe20000010000 */
[----:B------:R-:W-:Y:S01]  /*faf0*/  FADD.FTZ R39, R171, R39 ;  /* 0x00000027ab277221 */ /* 0x000fe20000010000 */
[----:B------:R-:W-:Y:S01]  /*fb00*/  FADD.FTZ R41, R180, R41 ;  /* 0x00000029b4297221 */ /* 0x000fe20000010000 */
[----:B------:R-:W-:Y:S03]  /*fb10*/  FADD.FTZ R2, R231, R2 ;  /* 0x00000002e7027221 */ /* 0x000fe60000010000 */
[----:B------:R-:W-:Y:S01]  /*fb20*/  FADD.FTZ R41, R199, R41 ;  /* 0x00000029c7297221 */ /* 0x000fe20000010000 */
[----:B------:R-:W-:Y:S01]  /*fb30*/  FADD.FTZ R42, R192, R2 ;  /* 0x00000002c02a7221 */ /* 0x000fe20000010000 */
[----:B------:R-:W-:Y:S01]  /*fb40*/  FADD.FTZ R2, R193, R40 ;  /* 0x00000028c1027221 */ /* 0x000fe20000010000 */
[----:B------:R2:W-:Y:S01]  /*fb50*/  MUFU.EX2 R134, R64 ;  /* 0x0000004000867308 */ /* 0x0005e20000000800 */
[----:B------:R-:W-:Y:S01]  /*fb60*/  FADD.FTZ R0, R174, R41 ;  /* 0x00000029ae007221 */ /* 0x000fe20000010000 */
[----:B------:R-:W-:Y:S01]  /*fb70*/  FADD.FTZ R42, R207, R42 ;  /* 0x0000002acf2a7221 */ /* 0x000fe20000010000 */
[----:B------:R-:W-:Y:S01]  /*fb80*/  FADD.FTZ R41, R201, R2 ;  /* 0x00000002c9297221 */ /* 0x000fe20000010000 */
[----:B----4-:R-:W-:Y:S01]  /*fb90*/  F2FP.F16.F32.PACK_AB R166, R71, R70 ;  /* 0x0000004647a6723e */ /* 0x010fe200000000ff */
[C---:B------:R-:W-:Y:S01]  /*fba0*/  FADD.FTZ R40, R176.reuse, R0 ;  /* 0x00000000b0287221 */ /* 0x040fe20000010000 */
[----:B-1----:R-:W-:Y:S01]  /*fbb0*/  F2FP.F16.F32.PACK_AB R52, R176, R174 ;  /* 0x000000aeb034723e */ /* 0x002fe200000000ff */
[----:B------:R-:W-:Y:S01]  /*fbc0*/  FADD.FTZ R2, R215, R42 ;  /* 0x0000002ad7027221 */ /* 0x000fe20000010000 */
[----:B------:R-:W-:Y:S01]  /*fbd0*/  FADD.FTZ R0, R170, R39 ;  /* 0x00000027aa007221 */ /* 0x000fe20000010000 */
[----:B------:R-:W-:Y:S01]  /*fbe0*/  FADD.FTZ R39, R206, R41 ;  /* 0x00000029ce277221 */ /* 0x000fe20000010000 */
[----:B------:R-:W-:Y:S02]  /*fbf0*/  MUFU.EX2 R72, R72 ;  /* 0x0000004800487308 */ /* 0x000fe40000000800 */
[----:B------:R-:W-:Y:S01]  /*fc00*/  FADD.FTZ R0, R169, R0 ;  /* 0x00000000a9007221 */ /* 0x000fe20000010000 */
[C---:B------:R-:W-:Y:S04]  /*fc10*/  HMMA.16816.F32 R8, R52.reuse, R56, R8 ;  /* 0x000000383408723c */ /* 0x040fe80000001808 */
[--C-:B------:R-:W-:Y:S01]  /*fc20*/  FFMA.FTZ R56, R77, UR4, -R68.reuse ;  /* 0x000000044d387c23 */ /* 0x100fe20008010844 */
[----:B--2---:R-:W-:Y:S02]  /*fc30*/  FFMA.FTZ R64, R88, UR4, -R68 ;  /* 0x0000000458407c23 */ /* 0x004fe40008010844 */
[----:B------:R1:W-:Y:S01]  /*fc40*/  MUFU.EX2 R77, R69 ;  /* 0x00000045004d7308 */ /* 0x0003e20000000800 */
[----:B------:R-:W-:Y:S01]  /*fc50*/  FADD.FTZ R39, R233, R39 ;  /* 0x00000027e9277221 */ /* 0x000fe20000010000 */
[-C--:B------:R-:W-:Y:S03]  /*fc60*/  HMMA.16816.F32 R12, R52, R58.reuse, R12 ;  /* 0x0000003a340c723c */ /* 0x080fe6000000180c */
[----:B------:R-:W-:Y:S05]  /*fc70*/  FADD.FTZ R0, R228, R0 ;  /* 0x00000000e4007221 */ /* 0x000fea0000010000 */
[----:B------:R2:W-:Y:S01]  /*fc80*/  MUFU.EX2 R147, R56 ;  /* 0x0000003800937308 */ /* 0x0005e20000000800 */
[C---:B------:R-:W-:Y:S09]  /*fc90*/  HMMA.16816.F32 R16, R48.reuse, R58, R16 ;  /* 0x0000003a3010723c */ /* 0x040ff20000001810 */
[----:B------:R4:W-:Y:S01]  /*fca0*/  MUFU.EX2 R126, R64 ;  /* 0x00000040007e7308 */ /* 0x0009e20000000800 */
[--C-:B-1----:R-:W-:Y:S01]  /*fcb0*/  FFMA.FTZ R69, R44, UR4, -R47.reuse ;  /* 0x000000042c457c23 */ /* 0x102fe2000801082f */
[-C--:B---3--:R-:W-:Y:S08]  /*fcc0*/  HMMA.16816.F32 R20, R48, R60.reuse, R20 ;  /* 0x0000003c3014723c */ /* 0x088ff00000001814 */
[----:B------:R-:W1:Y:S01]  /*fcd0*/  MUFU.EX2 R69, R69 ;  /* 0x0000004500457308 */ /* 0x000e620000000800 */
[----:B--2---:R-:W-:Y:S01]  /*fce0*/  FFMA.FTZ R56, R78, UR4, -R47 ;  /* 0x000000044e387c23 */ /* 0x004fe2000801082f */
[C---:B------:R-:W-:Y:S04]  /*fcf0*/  HMMA.16816.F32 R24, R52.reuse, R60, R24 ;  /* 0x0000003c3418723c */ /* 0x040fe80000001818 */
[----:B------:R-:W-:Y:S04]  /*fd00*/  FFMA.FTZ R60, R85, UR4, -R45 ;  /* 0x00000004553c7c23 */ /* 0x000fe8000801082d */
[----:B------:R2:W-:Y:S01]  /*fd10*/  MUFU.EX2 R138, R56 ;  /* 0x00000038008a7308 */ /* 0x0005e20000000800 */
[----:B----4-:R-:W-:Y:S01]  /*fd20*/  FFMA.FTZ R64, R89, UR4, -R68 ;  /* 0x0000000459407c23 */ /* 0x010fe20008010844 */
[-C--:B------:R-:W-:Y:S03]  /*fd30*/  HMMA.16816.F32 R28, R52, R62.reuse, R28 ;  /* 0x0000003e341c723c */ /* 0x080fe6000000181c */
[--C-:B------:R-:W-:Y:S01]  /*fd40*/  FFMA.FTZ R52, R86, UR4, -R46.reuse ;  /* 0x0000000456347c23 */ /* 0x100fe2000801082e */
[----:B------:R-:W-:Y:S04]  /*fd50*/  F2FP.F16.F32.PACK_AB R53, R205, R183 ;  /* 0x000000b7cd35723e */ /* 0x000fe800000000ff */
[----:B------:R3:W-:Y:S01]  /*fd60*/  MUFU.EX2 R145, R60 ;  /* 0x0000003c00917308 */ /* 0x0007e20000000800 */
[----:B------:R-:W-:Y:S01]  /*fd70*/  F2FP.F16.F32.PACK_AB R54, R224, R220 ;  /* 0x000000dce036723e */ /* 0x000fe200000000ff */
[----:B------:R-:W-:Y:S04]  /*fd80*/  HMMA.16816.F32 R32, R48, R62, R32 ;  /* 0x0000003e3020723c */ /* 0x000fe80000001820 */
[----:B------:R-:W-:Y:S04]  /*fd90*/  F2FP.F16.F32.PACK_AB R48, R237, R227 ;  /* 0x000000e3ed30723e */ /* 0x000fe800000000ff */
[----:B------:R4:W-:Y:S01]  /*fda0*/  MUFU.EX2 R144, R52 ;  /* 0x0000003400907308 */ /* 0x0009e20000000800 */
[----:B--2---:R-:W2:Y:S01]  /*fdb0*/  LDSM.16.MT88.4 R56, [R184+0x4800] ;  /* 0x00480000b838783b */ /* 0x004ea20000004200 */
[----:B------:R-:W-:Y:S02]  /*fdc0*/  F2FP.F16.F32.PACK_AB R49, R230, R223 ;  /* 0x000000dfe631723e */ /* 0x000fe400000000ff */
[----:B------:R-:W-:Y:S02]  /*fdd0*/  F2FP.F16.F32.PACK_AB R50, R241, R235 ;  /* 0x000000ebf132723e */ /* 0x000fe400000000ff */
[----:B------:R-:W-:Y:S02]  /*fde0*/  F2FP.F16.F32.PACK_AB R51, R239, R229 ;  /* 0x000000e5ef33723e */ /* 0x000fe400000000ff */
[----:B------:R-:W-:Y:S01]  /*fdf0*/  F2FP.F16.F32.PACK_AB R55, R218, R210 ;  /* 0x000000d2da37723e */ /* 0x000fe200000000ff */
[----:B---3--:R-:W3:Y:S01]  /*fe00*/  LDSM.16.MT88.4 R60, [R186+0x4800] ;  /* 0x00480000ba3c783b */ /* 0x008ee20000004200 */
[----:B------:R5:W-:Y:S01]  /*fe10*/  MUFU.EX2 R123, R64 ;  /* 0x00000040007b7308 */ /* 0x000be20000000800 */
[----:B-1----:R-:W-:Y:S01]  /*fe20*/  F2FP.F16.F32.PACK_AB R161, R72, R69 ;  /* 0x0000004548a1723e */ /* 0x002fe200000000ff */
[--C-:B----4-:R-:W-:Y:S08]  /*fe30*/  FFMA.FTZ R52, R87, UR4, -R46.reuse ;  /* 0x0000000457347c23 */ /* 0x110ff0000801082e */
[----:B------:R-:W-:Y:S10]  /*fe40*/  MUFU.EX2 R73, R73 ;  /* 0x0000004900497308 */ /* 0x000ff40000000800 */
[----:B------:R1:W-:Y:S01]  /*fe50*/  MUFU.EX2 R133, R52 ;  /* 0x0000003400857308 */ /* 0x0003e20000000800 */
[----:B-----5:R-:W-:Y:S09]  /*fe60*/  FFMA.FTZ R64, R94, UR4, -R47 ;  /* 0x000000045e407c23 */ /* 0x020ff2000801082f */
[----:B------:R-:W-:Y:S01]  /*fe70*/  MUFU.EX2 R74, R74 ;  /* 0x0000004a004a7308 */ /* 0x000fe20000000800 */
[-C--:B--2---:R-:W-:Y:S09]  /*fe80*/  HMMA.16816.F32 R4, R48, R56.reuse, R4 ;  /* 0x000000383004723c */ /* 0x084ff20000001804 */
[----:B------:R-:W2:Y:S01]  /*fe90*/  MUFU.EX2 R75, R75 ;  /* 0x0000004b004b7308 */ /* 0x000ea20000000800 */
[--C-:B-1----:R-:W-:Y:S09]  /*fea0*/  FFMA.FTZ R52, R96, UR4, -R45.reuse ;  /* 0x0000000460347c23 */ /* 0x102ff2000801082d */
[----:B------:R1:W-:Y:S10]  /*feb0*/  MUFU.EX2 R135, R52 ;  /* 0x0000003400877308 */ /* 0x0003f40000000800 */
[----:B------:R4:W-:Y:S01]  /*fec0*/  MUFU.EX2 R96, R64 ;  /* 0x0000004000607308 */ /* 0x0009e20000000800 */
[----:B--2---:R-:W-:Y:S02]  /*fed0*/  F2FP.F16.F32.PACK_AB R163, R75, R74 ;  /* 0x0000004a4ba3723e */ /* 0x004fe400000000ff */
[----:B-1----:R-:W-:Y:S07]  /*fee0*/  F2FP.F16.F32.PACK_AB R52, R211, R197 ;  /* 0x000000c5d334723e */ /* 0x002fee00000000ff */
[C---:B------:R-:W-:Y:S04]  /*fef0*/  HMMA.16816.F32 R8, R52.reuse, R56, R8 ;  /* 0x000000383408723c */ /* 0x040fe80000001808 */
[--C-:B------:R-:W-:Y:S01]  /*ff00*/  FFMA.FTZ R56, R98, UR4, -R46.reuse ;  /* 0x0000000462387c23 */ /* 0x100fe2000801082e */
[----:B----4-:R-:W-:Y:S03]  /*ff10*/  FFMA.FTZ R64, R101, UR4, -R45 ;  /* 0x0000000465407c23 */ /* 0x010fe6000801082d */
[-C--:B------:R-:W-:Y:S01]  /*ff20*/  HMMA.16816.F32 R12, R52, R58.reuse, R12 ;  /* 0x0000003a340c723c */ /* 0x080fe2000000180c */
[----:B------:R1:W-:Y:S07]  /*ff30*/  MUFU.EX2 R132, R56 ;  /* 0x0000003800847308 */ /* 0x0003ee0000000800 */
[C---:B------:R-:W-:Y:S08]  /*ff40*/  HMMA.16816.F32 R16, R48.reuse, R58, R16 ;  /* 0x0000003a3010723c */ /* 0x040ff00000001810 */
[-C--:B---3--:R-:W-:Y:S03]  /*ff50*/  HMMA.16816.F32 R20, R48, R60.reuse, R20 ;  /* 0x0000003c3014723c */ /* 0x088fe60000001814 */
[----:B-1----:R-:W-:Y:S04]  /*ff60*/  FFMA.FTZ R56, R99, UR4, -R46 ;  /* 0x0000000463387c23 */ /* 0x002fe8000801082e */
[----:B------:R1:W-:Y:S01]  /*ff70*/  MUFU.EX2 R127, R56 ;  /* 0x00000038007f7308 */ /* 0x0003e20000000800 */
[C---:B------:R-:W-:Y:S04]  /*ff80*/  HMMA.16816.F32 R24, R52.reuse, R60, R24 ;  /* 0x0000003c3418723c */ /* 0x040fe80000001818 */
[--C-:B------:R-:W-:Y:S04]  /*ff90*/  FFMA.FTZ R60, R90, UR4, -R47.reuse ;  /* 0x000000045a3c7c23 */ /* 0x100fe8000801082f */
[-C--:B------:R-:W-:Y:S01]  /*ffa0*/  HMMA.16816.F32 R28, R52, R62.reuse, R28 ;  /* 0x0000003e341c723c */ /* 0x080fe2000000181c */
[----:B------:R2:W-:Y:S02]  /*ffb0*/  MUFU.EX2 R122, R60 ;  /* 0x0000003c007a7308 */ /* 0x0005e40000000800 */
        /* <DEDUP_REMOVED lines=18> */
[--C-:B---3--:R-:W-:Y:S09]  /*100e0*/  FFMA.FTZ R64, R102, UR4, -R46.reuse ;  /* 0x0000000466407c23 */ /* 0x108ff2000801082e */
[----:B------:R3:W-:Y:S01]  /*100f0*/  MUFU.EX2 R92, R64 ;  /* 0x00000040005c7308 */ /* 0x0007e20000000800 */
[----:B-1----:R-:W-:Y:S07]  /*10100*/  F2FP.F16.F32.PACK_AB R52, R219, R202 ;  /* 0x000000cadb34723e */ /* 0x002fee00000000ff */
[C---:B------:R-:W-:Y:S04]  /*10110*/  HMMA.16816.F32 R8, R52.reuse, R56, R8 ;  /* 0x000000383408723c */ /* 0x040fe80000001808 */
[----:B------:R-:W-:Y:S01]  /*10120*/  FFMA.FTZ R56, R95, UR4, -R47 ;  /* 0x000000045f387c23 */ /* 0x000fe2000801082f */
[----:B---3--:R-:W-:Y:S03]  /*10130*/  LDSM.16.MT88.4 R64, [R186+0x5000] ;  /* 0x00500000ba40783b */ /* 0x008fe60000004200 */
[-C--:B------:R-:W-:Y:S01]  /*10140*/  HMMA.16816.F32 R12, R52, R58.reuse, R12 ;  /* 0x0000003a340c723c */ /* 0x080fe2000000180c */
[----:B------:R1:W-:Y:S07]  /*10150*/  MUFU.EX2 R95, R56 ;  /* 0x00000038005f7308 */ /* 0x0003ee0000000800 */
[C---:B------:R-:W-:Y:S08]  /*10160*/  HMMA.16816.F32 R16, R48.reuse, R58, R16 ;  /* 0x0000003a3010723c */ /* 0x040ff00000001810 */
[-C--:B--2---:R-:W-:Y:S03]  /*10170*/  HMMA.16816.F32 R20, R48, R60.reuse, R20 ;  /* 0x0000003c3014723c */ /* 0x084fe60000001814 */
[--C-:B-1----:R-:W-:Y:S04]  /*10180*/  FFMA.FTZ R56, R100, UR4, -R45.reuse ;  /* 0x0000000464387c23 */ /* 0x102fe8000801082d */
[----:B------:R1:W-:Y:S01]  /*10190*/  MUFU.EX2 R94, R56 ;  /* 0x00000038005e7308 */ /* 0x0003e20000000800 */
[C---:B------:R-:W-:Y:S04]  /*101a0*/  HMMA.16816.F32 R24, R52.reuse, R60, R24 ;  /* 0x0000003c3418723c */ /* 0x040fe80000001818 */
[--C-:B------:R-:W-:Y:S04]  /*101b0*/  FFMA.FTZ R60, R103, UR4, -R46.reuse ;  /* 0x00000004673c7c23 */ /* 0x100fe8000801082e */
        /* <DEDUP_REMOVED lines=10> */
[----:B------:R-:W-:Y:S02]  /*10260*/  F2FP.F16.F32.PACK_AB R50, R155, R154 ;  /* 0x0000009a9b32723e */ /* 0x000fe400000000ff */
[----:B------:R-:W-:Y:S01]  /*10270*/  F2FP.F16.F32.PACK_AB R51, R153, R142 ;  /* 0x0000008e9933723e */ /* 0x000fe200000000ff */
[--C-:B--2---:R-:W-:Y:S01]  /*10280*/  FFMA.FTZ R60, R115, UR4, -R46.reuse ;  /* 0x00000004733c7c23 */ /* 0x104fe2000801082e */
[----:B---3--:R-:W-:Y:S02]  /*10290*/  F2FP.F16.F32.PACK_AB R41, R91, R92 ;  /* 0x0000005c5b29723e */ /* 0x008fe400000000ff */
[----:B------:R-:W-:Y:S01]  /*102a0*/  F2FP.F16.F32.PACK_AB R55, R137, R138 ;  /* 0x0000008a8937723e */ /* 0x000fe200000000ff */
[----:B------:R2:W-:Y:S01]  /*102b0*/  MUFU.EX2 R88, R60 ;  /* 0x0000003c00587308 */ /* 0x0005e20000000800 */
[----:B----4-:R-:W-:Y:S09]  /*102c0*/  FFMA.FTZ R52, R113, UR4, -R45 ;  /* 0x0000000471347c23 */ /* 0x010ff2000801082d */
[----:B------:R3:W4:Y:S01]  /*102d0*/  MUFU.EX2 R89, R52 ;  /* 0x0000003400597308 */ /* 0x0007220000000800 */
[--C-:B--2---:R-:W-:Y:S09]  /*102e0*/  FFMA.FTZ R60, R106, UR4, -R47.reuse ;  /* 0x000000046a3c7c23 */ /* 0x104ff2000801082f */
[----:B------:R2:W-:Y:S01]  /*102f0*/  MUFU.EX2 R83, R60 ;  /* 0x0000003c00537308 */ /* 0x0005e20000000800 */
[----:B---3--:R-:W-:Y:S01]  /*10300*/  FFMA.FTZ R52, R114, UR4, -R46 ;  /* 0x0000000472347c23 */ /* 0x008fe2000801082e */
[----:B----4-:R-:W-:Y:S01]  /*10310*/  F2FP.F16.F32.PACK_AB R42, R89, R90 ;  /* 0x0000005a592a723e */ /* 0x010fe200000000ff */
[-C--:B-1----:R-:W-:Y:S07]  /*10320*/  HMMA.16816.F32 R4, R48, R56.reuse, R4 ;  /* 0x000000383004723c */ /* 0x082fee0000001804 */
[----:B------:R1:W3:Y:S01]  /*10330*/  MUFU.EX2 R87, R52 ;  /* 0x0000003400577308 */ /* 0x0002e20000000800 */
[----:B--2---:R-:W-:Y:S09]  /*10340*/  FFMA.FTZ R60, R107, UR4, -R47 ;  /* 0x000000046b3c7c23 */ /* 0x004ff2000801082f */
[----:B------:R2:W-:Y:S01]  /*10350*/  MUFU.EX2 R84, R60 ;  /* 0x0000003c00547308 */ /* 0x0005e20000000800 */
[----:B-1----:R-:W-:Y:S02]  /*10360*/  F2FP.F16.F32.PACK_AB R52, R140, R141 ;  /* 0x0000008d8c34723e */ /* 0x002fe400000000ff */
[----:B---3--:R-:W-:Y:S05]  /*10370*/  F2FP.F16.F32.PACK_AB R43, R88, R87 ;  /* 0x00000057582b723e */ /* 0x008fea00000000ff */
[C---:B------:R-:W-:Y:S04]  /*10380*/  HMMA.16816.F32 R8, R52.reuse, R56, R8 ;  /* 0x000000383408723c */ /* 0x040fe80000001808 */
[--C-:B------:R-:W-:Y:S01]  /*10390*/  FFMA.FTZ R56, R104, UR4, -R68.reuse ;  /* 0x0000000468387c23 */ /* 0x100fe20008010844 */
[--C-:B--2---:R-:W-:Y:S03]  /*103a0*/  FFMA.FTZ R60, R108, UR4, -R68.reuse ;  /* 0x000000046c3c7c23 */ /* 0x104fe60008010844 */
[-C--:B------:R-:W-:Y:S01]  /*103b0*/  HMMA.16816.F32 R12, R52, R58.reuse, R12 ;  /* 0x0000003a340c723c */ /* 0x080fe2000000180c */
[----:B------:R1:W-:Y:S07]  /*103c0*/  MUFU.EX2 R85, R56 ;  /* 0x0000003800557308 */ /* 0x0003ee0000000800 */
[C---:B------:R-:W-:Y:S03]  /*103d0*/  HMMA.16816.F32 R16, R48.reuse, R58, R16 ;  /* 0x0000003a3010723c */ /* 0x040fe60000001810 */
[----:B------:R2:W-:Y:S05]  /*103e0*/  MUFU.EX2 R82, R60 ;  /* 0x0000003c00527308 */ /* 0x0005ea0000000800 */
[-C--:B------:R-:W-:Y:S03]  /*103f0*/  HMMA.16816.F32 R20, R48, R64.reuse, R20 ;  /* 0x000000403014723c */ /* 0x080fe60000001814 */
[----:B-1----:R-:W-:Y:S04]  /*10400*/  FFMA.FTZ R56, R105, UR4, -R68 ;  /* 0x0000000469387c23 */ /* 0x002fe80008010844 */
[----:B------:R1:W-:Y:S01]  /*10410*/  MUFU.EX2 R86, R56 ;  /* 0x0000003800567308 */ /* 0x0003e20000000800 */
[C---:B------:R-:W-:Y:S01]  /*10420*/  HMMA.16816.F32 R24, R52.reuse, R64, R24 ;  /* 0x000000403418723c */ /* 0x040fe20000001818 */
[----:B--2---:R-:W-:Y:S03]  /*10430*/  LDSM.16.MT88.4 R60, [R186+0x5400] ;  /* 0x00540000ba3c783b */ /* 0x004fe60000004200 */
[----:B------:R-:W-:Y:S01]  /*10440*/  FFMA.FTZ R64, R118, UR4, -R46 ;  /* 0x0000000476407c23 */ /* 0x000fe2000801082e */
[----:B------:R-:W-:Y:S01]  /*10450*/  FFMA.FTZ R65, R116, UR4, -R45 ;  /* 0x0000000474417c23 */ /* 0x000fe2000801082d */
[--C-:B------:R-:W-:Y:S02]  /*10460*/  FFMA.FTZ R45, R110, UR4, -R47.reuse ;  /* 0x000000046e2d7c23 */ /* 0x100fe4000801082f */
[-C--:B------:R-:W-:Y:S01]  /*10470*/  HMMA.16816.F32 R28, R52, R66.reuse, R28 ;  /* 0x00000042341c723c */ /* 0x080fe2000000181c */
[----:B------:R-:W-:Y:S02]  /*10480*/  MUFU.EX2 R76, R64 ;  /* 0x00000040004c7308 */ /* 0x000fe40000000800 */
[----:B------:R-:W-:Y:S01]  /*10490*/  FFMA.FTZ R52, R109, UR4, -R68 ;  /* 0x000000046d347c23 */ /* 0x000fe20008010844 */
[----:B------:R-:W-:Y:S02]  /*104a0*/  F2FP.F16.F32.PACK_AB R53, R99, R122 ;  /* 0x0000007a6335723e */ /* 0x000fe400000000ff */
[----:B------:R-:W-:Y:S02]  /*104b0*/  F2FP.F16.F32.PACK_AB R54, R98, R97 ;  /* 0x000000616236723e */ /* 0x000fe400000000ff */
[----:B------:R-:W-:Y:S01]  /*104c0*/  HMMA.16816.F32 R32, R48, R66, R32 ;  /* 0x000000423020723c */ /* 0x000fe20000001820 */
[----:B-1----:R-:W1:Y:S02]  /*104d0*/  LDSM.16.MT88.4 R56, [R184+0x5400] ;  /* 0x00540000b838783b */ /* 0x002e640000004200 */
[----:B------:R2:W-:Y:S01]  /*104e0*/  MUFU.EX2 R81, R52 ;  /* 0x0000003400517308 */ /* 0x0005e20000000800 */
[----:B------:R-:W-:Y:S01]  /*104f0*/  F2FP.F16.F32.PACK_AB R48, R145, R146 ;  /* 0x000000929130723e */ /* 0x000fe200000000ff */
[--C-:B------:R-:W-:Y:S01]  /*10500*/  FFMA.FTZ R66, R130, UR4, -R46.reuse ;  /* 0x0000000482427c23 */ /* 0x100fe2000801082e */
[----:B------:R-:W-:Y:S01]  /*10510*/  F2FP.F16.F32.PACK_AB R49, R133, R144 ;  /* 0x000000908531723e */ /* 0x000fe200000000ff */
[--C-:B------:R-:W-:Y:S01]  /*10520*/  FFMA.FTZ R67, R131, UR4, -R46.reuse ;  /* 0x0000000483437c23 */ /* 0x100fe2000801082e */
[----:B------:R-:W-:Y:S05]  /*10530*/  F2FP.F16.F32.PACK_AB R50, R134, R135 ;  /* 0x000000878632723e */ /* 0x000fea00000000ff */
[----:B------:R3:W-:Y:S01]  /*10540*/  MUFU.EX2 R79, R45 ;  /* 0x0000002d004f7308 */ /* 0x0007e20000000800 */
[----:B------:R-:W-:Y:S02]  /*10550*/  F2FP.F16.F32.PACK_AB R51, R127, R132 ;  /* 0x000000847f33723e */ /* 0x000fe400000000ff */
[----:B------:R-:W-:Y:S07]  /*10560*/  F2FP.F16.F32.PACK_AB R55, R95, R96 ;  /* 0x000000605f37723e */ /* 0x000fee00000000ff */
[----:B------:R4:W5:Y:S01]  /*10570*/  MUFU.EX2 R78, R65 ;  /* 0x00000041004e7308 */ /* 0x0009620000000800 */
[----:B--2---:R-:W-:Y:S09]  /*10580*/  FFMA.FTZ R52, R111, UR4, -R47 ;  /* 0x000000046f347c23 */ /* 0x004ff2000801082f */
[----:B------:R2:W-:Y:S01]  /*10590*/  MUFU.EX2 R80, R52 ;  /* 0x0000003400507308 */ /* 0x0005e20000000800 */
[----:B---3--:R-:W-:Y:S09]  /*105a0*/  FFMA.FTZ R45, R119, UR4, -R46 ;  /* 0x00000004772d7c23 */ /* 0x008ff2000801082e */
[----:B------:R3:W3:Y:S01]  /*105b0*/  MUFU.EX2 R64, R45 ;  /* 0x0000002d00407308 */ /* 0x0006e20000000800 */
[----:B----4-:R-:W-:Y:S01]  /*105c0*/  FFMA.FTZ R65, R121, UR4, -R68 ;  /* 0x0000000479417c23 */ /* 0x010fe20008010844 */
[----:B-----5:R-:W-:Y:S01]  /*105d0*/  F2FP.F16.F32.PACK_AB R164, R77, R78 ;  /* 0x0000004e4da4723e */ /* 0x020fe200000000ff */
[-C--:B-1----:R-:W-:Y:S07]  /*105e0*/  HMMA.16816.F32 R4, R48, R56.reuse, R4 ;  /* 0x000000383004723c */ /* 0x082fee0000001804 */
[----:B------:R-:W-:Y:S01]  /*105f0*/  MUFU.EX2 R66, R66 ;  /* 0x0000004200427308 */ /* 0x000fe20000000800 */
[----:B--2---:R-:W-:Y:S09]  /*10600*/  F2FP.F16.F32.PACK_AB R52, R123, R126 ;  /* 0x0000007e7b34723e */ /* 0x004ff200000000ff */
[----:B------:R-:W1:Y:S01]  /*10610*/  MUFU.EX2 R67, R67 ;  /* 0x0000004300437308 */ /* 0x000e620000000800 */
[C---:B------:R-:W-:Y:S01]  /*10620*/  HMMA.16816.F32 R8, R52.reuse, R56, R8 ;  /* 0x000000383408723c */ /* 0x040fe20000001808 */
[----:B---3--:R-:W2:Y:S03]  /*10630*/  LDSM.16.MT88.4 R44, [R184+0x5800] ;  /* 0x00580000b82c783b */ /* 0x008ea60000004200 */
[----:B------:R-:W-:Y:S01]  /*10640*/  FADD.FTZ R56, R179, R40 ;  /* 0x00000028b3387221 */ /* 0x000fe20000010000 */
[----:B------:R-:W-:Y:S01]  /*10650*/  F2FP.F16.F32.PACK_AB R40, R93, R94 ;  /* 0x0000005e5d28723e */ /* 0x000fe200000000ff */
[--C-:B------:R-:W-:Y:S01]  /*10660*/  FFMA.FTZ R57, R120, UR4, -R68.reuse ;  /* 0x0000000478397c23 */ /* 0x100fe20008010844 */
[----:B------:R-:W-:Y:S01]  /*10670*/  F2FP.F16.F32.PACK_AB R165, R64, R76 ;  /* 0x0000004c40a5723e */ /* 0x000fe200000000ff */
[-C--:B------:R-:W-:Y:S01]  /*10680*/  HMMA.16816.F32 R12, R52, R58.reuse, R12 ;  /* 0x0000003a340c723c */ /* 0x080fe2000000180c */
[----:B------:R-:W-:Y:S02]  /*10690*/  MUFU.EX2 R65, R65 ;  /* 0x0000004100417308 */ /* 0x000fe40000000800 */
[----:B------:R-:W-:Y:S05]  /*106a0*/  FFMA.FTZ R68, R125, UR4, -R68 ;  /* 0x000000047d447c23 */ /* 0x000fea0008010844 */
[C---:B------:R-:W-:Y:S03]  /*106b0*/  HMMA.16816.F32 R16, R48.reuse, R58, R16 ;  /* 0x0000003a3010723c */ /* 0x040fe60000001810 */
[----:B------:R3:W4:Y:S01]  /*106c0*/  MUFU.EX2 R59, R57 ;  /* 0x00000039003b7308 */ /* 0x0007220000000800 */
[----:B------:R-:W-:Y:S01]  /*106d0*/  FADD.FTZ R58, R222, R2 ;  /* 0x00000002de3a7221 */ /* 0x000fe20000010000 */
[----:B------:R-:W-:Y:S01]  /*106e0*/  FADD.FTZ R2, R217, R56 ;  /* 0x00000038d9027221 */ /* 0x000fe20000010000 */
[----:B------:R-:W-:Y:S01]  /*106f0*/  FADD.FTZ R56, R183, R0 ;  /* 0x00000000b7387221 */ /* 0x000fe20000010000 */
[----:B-1----:R-:W-:Y:S01]  /*10700*/  F2FP.F16.F32.PACK_AB R167, R67, R66 ;  /* 0x0000004243a7723e */ /* 0x002fe200000000ff */
[-C--:B------:R-:W-:Y:S05]  /*10710*/  HMMA.16816.F32 R20, R48, R60.reuse, R20 ;  /* 0x0000003c3014723c */ /* 0x080fea0000001814 */
[----:B------:R-:W1:Y:S01]  /*10720*/  MUFU.EX2 R68, R68 ;  /* 0x0000004400447308 */ /* 0x000e620000000800 */
[----:B------:R-:W-:Y:S02]  /*10730*/  FADD.FTZ R58, R227, R58 ;  /* 0x0000003ae33a7221 */ /* 0x000fe40000010000 */
[C---:B------:R-:W-:Y:S04]  /*10740*/  HMMA.16816.F32 R24, R52.reuse, R60, R24 ;  /* 0x0000003c3418723c */ /* 0x040fe80000001818 */
[----:B---3--:R-:W-:Y:S01]  /*10750*/  FADD.FTZ R57, R223, R39 ;  /* 0x00000027df397221 */ /* 0x008fe20000010000 */
[----:B------:R-:W-:Y:S01]  /*10760*/  FADD.FTZ R39, R197, R2 ;  /* 0x00000002c5277221 */ /* 0x000fe20000010000 */
[----:B------:R-:W-:Y:S01]  /*10770*/  FADD.FTZ R2, R237, R58 ;  /* 0x0000003aed027221 */ /* 0x000fe20000010000 */
[----:B----4-:R-:W-:Y:S01]  /*10780*/  F2FP.F16.F32.PACK_AB R160, R65, R59 ;  /* 0x0000003b41a0723e */ /* 0x010fe200000000ff */
[-C--:B------:R-:W-:Y:S01]  /*10790*/  HMMA.16816.F32 R28, R52, R62.reuse, R28 ;  /* 0x0000003e341c723c */ /* 0x080fe2000000181c */
[----:B------:R-:W3:Y:S02]  /*107a0*/  LDSM.16.MT88.4 R52, [R186+0x5800] ;  /* 0x00580000ba34783b */ /* 0x000ee40000004200 */
[----:B------:R-:W-:Y:S01]  /*107b0*/  FADD.FTZ R0, R230, R57 ;  /* 0x00000039e6007221 */ /* 0x000fe20000010000 */
[----:B------:R-:W-:Y:S01]  /*107c0*/  FADD.FTZ R39, R211, R39 ;  /* 0x00000027d3277221 */ /* 0x000fe20000010000 */
[----:B-1----:R-:W-:Y:S03]  /*107d0*/  F2FP.F16.F32.PACK_AB R162, R68, R73 ;  /* 0x0000004944a2723e */ /* 0x002fe600000000ff */
[----:B------:R-:W-:Y:S04]  /*107e0*/  HMMA.16816.F32 R32, R48, R62, R32 ;  /* 0x0000003e3020723c */ /* 0x000fe80000001820 */
[----:B------:R-:W-:Y:S02]  /*107f0*/  F2FP.F16.F32.PACK_AB R48, R86, R85 ;  /* 0x000000555630723e */ /* 0x000fe400000000ff */
[----:B------:R-:W-:Y:S02]  /*10800*/  F2FP.F16.F32.PACK_AB R49, R84, R83 ;  /* 0x000000535431723e */ /* 0x000fe400000000ff */
[-C--:B--2---:R-:W-:Y:S05]  /*10810*/  HMMA.16816.F32 R4, R40, R44.reuse, R4 ;  /* 0x0000002c2804723c */ /* 0x084fea0000001804 */
        /* <DEDUP_REMOVED lines=18> */
[-C--:B---3--:R-:W-:Y:S03]  /*10940*/  HMMA.16816.F32 R20, R40, R52.reuse, R20 ;  /* 0x000000342814723c */ /* 0x088fe60000001814 */
        /* <DEDUP_REMOVED lines=93> */
.L_x_361:
[----:B------:R-:W2:Y:S04]  /*10f20*/  LDL.64 R40, [R1+0x18] ;  /* 0x0000180001287983 */ /* 0x000ea80000100a00 */
[----:B------:R-:W3:Y:S04]  /*10f30*/  LDL R35, [R1+0x10] ;  /* 0x0000100001237983 */ /* 0x000ee80000100800 */
[----:B------:R-:W1:Y:S04]  /*10f40*/  SHFL.BFLY PT, R5, R249, 0x2, 0x1f ;  /* 0x0c401f00f9057f89 */ /* 0x000e6800000e0000 */
[----:B------:R-:W4:Y:S04]  /*10f50*/  SHFL.BFLY PT, R4, R250, 0x2, 0x1f ;  /* 0x0c401f00fa047f89 */ /* 0x000f2800000e0000 */
[----:B------:R-:W5:Y:S04]  /*10f60*/  SHFL.BFLY PT, R2, R252, 0x2, 0x1f ;  /* 0x0c401f00fc027f89 */ /* 0x000f6800000e0000 */
[----:B------:R-:W5:Y:S01]  /*10f70*/  SHFL.BFLY PT, R0, R251, 0x2, 0x1f ;  /* 0x0c401f00fb007f89 */ /* 0x000f6200000e0000 */
[----:B------:R-:W5:Y:S01]  /*10f80*/  S2R R32, SR_TID.X ;  /* 0x0000000000207919 */ /* 0x000f620000002100 */
[----:B-1----:R-:W-:-:S05]  /*10f90*/  FADD.FTZ R5, R5, R249 ;  /* 0x000000f905057221 */ /* 0x002fca0000010000 */
[----:B------:R-:W1:Y:S01]  /*10fa0*/  SHFL.BFLY PT, R20, R5, 0x1, 0x1f ;  /* 0x0c201f0005147f89 */ /* 0x000e6200000e0000 */
[----:B----4-:R-:W-:Y:S01]  /*10fb0*/  FADD.FTZ R4, R4, R250 ;  /* 0x000000fa04047221 */ /* 0x010fe20000010000 */
[----:B-----5:R-:W-:-:S04]  /*10fc0*/  FADD.FTZ R2, R2, R252 ;  /* 0x000000fc02027221 */ /* 0x020fc80000010000 */
[----:B------:R-:W4:Y:S01]  /*10fd0*/  SHFL.BFLY PT, R21, R4, 0x1, 0x1f ;  /* 0x0c201f0004157f89 */ /* 0x000f2200000e0000 */
[----:B------:R-:W-:-:S03]  /*10fe0*/  FADD.FTZ R0, R0, R251 ;  /* 0x000000fb00007221 */ /* 0x000fc60000010000 */
[----:B------:R-:W5:Y:S04]  /*10ff0*/  SHFL.BFLY PT, R7, R2, 0x1, 0x1f ;  /* 0x0c201f0002077f89 */ /* 0x000f6800000e0000 */
[----:B------:R-:W5:Y:S01]  /*11000*/  SHFL.BFLY PT, R6, R0, 0x1, 0x1f ;  /* 0x0c201f0000067f89 */ /* 0x000f6200000e0000 */
[----:B-1----:R-:W-:-:S04]  /*11010*/  FADD.FTZ R20, R5, R20 ;  /* 0x0000001405147221 */ /* 0x002fc80000010000 */
[----:B------:R-:W1:Y:S01]  /*11020*/  MUFU.RCP R5, R20 ;  /* 0x0000001400057308 */ /* 0x000e620000001000 */
[----:B----4-:R-:W-:Y:S01]  /*11030*/  FADD.FTZ R21, R4, R21 ;  /* 0x0000001504157221 */ /* 0x010fe20000010000 */
[C---:B------:R-:W-:Y:S02]  /*11040*/  SHF.L.U32 R4, R32.reuse, 0x1, RZ ;  /* 0x0000000120047819 */ /* 0x040fe400000006ff */
[----:B------:R-:W-:Y:S02]  /*11050*/  SHF.L.U32 R9, R32, 0x4, RZ ;  /* 0x0000000420097819 */ /* 0x000fe400000006ff */
[----:B------:R-:W-:Y:S01]  /*11060*/  LOP3.LUT R4, R4, 0x6, RZ, 0xc0, !PT ;  /* 0x0000000604047812 */ /* 0x000fe200078ec0ff */
[----:B-----5:R-:W-:Y:S01]  /*11070*/  FADD.FTZ R22, R2, R7 ;  /* 0x0000000702167221 */ /* 0x020fe20000010000 */
[----:B------:R-:W4:Y:S01]  /*11080*/  S2UR UR4, SR_CgaCtaId ;  /* 0x00000000000479c3 */ /* 0x000f220000008800 */
[----:B------:R-:W-:Y:S01]  /*11090*/  FADD.FTZ R23, R0, R6 ;  /* 0x0000000600177221 */ /* 0x000fe20000010000 */
[----:B------:R-:W-:-:S02]  /*110a0*/  LOP3.LUT R2, R4, 0x3e00, R9, 0xf8, !PT ;  /* 0x00003e0004027812 */ /* 0x000fc400078ef809 */
[----:B------:R-:W-:Y:S01]  /*110b0*/  FSETP.NE.FTZ.AND P6, PT, R20, RZ, PT ;  /* 0x000000ff1400720b */ /* 0x000fe20003fd5000 */
[----:B------:R-:W5:Y:S03]  /*110c0*/  MUFU.RCP R8, R21 ;  /* 0x0000001500087308 */ /* 0x000f660000001000 */
[----:B------:R-:W1:Y:S01]  /*110d0*/  LDC.U8 R27, c[0x0][0x549] ;  /* 0x00015240ff1b7b82 */ /* 0x000e620000000000 */
[----:B------:R-:W-:-:S04]  /*110e0*/  SHF.L.U32 R7, R32, 0x3, RZ ;  /* 0x0000000320077819 */ /* 0x000fc800000006ff */
[----:B------:R-:W5:Y:S01]  /*110f0*/  MUFU.RCP R6, R22 ;  /* 0x0000001600067308 */ /* 0x000f620000001000 */
[----:B------:R-:W-:Y:S02]  /*11100*/  LOP3.LUT R4, R7, 0xc0, RZ, 0xc0, !PT ;  /* 0x000000c007047812 */ /* 0x000fe400078ec0ff */
[----:B------:R-:W-:Y:S02]  /*11110*/  FSETP.NE.FTZ.AND P5, PT, R21, RZ, PT ;  /* 0x000000ff1500720b */ /* 0x000fe40003fb5000 */
[----:B------:R-:W-:Y:S02]  /*11120*/  LOP3.LUT R4, R4, 0x18, R32, 0xf8, !PT ;  /* 0x0000001804047812 */ /* 0x000fe400078ef820 */
[----:B------:R-:W-:Y:S01]  /*11130*/  FSETP.NE.FTZ.AND P3, PT, R23, RZ, PT ;  /* 0x000000ff1700720b */ /* 0x000fe20003f75000 */
[----:B------:R-:W-:Y:S01]  /*11140*/  UMOV UR5, 0x400 ;  /* 0x0000040000057882 */ /* 0x000fe20000000000 */
[----:B------:R-:W-:Y:S01]  /*11150*/  FSETP.NE.FTZ.AND P4, PT, R22, RZ, PT ;  /* 0x000000ff1600720b */ /* 0x000fe20003f95000 */
[----:B----4-:R-:W-:Y:S01]  /*11160*/  ULEA UR4, UR4, UR5, 0x18 ;  /* 0x0000000504047291 */ /* 0x010fe2000f8ec0ff */
[----:B------:R-:W-:-:S04]  /*11170*/  SHF.L.U32 R26, R32, 0x2, RZ ;  /* 0x00000002201a7819 */ /* 0x000fc800000006ff */
[----:B------:R-:W-:Y:S02]  /*11180*/  LOP3.LUT R25, R26, 0x20, RZ, 0xc0, !PT ;  /* 0x000000201a197812 */ /* 0x000fe400078ec0ff */
[----:B-1----:R-:W-:Y:S02]  /*11190*/  ISETP.NE.AND P1, PT, R27, RZ, PT ;  /* 0x000000ff1b00720c */ /* 0x002fe40003f25270 */
[----:B------:R-:W1:Y:S01]  /*111a0*/  LDC R27, c[0x0][0x434] ;  /* 0x00010d00ff1b7b82 */ /* 0x000e620000000800 */
[----:B------:R-:W4:Y:S01]  /*111b0*/  S2R R39, SR_CTAID.Y ;  /* 0x0000000000277919 */ /* 0x000f220000002600 */
[----:B------:R-:W1:Y:S01]  /*111c0*/  S2R R33, SR_CTAID.Z ;  /* 0x0000000000217919 */ /* 0x000e620000002700 */
[----:B--2---:R-:W-:-:S04]  /*111d0*/  SHF.L.U32 R0, R40, 0x5, RZ ;  /* 0x0000000528007819 */ /* 0x004fc800000006ff */
[----:B------:R-:W-:Y:S02]  /*111e0*/  LOP3.LUT R2, R2, 0x20, R0, 0xf8, !PT ;  /* 0x0000002002027812 */ /* 0x000fe400078ef800 */
[----:B------:R-:W-:Y:S02]  /*111f0*/  FSEL R0, R5, 1, P6 ;  /* 0x3f80000005007808 */ /* 0x000fe40003000000 */
[----:B------:R-:W2:Y:S01]  /*11200*/  MUFU.RCP R5, R23 ;  /* 0x0000001700057308 */ /* 0x000ea20000001000 */
[----:B------:R-:W-:Y:S02]  /*11210*/  LOP3.LUT R24, R2, R4, RZ, 0xfc, !PT ;  /* 0x0000000402187212 */ /* 0x000fe400078efcff */
[----:B-----5:R-:W-:Y:S01]  /*11220*/  FSEL R4, R8, 1, P5 ;  /* 0x3f80000008047808 */ /* 0x020fe20002800000 */
        /* <DEDUP_REMOVED lines=8> */
[----:B------:R-:W-:Y:S01]  /*112b0*/  FSEL R2, R6, 1, P4 ;  /* 0x3f80000006027808 */ /* 0x000fe20002000000 */
[C---:B------:R-:W-:Y:S01]  /*112c0*/  FMUL.FTZ R142, R4.reuse, R142 ;  /* 0x0000008e048e7220 */ /* 0x040fe20000410000 */
[----:B--2---:R-:W-:Y:S01]  /*112d0*/  FSEL R0, R5, 1, P3 ;  /* 0x3f80000005007808 */ /* 0x004fe20001800000 */
[C---:B------:R-:W-:Y:S01]  /*112e0*/  FMUL.FTZ R7, R4.reuse, R143 ;  /* 0x0000008f04077220 */ /* 0x040fe20000410000 */
[C---:B------:R-:W-:Y:S01]  /*112f0*/  FMUL.FTZ R150, R4.reuse, R150 ;  /* 0x0000009604967220 */ /* 0x040fe20000410000 */
[----:B------:R-:W-:Y:S01]  /*11300*/  FMUL.FTZ R151, R4, R151 ;  /* 0x0000009704977220 */ /* 0x000fe20000410000 */
        /* <DEDUP_REMOVED lines=9> */
[----:B------:R-:W-:Y:S01]  /*113a0*/  FMUL.FTZ R6, R2, R137 ;  /* 0x0000008902067220 */ /* 0x000fe20000410000 */
[----:B------:R-:W-:Y:S01]  /*113b0*/  LEA R0, R24, UR4, 0x1 ;  /* 0x0000000418007c11 */ /* 0x000fe2000f8e08ff */
[C---:B------:R-:W-:Y:S01]  /*113c0*/  FMUL.FTZ R144, R2.reuse, R144 ;  /* 0x0000009002907220 */ /* 0x040fe20000410000 */
[----:B------:R-:W-:Y:S01]  /*113d0*/  FMUL.FTZ R15, R2, R145 ;  /* 0x00000091020f7220 */ /* 0x000fe20000410000 */
        /* <DEDUP_REMOVED lines=10> */
[----:B------:R-:W-:Y:S02]  /*11480*/  F2FP.F16.F32.PACK_AB R5, R149, R148 ;  /* 0x000000949505723e */ /* 0x000fe400000000ff */
[----:B------:R-:W-:Y:S02]  /*11490*/  F2FP.F16.F32.PACK_AB R2, R151, R150 ;  /* 0x000000969702723e */ /* 0x000fe400000000ff */
[----:B------:R-:W-:Y:S02]  /*114a0*/  IADD3 R4, PT, PT, R0, -R25, RZ ;  /* 0x8000001900047210 */ /* 0x000fe40007ffe0ff */
[----:B------:R-:W-:Y:S02]  /*114b0*/  F2FP.F16.F32.PACK_AB R6, R6, R136 ;  /* 0x000000880606723e */ /* 0x000fe400000000ff */
[----:B------:R-:W-:-:S02]  /*114c0*/  F2FP.F16.F32.PACK_AB R9, R9, R138 ;  /* 0x0000008a0909723e */ /* 0x000fc400000000ff */
[----:B------:R-:W-:Y:S02]  /*114d0*/  F2FP.F16.F32.PACK_AB R15, R15, R144 ;  /* 0x000000900f0f723e */ /* 0x000fe400000000ff */
[----:B------:R-:W-:Y:S01]  /*114e0*/  F2FP.F16.F32.PACK_AB R14, R14, R146 ;  /* 0x000000920e0e723e */ /* 0x000fe200000000ff */
[----:B------:R-:W-:Y:S04]  /*114f0*/  STS [R0], R8 ;  /* 0x0000000800007388 */ /* 0x000fe80000000800 */
[----:B------:R-:W-:Y:S04]  /*11500*/  STS [R0+0x200], R7 ;  /* 0x0002000700007388 */ /* 0x000fe80000000800 */
[----:B------:R2:W-:Y:S04]  /*11510*/  STS [R4+0x10], R5 ;  /* 0x0000100504007388 */ /* 0x0005e80000000800 */
[----:B------:R5:W-:Y:S04]  /*11520*/  STS [R4+0x210], R2 ;  /* 0x0002100204007388 */ /* 0x000be80000000800 */
[----:B------:R-:W-:Y:S04]  /*11530*/  STS [R0+0x1000], R6 ;  /* 0x0010000600007388 */ /* 0x000fe80000000800 */
[----:B------:R-:W-:Y:S04]  /*11540*/  STS [R0+0x1200], R9 ;  /* 0x0012000900007388 */ /* 0x000fe80000000800 */
[----:B------:R-:W-:Y:S04]  /*11550*/  STS [R4+0x1010], R15 ;  /* 0x0010100f04007388 */ /* 0x000fe80000000800 */
[----:B------:R4:W-:Y:S01]  /*11560*/  STS [R4+0x1210], R14 ;  /* 0x0012100e04007388 */ /* 0x0009e20000000800 */
[----:B--2---:R-:W1:Y:S01]  /*11570*/  LDC R5, c[0x0][0x434] ;  /* 0x00010d00ff057b82 */ /* 0x004e620000000800 */
[----:B---3--:R-:W-:-:S02]  /*11580*/  ISETP.NE.AND P2, PT, R35, -0x1, PT ;  /* 0xffffffff2300780c */ /* 0x008fc40003f45270 */
[----:B------:R-:W-:-:S04]  /*11590*/  LOP3.LUT R7, R26, 0x40, RZ, 0xc0, !PT ;  /* 0x000000401a077812 */ /* 0x000fc800078ec0ff */
[----:B-----5:R-:W-:Y:S01]  /*115a0*/  IADD3 R2, PT, PT, R0, -R7, RZ ;  /* 0x8000000700027210 */ /* 0x020fe20007ffe0ff */
[----:B----4-:R-:W1:Y:S01]  /*115b0*/  @P1 LDC R4, c[0x0][0x430] ;  /* 0x00010c00ff041b82 */ /* 0x010e620000000800 */
[----:B------:R-:W-:Y:S02]  /*115c0*/  F2FP.F16.F32.PACK_AB R13, R13, R152 ;  /* 0x000000980d0d723e */ /* 0x000fe400000000ff */
[----:B------:R-:W-:Y:S02]  /*115d0*/  F2FP.F16.F32.PACK_AB R12, R12, R154 ;  /* 0x0000009a0c0c723e */ /* 0x000fe400000000ff */
[----:B------:R-:W-:Y:S02]  /*115e0*/  F2FP.F16.F32.PACK_AB R11, R11, R164 ;  /* 0x000000a40b0b723e */ /* 0x000fe400000000ff */
[----:B------:R-:W-:Y:S01]  /*115f0*/  F2FP.F16.F32.PACK_AB R10, R10, R166 ;  /* 0x000000a60a0a723e */ /* 0x000fe200000000ff */
[----:B------:R-:W2:Y:S01]  /*11600*/  @!P2 LDC.64 R14, c[0x0][0x400] ;  /* 0x00010000ff0eab82 */ /* 0x000ea20000000a00 */
[----:B------:R-:W-:-:S02]  /*11610*/  IADD3 R0, PT, PT, -R25, R2, RZ ;  /* 0x0000000219007210 */ /* 0x000fc40007ffe1ff */
[----:B------:R-:W-:Y:S02]  /*11620*/  F2FP.F16.F32.PACK_AB R19, R19, R156 ;  /* 0x0000009c1313723e */ /* 0x000fe400000000ff */
[----:B------:R-:W-:Y:S02]  /*11630*/  F2FP.F16.F32.PACK_AB R18, R18, R158 ;  /* 0x0000009e1212723e */ /* 0x000fe400000000ff */
[----:B------:R-:W-:Y:S02]  /*11640*/  F2FP.F16.F32.PACK_AB R17, R17, R160 ;  /* 0x000000a01111723e */ /* 0x000fe400000000ff */
[----:B------:R-:W-:Y:S01]  /*11650*/  F2FP.F16.F32.PACK_AB R16, R16, R162 ;  /* 0x000000a21010723e */ /* 0x000fe200000000ff */
[----:B------:R-:W-:Y:S01]  /*11660*/  STS [R2+0x20], R13 ;  /* 0x0000200d02007388 */ /* 0x000fe20000000800 */
[----:B------:R-:W3:Y:S03]  /*11670*/  @P2 LDC.64 R8, c[0x0][0x408] ;  /* 0x00010200ff082b82 */ /* 0x000ee60000000a00 */
[----:B------:R4:W-:Y:S01]  /*11680*/  STS [R2+0x220], R12 ;  /* 0x0002200c02007388 */ /* 0x0009e20000000800 */
[----:B-1----:R-:W-:-:S03]  /*11690*/  @P1 IMAD R5, R4, R27, RZ ;  /* 0x0000001b04051224 */ /* 0x002fc600078e02ff */
[----:B------:R-:W-:Y:S01]  /*116a0*/  STS [R0+0x30], R11 ;  /* 0x0000300b00007388 */ /* 0x000fe20000000800 */
[----:B------:R-:W1:Y:S03]  /*116b0*/  @P1 LDC R4, c[0x0][0x430] ;  /* 0x00010c00ff041b82 */ /* 0x000e660000000800 */
[----:B------:R-:W-:Y:S04]  /*116c0*/  STS [R0+0x230], R10 ;  /* 0x0002300a00007388 */ /* 0x000fe80000000800 */
[----:B------:R-:W-:Y:S04]  /*116d0*/  STS [R2+0x1020], R19 ;  /* 0x0010201302007388 */ /* 0x000fe80000000800 */
[----:B------:R-:W-:Y:S04]  /*116e0*/  STS [R2+0x1220], R18 ;  /* 0x0012201202007388 */ /* 0x000fe80000000800 */
[----:B------:R-:W-:Y:S04]  /*116f0*/  STS [R0+0x1030], R17 ;  /* 0x0010301100007388 */ /* 0x000fe80000000800 */
[----:B------:R5:W-:Y:S01]  /*11700*/  STS [R0+0x1230], R16 ;  /* 0x0012301000007388 */ /* 0x000be20000000800 */
[----:B----4-:R-:W4:Y:S01]  /*11710*/  @P5 LDC R12, c[0x0][0x458] ;  /* 0x00011600ff0c5b82 */ /* 0x010f220000000800 */
[----:B------:R1:W1:Y:S08]  /*11720*/  @P6 MUFU.LG2 R7, R20 ;  /* 0x0000001400076308 */ /* 0x0002700000000c00 */
[----:B------:R1:W1:Y:S01]  /*11730*/  @P5 MUFU.LG2 R6, R21 ;  /* 0x0000001500065308 */ /* 0x0002620000000c00 */
[----:B-----5:R-:W1:Y:S08]  /*11740*/  @P6 LDC R0, c[0x0][0x458] ;  /* 0x00011600ff006b82 */ /* 0x020e700000000800 */
[----:B------:R-:W1:Y:S01]  /*11750*/  LDC.U8 R16, c[0x0][0x548] ;  /* 0x00015200ff107b82 */ /* 0x000e620000000000 */
[----:B------:R1:W1:Y:S01]  /*11760*/  @P4 MUFU.LG2 R13, R22 ;  /* 0x00000016000d4308 */ /* 0x0002620000000c00 */
[----:B--2---:R-:W-:Y:S01]  /*11770*/  @!P2 IMAD.WIDE.U32 R10, R39, R14, RZ ;  /* 0x0000000e270aa225 */ /* 0x004fe200078e00ff */
[----:B------:R-:W-:Y:S01]  /*11780*/  @P1 MOV R2, 0x1 ;  /* 0x0000000100021802 */ /* 0x000fe20000000f00 */
[----:B---3--:R-:W-:Y:S06]  /*11790*/  @P1 BRA `(.L_x_365) ;  /* 0x0000000000201947 */ /* 0x008fec0003800000 */
[----:B-1----:R-:W-:Y:S01]  /*117a0*/  ISETP.NE.AND P0, PT, R16, RZ, PT ;  /* 0x000000ff1000720c */ /* 0x002fe20003f05270 */
[----:B------:R-:W1:-:S12]  /*117b0*/  LDC R14, c[0x0][0x3e0] ;  /* 0x0000f800ff0e7b82 */ /* 0x000e580000000800 */
[----:B------:R-:W1:Y:S01]  /*117c0*/  @P0 LDC R2, c[0x0][0x454] ;  /* 0x00011500ff020b82 */ /* 0x000e620000000800 */
[----:B------:R-:W-:Y:S02]  /*117d0*/  @P0 MOV R4, 0x1 ;  /* 0x0000000100040802 */ /* 0x000fe40000000f00 */
[----:B------:R-:W-:-:S05]  /*117e0*/  @!P0 MOV R4, 0x1 ;  /* 0x0000000100048802 */ /* 0x000fca0000000f00 */
[----:B------:R-:W2:Y:S01]  /*117f0*/  @P0 LDC R5, c[0x0][0x454] ;  /* 0x00011500ff050b82 */ /* 0x000ea20000000800 */
[-C--:B-1----:R-:W-:Y:S02]  /*11800*/  @P0 IMAD R2, R2, R14.reuse, RZ ;  /* 0x0000000e02020224 */ /* 0x082fe400078e02ff */
[----:B------:R-:W-:-:S07]  /*11810*/  @!P0 IMAD R2, R27, R14, RZ ;  /* 0x0000000e1b028224 */ /* 0x000fce00078e02ff */
.L_x_365:
[----:B------:R-:W-:Y:S01]  /*11820*/  BAR.SYNC.DEFER_BLOCKING 0x0 ;  /* 0x0000000000007b1d */ /* 0x000fe20000010000 */
[----:B------:R-:W-:Y:S01]  /*11830*/  ISETP.NE.AND P0, PT, R35, -0x1, PT ;  /* 0xffffffff2300780c */ /* 0x000fe20003f05270 */
[----:B------:R-:W-:Y:S01]  /*11840*/  @!P2 IMAD R26, R39, R15, R11 ;  /* 0x0000000f271aa224 */ /* 0x000fe200078e020b */
[----:B-1----:R-:W-:-:S05]  /*11850*/  ISETP.NE.AND P1, PT, R16, RZ, !P1 ;  /* 0x000000ff1000720c */ /* 0x002fca0004f25270 */
[----:B------:R-:W1:Y:S01]  /*11860*/  @P3 LDC R14, c[0x0][0x458] ;  /* 0x00011600ff0e3b82 */ /* 0x000e620000000800 */
[----:B------:R-:W3:Y:S01]  /*11870*/  S2R R17, SR_CTAID.X ;  /* 0x0000000000117919 */ /* 0x000ee20000002500 */
[----:B------:R4:W4:Y:S01]  /*11880*/  @P3 MUFU.LG2 R11, R23 ;  /* 0x00000017000b3308 */ /* 0x0009220000000c00 */
[----:B------:R-:W-:Y:S01]  /*11890*/  @P6 FMUL.FTZ R7, R7, 0.69314718246459960938 ;  /* 0x3f31721807076820 */ /* 0x000fe20000410000 */
[----:B------:R1:W5:Y:S01]  /*118a0*/  LDL R34, [R1+0x14] ;  /* 0x0000140001227983 */ /* 0x0003620000100800 */
[----:B------:R-:W-:-:S03]  /*118b0*/  MOV R25, 0x7f800000 ;  /* 0x7f80000000197802 */ /* 0x000fc60000000f00 */
[----:B------:R-:W3:Y:S01]  /*118c0*/  @P4 LDC R15, c[0x0][0x458] ;  /* 0x00011600ff0f4b82 */ /* 0x000ee20000000800 */
[----:B------:R-:W-:Y:S01]  /*118d0*/  @P6 FFMA.FTZ R25, R38, R0, R7 ;  /* 0x0000000026196223 */ /* 0x000fe20000010007 */
[----:B--2---:R-:W-:Y:S02]  /*118e0*/  IMAD R0, R33, R5, RZ ;  /* 0x0000000521007224 */ /* 0x004fe400078e02ff */
[----:B------:R-:W-:Y:S01]  /*118f0*/  @P5 FMUL.FTZ R6, R6, 0.69314718246459960938 ;  /* 0x3f31721806065820 */ /* 0x000fe20000410000 */
[----:B------:R-:W-:Y:S01]  /*11900*/  MOV R24, 0x7f800000 ;  /* 0x7f80000000187802 */ /* 0x000fe20000000f00 */
[----:B------:R-:W-:Y:S01]  /*11910*/  BSSY.RECONVERGENT B0, `(.L_x_366) ;  /* 0x0000040000007945 */ /* 0x000fe20003800200 */
[----:B------:R-:W-:Y:S02]  /*11920*/  @!P1 IMAD R0, R39, R2, R0 ;  /* 0x0000000227009224 */ /* 0x000fe400078e0200 */
[----:B----4-:R-:W-:Y:S01]  /*11930*/  @P5 FFMA.FTZ R24, R37, R12, R6 ;  /* 0x0000000c25185223 */ /* 0x010fe20000010006 */
[----:B------:R-:W-:Y:S01]  /*11940*/  MOV R19, 0x7f800000 ;  /* 0x7f80000000137802 */ /* 0x000fe20000000f00 */
[----:B------:R2:W4:Y:S01]  /*11950*/  LDS.128 R28, [R204+0x1800] ;  /* 0x00180000cc1c7984 */ /* 0x0005220000000c00 */
[----:B------:R-:W-:Y:S01]  /*11960*/  MOV R18, 0x7f800000 ;  /* 0x7f80000000127802 */ /* 0x000fe20000000f00 */
[----:B------:R-:W-:-:S04]  /*11970*/  @P2 IMAD.WIDE.U32 R22, R35, R8, RZ ;  /* 0x0000000823162225 */ /* 0x000fc800078e00ff */
[----:B------:R-:W-:Y:S01]  /*11980*/  @P3 FMUL.FTZ R7, R11, 0.69314718246459960938 ;  /* 0x3f3172180b073820 */ /* 0x000fe20000410000 */
[----:B------:R-:W-:Y:S02]  /*11990*/  @P2 IMAD R26, R35, R9, R23 ;  /* 0x00000009231a2224 */ /* 0x000fe400078e0217 */
[----:B------:R-:W-:Y:S01]  /*119a0*/  @P4 FMUL.FTZ R9, R13, 0.69314718246459960938 ;  /* 0x3f3172180d094820 */ /* 0x000fe20000410000 */
[----:B------:R-:W-:Y:S02]  /*119b0*/  @!P0 IMAD R35, R39, R27, RZ ;  /* 0x0000001b27238224 */ /* 0x000fe400078e02ff */
[----:B-1----:R-:W-:Y:S01]  /*119c0*/  @P3 FFMA.FTZ R18, R3, R14, R7 ;  /* 0x0000000e03123223 */ /* 0x002fe20000010007 */
[----:B------:R-:W-:Y:S02]  /*119d0*/  @!P2 MOV R13, R10 ;  /* 0x0000000a000da202 */ /* 0x000fe40000000f00 */
[----:B------:R2:W-:Y:S01]  /*119e0*/  @!P0 STL [R1+0x10], R35 ;  /* 0x0000102301008387 */ /* 0x0005e20000100800 */
[----:B------:R-:W-:Y:S01]  /*119f0*/  LOP3.LUT P0, RZ, R32, 0x3, RZ, 0xc0, !PT ;  /* 0x0000000320ff7812 */ /* 0x000fe2000780c0ff */
[----:B---3--:R-:W-:Y:S01]  /*11a00*/  @P4 FFMA.FTZ R19, R36, R15, R9 ;  /* 0x0000000f24134223 */ /* 0x008fe20000010009 */
[----:B------:R-:W-:-:S02]  /*11a10*/  SHF.L.U32 R17, R17, 0x7, RZ ;  /* 0x0000000711117819 */ /* 0x000fc400000006ff */
[----:B------:R-:W-:Y:S02]  /*11a20*/  SHF.R.S32.HI R5, RZ, 0x1f, R35 ;  /* 0x0000001fff057819 */ /* 0x000fe40000011423 */
[----:B------:R-:W-:Y:S01]  /*11a30*/  SEL R6, R35, RZ, P1 ;  /* 0x000000ff23067207 */ /* 0x000fe20000800000 */
[----:B------:R-:W-:Y:S01]  /*11a40*/  IMAD R2, R17, R4, RZ ;  /* 0x0000000411027224 */ /* 0x000fe200078e02ff */
[----:B------:R-:W-:-:S04]  /*11a50*/  SEL R5, R5, RZ, P1 ;  /* 0x000000ff05057207 */ /* 0x000fc80000800000 */
[----:B------:R-:W-:Y:S02]  /*11a60*/  IADD3 R8, P5, P1, R2, R6, R0 ;  /* 0x0000000602087210 */ /* 0x000fe400079be000 */
[----:B------:R-:W-:Y:S02]  /*11a70*/  SHF.R.S32.HI R2, RZ, 0x1f, R2 ;  /* 0x0000001fff027819 */ /* 0x000fe40000011402 */
[----:B------:R-:W-:-:S04]  /*11a80*/  SHF.R.S32.HI R0, RZ, 0x1f, R0 ;  /* 0x0000001fff007819 */ /* 0x000fc80000011400 */
[----:B------:R-:W-:Y:S01]  /*11a90*/  IADD3.X R5, PT, PT, R2, R5, R0, P5, P1 ;  /* 0x0000000502057210 */ /* 0x000fe20002fe2400 */
[----:B--2-4-:R-:W-:Y:S06]  /*11aa0*/  @P0 BRA `(.L_x_367) ;  /* 0x0000000000980947 */ /* 0x014fec0003800000 */
        /* <DEDUP_REMOVED lines=38> */
.L_x_367:
[----:B------:R-:W-:Y:S05]  /*11d10*/  BSYNC.RECONVERGENT B0 ;  /* 0x0000000000007941 */ /* 0x000fea0003800200 */
.L_x_366:
[----:B-1----:R-:W2:Y:S01]  /*11d20*/  LDL.LU R5, [R1+0x20] ;  /* 0x0000200001057983 */ /* 0x002ea20000300800 */
[----:B------:R-:W1:Y:S03]  /*11d30*/  LDCU.64 UR4, c[0x0][0x410] ;  /* 0x00008200ff0477ac */ /* 0x000e660008000a00 */
[----:B------:R-:W3:Y:S04]  /*11d40*/  LDL.LU R4, [R1+0x28] ;  /* 0x0000280001047983 */ /* 0x000ee80000300800 */
[----:B------:R-:W4:Y:S04]  /*11d50*/  LDL.LU R0, [R1+0x24] ;  /* 0x0000240001007983 */ /* 0x000f280000300800 */
[----:B------:R1:W5:Y:S01]  /*11d60*/  LDL.64 R10, [R1+0x8] ;  /* 0x00000800010a7983 */ /* 0x0003620000100a00 */
[----:B------:R-:W1:Y:S01]  /*11d70*/  S2R R2, SR_TID.X ;  /* 0x0000000000027919 */ /* 0x000e620000002100 */
[----:B------:R-:W-:-:S02]  /*11d80*/  @P2 IMAD.MOV.U32 R13, RZ, RZ, R22 ;  /* 0x000000ffff0d2224 */ /* 0x000fc400078e0016 */
[----:B-1----:R-:W-:-:S05]  /*11d90*/  IMAD.SHL.U32 R2, R2, 0x8, RZ ;  /* 0x0000000802027824 */ /* 0x002fca00078e00ff */
[----:B------:R-:W-:-:S04]  /*11da0*/  LOP3.LUT R2, R2, 0x18, RZ, 0xc0, !PT ;  /* 0x0000001802027812 */ /* 0x000fc800078ec0ff */
[----:B------:R-:W-:Y:S02]  /*11db0*/  IADD3 R2, P0, PT, R2, R13, RZ ;  /* 0x0000000d02027210 */ /* 0x000fe40007f1e0ff */
[----:B------:R1:W1:Y:S01]  /*11dc0*/  LDS.128 R12, [R204] ;  /* 0x00000000cc0c7984 */ /* 0x0002620000000c00 */
[-C--:B-----5:R-:W-:Y:S02]  /*11dd0*/  ISETP.GE.AND P3, PT, R40, R34.reuse, PT ;  /* 0x000000222800720c */ /* 0x0a0fe40003f66270 */
[----:B------:R-:W-:Y:S02]  /*11de0*/  IMAD.X R3, RZ, RZ, R26, P0 ;  /* 0x000000ffff037224 */ /* 0x000fe400000e061a */
[C---:B------:R-:W-:Y:S01]  /*11df0*/  IMAD.WIDE.U32 R8, R33.reuse, UR4, R2 ;  /* 0x0000000421087c25 */ /* 0x040fe2000f8e0002 */
[----:B------:R-:W-:Y:S03]  /*11e00*/  BSSY.RECONVERGENT B0, `(.L_x_368) ;  /* 0x0000010000007945 */ /* 0x000fe60003800200 */
[----:B------:R-:W-:Y:S01]  /*11e10*/  IMAD R7, R33, UR5, R9 ;  /* 0x0000000521077c24 */ /* 0x000fe2000f8e0209 */
[----:B--2---:R-:W-:-:S02]  /*11e20*/  ISETP.GE.AND P2, PT, R5, R34, PT ;  /* 0x000000220500720c */ /* 0x004fc40003f46270 */
[-C--:B---3--:R-:W-:Y:S02]  /*11e30*/  ISETP.GE.AND P1, PT, R4, R34.reuse, PT ;  /* 0x000000220400720c */ /* 0x088fe40003f26270 */
[----:B----4-:R-:W-:Y:S01]  /*11e40*/  ISETP.GE.AND P0, PT, R0, R34, PT ;  /* 0x000000220000720c */ /* 0x010fe20003f06270 */
[----:B-1----:R-:W-:-:S12]  /*11e50*/  @P3 BRA `(.L_x_369) ;  /* 0x0000000000283947 */ /* 0x002fd80003800000 */
        /* <DEDUP_REMOVED lines=10> */
.L_x_369:
[----:B------:R-:W-:Y:S05]  /*11f00*/  BSYNC.RECONVERGENT B0 ;  /* 0x0000000000007941 */ /* 0x000fea0003800200 */
.L_x_368:
        /* <DEDUP_REMOVED lines=16> */
.L_x_371:
[----:B------:R-:W-:Y:S05]  /*12010*/  BSYNC.RECONVERGENT B0 ;  /* 0x0000000000007941 */ /* 0x000fea0003800200 */
.L_x_370:
        /* <DEDUP_REMOVED lines=16> */
.L_x_373:
[----:B------:R-:W-:Y:S05]  /*12120*/  BSYNC.RECONVERGENT B0 ;  /* 0x0000000000007941 */ /* 0x000fea0003800200 */
.L_x_372:
        /* <DEDUP_REMOVED lines=15> */
.L_x_374:
        /* <DEDUP_REMOVED lines=14> */
.L_x_733:


//--------------------- .text._ZN5flash16flash_fwd_kernelI23Flash_fwd_kernel_traitsILi32ELi128ELi128ELi4ELb0ELb0EN7cutlass6half_tE19Flash_kernel_traitsILi32ELi128ELi128ELi4ES3_EELb1ELb1ELb0ELb1ELb0ELb0ELb0ELb0EEEvNS_16Flash_fwd_paramsE --------------------------
	.section	.text._ZN5flash16flash_fwd_kernelI23Flash_fwd_kernel_traitsILi32ELi128ELi128ELi4ELb0ELb0EN7cutlass6half_tE19Flash_kernel_traitsILi32ELi128ELi128ELi4ES3_EELb1ELb1ELb0ELb1ELb0ELb0ELb0ELb0EEEvNS_16Flash_fwd_paramsE,"ax",@progbits
	.align	128
        .global         _ZN5flash16flash_fwd_kernelI23Flash_fwd_kernel_traitsILi32ELi128ELi128ELi4ELb0ELb0EN7cutlass6half_tE19Flash_kernel_traitsILi32ELi128ELi128ELi4ES3_EELb1ELb1ELb0ELb1ELb0ELb0ELb0ELb0EEEvNS_16Flash_fwd_paramsE
        .type           _ZN5flash16flash_fwd_kernelI23Flash_fwd_kernel_traitsILi32ELi128ELi128ELi4ELb0ELb0EN7cutlass6half_tE19Flash_kernel_traitsILi32ELi128ELi128ELi4ES3_EELb1ELb1ELb0ELb1ELb0ELb0ELb0ELb0EEEvNS_16Flash_fwd_paramsE,@function
        .size           _ZN5flash16flash_fwd_kernelI23Flash_fwd_kernel_traitsILi32ELi128ELi128ELi4ELb0ELb0EN7cutlass6half_tE19Flash_kernel_traitsILi32ELi128ELi128ELi4ES3_EELb1ELb1ELb0ELb1ELb0ELb0ELb0ELb0EEEvNS_16Flash_fwd_paramsE,(.L_x_734 - _ZN5flash16flash_fwd_kernelI23Flash_fwd_kernel_traitsILi32ELi128ELi128ELi4ELb0ELb0EN7cutlass6half_tE19Flash_kernel_traitsILi32ELi128ELi128ELi4ES3_EELb1ELb1ELb0ELb1ELb0ELb0ELb0ELb0EEEvNS_16Flash_fwd_paramsE)
        .other          _ZN5flash16flash_fwd_kernelI23Flash_fwd_kernel_traitsILi32ELi128ELi128ELi4ELb0ELb0EN7cutlass6half_tE19Flash_kernel_traitsILi32ELi128ELi128ELi4ES3_EELb1ELb1ELb0ELb1ELb0ELb0ELb0ELb0EEEvNS_16Flash_fwd_paramsE,@"STO_CUDA_ENTRY STV_DEFAULT"
_ZN5flash16flash_fwd_kernelI23Flash_fwd_kernel_traitsILi32ELi128ELi128ELi4ELb0ELb0EN7cutlass6half_tE19Flash_kernel_traitsILi32ELi128ELi128ELi4ES3_EELb1ELb1ELb0ELb1ELb0ELb0ELb0ELb0EEEvNS_16Flash_fwd_paramsE:
.text._ZN5flash16flash_fwd_kernelI23Flash_fwd_kernel_traitsILi32ELi128ELi128ELi4ELb0ELb0EN7cutlass6half_tE19Flash_kernel_traitsILi32ELi128ELi128ELi4ES3_EELb1ELb1ELb0ELb1ELb0ELb0ELb0ELb0EEEvNS_16Flash_fwd_paramsE:
[----:B------:R-:W1:Y:S01]  /*0000*/  LDC R1, c[0x0][0x37c] ;  /* 0x0000df00ff017b82 */ /* 0x000e620000000800 */
[----:B------:R-:W2:Y:S07]  /*0010*/  LDCU.U8 UR4, c[0x0][0x524] ;  /* 0x0000a480ff0477ac */ /* 0x000eae0008000000 */
[----:B------:R-:W3:Y:S01]  /*0020*/  LDC R160, c[0x0][0x518] ;  /* 0x00014600ffa07b82 */ /* 0x000ee20000000800 */
[----:B-1----:R-:W-:Y:S01]  /*0030*/  VIADD R1, R1, 0xffffffc0 ;  /* 0xffffffc001017836 */ /* 0x002fe20000000000 */
[----:B------:R-:W1:Y:S01]  /*0040*/  LDCU.64 UR20, c[0x0][0x510] ;  /* 0x0000a200ff1477ac */ /* 0x000e620008000a00 */
[----:B------:R-:W4:Y:S05]  /*0050*/  LDCU.64 UR28, c[0x0][0x358] ;  /* 0x00006b00ff1c77ac */ /* 0x000f2a0008000a00 */
[----:B------:R-:W3:Y:S01]  /*0060*/  LDC R134, c[0x0][0x51c] ;  /* 0x00014700ff867b82 */ /* 0x000ee20000000800 */
[----:B------:R-:W3:Y:S01]  /*0070*/  S2R R132, SR_TID.X ;  /* 0x0000000000847919 */ /* 0x000ee20000002100 */
[----:B------:R-:W3:Y:S01]  /*0080*/  LDCU.64 UR10, c[0x0][0x460] ;  /* 0x00008c00ff0a77ac */ /* 0x000ee20008000a00 */
[----:B------:R-:W3:Y:S01]  /*0090*/  LDCU.64 UR8, c[0x0][0x470] ;  /* 0x00008e00ff0877ac */ /* 0x000ee20008000a00 */
[----:B--2---:R-:W-:-:S04]  /*00a0*/  ISETP.NE.AND P1, PT, RZ, UR4, PT ;  /* 0x00000004ff007c0c */ /* 0x004fc8000bf25270 */
[----:B------:R-:W-:Y:S01]  /*00b0*/  S2UR UR22, SR_CTAID.X ;  /* 0x00000000001679c3 */ /* 0x000fe20000002500 */
[----:B------:R-:W2:Y:S01]  /*00c0*/  LDCU.64 UR14, c[0x0][0x460] ;  /* 0x00008c00ff0e77ac */ /* 0x000ea20008000a00 */
[----:B-1----:R-:W-:Y:S02]  /*00d0*/  IMAD.U32 R6, RZ, RZ, UR20 ;  /* 0x00000014ff067e24 */ /* 0x002fe4000f8e00ff */
[----:B------:R-:W-:-:S04]  /*00e0*/  IMAD.U32 R7, RZ, RZ, UR21 ;  /* 0x00000015ff077e24 */ /* 0x000fc8000f8e00ff */
[----:B------:R-:W1:Y:S08]  /*00f0*/  S2UR UR27, SR_CTAID.Y ;  /* 0x00000000001b79c3 */ /* 0x000e700000002600 */
[----:B------:R-:W2:Y:S01]  /*0100*/  S2UR UR26, SR_CTAID.Z ;  /* 0x00000000001a79c3 */ /* 0x000ea20000002700 */
[----:B----4-:R-:W4:Y:S01]  /*0110*/  @P1 LDG.E.64 R6, desc[UR28][R6.64] ;  /* 0x0000001c06061981 */ /* 0x010f22000c1e1b00 */
[----:B---3--:R-:W-:Y:S01]  /*0120*/  @P1 IMAD.MOV.U32 R2, RZ, RZ, R160 ;  /* 0x000000ffff021224 */ /* 0x008fe200078e00a0 */
[----:B------:R-:W3:Y:S01]  /*0130*/  LDCU.U8 UR12, c[0x0][0x532] ;  /* 0x0000a640ff0c77ac */ /* 0x000ee20008000000 */
[----:B------:R-:W-:Y:S01]  /*0140*/  @P1 IMAD.MOV.U32 R3, RZ, RZ, R134 ;  /* 0x000000ffff031224 */ /* 0x000fe200078e0086 */
[----:B------:R-:W3:Y:S03]  /*0150*/  LDCU.64 UR6, c[0x0][0x468] ;  /* 0x00008d00ff0677ac */ /* 0x000ee60008000a00 */
[----:B------:R-:W4:Y:S01]  /*0160*/  @P1 LDC R0, c[0x0][0x520] ;  /* 0x00014800ff001b82 */ /* 0x000f220000000800 */
[----:B------:R3:W4:Y:S01]  /*0170*/  @P1 LDG.E.64 R4, desc[UR28][R2.64] ;  /* 0x0000001c02041981 */ /* 0x000722000c1e1b00 */
[----:B------:R-:W-:Y:S01]  /*0180*/  ISETP.NE.U32.AND P4, PT, RZ, UR10, PT ;  /* 0x0000000aff007c0c */ /* 0x000fe2000bf85070 */
[----:B------:R-:W-:-:S02]  /*0190*/  UISETP.NE.U32.AND UP4, UPT, UR10, URZ, UPT ;  /* 0x000000ff0a00728c */ /* 0x000fc4000bf85070 */
[----:B------:R-:W-:Y:S01]  /*01a0*/  UISETP.NE.U32.AND UP3, UPT, UR8, URZ, UPT ;  /* 0x000000ff0800728c */ /* 0x000fe2000bf65070 */
[----:B------:R-:W-:Y:S01]  /*01b0*/  ISETP.NE.AND.EX P4, PT, RZ, UR11, PT, P4 ;  /* 0x0000000bff007c0c */ /* 0x000fe2000bf85340 */
[----:B------:R-:W-:Y:S02]  /*01c0*/  UISETP.NE.AND.EX UP4, UPT, UR11, URZ, UPT, UP4 ;  /* 0x000000ff0b00728c */ /* 0x000fe4000bf85340 */
[----:B------:R-:W-:Y:S02]  /*01d0*/  UISETP.NE.AND.EX UP3, UPT, UR9, URZ, UPT, UP3 ;  /* 0x000000ff0900728c */ /* 0x000fe4000bf65330 */
[----:B-1----:R-:W-:Y:S02]  /*01e0*/  USHF.L.U32 UR11, UR27, 0x2, URZ ;  /* 0x000000021b0b7899 */ /* 0x002fe400080006ff */
[----:B------:R-:W-:Y:S01]  /*01f0*/  PLOP3.LUT P2, PT, PT, PT, UP4, 0x80, 0x8 ;  /* 0x000000000008781c */ /* 0x000fe20003f4f048 */
[----:B--2---:R-:W-:Y:S02]  /*0200*/  UIMAD.WIDE.U32 UR14, UR27, 0x4, UR14 ;  /* 0x000000041b0e78a5 */ /* 0x004fe4000f8e000e */
[----:B------:R-:W-:-:S02]  /*0210*/  ULOP3.LUT UR4, UR26, UR22, UR27, 0xfe, !UPT ;  /* 0x000000161a047292 */ /* 0x000fc4000f8efe1b */
[----:B---3--:R-:W-:Y:S02]  /*0220*/  UISETP.NE.AND UP5, UPT, UR12, URZ, UPT ;  /* 0x000000ff0c00728c */ /* 0x008fe4000bfa5270 */
[----:B------:R-:W-:Y:S02]  /*0230*/  UISETP.EQ.U32.AND UP2, UPT, UR6, URZ, UPT ;  /* 0x000000ff0600728c */ /* 0x000fe4000bf42070 */
[----:B------:R-:W-:Y:S01]  /*0240*/  LOP3.LUT P3, RZ, R132, UR4, RZ, 0xfc, !PT ;  /* 0x0000000484ff7c12 */ /* 0x000fe2000f86fcff */
[----:B------:R-:W-:-:S04]  /*0250*/  USHF.R.U32.HI UR10, URZ, 0x1e, UR27 ;  /* 0x0000001eff0a7899 */ /* 0x000fc8000801161b */
[----:B------:R-:W1:Y:S08]  /*0260*/  LDCU.64 UR4, c[0x0][0x478] ;  /* 0x00008f00ff0477ac */ /* 0x000e700008000a00 */
[----:B------:R-:W2:Y:S01]  /*0270*/  @!P3 LDC.64 R2, c[0x0][0x528] ;  /* 0x00014a00ff02bb82 */ /* 0x000ea20000000a00 */
[----:B------:R-:W-:Y:S02]  /*0280*/  @UP3 UIADD3 UR12, UP1, UPT, UR11, UR8, URZ ;  /* 0x000000080b0c3290 */ /* 0x000fe4000ff3e0ff */
[----:B------:R-:W-:-:S02]  /*0290*/  UISETP.EQ.OR.EX UP2, UPT, UR7, URZ, !UP5, UP2 ;  /* 0x000000ff0700728c */ /* 0x000fc4000ef42720 */
[----:B------:R-:W-:Y:S02]  /*02a0*/  @UP3 UIADD3.X UR13, UPT, UPT, UR10, UR9, URZ, UP1, !UPT ;  /* 0x000000090a0d3290 */ /* 0x000fe40008ffe4ff */
[----:B------:R-:W-:Y:S02]  /*02b0*/  UIADD3 UR9, UP1, UPT, UR11, UR6, URZ ;  /* 0x000000060b097290 */ /* 0x000fe4000ff3e0ff */
[----:B-1----:R-:W-:Y:S02]  /*02c0*/  UISETP.NE.U32.AND UP0, UPT, UR4, URZ, UPT ;  /* 0x000000ff0400728c */ /* 0x002fe4000bf05070 */
[----:B------:R-:W-:Y:S02]  /*02d0*/  UIADD3.X UR8, UPT, UPT, UR10, UR7, URZ, UP1, !UPT ;  /* 0x000000070a087290 */ /* 0x000fe40008ffe4ff */
[----:B------:R-:W-:-:S11]  /*02e0*/  UISETP.NE.AND.EX UP0, UPT, UR5, URZ, UPT, UP0 ;  /* 0x000000ff0500728c */ /* 0x000fd6000bf05300 */
[----:B------:R-:W-:-:S04]  /*02f0*/  @UP0 UIADD3 UR4, UP1, UPT, UR11, UR4, URZ ;  /* 0x000000040b040290 */ /* 0x000fc8000ff3e0ff */
[----:B------:R-:W-:Y:S02]  /*0300*/  @UP0 UIADD3.X UR5, UPT, UPT, UR10, UR5, URZ, UP1, !UPT ;  /* 0x000000050a050290 */ /* 0x000fe40008ffe4ff */
[----:B------:R-:W-:-:S04]  /*0310*/  IMAD.U32 R8, RZ, RZ, UR4 ;  /* 0x00000004ff087e24 */ /* 0x000fc8000f8e00ff */
[----:B------:R-:W-:Y:S01]  /*0320*/  IMAD.U32 R9, RZ, RZ, UR5 ;  /* 0x00000005ff097e24 */ /* 0x000fe2000f8e00ff */
[----:B----4-:R-:W-:Y:S02]  /*0330*/  @P1 R2UR UR20, R6 ;  /* 0x00000000061412ca */ /* 0x010fe400000e0000 */
[----:B------:R-:W-:Y:S02]  /*0340*/  @P1 R2UR UR21, R7 ;  /* 0x00000000071512ca */ /* 0x000fe400000e0000 */
[----:B------:R-:W-:Y:S01]  /*0350*/  @P1 IADD3 R160, P0, PT, R4, R0, RZ ;  /* 0x0000000004a01210 */ /* 0x000fe20007f1e0ff */
[----:B------:R-:W1:Y:S08]  /*0360*/  @!UP4 LDCU UR31, c[0x0][0x434] ;  /* 0x00008680ff1fc7ac */ /* 0x000e700008000800 */
[----:B------:R-:W-:Y:S01]  /*0370*/  IMAD.U32 R6, RZ, RZ, UR20 ;  /* 0x00000014ff067e24 */ /* 0x000fe2000f8e00ff */
[----:B------:R-:W-:Y:S01]  /*0380*/  UMOV UR18, 0xffffffff ;  /* 0xffffffff00127882 */ /* 0x000fe20000000000 */
[----:B------:R-:W-:Y:S01]  /*0390*/  IMAD.U32 R7, RZ, RZ, UR21 ;  /* 0x00000015ff077e24 */ /* 0x000fe2000f8e00ff */
[----:B------:R-:W3:Y:S01]  /*03a0*/  @!UP0 LDCU.64 UR4, c[0x0][0x488] ;  /* 0x00009100ff0487ac */ /* 0x000ee20008000a00 */
[----:B------:R-:W-:Y:S01]  /*03b0*/  @P1 IMAD.X R134, RZ, RZ, R5, P0 ;  /* 0x000000ffff861224 */ /* 0x000fe200000e0605 */
[----:B------:R-:W-:Y:S01]  /*03c0*/  PLOP3.LUT P1, PT, PT, PT, UP3, 0x80, 0x8 ;  /* 0x000000000008781c */ /* 0x000fe20003f2f038 */
[----:B------:R-:W-:Y:S01]  /*03d0*/  @!P3 IMAD.MOV.U32 R4, RZ, RZ, R160 ;  /* 0x000000ffff04b224 */ /* 0x000fe200078e00a0 */
[----:B--2---:R2:W-:Y:S01]  /*03e0*/  @!P3 STG.E.64 desc[UR28][R2.64], R6 ;  /* 0x000000060200b986 */ /* 0x0045e2000c101b1c */
[----:B------:R-:W-:-:S05]  /*03f0*/  @!P3 IMAD.MOV.U32 R5, RZ, RZ, R134 ;  /* 0x000000ffff05b224 */ /* 0x000fca00078e0086 */
[----:B------:R4:W-:Y:S01]  /*0400*/  @!P3 STG.E.64 desc[UR28][R2.64+0x8], R4 ;  /* 0x000008040200b986 */ /* 0x0009e2000c101b1c */
[----:B------:R-:W-:Y:S02]  /*0410*/  PLOP3.LUT P3, PT, PT, PT, UP2, 0x80, 0x8 ;  /* 0x000000000008781c */ /* 0x000fe40003f6f028 */
[----:B------:R-:W-:-:S13]  /*0420*/  PLOP3.LUT P0, PT, PT, PT, UP0, 0x80, 0x8 ;  /* 0x000000000008781c */ /* 0x000fda0003f0f008 */
[----:B------:R-:W5:Y:S01]  /*0430*/  @P0 LDG.E R0, desc[UR28][R8.64] ;  /* 0x0000001c08000981 */ /* 0x000f62000c1e1900 */
[----:B--2---:R-:W-:Y:S01]  /*0440*/  IMAD.U32 R6, RZ, RZ, UR14 ;  /* 0x0000000eff067e24 */ /* 0x004fe2000f8e00ff */
[----:B------:R-:W-:-:S05]  /*0450*/  MOV R7, UR15 ;  /* 0x0000000f00077c02 */ /* 0x000fca0008000f00 */
[----:B----4-:R-:W2:Y:S04]  /*0460*/  @P4 LDG.E R5, desc[UR28][R6.64] ;  /* 0x0000001c06054981 */ /* 0x010ea8000c1e1900 */
[----:B------:R4:W3:Y:S02]  /*0470*/  @P2 LDG.E R2, desc[UR28][R6.64+0x4] ;  /* 0x0000041c06022981 */ /* 0x0008e4000c1e1900 */
[----:B----4-:R-:W-:Y:S02]  /*0480*/  IMAD.U32 R6, RZ, RZ, UR12 ;  /* 0x0000000cff067e24 */ /* 0x010fe4000f8e00ff */
[----:B------:R-:W-:-:S05]  /*0490*/  IMAD.U32 R7, RZ, RZ, UR13 ;  /* 0x0000000dff077e24 */ /* 0x000fca000f8e00ff */
[----:B------:R4:W3:Y:S02]  /*04a0*/  @P1 LDG.E R3, desc[UR28][R6.64] ;  /* 0x0000001c06031981 */ /* 0x0008e4000c1e1900 */
[----:B----4-:R-:W-:Y:S01]  /*04b0*/  MOV R6, UR9 ;  /* 0x0000000900067c02 */ /* 0x010fe20008000f00 */
[----:B------:R-:W-:-:S05]  /*04c0*/  IMAD.U32 R7, RZ, RZ, UR8 ;  /* 0x00000008ff077e24 */ /* 0x000fca000f8e00ff */
[----:B------:R-:W4:Y:S01]  /*04d0*/  @!P3 LDG.E R4, desc[UR28][R6.64] ;  /* 0x0000001c0604b981 */ /* 0x000f22000c1e1900 */
[----:B------:R-:W-:Y:S01]  /*04e0*/  UISETP.NE.U32.AND UP1, UPT, UR6, URZ, UPT ;  /* 0x000000ff0600728c */ /* 0x000fe2000bf25070 */
[----:B------:R-:W-:Y:S01]  /*04f0*/  UMOV UR15, 0xffffffff ;  /* 0xffffffff000f7882 */ /* 0x000fe20000000000 */
[----:B------:R-:W-:Y:S02]  /*0500*/  USHF.L.U32 UR30, UR22, 0x7, URZ ;  /* 0x00000007161e7899 */ /* 0x000fe400080006ff */
[----:B------:R-:W-:Y:S01]  /*0510*/  UISETP.NE.AND.EX UP1, UPT, UR7, URZ, UPT, UP1 ;  /* 0x000000ff0700728c */ /* 0x000fe2000bf25310 */
[----:B------:R-:W-:Y:S01]  /*0520*/  UMOV UR12, URZ ;  /* 0x000000ff000c7c82 */ /* 0x000fe20008000000 */
[----:B------:R-:W1:Y:S01]  /*0530*/  @!UP0 LDCU UR6, c[0x0][0x43c] ;  /* 0x00008780ff0687ac */ /* 0x000e620008000800 */
[----:B--2---:R-:W-:Y:S02]  /*0540*/  @P4 R2UR UR18, R5 ;  /* 0x00000000051242ca */ /* 0x004fe400000e0000 */
[----:B---3--:R-:W-:-:S13]  /*0550*/  @P2 R2UR UR8, R2 ;  /* 0x00000000020822ca */ /* 0x008fda00000e0000 */
[----:B-1----:R-:W-:-:S04]  /*0560*/  @UP4 UIADD3 UR31, UPT, UPT, UR8, -UR18, URZ ;  /* 0x80000012081f4290 */ /* 0x002fc8000fffe0ff */
[----:B------:R-:W-:Y:S01]  /*0570*/  UISETP.GT.AND UP2, UPT, UR31, UR30, UPT ;  /* 0x0000001e1f00728c */ /* 0x000fe2000bf44270 */
[----:B------:R-:W-:-:S05]  /*0580*/  @P1 R2UR UR12, R3 ;  /* 0x00000000030c12ca */ /* 0x000fca00000e0000 */
[----:B------:R-:W-:Y:S01]  /*0590*/  PLOP3.LUT P1, PT, PT, PT, UP2, 0x80, 0x8 ;  /* 0x000000000008781c */ /* 0x000fe20003f2f028 */
[----:B------:R-:W-:Y:S01]  /*05a0*/  @!UP0 UISETP.NE.U32.AND UP2, UPT, UR4, URZ, UPT ;  /* 0x000000ff0400828c */ /* 0x000fe2000bf45070 */
[----:B------:R-:W1:Y:S01]  /*05b0*/  @!UP1 LDCU UR4, c[0x0][0x438] ;  /* 0x00008700ff0497ac */ /* 0x000e620008000800 */
[----:B----4-:R-:W-:Y:S01]  /*05c0*/  @!P3 R2UR UR15, R4 ;  /* 0x00000000040fb2ca */ /* 0x010fe200000e0000 */
[----:B-1----:R-:W-:-:S14]  /*05d0*/  BRA.U !UP1, `(.L_x_375) ;  /* 0x0000000109187547 */ /* 0x002fdc000b800000 */
[----:B------:R-:W-:-:S13]  /*05e0*/  PLOP3.LUT P2, PT, PT, PT, UP5, 0x80, 0x8 ;  /* 0x000000000008781c */ /* 0x000fda0003f4f058 */
[----:B------:R-:W2:Y:S04]  /*05f0*/  @P2 LDG.E R2, desc[UR28][R6.64+0x4] ;  /* 0x0000041c06022981 */ /* 0x000ea8000c1e1900 */
[----:B------:R-:W3:Y:S01]  /*0600*/  @!P2 LDG.E R6, desc[UR28][R6.64] ;  /* 0x0000001c0606a981 */ /* 0x000ee2000c1e1900 */
[----:B--2---:R-:W-:-:S13]  /*0610*/  @P2 R2UR UR4, R2 ;  /* 0x00000000020422ca */ /* 0x004fda00000e0000 */
[----:B------:R-:W-:-:S07]  /*0620*/  @UP5 UIADD3 UR4, UPT, UPT, UR4, -UR15, URZ ;  /* 0x8000000f04045290 */ /* 0x000fce000fffe0ff */
[----:B---3--:R-:W-:Y:S02]  /*0630*/  @!P2 R2UR UR4, R6 ;  /* 0x000000000604a2ca */ /* 0x008fe400000e0000 */
.L_x_375:
[----:B-----5:R-:W-:Y:S01]  /*0640*/  @P0 R2UR UR23, R0 ;  /* 0x00000000001702ca */ /* 0x020fe200000e0000 */
[----:B------:R-:W-:Y:S01]  /*0650*/  @!UP0 UISETP.NE.AND.EX UP2, UPT, UR5, URZ, UPT, UP2 ;  /* 0x000000ff0500828c */ /* 0x000fe2000bf45320 */
[----:B------:R-:W-:-:S13]  /*0660*/  @!P1 EXIT ;  /* 0x000000000000994d */ /* 0x000fda0003800000 */
[----:B------:R-:W1:Y:S01]  /*0670*/  LDCU UR25, c[0x0][0x508] ;  /* 0x0000a100ff1977ac */ /* 0x000e620008000800 */
[----:B------:R-:W-:Y:S02]  /*0680*/  @!UP0 USEL UR6, UR6, URZ, UP2 ;  /* 0x000000ff06068287 */ /* 0x000fe40009000000 */
[----:B------:R-:W-:Y:S02]  /*0690*/  @UP0 UIADD3 UR23, UPT, UPT, UR23, -UR12, URZ ;  /* 0x8000000c17170290 */ /* 0x000fe4000fffe0ff */
[----:B------:R-:W-:Y:S02]  /*06a0*/  @!UP0 UIADD3 UR23, UPT, UPT, UR6, UR4, -UR12 ;  /* 0x0000000406178290 */ /* 0x000fe4000fffe80c */
[----:B------:R-:W-:Y:S02]  /*06b0*/  UIADD3 UR5, UPT, UPT, UR22, 0x1, URZ ;  /* 0x0000000116057890 */ /* 0x000fe4000fffe0ff */
[----:B------:R-:W-:Y:S02]  /*06c0*/  UIADD3 UR7, UPT, UPT, UR23, 0x7f, URZ ;  /* 0x0000007f17077890 */ /* 0x000fe4000fffe0ff */
[----:B------:R-:W-:-:S02]  /*06d0*/  ULEA UR5, UR5, -UR31, 0x7 ;  /* 0x8000001f05057291 */ /* 0x000fc4000f8e38ff */
[----:B------:R-:W-:Y:S02]  /*06e0*/  USHF.R.S32.HI UR6, URZ, 0x1f, UR7 ;  /* 0x0000001fff067899 */ /* 0x000fe40008011407 */
[----:B-1----:R-:W-:Y:S02]  /*06f0*/  UIADD3 UR5, UPT, UPT, UR7, UR25, UR5 ;  /* 0x0000001907057290 */ /* 0x002fe4000fffe005 */
[----:B------:R-:W-:Y:S02]  /*0700*/  ULEA.HI UR6, UR6, UR7, URZ, 0x7 ;  /* 0x0000000706067291 */ /* 0x000fe4000f8f38ff */
[----:B------:R-:W-:Y:S02]  /*0710*/  USHF.R.S32.HI UR4, URZ, 0x1f, UR5 ;  /* 0x0000001fff047899 */ /* 0x000fe40008011405 */
[----:B------:R-:W-:Y:S02]  /*0720*/  USHF.R.S32.HI UR6, URZ, 0x7, UR6 ;  /* 0x00000007ff067899 */ /* 0x000fe40008011406 */
[----:B------:R-:W-:-:S04]  /*0730*/  ULEA.HI UR4, UR4, UR5, URZ, 0x7 ;  /* 0x0000000504047291 */ /* 0x000fc8000f8f38ff */
[----:B------:R-:W-:-:S04]  /*0740*/  USHF.R.S32.HI UR4, URZ, 0x7, UR4 ;  /* 0x00000007ff047899 */ /* 0x000fc80008011404 */
[----:B------:R-:W-:-:S04]  /*0750*/  UISETP.LT.AND UP0, UPT, UR6, UR4, UPT ;  /* 0x000000040600728c */ /* 0x000fc8000bf01270 */
[----:B------:R-:W-:-:S04]  /*0760*/  USEL UR19, UR6, UR4, UP0 ;  /* 0x0000000406137287 */ /* 0x000fc80008000000 */
[----:B------:R-:W-:-:S09]  /*0770*/  UISETP.GT.AND UP0, UPT, UR19, URZ, UPT ;  /* 0x000000ff1300728c */ /* 0x000fd2000bf04270 */
[----:B------:R-:W-:Y:S05]  /*0780*/  BRA.U UP0, `(.L_x_376) ;  /* 0x0000000900b07547 */ /* 0x000fea000b800000 */
[----:B------:R-:W1:Y:S01]  /*0790*/  LDCU.U8 UR4, c[0x0][0x549] ;  /* 0x0000a920ff0477ac */ /* 0x000e620008000000 */
[----:B------:R-:W-:-:S11]  /*07a0*/  UISETP.NE.AND UP0, UPT, UR18, -0x1, UPT ;  /* 0xffffffff1200788c */ /* 0x000fd6000bf05270 */
[----:B------:R-:W2:Y:S01]  /*07b0*/  @!UP0 LDCU.64 UR8, c[0x0][0x400] ;  /* 0x00008000ff0887ac */ /* 0x000ea20008000a00 */
[----:B-1----:R-:W-:Y:S01]  /*07c0*/  UISETP.NE.AND UP1, UPT, UR4, URZ, UPT ;  /* 0x000000ff0400728c */ /* 0x002fe2000bf25270 */
[----:B------:R-:W1:Y:S10]  /*07d0*/  @UP0 LDCU.64 UR6, c[0x0][0x408] ;  /* 0x00008100ff0607ac */ /* 0x000e740008000a00 */
[----:B------:R-:W3:Y:S01]  /*07e0*/  @UP1 LDCU.64 UR4, c[0x0][0x430] ;  /* 0x00008600ff0417ac */ /* 0x000ee20008000a00 */
[----:B--2---:R-:W-:Y:S01]  /*07f0*/  @!UP0 UIMAD.WIDE.U32 UR12, UR27, UR8, URZ ;  /* 0x000000081b0c82a5 */ /* 0x004fe2000f8e00ff */
[----:B------:R-:W2:Y:S01]  /*0800*/  LDCU.U8 UR8, c[0x0][0x548] ;  /* 0x0000a900ff0877ac */ /* 0x000ea20008000000 */
[----:B-1----:R-:W-:-:S02]  /*0810*/  @UP0 UIMAD.WIDE.U32 UR14, UR18, UR6, URZ ;  /* 0x00000006120e02a5 */ /* 0x002fc4000f8e00ff */
[----:B------:R-:W-:Y:S02]  /*0820*/  @!UP0 UIMAD UR9, UR27, UR9, UR13 ;  /* 0x000000091b0982a4 */ /* 0x000fe4000f8e020d */
[----:B------:R-:W-:Y:S01]  /*0830*/  @UP0 UIMAD UR9, UR18, UR7, UR15 ;  /* 0x00000007120902a4 */ /* 0x000fe2000f8e020f */
[----:B------:R-:W1:Y:S01]  /*0840*/  @UP1 LDCU UR6, c[0x0][0x430] ;  /* 0x00008600ff0617ac */ /* 0x000e620008000800 */
[----:B---3--:R-:W-:Y:S01]  /*0850*/  @UP1 UIMAD UR10, UR4, UR5, URZ ;  /* 0x00000005040a12a4 */ /* 0x008fe2000f8e02ff */
[----:B------:R-:W-:Y:S01]  /*0860*/  @UP1 UMOV UR13, 0x1 ;  /* 0x00000001000d1882 */ /* 0x000fe20000000000 */
[----:B------:R-:W-:Y:S01]  /*0870*/  @UP0 UMOV UR12, UR14 ;  /* 0x0000000e000c0c82 */ /* 0x000fe20008000000 */
[----:B--2---:R-:W-:Y:S09]  /*0880*/  BRA.U UP1, `(.L_x_377) ;  /* 0x0000000101287547 */ /* 0x004ff2000b800000 */
[----:B------:R-:W-:Y:S01]  /*0890*/  UISETP.NE.AND UP0, UPT, UR8, URZ, UPT ;  /* 0x000000ff0800728c */ /* 0x000fe2000bf05270 */
[----:B------:R-:W2:Y:S10]  /*08a0*/  LDCU UR5, c[0x0][0x3e0] ;  /* 0x00007c00ff0577ac */ /* 0x000eb40008000800 */
[----:B------:R-:W2:Y:S01]  /*08b0*/  @UP0 LDCU UR13, c[0x0][0x454] ;  /* 0x00008a80ff0d07ac */ /* 0x000ea20008000800 */
[----:B------:R-:W3:Y:S01]  /*08c0*/  @!UP0 LDCU UR4, c[0x0][0x434] ;  /* 0x00008680ff0487ac */ /* 0x000ee20008000800 */
[----:B------:R-:W4:Y:S01]  /*08d0*/  @UP0 LDCU UR10, c[0x0][0x454] ;  /* 0x00008a80ff0a07ac */ /* 0x000f220008000800 */
[----:B-1----:R-:W-:Y:S01]  /*08e0*/  @UP0 UMOV UR6, 0x1 ;  /* 0x0000000100060882 */ /* 0x002fe20000000000 */
[----:B----4-:R-:W4:Y:S01]  /*08f0*/  @!UP0 LDCU UR10, c[0x0][0x434] ;  /* 0x00008680ff0a87ac */ /* 0x010f220008000800 */
[----:B------:R-:W-:Y:S01]  /*0900*/  @!UP0 UMOV UR6, 0x1 ;  /* 0x0000000100068882 */ /* 0x000fe20000000000 */
[----:B--2---:R-:W-:-:S02]  /*0910*/  @UP0 UIMAD UR13, UR13, UR5, URZ ;  /* 0x000000050d0d02a4 */ /* 0x004fc4000f8e02ff */
[----:B---3--:R-:W-:-:S12]  /*0920*/  @!UP0 UIMAD UR13, UR4, UR5, URZ ;  /* 0x00000005040d82a4 */ /* 0x008fd8000f8e02ff */
.L_x_377:
[----:B------:R-:W2:Y:S01]  /*0930*/  LDCU UR7, c[0x0][0x434] ;  /* 0x00008680ff0777ac */ /* 0x000ea20008000800 */
[----:B------:R-:W-:Y:S01]  /*0940*/  IMAD.SHL.U32 R0, R132, 0x8, RZ ;  /* 0x0000000884007824 */ /* 0x000fe200078e00ff */
[----:B------:R-:W-:Y:S01]  /*0950*/  SHF.R.U32.HI R132, RZ, 0x2, R132 ;  /* 0x00000002ff847819 */ /* 0x000fe20000011684 */
[----:B------:R-:W-:Y:S01]  /*0960*/  IMAD.U32 R10, RZ, RZ, UR22 ;  /* 0x00000016ff0a7e24 */ /* 0x000fe2000f8e00ff */
[----:B------:R-:W3:Y:S01]  /*0970*/  LDCU UR11, c[0x0][0x440] ;  /* 0x00008800ff0b77ac */ /* 0x000ee20008000800 */
[----:B------:R-:W-:Y:S01]  /*0980*/  IMAD.MOV.U32 R133, RZ, RZ, RZ ;  /* 0x000000ffff857224 */ /* 0x000fe200078e00ff */
[----:B------:R-:W-:Y:S01]  /*0990*/  LOP3.LUT R0, R0, 0x18, RZ, 0xc0, !PT ;  /* 0x0000001800007812 */ /* 0x000fe200078ec0ff */
[C---:B------:R-:W-:Y:S01]  /*09a0*/  VIADD R4, R132.reuse, 0x40 ;  /* 0x0000004084047836 */ /* 0x040fe20000000000 */
[----:B------:R-:W5:Y:S01]  /*09b0*/  LDCU.64 UR4, c[0x0][0x410] ;  /* 0x00008200ff0477ac */ /* 0x000f620008000a00 */
[C---:B------:R-:W-:Y:S01]  /*09c0*/  IADD3 R5, PT, PT, R132.reuse, 0x20, RZ ;  /* 0x0000002084057810 */ /* 0x040fe20007ffe0ff */
[----:B------:R-:W-:Y:S01]  /*09d0*/  VIADD R3, R132, 0x60 ;  /* 0x0000006084037836 */ /* 0x000fe20000000000 */
[C---:B------:R-:W-:Y:S01]  /*09e0*/  IADD3 R12, P0, PT, R0.reuse, UR12, RZ ;  /* 0x0000000c000c7c10 */ /* 0x040fe2000ff1e0ff */
[----:B------:R-:W-:Y:S01]  /*09f0*/  UISETP.NE.AND UP1, UPT, UR8, URZ, !UP1 ;  /* 0x000000ff0800728c */ /* 0x000fe2000cf25270 */
[----:B------:R-:W-:Y:S01]  /*0a00*/  ISETP.NE.AND P1, PT, R0, RZ, PT ;  /* 0x000000ff0000720c */ /* 0x000fe20003f25270 */
[----:B------:R-:W-:Y:S01]  /*0a10*/  UIADD3 UR31, UPT, UPT, -UR30, UR31, URZ ;  /* 0x0000001f1e1f7290 */ /* 0x000fe2000fffe1ff */
[----:B------:R-:W-:Y:S01]  /*0a20*/  IADD3.X R13, PT, PT, RZ, UR9, RZ, P0, !PT ;  /* 0x00000009ff0d7c10 */ /* 0x000fe200087fe4ff */
[----:B------:R-:W-:Y:S01]  /*0a30*/  UISETP.NE.AND UP0, UPT, UR18, -0x1, UPT ;  /* 0xffffffff1200788c */ /* 0x000fe2000bf05270 */
[----:B------:R-:W-:Y:S01]  /*0a40*/  BSSY.RECONVERGENT B0, `(.L_x_378) ;  /* 0x0000024000007945 */ /* 0x000fe20003800200 */
[----:B--2---:R-:W-:Y:S01]  /*0a50*/  UIMAD UR7, UR27, UR7, URZ ;  /* 0x000000071b0772a4 */ /* 0x004fe2000f8e02ff */
[----:B------:R-:W-:Y:S01]  /*0a60*/  IMAD.WIDE.U32 R10, R10, 0x80, R132 ;  /* 0x000000800a0a7825 */ /* 0x000fe200078e0084 */
[----:B----4-:R-:W-:Y:S01]  /*0a70*/  UIMAD UR10, UR26, UR10, URZ ;  /* 0x0000000a1a0a72a4 */ /* 0x010fe2000f8e02ff */
[----:B------:R-:W-:Y:S01]  /*0a80*/  ISETP.GE.OR P4, PT, R132, UR31, P1 ;  /* 0x0000001f84007c0c */ /* 0x000fe20008f86670 */
[----:B------:R-:W-:Y:S01]  /*0a90*/  USEL UR7, UR7, UR18, !UP0 ;  /* 0x0000001207077287 */ /* 0x000fe2000c000000 */
[----:B---3--:R-:W-:Y:S01]  /*0aa0*/  ISETP.GE.AND P5, PT, R0, UR11, PT ;  /* 0x0000000b00007c0c */ /* 0x008fe2000bfa6270 */
[----:B-1----:R-:W-:Y:S01]  /*0ab0*/  UIMAD UR30, UR30, UR6, URZ ;  /* 0x000000061e1e72a4 */ /* 0x002fe2000f8e02ff */
[----:B------:R-:W-:Y:S01]  /*0ac0*/  ISETP.GE.OR P3, PT, R5, UR31, P1 ;  /* 0x0000001f05007c0c */ /* 0x000fe20008f66670 */
[----:B-----5:R-:W-:Y:S01]  /*0ad0*/  IMAD.U32 R8, RZ, RZ, UR5 ;  /* 0x00000005ff087e24 */ /* 0x020fe2000f8e00ff */
[----:B------:R-:W-:Y:S01]  /*0ae0*/  ISETP.GE.OR P6, PT, R132, UR31, P5 ;  /* 0x0000001f84007c0c */ /* 0x000fe2000afc6670 */
[----:B------:R-:W-:Y:S01]  /*0af0*/  USHF.R.S32.HI UR5, URZ, 0x1f, UR7 ;  /* 0x0000001fff057899 */ /* 0x000fe20008011407 */
[----:B------:R-:W-:Y:S01]  /*0b00*/  IMAD.U32 R6, RZ, RZ, UR4 ;  /* 0x00000004ff067e24 */ /* 0x000fe2000f8e00ff */
[----:B------:R-:W-:Y:S01]  /*0b10*/  @!UP1 UIMAD UR10, UR27, UR13, UR10 ;  /* 0x0000000d1b0a92a4 */ /* 0x000fe2000f8e020a */
[----:B------:R-:W-:Y:S01]  /*0b20*/  ISETP.GE.OR P2, PT, R4, UR31, P1 ;  /* 0x0000001f04007c0c */ /* 0x000fe20008f46670 */
[----:B------:R-:W-:Y:S01]  /*0b30*/  USEL UR7, UR7, URZ, UP1 ;  /* 0x000000ff07077287 */ /* 0x000fe20008800000 */
[----:B------:R-:W-:Y:S01]  /*0b40*/  IMAD.WIDE.U32 R6, R6, UR26, R12 ;  /* 0x0000001a06067c25 */ /* 0x000fe2000f8e000c */
[----:B------:R-:W-:Y:S01]  /*0b50*/  USEL UR5, UR5, URZ, UP1 ;  /* 0x000000ff05057287 */ /* 0x000fe20008800000 */
[----:B------:R-:W-:Y:S01]  /*0b60*/  ISETP.GE.OR P1, PT, R3, UR31, P1 ;  /* 0x0000001f03007c0c */ /* 0x000fe20008f26670 */
[----:B------:R-:W-:Y:S01]  /*0b70*/  USHF.R.S32.HI UR4, URZ, 0x1f, UR30 ;  /* 0x0000001fff047899 */ /* 0x000fe2000801141e */
[----:B------:R-:W-:Y:S01]  /*0b80*/  ISETP.GE.OR P0, PT, R5, UR31, P5 ;  /* 0x0000001f05007c0c */ /* 0x000fe2000af06670 */
[----:B------:R-:W-:Y:S01]  /*0b90*/  USHF.R.S32.HI UR8, URZ, 0x1f, UR10 ;  /* 0x0000001fff087899 */ /* 0x000fe2000801140a */
[----:B------:R-:W-:Y:S01]  /*0ba0*/  IMAD R9, R8, UR26, R7 ;  /* 0x0000001a08097c24 */ /* 0x000fe2000f8e0207 */
[----:B------:R-:W-:-:S04]  /*0bb0*/  UIADD3 UR7, UP1, UP0, UR30, UR7, UR10 ;  /* 0x000000071e077290 */ /* 0x000fc8000f83e00a */
[----:B------:R-:W-:Y:S01]  /*0bc0*/  UIADD3.X UR10, UPT, UPT, UR4, UR5, UR8, UP1, UP0 ;  /* 0x00000005040a7290 */ /* 0x000fe20008fe0408 */
[----:B------:R-:W-:Y:S11]  /*0bd0*/  @P6 BRA `(.L_x_379) ;  /* 0x0000000000286947 */ /* 0x000ff60003800000 */
        /* <DEDUP_REMOVED lines=10> */
.L_x_379:
[----:B------:R-:W-:Y:S05]  /*0c80*/  BSYNC.RECONVERGENT B0 ;  /* 0x0000000000007941 */ /* 0x000fea0003800200 */
.L_x_378:
[----:B------:R-:W-:Y:S01]  /*0c90*/  BSSY.RECONVERGENT B0, `(.L_x_380) ;  /* 0x0000011000007945 */ /* 0x000fe20003800200 */
[----:B------:R-:W-:Y:S02]  /*0ca0*/  ISETP.GE.OR P6, PT, R4, UR31, P5 ;  /* 0x0000001f04007c0c */ /* 0x000fe4000afc6670 */
[----:B------:R-:W-:Y:S01]  /*0cb0*/  ISETP.GE.OR P5, PT, R3, UR31, P5 ;  /* 0x0000001f03007c0c */ /* 0x000fe2000afa6670 */
[----:B------:R-:W-:-:S12]  /*0cc0*/  @P0 BRA `(.L_x_381) ;  /* 0x0000000000340947 */ /* 0x000fd80003800000 */
        /* <DEDUP_REMOVED lines=13> */
.L_x_381:
[----:B------:R-:W-:Y:S05]  /*0da0*/  BSYNC.RECONVERGENT B0 ;  /* 0x0000000000007941 */ /* 0x000fea0003800200 */
.L_x_380:
        /* <DEDUP_REMOVED lines=15> */
.L_x_383:
[----:B------:R-:W-:Y:S05]  /*0ea0*/  BSYNC.RECONVERGENT B0 ;  /* 0x0000000000007941 */ /* 0x000fea0003800200 */
.L_x_382:
        /* <DEDUP_REMOVED lines=14> */
.L_x_385:
[----:B------:R-:W-:Y:S05]  /*0f90*/  BSYNC.RECONVERGENT B0 ;  /* 0x0000000000007941 */ /* 0x000fea0003800200 */
.L_x_384:
[----:B------:R-:W-:Y:S04]  /*0fa0*/  BSSY.RECONVERGENT B0, `(.L_x_386) ;  /* 0x000000a000007945 */ /* 0x000fe80003800200 */
[----:B------:R-:W-:Y:S05]  /*0fb0*/  @P4 BRA `(.L_x_387) ;  /* 0x0000000000204947 */ /* 0x000fea0003800000 */
[----:B------:R-:W5:Y:S01]  /*0fc0*/  LDCU.64 UR4, c[0x0][0x420] ;  /* 0x00008400ff0477ac */ /* 0x000f620008000a00 */
[----:B------:R-:W-:-:S05]  /*0fd0*/  IMAD R0, R132, UR6, RZ ;  /* 0x0000000684007c24 */ /* 0x000fca000f8e02ff */
[----:B------:R-:W-:-:S04]  /*0fe0*/  IADD3 R2, P0, PT, R0, UR7, RZ ;  /* 0x0000000700027c10 */ /* 0x000fc8000ff1e0ff */
[----:B------:R-:W-:Y:S02]  /*0ff0*/  LEA.HI.X.SX32 R0, R0, UR10, 0x1, P0 ;  /* 0x0000000a00007c11 */ /* 0x000fe400080f0eff */
[----:B-----5:R-:W-:-:S04]  /*1000*/  LEA R6, P0, R2, UR4, 0x2 ;  /* 0x0000000402067c11 */ /* 0x020fc8000f8010ff */
[----:B------:R-:W-:Y:S01]  /*1010*/  LEA.HI.X R7, R2, UR5, R0, 0x2, P0 ;  /* 0x0000000502077c11 */ /* 0x000fe200080f1400 */
[----:B------:R-:W-:-:S05]  /*1020*/  IMAD.MOV.U32 R0, RZ, RZ, 0x7f800000 ;  /* 0x7f800000ff007424 */ /* 0x000fca00078e00ff */
[----:B------:R1:W-:Y:S03]  /*1030*/  STG.E desc[UR28][R6.64], R0 ;  /* 0x0000000006007986 */ /* 0x0003e6000c10191c */
.L_x_387:
[----:B------:R-:W-:Y:S05]  /*1040*/  BSYNC.RECONVERGENT B0 ;  /* 0x0000000000007941 */ /* 0x000fea0003800200 */
.L_x_386:
[----:B------:R-:W-:Y:S04]  /*1050*/  BSSY.RECONVERGENT B0, `(.L_x_388) ;  /* 0x000000a000007945 */ /* 0x000fe80003800200 */
[----:B------:R-:W-:Y:S05]  /*1060*/  @P3 BRA `(.L_x_389) ;  /* 0x0000000000203947 */ /* 0x000fea0003800000 */
[----:B------:R-:W5:Y:S01]  /*1070*/  LDCU.64 UR4, c[0x0][0x420] ;  /* 0x00008400ff0477ac */ /* 0x000f620008000a00 */
[----:B-1----:R-:W-:-:S05]  /*1080*/  IMAD R0, R5, UR6, RZ ;  /* 0x0000000605007c24 */ /* 0x002fca000f8e02ff */
[----:B------:R-:W-:-:S04]  /*1090*/  IADD3 R2, P0, PT, R0, UR7, RZ ;  /* 0x0000000700027c10 */ /* 0x000fc8000ff1e0ff */
[----:B------:R-:W-:Y:S02]  /*10a0*/  LEA.HI.X.SX32 R0, R0, UR10, 0x1, P0 ;  /* 0x0000000a00007c11 */ /* 0x000fe400080f0eff */
[----:B-----5:R-:W-:-:S04]  /*10b0*/  LEA R6, P0, R2, UR4, 0x2 ;  /* 0x0000000402067c11 */ /* 0x020fc8000f8010ff */
[----:B------:R-:W-:Y:S01]  /*10c0*/  LEA.HI.X R7, R2, UR5, R0, 0x2, P0 ;  /* 0x0000000502077c11 */ /* 0x000fe200080f1400 */
[----:B------:R-:W-:-:S05]  /*10d0*/  IMAD.MOV.U32 R0, RZ, RZ, 0x7f800000 ;  /* 0x7f800000ff007424 */ /* 0x000fca00078e00ff */
[----:B------:R1:W-:Y:S03]  /*10e0*/  STG.E desc[UR28][R6.64], R0 ;  /* 0x0000000006007986 */ /* 0x0003e6000c10191c */
.L_x_389:
[----:B------:R-:W-:Y:S05]  /*10f0*/  BSYNC.RECONVERGENT B0 ;  /* 0x0000000000007941 */ /* 0x000fea0003800200 */
.L_x_388:
        /* <DEDUP_REMOVED lines=10> */
.L_x_391:
[----:B------:R-:W-:Y:S05]  /*11a0*/  BSYNC.RECONVERGENT B0 ;  /* 0x0000000000007941 */ /* 0x000fea0003800200 */
.L_x_390:
[----:B------:R-:W-:Y:S05]  /*11b0*/  @P1 EXIT ;  /* 0x000000000000194d */ /* 0x000fea0003800000 */
[----:B------:R-:W5:Y:S01]  /*11c0*/  LDCU.64 UR4, c[0x0][0x420] ;  /* 0x00008400ff0477ac */ /* 0x000f620008000a00 */
[----:B-1----:R-:W-:-:S05]  /*11d0*/  IMAD R0, R3, UR6, RZ ;  /* 0x0000000603007c24 */ /* 0x002fca000f8e02ff */
[----:B------:R-:W-:-:S04]  /*11e0*/  IADD3 R2, P0, PT, R0, UR7, RZ ;  /* 0x0000000700027c10 */ /* 0x000fc8000ff1e0ff */
[----:B------:R-:W-:Y:S02]  /*11f0*/  LEA.HI.X.SX32 R0, R0, UR10, 0x1, P0 ;  /* 0x0000000a00007c11 */ /* 0x000fe400080f0eff */
[----:B-----5:R-:W-:-:S04]  /*1200*/  LEA R4, P0, R2, UR4, 0x2 ;  /* 0x0000000402047c11 */ /* 0x020fc8000f8010ff */
[----:B------:R-:W-:Y:S01]  /*1210*/  LEA.HI.X R5, R2, UR5, R0, 0x2, P0 ;  /* 0x0000000502057c11 */ /* 0x000fe200080f1400 */
[----:B------:R-:W-:-:S05]  /*1220*/  IMAD.MOV.U32 R0, RZ, RZ, 0x7f800000 ;  /* 0x7f800000ff007424 */ /* 0x000fca00078e00ff */
[----:B------:R-:W-:Y:S01]  /*1230*/  STG.E desc[UR28][R4.64], R0 ;  /* 0x0000000004007986 */ /* 0x000fe2000c10191c */
[----:B------:R-:W-:Y:S05]  /*1240*/  EXIT ;  /* 0x000000000000794d */ /* 0x000fea0003800000 */
.L_x_376:
[----:B------:R-:W-:Y:S02]  /*1250*/  UISETP.NE.AND UP0, UPT, UR18, -0x1, UPT ;  /* 0xffffffff1200788c */ /* 0x000fe4000bf05270 */
[----:B------:R-:W-:-:S09]  /*1260*/  UISETP.NE.AND UP1, UPT, UR15, -0x1, UPT ;  /* 0xffffffff0f00788c */ /* 0x000fd2000bf25270 */
[----:B------:R-:W1:Y:S01]  /*1270*/  @!UP0 LDCU.64 UR6, c[0x0][0x398] ;  /* 0x00007300ff0687ac */ /* 0x000e620008000a00 */
[----:B------:R-:W2:Y:S01]  /*1280*/  @UP0 LDCU.64 UR4, c[0x0][0x3b0] ;  /* 0x00007600ff0407ac */ /* 0x000ea20008000a00 */
[----:B-1----:R-:W-:Y:S02]  /*1290*/  @!UP0 UIMAD.WIDE.U32 UR34, UR27, UR6, URZ ;  /* 0x000000061b2282a5 */ /* 0x002fe4000f8e00ff */
[----:B--2---:R-:W-:Y:S02]  /*12a0*/  @UP0 UIMAD.WIDE.U32 UR8, UR18, UR4, URZ ;  /* 0x00000004120802a5 */ /* 0x004fe4000f8e00ff */
[----:B------:R-:W-:Y:S02]  /*12b0*/  @!UP0 UIMAD UR32, UR27, UR7, UR35 ;  /* 0x000000071b2082a4 */ /* 0x000fe4000f8e0223 */
[----:B------:R-:W-:-:S03]  /*12c0*/  @UP0 UIMAD UR32, UR18, UR5, UR9 ;  /* 0x00000005122002a4 */ /* 0x000fc6000f8e0209 */
[----:B------:R-:W-:Y:S01]  /*12d0*/  @UP0 UMOV UR34, UR8 ;  /* 0x0000000800220c82 */ /* 0x000fe20008000000 */
[----:B------:R-:W-:Y:S08]  /*12e0*/  BRA.U UP1, `(.L_x_392) ;  /* 0x0000000101307547 */ /* 0x000ff0000b800000 */
[----:B------:R-:W1:Y:S01]  /*12f0*/  LDCU.64 UR10, c[0x0][0x3b8] ;  /* 0x00007700ff0a77ac */ /* 0x000e620008000a00 */
[----:B------:R-:W2:Y:S01]  /*1300*/  LDCU.64 UR4, c[0x0][0x3a0] ;  /* 0x00007400ff0477ac */ /* 0x000ea20008000a00 */
[----:B------:R-:W-:-:S04]  /*1310*/  USHF.R.S32.HI UR6, URZ, 0x1f, UR12 ;  /* 0x0000001fff067899 */ /* 0x000fc8000801140c */
[----:B-1----:R-:W-:Y:S02]  /*1320*/  UIMAD UR6, UR6, UR10, URZ ;  /* 0x0000000a060672a4 */ /* 0x002fe4000f8e02ff */
[----:B------:R-:W-:Y:S02]  /*1330*/  UIMAD.WIDE.U32 UR8, UR12, UR10, URZ ;  /* 0x0000000a0c0872a5 */ /* 0x000fe4000f8e00ff */
[----:B------:R-:W-:-:S04]  /*1340*/  UIMAD UR6, UR12, UR11, UR6 ;  /* 0x0000000b0c0672a4 */ /* 0x000fc8000f8e0206 */
[----:B------:R-:W-:-:S03]  /*1350*/  UIADD3 UR7, UPT, UPT, UR9, UR6, URZ ;  /* 0x0000000609077290 */ /* 0x000fc6000fffe0ff */
[----:B------:R-:W-:Y:S02]  /*1360*/  UMOV UR6, UR8 ;  /* 0x0000000800067c82 */ /* 0x000fe40008000000 */
[----:B--2---:R-:W-:-:S04]  /*1370*/  UIMAD.WIDE.U32 UR6, UR27, UR4, UR6 ;  /* 0x000000041b0672a5 */ /* 0x004fc8000f8e0006 */
[----:B------:R-:W-:-:S03]  /*1380*/  UIMAD UR13, UR27, UR5, UR7 ;  /* 0x000000051b0d72a4 */ /* 0x000fc6000f8e0207 */
[----:B------:R-:W-:Y:S01]  /*1390*/  UMOV UR14, UR6 ;  /* 0x00000006000e7c82 */ /* 0x000fe20008000000 */
[----:B------:R-:W-:Y:S05]  /*13a0*/  BRA `(.L_x_393) ;  /* 0x0000000000187947 */ /* 0x000fea0003800000 */
.L_x_392:
[----:B------:R-:W1:Y:S01]  /*13b0*/  LDCU.64 UR10, c[0x0][0x3b8] ;  /* 0x00007700ff0a77ac */ /* 0x000e620008000a00 */
[----:B------:R-:W-:-:S04]  /*13c0*/  UIADD3 UR13, UPT, UPT, UR12, UR15, URZ ;  /* 0x0000000f0c0d7290 */ /* 0x000fc8000fffe0ff */
[----:B-1----:R-:W-:Y:S02]  /*13d0*/  UIMAD.WIDE.U32 UR4, UR13, UR10, URZ ;  /* 0x0000000a0d0472a5 */ /* 0x002fe4000f8e00ff */
[----:B------:R-:W-:-:S04]  /*13e0*/  UIMAD UR13, UR13, UR11, URZ ;  /* 0x0000000b0d0d72a4 */ /* 0x000fc8000f8e02ff */
[----:B------:R-:W-:Y:S01]  /*13f0*/  UIADD3 UR13, UPT, UPT, UR5, UR13, URZ ;  /* 0x0000000d050d7290 */ /* 0x000fe2000fffe0ff */
[----:B------:R-:W-:Y:S02]  /*1400*/  UMOV UR14, UR4 ;  /* 0x00000004000e7c82 */ /* 0x000fe40008000000 */
.L_x_393:
[----:B------:R-:W1:Y:S01]  /*1410*/  LDC R0, c[0x0][0x3e8] ;  /* 0x0000fa00ff007b82 */ /* 0x000e620000000800 */
[----:B------:R-:W2:Y:S01]  /*1420*/  S2R R2, SR_CTAID.Z ;  /* 0x0000000000027919 */ /* 0x000ea20000002700 */
[----:B-1----:R-:W-:-:S04]  /*1430*/  IABS R4, R0 ;  /* 0x0000000000047213 */ /* 0x002fc80000000000 */
[----:B------:R-:W1:Y:S01]  /*1440*/  I2F.RP R6, R4 ;  /* 0x0000000400067306 */ /* 0x000e620000209400 */
[----:B--2---:R-:W-:-:S07]  /*1450*/  IABS R2, R2 ;  /* 0x0000000200027213 */ /* 0x004fce0000000000 */
        /* <DEDUP_REMOVED lines=16> */
[----:B------:R-:W-:-:S04]  /*1560*/  LOP3.LUT R2, R0, UR26, RZ, 0x3c, !PT ;  /* 0x0000001a00027c12 */ /* 0x000fc8000f8e3cff */
[----:B------:R-:W-:-:S07]  /*1570*/  ISETP.GE.AND P0, PT, R2, RZ, PT ;  /* 0x000000ff0200720c */ /* 0x000fce0003f06270 */
[----:B------:R-:W-:-:S05]  /*1580*/  @P2 IADD3 R5, PT, PT, R5, 0x1, RZ ;  /* 0x0000000105052810 */ /* 0x000fca0007ffe0ff */
[----:B------:R-:W-:-:S05]  /*1590*/  IMAD.MOV.U32 R2, RZ, RZ, R5 ;  /* 0x000000ffff027224 */ /* 0x000fca00078e0005 */
[----:B------:R-:W-:Y:S02]  /*15a0*/  @!P0 IADD3 R2, PT, PT, -R2, RZ, RZ ;  /* 0x000000ff02028210 */ /* 0x000fe40007ffe1ff */
[----:B------:R-:W-:Y:S01]  /*15b0*/  @!P1 LOP3.LUT R2, RZ, R0, RZ, 0x33, !PT ;  /* 0x00000000ff029212 */ /* 0x000fe200078e33ff */
[----:B------:R-:W-:Y:S05]  /*15c0*/  BRA.U UP1, `(.L_x_394) ;  /* 0x00000001012c7547 */ /* 0x000fea000b800000 */
        /* <DEDUP_REMOVED lines=9> */
[----:B------:R-:W-:Y:S01]  /*1660*/  UIMAD UR12, UR27, UR5, UR17 ;  /* 0x000000051b0c72a4 */ /* 0x000fe2000f8e0211 */
[----:B------:R-:W-:Y:S11]  /*1670*/  BRA `(.L_x_395) ;  /* 0x0000000000147947 */ /* 0x000ff60003800000 */
.L_x_394:
[----:B------:R-:W1:Y:S01]  /*1680*/  LDCU.64 UR8, c[0x0][0x3c0] ;  /* 0x00007800ff0877ac */ /* 0x000e620008000a00 */
[----:B------:R-:W-:-:S04]  /*1690*/  UIADD3 UR12, UPT, UPT, UR12, UR15, URZ ;  /* 0x0000000f0c0c7290 */ /* 0x000fc8000fffe0ff */
[----:B-1----:R-:W-:Y:S02]  /*16a0*/  UIMAD.WIDE.U32 UR16, UR12, UR8, URZ ;  /* 0x000000080c1072a5 */ /* 0x002fe4000f8e00ff */
[----:B------:R-:W-:-:S04]  /*16b0*/  UIMAD UR12, UR12, UR9, URZ ;  /* 0x000000090c0c72a4 */ /* 0x000fc8000f8e02ff */
[----:B------:R-:W-:-:S12]  /*16c0*/  UIADD3 UR12, UPT, UPT, UR17, UR12, URZ ;  /* 0x0000000c110c7290 */ /* 0x000fd8000fffe0ff */
.L_x_395:
[----:B------:R-:W-:Y:S01]  /*16d0*/  IMAD.SHL.U32 R228, R132, 0x8, RZ ;  /* 0x0000000884e47824 */ /* 0x000fe200078e00ff */
[----:B------:R-:W1:Y:S01]  /*16e0*/  LDCU.128 UR4, c[0x0][0x3d0] ;  /* 0x00007a00ff0477ac */ /* 0x000e620008000c00 */
[----:B------:R-:W2:Y:S01]  /*16f0*/  S2UR UR33, SR_CgaCtaId ;  /* 0x00000000002179c3 */ /* 0x000ea20000008800 */
[----:B------:R-:W-:Y:S01]  /*1700*/  SHF.R.U32.HI R8, RZ, 0x2, R132 ;  /* 0x00000002ff087819 */ /* 0x000fe20000011684 */
[----:B------:R-:W-:Y:S01]  /*1710*/  IMAD.U32 R6, RZ, RZ, UR22 ;  /* 0x00000016ff067e24 */ /* 0x000fe2000f8e00ff */
[----:B------:R-:W-:Y:S01]  /*1720*/  LOP3.LUT R177, R228, 0x18, RZ, 0xc0, !PT ;  /* 0x00000018e4b17812 */ /* 0x000fe200078ec0ff */
[----:B------:R-:W-:Y:S01]  /*1730*/  UIADD3 UR24, UPT, UPT, -UR30, UR31, URZ ;  /* 0x0000001f1e187290 */ /* 0x000fe2000fffe1ff */
[----:B------:R-:W-:Y:S01]  /*1740*/  SHF.R.S32.HI R190, RZ, 0x1f, R2 ;  /* 0x0000001fffbe7819 */ /* 0x000fe20000011402 */
[----:B------:R-:W-:Y:S01]  /*1750*/  BSSY.RECONVERGENT B0, `(.L_x_396) ;  /* 0x000003a000007945 */ /* 0x000fe20003800200 */
[C---:B------:R-:W-:Y:S01]  /*1760*/  IADD3 R4, P1, PT, R177.reuse, UR14, RZ ;  /* 0x0000000eb1047c10 */ /* 0x040fe2000ff3e0ff */
[----:B------:R-:W3:Y:S01]  /*1770*/  LDCU.64 UR14, c[0x0][0x388] ;  /* 0x00007100ff0e77ac */ /* 0x000ee20008000a00 */
[----:B------:R-:W-:-:S02]  /*1780*/  IADD3 R10, P0, PT, R177, UR16, RZ ;  /* 0x00000010b10a7c10 */ /* 0x000fc4000ff1e0ff */
[C---:B------:R-:W-:Y:S01]  /*1790*/  ISETP.GE.AND P2, PT, R8.reuse, UR24, PT ;  /* 0x0000001808007c0c */ /* 0x040fe2000bf46270 */
[----:B------:R-:W-:Y:S01]  /*17a0*/  IMAD.X R5, RZ, RZ, UR13, P1 ;  /* 0x0000000dff057e24 */ /* 0x000fe200088e06ff */
[----:B------:R-:W-:Y:S01]  /*17b0*/  IADD3.X R11, PT, PT, RZ, UR12, RZ, P0, !PT ;  /* 0x0000000cff0b7c10 */ /* 0x000fe200087fe4ff */
[----:B------:R-:W4:Y:S01]  /*17c0*/  LDCU.64 UR16, c[0x0][0x3c8] ;  /* 0x00007900ff1077ac */ /* 0x000f220008000a00 */
[----:B------:R-:W-:Y:S01]  /*17d0*/  IADD3 R14, P0, PT, R177, UR34, RZ ;  /* 0x00000022b10e7c10 */ /* 0x000fe2000ff1e0ff */
[----:B------:R-:W-:Y:S01]  /*17e0*/  IMAD.WIDE.U32 R4, R8, UR10, R4 ;  /* 0x0000000a08047c25 */ /* 0x000fe2000f8e0004 */
[----:B------:R-:W-:Y:S01]  /*17f0*/  LOP3.LUT R0, R228, 0xd8, RZ, 0xc0, !PT ;  /* 0x000000d8e4007812 */ /* 0x000fe200078ec0ff */
[----:B------:R-:W5:Y:S01]  /*1800*/  LDCU.64 UR12, c[0x0][0x390] ;  /* 0x00007200ff0c77ac */ /* 0x000f620008000a00 */
[----:B------:R-:W-:Y:S01]  /*1810*/  MOV R9, RZ ;  /* 0x000000ff00097202 */ /* 0x000fe20000000f00 */
[----:B------:R-:W-:Y:S01]  /*1820*/  IMAD.WIDE.U32 R10, R8, UR8, R10 ;  /* 0x00000008080a7c25 */ /* 0x000fe2000f8e000a */
[----:B------:R-:W-:-:S03]  /*1830*/  LOP3.LUT R0, R0, 0x18, R132, 0x78, !PT ;  /* 0x0000001800007812 */ /* 0x000fc600078e7884 */
[----:B-1----:R-:W-:Y:S01]  /*1840*/  IMAD R224, R190, UR4, RZ ;  /* 0x00000004bee07c24 */ /* 0x002fe2000f8e02ff */
[----:B------:R-:W-:Y:S01]  /*1850*/  LOP3.LUT R228, R0, 0x1f20, R228, 0xf8, !PT ;  /* 0x00001f2000e47812 */ /* 0x000fe200078ef8e4 */
[----:B------:R-:W-:Y:S02]  /*1860*/  IMAD R5, R8, UR11, R5 ;  /* 0x0000000b08057c24 */ /* 0x000fe4000f8e0205 */
[----:B------:R-:W-:Y:S02]  /*1870*/  IMAD R190, R190, UR6, RZ ;  /* 0x00000006bebe7c24 */ /* 0x000fe4000f8e02ff */
[----:B------:R-:W-:Y:S02]  /*1880*/  IMAD R11, R8, UR9, R11 ;  /* 0x00000009080b7c24 */ /* 0x000fe4000f8e020b */
[C---:B------:R-:W-:Y:S01]  /*1890*/  IMAD R224, R2.reuse, UR5, R224 ;  /* 0x0000000502e07c24 */ /* 0x040fe2000f8e02e0 */
[----:B----4-:R-:W-:Y:S01]  /*18a0*/  MOV R12, UR17 ;  /* 0x00000011000c7c02 */ /* 0x010fe20008000f00 */
[----:B------:R-:W-:-:S02]  /*18b0*/  IMAD R190, R2, UR7, R190 ;  /* 0x0000000702be7c24 */ /* 0x000fc4000f8e02be */
[C---:B------:R-:W-:Y:S01]  /*18c0*/  IMAD.WIDE.U32 R4, R2.reuse, UR4, R4 ;  /* 0x0000000402047c25 */ /* 0x040fe2000f8e0004 */
[----:B------:R-:W-:Y:S02]  /*18d0*/  UMOV UR4, 0x400 ;  /* 0x0000040000047882 */ /* 0x000fe40000000000 */
[----:B--2---:R-:W-:Y:S01]  /*18e0*/  ULEA UR4, UR33, UR4, 0x18 ;  /* 0x0000000421047291 */ /* 0x004fe2000f8ec0ff */
[----:B------:R-:W-:Y:S01]  /*18f0*/  IMAD.WIDE.U32 R2, R2, UR6, R10 ;  /* 0x0000000602027c25 */ /* 0x000fe2000f8e000a */
[----:B------:R-:W-:Y:S02]  /*1900*/  IADD3 R224, PT, PT, R5, R224, RZ ;  /* 0x000000e005e07210 */ /* 0x000fe40007ffe0ff */
[----:B---3--:R-:W-:Y:S01]  /*1910*/  LEA R225, P1, R4, UR14, 0x1 ;  /* 0x0000000e04e17c11 */ /* 0x008fe2000f8208ff */
[----:B------:R-:W-:Y:S01]  /*1920*/  IMAD.U32 R10, RZ, RZ, UR16 ;  /* 0x00000010ff0a7e24 */ /* 0x000fe2000f8e00ff */
[----:B------:R-:W-:Y:S01]  /*1930*/  LEA R228, R228, UR4, 0x1 ;  /* 0x00000004e4e47c11 */ /* 0x000fe2000f8e08ff */
[----:B------:R-:W-:Y:S01]  /*1940*/  IMAD.X R15, RZ, RZ, UR32, P0 ;  /* 0x00000020ff0f7e24 */ /* 0x000fe200080e06ff */
[----:B-----5:R-:W-:Y:S01]  /*1950*/  LEA R191, P0, R2, UR12, 0x1 ;  /* 0x0000000c02bf7c11 */ /* 0x020fe2000f8008ff */
[----:B------:R-:W-:Y:S01]  /*1960*/  IMAD.IADD R190, R3, 0x1, R190 ;  /* 0x0000000103be7824 */ /* 0x000fe200078e02be */
[----:B------:R-:W-:Y:S01]  /*1970*/  LEA.HI.X R224, R4, UR15, R224, 0x1, P1 ;  /* 0x0000000f04e07c11 */ /* 0x000fe200088f0ce0 */
[----:B------:R-:W-:-:S03]  /*1980*/  IMAD.WIDE.U32 R10, R10, UR26, R14 ;  /* 0x0000001a0a0a7c25 */ /* 0x000fc6000f8e000e */
[----:B------:R-:W-:Y:S01]  /*1990*/  LEA.HI.X R190, R2, UR13, R190, 0x1, P0 ;  /* 0x0000000d02be7c11 */ /* 0x000fe200080f0cbe */
[----:B------:R-:W-:-:S04]  /*19a0*/  IMAD.WIDE.U32 R6, R6, 0x80, R8 ;  /* 0x0000008006067825 */ /* 0x000fc800078e0008 */
[----:B------:R-:W-:Y:S01]  /*19b0*/  IMAD R13, R12, UR26, R11 ;  /* 0x0000001a0c0d7c24 */ /* 0x000fe2000f8e020b */
        /* <DEDUP_REMOVED lines=18> */
.L_x_398:
[----:B------:R1:W-:Y:S02]  /*1ae0*/  STS.128 [R228], RZ ;  /* 0x000000ffe4007388 */ /* 0x0003e40000000c00 */
.L_x_397:
[----:B------:R-:W-:Y:S05]  /*1af0*/  BSYNC.RECONVERGENT B0 ;  /* 0x0000000000007941 */ /* 0x000fea0003800200 */
.L_x_396:
[C---:B------:R-:W-:Y:S01]  /*1b00*/  VIADD R3, R8.reuse, 0x20 ;  /* 0x0000002008037836 */ /* 0x040fe20000000000 */
[----:B------:R-:W-:Y:S01]  /*1b10*/  USHF.L.U32 UR16, UR10, 0x7, URZ ;  /* 0x000000070a107899 */ /* 0x000fe200080006ff */
[C---:B------:R-:W-:Y:S01]  /*1b20*/  VIADD R2, R8.reuse, 0x40 ;  /* 0x0000004008027836 */ /* 0x040fe20000000000 */
[----:B------:R-:W-:Y:S01]  /*1b30*/  UIADD3 UR14, UPT, UPT, UR19, -0x1, URZ ;  /* 0xffffffff130e7890 */ /* 0x000fe2000fffe0ff */
[----:B------:R-:W-:Y:S01]  /*1b40*/  VIADD R0, R8, 0x60 ;  /* 0x0000006008007836 */ /* 0x000fe20000000000 */
[----:B------:R-:W-:Y:S01]  /*1b50*/  ISETP.GE.AND P0, PT, R3, UR24, PT ;  /* 0x0000001803007c0c */ /* 0x000fe2000bf06270 */
[----:B------:R-:W-:Y:S01]  /*1b60*/  USHF.L.U64.HI UR15, UR10, 0x7, UR11 ;  /* 0x000000070a0f7899 */ /* 0x000fe2000801020b */
[----:B------:R-:W-:Y:S01]  /*1b70*/  BSSY.RECONVERGENT B0, `(.L_x_399) ;  /* 0x000001a000007945 */ /* 0x000fe20003800200 */
[----:B------:R-:W-:Y:S01]  /*1b80*/  UIMAD.WIDE.U32 UR32, UR16, UR14, URZ ;  /* 0x0000000e102072a5 */ /* 0x000fe2000f8e00ff */
[----:B------:R-:W-:Y:S01]  /*1b90*/  ISETP.GE.AND P2, PT, R2, UR24, PT ;  /* 0x0000001802007c0c */ /* 0x000fe2000bf46270 */
[----:B------:R-:W-:Y:S01]  /*1ba0*/  UIMAD UR5, UR14, -0x80, UR23 ;  /* 0xffffff800e0578a4 */ /* 0x000fe2000f8e0217 */
[----:B------:R-:W-:-:S07]  /*1bb0*/  ISETP.GE.AND P1, PT, R0, UR24, PT ;  /* 0x0000001800007c0c */ /* 0x000fce000bf26270 */
[----:B------:R-:W-:Y:S06]  /*1bc0*/  @P0 BRA `(.L_x_400) ;  /* 0x0000000000500947 */ /* 0x000fec0003800000 */
[----:B------:R-:W3:Y:S02]  /*1bd0*/  LDCU UR6, c[0x0][0x440] ;  /* 0x00008800ff0677ac */ /* 0x000ee40008000800 */
[----:B---3--:R-:W-:-:S13]  /*1be0*/  ISETP.GE.AND P0, PT, R177, UR6, PT ;  /* 0x00000006b1007c0c */ /* 0x008fda000bf06270 */
[----:B------:R3:W-:Y:S01]  /*1bf0*/  @P0 STS.128 [R228+0x800], RZ ;  /* 0x000800ffe4000388 */ /* 0x0007e20000000c00 */
[----:B------:R-:W-:Y:S05]  /*1c00*/  @P0 BRA `(.L_x_400) ;  /* 0x0000000000400947 */ /* 0x000fea0003800000 */
[----:B------:R-:W4:Y:S01]  /*1c10*/  LDCU.64 UR12, c[0x0][0x3b0] ;  /* 0x00007600ff0c77ac */ /* 0x000f220008000a00 */
[----:B--2---:R-:W-:Y:S01]  /*1c20*/  IADD3 R5, P0, PT, R6, 0x20, RZ ;  /* 0x0000002006057810 */ /* 0x004fe20007f1e0ff */
[----:B------:R-:W-:Y:S01]  /*1c30*/  IMAD.MOV.U32 R14, RZ, RZ, R10 ;  /* 0x000000ffff0e7224 */ /* 0x000fe200078e000a */
[----:B------:R-:W-:Y:S01]  /*1c40*/  MOV R15, R13 ;  /* 0x0000000d000f7202 */ /* 0x000fe20000000f00 */
[----:B------:R-:W2:Y:S02]  /*1c50*/  LDCU.64 UR6, c[0x0][0x380] ;  /* 0x00007000ff0677ac */ /* 0x000ea40008000a00 */
[----:B------:R-:W-:-:S04]  /*1c60*/  IMAD.X R4, RZ, RZ, R7, P0 ;  /* 0x000000ffff047224 */ /* 0x000fc800000e0607 */
[----:B----4-:R-:W-:Y:S02]  /*1c70*/  IMAD R4, R4, UR12, RZ ;  /* 0x0000000c04047c24 */ /* 0x010fe4000f8e02ff */
        /* <DEDUP_REMOVED lines=9> */
.L_x_400:
[----:B------:R-:W-:Y:S05]  /*1d10*/  BSYNC.RECONVERGENT B0 ;  /* 0x0000000000007941 */ /* 0x000fea0003800200 */
.L_x_399:
[----:B------:R-:W-:Y:S04]  /*1d20*/  BSSY.RECONVERGENT B0, `(.L_x_401) ;  /* 0x0000016000007945 */ /* 0x000fe80003800200 */
[----:B------:R-:W-:Y:S05]  /*1d30*/  @P2 BRA `(.L_x_402) ;  /* 0x0000000000502947 */ /* 0x000fea0003800000 */
[----:B------:R-:W5:Y:S02]  /*1d40*/  LDCU UR6, c[0x0][0x440] ;  /* 0x00008800ff0677ac */ /* 0x000f640008000800 */
[----:B-----5:R-:W-:-:S13]  /*1d50*/  ISETP.GE.AND P0, PT, R177, UR6, PT ;  /* 0x00000006b1007c0c */ /* 0x020fda000bf06270 */
[----:B------:R1:W-:Y:S01]  /*1d60*/  @P0 STS.128 [R228+0x1000], RZ ;  /* 0x001000ffe4000388 */ /* 0x0003e20000000c00 */
[----:B------:R-:W-:Y:S05]  /*1d70*/  @P0 BRA `(.L_x_402) ;  /* 0x0000000000400947 */ /* 0x000fea0003800000 */
[----:B------:R-:W5:Y:S01]  /*1d80*/  LDCU.64 UR12, c[0x0][0x3b0] ;  /* 0x00007600ff0c77ac */ /* 0x000f620008000a00 */
[----:B--2---:R-:W-:Y:S01]  /*1d90*/  IADD3 R5, P0, PT, R6, 0x40, RZ ;  /* 0x0000004006057810 */ /* 0x004fe20007f1e0ff */
[----:B------:R-:W-:Y:S01]  /*1da0*/  IMAD.MOV.U32 R14, RZ, RZ, R10 ;  /* 0x000000ffff0e7224 */ /* 0x000fe200078e000a */
[----:B------:R-:W-:Y:S01]  /*1db0*/  MOV R15, R13 ;  /* 0x0000000d000f7202 */ /* 0x000fe20000000f00 */
[----:B------:R-:W4:Y:S02]  /*1dc0*/  LDCU.64 UR6, c[0x0][0x380] ;  /* 0x00007000ff0677ac */ /* 0x000f240008000a00 */
[----:B------:R-:W-:-:S04]  /*1dd0*/  IMAD.X R4, RZ, RZ, R7, P0 ;  /* 0x000000ffff047224 */ /* 0x000fc800000e0607 */
[----:B-----5:R-:W-:Y:S02]  /*1de0*/  IMAD R4, R4, UR12, RZ ;  /* 0x0000000c04047c24 */ /* 0x020fe4000f8e02ff */
        /* <DEDUP_REMOVED lines=9> */
.L_x_402:
[----:B------:R-:W-:Y:S05]  /*1e80*/  BSYNC.RECONVERGENT B0 ;  /* 0x0000000000007941 */ /* 0x000fea0003800200 */
.L_x_401:
[----:B------:R-:W-:Y:S04]  /*1e90*/  BSSY.RECONVERGENT B0, `(.L_x_403) ;  /* 0x0000015000007945 */ /* 0x000fe80003800200 */
[----:B------:R-:W-:Y:S05]  /*1ea0*/  @P1 BRA `(.L_x_404) ;  /* 0x00000000004c1947 */ /* 0x000fea0003800000 */
[----:B------:R-:W5:Y:S02]  /*1eb0*/  LDCU UR6, c[0x0][0x440] ;  /* 0x00008800ff0677ac */ /* 0x000f640008000800 */
[----:B-----5:R-:W-:-:S13]  /*1ec0*/  ISETP.GE.AND P0, PT, R177, UR6, PT ;  /* 0x00000006b1007c0c */ /* 0x020fda000bf06270 */
[----:B------:R1:W-:Y:S01]  /*1ed0*/  @P0 STS.128 [R228+0x1800], RZ ;  /* 0x001800ffe4000388 */ /* 0x0003e20000000c00 */
[----:B------:R-:W-:Y:S05]  /*1ee0*/  @P0 BRA `(.L_x_404) ;  /* 0x00000000003c0947 */ /* 0x000fea0003800000 */
[----:B------:R-:W5:Y:S01]  /*1ef0*/  LDCU.64 UR12, c[0x0][0x3b0] ;  /* 0x00007600ff0c77ac */ /* 0x000f620008000a00 */
[----:B--2---:R-:W-:Y:S02]  /*1f00*/  IADD3 R4, P0, PT, R6, 0x60, RZ ;  /* 0x0000006006047810 */ /* 0x004fe40007f1e0ff */
        /* <DEDUP_REMOVED lines=13> */
.L_x_404:
[----:B------:R-:W-:Y:S05]  /*1fe0*/  BSYNC.RECONVERGENT B0 ;  /* 0x0000000000007941 */ /* 0x000fea0003800200 */
.L_x_403:
[----:B------:R-:W-:Y:S01]  /*1ff0*/  ISETP.GE.AND P3, PT, R8, UR5, PT ;  /* 0x0000000508007c0c */ /* 0x000fe2000bf66270 */
[----:B------:R-:W-:Y:S01]  /*2000*/  UIMAD UR7, UR15, UR14, URZ ;  /* 0x0000000e0f0772a4 */ /* 0x000fe2000f8e02ff */
[----:B------:R-:W-:Y:S03]  /*2010*/  BSSY.RECONVERGENT B0, `(.L_x_405) ;  /* 0x0000011000007945 */ /* 0x000fe60003800200 */
[----:B------:R-:W-:-:S08]  /*2020*/  UIADD3 UR7, UPT, UPT, UR33, UR7, URZ ;  /* 0x0000000721077290 */ /* 0x000fd0000fffe0ff */
[----:B------:R-:W-:Y:S05]  /*2030*/  @P3 BRA `(.L_x_406) ;  /* 0x0000000000383947 */ /* 0x000fea0003800000 */
[----:B------:R-:W5:Y:S02]  /*2040*/  LDCU UR6, c[0x0][0x440] ;  /* 0x00008800ff0677ac */ /* 0x000f640008000800 */
[----:B-----5:R-:W-:-:S13]  /*2050*/  ISETP.GE.AND P0, PT, R177, UR6, PT ;  /* 0x00000006b1007c0c */ /* 0x020fda000bf06270 */
[----:B------:R-:W-:Y:S05]  /*2060*/  @P0 BRA `(.L_x_407) ;  /* 0x0000000000280947 */ /* 0x000fea0003800000 */
[----:B------:R-:W-:Y:S01]  /*2070*/  IMAD.U32 R6, RZ, RZ, UR32 ;  /* 0x00000020ff067e24 */ /* 0x000fe2000f8e00ff */
[----:B------:R-:W-:Y:S01]  /*2080*/  MOV R7, UR33 ;  /* 0x0000002100077c02 */ /* 0x000fe20008000f00 */
[----:B--2---:R-:W-:-:S03]  /*2090*/  IMAD.U32 R4, RZ, RZ, UR7 ;  /* 0x00000007ff047e24 */ /* 0x004fc6000f8e00ff */
[----:B------:R-:W-:-:S04]  /*20a0*/  LEA R10, P0, R6, R225, 0x1 ;  /* 0x000000e1060a7211 */ /* 0x000fc800078008ff */
[----:B------:R-:W-:-:S05]  /*20b0*/  LEA.HI.X R11, R6, R224, R4, 0x1, P0 ;  /* 0x000000e0060b7211 */ /* 0x000fca00000f0c04 */
[----:B------:R-:W-:Y:S01]  /*20c0*/  @!PT LDS RZ, [RZ] ;  /* 0x00000000fffff984 */ /* 0x000fe20000000800 */
[----:B------:R-:W-:Y:S01]  /*20d0*/  @!PT LDS RZ, [RZ] ;  /* 0x00000000fffff984 */ /* 0x000fe20000000800 */
[----:B------:R-:W-:Y:S01]  /*20e0*/  @!PT LDS RZ, [RZ] ;  /* 0x00000000fffff984 */ /* 0x000fe20000000800 */
[----:B------:R2:W-:Y:S01]  /*20f0*/  LDGSTS.E.BYPASS.LTC128B.128 [R228+0x2000], desc[UR28][R10.64] ;  /* 0x020000000ae47fae */ /* 0x0005e2000b981a1c */
[----:B------:R-:W-:Y:S05]  /*2100*/  BRA `(.L_x_406) ;  /* 0x0000000000047947 */ /* 0x000fea0003800000 */
.L_x_407:
[----:B------:R1:W-:Y:S02]  /*2110*/  STS.128 [R228+0x2000], RZ ;  /* 0x002000ffe4007388 */ /* 0x0003e40000000c00 */
.L_x_406:
[----:B------:R-:W-:Y:S05]  /*2120*/  BSYNC.RECONVERGENT B0 ;  /* 0x0000000000007941 */ /* 0x000fea0003800200 */
.L_x_405:
[----:B------:R-:W-:Y:S01]  /*2130*/  ISETP.GE.AND P0, PT, R3, UR5, PT ;  /* 0x0000000503007c0c */ /* 0x000fe2000bf06270 */
[----:B------:R-:W-:Y:S01]  /*2140*/  BSSY.RECONVERGENT B0, `(.L_x_408) ;  /* 0x0000014000007945 */ /* 0x000fe20003800200 */
[----:B------:R-:W-:Y:S02]  /*2150*/  ISETP.GE.AND P2, PT, R2, UR5, PT ;  /* 0x0000000502007c0c */ /* 0x000fe4000bf46270 */
[----:B------:R-:W-:-:S09]  /*2160*/  ISETP.GE.AND P1, PT, R0, UR5, PT ;  /* 0x0000000500007c0c */ /* 0x000fd2000bf26270 */
[----:B------:R-:W-:Y:S05]  /*2170*/  @P0 BRA `(.L_x_409) ;  /* 0x0000000000400947 */ /* 0x000fea0003800000 */
[----:B------:R-:W5:Y:S02]  /*2180*/  LDCU UR6, c[0x0][0x440] ;  /* 0x00008800ff0677ac */ /* 0x000f640008000800 */
[----:B-----5:R-:W-:-:S13]  /*2190*/  ISETP.GE.AND P0, PT, R177, UR6, PT ;  /* 0x00000006b1007c0c */ /* 0x020fda000bf06270 */
[----:B------:R1:W-:Y:S01]  /*21a0*/  @P0 STS.128 [R228+0x2800], RZ ;  /* 0x002800ffe4000388 */ /* 0x0003e20000000c00 */
[----:B------:R-:W-:Y:S05]  /*21b0*/  @P0 BRA `(.L_x_409) ;  /* 0x0000000000300947 */ /* 0x000fea0003800000 */
[----:B------:R-:W-:Y:S02]  /*21c0*/  UIMAD.WIDE.U32 UR12, UR10, 0x20, URZ ;  /* 0x000000200a0c78a5 */ /* 0x000fe4000f8e00ff */
[----:B------:R-:W-:Y:S02]  /*21d0*/  USHF.L.U32 UR6, UR11, 0x5, URZ ;  /* 0x000000050b067899 */ /* 0x000fe400080006ff */
[----:B------:R-:W-:-:S04]  /*21e0*/  UIADD3 UR12, UP0, UPT, UR32, UR12, URZ ;  /* 0x0000000c200c7290 */ /* 0x000fc8000ff1e0ff */
[----:B------:R-:W-:Y:S02]  /*21f0*/  UIADD3.X UR6, UPT, UPT, UR7, UR13, UR6, UP0, !UPT ;  /* 0x0000000d07067290 */ /* 0x000fe400087fe406 */
[----:B--2---:R-:W-:-:S04]  /*2200*/  IMAD.U32 R5, RZ, RZ, UR12 ;  /* 0x0000000cff057e24 */ /* 0x004fc8000f8e00ff */
[----:B------:R-:W-:Y:S01]  /*2210*/  IMAD.U32 R4, RZ, RZ, UR6 ;  /* 0x00000006ff047e24 */ /* 0x000fe2000f8e00ff */
[----:B------:R-:W-:-:S04]  /*2220*/  LEA R6, P0, R5, R225, 0x1 ;  /* 0x000000e105067211 */ /* 0x000fc800078008ff */
[----:B------:R-:W-:-:S05]  /*2230*/  LEA.HI.X R7, R5, R224, R4, 0x1, P0 ;  /* 0x000000e005077211 */ /* 0x000fca00000f0c04 */
[----:B------:R-:W-:Y:S01]  /*2240*/  @!PT LDS RZ, [RZ] ;  /* 0x00000000fffff984 */ /* 0x000fe20000000800 */
[----:B------:R-:W-:Y:S01]  /*2250*/  @!PT LDS RZ, [RZ] ;  /* 0x00000000fffff984 */ /* 0x000fe20000000800 */
[----:B------:R-:W-:Y:S01]  /*2260*/  @!PT LDS RZ, [RZ] ;  /* 0x00000000fffff984 */ /* 0x000fe20000000800 */
[----:B------:R2:W-:Y:S04]  /*2270*/  LDGSTS.E.BYPASS.LTC128B.128 [R228+0x2800], desc[UR28][R6.64] ;  /* 0x0280000006e47fae */ /* 0x0005e8000b981a1c */
.L_x_409:
[----:B------:R-:W-:Y:S05]  /*2280*/  BSYNC.RECONVERGENT B0 ;  /* 0x0000000000007941 */ /* 0x000fea0003800200 */
.L_x_408:
[----:B------:R-:W-:Y:S04]  /*2290*/  BSSY.RECONVERGENT B0, `(.L_x_410) ;  /* 0x0000010000007945 */ /* 0x000fe80003800200 */
[----:B------:R-:W-:Y:S05]  /*22a0*/  @P2 BRA `(.L_x_411) ;  /* 0x0000000000382947 */ /* 0x000fea0003800000 */
[----:B------:R-:W5:Y:S02]  /*22b0*/  LDCU UR6, c[0x0][0x440] ;  /* 0x00008800ff0677ac */ /* 0x000f640008000800 */
[----:B-----5:R-:W-:-:S13]  /*22c0*/  ISETP.GE.AND P0, PT, R177, UR6, PT ;  /* 0x00000006b1007c0c */ /* 0x020fda000bf06270 */
[----:B------:R1:W-:Y:S01]  /*22d0*/  @P0 STS.128 [R228+0x3000], RZ ;  /* 0x003000ffe4000388 */ /* 0x0003e20000000c00 */
[----:B------:R-:W-:Y:S05]  /*22e0*/  @P0 BRA `(.L_x_411) ;  /* 0x0000000000280947 */ /* 0x000fea0003800000 */
[----:B------:R-:W-:-:S04]  /*22f0*/  ULEA UR12, UP0, UR10, UR32, 0x6 ;  /* 0x000000200a0c7291 */ /* 0x000fc8000f8030ff */
[----:B------:R-:W-:Y:S02]  /*2300*/  ULEA.HI.X UR6, UR10, UR7, UR11, 0x6, UP0 ;  /* 0x000000070a067291 */ /* 0x000fe400080f340b */
        /* <DEDUP_REMOVED lines=8> */
.L_x_411:
[----:B------:R-:W-:Y:S05]  /*2390*/  BSYNC.RECONVERGENT B0 ;  /* 0x0000000000007941 */ /* 0x000fea0003800200 */
.L_x_410:
[----:B------:R-:W-:Y:S04]  /*23a0*/  BSSY.RECONVERGENT B0, `(.L_x_412) ;  /* 0x0000014000007945 */ /* 0x000fe80003800200 */
[----:B------:R-:W-:Y:S05]  /*23b0*/  @P1 BRA `(.L_x_413) ;  /* 0x0000000000481947 */ /* 0x000fea0003800000 */
[----:B------:R-:W5:Y:S02]  /*23c0*/  LDCU UR6, c[0x0][0x440] ;  /* 0x00008800ff0677ac */ /* 0x000f640008000800 */
[----:B-----5:R-:W-:-:S13]  /*23d0*/  ISETP.GE.AND P0, PT, R177, UR6, PT ;  /* 0x00000006b1007c0c */ /* 0x020fda000bf06270 */
[----:B------:R1:W-:Y:S01]  /*23e0*/  @P0 STS.128 [R228+0x3800], RZ ;  /* 0x003800ffe4000388 */ /* 0x0003e20000000c00 */
[----:B------:R-:W-:Y:S05]  /*23f0*/  @P0 BRA `(.L_x_413) ;  /* 0x0000000000380947 */ /* 0x000fea0003800000 */
[----:B------:R-:W-:Y:S01]  /*2400*/  UMOV UR12, UR32 ;  /* 0x00000020000c7c82 */ /* 0x000fe20008000000 */
[----:B------:R-:W-:Y:S01]  /*2410*/  UMOV UR13, UR7 ;  /* 0x00000007000d7c82 */ /* 0x000fe20008000000 */
[----:B------:R-:W-:Y:S02]  /*2420*/  UIMAD UR6, UR11, 0x60, URZ ;  /* 0x000000600b0678a4 */ /* 0x000fe4000f8e02ff */
[----:B------:R-:W-:-:S04]  /*2430*/  UIMAD.WIDE.U32 UR12, UR10, 0x60, UR12 ;  /* 0x000000600a0c78a5 */ /* 0x000fc8000f8e000c */
[----:B------:R-:W-:Y:S02]  /*2440*/  UIADD3 UR6, UPT, UPT, UR13, UR6, URZ ;  /* 0x000000060d067290 */ /* 0x000fe4000fffe0ff */
[----:B--2---:R-:W-:Y:S01]  /*2450*/  IMAD.U32 R6, RZ, RZ, UR12 ;  /* 0x0000000cff067e24 */ /* 0x004fe2000f8e00ff */
[----:B------:R-:W-:-:S03]  /*2460*/  MOV R7, UR13 ;  /* 0x0000000d00077c02 */ /* 0x000fc60008000f00 */
[----:B------:R-:W-:Y:S01]  /*2470*/  IMAD.U32 R4, RZ, RZ, UR6 ;  /* 0x00000006ff047e24 */ /* 0x000fe2000f8e00ff */
[----:B------:R-:W-:-:S04]  /*2480*/  LEA R10, P0, R6, R225, 0x1 ;  /* 0x000000e1060a7211 */ /* 0x000fc800078008ff */
[----:B------:R-:W-:-:S05]  /*2490*/  LEA.HI.X R11, R6, R224, R4, 0x1, P0 ;  /* 0x000000e0060b7211 */ /* 0x000fca00000f0c04 */
[----:B------:R-:W-:Y:S01]  /*24a0*/  @!PT LDS RZ, [RZ] ;  /* 0x00000000fffff984 */ /* 0x000fe20000000800 */
[----:B------:R-:W-:Y:S01]  /*24b0*/  @!PT LDS RZ, [RZ] ;  /* 0x00000000fffff984 */ /* 0x000fe20000000800 */
[----:B------:R-:W-:Y:S01]  /*24c0*/  @!PT LDS RZ, [RZ] ;  /* 0x00000000fffff984 */ /* 0x000fe20000000800 */
[----:B------:R2:W-:Y:S04]  /*24d0*/  LDGSTS.E.BYPASS.LTC128B.128 [R228+0x3800], desc[UR28][R10.64] ;  /* 0x038000000ae47fae */ /* 0x0005e8000b981a1c */
.L_x_413:
[----:B------:R-:W-:Y:S05]  /*24e0*/  BSYNC.RECONVERGENT B0 ;  /* 0x0000000000007941 */ /* 0x000fea0003800200 */
.L_x_412:
[----:B------:R-:W5:Y:S01]  /*24f0*/  LDCU.64 UR12, c[0x0][0x538] ;  /* 0x0000a700ff0c77ac */ /* 0x000f620008000a00 */
[----:B------:R-:W0:Y:S01]  /*2500*/  LDGDEPBAR ;  /* 0x00000000000079af */ /* 0x000e220000000000 */
[----:B-----5:R-:W-:-:S04]  /*2510*/  UISETP.NE.U32.AND UP1, UPT, UR12, URZ, UPT ;  /* 0x000000ff0c00728c */ /* 0x020fc8000bf25070 */
[----:B------:R-:W-:Y:S01]  /*2520*/  UISETP.NE.AND.EX UP1, UPT, UR13, URZ, UPT, UP1 ;  /* 0x000000ff0d00728c */ /* 0x000fe2000bf25310 */
[----:B------:R-:W-:Y:S02]  /*2530*/  SHF.R.U32.HI R161, RZ, 0x1, R132 ;  /* 0x00000001ffa17819 */ /* 0x000fe40000011684 */
[----:B------:R-:W-:Y:S01]  /*2540*/  LOP3.LUT R8, R8, 0x7, RZ, 0xc0, !PT ;  /* 0x0000000708087812 */ /* 0x000fe200078ec0ff */
[----:B------:R-:W-:Y:S01]  /*2550*/  IMAD.U32 R156, RZ, RZ, UR25 ;  /* 0x00000019ff9c7e24 */ /* 0x000fe2000f8e00ff */
[----:B------:R-:W-:-:S04]  /*2560*/  DEPBAR.LE SB0, 0x0 ;  /* 0x000080000000791a */ /* 0x000fc80000000000 */
[----:B------:R-:W-:Y:S02]  /*2570*/  PLOP3.LUT P0, PT, PT, PT, UP1, 0x80, 0x8 ;  /* 0x000000000008781c */ /* 0x000fe40003f0f018 */
[----:B------:R-:W5:Y:S01]  /*2580*/  @UP1 LDCU.64 UR6, c[0x0][0x540] ;  /* 0x0000a800ff0617ac */ /* 0x000f620008000a00 */
[----:B------:R-:W-:Y:S01]  /*2590*/  @UP1 UMOV UR16, UR26 ;  /* 0x0000001a00101c82 */ /* 0x000fe20008000000 */
[----:B------:R-:W-:Y:S02]  /*25a0*/  @UP1 UMOV UR17, URZ ;  /* 0x000000ff00111c82 */ /* 0x000fe40008000000 */
[----:B-----5:R-:W-:Y:S01]  /*25b0*/  @UP1 UIMAD.WIDE.U32 UR16, UR27, UR6, UR16 ;  /* 0x000000061b1012a5 */ /* 0x020fe2000f8e0010 */
[----:B------:R-:W5:Y:S03]  /*25c0*/  LDCU UR6, c[0x0][0x3e0] ;  /* 0x00007c00ff0677ac */ /* 0x000f660008000800 */
[----:B------:R-:W-:-:S02]  /*25d0*/  @UP1 UIMAD UR7, UR27, UR7, UR17 ;  /* 0x000000071b0712a4 */ /* 0x000fc4000f8e0211 */
[----:B------:R-:W-:-:S04]  /*25e0*/  @UP1 ULEA UR12, UP0, UR16, UR12, 0x2 ;  /* 0x0000000c100c1291 */ /* 0x000fc8000f8010ff */
[----:B------:R-:W-:Y:S02]  /*25f0*/  @UP1 ULEA.HI.X UR13, UR16, UR13, UR7, 0x2, UP0 ;  /* 0x0000000d100d1291 */ /* 0x000fe400080f1407 */
[----:B--2---:R-:W-:-:S03]  /*2600*/  IMAD.U32 R4, RZ, RZ, UR12 ;  /* 0x0000000cff047e24 */ /* 0x004fc6000f8e00ff */
[----:B------:R-:W2:Y:S01]  /*2610*/  @UP1 LDCU UR7, c[0x0][0x458] ;  /* 0x00008b00ff0717ac */ /* 0x000ea20008000800 */
[----:B------:R-:W-:-:S05]  /*2620*/  IMAD.U32 R5, RZ, RZ, UR13 ;  /* 0x0000000dff057e24 */ /* 0x000fca000f8e00ff */
[----:B------:R2:W3:Y:S01]  /*2630*/  @P0 LDG.E R7, desc[UR28][R4.64] ;  /* 0x0000001c04070981 */ /* 0x0004e2000c1e1900 */
[----:B-----5:R-:W-:Y:S01]  /*2640*/  UIMAD UR6, UR27, UR6, UR26 ;  /* 0x000000061b0672a4 */ /* 0x020fe2000f8e021a */
[----:B------:R-:W-:Y:S01]  /*2650*/  LOP3.LUT R6, R161, 0x1f0, RZ, 0xc0, !PT ;  /* 0x000001f0a1067812 */ /* 0x000fe200078ec0ff */
[----:B------:R-:W-:Y:S02]  /*2660*/  BSSY.RECONVERGENT B0, `(.L_x_414) ;  /* 0x0000026000007945 */ /* 0x000fe40003800200 */
[----:B------:R-:W-:Y:S02]  /*2670*/  USHF.L.U32 UR13, UR6, 0x5, URZ ;  /* 0x00000005060d7899 */ /* 0x000fe400080006ff */
[----:B------:R-:W-:-:S04]  /*2680*/  USHF.L.U64.HI UR6, UR8, 0x7, UR9 ;  /* 0x0000000708067899 */ /* 0x000fc80008010209 */
[----:B------:R-:W-:Y:S01]  /*2690*/  UIMAD UR6, UR6, UR14, URZ ;  /* 0x0000000e060672a4 */ /* 0x000fe2000f8e02ff */
[----:B--2---:R-:W3:Y:S01]  /*26a0*/  @P0 MUFU.RCP R5, UR7 ;  /* 0x0000000700050d08 */ /* 0x004ee20008001000 */
[----:B------:R-:W-:Y:S01]  /*26b0*/  IMAD.U32 R4, RZ, RZ, UR30 ;  /* 0x0000001eff047e24 */ /* 0x000fe2000f8e00ff */
[----:B------:R-:W-:-:S04]  /*26c0*/  USHF.L.U32 UR7, UR8, 0x7, URZ ;  /* 0x0000000708077899 */ /* 0x000fc800080006ff */
[----:B------:R-:W-:Y:S01]  /*26d0*/  UIMAD.WIDE.U32 UR16, UR7, UR14, URZ ;  /* 0x0000000e071072a5 */ /* 0x000fe2000f8e00ff */
[----:B------:R-:W-:-:S03]  /*26e0*/  IADD3 R4, PT, PT, R6, 0x1, R4 ;  /* 0x0000000106047810 */ /* 0x000fc60007ffe004 */
[----:B------:R-:W-:Y:S01]  /*26f0*/  UIADD3 UR7, UPT, UPT, UR17, UR6, URZ ;  /* 0x0000000611077290 */ /* 0x000fe2000fffe0ff */
[----:B------:R-:W-:Y:S02]  /*2700*/  IADD3 R4, PT, PT, R4, -UR31, R8 ;  /* 0x8000001f04047c10 */ /* 0x000fe4000fffe008 */
[----:B------:R-:W-:Y:S02]  /*2710*/  UMOV UR6, URZ ;  /* 0x000000ff00067c82 */ /* 0x000fe40008000000 */
[----:B------:R-:W-:Y:S01]  /*2720*/  IADD3 R156, PT, PT, R4, UR23, R156 ;  /* 0x00000017049c7c10 */ /* 0x000fe2000fffe09c */
[----:B------:R-:W-:Y:S01]  /*2730*/  BAR.SYNC.DEFER_BLOCKING 0x0 ;  /* 0x0000000000007b1d */ /* 0x000fe20000010000 */
[----:B---3--:R-:W-:-:S05]  /*2740*/  @P0 FMUL.FTZ R5, R7, R5 ;  /* 0x0000000507050220 */ /* 0x008fca0000410000 */
[----:B------:R-:W-:Y:S02]  /*2750*/  @P0 R2UR UR12, R5 ;  /* 0x00000000050c02ca */ /* 0x000fe400000e0000 */
[----:B------:R-:W-:-:S04]  /*2760*/  LOP3.LUT R5, R132, 0x1f, RZ, 0xc0, !PT ;  /* 0x0000001f84057812 */ /* 0x000fc800078ec0ff */
[----:B------:R-:W-:Y:S01]  /*2770*/  IADD3 R160, P1, P0, R160, UR13, R5 ;  /* 0x0000000da0a07c10 */ /* 0x000fe2000f83e005 */
[----:B------:R-:W-:-:S06]  /*2780*/  USHF.R.S32.HI UR13, URZ, 0x1f, UR13 ;  /* 0x0000001fff0d7899 */ /* 0x000fcc000801140d */
[----:B------:R-:W-:Y:S01]  /*2790*/  IADD3.X R134, PT, PT, R134, UR13, RZ, P1, P0 ;  /* 0x0000000d86867c10 */ /* 0x000fe20008fe04ff */
[----:B------:R-:W-:Y:S01]  /*27a0*/  @UP1 UMOV UR6, UR12 ;  /* 0x0000000c00061c82 */ /* 0x000fe20008000000 */
[----:B------:R-:W-:Y:S05]  /*27b0*/  @P3 BRA `(.L_x_415) ;  /* 0x00000000003c3947 */ /* 0x000fea0003800000 */
[----:B------:R-:W2:Y:S02]  /*27c0*/  LDCU UR12, c[0x0][0x440] ;  /* 0x00008800ff0c77ac */ /* 0x000ea40008000800 */
[----:B--2---:R-:W-:-:S13]  /*27d0*/  ISETP.GE.AND P0, PT, R177, UR12, PT ;  /* 0x0000000cb1007c0c */ /* 0x004fda000bf06270 */
[----:B------:R-:W-:Y:S05]  /*27e0*/  @P0 BRA `(.L_x_416) ;  /* 0x0000000000280947 */ /* 0x000fea0003800000 */
[----:B------:R-:W-:Y:S01]  /*27f0*/  IMAD.U32 R6, RZ, RZ, UR16 ;  /* 0x00000010ff067e24 */ /* 0x000fe2000f8e00ff */
[----:B------:R-:W-:Y:S01]  /*2800*/  MOV R7, UR17 ;  /* 0x0000001100077c02 */ /* 0x000fe20008000f00 */
[----:B------:R-:W-:-:S03]  /*2810*/  IMAD.U32 R4, RZ, RZ, UR7 ;  /* 0x00000007ff047e24 */ /* 0x000fc6000f8e00ff */
[----:B------:R-:W-:-:S04]  /*2820*/  LEA R8, P0, R6, R191, 0x1 ;  /* 0x000000bf06087211 */ /* 0x000fc800078008ff */
[----:B------:R-:W-:-:S05]  /*2830*/  LEA.HI.X R9, R6, R190, R4, 0x1, P0 ;  /* 0x000000be06097211 */ /* 0x000fca00000f0c04 */
[----:B------:R-:W-:Y:S01]  /*2840*/  @!PT LDS RZ, [RZ] ;  /* 0x00000000fffff984 */ /* 0x000fe20000000800 */
[----:B------:R-:W-:Y:S01]  /*2850*/  @!PT LDS RZ, [RZ] ;  /* 0x00000000fffff984 */ /* 0x000fe20000000800 */
[----:B------:R-:W-:Y:S01]  /*2860*/  @!PT LDS RZ, [RZ] ;  /* 0x00000000fffff984 */ /* 0x000fe20000000800 */
[----:B------:R2:W-:Y:S01]  /*2870*/  LDGSTS.E.BYPASS.LTC128B.128 [R228+0x4000], desc[UR28][R8.64] ;  /* 0x0400000008e47fae */ /* 0x0005e2000b981a1c */
[----:B------:R-:W-:Y:S05]  /*2880*/  BRA `(.L_x_417) ;  /* 0x00000000000c7947 */ /* 0x000fea0003800000 */
.L_x_416:
[----:B------:R3:W-:Y:S01]  /*2890*/  STS.128 [R228+0x4000], RZ ;  /* 0x004000ffe4007388 */ /* 0x0007e20000000c00 */
[----:B------:R-:W-:Y:S05]  /*28a0*/  BRA `(.L_x_417) ;  /* 0x0000000000047947 */ /* 0x000fea0003800000 */
.L_x_415:
[----:B------:R2:W-:Y:S02]  /*28b0*/  STS.128 [R228+0x4000], RZ ;  /* 0x004000ffe4007388 */ /* 0x0005e40000000c00 */
.L_x_417:
[----:B------:R-:W-:Y:S05]  /*28c0*/  BSYNC.RECONVERGENT B0 ;  /* 0x0000000000007941 */ /* 0x000fea0003800200 */
.L_x_414:
[----:B------:R-:W-:Y:S01]  /*28d0*/  ISETP.GE.AND P0, PT, R3, UR5, PT ;  /* 0x0000000503007c0c */ /* 0x000fe2000bf06270 */
[----:B------:R-:W-:Y:S01]  /*28e0*/  IMAD.SHL.U32 R5, R132, 0x20, RZ ;  /* 0x0000002084057824 */ /* 0x000fe200078e00ff */
[----:B------:R-:W-:Y:S01]  /*28f0*/  ISETP.GE.AND P2, PT, R2, UR5, PT ;  /* 0x0000000502007c0c */ /* 0x000fe2000bf46270 */
[C---:B------:R-:W-:Y:S01]  /*2900*/  IMAD.SHL.U32 R6, R132.reuse, 0x4, RZ ;  /* 0x0000000484067824 */ /* 0x040fe200078e00ff */
[----:B------:R-:W-:Y:S01]  /*2910*/  BSSY.RECONVERGENT B0, `(.L_x_418) ;  /* 0x000001f000007945 */ /* 0x000fe20003800200 */
[----:B------:R-:W-:Y:S01]  /*2920*/  IMAD.SHL.U32 R4, R132, 0x10, RZ ;  /* 0x0000001084047824 */ /* 0x000fe200078e00ff */
[C---:B------:R-:W-:Y:S02]  /*2930*/  LOP3.LUT R7, R5.reuse, 0xc0, RZ, 0xc0, !PT ;  /* 0x000000c005077812 */ /* 0x040fe400078ec0ff */
[----:B------:R-:W-:Y:S02]  /*2940*/  LOP3.LUT R162, R5, 0x120, RZ, 0xc0, !PT ;  /* 0x0000012005a27812 */ /* 0x000fe400078ec0ff */
[----:B------:R-:W-:-:S02]  /*2950*/  LOP3.LUT R2, R4, 0x100, RZ, 0xc0, !PT ;  /* 0x0000010004027812 */ /* 0x000fc400078ec0ff */
[----:B------:R-:W-:Y:S01]  /*2960*/  LOP3.LUT R6, R7, 0x18, R6, 0xf8, !PT ;  /* 0x0000001807067812 */ /* 0x000fe200078ef806 */
[----:B------:R1:W-:Y:S01]  /*2970*/  @P0 STS.128 [R228+0x4800], RZ ;  /* 0x004800ffe4000388 */ /* 0x0003e20000000c00 */
[----:B------:R-:W-:Y:S02]  /*2980*/  LOP3.LUT R2, R2, 0x20, R5, 0xf8, !PT ;  /* 0x0000002002027812 */ /* 0x000fe400078ef805 */
[C---:B------:R-:W-:Y:S02]  /*2990*/  LOP3.LUT R161, R6.reuse, 0x8, R161, 0x78, !PT ;  /* 0x0000000806a17812 */ /* 0x040fe400078e78a1 */
[----:B------:R-:W-:Y:S02]  /*29a0*/  LOP3.LUT R178, R6, 0x8, R132, 0x78, !PT ;  /* 0x0000000806b27812 */ /* 0x000fe400078e7884 */
[----:B------:R-:W-:Y:S02]  /*29b0*/  LOP3.LUT R179, R162, 0x3e00, R4, 0xf8, !PT ;  /* 0x00003e00a2b37812 */ /* 0x000fe400078ef804 */
[----:B------:R-:W-:-:S02]  /*29c0*/  ISETP.GE.AND P1, PT, R0, UR5, PT ;  /* 0x0000000500007c0c */ /* 0x000fc4000bf26270 */
[----:B------:R-:W-:Y:S02]  /*29d0*/  LOP3.LUT R178, R2, R178, RZ, 0xfc, !PT ;  /* 0x000000b202b27212 */ /* 0x000fe400078efcff */
[----:B------:R-:W-:Y:S01]  /*29e0*/  LOP3.LUT R179, R179, R161, RZ, 0xfc, !PT ;  /* 0x000000a1b3b37212 */ /* 0x000fe200078efcff */
[----:B------:R-:W-:Y:S08]  /*29f0*/  @P0 BRA `(.L_x_419) ;  /* 0x0000000000400947 */ /* 0x000ff00003800000 */
        /* <DEDUP_REMOVED lines=8> */
[----:B------:R-:W-:-:S04]  /*2a80*/  IMAD.U32 R2, RZ, RZ, UR13 ;  /* 0x0000000dff027e24 */ /* 0x000fc8000f8e00ff */
[----:B------:R-:W-:Y:S01]  /*2a90*/  IMAD.U32 R0, RZ, RZ, UR12 ;  /* 0x0000000cff007e24 */ /* 0x000fe2000f8e00ff */
[----:B------:R-:W-:-:S04]  /*2aa0*/  LEA R4, P0, R2, R191, 0x1 ;  /* 0x000000bf02047211 */ /* 0x000fc800078008ff */
[----:B------:R-:W-:-:S05]  /*2ab0*/  LEA.HI.X R5, R2, R190, R0, 0x1, P0 ;  /* 0x000000be02057211 */ /* 0x000fca00000f0c00 */
[----:B------:R-:W-:Y:S01]  /*2ac0*/  @!PT LDS RZ, [RZ] ;  /* 0x00000000fffff984 */ /* 0x000fe20000000800 */
[----:B------:R-:W-:Y:S01]  /*2ad0*/  @!PT LDS RZ, [RZ] ;  /* 0x00000000fffff984 */ /* 0x000fe20000000800 */
[----:B------:R-:W-:Y:S01]  /*2ae0*/  @!PT LDS RZ, [RZ] ;  /* 0x00000000fffff984 */ /* 0x000fe20000000800 */
[----:B------:R1:W-:Y:S04]  /*2af0*/  LDGSTS.E.BYPASS.LTC128B.128 [R228+0x4800], desc[UR28][R4.64] ;  /* 0x0480000004e47fae */ /* 0x0003e8000b981a1c */
.L_x_419:
[----:B------:R-:W-:Y:S05]  /*2b00*/  BSYNC.RECONVERGENT B0 ;  /* 0x0000000000007941 */ /* 0x000fea0003800200 */
.L_x_418:
        /* <DEDUP_REMOVED lines=9> */
[----:B------:R-:W-:-:S04]  /*2ba0*/  ULEA UR13, UP0, UR8, UR16, 0x6 ;  /* 0x00000010080d7291 */ /* 0x000fc8000f8030ff */
[----:B------:R-:W-:Y:S02]  /*2bb0*/  ULEA.HI.X UR12, UR8, UR7, UR9, 0x6, UP0 ;  /* 0x00000007080c7291 */ /* 0x000fe400080f3409 */
[----:B------:R-:W-:-:S04]  /*2bc0*/  IMAD.U32 R2, RZ, RZ, UR13 ;  /* 0x0000000dff027e24 */ /* 0x000fc8000f8e00ff */
[----:B------:R-:W-:Y:S01]  /*2bd0*/  IMAD.U32 R0, RZ, RZ, UR12 ;  /* 0x0000000cff007e24 */ /* 0x000fe2000f8e00ff */
[----:B-1----:R-:W-:-:S04]  /*2be0*/  LEA R4, P0, R2, R191, 0x1 ;  /* 0x000000bf02047211 */ /* 0x002fc800078008ff */
[----:B------:R-:W-:-:S05]  /*2bf0*/  LEA.HI.X R5, R2, R190, R0, 0x1, P0 ;  /* 0x000000be02057211 */ /* 0x000fca00000f0c00 */
[----:B------:R-:W-:Y:S01]  /*2c00*/  @!PT LDS RZ, [RZ] ;  /* 0x00000000fffff984 */ /* 0x000fe20000000800 */
[----:B------:R-:W-:Y:S01]  /*2c10*/  @!PT LDS RZ, [RZ] ;  /* 0x00000000fffff984 */ /* 0x000fe20000000800 */
[----:B------:R-:W-:Y:S01]  /*2c20*/  @!PT LDS RZ, [RZ] ;  /* 0x00000000fffff984 */ /* 0x000fe20000000800 */
[----:B------:R1:W-:Y:S04]  /*2c30*/  LDGSTS.E.BYPASS.LTC128B.128 [R228+0x5000], desc[UR28][R4.64] ;  /* 0x0500000004e47fae */ /* 0x0003e8000b981a1c */
.L_x_421:
[----:B------:R-:W-:Y:S05]  /*2c40*/  BSYNC.RECONVERGENT B0 ;  /* 0x0000000000007941 */ /* 0x000fea0003800200 */
.L_x_420:
[----:B------:R1:W-:Y:S01]  /*2c50*/  @P1 STS.128 [R228+0x5800], RZ ;  /* 0x005800ffe4001388 */ /* 0x0003e20000000c00 */
        /* <DEDUP_REMOVED lines=11> */
[----:B------:R-:W-:Y:S01]  /*2d10*/  IMAD.U32 R2, RZ, RZ, UR12 ;  /* 0x0000000cff027e24 */ /* 0x000fe2000f8e00ff */
[----:B------:R-:W-:-:S03]  /*2d20*/  MOV R3, UR13 ;  /* 0x0000000d00037c02 */ /* 0x000fc60008000f00 */
[----:B------:R-:W-:Y:S01]  /*2d30*/  IMAD.U32 R0, RZ, RZ, UR5 ;  /* 0x00000005ff007e24 */ /* 0x000fe2000f8e00ff */
[----:B-1----:R-:W-:-:S04]  /*2d40*/  LEA R4, P0, R2, R191, 0x1 ;  /* 0x000000bf02047211 */ /* 0x002fc800078008ff */
[----:B------:R-:W-:-:S05]  /*2d50*/  LEA.HI.X R5, R2, R190, R0, 0x1, P0 ;  /* 0x000000be02057211 */ /* 0x000fca00000f0c00 */
[----:B------:R-:W-:Y:S01]  /*2d60*/  @!PT LDS RZ, [RZ] ;  /* 0x00000000fffff984 */ /* 0x000fe20000000800 */
[----:B------:R-:W-:Y:S01]  /*2d70*/  @!PT LDS RZ, [RZ] ;  /* 0x00000000fffff984 */ /* 0x000fe20000000800 */
[----:B------:R-:W-:Y:S01]  /*2d80*/  @!PT LDS RZ, [RZ] ;  /* 0x00000000fffff984 */ /* 0x000fe20000000800 */
[----:B------:R1:W-:Y:S04]  /*2d90*/  LDGSTS.E.BYPASS.LTC128B.128 [R228+0x5800], desc[UR28][R4.64] ;  /* 0x0580000004e47fae */ /* 0x0003e8000b981a1c */
.L_x_423:
[----:B------:R-:W-:Y:S05]  /*2da0*/  BSYNC.RECONVERGENT B0 ;  /* 0x0000000000007941 */ /* 0x000fea0003800200 */
.L_x_422:
[----:B------:R-:W-:Y:S01]  /*2db0*/  LDSM.16.M88.4 R148, [R179] ;  /* 0x00000000b394783b */ /* 0x000fe20000000200 */
[----:B------:R-:W-:Y:S01]  /*2dc0*/  IMAD.MOV.U32 R133, RZ, RZ, 0x20 ;  /* 0x00000020ff857424 */ /* 0x000fe200078e00ff */
[----:B------:R-:W-:Y:S01]  /*2dd0*/  LOP3.LUT P6, RZ, R132, 0x4, RZ, 0xc0, !PT ;  /* 0x0000000484ff7812 */ /* 0x000fe200078cc0ff */
[----:B------:R-:W-:Y:S01]  /*2de0*/  IMAD.MOV.U32 R3, RZ, RZ, 0x8 ;  /* 0x00000008ff037424 */ /* 0x000fe200078e00ff */
[----:B------:R-:W5:Y:S01]  /*2df0*/  LDSM.16.M88.4 R112, [R178+0x2000] ;  /* 0x00200000b270783b */ /* 0x000f620000000200 */
[----:B------:R-:W-:Y:S01]  /*2e00*/  IMAD.MOV.U32 R2, RZ, RZ, 0x40 ;  /* 0x00000040ff027424 */ /* 0x000fe200078e00ff */
[----:B------:R-:W-:Y:S01]  /*2e10*/  SEL R133, R133, 0xffffffe0, !P6 ;  /* 0xffffffe085857807 */ /* 0x000fe20007000000 */
[----:B------:R-:W-:Y:S01]  /*2e20*/  UISETP.NE.AND UP0, UPT, UR19, 0x1, UPT ;  /* 0x000000011300788c */ /* 0x000fe2000bf05270 */
[----:B-1----:R-:W1:Y:S01]  /*2e30*/  LDSM.16.M88.4 R4, [R179+0x1000] ;  /* 0x00100000b304783b */ /* 0x002e620000000200 */
[----:B------:R-:W-:Y:S02]  /*2e40*/  VIMNMX R135, PT, PT, R156, UR23, PT ;  /* 0x000000179c877c48 */ /* 0x000fe4000bfe0100 */
[--C-:B------:R-:W-:Y:S01]  /*2e50*/  IMAD.IADD R168, R179, 0x1, R133.reuse ;  /* 0x00000001b3a87824 */ /* 0x100fe200078e0285 */
[----:B------:R-:W2:Y:S01]  /*2e60*/  LDSM.16.M88.4 R96, [R178+0x2400] ;  /* 0x00240000b260783b */ /* 0x000ea20000000200 */
[----:B------:R-:W-:Y:S01]  /*2e70*/  IMAD.IADD R0, R178, 0x1, R133 ;  /* 0x00000001b2007824 */ /* 0x000fe200078e0285 */
[----:B------:R-:W-:-:S02]  /*2e80*/  VIADDMNMX R3, R156, R3, UR23, PT ;  /* 0x000000179c037e46 */ /* 0x000fc4000b800103 */
[----:B------:R-:W3:Y:S01]  /*2e90*/  LDSM.16.M88.4 R80, [R178+0x2800] ;  /* 0x00280000b250783b */ /* 0x000ee20000000200 */
[----:B------:R-:W-:-:S03]  /*2ea0*/  VIADDMNMX R2, R156, R2, UR23, PT ;  /* 0x000000179c027e46 */ /* 0x000fc6000b800102 */
[----:B------:R-:W3:Y:S04]  /*2eb0*/  LDSM.16.M88.4 R64, [R178+0x2c00] ;  /* 0x002c0000b240783b */ /* 0x000ee80000000200 */
[----:B------:R-:W3:Y:S04]  /*2ec0*/  LDSM.16.M88.4 R48, [R178+0x3000] ;  /* 0x00300000b230783b */ /* 0x000ee80000000200 */
[----:B------:R-:W3:Y:S04]  /*2ed0*/  LDSM.16.M88.4 R32, [R178+0x3400] ;  /* 0x00340000b220783b */ /* 0x000ee80000000200 */
[----:B----4-:R-:W4:Y:S04]  /*2ee0*/  LDSM.16.M88.4 R16, [R178+0x3800] ;  /* 0x00380000b210783b */ /* 0x010f280000000200 */
        /* <DEDUP_REMOVED lines=11> */
[C---:B------:R-:W-:Y:S08]  /*2fa0*/  HMMA.16816.F32 R72, R4.reuse, R64, RZ ;  /* 0x000000400448723c */ /* 0x040ff000000018ff */
[C---:B------:R-:W-:Y:S08]  /*2fb0*/  HMMA.16816.F32 R56, R4.reuse, R48, RZ ;  /* 0x000000300438723c */ /* 0x040ff000000018ff */
[C---:B------:R-:W-:Y:S08]  /*2fc0*/  HMMA.16816.F32 R40, R4.reuse, R32, RZ ;  /* 0x000000200428723c */ /* 0x040ff000000018ff */
[C---:B----4-:R-:W-:Y:S08]  /*2fd0*/  HMMA.16816.F32 R24, R4.reuse, R16, RZ ;  /* 0x000000100418723c */ /* 0x050ff000000018ff */
        /* <DEDUP_REMOVED lines=24> */
[----:B------:R-:W-:-:S02]  /*3160*/  IMAD.SHL.U32 R137, R132, 0x2, RZ ;  /* 0x0000000284897824 */ /* 0x000fc400078e00ff */
[----:B------:R-:W-:Y:S02]  /*3170*/  IMAD.MOV.U32 R138, RZ, RZ, 0x48 ;  /* 0x00000048ff8a7424 */ /* 0x000fe400078e00ff */
[----:B------:R-:W-:Y:S01]  /*3180*/  IMAD.U32 R136, RZ, RZ, UR19 ;  /* 0x00000013ff887e24 */ /* 0x000fe2000f8e00ff */
[----:B------:R-:W-:Y:S02]  /*3190*/  LOP3.LUT R137, R137, 0x6, RZ, 0xc0, !PT ;  /* 0x0000000689897812 */ /* 0x000fe400078ec0ff */
[----:B-----5:R-:W-:Y:S01]  /*31a0*/  HMMA.16816.F32 R120, R140, R128, R120 ;  /* 0x000000808c78723c */ /* 0x020fe20000001878 */
[----:B------:R-:W-:Y:S02]  /*31b0*/  VIADDMNMX R138, R156, R138, UR23, PT ;  /* 0x000000179c8a7e46 */ /* 0x000fe4000b80018a */
[----:B------:R-:W-:Y:S01]  /*31c0*/  IMAD R136, R136, 0x80, R137 ;  /* 0x0000008088887824 */ /* 0x000fe200078e0289 */
[----:B------:R-:W1:Y:S03]  /*31d0*/  LDSM.16.M88.4 R156, [R0+0x2400] ;  /* 0x00240000009c783b */ /* 0x000e660000000200 */
[C---:B------:R-:W-:Y:S01]  /*31e0*/  VIADD R128, R136.reuse, 0xffffff80 ;  /* 0xffffff8088807836 */ /* 0x040fe20000000000 */
[----:B------:R-:W-:Y:S01]  /*31f0*/  HMMA.16816.F32 R148, R144, R126, R148 ;  /* 0x0000007e9094723c */ /* 0x000fe20000001894 */
[----:B------:R-:W-:-:S02]  /*3200*/  VIADD R164, R136, 0xfffffff8 ;  /* 0xfffffff888a47836 */ /* 0x000fc40000000000 */
[----:B------:R-:W-:Y:S01]  /*3210*/  VIADD R163, R136, 0xffffff81 ;  /* 0xffffff8188a37836 */ /* 0x000fe20000000000 */
[----:B------:R-:W-:Y:S02]  /*3220*/  I2FP.F32.U32 R139, R128 ;  /* 0x00000080008b7245 */ /* 0x000fe40000201000 */
[C---:B------:R-:W-:Y:S02]  /*3230*/  ISETP.GE.AND P3, PT, R128.reuse, R2, PT ;  /* 0x000000028000720c */ /* 0x040fe40003f66270 */
[----:B------:R-:W-:Y:S01]  /*3240*/  HMMA.16816.F32 R4, R140, R126, R4 ;  /* 0x0000007e8c04723c */ /* 0x000fe20000001804 */
[----:B------:R-:W-:Y:S01]  /*3250*/  I2FP.F32.U32 R127, R164 ;  /* 0x000000a4007f7245 */ /* 0x000fe20000201000 */
[C---:B------:R-:W-:Y:S01]  /*3260*/  FFMA.FTZ R129, R139.reuse, UR6, R152 ;  /* 0x000000068b817c23 */ /* 0x040fe20008010098 */
[C---:B------:R-:W-:Y:S01]  /*3270*/  FFMA.FTZ R120, R139.reuse, UR6, R120 ;  /* 0x000000068b787c23 */ /* 0x040fe20008010078 */
[C---:B------:R-:W-:Y:S01]  /*3280*/  ISETP.GE.AND P2, PT, R128.reuse, R135, PT ;  /* 0x000000878000720c */ /* 0x040fe20003f46270 */
[----:B------:R-:W-:Y:S01]  /*3290*/  FFMA.FTZ R122, R139, UR6, R122 ;  /* 0x000000068b7a7c23 */ /* 0x000fe2000801007a */
[----:B------:R-:W-:-:S02]  /*32a0*/  ISETP.GE.AND P0, PT, R128, R3, PT ;  /* 0x000000038000720c */ /* 0x000fc40003f06270 */
[----:B------:R-:W-:Y:S01]  /*32b0*/  ISETP.GE.AND P1, PT, R128, R138, PT ;  /* 0x0000008a8000720c */ /* 0x000fe20003f26270 */
[-C--:B------:R-:W-:Y:S01]  /*32c0*/  HMMA.16816.F32 R112, R144, R130.reuse, R112 ;  /* 0x000000829070723c */ /* 0x080fe20000001870 */
[----:B------:R-:W-:Y:S01]  /*32d0*/  FFMA.FTZ R128, R139, UR6, R154 ;  /* 0x000000068b807c23 */ /* 0x000fe2000801009a */
[----:B------:R-:W-:Y:S01]  /*32e0*/  FSEL R139, R120, -INF , !P3 ;  /* 0xff800000788b7808 */ /* 0x000fe20005800000 */
[C---:B------:R-:W-:Y:S01]  /*32f0*/  FFMA.FTZ R126, R127.reuse, UR6, R148 ;  /* 0x000000067f7e7c23 */ /* 0x040fe20008010094 */
[C---:B------:R-:W-:Y:S01]  /*3300*/  FFMA.FTZ R120, R127.reuse, UR6, R150 ;  /* 0x000000067f787c23 */ /* 0x040fe20008010096 */
[----:B------:R-:W-:Y:S01]  /*3310*/  ISETP.GE.AND P5, PT, R164, R135, PT ;  /* 0x00000087a400720c */ /* 0x000fe20003fa6270 */
[----:B------:R-:W-:Y:S01]  /*3320*/  VIADD R154, R136, 0xffffff89 ;  /* 0xffffff89889a7836 */ /* 0x000fe20000000000 */
[----:B------:R-:W-:Y:S01]  /*3330*/  ISETP.GE.AND P4, PT, R164, R3, PT ;  /* 0x00000003a400720c */ /* 0x000fe20003f86270 */
[----:B------:R-:W-:Y:S01]  /*3340*/  HMMA.16816.F32 R116, R140, R130, R116 ;  /* 0x000000828c74723c */ /* 0x000fe20000001874 */
[----:B------:R-:W-:Y:S01]  /*3350*/  FSEL R148, R122, -INF , !P1 ;  /* 0xff8000007a947808 */ /* 0x000fe20004800000 */
[C---:B------:R-:W-:Y:S01]  /*3360*/  FFMA.FTZ R122, R127.reuse, UR6, R4 ;  /* 0x000000067f7a7c23 */ /* 0x040fe20008010004 */
[----:B------:R-:W-:Y:S01]  /*3370*/  FSEL R126, R126, -INF , !P5 ;  /* 0xff8000007e7e7808 */ /* 0x000fe20006800000 */
[----:B------:R-:W-:Y:S01]  /*3380*/  VIADD R4, R136, 0xffffff88 ;  /* 0xffffff8888047836 */ /* 0x000fe20000000000 */
[----:B------:R-:W-:Y:S01]  /*3390*/  FSEL R120, R120, -INF , !P4 ;  /* 0xff80000078787808 */ /* 0x000fe20006000000 */
[----:B------:R-:W-:Y:S01]  /*33a0*/  FFMA.FTZ R6, R127, UR6, R6 ;  /* 0x000000067f067c23 */ /* 0x000fe20008010006 */
[C---:B------:R-:W-:Y:S01]  /*33b0*/  ISETP.GE.AND P3, PT, R163.reuse, R135, PT ;  /* 0x00000087a300720c */ /* 0x040fe20003f66270 */
[----:B------:R-:W-:Y:S01]  /*33c0*/  HMMA.16816.F32 R12, R144, R124, R12 ;  /* 0x0000007c900c723c */ /* 0x000fe2000000180c */
[----:B------:R-:W-:-:S02]  /*33d0*/  ISETP.GE.AND P1, PT, R163, R3, PT ;  /* 0x00000003a300720c */ /* 0x000fc40003f26270 */
[C---:B------:R-:W-:Y:S02]  /*33e0*/  ISETP.GE.AND P5, PT, R163.reuse, R2, PT ;  /* 0x00000002a300720c */ /* 0x040fe40003fa6270 */
[----:B------:R-:W-:Y:S02]  /*33f0*/  ISETP.GE.AND P4, PT, R163, R138, PT ;  /* 0x0000008aa300720c */ /* 0x000fe40003f86270 */
[----:B------:R-:W-:Y:S01]  /*3400*/  I2FP.F32.U32 R163, R163 ;  /* 0x000000a300a37245 */ /* 0x000fe20000201000 */
[-C--:B-1----:R-:W-:Y:S01]  /*3410*/  HMMA.16816.F32 R108, R144, R156.reuse, R108 ;  /* 0x0000009c906c723c */ /* 0x082fe2000000186c */
[----:B------:R-:W-:Y:S02]  /*3420*/  FSEL R129, R129, -INF , !P2 ;  /* 0xff80000081817808 */ /* 0x000fe40005000000 */
[----:B------:R-:W-:Y:S01]  /*3430*/  ISETP.GE.AND P2, PT, R164, R2, PT ;  /* 0x00000002a400720c */ /* 0x000fe20003f46270 */
[C---:B------:R-:W-:Y:S01]  /*3440*/  FFMA.FTZ R153, R163.reuse, UR6, R153 ;  /* 0x00000006a3997c23 */ /* 0x040fe20008010099 */
[----:B------:R-:W-:Y:S01]  /*3450*/  FSEL R128, R128, -INF , !P0 ;  /* 0xff80000080807808 */ /* 0x000fe20004000000 */
[C---:B------:R-:W-:Y:S01]  /*3460*/  FFMA.FTZ R155, R163.reuse, UR6, R155 ;  /* 0x00000006a39b7c23 */ /* 0x040fe2000801009b */
[----:B------:R-:W-:Y:S01]  /*3470*/  I2FP.F32.U32 R150, R4 ;  /* 0x0000000400967245 */ /* 0x000fe20000201000 */
[C---:B------:R-:W-:Y:S01]  /*3480*/  FFMA.FTZ R130, R163.reuse, UR6, R121 ;  /* 0x00000006a3827c23 */ /* 0x040fe20008010079 */
[----:B------:R-:W-:Y:S01]  /*3490*/  ISETP.GE.AND P0, PT, R164, R138, PT ;  /* 0x0000008aa400720c */ /* 0x000fe20003f06270 */
[----:B------:R-:W-:Y:S01]  /*34a0*/  FFMA.FTZ R123, R163, UR6, R123 ;  /* 0x00000006a37b7c23 */ /* 0x000fe2000801007b */
[----:B------:R-:W-:Y:S01]  /*34b0*/  FSEL R127, R122, -INF , !P2 ;  /* 0xff8000007a7f7808 */ /* 0x000fe20005000000 */
[----:B------:R-:W-:Y:S01]  /*34c0*/  FFMA.FTZ R112, R150, UR6, R112 ;  /* 0x0000000696707c23 */ /* 0x000fe20008010070 */
[----:B------:R-:W-:Y:S01]  /*34d0*/  FSEL R122, R6, -INF , !P0 ;  /* 0xff800000067a7808 */ /* 0x000fe20004000000 */
[----:B------:R-:W-:Y:S01]  /*34e0*/  FFMA.FTZ R114, R150, UR6, R114 ;  /* 0x0000000696727c23 */ /* 0x000fe20008010072 */
[----:B------:R-:W-:Y:S01]  /*34f0*/  ISETP.GE.AND P2, PT, R4, R135, PT ;  /* 0x000000870400720c */ /* 0x000fe20003f46270 */
[----:B------:R-:W-:Y:S01]  /*3500*/  FFMA.FTZ R118, R150, UR6, R118 ;  /* 0x0000000696767c23 */ /* 0x000fe20008010076 */
[----:B------:R-:W-:Y:S01]  /*3510*/  ISETP.GE.AND P0, PT, R4, R3, PT ;  /* 0x000000030400720c */ /* 0x000fe20003f06270 */
[----:B------:R-:W-:Y:S01]  /*3520*/  HMMA.16816.F32 R104, R140, R156, R104 ;  /* 0x0000009c8c68723c */ /* 0x000fe20000001868 */
[----:B------:R-:W-:Y:S01]  /*3530*/  FSEL R6, R153, -INF , !P3 ;  /* 0xff80000099067808 */ /* 0x000fe20005800000 */
[C---:B------:R-:W-:Y:S01]  /*3540*/  VIADD R156, R136.reuse, 0xffffff90 ;  /* 0xffffff90889c7836 */ /* 0x040fe20000000000 */
[----:B------:R-:W-:Y:S01]  /*3550*/  FSEL R121, R155, -INF , !P1 ;  /* 0xff8000009b797808 */ /* 0x000fe20004800000 */
[----:B------:R-:W-:Y:S01]  /*3560*/  VIADD R155, R136, 0xffffff91 ;  /* 0xffffff91889b7836 */ /* 0x000fe20000000000 */
[----:B------:R-:W-:-:S02]  /*3570*/  ISETP.GE.AND P3, PT, R4, R2, PT ;  /* 0x000000020400720c */ /* 0x000fc40003f66270 */
[----:B------:R-:W-:Y:S01]  /*3580*/  ISETP.GE.AND P1, PT, R4, R138, PT ;  /* 0x0000008a0400720c */ /* 0x000fe20003f26270 */
[-C--:B------:R-:W-:Y:S01]  /*3590*/  HMMA.16816.F32 R96, R144, R158.reuse, R96 ;  /* 0x0000009e9060723c */ /* 0x080fe20000001860 */
[----:B------:R-:W-:Y:S02]  /*35a0*/  FSEL R4, R130, -INF , !P5 ;  /* 0xff80000082047808 */ /* 0x000fe40006800000 */
[----:B------:R-:W-:Y:S02]  /*35b0*/  FSEL R130, R123, -INF , !P4 ;  /* 0xff8000007b827808 */ /* 0x000fe40006000000 */
[----:B------:R-:W-:Y:S01]  /*35c0*/  FSEL R131, R112, -INF , !P2 ;  /* 0xff80000070837808 */ /* 0x000fe20005000000 */
[----:B------:R-:W-:Y:S01]  /*35d0*/  FFMA.FTZ R112, R150, UR6, R116 ;  /* 0x0000000696707c23 */ /* 0x000fe20008010074 */
[----:B------:R-:W-:Y:S01]  /*35e0*/  FSEL R123, R114, -INF , !P0 ;  /* 0xff800000727b7808 */ /* 0x000fe20004000000 */
[----:B------:R-:W-:Y:S01]  /*35f0*/  HMMA.16816.F32 R100, R140, R158, R100 ;  /* 0x0000009e8c64723c */ /* 0x000fe20000001864 */
[----:B------:R-:W-:-:S02]  /*3600*/  ISETP.GE.AND P5, PT, R154, R135, PT ;  /* 0x000000879a00720c */ /* 0x000fc40003fa6270 */
[C---:B------:R-:W-:Y:S02]  /*3610*/  ISETP.GE.AND P4, PT, R154.reuse, R3, PT ;  /* 0x000000039a00720c */ /* 0x040fe40003f86270 */
[C---:B------:R-:W-:Y:S02]  /*3620*/  ISETP.GE.AND P2, PT, R154.reuse, R2, PT ;  /* 0x000000029a00720c */ /* 0x040fe40003f46270 */
[----:B------:R-:W-:Y:S01]  /*3630*/  ISETP.GE.AND P0, PT, R154, R138, PT ;  /* 0x0000008a9a00720c */ /* 0x000fe20003f06270 */
[----:B------:R-:W-:Y:S01]  /*3640*/  HMMA.16816.F32 R8, R140, R124, R8 ;  /* 0x0000007c8c08723c */ /* 0x000fe20000001808 */
[----:B------:R-:W-:Y:S02]  /*3650*/  I2FP.F32.U32 R154, R154 ;  /* 0x0000009a009a7245 */ /* 0x000fe40000201000 */
[----:B------:R-:W-:Y:S02]  /*3660*/  FSEL R150, R112, -INF , !P3 ;  /* 0xff80000070967808 */ /* 0x000fe40005800000 */
[----:B------:R-:W-:Y:S01]  /*3670*/  I2FP.F32.U32 R153, R156 ;  /* 0x0000009c00997245 */ /* 0x000fe20000201000 */
[C---:B------:R-:W-:Y:S01]  /*3680*/  FFMA.FTZ R152, R154.reuse, UR6, R113 ;  /* 0x000000069a987c23 */ /* 0x040fe20008010071 */
[C---:B------:R-:W-:Y:S01]  /*3690*/  FFMA.FTZ R116, R154.reuse, UR6, R115 ;  /* 0x000000069a747c23 */ /* 0x040fe20008010073 */
[C---:B------:R-:W-:Y:S01]  /*36a0*/  FFMA.FTZ R119, R154.reuse, UR6, R119 ;  /* 0x000000069a777c23 */ /* 0x040fe20008010077 */
[----:B------:R-:W1:Y:S01]  /*36b0*/  LDSM.16.M88.4 R112, [R0+0x2800] ;  /* 0x002800000070783b */ /* 0x000e620000000200 */
[----:B------:R-:W-:Y:S01]  /*36c0*/  FFMA.FTZ R117, R154, UR6, R117 ;  /* 0x000000069a757c23 */ /* 0x000fe20008010075 */
[C---:B------:R-:W-:Y:S01]  /*36d0*/  FFMA.FTZ R108, R153.reuse, UR6, R108 ;  /* 0x00000006996c7c23 */ /* 0x040fe2000801006c */
[----:B------:R-:W-:Y:S01]  /*36e0*/  ISETP.GE.AND P3, PT, R156, R135, PT ;  /* 0x000000879c00720c */ /* 0x000fe20003f66270 */
[C---:B------:R-:W-:Y:S01]  /*36f0*/  FFMA.FTZ R154, R153.reuse, UR6, R110 ;  /* 0x00000006999a7c23 */ /* 0x040fe2000801006e */
[----:B------:R-:W-:Y:S01]  /*3700*/  FSEL R118, R118, -INF , !P1 ;  /* 0xff80000076767808 */ /* 0x000fe20004800000 */
[----:B------:R-:W-:Y:S01]  /*3710*/  FFMA.FTZ R106, R153, UR6, R106 ;  /* 0x00000006996a7c23 */ /* 0x000fe2000801006a */
[----:B------:R-:W-:-:S02]  /*3720*/  ISETP.GE.AND P1, PT, R156, R3, PT ;  /* 0x000000039c00720c */ /* 0x000fc40003f26270 */
[----:B------:R-:W-:Y:S02]  /*3730*/  FSEL R110, R119, -INF , !P0 ;  /* 0xff800000776e7808 */ /* 0x000fe40004000000 */
[----:B------:R-:W-:Y:S02]  /*3740*/  FSEL R119, R108, -INF , !P3 ;  /* 0xff8000006c777808 */ /* 0x000fe40005800000 */
[----:B------:R-:W-:Y:S02]  /*3750*/  FSEL R108, R154, -INF , !P1 ;  /* 0xff8000009a6c7808 */ /* 0x000fe40004800000 */
[----:B------:R-:W-:Y:S02]  /*3760*/  I2FP.F32.U32 R154, R155 ;  /* 0x0000009b009a7245 */ /* 0x000fe40000201000 */
[----:B------:R-:W-:Y:S02]  /*3770*/  FSEL R152, R152, -INF , !P5 ;  /* 0xff80000098987808 */ /* 0x000fe40006800000 */
[----:B------:R-:W-:Y:S01]  /*3780*/  FSEL R116, R116, -INF , !P4 ;  /* 0xff80000074747808 */ /* 0x000fe20006000000 */
[----:B------:R-:W-:Y:S01]  /*3790*/  FFMA.FTZ R105, R154, UR6, R105 ;  /* 0x000000069a697c23 */ /* 0x000fe20008010069 */
[----:B------:R-:W-:Y:S01]  /*37a0*/  ISETP.GE.AND P5, PT, R156, R2, PT ;  /* 0x000000029c00720c */ /* 0x000fe20003fa6270 */
[----:B------:R-:W-:Y:S01]  /*37b0*/  FFMA.FTZ R107, R154, UR6, R107 ;  /* 0x000000069a6b7c23 */ /* 0x000fe2000801006b */
[----:B------:R-:W-:Y:S01]  /*37c0*/  ISETP.GE.AND P4, PT, R156, R138, PT ;  /* 0x0000008a9c00720c */ /* 0x000fe20003f86270 */
[----:B------:R-:W-:Y:S01]  /*37d0*/  FFMA.FTZ R156, R153, UR6, R104 ;  /* 0x00000006999c7c23 */ /* 0x000fe20008010068 */
[----:B------:R-:W-:Y:S01]  /*37e0*/  FSEL R117, R117, -INF , !P2 ;  /* 0xff80000075757808 */ /* 0x000fe20005000000 */
[C---:B------:R-:W-:Y:S01]  /*37f0*/  FFMA.FTZ R153, R154.reuse, UR6, R109 ;  /* 0x000000069a997c23 */ /* 0x040fe2000801006d */
[C---:B------:R-:W-:Y:S01]  /*3800*/  ISETP.GE.AND P2, PT, R155.reuse, R135, PT ;  /* 0x000000879b00720c */ /* 0x040fe20003f46270 */
[----:B------:R-:W-:Y:S01]  /*3810*/  FFMA.FTZ R104, R154, UR6, R111 ;  /* 0x000000069a687c23 */ /* 0x000fe2000801006f */
[C---:B------:R-:W-:Y:S01]  /*3820*/  ISETP.GE.AND P0, PT, R155.reuse, R3, PT ;  /* 0x000000039b00720c */ /* 0x040fe20003f06270 */
[----:B------:R-:W-:Y:S01]  /*3830*/  VIADD R109, R136, 0xffffff99 ;  /* 0xffffff99886d7836 */ /* 0x000fe20000000000 */
[----:B------:R-:W-:-:S02]  /*3840*/  ISETP.GE.AND P3, PT, R155, R2, PT ;  /* 0x000000029b00720c */ /* 0x000fc40003f66270 */
[----:B------:R-:W-:Y:S01]  /*3850*/  ISETP.GE.AND P1, PT, R155, R138, PT ;  /* 0x0000008a9b00720c */ /* 0x000fe20003f26270 */
[----:B------:R-:W-:Y:S01]  /*3860*/  VIADD R155, R136, 0xffffff98 ;  /* 0xffffff98889b7836 */ /* 0x000fe20000000000 */
[----:B------:R-:W-:Y:S02]  /*3870*/  FSEL R111, R156, -INF , !P5 ;  /* 0xff8000009c6f7808 */ /* 0x000fe40006800000 */
[----:B------:R-:W-:Y:S02]  /*3880*/  FSEL R156, R153, -INF , !P2 ;  /* 0xff800000999c7808 */ /* 0x000fe40005000000 */
[----:B------:R-:W-:Y:S01]  /*3890*/  I2FP.F32.U32 R153, R155 ;  /* 0x0000009b00997245 */ /* 0x000fe20000201000 */
[-C--:B-1----:R-:W-:Y:S01]  /*38a0*/  HMMA.16816.F32 R92, R144, R112.reuse, R92 ;  /* 0x00000070905c723c */ /* 0x082fe2000000185c */
[----:B------:R-:W-:Y:S02]  /*38b0*/  FSEL R106, R106, -INF , !P4 ;  /* 0xff8000006a6a7808 */ /* 0x000fe40006000000 */
[----:B------:R-:W-:Y:S01]  /*38c0*/  ISETP.GE.AND P5, PT, R155, R135, PT ;  /* 0x000000879b00720c */ /* 0x000fe20003fa6270 */
[C---:B------:R-:W-:Y:S01]  /*38d0*/  FFMA.FTZ R96, R153.reuse, UR6, R96 ;  /* 0x0000000699607c23 */ /* 0x040fe20008010060 */
[----:B------:R-:W-:Y:S01]  /*38e0*/  FFMA.FTZ R98, R153, UR6, R98 ;  /* 0x0000000699627c23 */ /* 0x000fe20008010062 */
[----:B------:R-:W-:Y:S01]  /*38f0*/  ISETP.GE.AND P4, PT, R155, R3, PT ;  /* 0x000000039b00720c */ /* 0x000fe20003f86270 */
[----:B------:R-:W-:Y:S01]  /*3900*/  FFMA.FTZ R173, R153, UR6, R100 ;  /* 0x0000000699ad7c23 */ /* 0x000fe20008010064 */
[----:B------:R-:W-:Y:S01]  /*3910*/  FSEL R104, R104, -INF , !P0 ;  /* 0xff80000068687808 */ /* 0x000fe20004000000 */
[----:B------:R-:W-:Y:S01]  /*3920*/  HMMA.16816.F32 R88, R140, R112, R88 ;  /* 0x000000708c58723c */ /* 0x000fe20000001858 */
[C---:B------:R-:W-:Y:S01]  /*3930*/  ISETP.GE.AND P2, PT, R155.reuse, R2, PT ;  /* 0x000000029b00720c */ /* 0x040fe20003f46270 */
[C---:B------:R-:W-:Y:S01]  /*3940*/  VIADD R112, R136.reuse, 0xffffffa0 ;  /* 0xffffffa088707836 */ /* 0x040fe20000000000 */
[----:B------:R-:W-:Y:S01]  /*3950*/  ISETP.GE.AND P0, PT, R155, R138, PT ;  /* 0x0000008a9b00720c */ /* 0x000fe20003f06270 */
[----:B------:R-:W-:Y:S01]  /*3960*/  FFMA.FTZ R153, R153, UR6, R102 ;  /* 0x0000000699997c23 */ /* 0x000fe20008010066 */
        /* <DEDUP_REMOVED lines=8> */
[----:B------:R-:W-:Y:S01]  /*39f0*/  HMMA.16816.F32 R84, R140, R114, R84 ;  /* 0x000000728c54723c */ /* 0x000fe20000001854 */
[C---:B------:R-:W-:Y:S02]  /*3a00*/  ISETP.GE.AND P5, PT, R109.reuse, R2, PT ;  /* 0x000000026d00720c */ /* 0x040fe40003fa6270 */
[----:B------:R-:W-:Y:S02]  /*3a10*/  ISETP.GE.AND P4, PT, R109, R138, PT ;  /* 0x0000008a6d00720c */ /* 0x000fe40003f86270 */
[----:B------:R-:W-:-:S02]  /*3a20*/  I2FP.F32.U32 R109, R109 ;  /* 0x0000006d006d7245 */ /* 0x000fc40000201000 */
[----:B------:R-:W-:Y:S02]  /*3a30*/  FSEL R173, R173, -INF , !P2 ;  /* 0xff800000adad7808 */ /* 0x000fe40005000000 */
[C---:B------:R-:W-:Y:S01]  /*3a40*/  ISETP.GE.AND P2, PT, R112.reuse, R135, PT ;  /* 0x000000877000720c */ /* 0x040fe20003f46270 */
[C---:B------:R-:W-:Y:S01]  /*3a50*/  FFMA.FTZ R183, R109.reuse, UR6, R97 ;  /* 0x000000066db77c23 */ /* 0x040fe20008010061 */
[C---:B------:R-:W-:Y:S01]  /*3a60*/  FFMA.FTZ R100, R109.reuse, UR6, R99 ;  /* 0x000000066d647c23 */ /* 0x040fe20008010063 */
[C---:B------:R-:W-:Y:S01]  /*3a70*/  FFMA.FTZ R172, R109.reuse, UR6, R101 ;  /* 0x000000066dac7c23 */ /* 0x040fe20008010065 */
[----:B------:R-:W1:Y:S01]  /*3a80*/  LDSM.16.M88.4 R96, [R0+0x2c00] ;  /* 0x002c00000060783b */ /* 0x000e620000000200 */
[----:B------:R-:W-:Y:S01]  /*3a90*/  I2FP.F32.U32 R101, R112 ;  /* 0x0000007000657245 */ /* 0x000fe20000201000 */
[----:B------:R-:W-:Y:S01]  /*3aa0*/  FFMA.FTZ R103, R109, UR6, R103 ;  /* 0x000000066d677c23 */ /* 0x000fe20008010067 */
[----:B------:R-:W-:Y:S02]  /*3ab0*/  FSEL R153, R153, -INF , !P0 ;  /* 0xff80000099997808 */ /* 0x000fe40004000000 */
[----:B------:R-:W-:Y:S01]  /*3ac0*/  ISETP.GE.AND P0, PT, R112, R3, PT ;  /* 0x000000037000720c */ /* 0x000fe20003f06270 */
[C---:B------:R-:W-:Y:S01]  /*3ad0*/  FFMA.FTZ R92, R101.reuse, UR6, R92 ;  /* 0x00000006655c7c23 */ /* 0x040fe2000801005c */
[C---:B------:R-:W-:Y:S01]  /*3ae0*/  FFMA.FTZ R94, R101.reuse, UR6, R94 ;  /* 0x00000006655e7c23 */ /* 0x040fe2000801005e */
[----:B------:R-:W-:Y:S01]  /*3af0*/  FSEL R172, R172, -INF , !P5 ;  /* 0xff800000acac7808 */ /* 0x000fe20006800000 */
[----:B------:R-:W-:Y:S01]  /*3b00*/  FFMA.FTZ R90, R101, UR6, R90 ;  /* 0x00000006655a7c23 */ /* 0x000fe2000801005a */
[----:B------:R-:W-:Y:S01]  /*3b10*/  FSEL R154, R103, -INF , !P4 ;  /* 0xff800000679a7808 */ /* 0x000fe20006000000 */
[----:B------:R-:W-:Y:S01]  /*3b20*/  VIADD R103, R136, 0xffffffa9 ;  /* 0xffffffa988677836 */ /* 0x000fe20000000000 */
[----:B------:R-:W-:-:S02]  /*3b30*/  FSEL R184, R92, -INF , !P2 ;  /* 0xff8000005cb87808 */ /* 0x000fc40005000000 */
[----:B------:R-:W-:Y:S02]  /*3b40*/  I2FP.F32.U32 R92, R102 ;  /* 0x00000066005c7245 */ /* 0x000fe40000201000 */
[----:B------:R-:W-:Y:S02]  /*3b50*/  FSEL R94, R94, -INF , !P0 ;  /* 0xff8000005e5e7808 */ /* 0x000fe40004000000 */
[----:B------:R-:W-:Y:S01]  /*3b60*/  ISETP.GE.AND P5, PT, R102, R135, PT ;  /* 0x000000876600720c */ /* 0x000fe20003fa6270 */
[----:B------:R-:W-:Y:S01]  /*3b70*/  FFMA.FTZ R93, R92, UR6, R93 ;  /* 0x000000065c5d7c23 */ /* 0x000fe2000801005d */
[----:B------:R-:W-:Y:S01]  /*3b80*/  ISETP.GE.AND P4, PT, R102, R3, PT ;  /* 0x000000036600720c */ /* 0x000fe20003f86270 */
[----:B------:R-:W-:Y:S01]  /*3b90*/  FFMA.FTZ R89, R92, UR6, R89 ;  /* 0x000000065c597c23 */ /* 0x000fe20008010059 */
[----:B------:R-:W-:Y:S01]  /*3ba0*/  ISETP.GE.AND P2, PT, R102, R2, PT ;  /* 0x000000026600720c */ /* 0x000fe20003f46270 */
[----:B------:R-:W-:Y:S01]  /*3bb0*/  FFMA.FTZ R91, R92, UR6, R91 ;  /* 0x000000065c5b7c23 */ /* 0x000fe2000801005b */
[----:B------:R-:W-:Y:S01]  /*3bc0*/  ISETP.GE.AND P0, PT, R102, R138, PT ;  /* 0x0000008a6600720c */ /* 0x000fe20003f06270 */
[----:B------:R-:W-:Y:S01]  /*3bd0*/  FFMA.FTZ R102, R101, UR6, R88 ;  /* 0x0000000665667c23 */ /* 0x000fe20008010058 */
[----:B------:R-:W-:Y:S01]  /*3be0*/  VIADD R101, R136, 0xffffffa8 ;  /* 0xffffffa888657836 */ /* 0x000fe20000000000 */
[----:B------:R-:W-:Y:S01]  /*3bf0*/  FSEL R185, R93, -INF , !P5 ;  /* 0xff8000005db97808 */ /* 0x000fe20006800000 */
[----:B------:R-:W-:Y:S01]  /*3c00*/  FFMA.FTZ R88, R92, UR6, R95 ;  /* 0x000000065c587c23 */ /* 0x000fe2000801005f */
[----:B------:R-:W-:-:S02]  /*3c10*/  FSEL R183, R183, -INF , !P3 ;  /* 0xff800000b7b77808 */ /* 0x000fc40005800000 */
[----:B------:R-:W-:Y:S02]  /*3c20*/  FSEL R100, R100, -INF , !P1 ;  /* 0xff80000064647808 */ /* 0x000fe40004800000 */
[----:B------:R-:W-:Y:S02]  /*3c30*/  I2FP.F32.U32 R93, R101 ;  /* 0x00000065005d7245 */ /* 0x000fe40000201000 */
[C---:B------:R-:W-:Y:S02]  /*3c40*/  ISETP.GE.AND P3, PT, R112.reuse, R2, PT ;  /* 0x000000027000720c */ /* 0x040fe40003f66270 */
[----:B------:R-:W-:Y:S01]  /*3c50*/  ISETP.GE.AND P1, PT, R112, R138, PT ;  /* 0x0000008a7000720c */ /* 0x000fe20003f26270 */
[C---:B------:R-:W-:Y:S01]  /*3c60*/  FFMA.FTZ R80, R93.reuse, UR6, R80 ;  /* 0x000000065d507c23 */ /* 0x040fe20008010050 */
[----:B------:R-:W-:Y:S01]  /*3c70*/  FSEL R95, R102, -INF , !P3 ;  /* 0xff800000665f7808 */ /* 0x000fe20005800000 */
[----:B------:R-:W-:Y:S01]  /*3c80*/  FFMA.FTZ R82, R93, UR6, R82 ;  /* 0x000000065d527c23 */ /* 0x000fe20008010052 */
[----:B------:R-:W-:Y:S01]  /*3c90*/  FSEL R90, R90, -INF , !P1 ;  /* 0xff8000005a5a7808 */ /* 0x000fe20004800000 */
[----:B-1----:R-:W-:Y:S01]  /*3ca0*/  HMMA.16816.F32 R76, R144, R96, R76 ;  /* 0x00000060904c723c */ /* 0x002fe2000000184c */
[----:B------:R-:W-:-:S02]  /*3cb0*/  ISETP.GE.AND P3, PT, R101, R135, PT ;  /* 0x000000876500720c */ /* 0x000fc40003f66270 */
[----:B------:R-:W-:Y:S02]  /*3cc0*/  ISETP.GE.AND P1, PT, R101, R3, PT ;  /* 0x000000036500720c */ /* 0x000fe40003f26270 */
[----:B------:R-:W-:Y:S02]  /*3cd0*/  FSEL R92, R89, -INF , !P2 ;  /* 0xff800000595c7808 */ /* 0x000fe40005000000 */
[----:B------:R-:W-:Y:S01]  /*3ce0*/  FSEL R91, R91, -INF , !P0 ;  /* 0xff8000005b5b7808 */ /* 0x000fe20004000000 */
[----:B------:R-:W-:Y:S01]  /*3cf0*/  HMMA.16816.F32 R72, R140, R96, R72 ;  /* 0x000000608c48723c */ /* 0x000fe20000001848 */
[----:B------:R-:W-:Y:S01]  /*3d00*/  FSEL R170, R80, -INF , !P3 ;  /* 0xff80000050aa7808 */ /* 0x000fe20005800000 */
[----:B------:R-:W-:Y:S01]  /*3d10*/  VIADD R97, R136, 0xffffffb0 ;  /* 0xffffffb088617836 */ /* 0x000fe20000000000 */
[----:B------:R-:W-:Y:S01]  /*3d20*/  FSEL R89, R82, -INF , !P1 ;  /* 0xff80000052597808 */ /* 0x000fe20004800000 */
[----:B------:R-:W-:Y:S01]  /*3d30*/  VIADD R96, R136, 0xffffffb1 ;  /* 0xffffffb188607836 */ /* 0x000fe20000000000 */
[----:B------:R-:W-:-:S02]  /*3d40*/  ISETP.GE.AND P2, PT, R103, R135, PT ;  /* 0x000000876700720c */ /* 0x000fc40003f46270 */
[C---:B------:R-:W-:Y:S01]  /*3d50*/  ISETP.GE.AND P0, PT, R103.reuse, R3, PT ;  /* 0x000000036700720c */ /* 0x040fe20003f06270 */
[-C--:B------:R-:W-:Y:S01]  /*3d60*/  HMMA.16816.F32 R64, R144, R98.reuse, R64 ;  /* 0x000000629040723c */ /* 0x080fe20000001840 */
[C---:B------:R-:W-:Y:S02]  /*3d70*/  ISETP.GE.AND P3, PT, R103.reuse, R2, PT ;  /* 0x000000026700720c */ /* 0x040fe40003f66270 */
[----:B------:R-:W-:Y:S02]  /*3d80*/  ISETP.GE.AND P1, PT, R103, R138, PT ;  /* 0x0000008a6700720c */ /* 0x000fe40003f26270 */
[----:B------:R-:W-:Y:S02]  /*3d90*/  I2FP.F32.U32 R103, R103 ;  /* 0x0000006700677245 */ /* 0x000fe40000201000 */
[----:B------:R-:W-:Y:S01]  /*3da0*/  FSEL R88, R88, -INF , !P4 ;  /* 0xff80000058587808 */ /* 0x000fe20006000000 */
[----:B------:R-:W-:Y:S01]  /*3db0*/  HMMA.16816.F32 R68, R140, R98, R68 ;  /* 0x000000628c44723c */ /* 0x000fe20000001844 */
[----:B------:R-:W-:Y:S01]  /*3dc0*/  ISETP.GE.AND P5, PT, R101, R2, PT ;  /* 0x000000026500720c */ /* 0x000fe20003fa6270 */
[----:B------:R-:W-:Y:S01]  /*3dd0*/  FFMA.FTZ R102, R103, UR6, R81 ;  /* 0x0000000667667c23 */ /* 0x000fe20008010051 */
[----:B------:R-:W-:Y:S01]  /*3de0*/  ISETP.GE.AND P4, PT, R101, R138, PT ;  /* 0x0000008a6500720c */ /* 0x000fe20003f86270 */
[----:B------:R-:W-:Y:S01]  /*3df0*/  FFMA.FTZ R101, R93, UR6, R84 ;  /* 0x000000065d657c23 */ /* 0x000fe20008010054 */
[----:B------:R-:W-:Y:S01]  /*3e00*/  FFMA.FTZ R84, R103, UR6, R83 ;  /* 0x0000000667547c23 */ /* 0x000fe20008010053 */
[----:B------:R-:W-:Y:S01]  /*3e10*/  FFMA.FTZ R93, R93, UR6, R86 ;  /* 0x000000065d5d7c23 */ /* 0x000fe20008010056 */
[----:B------:R-:W1:Y:S01]  /*3e20*/  LDSM.16.M88.4 R80, [R0+0x3000] ;  /* 0x003000000050783b */ /* 0x000e620000000200 */
[----:B------:R-:W-:Y:S01]  /*3e30*/  I2FP.F32.U32 R86, R97 ;  /* 0x0000006100567245 */ /* 0x000fe20000201000 */
[----:B------:R-:W-:Y:S01]  /*3e40*/  FFMA.FTZ R109, R103, UR6, R85 ;  /* 0x00000006676d7c23 */ /* 0x000fe20008010055 */
[----:B------:R-:W-:Y:S01]  /*3e50*/  FSEL R101, R101, -INF , !P5 ;  /* 0xff80000065657808 */ /* 0x000fe20006800000 */
[----:B------:R-:W-:Y:S01]  /*3e60*/  FFMA.FTZ R85, R103, UR6, R87 ;  /* 0x0000000667557c23 */ /* 0x000fe20008010057 */
[----:B------:R-:W-:Y:S01]  /*3e70*/  ISETP.GE.AND P5, PT, R97, R135, PT ;  /* 0x000000876100720c */ /* 0x000fe20003fa6270 */
[C---:B------:R-:W-:Y:S01]  /*3e80*/  FFMA.FTZ R76, R86.reuse, UR6, R76 ;  /* 0x00000006564c7c23 */ /* 0x040fe2000801004c */
[----:B------:R-:W-:Y:S01]  /*3e90*/  FSEL R93, R93, -INF , !P4 ;  /* 0xff8000005d5d7808 */ /* 0x000fe20006000000 */
[C---:B------:R-:W-:Y:S01]  /*3ea0*/  FFMA.FTZ R87, R86.reuse, UR6, R78 ;  /* 0x0000000656577c23 */ /* 0x040fe2000801004e */
[----:B------:R-:W-:Y:S01]  /*3eb0*/  ISETP.GE.AND P4, PT, R97, R3, PT ;  /* 0x000000036100720c */ /* 0x000fe20003f86270 */
[----:B------:R-:W-:Y:S01]  /*3ec0*/  FFMA.FTZ R74, R86, UR6, R74 ;  /* 0x00000006564a7c23 */ /* 0x000fe2000801004a */
[----:B------:R-:W-:Y:S01]  /*3ed0*/  FSEL R102, R102, -INF , !P2 ;  /* 0xff80000066667808 */ /* 0x000fe20005000000 */
[----:B------:R-:W-:Y:S01]  /*3ee0*/  VIADD R99, R136, 0xffffffb9 ;  /* 0xffffffb988637836 */ /* 0x000fe20000000000 */
[----:B------:R-:W-:-:S02]  /*3ef0*/  FSEL R84, R84, -INF , !P0 ;  /* 0xff80000054547808 */ /* 0x000fc40004000000 */
[C---:B------:R-:W-:Y:S02]  /*3f00*/  ISETP.GE.AND P2, PT, R97.reuse, R2, PT ;  /* 0x000000026100720c */ /* 0x040fe40003f46270 */
[----:B------:R-:W-:Y:S02]  /*3f10*/  ISETP.GE.AND P0, PT, R97, R138, PT ;  /* 0x0000008a6100720c */ /* 0x000fe40003f06270 */
[----:B------:R-:W-:Y:S02]  /*3f20*/  FSEL R78, R76, -INF , !P5 ;  /* 0xff8000004c4e7808 */ /* 0x000fe40006800000 */
[----:B------:R-:W-:Y:S02]  /*3f30*/  FSEL R97, R109, -INF , !P3 ;  /* 0xff8000006d617808 */ /* 0x000fe40005800000 */
[----:B------:R-:W-:Y:S02]  /*3f40*/  FSEL R85, R85, -INF , !P1 ;  /* 0xff80000055557808 */ /* 0x000fe40004800000 */
[----:B------:R-:W-:Y:S01]  /*3f50*/  FSEL R76, R87, -INF , !P4 ;  /* 0xff800000574c7808 */ /* 0x000fe20006000000 */
[----:B------:R-:W-:Y:S01]  /*3f60*/  FFMA.FTZ R87, R86, UR6, R72 ;  /* 0x0000000656577c23 */ /* 0x000fe20008010048 */
[----:B------:R-:W-:Y:S01]  /*3f70*/  ISETP.GE.AND P3, PT, R96, R135, PT ;  /* 0x000000876000720c */ /* 0x000fe20003f66270 */
[----:B------:R-:W-:Y:S01]  /*3f80*/  VIADD R86, R136, 0xffffffb8 ;  /* 0xffffffb888567836 */ /* 0x000fe20000000000 */
[----:B------:R-:W-:-:S02]  /*3f90*/  ISETP.GE.AND P1, PT, R96, R3, PT ;  /* 0x000000036000720c */ /* 0x000fc40003f26270 */
[C---:B------:R-:W-:Y:S02]  /*3fa0*/  ISETP.GE.AND P5, PT, R96.reuse, R2, PT ;  /* 0x000000026000720c */ /* 0x040fe40003fa6270 */
[----:B------:R-:W-:Y:S02]  /*3fb0*/  ISETP.GE.AND P4, PT, R96, R138, PT ;  /* 0x0000008a6000720c */ /* 0x000fe40003f86270 */
[----:B------:R-:W-:Y:S02]  /*3fc0*/  I2FP.F32.U32 R96, R96 ;  /* 0x0000006000607245 */ /* 0x000fe40000201000 */
[----:B------:R-:W-:Y:S02]  /*3fd0*/  FSEL R87, R87, -INF , !P2 ;  /* 0xff80000057577808 */ /* 0x000fe40005000000 */
[----:B------:R-:W-:Y:S01]  /*3fe0*/  ISETP.GE.AND P2, PT, R86, R135, PT ;  /* 0x000000875600720c */ /* 0x000fe20003f46270 */
[----:B------:R-:W-:Y:S01]  /*3ff0*/  FFMA.FTZ R98, R96, UR6, R77 ;  /* 0x0000000660627c23 */ /* 0x000fe2000801004d */
[----:B------:R-:W-:Y:S01]  /*4000*/  FSEL R77, R74, -INF , !P0 ;  /* 0xff8000004a4d7808 */ /* 0x000fe20004000000 */
[C---:B------:R-:W-:Y:S01]  /*4010*/  FFMA.FTZ R75, R96.reuse, UR6, R75 ;  /* 0x00000006604b7c23 */ /* 0x040fe2000801004b */
[----:B------:R-:W-:Y:S01]  /*4020*/  FFMA.FTZ R72, R96, UR6, R79 ;  /* 0x0000000660487c23 */ /* 0x000fe2000801004f */
[----:B-1----:R-:W-:Y:S01]  /*4030*/  HMMA.16816.F32 R60, R144, R80, R60 ;  /* 0x00000050903c723c */ /* 0x002fe2000000183c */
[----:B------:R-:W-:Y:S01]  /*4040*/  FSEL R74, R98, -INF , !P3 ;  /* 0xff800000624a7808 */ /* 0x000fe20005800000 */
[----:B------:R-:W-:Y:S01]  /*4050*/  FFMA.FTZ R73, R96, UR6, R73 ;  /* 0x0000000660497c23 */ /* 0x000fe20008010049 */
[----:B------:R-:W-:-:S02]  /*4060*/  I2FP.F32.U32 R98, R86 ;  /* 0x0000005600627245 */ /* 0x000fc40000201000 */
[----:B------:R-:W-:Y:S02]  /*4070*/  FSEL R79, R75, -INF , !P4 ;  /* 0xff8000004b4f7808 */ /* 0x000fe40006000000 */
[----:B------:R-:W-:Y:S01]  /*4080*/  I2FP.F32.U32 R96, R99 ;  /* 0x0000006300607245 */ /* 0x000fe20000201000 */
[C---:B------:R-:W-:Y:S01]  /*4090*/  FFMA.FTZ R64, R98.reuse, UR6, R64 ;  /* 0x0000000662407c23 */ /* 0x040fe20008010040 */
[----:B------:R-:W-:Y:S01]  /*40a0*/  FFMA.FTZ R66, R98, UR6, R66 ;  /* 0x0000000662427c23 */ /* 0x000fe20008010042 */
[C---:B------:R-:W-:Y:S01]  /*40b0*/  ISETP.GE.AND P0, PT, R86.reuse, R3, PT ;  /* 0x000000035600720c */ /* 0x040fe20003f06270 */
[----:B------:R-:W-:Y:S01]  /*40c0*/  HMMA.16816.F32 R56, R140, R80, R56 ;  /* 0x000000508c38723c */ /* 0x000fe20000001838 */
        /* <DEDUP_REMOVED lines=8> */
[----:B------:R-:W-:Y:S01]  /*4150*/  FSEL R86, R73, -INF , !P5 ;  /* 0xff80000049567808 */ /* 0x000fe20006800000 */
[----:B------:R-:W-:Y:S01]  /*4160*/  VIADD R81, R136, 0xffffffc0 ;  /* 0xffffffc088517836 */ /* 0x000fe20000000000 */
[----:B------:R-:W-:Y:S01]  /*4170*/  FSEL R73, R66, -INF , !P0 ;  /* 0xff80000042497808 */ /* 0x000fe20004000000 */
[----:B------:R-:W-:Y:S01]  /*4180*/  FFMA.FTZ R103, R96, UR6, R69 ;  /* 0x0000000660677c23 */ /* 0x000fe20008010045 */
[----:B------:R-:W-:Y:S01]  /*4190*/  FSEL R98, R64, -INF , !P3 ;  /* 0xff80000040627808 */ /* 0x000fe20005800000 */
[----:B------:R-:W-:Y:S01]  /*41a0*/  FFMA.FTZ R71, R96, UR6, R71 ;  /* 0x0000000660477c23 */ /* 0x000fe20008010047 */
[----:B------:R-:W1:Y:S01]  /*41b0*/  LDSM.16.M88.4 R64, [R0+0x3400] ;  /* 0x003400000040783b */ /* 0x000e620000000200 */
[----:B------:R-:W-:Y:S01]  /*41c0*/  FSEL R80, R70, -INF , !P1 ;  /* 0xff80000046507808 */ /* 0x000fe20004800000 */
[----:B------:R-:W-:Y:S01]  /*41d0*/  HMMA.16816.F32 R48, R144, R82, R48 ;  /* 0x000000529030723c */ /* 0x000fe20000001830 */
[----:B------:R-:W-:-:S02]  /*41e0*/  ISETP.GE.AND P5, PT, R99, R135, PT ;  /* 0x000000876300720c */ /* 0x000fc40003fa6270 */
[C---:B------:R-:W-:Y:S02]  /*41f0*/  ISETP.GE.AND P4, PT, R99.reuse, R3, PT ;  /* 0x000000036300720c */ /* 0x040fe40003f86270 */
[----:B------:R-:W-:Y:S02]  /*4200*/  I2FP.F32.U32 R70, R81 ;  /* 0x0000005100467245 */ /* 0x000fe40000201000 */
[C---:B------:R-:W-:Y:S01]  /*4210*/  ISETP.GE.AND P2, PT, R99.reuse, R2, PT ;  /* 0x000000026300720c */ /* 0x040fe20003f46270 */
[----:B------:R-:W-:Y:S01]  /*4220*/  HMMA.16816.F32 R52, R140, R82, R52 ;  /* 0x000000528c34723c */ /* 0x000fe20000001834 */
[----:B------:R-:W-:Y:S01]  /*4230*/  ISETP.GE.AND P0, PT, R99, R138, PT ;  /* 0x0000008a6300720c */ /* 0x000fe20003f06270 */
[----:B------:R-:W-:Y:S01]  /*4240*/  VIADD R99, R136, 0xffffffc1 ;  /* 0xffffffc188637836 */ /* 0x000fe20000000000 */
[----:B------:R-:W-:Y:S01]  /*4250*/  FSEL R68, R68, -INF , !P5 ;  /* 0xff80000044447808 */ /* 0x000fe20006800000 */
[C---:B------:R-:W-:Y:S01]  /*4260*/  FFMA.FTZ R60, R70.reuse, UR6, R60 ;  /* 0x00000006463c7c23 */ /* 0x040fe2000801003c */
[----:B------:R-:W-:Y:S01]  /*4270*/  FSEL R69, R109, -INF , !P4 ;  /* 0xff8000006d457808 */ /* 0x000fe20006000000 */
[----:B------:R-:W-:Y:S01]  /*4280*/  FFMA.FTZ R56, R70, UR6, R56 ;  /* 0x0000000646387c23 */ /* 0x000fe20008010038 */
[C---:B------:R-:W-:Y:S01]  /*4290*/  ISETP.GE.AND P3, PT, R81.reuse, R135, PT ;  /* 0x000000875100720c */ /* 0x040fe20003f66270 */
[----:B------:R-:W-:Y:S01]  /*42a0*/  VIADD R83, R136, 0xffffffc9 ;  /* 0xffffffc988537836 */ /* 0x000fe20000000000 */
[----:B------:R-:W-:-:S02]  /*42b0*/  ISETP.GE.AND P1, PT, R81, R3, PT ;  /* 0x000000035100720c */ /* 0x000fc40003f26270 */
[C---:B------:R-:W-:Y:S02]  /*42c0*/  ISETP.GE.AND P5, PT, R81.reuse, R2, PT ;  /* 0x000000025100720c */ /* 0x040fe40003fa6270 */
[----:B------:R-:W-:Y:S02]  /*42d0*/  ISETP.GE.AND P4, PT, R81, R138, PT ;  /* 0x0000008a5100720c */ /* 0x000fe40003f86270 */
[----:B------:R-:W-:Y:S01]  /*42e0*/  FSEL R96, R103, -INF , !P2 ;  /* 0xff80000067607808 */ /* 0x000fe20005000000 */
[C---:B------:R-:W-:Y:S01]  /*42f0*/  FFMA.FTZ R103, R70.reuse, UR6, R62 ;  /* 0x0000000646677c23 */ /* 0x040fe2000801003e */
[----:B------:R-:W-:Y:S01]  /*4300*/  FSEL R81, R71, -INF , !P0 ;  /* 0xff80000047517808 */ /* 0x000fe20004000000 */
[----:B------:R-:W-:Y:S01]  /*4310*/  FFMA.FTZ R70, R70, UR6, R58 ;  /* 0x0000000646467c23 */ /* 0x000fe2000801003a */
[----:B------:R-:W-:Y:S02]  /*4320*/  I2FP.F32.U32 R71, R99 ;  /* 0x0000006300477245 */ /* 0x000fe40000201000 */
[----:B------:R-:W-:-:S02]  /*4330*/  FSEL R62, R60, -INF , !P3 ;  /* 0xff8000003c3e7808 */ /* 0x000fc40005800000 */
[----:B------:R-:W-:Y:S01]  /*4340*/  FSEL R60, R103, -INF , !P1 ;  /* 0xff800000673c7808 */ /* 0x000fe20004800000 */
[----:B------:R-:W-:Y:S01]  /*4350*/  FFMA.FTZ R82, R71, UR6, R61 ;  /* 0x0000000647527c23 */ /* 0x000fe2000801003d */
[----:B------:R-:W-:Y:S01]  /*4360*/  ISETP.GE.AND P2, PT, R99, R135, PT ;  /* 0x000000876300720c */ /* 0x000fe20003f46270 */
[----:B------:R-:W-:Y:S01]  /*4370*/  FFMA.FTZ R61, R71, UR6, R63 ;  /* 0x00000006473d7c23 */ /* 0x000fe2000801003f */
[----:B------:R-:W-:Y:S01]  /*4380*/  ISETP.GE.AND P0, PT, R99, R3, PT ;  /* 0x000000036300720c */ /* 0x000fe20003f06270 */
[----:B------:R-:W-:Y:S01]  /*4390*/  FFMA.FTZ R63, R71, UR6, R57 ;  /* 0x00000006473f7c23 */ /* 0x000fe20008010039 */
[C---:B------:R-:W-:Y:S01]  /*43a0*/  ISETP.GE.AND P3, PT, R99.reuse, R2, PT ;  /* 0x000000026300720c */ /* 0x040fe20003f66270 */
[----:B-1----:R-:W-:Y:S01]  /*43b0*/  HMMA.16816.F32 R44, R144, R64, R44 ;  /* 0x00000040902c723c */ /* 0x002fe2000000182c */
[----:B------:R-:W-:Y:S01]  /*43c0*/  ISETP.GE.AND P1, PT, R99, R138, PT ;  /* 0x0000008a6300720c */ /* 0x000fe20003f26270 */
[----:B------:R-:W-:Y:S01]  /*43d0*/  VIADD R99, R136, 0xffffffc8 ;  /* 0xffffffc888637836 */ /* 0x000fe20000000000 */
[----:B------:R-:W-:-:S02]  /*43e0*/  FSEL R58, R56, -INF , !P5 ;  /* 0xff800000383a7808 */ /* 0x000fc40006800000 */
[----:B------:R-:W-:Y:S02]  /*43f0*/  FSEL R56, R70, -INF , !P4 ;  /* 0xff80000046387808 */ /* 0x000fe40006000000 */
[----:B------:R-:W-:Y:S01]  /*4400*/  FSEL R70, R82, -INF , !P2 ;  /* 0xff80000052467808 */ /* 0x000fe20005000000 */
[----:B------:R-:W-:Y:S01]  /*4410*/  HMMA.16816.F32 R40, R140, R64, R40 ;  /* 0x000000408c28723c */ /* 0x000fe20000001828 */
[----:B------:R-:W-:Y:S01]  /*4420*/  I2FP.F32.U32 R82, R99 ;  /* 0x0000006300527245 */ /* 0x000fe20000201000 */
[----:B------:R-:W-:Y:S01]  /*4430*/  VIADD R65, R136, 0xffffffd0 ;  /* 0xffffffd088417836 */ /* 0x000fe20000000000 */
[----:B------:R-:W-:Y:S01]  /*4440*/  FSEL R57, R61, -INF , !P0 ;  /* 0xff8000003d397808 */ /* 0x000fe20004000000 */
[----:B------:R-:W-:Y:S01]  /*4450*/  FFMA.FTZ R61, R71, UR6, R59 ;  /* 0x00000006473d7c23 */ /* 0x000fe2000801003b */
[C---:B------:R-:W-:Y:S01]  /*4460*/  ISETP.GE.AND P5, PT, R99.reuse, R135, PT ;  /* 0x000000876300720c */ /* 0x040fe20003fa6270 */
[C---:B------:R-:W-:Y:S01]  /*4470*/  FFMA.FTZ R48, R82.reuse, UR6, R48 ;  /* 0x0000000652307c23 */ /* 0x040fe20008010030 */
[C---:B------:R-:W-:Y:S01]  /*4480*/  FFMA.FTZ R50, R82.reuse, UR6, R50 ;  /* 0x0000000652327c23 */ /* 0x040fe20008010032 */
[----:B------:R-:W-:Y:S01]  /*4490*/  ISETP.GE.AND P4, PT, R99, R3, PT ;  /* 0x000000036300720c */ /* 0x000fe20003f86270 */
[C---:B------:R-:W-:Y:S01]  /*44a0*/  FFMA.FTZ R52, R82.reuse, UR6, R52 ;  /* 0x0000000652347c23 */ /* 0x040fe20008010034 */
[----:B------:R-:W-:Y:S01]  /*44b0*/  FSEL R59, R63, -INF , !P3 ;  /* 0xff8000003f3b7808 */ /* 0x000fe20005800000 */
[----:B------:R-:W-:Y:S01]  /*44c0*/  FFMA.FTZ R82, R82, UR6, R54 ;  /* 0x0000000652527c23 */ /* 0x000fe20008010036 */
[----:B------:R-:W-:Y:S01]  /*44d0*/  FSEL R61, R61, -INF , !P1 ;  /* 0xff8000003d3d7808 */ /* 0x000fe20004800000 */
[----:B------:R-:W-:Y:S01]  /*44e0*/  HMMA.16816.F32 R32, R144, R66, R32 ;  /* 0x000000429020723c */ /* 0x000fe20000001820 */
[----:B------:R-:W-:-:S02]  /*44f0*/  FSEL R71, R48, -INF , !P5 ;  /* 0xff80000030477808 */ /* 0x000fc40006800000 */
[----:B------:R-:W-:Y:S02]  /*4500*/  FSEL R63, R50, -INF , !P4 ;  /* 0xff800000323f7808 */ /* 0x000fe40006000000 */
[C---:B------:R-:W-:Y:S02]  /*4510*/  ISETP.GE.AND P3, PT, R83.reuse, R135, PT ;  /* 0x000000875300720c */ /* 0x040fe40003f66270 */
[C---:B------:R-:W-:Y:S01]  /*4520*/  ISETP.GE.AND P1, PT, R83.reuse, R3, PT ;  /* 0x000000035300720c */ /* 0x040fe20003f26270 */
[----:B------:R-:W-:Y:S01]  /*4530*/  HMMA.16816.F32 R36, R140, R66, R36 ;  /* 0x000000428c24723c */ /* 0x000fe20000001824 */
[C---:B------:R-:W-:Y:S01]  /*4540*/  ISETP.GE.AND P5, PT, R83.reuse, R2, PT ;  /* 0x000000025300720c */ /* 0x040fe20003fa6270 */
[----:B------:R-:W-:Y:S01]  /*4550*/  VIADD R67, R136, 0xffffffd9 ;  /* 0xffffffd988437836 */ /* 0x000fe20000000000 */
[----:B------:R-:W-:Y:S02]  /*4560*/  ISETP.GE.AND P4, PT, R83, R138, PT ;  /* 0x0000008a5300720c */ /* 0x000fe40003f86270 */
[----:B------:R-:W-:-:S02]  /*4570*/  I2FP.F32.U32 R83, R83 ;  /* 0x0000005300537245 */ /* 0x000fc40000201000 */
[C---:B------:R-:W-:Y:S02]  /*4580*/  ISETP.GE.AND P2, PT, R99.reuse, R2, PT ;  /* 0x000000026300720c */ /* 0x040fe40003f46270 */
[----:B------:R-:W-:Y:S01]  /*4590*/  ISETP.GE.AND P0, PT, R99, R138, PT ;  /* 0x0000008a6300720c */ /* 0x000fe20003f06270 */
[C---:B------:R-:W-:Y:S01]  /*45a0*/  FFMA.FTZ R64, R83.reuse, UR6, R49 ;  /* 0x0000000653407c23 */ /* 0x040fe20008010031 */
[C---:B------:R-:W-:Y:S01]  /*45b0*/  FFMA.FTZ R109, R83.reuse, UR6, R51 ;  /* 0x00000006536d7c23 */ /* 0x040fe20008010033 */
[----:B------:R-:W-:Y:S01]  /*45c0*/  FSEL R54, R52, -INF , !P2 ;  /* 0xff80000034367808 */ /* 0x000fe20005000000 */
[----:B------:R-:W1:Y:S01]  /*45d0*/  LDSM.16.M88.4 R48, [R0+0x3800] ;  /* 0x003800000030783b */ /* 0x000e620000000200 */
[----:B------:R-:W-:Y:S01]  /*45e0*/  FSEL R52, R82, -INF , !P0 ;  /* 0xff80000052347808 */ /* 0x000fe20004000000 */
[C---:B------:R-:W-:Y:S01]  /*45f0*/  FFMA.FTZ R103, R83.reuse, UR6, R53 ;  /* 0x0000000653677c23 */ /* 0x040fe20008010035 */
[----:B------:R-:W-:Y:S01]  /*4600*/  I2FP.F32.U32 R82, R65 ;  /* 0x0000004100527245 */ /* 0x000fe20000201000 */
[----:B------:R-:W-:Y:S01]  /*4610*/  FFMA.FTZ R83, R83, UR6, R55 ;  /* 0x0000000653537c23 */ /* 0x000fe20008010037 */
[----:B------:R-:W-:Y:S01]  /*4620*/  VIADD R99, R136, 0xffffffd1 ;  /* 0xffffffd188637836 */ /* 0x000fe20000000000 */
[----:B------:R-:W-:Y:S01]  /*4630*/  FSEL R64, R64, -INF , !P3 ;  /* 0xff80000040407808 */ /* 0x000fe20005800000 */
[----:B------:R-:W-:-:S04]  /*4640*/  DEPBAR.LE SB0, 0x0 ;  /* 0x000080000000791a */ /* 0x000fc80000000000 */
[----:B------:R-:W-:Y:S01]  /*4650*/  FSEL R53, R109, -INF , !P1 ;  /* 0xff8000006d357808 */ /* 0x000fe20004800000 */
[C---:B------:R-:W-:Y:S01]  /*4660*/  FFMA.FTZ R46, R82.reuse, UR6, R46 ;  /* 0x00000006522e7c23 */ /* 0x040fe2000801002e */
[C---:B------:R-:W-:Y:S01]  /*4670*/  ISETP.GE.AND P2, PT, R65.reuse, R135, PT ;  /* 0x000000874100720c */ /* 0x040fe20003f46270 */
[C---:B------:R-:W-:Y:S01]  /*4680*/  FFMA.FTZ R40, R82.reuse, UR6, R40 ;  /* 0x0000000652287c23 */ /* 0x040fe20008010028 */
[C---:B------:R-:W-:Y:S01]  /*4690*/  ISETP.GE.AND P0, PT, R65.reuse, R3, PT ;  /* 0x000000034100720c */ /* 0x040fe20003f06270 */
[C---:B------:R-:W-:Y:S01]  /*46a0*/  FFMA.FTZ R66, R82.reuse, UR6, R42 ;  /* 0x0000000652427c23 */ /* 0x040fe2000801002a */
[C---:B------:R-:W-:Y:S02]  /*46b0*/  ISETP.GE.AND P3, PT, R65.reuse, R2, PT ;  /* 0x000000024100720c */ /* 0x040fe40003f66270 */
[----:B------:R-:W-:Y:S01]  /*46c0*/  ISETP.GE.AND P1, PT, R65, R138, PT ;  /* 0x0000008a4100720c */ /* 0x000fe20003f26270 */
[----:B------:R-:W-:Y:S01]  /*46d0*/  FFMA.FTZ R65, R82, UR6, R44 ;  /* 0x0000000652417c23 */ /* 0x000fe2000801002c */
[----:B------:R-:W-:Y:S01]  /*46e0*/  FSEL R44, R83, -INF , !P4 ;  /* 0xff800000532c7808 */ /* 0x000fe20006000000 */
[----:B------:R-:W-:Y:S01]  /*46f0*/  VIADD R82, R136, 0xffffffd8 ;  /* 0xffffffd888527836 */ /* 0x000fe20000000000 */
[----:B------:R-:W-:-:S02]  /*4700*/  I2FP.F32.U32 R83, R99 ;  /* 0x0000006300537245 */ /* 0x000fc40000201000 */
[----:B------:R-:W-:Y:S02]  /*4710*/  FSEL R55, R103, -INF , !P5 ;  /* 0xff80000067377808 */ /* 0x000fe40006800000 */
[----:B------:R-:W-:Y:S01]  /*4720*/  FSEL R65, R65, -INF , !P2 ;  /* 0xff80000041417808 */ /* 0x000fe20005000000 */
[----:B------:R-:W-:Y:S01]  /*4730*/  FFMA.FTZ R45, R83, UR6, R45 ;  /* 0x00000006532d7c23 */ /* 0x000fe2000801002d */
[----:B------:R-:W-:Y:S02]  /*4740*/  FSEL R46, R46, -INF , !P0 ;  /* 0xff8000002e2e7808 */ /* 0x000fe40004000000 */
[C---:B------:R-:W-:Y:S02]  /*4750*/  ISETP.GE.AND P5, PT, R99.reuse, R135, PT ;  /* 0x000000876300720c */ /* 0x040fe40003fa6270 */
[C---:B------:R-:W-:Y:S02]  /*4760*/  ISETP.GE.AND P4, PT, R99.reuse, R3, PT ;  /* 0x000000036300720c */ /* 0x040fe40003f86270 */
[C---:B------:R-:W-:Y:S01]  /*4770*/  ISETP.GE.AND P2, PT, R99.reuse, R2, PT ;  /* 0x000000026300720c */ /* 0x040fe20003f46270 */
[----:B------:R-:W-:Y:S01]  /*4780*/  BAR.SYNC.DEFER_BLOCKING 0x0 ;  /* 0x0000000000007b1d */ /* 0x000fe20000010000 */
[----:B------:R-:W-:Y:S01]  /*4790*/  ISETP.GE.AND P0, PT, R99, R138, PT ;  /* 0x0000008a6300720c */ /* 0x000fe20003f06270 */
[C---:B------:R-:W-:Y:S01]  /*47a0*/  FFMA.FTZ R99, R83.reuse, UR6, R47 ;  /* 0x0000000653637c23 */ /* 0x040fe2000801002f */
[----:B------:R-:W-:Y:S01]  /*47b0*/  FSEL R42, R40, -INF , !P3 ;  /* 0xff800000282a7808 */ /* 0x000fe20005800000 */
[C---:B------:R-:W-:Y:S01]  /*47c0*/  FFMA.FTZ R47, R83.reuse, UR6, R41 ;  /* 0x00000006532f7c23 */ /* 0x040fe20008010029 */
[----:B------:R-:W-:Y:S01]  /*47d0*/  FSEL R40, R66, -INF , !P1 ;  /* 0xff80000042287808 */ /* 0x000fe20004800000 */
[----:B------:R-:W-:Y:S01]  /*47e0*/  FFMA.FTZ R83, R83, UR6, R43 ;  /* 0x0000000653537c23 */ /* 0x000fe2000801002b */
[----:B------:R-:W-:Y:S01]  /*47f0*/  I2FP.F32.U32 R66, R82 ;  /* 0x0000005200427245 */ /* 0x000fe20000201000 */
[----:B-1----:R-:W-:Y:S01]  /*4800*/  HMMA.16816.F32 R28, R144, R48, R28 ;  /* 0x00000030901c723c */ /* 0x002fe2000000181c */
[----:B------:R-:W-:-:S02]  /*4810*/  FSEL R43, R47, -INF , !P2 ;  /* 0xff8000002f2b7808 */ /* 0x000fc40005000000 */
[----:B------:R-:W-:Y:S01]  /*4820*/  ISETP.GE.AND P3, PT, R82, R135, PT ;  /* 0x000000875200720c */ /* 0x000fe20003f66270 */
[C---:B------:R-:W-:Y:S01]  /*4830*/  FFMA.FTZ R47, R66.reuse, UR6, R32 ;  /* 0x00000006422f7c23 */ /* 0x040fe20008010020 */
[----:B------:R-:W-:Y:S01]  /*4840*/  FFMA.FTZ R34, R66, UR6, R34 ;  /* 0x0000000642227c23 */ /* 0x000fe20008010022 */
[----:B------:R-:W-:Y:S01]  /*4850*/  ISETP.GE.AND P1, PT, R82, R3, PT ;  /* 0x000000035200720c */ /* 0x000fe20003f26270 */
[----:B------:R-:W-:Y:S01]  /*4860*/  FFMA.FTZ R38, R66, UR6, R38 ;  /* 0x0000000642267c23 */ /* 0x000fe20008010026 */
[----:B------:R-:W-:Y:S01]  /*4870*/  FSEL R32, R83, -INF , !P0 ;  /* 0xff80000053207808 */ /* 0x000fe20004000000 */
[----:B------:R-:W-:Y:S01]  /*4880*/  HMMA.16816.F32 R24, R140, R48, R24 ;  /* 0x000000308c18723c */ /* 0x000fe20000001818 */
[----:B------:R-:W-:Y:S01]  /*4890*/  FSEL R47, R47, -INF , !P3 ;  /* 0xff8000002f2f7808 */ /* 0x000fe20005800000 */
[----:B------:R-:W-:Y:S01]  /*48a0*/  VIADD R49, R136, 0xffffffe0 ;  /* 0xffffffe088317836 */ /* 0x000fe20000000000 */
[----:B------:R-:W-:Y:S01]  /*48b0*/  FSEL R34, R34, -INF , !P1 ;  /* 0xff80000022227808 */ /* 0x000fe20004800000 */
[----:B------:R-:W-:Y:S01]  /*48c0*/  FFMA.FTZ R48, R66, UR6, R36 ;  /* 0x0000000642307c23 */ /* 0x000fe20008010024 */
[C---:B------:R-:W-:Y:S01]  /*48d0*/  ISETP.GE.AND P2, PT, R67.reuse, R135, PT ;  /* 0x000000874300720c */ /* 0x040fe20003f46270 */
[----:B------:R-:W-:Y:S01]  /*48e0*/  VIADD R66, R136, 0xffffffe1 ;  /* 0xffffffe188427836 */ /* 0x000fe20000000000 */
[C---:B------:R-:W-:Y:S01]  /*48f0*/  ISETP.GE.AND P0, PT, R67.reuse, R3, PT ;  /* 0x000000034300720c */ /* 0x040fe20003f06270 */
[----:B------:R-:W-:Y:S01]  /*4900*/  HMMA.16816.F32 R16, R144, R50, R16 ;  /* 0x000000329010723c */ /* 0x000fe20000001810 */
[----:B------:R-:W-:-:S02]  /*4910*/  ISETP.GE.AND P3, PT, R67, R2, PT ;  /* 0x000000024300720c */ /* 0x000fc40003f66270 */
[-C--:B------:R-:W-:Y:S02]  /*4920*/  ISETP.GE.AND P1, PT, R67, R138.reuse, PT ;  /* 0x0000008a4300720c */ /* 0x080fe40003f26270 */
[----:B------:R-:W-:Y:S02]  /*4930*/  I2FP.F32.U32 R67, R67 ;  /* 0x0000004300437245 */ /* 0x000fe40000201000 */
[----:B------:R-:W-:Y:S01]  /*4940*/  FSEL R41, R99, -INF , !P4 ;  /* 0xff80000063297808 */ /* 0x000fe20006000000 */
[----:B------:R-:W-:Y:S01]  /*4950*/  HMMA.16816.F32 R20, R140, R50, R20 ;  /* 0x000000328c14723c */ /* 0x000fe20000001814 */
[C---:B------:R-:W-:Y:S01]  /*4960*/  ISETP.GE.AND P4, PT, R82.reuse, R138, PT ;  /* 0x0000008a5200720c */ /* 0x040fe20003f86270 */
[----:B------:R-:W-:Y:S01]  /*4970*/  FFMA.FTZ R36, R67, UR6, R35 ;  /* 0x0000000643247c23 */ /* 0x000fe20008010023 */
[----:B------:R-:W-:Y:S01]  /*4980*/  FSEL R45, R45, -INF , !P5 ;  /* 0xff8000002d2d7808 */ /* 0x000fe20006800000 */
[C---:B------:R-:W-:Y:S01]  /*4990*/  FFMA.FTZ R37, R67.reuse, UR6, R37 ;  /* 0x0000000643257c23 */ /* 0x040fe20008010025 */
[----:B------:R-:W-:Y:S01]  /*49a0*/  ISETP.GE.AND P5, PT, R82, R2, PT ;  /* 0x000000025200720c */ /* 0x000fe20003fa6270 */
[C---:B------:R-:W-:Y:S01]  /*49b0*/  FFMA.FTZ R82, R67.reuse, UR6, R33 ;  /* 0x0000000643527c23 */ /* 0x040fe20008010021 */
[----:B------:R-:W-:Y:S01]  /*49c0*/  FSEL R33, R38, -INF , !P4 ;  /* 0xff80000026217808 */ /* 0x000fe20006000000 */
[----:B------:R-:W-:Y:S01]  /*49d0*/  FFMA.FTZ R39, R67, UR6, R39 ;  /* 0x0000000643277c23 */ /* 0x000fe20008010027 */
[----:B------:R-:W-:-:S02]  /*49e0*/  I2FP.F32.U32 R38, R49 ;  /* 0x0000003100267245 */ /* 0x000fc40000201000 */
[----:B------:R-:W-:Y:S02]  /*49f0*/  FSEL R35, R48, -INF , !P5 ;  /* 0xff80000030237808 */ /* 0x000fe40006800000 */
[C---:B------:R-:W-:Y:S01]  /*4a00*/  ISETP.GE.AND P5, PT, R49.reuse, R135, PT ;  /* 0x000000873100720c */ /* 0x040fe20003fa6270 */
[----:B------:R-:W-:Y:S01]  /*4a10*/  FFMA.FTZ R28, R38, UR6, R28 ;  /* 0x00000006261c7c23 */ /* 0x000fe2000801001c */
[----:B------:R-:W-:Y:S01]  /*4a20*/  FSEL R48, R82, -INF , !P2 ;  /* 0xff80000052307808 */ /* 0x000fe20005000000 */
        /* <DEDUP_REMOVED lines=8> */
[----:B------:R-:W-:Y:S02]  /*4ab0*/  FSEL R49, R28, -INF , !P5 ;  /* 0xff8000001c317808 */ /* 0x000fe40006800000 */
[----:B------:R-:W-:Y:S02]  /*4ac0*/  I2FP.F32.U32 R28, R66 ;  /* 0x00000042001c7245 */ /* 0x000fe40000201000 */
[----:B------:R-:W-:Y:S02]  /*4ad0*/  FSEL R37, R37, -INF , !P3 ;  /* 0xff80000025257808 */ /* 0x000fe40005800000 */
[----:B------:R-:W-:Y:S01]  /*4ae0*/  ISETP.GE.AND P3, PT, R66, R135, PT ;  /* 0x000000874200720c */ /* 0x000fe20003f66270 */
[C---:B------:R-:W-:Y:S01]  /*4af0*/  FFMA.FTZ R29, R28.reuse, UR6, R29 ;  /* 0x000000061c1d7c23 */ /* 0x040fe2000801001d */
[----:B------:R-:W-:Y:S01]  /*4b00*/  FSEL R30, R39, -INF , !P1 ;  /* 0xff800000271e7808 */ /* 0x000fe20004800000 */
[----:B------:R-:W-:Y:S01]  /*4b10*/  FFMA.FTZ R31, R28, UR6, R31 ;  /* 0x000000061c1f7c23 */ /* 0x000fe2000801001f */
[----:B------:R-:W-:Y:S01]  /*4b20*/  ISETP.GE.AND P1, PT, R66, R3, PT ;  /* 0x000000034200720c */ /* 0x000fe20003f26270 */
[C---:B------:R-:W-:Y:S01]  /*4b30*/  FFMA.FTZ R25, R28.reuse, UR6, R25 ;  /* 0x000000061c197c23 */ /* 0x040fe20008010019 */
[----:B------:R-:W-:Y:S01]  /*4b40*/  FSEL R83, R29, -INF , !P3 ;  /* 0xff8000001d537808 */ /* 0x000fe20005800000 */
[----:B------:R-:W-:Y:S01]  /*4b50*/  FFMA.FTZ R28, R28, UR6, R27 ;  /* 0x000000061c1c7c23 */ /* 0x000fe2000801001b */
[----:B------:R-:W-:-:S02]  /*4b60*/  I2FP.F32.U32 R29, R38 ;  /* 0x00000026001d7245 */ /* 0x000fc40000201000 */
[----:B------:R-:W-:Y:S02]  /*4b70*/  FSEL R26, R24, -INF , !P2 ;  /* 0xff800000181a7808 */ /* 0x000fe40005000000 */
[----:B------:R-:W-:Y:S01]  /*4b80*/  FSEL R51, R31, -INF , !P1 ;  /* 0xff8000001f337808 */ /* 0x000fe20004800000 */
[C---:B------:R-:W-:Y:S01]  /*4b90*/  FFMA.FTZ R16, R29.reuse, UR6, R16 ;  /* 0x000000061d107c23 */ /* 0x040fe20008010010 */
[----:B------:R-:W-:Y:S01]  /*4ba0*/  ISETP.GE.AND P2, PT, R38, R135, PT ;  /* 0x000000872600720c */ /* 0x000fe20003f46270 */
[----:B------:R-:W-:Y:S01]  /*4bb0*/  VIADD R31, R136, 0xffffffe9 ;  /* 0xffffffe9881f7836 */ /* 0x000fe20000000000 */
[----:B------:R-:W-:Y:S01]  /*4bc0*/  FSEL R24, R50, -INF , !P0 ;  /* 0xff80000032187808 */ /* 0x000fe20004000000 */
[C---:B------:R-:W-:Y:S01]  /*4bd0*/  FFMA.FTZ R18, R29.reuse, UR6, R18 ;  /* 0x000000061d127c23 */ /* 0x040fe20008010012 */
[----:B------:R-:W-:Y:S01]  /*4be0*/  FSEL R113, R16, -INF , !P2 ;  /* 0xff80000010717808 */ /* 0x000fe20005000000 */
[C---:B------:R-:W-:Y:S01]  /*4bf0*/  FFMA.FTZ R20, R29.reuse, UR6, R20 ;  /* 0x000000061d147c23 */ /* 0x040fe20008010014 */
[----:B------:R-:W-:Y:S01]  /*4c00*/  I2FP.F32.U32 R16, R31 ;  /* 0x0000001f00107245 */ /* 0x000fe20000201000 */
[----:B------:R-:W-:Y:S01]  /*4c10*/  FFMA.FTZ R22, R29, UR6, R22 ;  /* 0x000000061d167c23 */ /* 0x000fe20008010016 */
[----:B------:R-:W-:-:S02]  /*4c20*/  ISETP.GE.AND P5, PT, R66, R2, PT ;  /* 0x000000024200720c */ /* 0x000fc40003fa6270 */
[----:B------:R-:W-:Y:S01]  /*4c30*/  ISETP.GE.AND P0, PT, R38, R3, PT ;  /* 0x000000032600720c */ /* 0x000fe20003f06270 */
[C---:B------:R-:W-:Y:S01]  /*4c40*/  FFMA.FTZ R17, R16.reuse, UR6, R17 ;  /* 0x0000000610117c23 */ /* 0x040fe20008010011 */
[----:B------:R-:W-:Y:S01]  /*4c50*/  FSEL R27, R25, -INF , !P5 ;  /* 0xff800000191b7808 */ /* 0x000fe20006800000 */
[----:B------:R-:W-:Y:S01]  /*4c60*/  FFMA.FTZ R19, R16, UR6, R19 ;  /* 0x0000000610137c23 */ /* 0x000fe20008010013 */
[----:B------:R-:W-:Y:S01]  /*4c70*/  FSEL R109, R18, -INF , !P0 ;  /* 0xff800000126d7808 */ /* 0x000fe20004000000 */
[----:B------:R-:W-:Y:S01]  /*4c80*/  VIADD R18, R136, 0xfffffff0 ;  /* 0xfffffff088127836 */ /* 0x000fe20000000000 */
[----:B------:R-:W-:Y:S01]  /*4c90*/  ISETP.GE.AND P5, PT, R31, R135, PT ;  /* 0x000000871f00720c */ /* 0x000fe20003fa6270 */
[----:B------:R-:W-:Y:S01]  /*4ca0*/  FFMA.FTZ R21, R16, UR6, R21 ;  /* 0x0000000610157c23 */ /* 0x000fe20008010015 */
[----:B------:R-:W-:Y:S01]  /*4cb0*/  ISETP.GE.AND P3, PT, R38, R2, PT ;  /* 0x000000022600720c */ /* 0x000fe20003f66270 */
[----:B------:R-:W-:Y:S01]  /*4cc0*/  FFMA.FTZ R23, R16, UR6, R23 ;  /* 0x0000000610177c23 */ /* 0x000fe20008010017 */
[----:B------:R-:W-:Y:S01]  /*4cd0*/  FSEL R146, R17, -INF , !P5 ;  /* 0xff80000011927808 */ /* 0x000fe20006800000 */
[----:B------:R-:W-:Y:S01]  /*4ce0*/  VIADD R16, R136, 0xfffffff1 ;  /* 0xfffffff188107836 */ /* 0x000fe20000000000 */
[----:B------:R-:W-:-:S02]  /*4cf0*/  I2FP.F32.U32 R17, R18 ;  /* 0x0000001200117245 */ /* 0x000fc40000201000 */
[----:B------:R-:W-:Y:S02]  /*4d00*/  FSEL R124, R20, -INF , !P3 ;  /* 0xff800000147c7808 */ /* 0x000fe40005800000 */
[----:B------:R-:W-:Y:S01]  /*4d10*/  FSEL R39, R67, -INF , !P4 ;  /* 0xff80000043277808 */ /* 0x000fe20006000000 */
[C---:B------:R-:W-:Y:S01]  /*4d20*/  FFMA.FTZ R12, R17.reuse, UR6, R12 ;  /* 0x00000006110c7c23 */ /* 0x040fe2000801000c */
[----:B------:R-:W-:Y:S01]  /*4d30*/  ISETP.GE.AND P3, PT, R18, R135, PT ;  /* 0x000000871200720c */ /* 0x000fe20003f66270 */
[C---:B------:R-:W-:Y:S01]  /*4d40*/  FFMA.FTZ R8, R17.reuse, UR6, R8 ;  /* 0x0000000611087c23 */ /* 0x040fe20008010008 */
[----:B------:R-:W-:Y:S01]  /*4d50*/  ISETP.GE.AND P4, PT, R66, R138, PT ;  /* 0x0000008a4200720c */ /* 0x000fe20003f86270 */
[C---:B------:R-:W-:Y:S01]  /*4d60*/  FFMA.FTZ R115, R17.reuse, UR6, R10 ;  /* 0x0000000611737c23 */ /* 0x040fe2000801000a */
[----:B------:R-:W-:Y:S01]  /*4d70*/  FSEL R157, R12, -INF , !P3 ;  /* 0xff8000000c9d7808 */ /* 0x000fe20005800000 */
[----:B------:R-:W-:Y:S01]  /*4d80*/  VIADD R10, R136, 0xfffffff9 ;  /* 0xfffffff9880a7836 */ /* 0x000fe20000000000 */
[----:B------:R-:W-:Y:S01]  /*4d90*/  FSEL R25, R28, -INF , !P4 ;  /* 0xff8000001c197808 */ /* 0x000fe20006000000 */
[----:B------:R-:W-:Y:S01]  /*4da0*/  FFMA.FTZ R14, R17, UR6, R14 ;  /* 0x00000006110e7c23 */ /* 0x000fe2000801000e */
[----:B------:R-:W-:-:S02]  /*4db0*/  ISETP.GE.AND P5, PT, R18, R2, PT ;  /* 0x000000021200720c */ /* 0x000fc40003fa6270 */
[----:B------:R-:W-:Y:S02]  /*4dc0*/  I2FP.F32.U32 R12, R16 ;  /* 0x00000010000c7245 */ /* 0x000fe40000201000 */
[----:B------:R-:W-:Y:S02]  /*4dd0*/  ISETP.GE.AND P1, PT, R38, R138, PT ;  /* 0x0000008a2600720c */ /* 0x000fe40003f26270 */
[C---:B------:R-:W-:Y:S01]  /*4de0*/  ISETP.GE.AND P4, PT, R31.reuse, R3, PT ;  /* 0x000000031f00720c */ /* 0x040fe20003f86270 */
[C---:B------:R-:W-:Y:S01]  /*4df0*/  FFMA.FTZ R13, R12.reuse, UR6, R13 ;  /* 0x000000060c0d7c23 */ /* 0x040fe2000801000d */
[C---:B------:R-:W-:Y:S01]  /*4e00*/  ISETP.GE.AND P2, PT, R31.reuse, R2, PT ;  /* 0x000000021f00720c */ /* 0x040fe20003f46270 */
[C---:B------:R-:W-:Y:S01]  /*4e10*/  FFMA.FTZ R15, R12.reuse, UR6, R15 ;  /* 0x000000060c0f7c23 */ /* 0x040fe2000801000f */
[----:B------:R-:W-:Y:S01]  /*4e20*/  ISETP.GE.AND P0, PT, R31, R138, PT ;  /* 0x0000008a1f00720c */ /* 0x000fe20003f06270 */
[----:B------:R-:W-:Y:S01]  /*4e30*/  FFMA.FTZ R9, R12, UR6, R9 ;  /* 0x000000060c097c23 */ /* 0x000fe20008010009 */
[----:B------:R-:W-:Y:S01]  /*4e40*/  FSEL R144, R8, -INF , !P5 ;  /* 0xff80000008907808 */ /* 0x000fe20006800000 */
[----:B------:R-:W-:Y:S01]  /*4e50*/  FFMA.FTZ R11, R12, UR6, R11 ;  /* 0x000000060c0b7c23 */ /* 0x000fe2000801000b */
[----:B------:R-:W-:-:S02]  /*4e60*/  FSEL R112, R22, -INF , !P1 ;  /* 0xff80000016707808 */ /* 0x000fc40004800000 */
[----:B------:R-:W-:Y:S02]  /*4e70*/  FSEL R125, R19, -INF , !P4 ;  /* 0xff800000137d7808 */ /* 0x000fe40006000000 */
[----:B------:R-:W-:Y:S02]  /*4e80*/  FSEL R140, R21, -INF , !P2 ;  /* 0xff800000158c7808 */ /* 0x000fe40005000000 */
[----:B------:R-:W-:Y:S02]  /*4e90*/  FSEL R114, R23, -INF , !P0 ;  /* 0xff80000017727808 */ /* 0x000fe40004000000 */
[----:B------:R-:W-:Y:S02]  /*4ea0*/  I2FP.F32.U32 R8, R10 ;  /* 0x0000000a00087245 */ /* 0x000fe40000201000 */
[C---:B------:R-:W-:Y:S02]  /*4eb0*/  ISETP.GE.AND P1, PT, R18.reuse, R3, PT ;  /* 0x000000031200720c */ /* 0x040fe40003f26270 */
[----:B------:R-:W-:Y:S01]  /*4ec0*/  ISETP.GE.AND P4, PT, R18, R138, PT ;  /* 0x0000008a1200720c */ /* 0x000fe20003f86270 */
[----:B------:R-:W-:Y:S01]  /*4ed0*/  FFMA.FTZ R149, R8, UR6, R149 ;  /* 0x0000000608957c23 */ /* 0x000fe20008010095 */
[----:B------:R-:W-:Y:S01]  /*4ee0*/  ISETP.GE.AND P2, PT, R16, R135, PT ;  /* 0x000000871000720c */ /* 0x000fe20003f46270 */
[----:B------:R-:W-:Y:S01]  /*4ef0*/  FFMA.FTZ R151, R8, UR6, R151 ;  /* 0x0000000608977c23 */ /* 0x000fe20008010097 */
[----:B------:R-:W-:Y:S01]  /*4f00*/  ISETP.GE.AND P0, PT, R16, R3, PT ;  /* 0x000000031000720c */ /* 0x000fe20003f06270 */
[----:B------:R-:W-:Y:S01]  /*4f10*/  FFMA.FTZ R5, R8, UR6, R5 ;  /* 0x0000000608057c23 */ /* 0x000fe20008010005 */
[----:B------:R-:W-:Y:S01]  /*4f20*/  FSEL R141, R14, -INF , !P1 ;  /* 0xff8000000e8d7808 */ /* 0x000fe20004800000 */
[----:B------:R-:W-:Y:S01]  /*4f30*/  FFMA.FTZ R7, R8, UR6, R7 ;  /* 0x0000000608077c23 */ /* 0x000fe20008010007 */
[----:B------:R-:W-:-:S02]  /*4f40*/  FSEL R115, R115, -INF , !P4 ;  /* 0xff80000073737808 */ /* 0x000fc40006000000 */
[----:B------:R-:W-:Y:S02]  /*4f50*/  FSEL R169, R13, -INF , !P2 ;  /* 0xff8000000da97808 */ /* 0x000fe40005000000 */
[----:B------:R-:W-:Y:S02]  /*4f60*/  FSEL R145, R15, -INF , !P0 ;  /* 0xff8000000f917808 */ /* 0x000fe40004000000 */
[C---:B------:R-:W-:Y:S02]  /*4f70*/  ISETP.GE.AND P3, PT, R16.reuse, R2, PT ;  /* 0x000000021000720c */ /* 0x040fe40003f66270 */
[----:B------:R-:W-:Y:S02]  /*4f80*/  ISETP.GE.AND P1, PT, R16, R138, PT ;  /* 0x0000008a1000720c */ /* 0x000fe40003f26270 */
[C---:B------:R-:W-:Y:S02]  /*4f90*/  ISETP.GE.AND P5, PT, R10.reuse, R135, PT ;  /* 0x000000870a00720c */ /* 0x040fe40003fa6270 */
[----:B------:R-:W-:-:S02]  /*4fa0*/  ISETP.GE.AND P4, PT, R10, R3, PT ;  /* 0x000000030a00720c */ /* 0x000fc40003f86270 */
[C---:B------:R-:W-:Y:S02]  /*4fb0*/  ISETP.GE.AND P2, PT, R10.reuse, R2, PT ;  /* 0x000000020a00720c */ /* 0x040fe40003f46270 */
[----:B------:R-:W-:Y:S02]  /*4fc0*/  ISETP.GE.AND P0, PT, R10, R138, PT ;  /* 0x0000008a0a00720c */ /* 0x000fe40003f06270 */
[----:B------:R-:W-:Y:S02]  /*4fd0*/  FSEL R159, R9, -INF , !P3 ;  /* 0xff800000099f7808 */ /* 0x000fe40005800000 */
[----:B------:R-:W-:Y:S02]  /*4fe0*/  FSEL R143, R11, -INF , !P1 ;  /* 0xff8000000b8f7808 */ /* 0x000fe40004800000 */
[----:B------:R-:W-:Y:S02]  /*4ff0*/  FSEL R171, R149, -INF , !P5 ;  /* 0xff80000095ab7808 */ /* 0x000fe40006800000 */
[----:B------:R-:W-:-:S02]  /*5000*/  FSEL R163, R151, -INF , !P4 ;  /* 0xff80000097a37808 */ /* 0x000fc40006000000 */
[----:B------:R-:W-:Y:S02]  /*5010*/  FSEL R158, R5, -INF , !P2 ;  /* 0xff800000059e7808 */ /* 0x000fe40005000000 */
[----:B------:R-:W-:Y:S01]  /*5020*/  FSEL R142, R7, -INF , !P0 ;  /* 0xff800000078e7808 */ /* 0x000fe20004000000 */
[----:B------:R-:W-:Y:S06]  /*5030*/  BRA.U !UP0, `(.L_x_424) ;  /* 0x0000000108e87547 */ /* 0x000fec000b800000 */
[----:B------:R-:W1:Y:S01]  /*5040*/  LDCU UR5, c[0x0][0x440] ;  /* 0x00008800ff0577ac */ /* 0x000e620008000800 */
[----:B------:R-:W-:Y:S01]  /*5050*/  IMAD.U32 R11, RZ, RZ, UR10 ;  /* 0x0000000aff0b7e24 */ /* 0x000fe2000f8e00ff */
[----:B------:R-:W-:Y:S01]  /*5060*/  BSSY.RECONVERGENT B0, `(.L_x_425) ;  /* 0x0000036000007945 */ /* 0x000fe20003800200 */
[----:B------:R-:W-:Y:S01]  /*5070*/  IMAD.U32 R9, RZ, RZ, UR10 ;  /* 0x0000000aff097e24 */ /* 0x000fe2000f8e00ff */
[----:B------:R-:W-:Y:S01]  /*5080*/  UIADD3 UR13, UPT, UPT, UR19, -0x2, URZ ;  /* 0xfffffffe130d7890 */ /* 0x000fe2000fffe0ff */
[----:B------:R-:W-:Y:S02]  /*5090*/  IMAD.U32 R5, RZ, RZ, UR10 ;  /* 0x0000000aff057e24 */ /* 0x000fe4000f8e00ff */
[----:B------:R-:W-:Y:S01]  /*50a0*/  IMAD.U32 R10, RZ, RZ, UR11 ;  /* 0x0000000bff0a7e24 */ /* 0x000fe2000f8e00ff */
[----:B------:R-:W-:Y:S01]  /*50b0*/  UIMAD.WIDE.U32 UR14, UR13, UR10, URZ ;  /* 0x0000000a0d0e72a5 */ /* 0x000fe2000f8e00ff */
[----:B------:R-:W-:Y:S02]  /*50c0*/  IMAD.U32 R12, RZ, RZ, UR10 ;  /* 0x0000000aff0c7e24 */ /* 0x000fe4000f8e00ff */
[----:B------:R-:W-:Y:S01]  /*50d0*/  IMAD.U32 R8, RZ, RZ, UR11 ;  /* 0x0000000bff087e24 */ /* 0x000fe2000f8e00ff */
[----:B------:R-:W-:-:S02]  /*50e0*/  UIMAD UR13, UR13, UR11, UR15 ;  /* 0x0000000b0d0d72a4 */ /* 0x000fc4000f8e020f */
[----:B------:R-:W-:Y:S02]  /*50f0*/  USHF.L.U32 UR12, UR14, 0x7, URZ ;  /* 0x000000070e0c7899 */ /* 0x000fe400080006ff */
[----:B------:R-:W-:Y:S01]  /*5100*/  USHF.L.U64.HI UR13, UR14, 0x7, UR13 ;  /* 0x000000070e0d7899 */ /* 0x000fe2000801020d */
[C---:B-1----:R-:W-:Y:S02]  /*5110*/  ISETP.GE.AND P0, PT, R177.reuse, UR5, PT ;  /* 0x00000005b1007c0c */ /* 0x042fe4000bf06270 */
[----:B------:R-:W-:Y:S01]  /*5120*/  ISETP.GE.AND P1, PT, R177, UR5, PT ;  /* 0x00000005b1007c0c */ /* 0x000fe2000bf26270 */
[----:B------:R-:W-:-:S10]  /*5130*/  IMAD.U32 R7, RZ, RZ, UR12 ;  /* 0x0000000cff077e24 */ /* 0x000fd4000f8e00ff */
[----:B------:R-:W-:Y:S02]  /*5140*/  @!P0 LEA R11, P2, R11, UR12, 0x6 ;  /* 0x0000000c0b0b8c11 */ /* 0x000fe4000f8430ff */
[----:B------:R-:W-:Y:S02]  /*5150*/  @!P0 LEA R9, P3, R9, UR12, 0x5 ;  /* 0x0000000c09098c11 */ /* 0x000fe4000f8628ff */
[----:B------:R-:W-:Y:S01]  /*5160*/  @!P0 LEA.HI.X R10, R5, UR13, R10, 0x6, P2 ;  /* 0x0000000d050a8c11 */ /* 0x000fe200090f340a */
[----:B------:R-:W-:Y:S01]  /*5170*/  IMAD.U32 R5, RZ, RZ, UR13 ;  /* 0x0000000dff057e24 */ /* 0x000fe2000f8e00ff */
[-C--:B------:R-:W-:Y:S02]  /*5180*/  @!P1 LEA R16, P4, R7, R225.reuse, 0x1 ;  /* 0x000000e107109211 */ /* 0x080fe400078808ff */
[----:B------:R-:W-:Y:S02]  /*5190*/  @!P0 LEA.HI.X R8, R12, UR13, R8, 0x5, P3 ;  /* 0x0000000d0c088c11 */ /* 0x000fe400098f2c08 */
[----:B------:R-:W-:-:S02]  /*51a0*/  @!P0 LEA R14, P3, R9, R225, 0x1 ;  /* 0x000000e1090e8211 */ /* 0x000fc400078608ff */
        /* <DEDUP_REMOVED lines=21> */
[----:B------:R-:W-:Y:S02]  /*5300*/  UIMAD UR5, UR11, 0x60, URZ ;  /* 0x000000600b0578a4 */ /* 0x000fe4000f8e02ff */
[----:B------:R-:W-:-:S04]  /*5310*/  UIMAD.WIDE.U32 UR14, UR10, 0x60, UR12 ;  /* 0x000000600a0e78a5 */ /* 0x000fc8000f8e000c */
[----:B------:R-:W-:Y:S02]  /*5320*/  UIADD3 UR5, UPT, UPT, UR5, UR15, URZ ;  /* 0x0000000f05057290 */ /* 0x000fe4000fffe0ff */
[----:B------:R-:W-:Y:S01]  /*5330*/  IMAD.U32 R8, RZ, RZ, UR14 ;  /* 0x0000000eff087e24 */ /* 0x000fe2000f8e00ff */
        /* <DEDUP_REMOVED lines=8> */
.L_x_426:
[----:B------:R-:W-:Y:S05]  /*53c0*/  BSYNC.RECONVERGENT B0 ;  /* 0x0000000000007941 */ /* 0x000fea0003800200 */
.L_x_425:
[----:B------:R-:W0:Y:S02]  /*53d0*/  LDGDEPBAR ;  /* 0x00000000000079af */ /* 0x000e240000000000 */
.L_x_424:
[----:B------:R-:W-:Y:S01]  /*53e0*/  FMNMX3.FTZ R9, R129, R6, R131, !PT ;  /* 0x0000000681097276 */ /* 0x000fe20007810083 */
[----:B------:R-:W-:Y:S01]  /*53f0*/  USHF.L.U32 UR27, UR19, 0x2, URZ ;  /* 0x00000002131b7899 */ /* 0x000fe200080006ff */
[----:B--2---:R-:W-:Y:S01]  /*5400*/  FMNMX3.FTZ R11, R139, R4, R150, !PT ;  /* 0x000000048b0b7276 */ /* 0x004fe20007810096 */
[----:B------:R-:W-:Y:S01]  /*5410*/  IMAD.WIDE.U32 R234, R160, -0x2daee0ad, RZ ;  /* 0xd2511f53a0ea7825 */ /* 0x000fe200078e00ff */
[----:B------:R-:W-:Y:S01]  /*5420*/  FMNMX3.FTZ R9, R9, R152, R119, !PT ;  /* 0x0000009809097276 */ /* 0x000fe20007810077 */
[----:B------:R-:W-:Y:S01]  /*5430*/  UIADD3 UR13, UPT, UPT, UR27, -0x4, URZ ;  /* 0xfffffffc1b0d7890 */ /* 0x000fe2000fffe0ff */
[----:B------:R-:W-:Y:S01]  /*5440*/  FMNMX3.FTZ R11, R11, R117, R111, !PT ;  /* 0x000000750b0b7276 */ /* 0x000fe2000781006f */
[----:B------:R-:W-:Y:S01]  /*5450*/  IMAD.U32 R166, RZ, RZ, UR22 ;  /* 0x00000016ffa67e24 */ /* 0x000fe2000f8e00ff */
[----:B------:R-:W-:Y:S01]  /*5460*/  FMNMX3.FTZ R9, R9, R156, R182, !PT ;  /* 0x0000009c09097276 */ /* 0x000fe200078100b6 */
[----:B------:R-:W-:Y:S01]  /*5470*/  UIADD3 UR16, UPT, UPT, UR20, -0x61c88647, URZ ;  /* 0x9e3779b914107890 */ /* 0x000fe2000fffe0ff */
[----:B------:R-:W-:Y:S01]  /*5480*/  SHF.R.U32.HI R5, RZ, 0x5, R132 ;  /* 0x00000005ff057819 */ /* 0x000fe20000011684 */
[----:B------:R-:W-:Y:S01]  /*5490*/  IMAD.U32 R20, RZ, RZ, UR13 ;  /* 0x0000000dff147e24 */ /* 0x000fe2000f8e00ff */
[----:B------:R-:W-:Y:S01]  /*54a0*/  FMNMX3.FTZ R9, R9, R183, R184, !PT ;  /* 0x000000b709097276 */ /* 0x000fe200078100b8 */
[----:B------:R-:W-:Y:S01]  /*54b0*/  UIADD3 UR5, UPT, UPT, UR27, -0x2, URZ ;  /* 0xfffffffe1b057890 */ /* 0x000fe2000fffe0ff */
[----:B------:R-:W-:Y:S01]  /*54c0*/  FMNMX3.FTZ R11, R11, R155, R173, !PT ;  /* 0x0000009b0b0b7276 */ /* 0x000fe200078100ad */
[----:B------:R-:W-:Y:S01]  /*54d0*/  IMAD R166, R166, 0x8, R5 ;  /* 0x00000008a6a67824 */ /* 0x000fe200078e0205 */
[----:B------:R-:W-:Y:S01]  /*54e0*/  FMNMX3.FTZ R9, R9, R185, R170, !PT ;  /* 0x000000b909097276 */ /* 0x000fe200078100aa */
[----:B------:R-:W-:Y:S01]  /*54f0*/  UIADD3 UR7, UPT, UPT, UR27, -0x3, URZ ;  /* 0xfffffffd1b077890 */ /* 0x000fe2000fffe0ff */
[----:B------:R-:W-:Y:S01]  /*5500*/  LOP3.LUT R20, R20, UR21, R235, 0x96, !PT ;  /* 0x0000001514147c12 */ /* 0x000fe2000f8e96eb */
[C---:B------:R-:W-:Y:S01]  /*5510*/  VIADD R164, R166.reuse, 0x4 ;  /* 0x00000004a6a47836 */ /* 0x040fe20000000000 */
[----:B------:R-:W-:Y:S01]  /*5520*/  FMNMX3.FTZ R9, R9, R102, R78, !PT ;  /* 0x0000006609097276 */ /* 0x000fe2000781004e */
[----:B------:R-:W-:Y:S01]  /*5530*/  IMAD.WIDE.U32 R166, R166, -0x326172a9, RZ ;  /* 0xcd9e8d57a6a67825 */ /* 0x000fe200078e00ff */
[----:B------:R-:W-:Y:S01]  /*5540*/  FMNMX3.FTZ R11, R11, R172, R95, !PT ;  /* 0x000000ac0b0b7276 */ /* 0x000fe2000781005f */
[----:B------:R-:W-:Y:S01]  /*5550*/  UIADD3 UR12, UPT, UPT, UR21, -0x4498517b, URZ ;  /* 0xbb67ae85150c7890 */ /* 0x000fe2000fffe0ff */
[----:B------:R-:W-:Y:S01]  /*5560*/  FMNMX3.FTZ R9, R9, R74, R75, !PT ;  /* 0x0000004a09097276 */ /* 0x000fe2000781004b */
[----:B------:R-:W-:Y:S01]  /*5570*/  IMAD.WIDE.U32 R20, R20, -0x326172a9, RZ ;  /* 0xcd9e8d5714147825 */ /* 0x000fe200078e00ff */
[----:B------:R-:W-:Y:S01]  /*5580*/  FMNMX3.FTZ R11, R11, R92, R101, !PT ;  /* 0x0000005c0b0b7276 */ /* 0x000fe20007810065 */
[----:B------:R-:W-:Y:S01]  /*5590*/  UIADD3 UR26, UPT, UPT, UR21, 0x76cf5d0a, URZ ;  /* 0x76cf5d0a151a7890 */ /* 0x000fe2000fffe0ff */
[----:B------:R-:W-:Y:S01]  /*55a0*/  FMNMX3.FTZ R9, R9, R68, R62, !PT ;  /* 0x0000004409097276 */ /* 0x000fe2000781003e */
[----:B------:R-:W-:Y:S01]  /*55b0*/  IMAD.WIDE.U32 R164, R164, -0x326172a9, RZ ;  /* 0xcd9e8d57a4a47825 */ /* 0x000fe200078e00ff */
[----:B------:R-:W-:Y:S01]  /*55c0*/  FMNMX3.FTZ R11, R11, R97, R87, !PT ;  /* 0x000000610b0b7276 */ /* 0x000fe20007810057 */
[----:B------:R-:W-:Y:S01]  /*55d0*/  UIADD3 UR15, UPT, UPT, UR20, 0x3c6ef372, URZ ;  /* 0x3c6ef372140f7890 */ /* 0x000fe2000fffe0ff */
[----:B------:R-:W-:Y:S01]  /*55e0*/  FMNMX3.FTZ R9, R9, R70, R71, !PT ;  /* 0x0000004609097276 */ /* 0x000fe20007810047 */
[----:B------:R-:W-:Y:S01]  /*55f0*/  IMAD.U32 R186, RZ, RZ, UR5 ;  /* 0x00000005ffba7e24 */ /* 0x000fe2000f8e00ff */
[----:B------:R-:W-:Y:S01]  /*5600*/  LOP3.LUT R8, R166, UR16, R21, 0x96, !PT ;  /* 0x00000010a6087c12 */ /* 0x000fe2000f8e9615 */
[----:B------:R-:W2:Y:S01]  /*5610*/  LDCU UR5, c[0x0][0x45c] ;  /* 0x00008b80ff0577ac */ /* 0x000ea20008000800 */
[----:B------:R-:W-:Y:S01]  /*5620*/  FMNMX3.FTZ R9, R9, R64, R65, !PT ;  /* 0x0000004009097276 */ /* 0x000fe20007810041 */
[----:B------:R-:W-:Y:S01]  /*5630*/  IMAD.U32 R7, RZ, RZ, UR7 ;  /* 0x00000007ff077e24 */ /* 0x000fe2000f8e00ff */
[----:B------:R-:W-:Y:S01]  /*5640*/  FMNMX3.FTZ R11, R11, R86, R98, !PT ;  /* 0x000000560b0b7276 */ /* 0x000fe20007810062 */
[----:B------:R-:W-:Y:S01]  /*5650*/  IMAD.WIDE.U32 R22, R8, -0x2daee0ad, RZ ;  /* 0xd2511f5308167825 */ /* 0x000fe200078e00ff */
[----:B------:R-:W-:Y:S01]  /*5660*/  FMNMX3.FTZ R9, R9, R45, R47, !PT ;  /* 0x0000002d09097276 */ /* 0x000fe2000781002f */
[----:B------:R-:W-:Y:S01]  /*5670*/  UIADD3 UR7, UPT, UPT, UR20, -0x255992d5, URZ ;  /* 0xdaa66d2b14077890 */ /* 0x000fe2000fffe0ff */
[----:B------:R-:W-:Y:S01]  /*5680*/  FMNMX3.FTZ R8, R11, R96, R58, !PT ;  /* 0x000000600b087276 */ /* 0x000fe2000781003a */
[----:B------:R-:W-:Y:S01]  /*5690*/  IMAD.IADD R227, R162, 0x1, R161 ;  /* 0x00000001a2e37824 */ /* 0x000fe200078e02a1 */
[----:B------:R-:W-:Y:S01]  /*56a0*/  FMNMX3.FTZ R9, R9, R48, R49, !PT ;  /* 0x0000003009097276 */ /* 0x000fe20007810031 */
[----:B------:R-:W-:Y:S01]  /*56b0*/  UIADD3 UR25, UPT, UPT, UR21, 0x32370b8f, URZ ;  /* 0x32370b8f15197890 */ /* 0x000fe2000fffe0ff */
[C---:B------:R-:W-:Y:S01]  /*56c0*/  LOP3.LUT R232, R134.reuse, UR20, R167, 0x96, !PT ;  /* 0x0000001486e87c12 */ /* 0x040fe2000f8e96a7 */
[----:B------:R-:W-:Y:S01]  /*56d0*/  UIADD3 UR23, UPT, UPT, UR21, -0x126145ec, URZ ;  /* 0xed9eba1415177890 */ /* 0x000fe2000fffe0ff */
[----:B------:R-:W-:Y:S01]  /*56e0*/  FMNMX3.FTZ R9, R9, R83, R113, !PT ;  /* 0x0000005309097276 */ /* 0x000fe20007810071 */
[----:B------:R-:W-:Y:S01]  /*56f0*/  UIADD3 UR14, UPT, UPT, UR20, 0x78dde6e4, URZ ;  /* 0x78dde6e4140e7890 */ /* 0x000fe2000fffe0ff */
[----:B------:R-:W-:Y:S01]  /*5700*/  LOP3.LUT R230, R134, UR20, R165, 0x96, !PT ;  /* 0x0000001486e67c12 */ /* 0x000fe2000f8e96a5 */
        /* <DEDUP_REMOVED lines=8> */
[----:B------:R-:W-:Y:S01]  /*5790*/  UIADD3 UR17, UPT, UPT, UR21, 0x646e171e, URZ ;  /* 0x646e171e15117890 */ /* 0x000fe2000fffe0ff */
[----:B------:R-:W-:Y:S01]  /*57a0*/  FMNMX.FTZ R9, R171, R9, !PT ;  /* 0x00000009ab097209 */ /* 0x000fe20007810000 */
[----:B------:R-:W-:Y:S01]  /*57b0*/  UIADD3 UR27, UPT, UPT, UR27, -0x1, URZ ;  /* 0xffffffff1b1b7890 */ /* 0x000fe2000fffe0ff */
[----:B------:R-:W-:Y:S01]  /*57c0*/  FMNMX3.FTZ R8, R8, R43, R35, !PT ;  /* 0x0000002b08087276 */ /* 0x000fe20007810023 */
[----:B------:R-:W-:Y:S01]  /*57d0*/  STL.64 [R1], R2 ;  /* 0x0000000201007387 */ /* 0x000fe20000100a00 */
[----:B------:R-:W-:-:S02]  /*57e0*/  LOP3.LUT R180, R234, UR12, R233, 0x96, !PT ;  /* 0x0000000ceab47c12 */ /* 0x000fc4000f8e96e9 */
[----:B------:R-:W-:Y:S01]  /*57f0*/  FMNMX3.FTZ R8, R8, R37, R26, !PT ;  /* 0x0000002508087276 */ /* 0x000fe2000781001a */
[----:B------:R-:W3:Y:S01]  /*5800*/  SHFL.BFLY PT, R10, R9, 0x2, 0x1f ;  /* 0x0c401f00090a7f89 */ /* 0x000ee200000e0000 */
[----:B------:R-:W-:Y:S01]  /*5810*/  LOP3.LUT R7, R7, UR21, R235, 0x96, !PT ;  /* 0x0000001507077c12 */ /* 0x000fe2000f8e96eb */
[----:B------:R-:W-:Y:S01]  /*5820*/  IMAD.WIDE.U32 R180, R180, -0x326172a9, RZ ;  /* 0xcd9e8d57b4b47825 */ /* 0x000fe200078e00ff */
[----:B------:R-:W-:Y:S02]  /*5830*/  FMNMX3.FTZ R8, R8, R27, R124, !PT ;  /* 0x0000001b08087276 */ /* 0x000fe4000781007c */
[----:B------:R-:W-:Y:S01]  /*5840*/  LOP3.LUT R160, R232, UR26, R23, 0x96, !PT ;  /* 0x0000001ae8a07c12 */ /* 0x000fe2000f8e9617 */
[----:B------:R-:W-:Y:S01]  /*5850*/  IMAD.WIDE.U32 R28, R7, -0x326172a9, RZ ;  /* 0xcd9e8d57071c7825 */ /* 0x000fe200078e00ff */
[----:B------:R-:W-:Y:S02]  /*5860*/  FMNMX3.FTZ R8, R8, R140, R144, !PT ;  /* 0x0000008c08087276 */ /* 0x000fe40007810090 */
[----:B------:R-:W-:Y:S01]  /*5870*/  LOP3.LUT R5, R164, UR16, R21, 0x96, !PT ;  /* 0x00000010a4057c12 */ /* 0x000fe2000f8e9615 */
[----:B------:R-:W-:Y:S01]  /*5880*/  IMAD.WIDE.U32 R160, R160, -0x326172a9, RZ ;  /* 0xcd9e8d57a0a07825 */ /* 0x000fe200078e00ff */
[----:B------:R-:W-:-:S02]  /*5890*/  FMNMX3.FTZ R8, R8, R159, R127, !PT ;  /* 0x0000009f08087276 */ /* 0x000fc4000781007f */
[----:B------:R-:W-:Y:S01]  /*58a0*/  LOP3.LUT R236, R28, UR15, R181, 0x96, !PT ;  /* 0x0000000f1cec7c12 */ /* 0x000fe2000f8e96b5 */
[----:B------:R-:W-:Y:S01]  /*58b0*/  IMAD.WIDE.U32 R192, R5, -0x2daee0ad, RZ ;  /* 0xd2511f5305c07825 */ /* 0x000fe200078e00ff */
[----:B------:R-:W-:Y:S02]  /*58c0*/  FMNMX.FTZ R8, R158, R8, !PT ;  /* 0x000000089e087209 */ /* 0x000fe40007810000 */
[----:B------:R-:W-:Y:S01]  /*58d0*/  LOP3.LUT R7, R164, UR16, R29, 0x96, !PT ;  /* 0x00000010a4077c12 */ /* 0x000fe2000f8e961d */
[----:B------:R-:W-:Y:S01]  /*58e0*/  IMAD.WIDE.U32 R236, R236, -0x2daee0ad, RZ ;  /* 0xd2511f53ecec7825 */ /* 0x000fe200078e00ff */
[----:B------:R-:W-:Y:S02]  /*58f0*/  LOP3.LUT R66, R180, UR7, R161, 0x96, !PT ;  /* 0x00000007b4427c12 */ /* 0x000fe4000f8e96a1 */
[----:B-1----:R-:W-:Y:S01]  /*5900*/  FMNMX3.FTZ R12, R148, R130, R118, !PT ;  /* 0x00000082940c7276 */ /* 0x002fe20007810076 */
[----:B------:R-:W-:Y:S01]  /*5910*/  IMAD.WIDE.U32 R238, R7, -0x2daee0ad, RZ ;  /* 0xd2511f5307ee7825 */ /* 0x000fe200078e00ff */
[----:B------:R-:W-:Y:S01]  /*5920*/  LOP3.LUT R174, R234, UR12, R231, 0x96, !PT ;  /* 0x0000000ceaae7c12 */ /* 0x000fe2000f8e96e7 */
[----:B------:R-:W-:Y:S01]  /*5930*/  UIADD3 UR12, UPT, UPT, UR20, -0x4ab325aa, URZ ;  /* 0xb54cda56140c7890 */ /* 0x000fe2000fffe0ff */
[----:B---3--:R-:W-:Y:S01]  /*5940*/  FMNMX.FTZ R9, R9, R10, !PT ;  /* 0x0000000a09097209 */ /* 0x008fe20007810000 */
[----:B------:R-:W-:Y:S01]  /*5950*/  IMAD.WIDE.U32 R66, R66, -0x2daee0ad, RZ ;  /* 0xd2511f5342427825 */ /* 0x000fe200078e00ff */
[----:B------:R-:W-:-:S02]  /*5960*/  LOP3.LUT R10, R166, UR16, R29, 0x96, !PT ;  /* 0x00000010a60a7c12 */ /* 0x000fc4000f8e961d */
[----:B------:R-:W-:Y:S01]  /*5970*/  LOP3.LUT R16, R20, UR15, R181, 0x96, !PT ;  /* 0x0000000f14107c12 */ /* 0x000fe2000f8e96b5 */
[----:B------:R-:W1:Y:S01]  /*5980*/  SHFL.BFLY PT, R134, R9, 0x1, 0x1f ;  /* 0x0c201f0009867f89 */ /* 0x000e6200000e0000 */
[----:B------:R-:W-:Y:S01]  /*5990*/  FMNMX3.FTZ R12, R12, R110, R106, !PT ;  /* 0x0000006e0c0c7276 */ /* 0x000fe2000781006a */
[----:B------:R-:W-:Y:S01]  /*59a0*/  IMAD.WIDE.U32 R10, R10, -0x2daee0ad, RZ ;  /* 0xd2511f530a0a7825 */ /* 0x000fe200078e00ff */
[----:B------:R-:W-:Y:S02]  /*59b0*/  LOP3.LUT R14, R230, UR26, R239, 0x96, !PT ;  /* 0x0000001ae60e7c12 */ /* 0x000fe4000f8e96ef */
[----:B------:R-:W-:Y:S01]  /*59c0*/  LEA R227, R227, UR4, 0x1 ;  /* 0x00000004e3e37c11 */ /* 0x000fe2000f8e08ff */
[----:B------:R-:W-:Y:S01]  /*59d0*/  IMAD.WIDE.U32 R174, R174, -0x326172a9, RZ ;  /* 0xcd9e8d57aeae7825 */ /* 0x000fe200078e00ff */
[----:B------:R-:W-:Y:S02]  /*59e0*/  LOP3.LUT R188, R10, UR25, R237, 0x96, !PT ;  /* 0x000000190abc7c12 */ /* 0x000fe4000f8e96ed */
[----:B------:R-:W-:Y:S01]  /*59f0*/  LOP3.LUT R10, R230, UR26, R193, 0x96, !PT ;  /* 0x0000001ae60a7c12 */ /* 0x000fe2000f8e96c1 */
[----:B------:R-:W-:Y:S01]  /*5a00*/  IMAD.WIDE.U32 R16, R16, -0x2daee0ad, RZ ;  /* 0xd2511f5310107825 */ /* 0x000fe200078e00ff */
[----:B------:R-:W-:Y:S01]  /*5a10*/  LOP3.LUT R5, R232, UR26, R11, 0x96, !PT ;  /* 0x0000001ae8057c12 */ /* 0x000fe2000f8e960b */
[----:B------:R-:W-:Y:S01]  /*5a20*/  LDSM.16.MT88.4 R216, [R227+0x4000] ;  /* 0x00400000e3d8783b */ /* 0x000fe20000004200 */
[----:B------:R-:W-:Y:S01]  /*5a30*/  LOP3.LUT R28, R28, UR15, R175, 0x96, !PT ;  /* 0x0000000f1c1c7c12 */ /* 0x000fe2000f8e96af */
[----:B------:R-:W-:Y:S01]  /*5a40*/  IMAD.WIDE.U32 R10, R10, -0x326172a9, RZ ;  /* 0xcd9e8d570a0a7825 */ /* 0x000fe200078e00ff */
[----:B------:R-:W-:-:S02]  /*5a50*/  LOP3.LUT R7, R16, UR23, R67, 0x96, !PT ;  /* 0x0000001710077c12 */ /* 0x000fc4000f8e9643 */
[----:B------:R-:W-:Y:S01]  /*5a60*/  LOP3.LUT R22, R22, UR25, R17, 0x96, !PT ;  /* 0x0000001916167c12 */ /* 0x000fe2000f8e9611 */
[----:B------:R-:W-:Y:S01]  /*5a70*/  IMAD.WIDE.U32 R14, R14, -0x326172a9, RZ ;  /* 0xcd9e8d570e0e7825 */ /* 0x000fe200078e00ff */
[----:B------:R-:W-:Y:S02]  /*5a80*/  LOP3.LUT R18, R174, UR7, R11, 0x96, !PT ;  /* 0x00000007ae127c12 */ /* 0x000fe4000f8e960b */
[----:B------:R-:W-:Y:S01]  /*5a90*/  LOP3.LUT R20, R20, UR15, R175, 0x96, !PT ;  /* 0x0000000f14147c12 */ /* 0x000fe2000f8e96af */
[----:B------:R-:W-:Y:S01]  /*5aa0*/  IMAD.WIDE.U32 R28, R28, -0x2daee0ad, RZ ;  /* 0xd2511f531c1c7825 */ /* 0x000fe200078e00ff */
[----:B------:R-:W-:Y:S02]  /*5ab0*/  LOP3.LUT R16, R174, UR7, R15, 0x96, !PT ;  /* 0x00000007ae107c12 */ /* 0x000fe4000f8e960f */
[----:B-1----:R-:W-:Y:S01]  /*5ac0*/  FMNMX.FTZ R134, R9, R134, !PT ;  /* 0x0000008609867209 */ /* 0x002fe20007810000 */
[----:B------:R-:W-:Y:S01]  /*5ad0*/  IMAD.WIDE.U32 R22, R22, -0x326172a9, RZ ;  /* 0xcd9e8d5716167825 */ /* 0x000fe200078e00ff */
[----:B------:R-:W-:-:S02]  /*5ae0*/  LOP3.LUT R238, R238, UR25, R29, 0x96, !PT ;  /* 0x00000019eeee7c12 */ /* 0x000fc4000f8e961d */
[C---:B------:R-:W-:Y:S01]  /*5af0*/  FSETP.NEU.FTZ.AND P0, PT, R134.reuse, -INF , PT ;  /* 0xff8000008600780b */ /* 0x040fe20003f1d000 */
[----:B--2---:R-:W-:Y:S01]  /*5b00*/  FMUL.FTZ R9, R134, UR5 ;  /* 0x0000000586097c20 */ /* 0x004fe20008410000 */
[----:B------:R-:W-:Y:S01]  /*5b10*/  IMAD.WIDE.U32 R16, R16, -0x2daee0ad, RZ ;  /* 0xd2511f5310107825 */ /* 0x000fe200078e00ff */
[----:B------:R-:W-:-:S03]  /*5b20*/  LOP3.LUT R186, R186, UR21, R235, 0x96, !PT ;  /* 0x00000015baba7c12 */ /* 0x000fc6000f8e96eb */
[----:B------:R-:W-:Y:S01]  /*5b30*/  FSEL R161, R9, RZ, P0 ;  /* 0x000000ff09a17208 */ /* 0x000fe20000000000 */
[----:B------:R-:W-:Y:S01]  /*5b40*/  IMAD.WIDE.U32 R238, R238, -0x326172a9, RZ ;  /* 0xcd9e8d57eeee7825 */ /* 0x000fe200078e00ff */
[----:B------:R-:W1:Y:S01]  /*5b50*/  SHFL.BFLY PT, R9, R8, 0x2, 0x1f ;  /* 0x0c401f0008097f89 */ /* 0x000e6200000e0000 */
[----:B------:R-:W-:Y:S02]  /*5b60*/  LOP3.LUT R226, R28, UR23, R17, 0x96, !PT ;  /* 0x000000171ce27c12 */ /* 0x000fe4000f8e9611 */
[----:B------:R-:W-:Y:S01]  /*5b70*/  FFMA.FTZ R151, R6, UR5, -R161 ;  /* 0x0000000506977c23 */ /* 0x000fe200080108a1 */
[----:B------:R-:W-:Y:S01]  /*5b80*/  FMNMX3.FTZ R6, R12, R107, R153, !PT ;  /* 0x0000006b0c067276 */ /* 0x000fe20007810099 */
[----:B------:R-:W-:-:S04]  /*5b90*/  IMAD.WIDE.U32 R28, R5, -0x326172a9, RZ ;  /* 0xcd9e8d57051c7825 */ /* 0x000fc800078e00ff */
[----:B------:R-:W-:Y:S01]  /*5ba0*/  FFMA.FTZ R82, R182, UR5, -R161 ;  /* 0x00000005b6527c23 */ /* 0x000fe200080108a1 */
[----:B------:R-:W-:Y:S01]  /*5bb0*/  LOP3.LUT R182, R14, UR14, R239, 0x96, !PT ;  /* 0x0000000e0eb67c12 */ /* 0x000fe2000f8e96ef */
[----:B------:R-:W-:Y:S01]  /*5bc0*/  FFMA.FTZ R31, R184, UR5, -R161 ;  /* 0x00000005b81f7c23 */ /* 0x000fe200080108a1 */
[----:B------:R-:W-:Y:S01]  /*5bd0*/  FMNMX3.FTZ R11, R6, R154, R90, !PT ;  /* 0x0000009a060b7276 */ /* 0x000fe2000781005a */
[----:B------:R-:W-:Y:S01]  /*5be0*/  IMAD.WIDE.U32 R210, R7, -0x326172a9, RZ ;  /* 0xcd9e8d5707d27825 */ /* 0x000fe200078e00ff */
[----:B------:R-:W-:-:S03]  /*5bf0*/  LOP3.LUT R12, R160, UR14, R23, 0x96, !PT ;  /* 0x0000000ea00c7c12 */ /* 0x000fc6000f8e9617 */
        /* <DEDUP_REMOVED lines=8> */
[--C-:B------:R-:W-:Y:S01]  /*5c80*/  FFMA.FTZ R149, R129, UR5, -R161.reuse ;  /* 0x0000000581957c23 */ /* 0x100fe200080108a1 */
[----:B------:R-:W-:Y:S01]  /*5c90*/  FFMA.FTZ R129, R131, UR5, -R161 ;  /* 0x0000000583817c23 */ /* 0x000fe200080108a1 */
[----:B------:R-:W-:-:S04]  /*5ca0*/  IMAD.WIDE.U32 R188, R188, -0x326172a9, RZ ;  /* 0xcd9e8d57bcbc7825 */ /* 0x000fc800078e00ff */
[----:B------:R-:W-:Y:S01]  /*5cb0*/  FFMA.FTZ R131, R152, UR5, -R161 ;  /* 0x0000000598837c23 */ /* 0x000fe200080108a1 */
[----:B-1----:R-:W-:Y:S01]  /*5cc0*/  FMNMX.FTZ R6, R8, R9, !PT ;  /* 0x0000000908067209 */ /* 0x002fe20007810000 */
[----:B------:R-:W-:Y:S01]  /*5cd0*/  MUFU.EX2 R151, R151 ;  /* 0x0000009700977308 */ /* 0x000fe20000000800 */
[----:B------:R-:W-:Y:S01]  /*5ce0*/  FMNMX3.FTZ R8, R11, R79, R80, !PT ;  /* 0x0000004f0b087276 */ /* 0x000fe20007810050 */
[----:B------:R-:W-:Y:S01]  /*5cf0*/  IMAD.WIDE.U32 R18, R18, -0x2daee0ad, RZ ;  /* 0xd2511f5312127825 */ /* 0x000fe200078e00ff */
[----:B------:R-:W-:Y:S01]  /*5d00*/  FMNMX3.FTZ R9, R128, R121, R123, !PT ;  /* 0x0000007980097276 */ /* 0x000fe2000781007b */
[----:B------:R-:W1:Y:S01]  /*5d10*/  SHFL.BFLY PT, R5, R6, 0x1, 0x1f ;  /* 0x0c201f0006057f89 */ /* 0x000e6200000e0000 */
[----:B------:R-:W-:Y:S01]  /*5d20*/  FMNMX3.FTZ R8, R8, R81, R56, !PT ;  /* 0x0000005108087276 */ /* 0x000fe20007810038 */
[----:B------:R-:W-:Y:S01]  /*5d30*/  IMAD.WIDE.U32 R192, R192, -0x326172a9, RZ ;  /* 0xcd9e8d57c0c07825 */ /* 0x000fe200078e00ff */
[----:B------:R-:W-:Y:S01]  /*5d40*/  FMNMX3.FTZ R9, R9, R116, R108, !PT ;  /* 0x0000007409097276 */ /* 0x000fe2000781006c */
[----:B------:R-:W-:Y:S01]  /*5d50*/  MUFU.EX2 R129, R129 ;  /* 0x0000008100817308 */ /* 0x000fe20000000800 */
[----:B------:R-:W-:Y:S01]  /*5d60*/  FMNMX3.FTZ R8, R8, R61, R52, !PT ;  /* 0x0000003d08087276 */ /* 0x000fe20007810034 */
[----:B------:R-:W-:Y:S01]  /*5d70*/  IMAD.WIDE.U32 R182, R182, -0x2daee0ad, RZ ;  /* 0xd2511f53b6b67825 */ /* 0x000fe200078e00ff */
[----:B------:R-:W-:-:S03]  /*5d80*/  FMNMX3.FTZ R9, R9, R104, R105, !PT ;  /* 0x0000006809097276 */ /* 0x000fc60007810069 */
[----:B------:R-:W-:Y:S01]  /*5d90*/  FFMA.FTZ R119, R119, UR5, -R161 ;  /* 0x0000000577777c23 */ /* 0x000fe200080108a1 */
[----:B------:R-:W-:Y:S01]  /*5da0*/  FMNMX3.FTZ R8, R8, R44, R40, !PT ;  /* 0x0000002c08087276 */ /* 0x000fe20007810028 */
[----:B------:R-:W-:Y:S01]  /*5db0*/  IMAD.WIDE.U32 R240, R226, -0x326172a9, RZ ;  /* 0xcd9e8d57e2f07825 */ /* 0x000fe200078e00ff */
[----:B------:R-:W-:Y:S01]  /*5dc0*/  FMNMX3.FTZ R9, R9, R100, R94, !PT ;  /* 0x0000006409097276 */ /* 0x000fe2000781005e */
[----:B------:R-:W-:Y:S01]  /*5dd0*/  MUFU.EX2 R131, R131 ;  /* 0x0000008300837308 */ /* 0x000fe20000000800 */
[----:B------:R-:W-:Y:S01]  /*5de0*/  FMNMX3.FTZ R8, R8, R32, R33, !PT ;  /* 0x0000002008087276 */ /* 0x000fe20007810021 */
[----:B------:R-:W-:Y:S01]  /*5df0*/  IMAD.WIDE.U32 R186, R186, -0x326172a9, RZ ;  /* 0xcd9e8d57baba7825 */ /* 0x000fe200078e00ff */
[----:B------:R-:W-:Y:S02]  /*5e00*/  FMNMX3.FTZ R9, R9, R88, R89, !PT ;  /* 0x0000005809097276 */ /* 0x000fe40007810059 */
[----:B------:R-:W-:Y:S02]  /*5e10*/  FMNMX3.FTZ R8, R8, R30, R24, !PT ;  /* 0x0000001e08087276 */ /* 0x000fe40007810018 */
[----:B------:R-:W-:Y:S01]  /*5e20*/  LOP3.LUT R189, R28, UR14, R189, 0x96, !PT ;  /* 0x0000000e1cbd7c12 */ /* 0x000fe2000f8e96bd */
[----:B------:R-:W-:Y:S01]  /*5e30*/  FFMA.FTZ R28, R185, UR5, -R161 ;  /* 0x00000005b91c7c23 */ /* 0x000fe200080108a1 */
[----:B------:R-:W-:Y:S01]  /*5e40*/  FMNMX3.FTZ R8, R8, R25, R112, !PT ;  /* 0x0000001908087276 */ /* 0x000fe20007810070 */
[----:B------:R-:W-:Y:S01]  /*5e50*/  MUFU.EX2 R149, R149 ;  /* 0x0000009500957308 */ /* 0x000fe20000000800 */
[----:B------:R-:W-:-:S02]  /*5e60*/  LOP3.LUT R20, R20, UR23, R19, 0x96, !PT ;  /* 0x0000001714147c12 */ /* 0x000fc4000f8e9613 */
[----:B-1----:R-:W-:Y:S02]  /*5e70*/  FMNMX.FTZ R5, R6, R5, !PT ;  /* 0x0000000506057209 */ /* 0x002fe40007810000 */
[----:B------:R-:W-:Y:S01]  /*5e80*/  FMNMX3.FTZ R6, R9, R84, R76, !PT ;  /* 0x0000005409067276 */ /* 0x000fe2000781004c */
[----:B------:R-:W-:Y:S01]  /*5e90*/  IMAD.WIDE.U32 R20, R20, -0x326172a9, RZ ;  /* 0xcd9e8d5714147825 */ /* 0x000fe200078e00ff */
[----:B------:R-:W-:-:S03]  /*5ea0*/  FMNMX3.FTZ R14, R8, R114, R115, !PT ;  /* 0x00000072080e7276 */ /* 0x000fc60007810073 */
[----:B------:R-:W-:Y:S01]  /*5eb0*/  FMUL.FTZ R160, R5, UR5 ;  /* 0x0000000505a07c20 */ /* 0x000fe20008410000 */
[----:B------:R-:W-:Y:S01]  /*5ec0*/  FMNMX3.FTZ R6, R6, R72, R73, !PT ;  /* 0x0000004806067276 */ /* 0x000fe20007810049 */
[----:B------:R-:W-:Y:S01]  /*5ed0*/  MUFU.EX2 R119, R119 ;  /* 0x0000007700777308 */ /* 0x000fe20000000800 */
[----:B------:R-:W-:Y:S02]  /*5ee0*/  FMNMX3.FTZ R14, R14, R143, R122, !PT ;  /* 0x0000008f0e0e7276 */ /* 0x000fe4000781007a */
[----:B------:R-:W-:Y:S02]  /*5ef0*/  FMNMX3.FTZ R6, R6, R69, R60, !PT ;  /* 0x0000004506067276 */ /* 0x000fe4000781003c */
[----:B------:R-:W-:Y:S02]  /*5f00*/  FMNMX.FTZ R14, R142, R14, !PT ;  /* 0x0000000e8e0e7209 */ /* 0x000fe40007810000 */
[----:B------:R-:W-:Y:S01]  /*5f10*/  LOP3.LUT R9, R66, UR22, R13, 0x96, !PT ;  /* 0x0000001642097c12 */ /* 0x000fe2000f8e960d */
[----:B------:R-:W-:Y:S01]  /*5f20*/  MUFU.EX2 R103, R103 ;  /* 0x0000006700677308 */ /* 0x000fe20000000800 */
[----:B------:R-:W-:Y:S01]  /*5f30*/  FMNMX3.FTZ R13, R6, R57, R63, !PT ;  /* 0x00000039060d7276 */ /* 0x000fe2000781003f */
[----:B------:R-:W1:Y:S01]  /*5f40*/  SHFL.BFLY PT, R8, R14, 0x2, 0x1f ;  /* 0x0c401f000e087f89 */ /* 0x000e6200000e0000 */
[----:B------:R-:W-:Y:S01]  /*5f50*/  LOP3.LUT R10, R10, UR14, R193, 0x96, !PT ;  /* 0x0000000e0a0a7c12 */ /* 0x000fe2000f8e96c1 */
[----:B------:R-:W-:Y:S01]  /*5f60*/  IMAD.WIDE.U32 R22, R9, -0x326172a9, RZ ;  /* 0xcd9e8d5709167825 */ /* 0x000fe200078e00ff */
[----:B------:R-:W-:-:S02]  /*5f70*/  FMNMX3.FTZ R13, R13, R53, R46, !PT ;  /* 0x000000350d0d7276 */ /* 0x000fc4000781002e */
[----:B------:R-:W-:Y:S01]  /*5f80*/  FSETP.NEU.FTZ.AND P0, PT, R5, -INF , PT ;  /* 0xff8000000500780b */ /* 0x000fe20003f1d000 */
[----:B------:R-:W-:Y:S01]  /*5f90*/  IMAD.WIDE.U32 R10, R10, -0x2daee0ad, RZ ;  /* 0xd2511f530a0a7825 */ /* 0x000fe200078e00ff */
[----:B------:R-:W-:Y:S01]  /*5fa0*/  FMNMX3.FTZ R13, R13, R41, R34, !PT ;  /* 0x000000290d0d7276 */ /* 0x000fe20007810022 */
[----:B------:R-:W-:Y:S01]  /*5fb0*/  MUFU.EX2 R82, R82 ;  /* 0x0000005200527308 */ /* 0x000fe20000000800 */
[----:B------:R-:W-:Y:S01]  /*5fc0*/  FSEL R160, R160, RZ, P0 ;  /* 0x000000ffa0a07208 */ /* 0x000fe20000000000 */
[----:B------:R-:W-:Y:S01]  /*5fd0*/  IMAD.MOV.U32 R200, RZ, RZ, R22 ;  /* 0x000000ffffc87224 */ /* 0x000fe200078e0016 */
[----:B------:R-:W-:Y:S02]  /*5fe0*/  FMNMX3.FTZ R9, R13, R36, R39, !PT ;  /* 0x000000240d097276 */ /* 0x000fe40007810027 */
[----:B------:R-:W-:Y:S01]  /*5ff0*/  LOP3.LUT R6, R192, UR13, R21, 0x96, !PT ;  /* 0x0000000dc0067c12 */ /* 0x000fe2000f8e9615 */
[--C-:B------:R-:W-:Y:S01]  /*6000*/  FFMA.FTZ R156, R4, UR5, -R160.reuse ;  /* 0x00000005049c7c23 */ /* 0x100fe200080108a0 */
[----:B------:R-:W-:Y:S01]  /*6010*/  FMNMX3.FTZ R9, R9, R51, R109, !PT ;  /* 0x0000003309097276 */ /* 0x000fe2000781006d */
[----:B------:R-:W-:Y:S01]  /*6020*/  FFMA.FTZ R152, R139, UR5, -R160 ;  /* 0x000000058b987c23 */ /* 0x000fe200080108a0 */
[----:B------:R-:W-:Y:S01]  /*6030*/  LOP3.LUT R4, R18, UR22, R11, 0x96, !PT ;  /* 0x0000001612047c12 */ /* 0x000fe2000f8e960b */
[----:B------:R-:W-:Y:S01]  /*6040*/  IMAD.WIDE.U32 R18, R6, -0x2daee0ad, RZ ;  /* 0xd2511f5306127825 */ /* 0x000fe200078e00ff */
[----:B------:R-:W-:-:S03]  /*6050*/  FMNMX3.FTZ R15, R9, R125, R141, !PT ;  /* 0x0000007d090f7276 */ /* 0x000fc6000781008d */
[----:B------:R-:W-:Y:S01]  /*6060*/  FFMA.FTZ R139, R117, UR5, -R160 ;  /* 0x00000005758b7c23 */ /* 0x000fe200080108a0 */
[----:B------:R-:W-:Y:S01]  /*6070*/  LOP3.LUT R183, R16, UR22, R183, 0x96, !PT ;  /* 0x0000001610b77c12 */ /* 0x000fe2000f8e96b7 */
[----:B------:R-:W-:Y:S01]  /*6080*/  IMAD.MOV.U32 R6, RZ, RZ, R18 ;  /* 0x000000ffff067224 */ /* 0x000fe200078e0012 */
[----:B------:R-:W-:Y:S01]  /*6090*/  FMNMX3.FTZ R15, R15, R145, R120, !PT ;  /* 0x000000910f0f7276 */ /* 0x000fe20007810078 */
[----:B------:R-:W-:Y:S01]  /*60a0*/  FFMA.FTZ R117, R111, UR5, -R160 ;  /* 0x000000056f757c23 */ /* 0x000fe200080108a0 */
[----:B-1----:R-:W-:Y:S01]  /*60b0*/  FMNMX.FTZ R14, R14, R8, !PT ;  /* 0x000000080e0e7209 */ /* 0x002fe20007810000 */
[----:B------:R-:W-:Y:S01]  /*60c0*/  IMAD.WIDE.U32 R8, R7, -0x2daee0ad, RZ ;  /* 0xd2511f5307087825 */ /* 0x000fe200078e00ff */
[----:B------:R-:W-:-:S03]  /*60d0*/  FMNMX.FTZ R15, R163, R15, !PT ;  /* 0x0000000fa30f7209 */ /* 0x000fc60007810000 */
[----:B------:R-:W-:Y:S01]  /*60e0*/  FFMA.FTZ R111, R155, UR5, -R160 ;  /* 0x000000059b6f7c23 */ /* 0x000fe200080108a0 */
[----:B------:R-:W-:Y:S01]  /*60f0*/  LOP3.LUT R10, R10, UR17, R19, 0x96, !PT ;  /* 0x000000110a0a7c12 */ /* 0x000fe2000f8e9613 */
[----:B------:R-:W-:Y:S01]  /*6100*/  IMAD.MOV.U32 R185, RZ, RZ, R8 ;  /* 0x000000ffffb97224 */ /* 0x000fe200078e0008 */
[----:B------:R-:W-:Y:S01]  /*6110*/  LOP3.LUT R66, R12, UR17, R9, 0x96, !PT ;  /* 0x000000110c427c12 */ /* 0x000fe2000f8e9609 */
[----:B------:R-:W1:Y:S01]  /*6120*/  SHFL.BFLY PT, R17, R14, 0x1, 0x1f ;  /* 0x0c201f000e117f89 */ /* 0x000e6200000e0000 */
[C---:B------:R-:W-:Y:S01]  /*6130*/  PRMT R184, R8.reuse, 0x7771, RZ ;  /* 0x0000777108b87816 */ /* 0x040fe200000000ff */
[--C-:B------:R-:W-:Y:S01]  /*6140*/  FFMA.FTZ R99, R173, UR5, -R160.reuse ;  /* 0x00000005ad637c23 */ /* 0x100fe200080108a0 */
[----:B------:R-:W-:Y:S01]  /*6150*/  PRMT R12, R8, 0x7773, RZ ;  /* 0x00007773080c7816 */ /* 0x000fe200000000ff */
[--C-:B------:R-:W-:Y:S01]  /*6160*/  FFMA.FTZ R147, R150, UR5, -R160.reuse ;  /* 0x0000000596937c23 */ /* 0x100fe200080108a0 */
[----:B------:R-:W-:Y:S01]  /*6170*/  PRMT R7, R8, 0x7772, RZ ;  /* 0x0000777208077816 */ /* 0x000fe200000000ff */
[----:B------:R-:W-:Y:S01]  /*6180*/  MUFU.EX2 R152, R152 ;  /* 0x0000009800987308 */ /* 0x000fe20000000800 */
[----:B------:R-:W2:Y:S01]  /*6190*/  SHFL.BFLY PT, R8, R15, 0x2, 0x1f ;  /* 0x0c401f000f087f89 */ /* 0x000ea200000e0000 */
[----:B------:R-:W-:Y:S01]  /*61a0*/  PRMT R9, R18, 0x7771, RZ ;  /* 0x0000777112097816 */ /* 0x000fe200000000ff */
[--C-:B------:R-:W-:Y:S01]  /*61b0*/  FFMA.FTZ R50, R172, UR5, -R160.reuse ;  /* 0x00000005ac327c23 */ /* 0x100fe200080108a0 */
[C---:B------:R-:W-:Y:S01]  /*61c0*/  PRMT R16, R18.reuse, 0x7773, RZ ;  /* 0x0000777312107816 */ /* 0x040fe200000000ff */
[--C-:B------:R-:W-:Y:S01]  /*61d0*/  FFMA.FTZ R95, R95, UR5, -R160.reuse ;  /* 0x000000055f5f7c23 */ /* 0x100fe200080108a0 */
[----:B------:R-:W-:Y:S01]  /*61e0*/  PRMT R11, R18, 0x7772, RZ ;  /* 0x00007772120b7816 */ /* 0x000fe200000000ff */
[----:B------:R-:W-:Y:S01]  /*61f0*/  IMAD.WIDE.U32 R18, R4, -0x326172a9, RZ ;  /* 0xcd9e8d5704127825 */ /* 0x000fe200078e00ff */
[C---:B------:R-:W-:Y:S01]  /*6200*/  PRMT R13, R22.reuse, 0x7773, RZ ;  /* 0x00007773160d7816 */ /* 0x040fe200000000ff */
[----:B------:R-:W3:Y:S01]  /*6210*/  MUFU.EX2 R156, R156 ;  /* 0x0000009c009c7308 */ /* 0x000ee20000000800 */
[----:B------:R-:W-:Y:S01]  /*6220*/  PRMT R209, R22, 0x7772, RZ ;  /* 0x0000777216d17816 */ /* 0x000fe200000000ff */
[----:B------:R-:W-:Y:S01]  /*6230*/  FFMA.FTZ R87, R87, UR5, -R160 ;  /* 0x0000000557577c23 */ /* 0x000fe200080108a0 */
[----:B------:R-:W-:-:S02]  /*6240*/  PRMT R173, R7, 0x5410, R12 ;  /* 0x0000541007ad7816 */ /* 0x000fc4000000000c */
[----:B------:R-:W-:Y:S02]  /*6250*/  PRMT R209, R209, 0x5410, R13 ;  /* 0x00005410d1d17816 */ /* 0x000fe4000000000d */
[----:B------:R-:W-:Y:S01]  /*6260*/  PRMT R13, R18, 0x7771, RZ ;  /* 0x00007771120d7816 */ /* 0x000fe200000000ff */
[----:B------:R-:W-:Y:S01]  /*6270*/  MUFU.EX2 R117, R117 ;  /* 0x0000007500757308 */ /* 0x000fe20000000800 */
[----:B-1----:R-:W-:Y:S01]  /*6280*/  FMNMX.FTZ R4, R14, R17, !PT ;  /* 0x000000110e047209 */ /* 0x002fe20007810000 */
[----:B------:R-:W-:Y:S01]  /*6290*/  IMAD.MOV.U32 R17, RZ, RZ, R18 ;  /* 0x000000ffff117224 */ /* 0x000fe200078e0012 */
[----:B------:R-:W-:Y:S02]  /*62a0*/  LOP3.LUT R14, R20, UR12, R19, 0x96, !PT ;  /* 0x0000000c140e7c12 */ /* 0x000fe4000f8e9613 */
[C---:B------:R-:W-:Y:S01]  /*62b0*/  FSETP.NEU.FTZ.AND P0, PT, R4.reuse, -INF , PT ;  /* 0xff8000000400780b */ /* 0x040fe20003f1d000 */
[----:B------:R-:W-:Y:S01]  /*62c0*/  FMUL.FTZ R155, R4, UR5 ;  /* 0x00000005049b7c20 */ /* 0x000fe20008410000 */
[----:B------:R-:W-:Y:S01]  /*62d0*/  LOP3.LUT R17, R17, 0xff, RZ, 0xc0, !PT ;  /* 0x000000ff11117812 */ /* 0x000fe200078ec0ff */
[----:B------:R-:W-:Y:S01]  /*62e0*/  MUFU.EX2 R111, R111 ;  /* 0x0000006f006f7308 */ /* 0x000fe20000000800 */
[----:B--2---:R-:W-:-:S02]  /*62f0*/  FMNMX.FTZ R15, R15, R8, !PT ;  /* 0x000000080f0f7209 */ /* 0x004fc40007810000 */
[----:B------:R-:W-:Y:S02]  /*6300*/  LOP3.LUT R8, R6, 0xff, RZ, 0xc0, !PT ;  /* 0x000000ff06087812 */ /* 0x000fe400078ec0ff */
[----:B------:R-:W1:Y:S01]  /*6310*/  LDC R6, c[0x0][0x4f8] ;  /* 0x00013e00ff067b82 */ /* 0x000e620000000800 */
[----:B------:R-:W-:Y:S02]  /*6320*/  FSEL R155, R155, RZ, P0 ;  /* 0x000000ff9b9b7208 */ /* 0x000fe40000000000 */
[C---:B------:R-:W-:Y:S01]  /*6330*/  PRMT R7, R18.reuse, 0x7773, RZ ;  /* 0x0000777312077816 */ /* 0x040fe200000000ff */
[----:B------:R-:W-:Y:S01]  /*6340*/  MUFU.EX2 R147, R147 ;  /* 0x0000009300937308 */ /* 0x000fe20000000800 */
[----:B------:R-:W-:Y:S01]  /*6350*/  PRMT R12, R18, 0x7772, RZ ;  /* 0x00007772120c7816 */ /* 0x000fe200000000ff */
[--C-:B------:R-:W-:Y:S01]  /*6360*/  FFMA.FTZ R150, R130, UR5, -R155.reuse ;  /* 0x0000000582967c23 */ /* 0x100fe2000801089b */
[----:B------:R-:W-:Y:S01]  /*6370*/  PRMT R11, R11, 0x5410, R16 ;  /* 0x000054100b0b7816 */ /* 0x000fe20000000010 */
[----:B------:R-:W-:Y:S01]  /*6380*/  FFMA.FTZ R130, R118, UR5, -R155 ;  /* 0x0000000576827c23 */ /* 0x000fe2000801089b */
[----:B------:R-:W-:Y:S01]  /*6390*/  PRMT R13, R17, 0x5410, R13 ;  /* 0x00005410110d7816 */ /* 0x000fe2000000000d */
[----:B------:R-:W2:Y:S01]  /*63a0*/  SHFL.BFLY PT, R16, R15, 0x1, 0x1f ;  /* 0x0c201f000f107f89 */ /* 0x000ea200000e0000 */
[----:B------:R-:W-:Y:S01]  /*63b0*/  LOP3.LUT R17, R14, 0xffff, RZ, 0xc0, !PT ;  /* 0x0000ffff0e117812 */ /* 0x000fe200078ec0ff */
[----:B------:R-:W-:Y:S01]  /*63c0*/  FFMA.FTZ R118, R110, UR5, -R155 ;  /* 0x000000056e767c23 */ /* 0x000fe2000801089b */
[----:B------:R-:W-:Y:S01]  /*63d0*/  PRMT R12, R12, 0x5410, R7 ;  /* 0x000054100c0c7816 */ /* 0x000fe20000000007 */
[----:B------:R-:W-:Y:S01]  /*63e0*/  FFMA.FTZ R148, R148, UR5, -R155 ;  /* 0x0000000594947c23 */ /* 0x000fe2000801089b */
[----:B------:R-:W-:Y:S01]  /*63f0*/  LOP3.LUT R7, R14, 0xff, RZ, 0xc0, !PT ;  /* 0x000000ff0e077812 */ /* 0x000fe200078ec0ff */
[----:B------:R-:W-:Y:S01]  /*6400*/  MUFU.EX2 R130, R130 ;  /* 0x0000008200827308 */ /* 0x000fe20000000800 */
[----:B------:R-:W-:Y:S01]  /*6410*/  SHF.R.U32.HI R17, RZ, 0x8, R17 ;  /* 0x00000008ff117819 */ /* 0x000fe20000011611 */
[--C-:B------:R-:W-:Y:S01]  /*6420*/  FFMA.FTZ R110, R106, UR5, -R155.reuse ;  /* 0x000000056a6e7c23 */ /* 0x100fe2000801089b */
[----:B------:R-:W-:Y:S01]  /*6430*/  PRMT R18, R10, 0x7632, R18 ;  /* 0x000076320a127816 */ /* 0x000fe20000000012 */
[----:B------:R-:W-:Y:S01]  /*6440*/  FFMA.FTZ R107, R107, UR5, -R155 ;  /* 0x000000056b6b7c23 */ /* 0x000fe2000801089b */
[----:B------:R-:W-:Y:S01]  /*6450*/  PRMT R17, R7, 0x5410, R17 ;  /* 0x0000541007117816 */ /* 0x000fe20000000011 */
[----:B------:R-:W-:Y:S01]  /*6460*/  IMAD.IADD R7, R133, 0x1, R227 ;  /* 0x0000000185077824 */ /* 0x000fe200078e02e3 */
[----:B------:R-:W-:Y:S01]  /*6470*/  PRMT R9, R8, 0x5410, R9 ;  /* 0x0000541008097816 */ /* 0x000fe20000000009 */
[----:B------:R-:W4:Y:S01]  /*6480*/  MUFU.EX2 R118, R118 ;  /* 0x0000007600767308 */ /* 0x000f220000000800 */
[C---:B------:R-:W-:Y:S01]  /*6490*/  LOP3.LUT R8, R10.reuse, 0xffff, RZ, 0xc0, !PT ;  /* 0x0000ffff0a087812 */ /* 0x040fe200078ec0ff */
[--C-:B------:R-:W-:Y:S01]  /*64a0*/  FFMA.FTZ R106, R153, UR5, -R155.reuse ;  /* 0x00000005996a7c23 */ /* 0x100fe2000801089b */
[----:B------:R-:W-:Y:S01]  /*64b0*/  LOP3.LUT R19, R10, 0xff, RZ, 0xc0, !PT ;  /* 0x000000ff0a137812 */ /* 0x000fe200078ec0ff */
[--C-:B------:R-:W-:Y:S01]  /*64c0*/  FFMA.FTZ R38, R154, UR5, -R155.reuse ;  /* 0x000000059a267c23 */ /* 0x100fe2000801089b */
[----:B------:R-:W-:Y:S01]  /*64d0*/  SHF.R.U32.HI R10, RZ, 0x18, R10 ;  /* 0x00000018ff0a7819 */ /* 0x000fe2000001160a */
[----:B------:R-:W-:Y:S01]  /*64e0*/  FFMA.FTZ R79, R79, UR5, -R155 ;  /* 0x000000054f4f7c23 */ /* 0x000fe2000801089b */
[----:B------:R-:W-:Y:S01]  /*64f0*/  LOP3.LUT R18, R18, 0xff, RZ, 0xc0, !PT ;  /* 0x000000ff12127812 */ /* 0x000fe200078ec0ff */
[----:B------:R-:W-:Y:S01]  /*6500*/  MUFU.EX2 R139, R139 ;  /* 0x0000008b008b7308 */ /* 0x000fe20000000800 */
[----:B------:R-:W-:-:S02]  /*6510*/  LOP3.LUT R210, R210, UR12, R23, 0x96, !PT ;  /* 0x0000000cd2d27c12 */ /* 0x000fc4000f8e9617 */
[----:B------:R-:W-:Y:S02]  /*6520*/  PRMT R208, R22, 0x7771, RZ ;  /* 0x0000777116d07816 */ /* 0x000fe400000000ff */
[----:B-1----:R-:W-:Y:S01]  /*6530*/  LOP3.LUT R6, R6, 0xff, RZ, 0xc0, !PT ;  /* 0x000000ff06067812 */ /* 0x002fe200078ec0ff */
[----:B------:R-:W1:Y:S01]  /*6540*/  LDSM.16.MT88.4 R20, [R7+0x4000] ;  /* 0x004000000714783b */ /* 0x000e620000004200 */
[----:B------:R-:W-:Y:S01]  /*6550*/  PRMT R10, R18, 0x5410, R10 ;  /* 0x00005410120a7816 */ /* 0x000fe2000000000a */
[----:B------:R-:W-:Y:S01]  /*6560*/  MUFU.EX2 R148, R148 ;  /* 0x0000009400947308 */ /* 0x000fe20000000800 */
[----:B------:R-:W-:Y:S01]  /*6570*/  PRMT R18, R14, 0x7632, R18 ;  /* 0x000076320e127816 */ /* 0x000fe20000000012 */
[----:B------:R-:W-:Y:S01]  /*6580*/  IMAD R6, R6, 0x10000, R6 ;  /* 0x0001000006067824 */ /* 0x000fe200078e0206 */
[----:B------:R-:W-:Y:S02]  /*6590*/  SHF.R.U32.HI R8, RZ, 0x8, R8 ;  /* 0x00000008ff087819 */ /* 0x000fe40000011608 */
[----:B------:R-:W-:-:S02]  /*65a0*/  SHF.R.U32.HI R14, RZ, 0x18, R14 ;  /* 0x00000018ff0e7819 */ /* 0x000fc4000001160e */
[----:B------:R-:W-:Y:S01]  /*65b0*/  LOP3.LUT R18, R18, 0xff, RZ, 0xc0, !PT ;  /* 0x000000ff12127812 */ /* 0x000fe200078ec0ff */
[----:B------:R-:W4:Y:S01]  /*65c0*/  MUFU.EX2 R150, R150 ;  /* 0x0000009600967308 */ /* 0x000f220000000800 */
[----:B------:R-:W-:Y:S02]  /*65d0*/  HSET2.LE.AND R17, R17, R6, PT ;  /* 0x0000000611117233 */ /* 0x000fe40003803000 */
[----:B------:R-:W-:Y:S02]  /*65e0*/  PRMT R8, R19, 0x5410, R8 ;  /* 0x0000541013087816 */ /* 0x000fe40000000008 */
[----:B---3--:R-:W-:Y:S02]  /*65f0*/  F2FP.F16.F32.PACK_AB R192, R156, R152 ;  /* 0x000000989cc0723e */ /* 0x008fe400000000ff */
[----:B--2---:R-:W-:Y:S01]  /*6600*/  FMNMX.FTZ R133, R15, R16, !PT ;  /* 0x000000100f857209 */ /* 0x004fe20007810000 */
[----:B------:R-:W-:Y:S01]  /*6610*/  MUFU.EX2 R99, R99 ;  /* 0x0000006300637308 */ /* 0x000fe20000000800 */
[----:B------:R-:W-:-:S02]  /*6620*/  PRMT R14, R18, 0x5410, R14 ;  /* 0x00005410120e7816 */ /* 0x000fc4000000000e */
[----:B------:R-:W-:Y:S01]  /*6630*/  LOP3.LUT R195, R12, 0xff00ff, RZ, 0xc0, !PT ;  /* 0x00ff00ff0cc37812 */ /* 0x000fe200078ec0ff */
[----:B------:R-:W-:Y:S01]  /*6640*/  FMUL.FTZ R154, R133, UR5 ;  /* 0x00000005859a7c20 */ /* 0x000fe20008410000 */
[----:B------:R-:W-:Y:S02]  /*6650*/  LOP3.LUT R192, R192, R17, RZ, 0xc0, !PT ;  /* 0x00000011c0c07212 */ /* 0x000fe400078ec0ff */
[--C-:B------:R-:W-:Y:S01]  /*6660*/  HSET2.LE.AND R13, R13, R6.reuse, PT ;  /* 0x000000060d0d7233 */ /* 0x100fe20003803000 */
[----:B------:R-:W2:Y:S01]  /*6670*/  MUFU.EX2 R50, R50 ;  /* 0x0000003200327308 */ /* 0x000ea20000000800 */
[--C-:B------:R-:W-:Y:S02]  /*6680*/  HSET2.LE.AND R14, R14, R6.reuse, PT ;  /* 0x000000060e0e7233 */ /* 0x100fe40003803000 */
[--C-:B------:R-:W-:Y:S02]  /*6690*/  HSET2.LE.AND R195, R195, R6.reuse, PT ;  /* 0x00000006c3c37233 */ /* 0x100fe40003803000 */
[----:B------:R-:W-:-:S02]  /*66a0*/  HSET2.LE.AND R8, R8, R6, PT ;  /* 0x0000000608087233 */ /* 0x000fc40003803000 */
[----:B----4-:R-:W-:Y:S01]  /*66b0*/  F2FP.F16.F32.PACK_AB R17, R118, R130 ;  /* 0x000000827611723e */ /* 0x010fe200000000ff */
[----:B------:R-:W-:Y:S01]  /*66c0*/  MUFU.EX2 R110, R110 ;  /* 0x0000006e006e7308 */ /* 0x000fe20000000800 */
[----:B------:R-:W-:Y:S02]  /*66d0*/  F2FP.F16.F32.PACK_AB R16, R111, R117 ;  /* 0x000000756f10723e */ /* 0x000fe400000000ff */
[----:B------:R-:W-:Y:S02]  /*66e0*/  F2FP.F16.F32.PACK_AB R193, R150, R148 ;  /* 0x0000009496c1723e */ /* 0x000fe400000000ff */
[----:B------:R-:W-:Y:S02]  /*66f0*/  F2FP.F16.F32.PACK_AB R194, R139, R147 ;  /* 0x000000938bc2723e */ /* 0x000fe400000000ff */
[----:B------:R-:W-:Y:S01]  /*6700*/  FSETP.NEU.FTZ.AND P0, PT, R133, -INF , PT ;  /* 0xff8000008500780b */ /* 0x000fe20003f1d000 */
[----:B------:R-:W3:Y:S01]  /*6710*/  MUFU.EX2 R107, R107 ;  /* 0x0000006b006b7308 */ /* 0x000ee20000000800 */
[----:B------:R-:W-:-:S02]  /*6720*/  LOP3.LUT R193, R193, R14, RZ, 0xc0, !PT ;  /* 0x0000000ec1c17212 */ /* 0x000fc400078ec0ff */
[----:B------:R-:W-:Y:S02]  /*6730*/  LOP3.LUT R194, R194, R13, RZ, 0xc0, !PT ;  /* 0x0000000dc2c27212 */ /* 0x000fe400078ec0ff */
[----:B------:R-:W-:Y:S01]  /*6740*/  LOP3.LUT R195, R17, R195, RZ, 0xc0, !PT ;  /* 0x000000c311c37212 */ /* 0x000fe200078ec0ff */
[----:B------:R-:W4:Y:S01]  /*6750*/  LDSM.16.MT88.4 R12, [R227+0x4400] ;  /* 0x00440000e30c783b */ /* 0x000f220000004200 */
[----:B------:R-:W-:Y:S01]  /*6760*/  FSEL R154, R154, RZ, P0 ;  /* 0x000000ff9a9a7208 */ /* 0x000fe20000000000 */
[----:B------:R-:W-:Y:S01]  /*6770*/  MUFU.EX2 R106, R106 ;  /* 0x0000006a006a7308 */ /* 0x000fe20000000800 */
[----:B------:R-:W-:Y:S02]  /*6780*/  LOP3.LUT R8, R16, R8, RZ, 0xc0, !PT ;  /* 0x0000000810087212 */ /* 0x000fe400078ec0ff */
[----:B------:R-:W4:Y:S01]  /*6790*/  LDSM.16.MT88.4 R16, [R7+0x4400] ;  /* 0x004400000710783b */ /* 0x000f220000004200 */
[--C-:B------:R-:W-:Y:S01]  /*67a0*/  HSET2.LE.AND R153, R9, R6.reuse, PT ;  /* 0x0000000609997233 */ /* 0x100fe20003803000 */
[--C-:B------:R-:W-:Y:S01]  /*67b0*/  FFMA.FTZ R123, R123, UR5, -R154.reuse ;  /* 0x000000057b7b7c23 */ /* 0x100fe2000801089a */
[--C-:B------:R-:W-:Y:S01]  /*67c0*/  HSET2.LE.AND R9, R10, R6.reuse, PT ;  /* 0x000000060a097233 */ /* 0x100fe20003803000 */
[--C-:B------:R-:W-:Y:S01]  /*67d0*/  FFMA.FTZ R116, R116, UR5, -R154.reuse ;  /* 0x0000000574747c23 */ /* 0x100fe2000801089a */
[----:B------:R-:W1:Y:S01]  /*67e0*/  MUFU.EX2 R38, R38 ;  /* 0x0000002600267308 */ /* 0x000e620000000800 */
[----:B--2---:R-:W-:Y:S01]  /*67f0*/  F2FP.F16.F32.PACK_AB R10, R50, R99 ;  /* 0x00000063320a723e */ /* 0x004fe200000000ff */
[--C-:B------:R-:W-:Y:S01]  /*6800*/  FFMA.FTZ R128, R128, UR5, -R154.reuse ;  /* 0x0000000580807c23 */ /* 0x100fe2000801089a */
[----:B------:R-:W-:Y:S01]  /*6810*/  LOP3.LUT R11, R11, 0xff00ff, RZ, 0xc0, !PT ;  /* 0x00ff00ff0b0b7812 */ /* 0x000fe200078ec0ff */
[--C-:B------:R-:W-:Y:S01]  /*6820*/  FFMA.FTZ R121, R121, UR5, -R154.reuse ;  /* 0x0000000579797c23 */ /* 0x100fe2000801089a */
[----:B------:R-:W-:Y:S01]  /*6830*/  LOP3.LUT R10, R10, R153, RZ, 0xc0, !PT ;  /* 0x000000990a0a7212 */ /* 0x000fe200078ec0ff */
[C---:B------:R-:W-:Y:S01]  /*6840*/  HMMA.16816.F32 R204, R192.reuse, R216, RZ ;  /* 0x000000d8c0cc723c */ /* 0x040fe200000018ff */
[----:B------:R-:W-:Y:S01]  /*6850*/  LOP3.LUT R153, R200, 0xff, RZ, 0xc0, !PT ;  /* 0x000000ffc8997812 */ /* 0x000fe200078ec0ff */
[----:B------:R-:W-:Y:S01]  /*6860*/  MUFU.EX2 R123, R123 ;  /* 0x0000007b007b7308 */ /* 0x000fe20000000800 */
[----:B------:R-:W-:Y:S01]  /*6870*/  LOP3.LUT R229, R180, UR7, R29, 0x96, !PT ;  /* 0x00000007b4e57c12 */ /* 0x000fe2000f8e961d */
[----:B------:R-:W-:Y:S01]  /*6880*/  FFMA.FTZ R29, R170, UR5, -R161 ;  /* 0x00000005aa1d7c23 */ /* 0x000fe200080108a1 */
[----:B------:R-:W-:Y:S01]  /*6890*/  HSET2.LE.AND R11, R11, R6, PT ;  /* 0x000000060b0b7233 */ /* 0x000fe20003803000 */
[----:B------:R-:W-:Y:S01]  /*68a0*/  FFMA.FTZ R104, R104, UR5, -R154 ;  /* 0x0000000568687c23 */ /* 0x000fe2000801089a */
[----:B---3--:R-:W-:Y:S01]  /*68b0*/  F2FP.F16.F32.PACK_AB R172, R107, R110 ;  /* 0x0000006e6bac723e */ /* 0x008fe200000000ff */
[C---:B-1----:R-:W-:Y:S01]  /*68c0*/  HMMA.16816.F32 R196, R192.reuse, R20, RZ ;  /* 0x00000014c0c4723c */ /* 0x042fe200000018ff */
[----:B------:R-:W-:Y:S01]  /*68d0*/  PRMT R208, R153, 0x5410, R208 ;  /* 0x0000541099d07816 */ /* 0x000fe200000000d0 */
[----:B------:R-:W1:Y:S01]  /*68e0*/  MUFU.EX2 R116, R116 ;  /* 0x0000007400747308 */ /* 0x000e620000000800 */
[----:B------:R-:W-:Y:S01]  /*68f0*/  F2FP.F16.F32.PACK_AB R170, R38, R106 ;  /* 0x0000006a26aa723e */ /* 0x000fe200000000ff */
[--C-:B------:R-:W-:Y:S01]  /*6900*/  FFMA.FTZ R105, R105, UR5, -R154.reuse ;  /* 0x0000000569697c23 */ /* 0x100fe2000801089a */
[----:B------:R-:W-:Y:S01]  /*6910*/  LOP3.LUT R212, R210, 0xffff, RZ, 0xc0, !PT ;  /* 0x0000ffffd2d47812 */ /* 0x000fe200078ec0ff */
[--C-:B------:R-:W-:Y:S01]  /*6920*/  FFMA.FTZ R94, R94, UR5, -R154.reuse ;  /* 0x000000055e5e7c23 */ /* 0x100fe2000801089a */
[----:B------:R-:W-:Y:S01]  /*6930*/  LOP3.LUT R9, R172, R9, RZ, 0xc0, !PT ;  /* 0x00000009ac097212 */ /* 0x000fe200078ec0ff */
[----:B------:R-:W-:Y:S01]  /*6940*/  HMMA.16816.F32 R200, R192, R218, RZ ;  /* 0x000000dac0c8723c */ /* 0x000fe200000018ff */
[----:B------:R-:W-:Y:S01]  /*6950*/  LOP3.LUT R11, R170, R11, RZ, 0xc0, !PT ;  /* 0x0000000baa0b7212 */ /* 0x000fe200078ec0ff */
[----:B------:R-:W-:Y:S01]  /*6960*/  MUFU.EX2 R128, R128 ;  /* 0x0000008000807308 */ /* 0x000fe20000000800 */
[C---:B------:R-:W-:Y:S01]  /*6970*/  LOP3.LUT R211, R210.reuse, 0xff, RZ, 0xc0, !PT ;  /* 0x000000ffd2d37812 */ /* 0x040fe200078ec0ff */
[----:B------:R-:W-:Y:S01]  /*6980*/  FFMA.FTZ R89, R89, UR5, -R154 ;  /* 0x0000000559597c23 */ /* 0x000fe2000801089a */
[----:B------:R-:W-:-:S02]  /*6990*/  PRMT R172, R210, 0x7632, R172 ;  /* 0x00007632d2ac7816 */ /* 0x000fc400000000ac */
[----:B------:R-:W-:Y:S01]  /*69a0*/  SHF.R.U32.HI R170, RZ, 0x18, R210 ;  /* 0x00000018ffaa7819 */ /* 0x000fe200000116d2 */
[----:B------:R-:W-:Y:S01]  /*69b0*/  HMMA.16816.F32 R192, R192, R22, RZ ;  /* 0x00000016c0c0723c */ /* 0x000fe200000018ff */
[----:B------:R-:W-:Y:S01]  /*69c0*/  SHF.R.U32.HI R210, RZ, 0x8, R212 ;  /* 0x00000008ffd27819 */ /* 0x000fe200000116d4 */
[----:B------:R2:W3:Y:S01]  /*69d0*/  MUFU.EX2 R153, R121 ;  /* 0x0000007900997308 */ /* 0x0004e20000000800 */
[----:B------:R-:W-:Y:S02]  /*69e0*/  LOP3.LUT R209, R209, 0xff00ff, RZ, 0xc0, !PT ;  /* 0x00ff00ffd1d17812 */ /* 0x000fe400078ec0ff */
[----:B------:R-:W-:Y:S02]  /*69f0*/  LOP3.LUT R172, R172, 0xff, RZ, 0xc0, !PT ;  /* 0x000000ffacac7812 */ /* 0x000fe400078ec0ff */
[----:B------:R-:W-:Y:S01]  /*6a00*/  PRMT R210, R211, 0x5410, R210 ;  /* 0x00005410d3d27816 */ /* 0x000fe200000000d2 */
[----:B----4-:R-:W-:Y:S01]  /*6a10*/  HMMA.16816.F32 R204, R8, R12, R204 ;  /* 0x0000000c08cc723c */ /* 0x010fe200000018cc */
[----:B------:R-:W-:Y:S01]  /*6a20*/  PRMT R170, R172, 0x5410, R170 ;  /* 0x00005410acaa7816 */ /* 0x000fe200000000aa */
[----:B------:R-:W-:Y:S01]  /*6a30*/  MUFU.EX2 R104, R104 ;  /* 0x0000006800687308 */ /* 0x000fe20000000800 */
[----:B------:R-:W-:-:S02]  /*6a40*/  HSET2.LE.AND R209, R209, R6, PT ;  /* 0x00000006d1d17233 */ /* 0x000fc40003803000 */
[----:B-1----:R-:W-:Y:S02]  /*6a50*/  F2FP.F16.F32.PACK_AB R211, R116, R123 ;  /* 0x0000007b74d3723e */ /* 0x002fe400000000ff */
[--C-:B------:R-:W-:Y:S01]  /*6a60*/  HSET2.LE.AND R208, R208, R6.reuse, PT ;  /* 0x00000006d0d07233 */ /* 0x100fe20003803000 */
[C---:B------:R-:W-:Y:S01]  /*6a70*/  HMMA.16816.F32 R196, R8.reuse, R16, R196 ;  /* 0x0000001008c4723c */ /* 0x040fe200000018c4 */
[----:B------:R-:W-:Y:S01]  /*6a80*/  F2FP.F16.F32.PACK_AB R172, R151, R149 ;  /* 0x0000009597ac723e */ /* 0x000fe200000000ff */
[----:B------:R-:W-:Y:S01]  /*6a90*/  MUFU.EX2 R67, R67 ;  /* 0x0000004300437308 */ /* 0x000fe20000000800 */
[----:B--2---:R-:W-:Y:S01]  /*6aa0*/  FFMA.FTZ R121, R108, UR5, -R154 ;  /* 0x000000056c797c23 */ /* 0x004fe2000801089a */
[--C-:B------:R-:W-:Y:S02]  /*6ab0*/  HSET2.LE.AND R108, R210, R6.reuse, PT ;  /* 0x00000006d26c7233 */ /* 0x100fe40003803000 */
[----:B------:R-:W-:Y:S02]  /*6ac0*/  F2FP.F16.F32.PACK_AB R210, R131, R129 ;  /* 0x0000008183d2723e */ /* 0x000fe400000000ff */
[----:B------:R-:W-:Y:S01]  /*6ad0*/  LOP3.LUT R211, R211, R209, RZ, 0xc0, !PT ;  /* 0x000000d1d3d37212 */ /* 0x000fe200078ec0ff */
[----:B------:R-:W-:Y:S01]  /*6ae0*/  HMMA.16816.F32 R200, R8, R14, R200 ;  /* 0x0000000e08c8723c */ /* 0x000fe200000018c8 */
[----:B------:R-:W-:Y:S01]  /*6af0*/  HSET2.LE.AND R170, R170, R6, PT ;  /* 0x00000006aaaa7233 */ /* 0x000fe20003803000 */
[----:B------:R-:W1:Y:S01]  /*6b00*/  MUFU.EX2 R121, R121 ;  /* 0x0000007900797308 */ /* 0x000e620000000800 */
[----:B---3--:R-:W-:-:S02]  /*6b10*/  F2FP.F16.F32.PACK_AB R209, R153, R128 ;  /* 0x0000008099d1723e */ /* 0x008fc400000000ff */
[----:B------:R-:W-:Y:S02]  /*6b20*/  LOP3.LUT R210, R210, R208, RZ, 0xc0, !PT ;  /* 0x000000d0d2d27212 */ /* 0x000fe400078ec0ff */
[----:B------:R-:W-:Y:S01]  /*6b30*/  LOP3.LUT R208, R172, R108, RZ, 0xc0, !PT ;  /* 0x0000006cacd07212 */ /* 0x000fe200078ec0ff */
[----:B------:R-:W-:Y:S01]  /*6b40*/  FFMA.FTZ R108, R100, UR5, -R154 ;  /* 0x00000005646c7c23 */ /* 0x000fe2000801089a */
[----:B------:R-:W-:Y:S01]  /*6b50*/  LOP3.LUT R209, R209, R170, RZ, 0xc0, !PT ;  /* 0x000000aad1d17212 */ /* 0x000fe200078ec0ff */
[----:B------:R-:W-:Y:S01]  /*6b60*/  HMMA.16816.F32 R192, R8, R18, R192 ;  /* 0x0000001208c0723c */ /* 0x000fe200000018c0 */
[C---:B------:R-:W-:Y:S01]  /*6b70*/  LOP3.LUT R172, R66.reuse, 0xffff, RZ, 0xc0, !PT ;  /* 0x0000ffff42ac7812 */ /* 0x040fe200078ec0ff */
[----:B------:R-:W-:Y:S01]  /*6b80*/  MUFU.EX2 R105, R105 ;  /* 0x0000006900697308 */ /* 0x000fe20000000800 */
[C---:B------:R-:W-:Y:S02]  /*6b90*/  PRMT R170, R66.reuse, 0x7632, R170 ;  /* 0x0000763242aa7816 */ /* 0x040fe400000000aa */
[----:B------:R-:W-:-:S02]  /*6ba0*/  LOP3.LUT R100, R66, 0xff, RZ, 0xc0, !PT ;  /* 0x000000ff42647812 */ /* 0x000fc400078ec0ff */
[----:B------:R-:W-:Y:S01]  /*6bb0*/  SHF.R.U32.HI R172, RZ, 0x8, R172 ;  /* 0x00000008ffac7819 */ /* 0x000fe200000116ac */
[C---:B------:R-:W-:Y:S01]  /*6bc0*/  HMMA.16816.F32 R212, R208.reuse, R20, RZ ;  /* 0x00000014d0d4723c */ /* 0x040fe200000018ff */
[----:B------:R-:W-:Y:S01]  /*6bd0*/  SHF.R.U32.HI R9, RZ, 0x18, R66 ;  /* 0x00000018ff097819 */ /* 0x000fe20000011642 */
[----:B------:R-:W2:Y:S01]  /*6be0*/  MUFU.EX2 R108, R108 ;  /* 0x0000006c006c7308 */ /* 0x000ea20000000800 */
[----:B------:R-:W-:Y:S01]  /*6bf0*/  LOP3.LUT R170, R170, 0xff, RZ, 0xc0, !PT ;  /* 0x000000ffaaaa7812 */ /* 0x000fe200078ec0ff */
[----:B------:R-:W-:Y:S01]  /*6c00*/  FFMA.FTZ R66, R102, UR5, -R161 ;  /* 0x0000000566427c23 */ /* 0x000fe200080108a1 */
[----:B------:R-:W-:Y:S02]  /*6c10*/  PRMT R8, R100, 0x5410, R172 ;  /* 0x0000541064087816 */ /* 0x000fe400000000ac */
[----:B------:R-:W-:Y:S01]  /*6c20*/  PRMT R9, R170, 0x5410, R9 ;  /* 0x00005410aa097816 */ /* 0x000fe20000000009 */
[----:B------:R-:W-:Y:S01]  /*6c30*/  HMMA.16816.F32 R220, R208, R216, RZ ;  /* 0x000000d8d0dc723c */ /* 0x000fe200000018ff */
[----:B------:R-:W-:Y:S01]  /*6c40*/  LOP3.LUT R185, R185, 0xff, RZ, 0xc0, !PT ;  /* 0x000000ffb9b97812 */ /* 0x000fe200078ec0ff */
[----:B------:R-:W-:Y:S01]  /*6c50*/  MUFU.EX2 R95, R95 ;  /* 0x0000005f005f7308 */ /* 0x000fe20000000800 */
[----:B------:R-:W-:-:S02]  /*6c60*/  HSET2.LE.AND R8, R8, R6, PT ;  /* 0x0000000608087233 */ /* 0x000fc40003803000 */
[--C-:B------:R-:W-:Y:S02]  /*6c70*/  HSET2.LE.AND R9, R9, R6.reuse, PT ;  /* 0x0000000609097233 */ /* 0x100fe40003803000 */
[----:B------:R-:W-:Y:S01]  /*6c80*/  F2FP.F16.F32.PACK_AB R21, R103, R119 ;  /* 0x000000776715723e */ /* 0x000fe200000000ff */
[C---:B------:R-:W-:Y:S01]  /*6c90*/  HMMA.16816.F32 R216, R208.reuse, R218, RZ ;  /* 0x000000dad0d8723c */ /* 0x040fe200000018ff */
[----:B-1----:R-:W-:Y:S01]  /*6ca0*/  F2FP.F16.F32.PACK_AB R20, R104, R121 ;  /* 0x000000796814723e */ /* 0x002fe200000000ff */
[----:B------:R-:W-:Y:S01]  /*6cb0*/  MUFU.EX2 R29, R29 ;  /* 0x0000001d001d7308 */ /* 0x000fe20000000800 */
[----:B------:R-:W-:Y:S02]  /*6cc0*/  PRMT R10, R185, 0x5410, R184 ;  /* 0x00005410b90a7816 */ /* 0x000fe400000000b8 */
[----:B------:R-:W-:Y:S01]  /*6cd0*/  LOP3.LUT R11, R173, 0xff00ff, RZ, 0xc0, !PT ;  /* 0x00ff00ffad0b7812 */ /* 0x000fe200078ec0ff */
[----:B------:R-:W-:Y:S01]  /*6ce0*/  IMAD.WIDE.U32 R172, R189, -0x2daee0ad, RZ ;  /* 0xd2511f53bdac7825 */ /* 0x000fe200078e00ff */
[----:B------:R-:W-:Y:S01]  /*6cf0*/  LOP3.LUT R8, R21, R8, RZ, 0xc0, !PT ;  /* 0x0000000815087212 */ /* 0x000fe200078ec0ff */
[----:B------:R-:W-:Y:S01]  /*6d00*/  HMMA.16816.F32 R208, R208, R22, RZ ;  /* 0x00000016d0d0723c */ /* 0x000fe200000018ff */
[----:B------:R-:W-:Y:S01]  /*6d10*/  LOP3.LUT R9, R20, R9, RZ, 0xc0, !PT ;  /* 0x0000000914097212 */ /* 0x000fe200078ec0ff */
[----:B------:R-:W-:Y:S01]  /*6d20*/  IMAD.WIDE.U32 R20, R229, -0x2daee0ad, RZ ;  /* 0xd2511f53e5147825 */ /* 0x000fe200078e00ff */
[--C-:B------:R-:W-:Y:S01]  /*6d30*/  HSET2.LE.AND R10, R10, R6.reuse, PT ;  /* 0x000000060a0a7233 */ /* 0x100fe20003803000 */
[----:B------:R-:W-:Y:S01]  /*6d40*/  MUFU.EX2 R66, R66 ;  /* 0x0000004200427308 */ /* 0x000fe20000000800 */
[----:B------:R-:W-:Y:S01]  /*6d50*/  HSET2.LE.AND R11, R11, R6, PT ;  /* 0x000000060b0b7233 */ /* 0x000fe20003803000 */
[----:B------:R-:W-:Y:S01]  /*6d60*/  IMAD.WIDE.U32 R22, R183, -0x326172a9, RZ ;  /* 0xcd9e8d57b7167825 */ /* 0x000fe200078e00ff */
[----:B------:R-:W-:-:S02]  /*6d70*/  F2FP.F16.F32.PACK_AB R102, R67, R82 ;  /* 0x000000524366723e */ /* 0x000fc400000000ff */
[----:B--2---:R-:W-:Y:S01]  /*6d80*/  F2FP.F16.F32.PACK_AB R100, R108, R105 ;  /* 0x000000696c64723e */ /* 0x004fe200000000ff */
[----:B------:R-:W-:Y:S01]  /*6d90*/  IMAD.MOV.U32 R189, RZ, RZ, R22 ;  /* 0x000000ffffbd7224 */ /* 0x000fe200078e0016 */
[----:B------:R-:W-:Y:S01]  /*6da0*/  LOP3.LUT R20, R20, UR22, R173, 0x96, !PT ;  /* 0x0000001614147c12 */ /* 0x000fe2000f8e96ad */
[----:B------:R-:W-:Y:S01]  /*6db0*/  MUFU.EX2 R31, R31 ;  /* 0x0000001f001f7308 */ /* 0x000fe20000000800 */
[----:B------:R-:W-:Y:S01]  /*6dc0*/  LOP3.LUT R10, R102, R10, RZ, 0xc0, !PT ;  /* 0x0000000a660a7212 */ /* 0x000fe200078ec0ff */
[--C-:B------:R-:W-:Y:S01]  /*6dd0*/  FFMA.FTZ R102, R92, UR5, -R160.reuse ;  /* 0x000000055c667c23 */ /* 0x100fe200080108a0 */
[----:B------:R-:W-:Y:S01]  /*6de0*/  LOP3.LUT R11, R100, R11, RZ, 0xc0, !PT ;  /* 0x0000000b640b7212 */ /* 0x000fe200078ec0ff */
[----:B------:R-:W-:Y:S01]  /*6df0*/  FFMA.FTZ R92, R101, UR5, -R160 ;  /* 0x00000005655c7c23 */ /* 0x000fe200080108a0 */
[----:B------:R-:W-:Y:S01]  /*6e00*/  LOP3.LUT R184, R236, UR23, R21, 0x96, !PT ;  /* 0x00000017ecb87c12 */ /* 0x000fe2000f8e9615 */
[----:B------:R-:W-:Y:S01]  /*6e10*/  IMAD.WIDE.U32 R20, R20, -0x326172a9, RZ ;  /* 0xcd9e8d5714147825 */ /* 0x000fe200078e00ff */
[----:B------:R-:W-:Y:S01]  /*6e20*/  LOP3.LUT R170, R240, UR12, R23, 0x96, !PT ;  /* 0x0000000cf0aa7c12 */ /* 0x000fe2000f8e9617 */
[----:B------:R1:W-:Y:S02]  /*6e30*/  MUFU.EX2 R100, R94 ;  /* 0x0000005e00647308 */ /* 0x0003e40000000800 */
[----:B------:R-:W-:Y:S01]  /*6e40*/  FFMA.FTZ R101, R91, UR5, -R155 ;  /* 0x000000055b657c23 */ /* 0x000fe2000801089b */
[----:B------:R-:W-:Y:S01]  /*6e50*/  HMMA.16816.F32 R212, R8, R16, R212 ;  /* 0x0000001008d4723c */ /* 0x000fe200000018d4 */
[----:B------:R-:W-:-:S02]  /*6e60*/  IMAD.MOV.U32 R16, RZ, RZ, R20 ;  /* 0x000000ffff107224 */ /* 0x000fc400078e0014 */
[--C-:B------:R-:W-:Y:S01]  /*6e70*/  FFMA.FTZ R91, R93, UR5, -R155.reuse ;  /* 0x000000055d5b7c23 */ /* 0x100fe2000801089b */
[----:B------:R-:W-:Y:S01]  /*6e80*/  PRMT R173, R20, 0x7773, RZ ;  /* 0x0000777314ad7816 */ /* 0x000fe200000000ff */
[----:B------:R-:W-:Y:S01]  /*6e90*/  IMAD.WIDE.U32 R184, R184, -0x326172a9, RZ ;  /* 0xcd9e8d57b8b87825 */ /* 0x000fe200078e00ff */
[C---:B------:R-:W-:Y:S01]  /*6ea0*/  PRMT R17, R20.reuse, 0x7772, RZ ;  /* 0x0000777214117816 */ /* 0x040fe200000000ff */
[----:B------:R-:W2:Y:S01]  /*6eb0*/  MUFU.EX2 R102, R102 ;  /* 0x0000006600667308 */ /* 0x000ea20000000800 */
[----:B------:R-:W-:Y:S01]  /*6ec0*/  PRMT R226, R20, 0x7771, RZ ;  /* 0x0000777114e27816 */ /* 0x000fe200000000ff */
[C---:B------:R-:W-:Y:S01]  /*6ed0*/  HMMA.16816.F32 R216, R8.reuse, R14, R216 ;  /* 0x0000000e08d8723c */ /* 0x040fe200000018d8 */
[----:B------:R-:W-:Y:S01]  /*6ee0*/  LOP3.LUT R15, R170, 0xffff, RZ, 0xc0, !PT ;  /* 0x0000ffffaa0f7812 */ /* 0x000fe200078ec0ff */
[--C-:B------:R-:W-:Y:S01]  /*6ef0*/  FFMA.FTZ R93, R88, UR5, -R154.reuse ;  /* 0x00000005585d7c23 */ /* 0x100fe2000801089a */
[----:B------:R-:W-:Y:S01]  /*6f00*/  LOP3.LUT R14, R16, 0xff, RZ, 0xc0, !PT ;  /* 0x000000ff100e7812 */ /* 0x000fe200078ec0ff */
[----:B------:R-:W-:Y:S01]  /*6f10*/  FFMA.FTZ R88, R84, UR5, -R154 ;  /* 0x0000000554587c23 */ /* 0x000fe2000801089a */
[----:B------:R-:W-:Y:S01]  /*6f20*/  LOP3.LUT R20, R170, 0xff, RZ, 0xc0, !PT ;  /* 0x000000ffaa147812 */ /* 0x000fe200078ec0ff */
[----:B------:R-:W-:Y:S01]  /*6f30*/  MUFU.EX2 R101, R101 ;  /* 0x0000006500657308 */ /* 0x000fe20000000800 */
[--C-:B-1----:R-:W-:Y:S01]  /*6f40*/  FFMA.FTZ R94, R97, UR5, -R160.reuse ;  /* 0x00000005615e7c23 */ /* 0x102fe200080108a0 */
[--C-:B------:R-:W-:Y:S01]  /*6f50*/  FFMA.FTZ R97, R90, UR5, -R155.reuse ;  /* 0x000000055a617c23 */ /* 0x100fe2000801089b */
[----:B------:R-:W-:Y:S01]  /*6f60*/  FFMA.FTZ R90, R85, UR5, -R155 ;  /* 0x00000005555a7c23 */ /* 0x000fe2000801089b */
[----:B------:R-:W-:Y:S01]  /*6f70*/  SHF.R.U32.HI R16, RZ, 0x8, R15 ;  /* 0x00000008ff107819 */ /* 0x000fe2000001160f */
[----:B------:R-:W-:Y:S01]  /*6f80*/  HMMA.16816.F32 R220, R8, R12, R220 ;  /* 0x0000000c08dc723c */ /* 0x000fe200000018dc */
[----:B------:R-:W-:Y:S01]  /*6f90*/  PRMT R13, R22, 0x7773, RZ ;  /* 0x00007773160d7816 */ /* 0x000fe200000000ff */
[----:B------:R-:W-:Y:S01]  /*6fa0*/  FFMA.FTZ R85, R98, UR5, -R160 ;  /* 0x0000000562557c23 */ /* 0x000fe200080108a0 */
[----:B------:R-:W1:Y:S01]  /*6fb0*/  MUFU.EX2 R97, R97 ;  /* 0x0000006100617308 */ /* 0x000e620000000800 */
[----:B------:R-:W-:-:S02]  /*6fc0*/  PRMT R16, R20, 0x5410, R16 ;  /* 0x0000541014107816 */ /* 0x000fc40000000010 */
[----:B------:R-:W-:Y:S02]  /*6fd0*/  PRMT R12, R22, 0x7772, RZ ;  /* 0x00007772160c7816 */ /* 0x000fe400000000ff */
[----:B------:R-:W-:Y:S01]  /*6fe0*/  HMMA.16816.F32 R208, R8, R18, R208 ;  /* 0x0000001208d0723c */ /* 0x000fe200000018d0 */
[----:B------:R-:W-:Y:S02]  /*6ff0*/  PRMT R8, R170, 0x7632, R8 ;  /* 0x00007632aa087816 */ /* 0x000fe40000000008 */
[----:B------:R-:W-:Y:S01]  /*7000*/  MUFU.EX2 R91, R91 ;  /* 0x0000005b005b7308 */ /* 0x000fe20000000800 */
[----:B------:R-:W-:Y:S02]  /*7010*/  SHF.R.U32.HI R170, RZ, 0x18, R170 ;  /* 0x00000018ffaa7819 */ /* 0x000fe400000116aa */
[----:B------:R-:W-:Y:S02]  /*7020*/  LOP3.LUT R8, R8, 0xff, RZ, 0xc0, !PT ;  /* 0x000000ff08087812 */ /* 0x000fe400078ec0ff */
[----:B------:R-:W-:-:S02]  /*7030*/  PRMT R173, R17, 0x5410, R173 ;  /* 0x0000541011ad7816 */ /* 0x000fc400000000ad */
[----:B------:R-:W-:Y:S01]  /*7040*/  HSET2.LE.AND R16, R16, R6, PT ;  /* 0x0000000610107233 */ /* 0x000fe20003803000 */
[----:B------:R-:W3:Y:S01]  /*7050*/  MUFU.EX2 R90, R90 ;  /* 0x0000005a005a7308 */ /* 0x000ee20000000800 */
[----:B------:R-:W-:Y:S02]  /*7060*/  PRMT R17, R12, 0x5410, R13 ;  /* 0x000054100c117816 */ /* 0x000fe4000000000d */
[----:B------:R-:W-:Y:S02]  /*7070*/  PRMT R226, R14, 0x5410, R226 ;  /* 0x000054100ee27816 */ /* 0x000fe400000000e2 */
[----:B--2---:R-:W-:Y:S01]  /*7080*/  F2FP.F16.F32.PACK_AB R9, R102, R95 ;  /* 0x0000005f6609723e */ /* 0x004fe200000000ff */
[----:B------:R-:W2:Y:S01]  /*7090*/  LDSM.16.MT88.4 R12, [R227+0x4800] ;  /* 0x00480000e30c783b */ /* 0x000ea20000004200 */
[----:B------:R-:W-:Y:S01]  /*70a0*/  PRMT R8, R8, 0x5410, R170 ;  /* 0x0000541008087816 */ /* 0x000fe200000000aa */
[----:B------:R-:W-:Y:S01]  /*70b0*/  MUFU.EX2 R92, R92 ;  /* 0x0000005c005c7308 */ /* 0x000fe20000000800 */
[----:B------:R-:W-:-:S02]  /*70c0*/  LOP3.LUT R16, R9, R16, RZ, 0xc0, !PT ;  /* 0x0000001009107212 */ /* 0x000fc400078ec0ff */
[----:B------:R-:W-:Y:S02]  /*70d0*/  LOP3.LUT R19, R17, 0xff00ff, RZ, 0xc0, !PT ;  /* 0x00ff00ff11137812 */ /* 0x000fe400078ec0ff */
[----:B------:R-:W-:Y:S02]  /*70e0*/  HSET2.LE.AND R9, R8, R6, PT ;  /* 0x0000000608097233 */ /* 0x000fe40003803000 */
[----:B------:R-:W-:Y:S01]  /*70f0*/  PRMT R183, R22, 0x7771, RZ ;  /* 0x0000777116b77816 */ /* 0x000fe200000000ff */
[----:B------:R-:W4:Y:S01]  /*7100*/  MUFU.EX2 R94, R94 ;  /* 0x0000005e005e7308 */ /* 0x000f220000000800 */
[----:B------:R-:W-:Y:S02]  /*7110*/  LOP3.LUT R184, R184, UR12, R21, 0x96, !PT ;  /* 0x0000000cb8b87c12 */ /* 0x000fe4000f8e9615 */
[----:B-1----:R-:W-:Y:S01]  /*7120*/  F2FP.F16.F32.PACK_AB R10, R101, R97 ;  /* 0x00000061650a723e */ /* 0x002fe200000000ff */
[----:B------:R-:W1:Y:S01]  /*7130*/  LDSM.16.MT88.4 R20, [R7+0x4800] ;  /* 0x004800000714783b */ /* 0x000e620000004200 */
[----:B------:R-:W-:-:S02]  /*7140*/  LOP3.LUT R189, R189, 0xff, RZ, 0xc0, !PT ;  /* 0x000000ffbdbd7812 */ /* 0x000fc400078ec0ff */
[----:B------:R-:W-:Y:S01]  /*7150*/  LOP3.LUT R17, R10, R9, RZ, 0xc0, !PT ;  /* 0x000000090a117212 */ /* 0x000fe200078ec0ff */
[----:B------:R-:W-:Y:S01]  /*7160*/  MUFU.EX2 R28, R28 ;  /* 0x0000001c001c7308 */ /* 0x000fe20000000800 */
[----:B------:R-:W-:Y:S02]  /*7170*/  HSET2.LE.AND R19, R19, R6, PT ;  /* 0x0000000613137233 */ /* 0x000fe40003803000 */
[----:B---3--:R-:W-:Y:S02]  /*7180*/  F2FP.F16.F32.PACK_AB R9, R90, R91 ;  /* 0x0000005b5a09723e */ /* 0x008fe400000000ff */
[----:B------:R-:W-:Y:S02]  /*7190*/  PRMT R183, R189, 0x5410, R183 ;  /* 0x00005410bdb77816 */ /* 0x000fe400000000b7 */
[----:B------:R-:W-:Y:S01]  /*71a0*/  LOP3.LUT R8, R184, 0xffff, RZ, 0xc0, !PT ;  /* 0x0000ffffb8087812 */ /* 0x000fe200078ec0ff */
[----:B------:R-:W-:Y:S01]  /*71b0*/  MUFU.EX2 R93, R93 ;  /* 0x0000005d005d7308 */ /* 0x000fe20000000800 */
[----:B------:R-:W-:-:S02]  /*71c0*/  LOP3.LUT R19, R9, R19, RZ, 0xc0, !PT ;  /* 0x0000001309137212 */ /* 0x000fc400078ec0ff */
[C---:B------:R-:W-:Y:S02]  /*71d0*/  PRMT R9, R184.reuse, 0x7632, R9 ;  /* 0x00007632b8097816 */ /* 0x040fe40000000009 */
[----:B------:R-:W-:Y:S02]  /*71e0*/  SHF.R.U32.HI R8, RZ, 0x8, R8 ;  /* 0x00000008ff087819 */ /* 0x000fe40000011608 */
[----:B------:R-:W-:Y:S01]  /*71f0*/  HSET2.LE.AND R18, R183, R6, PT ;  /* 0x00000006b7127233 */ /* 0x000fe20003803000 */
[----:B------:R-:W-:Y:S01]  /*7200*/  MUFU.EX2 R89, R89 ;  /* 0x0000005900597308 */ /* 0x000fe20000000800 */
[----:B------:R-:W-:Y:S02]  /*7210*/  LOP3.LUT R10, R184, 0xff, RZ, 0xc0, !PT ;  /* 0x000000ffb80a7812 */ /* 0x000fe400078ec0ff */
[----:B----4-:R-:W-:Y:S02]  /*7220*/  F2FP.F16.F32.PACK_AB R11, R94, R92 ;  /* 0x0000005c5e0b723e */ /* 0x010fe400000000ff */
[----:B------:R-:W-:-:S02]  /*7230*/  SHF.R.U32.HI R184, RZ, 0x18, R184 ;  /* 0x00000018ffb87819 */ /* 0x000fc400000116b8 */
[----:B------:R-:W-:Y:S01]  /*7240*/  LOP3.LUT R9, R9, 0xff, RZ, 0xc0, !PT ;  /* 0x000000ff09097812 */ /* 0x000fe200078ec0ff */
[----:B------:R-:W3:Y:S01]  /*7250*/  MUFU.EX2 R88, R88 ;  /* 0x0000005800587308 */ /* 0x000ee20000000800 */
[----:B------:R-:W-:Y:S02]  /*7260*/  PRMT R8, R10, 0x5410, R8 ;  /* 0x000054100a087816 */ /* 0x000fe40000000008 */
[----:B------:R-:W-:Y:S02]  /*7270*/  LOP3.LUT R18, R11, R18, RZ, 0xc0, !PT ;  /* 0x000000120b127212 */ /* 0x000fe400078ec0ff */
[----:B------:R-:W-:Y:S02]  /*7280*/  HSET2.LE.AND R10, R226, R6, PT ;  /* 0x00000006e20a7233 */ /* 0x000fe40003803000 */
[----:B------:R-:W-:Y:S01]  /*7290*/  F2FP.F16.F32.PACK_AB R84, R66, R29 ;  /* 0x0000001d4254723e */ /* 0x000fe200000000ff */
[----:B------:R-:W-:Y:S01]  /*72a0*/  MUFU.EX2 R85, R85 ;  /* 0x0000005500557308 */ /* 0x000fe20000000800 */
[----:B------:R-:W-:Y:S01]  /*72b0*/  LOP3.LUT R11, R173, 0xff00ff, RZ, 0xc0, !PT ;  /* 0x00ff00ffad0b7812 */ /* 0x000fe200078ec0ff */
[----:B--2---:R-:W-:Y:S01]  /*72c0*/  HMMA.16816.F32 R204, R16, R12, R204 ;  /* 0x0000000c10cc723c */ /* 0x004fe200000018cc */
[----:B------:R-:W-:-:S02]  /*72d0*/  PRMT R9, R9, 0x5410, R184 ;  /* 0x0000541009097816 */ /* 0x000fc400000000b8 */
[----:B------:R-:W-:Y:S01]  /*72e0*/  LOP3.LUT R10, R84, R10, RZ, 0xc0, !PT ;  /* 0x0000000a540a7212 */ /* 0x000fe200078ec0ff */
[----:B------:R-:W-:Y:S01]  /*72f0*/  FFMA.FTZ R84, R86, UR5, -R160 ;  /* 0x0000000556547c23 */ /* 0x000fe200080108a0 */
[--C-:B------:R-:W-:Y:S01]  /*7300*/  HSET2.LE.AND R11, R11, R6.reuse, PT ;  /* 0x000000060b0b7233 */ /* 0x100fe20003803000 */
[----:B------:R-:W-:Y:S01]  /*7310*/  MUFU.EX2 R79, R79 ;  /* 0x0000004f004f7308 */ /* 0x000fe20000000800 */
[--C-:B------:R-:W-:Y:S01]  /*7320*/  HSET2.LE.AND R8, R8, R6.reuse, PT ;  /* 0x0000000608087233 */ /* 0x100fe20003803000 */
[C---:B------:R-:W-:Y:S01]  /*7330*/  HMMA.16816.F32 R200, R16.reuse, R14, R200 ;  /* 0x0000000e10c8723c */ /* 0x040fe200000018c8 */
[----:B------:R-:W-:Y:S02]  /*7340*/  HSET2.LE.AND R9, R9, R6, PT ;  /* 0x0000000609097233 */ /* 0x000fe40003803000 */
[----:B---3--:R-:W-:Y:S02]  /*7350*/  F2FP.F16.F32.PACK_AB R98, R88, R89 ;  /* 0x000000595862723e */ /* 0x008fe400000000ff */
[----:B------:R-:W-:Y:S01]  /*7360*/  F2FP.F16.F32.PACK_AB R86, R28, R31 ;  /* 0x0000001f1c56723e */ /* 0x000fe200000000ff */
[----:B------:R-:W-:Y:S01]  /*7370*/  MUFU.EX2 R87, R87 ;  /* 0x0000005700577308 */ /* 0x000fe20000000800 */
[----:B------:R-:W-:Y:S01]  /*7380*/  F2FP.F16.F32.PACK_AB R170, R93, R100 ;  /* 0x000000645daa723e */ /* 0x000fe200000000ff */
[----:B-1----:R-:W-:Y:S01]  /*7390*/  HMMA.16816.F32 R196, R16, R20, R196 ;  /* 0x0000001410c4723c */ /* 0x002fe200000018c4 */
[----:B------:R-:W-:-:S02]  /*73a0*/  LOP3.LUT R238, R238, UR13, R241, 0x96, !PT ;  /* 0x0000000deeee7c12 */ /* 0x000fc4000f8e96f1 */
[----:B------:R-:W-:Y:S02]  /*73b0*/  LOP3.LUT R11, R98, R11, RZ, 0xc0, !PT ;  /* 0x0000000b620b7212 */ /* 0x000fe400078ec0ff */
[----:B------:R-:W-:Y:S01]  /*73c0*/  LOP3.LUT R8, R86, R8, RZ, 0xc0, !PT ;  /* 0x0000000856087212 */ /* 0x000fe200078ec0ff */
[----:B------:R-:W-:Y:S01]  /*73d0*/  IMAD.WIDE.U32 R238, R238, -0x2daee0ad, RZ ;  /* 0xd2511f53eeee7825 */ /* 0x000fe200078e00ff */
[----:B------:R-:W-:Y:S01]  /*73e0*/  LOP3.LUT R9, R170, R9, RZ, 0xc0, !PT ;  /* 0x00000009aa097212 */ /* 0x000fe200078ec0ff */
[----:B------:R-:W-:Y:S01]  /*73f0*/  HMMA.16816.F32 R192, R16, R22, R192 ;  /* 0x0000001610c0723c */ /* 0x000fe200000018c0 */
[--C-:B------:R-:W-:Y:S01]  /*7400*/  LOP3.LUT R176, R166, UR16, R187.reuse, 0x96, !PT ;  /* 0x00000010a6b07c12 */ /* 0x100fe2000f8e96bb */
[----:B------:R-:W-:Y:S01]  /*7410*/  FFMA.FTZ R86, R96, UR5, -R160 ;  /* 0x0000000560567c23 */ /* 0x000fe200080108a0 */
[----:B------:R-:W-:Y:S01]  /*7420*/  LOP3.LUT R187, R164, UR16, R187, 0x96, !PT ;  /* 0x00000010a4bb7c12 */ /* 0x000fe2000f8e96bb */
[----:B------:R-:W-:Y:S01]  /*7430*/  FFMA.FTZ R96, R77, UR5, -R155 ;  /* 0x000000054d607c23 */ /* 0x000fe2000801089b */
[----:B------:R-:W-:Y:S01]  /*7440*/  LOP3.LUT R162, R186, UR15, R181, 0x96, !PT ;  /* 0x0000000fbaa27c12 */ /* 0x000fe2000f8e96b5 */
[----:B------:R-:W-:Y:S01]  /*7450*/  FFMA.FTZ R77, R80, UR5, -R155 ;  /* 0x00000005504d7c23 */ /* 0x000fe2000801089b */
[----:B------:R-:W-:Y:S01]  /*7460*/  LOP3.LUT R186, R186, UR15, R175, 0x96, !PT ;  /* 0x0000000fbaba7c12 */ /* 0x000fe2000f8e96af */
[----:B------:R-:W-:Y:S01]  /*7470*/  HMMA.16816.F32 R220, R8, R12, R220 ;  /* 0x0000000c08dc723c */ /* 0x000fe200000018dc */
[----:B------:R-:W-:Y:S01]  /*7480*/  LOP3.LUT R182, R182, UR17, R239, 0x96, !PT ;  /* 0x00000011b6b67c12 */ /* 0x000fe2000f8e96ef */
[----:B------:R-:W-:Y:S01]  /*7490*/  IMAD.WIDE.U32 R236, R187, -0x2daee0ad, RZ ;  /* 0xd2511f53bbec7825 */ /* 0x000fe200078e00ff */
[----:B------:R-:W-:-:S03]  /*74a0*/  PRMT R16, R238, 0x7773, RZ ;  /* 0x00007773ee107816 */ /* 0x000fc600000000ff */
[----:B------:R-:W-:Y:S01]  /*74b0*/  FFMA.FTZ R80, R81, UR5, -R155 ;  /* 0x0000000551507c23 */ /* 0x000fe2000801089b */
[----:B------:R-:W-:Y:S01]  /*74c0*/  LOP3.LUT R183, R182, 0xffff, RZ, 0xc0, !PT ;  /* 0x0000ffffb6b77812 */ /* 0x000fe200078ec0ff */
[----:B------:R-:W-:Y:S01]  /*74d0*/  IMAD.MOV.U32 R13, RZ, RZ, R238 ;  /* 0x000000ffff0d7224 */ /* 0x000fe200078e00ee */
[----:B------:R-:W-:Y:S01]  /*74e0*/  LOP3.LUT R170, R230, UR26, R237, 0x96, !PT ;  /* 0x0000001ae6aa7c12 */ /* 0x000fe2000f8e96ed */
[----:B------:R-:W-:Y:S01]  /*74f0*/  IMAD.WIDE.U32 R186, R186, -0x2daee0ad, RZ ;  /* 0xd2511f53baba7825 */ /* 0x000fe200078e00ff */
[----:B------:R-:W-:Y:S01]  /*7500*/  HMMA.16816.F32 R216, R8, R14, R216 ;  /* 0x0000000e08d8723c */ /* 0x000fe200000018d8 */
[----:B------:R-:W-:Y:S01]  /*7510*/  PRMT R12, R238, 0x7771, RZ ;  /* 0x00007771ee0c7816 */ /* 0x000fe200000000ff */
[----:B------:R-:W-:Y:S01]  /*7520*/  MUFU.EX2 R86, R86 ;  /* 0x0000005600567308 */ /* 0x000fe20000000800 */
[----:B------:R-:W-:Y:S02]  /*7530*/  LOP3.LUT R14, R13, 0xff, RZ, 0xc0, !PT ;  /* 0x000000ff0d0e7812 */ /* 0x000fe400078ec0ff */
[----:B------:R-:W-:-:S02]  /*7540*/  LOP3.LUT R13, R182, 0xff, RZ, 0xc0, !PT ;  /* 0x000000ffb60d7812 */ /* 0x000fc400078ec0ff */
[----:B------:R-:W-:Y:S01]  /*7550*/  PRMT R173, R238, 0x7772, RZ ;  /* 0x00007772eead7816 */ /* 0x000fe200000000ff */
[C---:B------:R-:W-:Y:S01]  /*7560*/  HMMA.16816.F32 R212, R8.reuse, R20, R212 ;  /* 0x0000001408d4723c */ /* 0x040fe200000018d4 */
[----:B------:R-:W-:Y:S01]  /*7570*/  SHF.R.U32.HI R183, RZ, 0x8, R183 ;  /* 0x00000008ffb77819 */ /* 0x000fe200000116b7 */
[----:B------:R-:W1:Y:S01]  /*7580*/  MUFU.EX2 R96, R96 ;  /* 0x0000006000607308 */ /* 0x000e620000000800 */
[----:B------:R-:W-:Y:S01]  /*7590*/  LOP3.LUT R98, R236, UR25, R187, 0x96, !PT ;  /* 0x00000019ec627c12 */ /* 0x000fe2000f8e96bb */
[----:B------:R-:W-:Y:S01]  /*75a0*/  IMAD.WIDE.U32 R236, R170, -0x326172a9, RZ ;  /* 0xcd9e8d57aaec7825 */ /* 0x000fe200078e00ff */
[----:B------:R-:W-:Y:S02]  /*75b0*/  PRMT R173, R173, 0x5410, R16 ;  /* 0x00005410adad7816 */ /* 0x000fe40000000010 */
[----:B------:R-:W-:Y:S01]  /*75c0*/  PRMT R170, R14, 0x5410, R12 ;  /* 0x000054100eaa7816 */ /* 0x000fe2000000000c */
[----:B------:R-:W2:Y:S01]  /*75d0*/  LDSM.16.MT88.4 R16, [R227+0x4c00] ;  /* 0x004c0000e310783b */ /* 0x000ea20000004200 */
[----:B------:R-:W-:Y:S01]  /*75e0*/  PRMT R183, R13, 0x5410, R183 ;  /* 0x000054100db77816 */ /* 0x000fe200000000b7 */
[----:B------:R-:W-:Y:S01]  /*75f0*/  MUFU.EX2 R77, R77 ;  /* 0x0000004d004d7308 */ /* 0x000fe20000000800 */
[----:B------:R-:W-:Y:S01]  /*7600*/  PRMT R81, R182, 0x7632, R81 ;  /* 0x00007632b6517816 */ /* 0x000fe20000000051 */
[----:B------:R-:W3:Y:S01]  /*7610*/  LDSM.16.MT88.4 R12, [R7+0x4c00] ;  /* 0x004c0000070c783b */ /* 0x000ee20000004200 */
[----:B------:R-:W-:Y:S01]  /*7620*/  LOP3.LUT R184, R188, UR13, R185, 0x96, !PT ;  /* 0x0000000dbcb87c12 */ /* 0x000fe2000f8e96b9 */
[----:B------:R-:W-:Y:S01]  /*7630*/  IMAD.U32 R20, RZ, RZ, UR27 ;  /* 0x0000001bff147e24 */ /* 0x000fe2000f8e00ff */
[----:B------:R-:W-:Y:S01]  /*7640*/  LOP3.LUT R188, R174, UR7, R237, 0x96, !PT ;  /* 0x00000007aebc7c12 */ /* 0x000fe2000f8e96ed */
[----:B------:R-:W-:Y:S01]  /*7650*/  IMAD.WIDE.U32 R238, R98, -0x326172a9, RZ ;  /* 0xcd9e8d5762ee7825 */ /* 0x000fe200078e00ff */
[----:B------:R-:W-:Y:S01]  /*7660*/  SHF.R.U32.HI R21, RZ, 0x18, R182 ;  /* 0x00000018ff157819 */ /* 0x000fe200000116b6 */
[----:B------:R-:W4:Y:S01]  /*7670*/  MUFU.EX2 R80, R80 ;  /* 0x0000005000507308 */ /* 0x000f220000000800 */
[----:B------:R-:W-:Y:S01]  /*7680*/  LOP3.LUT R81, R81, 0xff, RZ, 0xc0, !PT ;  /* 0x000000ff51517812 */ /* 0x000fe200078ec0ff */
[----:B------:R-:W-:Y:S01]  /*7690*/  IMAD.WIDE.U32 R188, R188, -0x2daee0ad, RZ ;  /* 0xd2511f53bcbc7825 */ /* 0x000fe200078e00ff */
[----:B------:R-:W-:Y:S01]  /*76a0*/  LOP3.LUT R20, R20, UR21, R235, 0x96, !PT ;  /* 0x0000001514147c12 */ /* 0x000fe2000f8e96eb */
[----:B------:R-:W-:Y:S01]  /*76b0*/  HMMA.16816.F32 R208, R8, R22, R208 ;  /* 0x0000001608d0723c */ /* 0x000fe200000018d0 */
[----:B------:R-:W-:Y:S01]  /*76c0*/  LOP3.LUT R173, R173, 0xff00ff, RZ, 0xc0, !PT ;  /* 0x00ff00ffadad7812 */ /* 0x000fe200078ec0ff */
[----:B------:R-:W-:Y:S01]  /*76d0*/  IMAD.WIDE.U32 R184, R184, -0x2daee0ad, RZ ;  /* 0xd2511f53b8b87825 */ /* 0x000fe200078e00ff */
[----:B------:R-:W-:Y:S01]  /*76e0*/  PRMT R21, R81, 0x5410, R21 ;  /* 0x0000541051157816 */ /* 0x000fe20000000015 */
[----:B------:R-:W2:Y:S01]  /*76f0*/  MUFU.EX2 R84, R84 ;  /* 0x0000005400547308 */ /* 0x000ea20000000800 */
[----:B------:R-:W-:Y:S01]  /*7700*/  LOP3.LUT R182, R186, UR23, R189, 0x96, !PT ;  /* 0x00000017bab67c12 */ /* 0x000fe2000f8e96bd */
[----:B------:R-:W-:Y:S01]  /*7710*/  IMAD.WIDE.U32 R186, R20, -0x326172a9, RZ ;  /* 0xcd9e8d5714ba7825 */ /* 0x000fe200078e00ff */
[----:B------:R-:W-:-:S03]  /*7720*/  HSET2.LE.AND R10, R170, R6, PT ;  /* 0x00000006aa0a7233 */ /* 0x000fc60003803000 */
[--C-:B------:R-:W-:Y:S01]  /*7730*/  FFMA.FTZ R81, R78, UR5, -R161.reuse ;  /* 0x000000054e517c23 */ /* 0x100fe200080108a1 */
[--C-:B------:R-:W-:Y:S01]  /*7740*/  HSET2.LE.AND R11, R173, R6.reuse, PT ;  /* 0x00000006ad0b7233 */ /* 0x100fe20003803000 */
[----:B------:R-:W-:Y:S01]  /*7750*/  IMAD.MOV.U32 R173, RZ, RZ, R184 ;  /* 0x000000ffffad7224 */ /* 0x000fe200078e00b8 */
[----:B------:R-:W-:Y:S01]  /*7760*/  HSET2.LE.AND R9, R21, R6, PT ;  /* 0x0000000615097233 */ /* 0x000fe20003803000 */
[----:B------:R-:W-:Y:S01]  /*7770*/  FFMA.FTZ R170, R68, UR5, -R161 ;  /* 0x0000000544aa7c23 */ /* 0x000fe200080108a1 */
[----:B-1----:R-:W-:Y:S02]  /*7780*/  F2FP.F16.F32.PACK_AB R22, R79, R96 ;  /* 0x000000604f16723e */ /* 0x002fe400000000ff */
[----:B------:R-:W-:Y:S02]  /*7790*/  F2FP.F16.F32.PACK_AB R21, R86, R85 ;  /* 0x000000555615723e */ /* 0x000fe400000000ff */
[----:B----4-:R-:W-:Y:S01]  /*77a0*/  F2FP.F16.F32.PACK_AB R20, R80, R77 ;  /* 0x0000004d5014723e */ /* 0x010fe200000000ff */
[----:B------:R-:W-:Y:S01]  /*77b0*/  MUFU.EX2 R170, R170 ;  /* 0x000000aa00aa7308 */ /* 0x000fe20000000800 */
[----:B------:R-:W-:-:S02]  /*77c0*/  LOP3.LUT R236, R236, UR14, R239, 0x96, !PT ;  /* 0x0000000eecec7c12 */ /* 0x000fc4000f8e96ef */
[----:B------:R-:W-:Y:S02]  /*77d0*/  LOP3.LUT R9, R22, R9, RZ, 0xc0, !PT ;  /* 0x0000000916097212 */ /* 0x000fe400078ec0ff */
[----:B------:R-:W-:Y:S02]  /*77e0*/  LOP3.LUT R10, R21, R10, RZ, 0xc0, !PT ;  /* 0x0000000a150a7212 */ /* 0x000fe400078ec0ff */
[----:B------:R-:W-:Y:S02]  /*77f0*/  LOP3.LUT R11, R20, R11, RZ, 0xc0, !PT ;  /* 0x0000000b140b7212 */ /* 0x000fe400078ec0ff */
[----:B------:R-:W-:Y:S01]  /*7800*/  HSET2.LE.AND R8, R183, R6, PT ;  /* 0x00000006b7087233 */ /* 0x000fe20003803000 */
[----:B------:R-:W-:Y:S01]  /*7810*/  IMAD.WIDE.U32 R182, R182, -0x326172a9, RZ ;  /* 0xcd9e8d57b6b67825 */ /* 0x000fe200078e00ff */
[--C-:B------:R-:W-:Y:S02]  /*7820*/  LOP3.LUT R22, R166, UR16, R187.reuse, 0x96, !PT ;  /* 0x00000010a6167c12 */ /* 0x100fe4000f8e96bb */
[----:B------:R-:W-:-:S02]  /*7830*/  LOP3.LUT R20, R164, UR16, R187, 0x96, !PT ;  /* 0x00000010a4147c12 */ /* 0x000fc4000f8e96bb */
[C---:B------:R-:W-:Y:S02]  /*7840*/  LOP3.LUT R21, R186.reuse, UR15, R181, 0x96, !PT ;  /* 0x0000000fba157c12 */ /* 0x040fe4000f8e96b5 */
[----:B------:R-:W-:Y:S01]  /*7850*/  LOP3.LUT R98, R186, UR15, R175, 0x96, !PT ;  /* 0x0000000fba627c12 */ /* 0x000fe2000f8e96af */
[----:B------:R-:W-:Y:S01]  /*7860*/  IMAD.WIDE.U32 R186, R236, -0x2daee0ad, RZ ;  /* 0xd2511f53ecba7825 */ /* 0x000fe200078e00ff */
[----:B--2---:R-:W-:-:S03]  /*7870*/  F2FP.F16.F32.PACK_AB R23, R84, R87 ;  /* 0x000000575417723e */ /* 0x004fc600000000ff */
[----:B------:R-:W-:Y:S01]  /*7880*/  FFMA.FTZ R175, R74, UR5, -R161 ;  /* 0x000000054aaf7c23 */ /* 0x000fe200080108a1 */
[----:B------:R-:W-:Y:S01]  /*7890*/  LOP3.LUT R78, R238, UR13, R183, 0x96, !PT ;  /* 0x0000000dee4e7c12 */ /* 0x000fe2000f8e96b7 */
[----:B------:R-:W-:Y:S01]  /*78a0*/  IMAD.WIDE.U32 R236, R176, -0x2daee0ad, RZ ;  /* 0xd2511f53b0ec7825 */ /* 0x000fe200078e00ff */
[----:B------:R-:W-:-:S03]  /*78b0*/  LOP3.LUT R74, R188, UR22, R187, 0x96, !PT ;  /* 0x00000016bc4a7c12 */ /* 0x000fc6000f8e96bb */
[----:B------:R-:W-:Y:S01]  /*78c0*/  FFMA.FTZ R183, R76, UR5, -R154 ;  /* 0x000000054cb77c23 */ /* 0x000fe2000801089a */
[----:B------:R-:W-:Y:S01]  /*78d0*/  LOP3.LUT R8, R23, R8, RZ, 0xc0, !PT ;  /* 0x0000000817087212 */ /* 0x000fe200078ec0ff */
[----:B------:R-:W-:Y:S01]  /*78e0*/  IMAD.WIDE.U32 R238, R78, -0x2daee0ad, RZ ;  /* 0xd2511f534eee7825 */ /* 0x000fe200078e00ff */
[----:B------:R-:W-:Y:S01]  /*78f0*/  LOP3.LUT R188, R232, UR26, R237, 0x96, !PT ;  /* 0x0000001ae8bc7c12 */ /* 0x000fe2000f8e96ed */
[----:B------:R-:W-:Y:S01]  /*7900*/  MUFU.EX2 R175, R175 ;  /* 0x000000af00af7308 */ /* 0x000fe20000000800 */
[----:B------:R-:W-:Y:S01]  /*7910*/  LOP3.LUT R23, R172, UR17, R185, 0x96, !PT ;  /* 0x00000011ac177c12 */ /* 0x000fe2000f8e96b9 */
[----:B------:R-:W-:Y:S01]  /*7920*/  IMAD.MOV.U32 R68, RZ, RZ, R238 ;  /* 0x000000ffff447224 */ /* 0x000fe200078e00ee */
[----:B------:R-:W-:Y:S01]  /*7930*/  PRMT R181, R184, 0x7771, RZ ;  /* 0x00007771b8b57816 */ /* 0x000fe200000000ff */
[----:B------:R-:W-:Y:S01]  /*7940*/  IMAD.WIDE.U32 R188, R188, -0x326172a9, RZ ;  /* 0xcd9e8d57bcbc7825 */ /* 0x000fe200078e00ff */
[----:B------:R-:W-:Y:S01]  /*7950*/  HMMA.16816.F32 R204, R8, R16, R204 ;  /* 0x0000001008cc723c */ /* 0x000fe200000018cc */
[----:B------:R-:W-:-:S02]  /*7960*/  PRMT R229, R238, 0x7771, RZ ;  /* 0x00007771eee57816 */ /* 0x000fc400000000ff */
[----:B------:R1:W-:Y:S01]  /*7970*/  MUFU.EX2 R172, R81 ;  /* 0x0000005100ac7308 */ /* 0x0003e20000000800 */
[----:B------:R-:W-:Y:S01]  /*7980*/  PRMT R78, R238, 0x7773, RZ ;  /* 0x00007773ee4e7816 */ /* 0x000fe200000000ff */
[----:B------:R-:W-:Y:S01]  /*7990*/  IMAD.WIDE.U32 R240, R21, -0x2daee0ad, RZ ;  /* 0xd2511f5315f07825 */ /* 0x000fe200078e00ff */
[----:B------:R-:W-:Y:S02]  /*79a0*/  LOP3.LUT R186, R186, UR17, R239, 0x96, !PT ;  /* 0x00000011baba7c12 */ /* 0x000fe4000f8e96ef */
[C---:B------:R-:W-:Y:S01]  /*79b0*/  HMMA.16816.F32 R200, R8.reuse, R18, R200 ;  /* 0x0000001208c8723c */ /* 0x040fe200000018c8 */
[----:B------:R-:W-:Y:S01]  /*79c0*/  PRMT R185, R184, 0x7773, RZ ;  /* 0x00007773b8b97816 */ /* 0x000fe200000000ff */
[----:B------:R-:W-:Y:S01]  /*79d0*/  IMAD.WIDE.U32 R248, R20, -0x2daee0ad, RZ ;  /* 0xd2511f5314f87825 */ /* 0x000fe200078e00ff */
[----:B------:R-:W-:Y:S01]  /*79e0*/  PRMT R184, R184, 0x7772, RZ ;  /* 0x00007772b8b87816 */ /* 0x000fe200000000ff */
[----:B------:R-:W-:Y:S02]  /*79f0*/  MUFU.EX2 R183, R183 ;  /* 0x000000b700b77308 */ /* 0x000fe40000000800 */
[----:B------:R-:W-:Y:S01]  /*7a00*/  IMAD.WIDE.U32 R250, R98, -0x2daee0ad, RZ ;  /* 0xd2511f5362fa7825 */ /* 0x000fe200078e00ff */
[----:B------:R-:W-:Y:S01]  /*7a10*/  PRMT R184, R184, 0x5410, R185 ;  /* 0x00005410b8b87816 */ /* 0x000fe200000000b9 */
[----:B---3--:R-:W-:Y:S03]  /*7a20*/  HMMA.16816.F32 R196, R8, R12, R196 ;  /* 0x0000000c08c4723c */ /* 0x008fe600000018c4 */
[----:B------:R-:W-:Y:S01]  /*7a30*/  LOP3.LUT R184, R184, 0xff00ff, RZ, 0xc0, !PT ;  /* 0x00ff00ffb8b87812 */ /* 0x000fe200078ec0ff */
[----:B-1----:R-:W-:Y:S01]  /*7a40*/  FFMA.FTZ R81, R75, UR5, -R161 ;  /* 0x000000054b517c23 */ /* 0x002fe200080108a1 */
[----:B------:R-:W-:-:S02]  /*7a50*/  PRMT R75, R238, 0x7772, RZ ;  /* 0x00007772ee4b7816 */ /* 0x000fc400000000ff */
[----:B------:R-:W-:Y:S01]  /*7a60*/  LOP3.LUT R238, R180, UR7, R189, 0x96, !PT ;  /* 0x00000007b4ee7c12 */ /* 0x000fe2000f8e96bd */
[----:B------:R-:W-:Y:S01]  /*7a70*/  HMMA.16816.F32 R192, R8, R14, R192 ;  /* 0x0000000e08c0723c */ /* 0x000fe200000018c0 */
[----:B------:R-:W-:Y:S01]  /*7a80*/  IMAD.WIDE.U32 R10, R162, -0x2daee0ad, RZ ;  /* 0xd2511f53a20a7825 */ /* 0x000fe200078e00ff */
[----:B------:R-:W-:-:S03]  /*7a90*/  LOP3.LUT R9, R173, 0xff, RZ, 0xc0, !PT ;  /* 0x000000ffad097812 */ /* 0x000fc600078ec0ff */
[--C-:B------:R-:W-:Y:S01]  /*7aa0*/  FFMA.FTZ R162, R69, UR5, -R154.reuse ;  /* 0x0000000545a27c23 */ /* 0x100fe2000801089a */
[--C-:B------:R-:W-:Y:S01]  /*7ab0*/  FFMA.FTZ R8, R73, UR5, -R154.reuse ;  /* 0x0000000549087c23 */ /* 0x100fe2000801089a */
[----:B------:R-:W-:Y:S01]  /*7ac0*/  MUFU.EX2 R81, R81 ;  /* 0x0000005100517308 */ /* 0x000fe20000000800 */
[----:B------:R-:W-:Y:S01]  /*7ad0*/  PRMT R9, R9, 0x5410, R181 ;  /* 0x0000541009097816 */ /* 0x000fe200000000b5 */
[----:B------:R-:W-:Y:S01]  /*7ae0*/  FFMA.FTZ R181, R72, UR5, -R154 ;  /* 0x0000000548b57c23 */ /* 0x000fe2000801089a */
[----:B------:R-:W-:Y:S01]  /*7af0*/  IMAD.WIDE.U32 R238, R238, -0x2daee0ad, RZ ;  /* 0xd2511f53eeee7825 */ /* 0x000fe200078e00ff */
[--C-:B------:R-:W-:Y:S02]  /*7b00*/  LOP3.LUT R236, R236, UR25, R11.reuse, 0x96, !PT ;  /* 0x00000019ecec7c12 */ /* 0x100fe4000f8e960b */
[C---:B------:R-:W-:Y:S02]  /*7b10*/  PRMT R11, R23.reuse, 0x7632, R11 ;  /* 0x00007632170b7816 */ /* 0x040fe4000000000b */
[----:B------:R1:W-:Y:S01]  /*7b20*/  MUFU.EX2 R173, R8 ;  /* 0x0000000800ad7308 */ /* 0x0003e20000000800 */
[----:B------:R-:W-:Y:S01]  /*7b30*/  LOP3.LUT R73, R10, UR23, R239, 0x96, !PT ;  /* 0x000000170a497c12 */ /* 0x000fe2000f8e96ef */
[----:B------:R-:W-:Y:S01]  /*7b40*/  IMAD.WIDE.U32 R236, R236, -0x326172a9, RZ ;  /* 0xcd9e8d57ecec7825 */ /* 0x000fe200078e00ff */
[----:B------:R-:W-:-:S02]  /*7b50*/  LOP3.LUT R10, R23, 0xff, RZ, 0xc0, !PT ;  /* 0x000000ff170a7812 */ /* 0x000fc400078ec0ff */
[----:B------:R-:W-:Y:S02]  /*7b60*/  LOP3.LUT R11, R11, 0xff, RZ, 0xc0, !PT ;  /* 0x000000ff0b0b7812 */ /* 0x000fe400078ec0ff */
[----:B------:R-:W-:Y:S01]  /*7b70*/  HSET2.LE.AND R9, R9, R6, PT ;  /* 0x0000000609097233 */ /* 0x000fe20003803000 */
[----:B------:R-:W2:Y:S01]  /*7b80*/  MUFU.EX2 R162, R162 ;  /* 0x000000a200a27308 */ /* 0x000ea20000000800 */
[----:B------:R-:W-:-:S05]  /*7b90*/  LOP3.LUT R188, R188, UR14, R237, 0x96, !PT ;  /* 0x0000000ebcbc7c12 */ /* 0x000fca000f8e96ed */
[----:B------:R-:W-:Y:S02]  /*7ba0*/  IMAD.WIDE.U32 R188, R188, -0x2daee0ad, RZ ;  /* 0xd2511f53bcbc7825 */ /* 0x000fe400078e00ff */
[----:B------:R-:W3:Y:S01]  /*7bb0*/  MUFU.EX2 R181, R181 ;  /* 0x000000b500b57308 */ /* 0x000ee20000000800 */
[----:B-1----:R-:W-:-:S04]  /*7bc0*/  LOP3.LUT R8, R23, 0xffff, RZ, 0xc0, !PT ;  /* 0x0000ffff17087812 */ /* 0x002fc800078ec0ff */
[----:B------:R-:W-:-:S04]  /*7bd0*/  SHF.R.U32.HI R8, RZ, 0x8, R8 ;  /* 0x00000008ff087819 */ /* 0x000fc80000011608 */
[----:B------:R-:W-:Y:S02]  /*7be0*/  PRMT R8, R10, 0x5410, R8 ;  /* 0x000054100a087816 */ /* 0x000fe40000000008 */
[----:B------:R-:W-:Y:S02]  /*7bf0*/  SHF.R.U32.HI R10, RZ, 0x18, R23 ;  /* 0x00000018ff0a7819 */ /* 0x000fe40000011617 */
[----:B--2---:R-:W-:Y:S02]  /*7c00*/  F2FP.F16.F32.PACK_AB R72, R162, R173 ;  /* 0x000000ada248723e */ /* 0x004fe400000000ff */
[----:B------:R-:W-:Y:S02]  /*7c10*/  PRMT R69, R11, 0x5410, R10 ;  /* 0x000054100b457816 */ /* 0x000fe4000000000a */
[----:B------:R-:W-:Y:S01]  /*7c20*/  HSET2.LE.AND R11, R184, R6, PT ;  /* 0x00000006b80b7233 */ /* 0x000fe20003803000 */
[----:B------:R-:W-:Y:S01]  /*7c30*/  IMAD.WIDE.U32 R184, R73, -0x326172a9, RZ ;  /* 0xcd9e8d5749b87825 */ /* 0x000fe200078e00ff */
[----:B------:R-:W-:-:S02]  /*7c40*/  F2FP.F16.F32.PACK_AB R10, R170, R81 ;  /* 0x00000051aa0a723e */ /* 0x000fc400000000ff */
[--C-:B------:R-:W-:Y:S02]  /*7c50*/  HSET2.LE.AND R8, R8, R6.reuse, PT ;  /* 0x0000000608087233 */ /* 0x100fe40003803000 */
[----:B------:R-:W-:Y:S02]  /*7c60*/  LOP3.LUT R10, R10, R9, RZ, 0xc0, !PT ;  /* 0x000000090a0a7212 */ /* 0x000fe400078ec0ff */
[----:B------:R-:W-:Y:S02]  /*7c70*/  LOP3.LUT R11, R72, R11, RZ, 0xc0, !PT ;  /* 0x0000000b480b7212 */ /* 0x000fe400078ec0ff */
[----:B------:R-:W-:Y:S02]  /*7c80*/  HSET2.LE.AND R9, R69, R6, PT ;  /* 0x0000000645097233 */ /* 0x000fe40003803000 */
[----:B------:R-:W-:Y:S02]  /*7c90*/  F2FP.F16.F32.PACK_AB R72, R175, R172 ;  /* 0x000000acaf48723e */ /* 0x000fe400000000ff */
[----:B---3--:R-:W-:-:S02]  /*7ca0*/  F2FP.F16.F32.PACK_AB R69, R181, R183 ;  /* 0x000000b7b545723e */ /* 0x008fc400000000ff */
[----:B------:R-:W-:Y:S02]  /*7cb0*/  LOP3.LUT R8, R72, R8, RZ, 0xc0, !PT ;  /* 0x0000000848087212 */ /* 0x000fe400078ec0ff */
[----:B------:R-:W-:Y:S02]  /*7cc0*/  LOP3.LUT R9, R69, R9, RZ, 0xc0, !PT ;  /* 0x0000000945097212 */ /* 0x000fe400078ec0ff */
[----:B------:R-:W-:Y:S02]  /*7cd0*/  LOP3.LUT R23, R238, UR22, R189, 0x96, !PT ;  /* 0x00000016ee177c12 */ /* 0x000fe4000f8e96bd */
[----:B------:R-:W-:-:S03]  /*7ce0*/  LOP3.LUT R69, R236, UR13, R185, 0x96, !PT ;  /* 0x0000000dec457c12 */ /* 0x000fc6000f8e96b9 */
[----:B------:R-:W-:Y:S01]  /*7cf0*/  HMMA.16816.F32 R220, R8, R16, R220 ;  /* 0x0000001008dc723c */ /* 0x000fe200000018dc */
[----:B------:R-:W-:-:S04]  /*7d00*/  IMAD.WIDE.U32 R16, R22, -0x2daee0ad, RZ ;  /* 0xd2511f5316107825 */ /* 0x000fc800078e00ff */
[----:B------:R-:W-:Y:S01]  /*7d10*/  IMAD.WIDE.U32 R72, R23, -0x326172a9, RZ ;  /* 0xcd9e8d5717487825 */ /* 0x000fe200078e00ff */
[----:B------:R-:W-:Y:S02]  /*7d20*/  LOP3.LUT R17, R232, UR26, R17, 0x96, !PT ;  /* 0x0000001ae8117c12 */ /* 0x000fe4000f8e9611 */
        /* <DEDUP_REMOVED lines=17> */
[----:B------:R-:W-:Y:S01]  /*7e40*/  IMAD.WIDE.U32 R242, R16, -0x326172a9, RZ ;  /* 0xcd9e8d5710f27825 */ /* 0x000fe200078e00ff */
[C---:B------:R-:W-:Y:S02]  /*7e50*/  PRMT R188, R240.reuse, 0x7771, RZ ;  /* 0x00007771f0bc7816 */ /* 0x040fe400000000ff */
        /* <DEDUP_REMOVED lines=18> */
[----:B------:R-:W-:Y:S01]  /*7f80*/  IMAD.WIDE.U32 R2, R17, -0x2daee0ad, RZ ;  /* 0xd2511f5311027825 */ /* 0x000fe200078e00ff */
[----:B------:R-:W-:Y:S02]  /*7f90*/  LOP3.LUT R241, R236, UR17, R241, 0x96, !PT ;  /* 0x00000011ecf17c12 */ /* 0x000fe4000f8e96f1 */
[----:B------:R-:W-:Y:S01]  /*7fa0*/  PRMT R236, R240, 0x7771, RZ ;  /* 0x00007771f0ec7816 */ /* 0x000fe200000000ff */
[----:B------:R-:W-:Y:S01]  /*7fb0*/  IMAD.WIDE.U32 R250, R250, -0x326172a9, RZ ;  /* 0xcd9e8d57fafa7825 */ /* 0x000fe200078e00ff */
[----:B------:R-:W-:Y:S02]  /*7fc0*/  PRMT R249, R240, 0x7773, RZ ;  /* 0x00007773f0f97816 */ /* 0x000fe400000000ff */
[----:B------:R-:W-:Y:S01]  /*7fd0*/  LOP3.LUT R243, R20, UR22, R3, 0x96, !PT ;  /* 0x0000001614f37c12 */ /* 0x000fe2000f8e9603 */
[----:B------:R-:W-:Y:S01]  /*7fe0*/  IMAD.MOV.U32 R238, RZ, RZ, R240 ;  /* 0x000000ffffee7224 */ /* 0x000fe200078e00f0 */
[----:B------:R-:W-:Y:S02]  /*7ff0*/  LOP3.LUT R16, R248, UR13, R251, 0x96, !PT ;  /* 0x0000000df8107c12 */ /* 0x000fe4000f8e96fb */
[----:B------:R-:W-:-:S03]  /*8000*/  PRMT R248, R240, 0x7772, RZ ;  /* 0x00007772f0f87816 */ /* 0x000fc600000000ff */
[----:B------:R-:W-:-:S05]  /*8010*/  IMAD.WIDE.U32 R16, R16, -0x2daee0ad, RZ ;  /* 0xd2511f5310107825 */ /* 0x000fca00078e00ff */
[----:B------:R-:W-:Y:S02]  /*8020*/  LOP3.LUT R240, R2, UR17, R17, 0x96, !PT ;  /* 0x0000001102f07c12 */ /* 0x000fe4000f8e9611 */
[----:B------:R1:W5:Y:S01]  /*8030*/  LDL.LU.64 R2, [R1] ;  /* 0x0000000001027983 */ /* 0x0003620000300a00 */
[----:B------:R-:W-:Y:S01]  /*8040*/  LOP3.LUT R237, R237, 0xff, RZ, 0xc0, !PT ;  /* 0x000000ffeded7812 */ /* 0x000fe200078ec0ff */
[----:B------:R-:W-:Y:S01]  /*8050*/  IMAD.WIDE.U32 R20, R74, -0x326172a9, RZ ;  /* 0xcd9e8d574a147825 */ /* 0x000fe200078e00ff */
[----:B------:R-:W-:-:S03]  /*8060*/  PRMT R176, R176, 0x5410, R73 ;  /* 0x00005410b0b07816 */ /* 0x000fc60000000049 */
[--C-:B------:R-:W-:Y:S01]  /*8070*/  FFMA.FTZ R73, R64, UR5, -R161.reuse ;  /* 0x0000000540497c23 */ /* 0x100fe200080108a1 */
[----:B------:R-:W-:Y:S01]  /*8080*/  PRMT R188, R237, 0x5410, R188 ;  /* 0x00005410edbc7816 */ /* 0x000fe200000000bc */
[----:B------:R-:W-:Y:S01]  /*8090*/  FFMA.FTZ R74, R65, UR5, -R161 ;  /* 0x00000005414a7c23 */ /* 0x000fe200080108a1 */
[----:B------:R-:W-:Y:S01]  /*80a0*/  LOP3.LUT R237, R186, 0xffff, RZ, 0xc0, !PT ;  /* 0x0000ffffbaed7812 */ /* 0x000fe200078ec0ff */
[----:B------:R-:W-:Y:S01]  /*80b0*/  IMAD.WIDE.U32 R64, R243, -0x326172a9, RZ ;  /* 0xcd9e8d57f3407825 */ /* 0x000fe200078e00ff */
[----:B------:R-:W-:Y:S01]  /*80c0*/  LOP3.LUT R187, R182, UR12, R21, 0x96, !PT ;  /* 0x0000000cb6bb7c12 */ /* 0x000fe2000f8e9615 */
[C---:B------:R-:W-:Y:S01]  /*80d0*/  HMMA.16816.F32 R212, R8.reuse, R12, R212 ;  /* 0x0000000c08d4723c */ /* 0x040fe200000018d4 */
[C---:B------:R-:W-:Y:S01]  /*80e0*/  PRMT R76, R16.reuse, 0x7771, RZ ;  /* 0x00007771104c7816 */ /* 0x040fe200000000ff */
[----:B------:R-:W-:Y:S01]  /*80f0*/  IMAD.MOV.U32 R17, RZ, RZ, R16 ;  /* 0x000000ffff117224 */ /* 0x000fe200078e0010 */
[----:B------:R-:W-:Y:S01]  /*8100*/  PRMT R69, R16, 0x7773, RZ ;  /* 0x0000777310457816 */ /* 0x000fe200000000ff */
[----:B------:R-:W-:Y:S01]  /*8110*/  IMAD.MOV.U32 R226, RZ, RZ, R20 ;  /* 0x000000ffffe27224 */ /* 0x000fe200078e0014 */
[----:B------:R-:W-:Y:S01]  /*8120*/  PRMT R182, R20, 0x7771, RZ ;  /* 0x0000777114b67816 */ /* 0x000fe200000000ff */
[--C-:B------:R-:W-:Y:S01]  /*8130*/  FFMA.FTZ R174, R62, UR5, -R161.reuse ;  /* 0x000000053eae7c23 */ /* 0x100fe200080108a1 */
[----:B------:R-:W-:Y:S01]  /*8140*/  PRMT R246, R20, 0x7773, RZ ;  /* 0x0000777314f67816 */ /* 0x000fe200000000ff */
[--C-:B------:R-:W-:Y:S01]  /*8150*/  FFMA.FTZ R48, R48, UR5, -R161.reuse ;  /* 0x0000000530307c23 */ /* 0x100fe200080108a1 */
[----:B------:R-:W-:Y:S01]  /*8160*/  PRMT R245, R20, 0x7772, RZ ;  /* 0x0000777214f57816 */ /* 0x000fe200000000ff */
[C---:B------:R-:W-:Y:S01]  /*8170*/  HMMA.16816.F32 R216, R8.reuse, R18, R216 ;  /* 0x0000001208d8723c */ /* 0x040fe200000018d8 */
[----:B------:R-:W-:Y:S01]  /*8180*/  PRMT R16, R16, 0x7772, RZ ;  /* 0x0000777210107816 */ /* 0x000fe200000000ff */
[--C-:B------:R-:W-:Y:S01]  /*8190*/  FFMA.FTZ R146, R146, UR5, -R161.reuse ;  /* 0x0000000592927c23 */ /* 0x100fe200080108a1 */
[----:B------:R-:W-:Y:S01]  /*81a0*/  PRMT R20, R75, 0x5410, R78 ;  /* 0x000054104b147816 */ /* 0x000fe2000000004e */
[--C-:B------:R-:W-:Y:S01]  /*81b0*/  FFMA.FTZ R78, R71, UR5, -R161.reuse ;  /* 0x00000005474e7c23 */ /* 0x100fe200080108a1 */
[----:B------:R-:W-:Y:S01]  /*81c0*/  LOP3.LUT R12, R186, 0xff, RZ, 0xc0, !PT ;  /* 0x000000ffba0c7812 */ /* 0x000fe200078ec0ff */
[----:B------:R-:W-:Y:S01]  /*81d0*/  FFMA.FTZ R71, R45, UR5, -R161 ;  /* 0x000000052d477c23 */ /* 0x000fe200080108a1 */
[----:B------:R-:W-:Y:S01]  /*81e0*/  SHF.R.U32.HI R237, RZ, 0x8, R237 ;  /* 0x00000008ffed7819 */ /* 0x000fe200000116ed */
[--C-:B------:R-:W-:Y:S01]  /*81f0*/  FFMA.FTZ R126, R126, UR5, -R161.reuse ;  /* 0x000000057e7e7c23 */ /* 0x100fe200080108a1 */
[----:B------:R-:W-:Y:S01]  /*8200*/  LOP3.LUT R184, R184, 0xff, RZ, 0xc0, !PT ;  /* 0x000000ffb8b87812 */ /* 0x000fe200078ec0ff */
[----:B------:R-:W-:Y:S01]  /*8210*/  FFMA.FTZ R98, R70, UR5, -R161 ;  /* 0x0000000546627c23 */ /* 0x000fe200080108a1 */
[----:B------:R-:W-:Y:S01]  /*8220*/  PRMT R62, R64, 0x7773, RZ ;  /* 0x00007773403e7816 */ /* 0x000fe200000000ff */
[----:B------:R-:W-:Y:S01]  /*8230*/  FFMA.FTZ R56, R56, UR5, -R155 ;  /* 0x0000000538387c23 */ /* 0x000fe2000801089b */
[----:B------:R-:W-:Y:S01]  /*8240*/  PRMT R45, R64, 0x7772, RZ ;  /* 0x00007772402d7816 */ /* 0x000fe200000000ff */
[--C-:B------:R-:W-:Y:S01]  /*8250*/  FFMA.FTZ R125, R125, UR5, -R154.reuse ;  /* 0x000000057d7d7c23 */ /* 0x100fe2000801089a */
[----:B------:R-:W-:Y:S01]  /*8260*/  PRMT R75, R16, 0x5410, R69 ;  /* 0x00005410104b7816 */ /* 0x000fe20000000045 */
[----:B------:R-:W-:Y:S01]  /*8270*/  FFMA.FTZ R69, R47, UR5, -R161 ;  /* 0x000000052f457c23 */ /* 0x000fe200080108a1 */
[----:B------:R-:W-:Y:S01]  /*8280*/  PRMT R237, R12, 0x5410, R237 ;  /* 0x000054100ced7816 */ /* 0x000fe200000000ed */
[--C-:B------:R-:W-:Y:S01]  /*8290*/  FFMA.FTZ R141, R141, UR5, -R154.reuse ;  /* 0x000000058d8d7c23 */ /* 0x100fe2000801089a */
[----:B------:R-:W-:Y:S01]  /*82a0*/  PRMT R21, R185, 0x5410, R239 ;  /* 0x00005410b9157816 */ /* 0x000fe200000000ef */
[--C-:B------:R-:W-:Y:S01]  /*82b0*/  FFMA.FTZ R145, R145, UR5, -R154.reuse ;  /* 0x0000000591917c23 */ /* 0x100fe2000801089a */
[----:B------:R-:W-:Y:S01]  /*82c0*/  LOP3.LUT R12, R242, 0xffff, RZ, 0xc0, !PT ;  /* 0x0000fffff20c7812 */ /* 0x000fe200078ec0ff */
[----:B------:R-:W-:Y:S01]  /*82d0*/  FFMA.FTZ R120, R120, UR5, -R154 ;  /* 0x0000000578787c23 */ /* 0x000fe2000801089a */
[----:B------:R-:W-:Y:S01]  /*82e0*/  LOP3.LUT R239, R250, UR12, R65, 0x96, !PT ;  /* 0x0000000cfaef7c12 */ /* 0x000fe2000f8e9641 */
[--C-:B------:R-:W-:Y:S01]  /*82f0*/  FFMA.FTZ R65, R83, UR5, -R161.reuse ;  /* 0x0000000553417c23 */ /* 0x100fe200080108a1 */
[----:B------:R-:W-:Y:S01]  /*8300*/  PRMT R22, R184, 0x5410, R22 ;  /* 0x00005410b8167816 */ /* 0x000fe20000000016 */
[--C-:B------:R-:W-:Y:S01]  /*8310*/  FFMA.FTZ R54, R54, UR5, -R160.reuse ;  /* 0x0000000536367c23 */ /* 0x100fe200080108a0 */
[----:B------:R-:W-:Y:S01]  /*8320*/  LOP3.LUT R47, R72, 0xff, RZ, 0xc0, !PT ;  /* 0x000000ff482f7812 */ /* 0x000fe200078ec0ff */
[----:B------:R-:W-:Y:S01]  /*8330*/  FFMA.FTZ R43, R43, UR5, -R160 ;  /* 0x000000052b2b7c23 */ /* 0x000fe200080108a0 */
[----:B------:R-:W-:Y:S01]  /*8340*/  PRMT R184, R45, 0x5410, R62 ;  /* 0x000054102db87816 */ /* 0x000fe2000000003e */
[----:B------:R-:W-:Y:S01]  /*8350*/  FFMA.FTZ R45, R169, UR5, -R161 ;  /* 0x00000005a92d7c23 */ /* 0x000fe200080108a1 */
[----:B------:R-:W-:Y:S01]  /*8360*/  PRMT R83, R23, 0x7632, R83 ;  /* 0x0000763217537816 */ /* 0x000fe20000000053 */
[----:B------:R-:W-:Y:S01]  /*8370*/  MUFU.EX2 R62, R146 ;  /* 0x00000092003e7308 */ /* 0x000fe20000000800 */
[----:B------:R-:W-:Y:S01]  /*8380*/  LOP3.LUT R169, R242, 0xff, RZ, 0xc0, !PT ;  /* 0x000000fff2a97812 */ /* 0x000fe200078ec0ff */
[----:B------:R-:W-:Y:S01]  /*8390*/  FFMA.FTZ R140, R140, UR5, -R160 ;  /* 0x000000058c8c7c23 */ /* 0x000fe200080108a0 */
[----:B------:R-:W-:Y:S01]  /*83a0*/  SHF.R.U32.HI R12, RZ, 0x8, R12 ;  /* 0x00000008ff0c7819 */ /* 0x000fe2000001160c */
[--C-:B------:R-:W-:Y:S01]  /*83b0*/  FFMA.FTZ R144, R144, UR5, -R160.reuse ;  /* 0x0000000590907c23 */ /* 0x100fe200080108a0 */
[----:B------:R-:W-:Y:S01]  /*83c0*/  LOP3.LUT R72, R238, 0xff, RZ, 0xc0, !PT ;  /* 0x000000ffee487812 */ /* 0x000fe200078ec0ff */
[----:B------:R-:W-:Y:S01]  /*83d0*/  FFMA.FTZ R159, R159, UR5, -R160 ;  /* 0x000000059f9f7c23 */ /* 0x000fe200080108a0 */
[----:B------:R-:W-:Y:S01]  /*83e0*/  PRMT R180, R47, 0x5410, R180 ;  /* 0x000054102fb47816 */ /* 0x000fe200000000b4 */
[--C-:B------:R-:W-:Y:S01]  /*83f0*/  FFMA.FTZ R127, R127, UR5, -R160.reuse ;  /* 0x000000057f7f7c23 */ /* 0x100fe200080108a0 */
[C---:B------:R-:W-:Y:S01]  /*8400*/  LOP3.LUT R47, R23.reuse, 0xffff, RZ, 0xc0, !PT ;  /* 0x0000ffff172f7812 */ /* 0x040fe200078ec0ff */
[----:B------:R-:W-:Y:S01]  /*8410*/  FFMA.FTZ R158, R158, UR5, -R160 ;  /* 0x000000059e9e7c23 */ /* 0x000fe200080108a0 */
[----:B------:R-:W-:Y:S01]  /*8420*/  LOP3.LUT R238, R23, 0xff, RZ, 0xc0, !PT ;  /* 0x000000ff17ee7812 */ /* 0x000fe200078ec0ff */
[----:B------:R-:W-:Y:S01]  /*8430*/  HMMA.16816.F32 R208, R8, R14, R208 ;  /* 0x0000000e08d0723c */ /* 0x000fe200000018d0 */
[----:B------:R-:W-:Y:S01]  /*8440*/  SHF.R.U32.HI R23, RZ, 0x18, R23 ;  /* 0x00000018ff177819 */ /* 0x000fe20000011617 */
[--C-:B------:R-:W-:Y:S01]  /*8450*/  FFMA.FTZ R9, R44, UR5, -R155.reuse ;  /* 0x000000052c097c23 */ /* 0x100fe2000801089b */
[----:B------:R-:W-:Y:S01]  /*8460*/  LOP3.LUT R83, R83, 0xff, RZ, 0xc0, !PT ;  /* 0x000000ff53537812 */ /* 0x000fe200078ec0ff */
[----:B------:R-:W-:Y:S01]  /*8470*/  FFMA.FTZ R44, R33, UR5, -R155 ;  /* 0x00000005212c7c23 */ /* 0x000fe2000801089b */
[----:B------:R-:W-:Y:S01]  /*8480*/  PRMT R169, R169, 0x5410, R12 ;  /* 0x00005410a9a97816 */ /* 0x000fe2000000000c */
[----:B------:R-:W-:Y:S01]  /*8490*/  MUFU.EX2 R54, R54 ;  /* 0x0000003600367308 */ /* 0x000fe20000000800 */
[----:B------:R-:W-:Y:S01]  /*84a0*/  LOP3.LUT R12, R241, 0xffff, RZ, 0xc0, !PT ;  /* 0x0000fffff10c7812 */ /* 0x000fe200078ec0ff */
[----:B------:R-:W-:Y:S01]  /*84b0*/  FADD.FTZ R128, R128, R153 ;  /* 0x0000009980807221 */ /* 0x000fe20000010000 */
[----:B------:R-:W-:Y:S01]  /*84c0*/  PRMT R13, R186, 0x7632, R13 ;  /* 0x00007632ba0d7816 */ /* 0x000fe2000000000d */
[----:B------:R-:W-:Y:S01]  /*84d0*/  FFMA.FTZ R8, R40, UR5, -R155 ;  /* 0x0000000528087c23 */ /* 0x000fe2000801089b */
[----:B------:R-:W-:Y:S01]  /*84e0*/  PRMT R23, R83, 0x5410, R23 ;  /* 0x0000541053177816 */ /* 0x000fe20000000017 */
[----:B------:R-:W-:Y:S01]  /*84f0*/  FFMA.FTZ R83, R53, UR5, -R154 ;  /* 0x0000000535537c23 */ /* 0x000fe2000801089a */
[----:B------:R-:W-:Y:S01]  /*8500*/  LOP3.LUT R17, R17, 0xff, RZ, 0xc0, !PT ;  /* 0x000000ff11117812 */ /* 0x000fe200078ec0ff */
[----:B------:R-:W-:Y:S01]  /*8510*/  MUFU.EX2 R33, R9 ;  /* 0x0000000900217308 */ /* 0x000fe20000000800 */
[----:B------:R-:W-:Y:S01]  /*8520*/  LOP3.LUT R68, R68, 0xff, RZ, 0xc0, !PT ;  /* 0x000000ff44447812 */ /* 0x000fe200078ec0ff */
[----:B------:R-:W-:Y:S01]  /*8530*/  FADD.FTZ R128, R123, R128 ;  /* 0x000000807b807221 */ /* 0x000fe20000010000 */
[----:B------:R-:W-:Y:S01]  /*8540*/  PRMT R72, R72, 0x5410, R236 ;  /* 0x0000541048487816 */ /* 0x000fe200000000ec */
[----:B------:R-:W-:Y:S01]  /*8550*/  FADD.FTZ R149, R149, R151 ;  /* 0x0000009795957221 */ /* 0x000fe20000010000 */
[----:B------:R-:W-:Y:S01]  /*8560*/  SHF.R.U32.HI R12, RZ, 0x8, R12 ;  /* 0x00000008ff0c7819 */ /* 0x000fe2000001160c */
[----:B------:R-:W-:Y:S01]  /*8570*/  FADD.FTZ R128, R116, R128 ;  /* 0x0000008074807221 */ /* 0x000fe20000010000 */
[----:B------:R-:W-:Y:S01]  /*8580*/  LOP3.LUT R53, R241, 0xff, RZ, 0xc0, !PT ;  /* 0x000000fff1357812 */ /* 0x000fe200078ec0ff */
[----:B------:R-:W-:Y:S01]  /*8590*/  MUFU.EX2 R174, R174 ;  /* 0x000000ae00ae7308 */ /* 0x000fe20000000800 */
[----:B------:R-:W-:Y:S01]  /*85a0*/  SHF.R.U32.HI R236, RZ, 0x18, R186 ;  /* 0x00000018ffec7819 */ /* 0x000fe200000116ba */
[----:B------:R-:W-:Y:S01]  /*85b0*/  FADD.FTZ R149, R129, R149 ;  /* 0x0000009581957221 */ /* 0x000fe20000010000 */
[----:B------:R-:W-:Y:S01]  /*85c0*/  LOP3.LUT R13, R13, 0xff, RZ, 0xc0, !PT ;  /* 0x000000ff0d0d7812 */ /* 0x000fe200078ec0ff */
[----:B------:R-:W-:Y:S01]  /*85d0*/  FADD.FTZ R152, R152, R156 ;  /* 0x0000009c98987221 */ /* 0x000fe20000010000 */
[----:B------:R-:W-:Y:S01]  /*85e0*/  PRMT R76, R17, 0x5410, R76 ;  /* 0x00005410114c7816 */ /* 0x000fe2000000004c */
[----:B------:R-:W-:Y:S01]  /*85f0*/  FADD.FTZ R148, R148, R150 ;  /* 0x0000009694947221 */ /* 0x000fe20000010000 */
[----:B------:R-:W-:Y:S01]  /*8600*/  LOP3.LUT R17, R226, 0xff, RZ, 0xc0, !PT ;  /* 0x000000ffe2117812 */ /* 0x000fe200078ec0ff */
[----:B------:R-:W-:Y:S01]  /*8610*/  MUFU.EX2 R98, R98 ;  /* 0x0000006200627308 */ /* 0x000fe20000000800 */
[----:B------:R-:W-:Y:S01]  /*8620*/  PRMT R53, R53, 0x5410, R12 ;  /* 0x0000541035357816 */ /* 0x000fe2000000000c */
[----:B------:R-:W-:Y:S01]  /*8630*/  FADD.FTZ R149, R131, R149 ;  /* 0x0000009583957221 */ /* 0x000fe20000010000 */
[----:B------:R-:W-:Y:S01]  /*8640*/  PRMT R229, R68, 0x5410, R229 ;  /* 0x0000541044e57816 */ /* 0x000fe200000000e5 */
[----:B------:R-:W-:Y:S01]  /*8650*/  FADD.FTZ R152, R147, R152 ;  /* 0x0000009893987221 */ /* 0x000fe20000010000 */
[----:B------:R-:W-:Y:S01]  /*8660*/  PRMT R236, R13, 0x5410, R236 ;  /* 0x000054100dec7816 */ /* 0x000fe200000000ec */
[----:B------:R-:W-:Y:S01]  /*8670*/  FADD.FTZ R148, R130, R148 ;  /* 0x0000009482947221 */ /* 0x000fe20000010000 */
[----:B------:R-:W-:Y:S01]  /*8680*/  PRMT R12, R241, 0x7632, R12 ;  /* 0x00007632f10c7816 */ /* 0x000fe2000000000c */
[----:B------:R2:W-:Y:S01]  /*8690*/  MUFU.EX2 R68, R48 ;  /* 0x0000003000447308 */ /* 0x0005e20000000800 */
[----:B------:R-:W-:Y:S01]  /*86a0*/  PRMT R13, R242, 0x7632, R13 ;  /* 0x00007632f20d7816 */ /* 0x000fe2000000000d */
[----:B------:R-:W-:Y:S01]  /*86b0*/  FADD.FTZ R119, R119, R149 ;  /* 0x0000009577777221 */ /* 0x000fe20000010000 */
[----:B------:R-:W-:Y:S01]  /*86c0*/  PRMT R17, R17, 0x5410, R182 ;  /* 0x0000541011117816 */ /* 0x000fe200000000b6 */
[----:B------:R-:W-:Y:S01]  /*86d0*/  FFMA.FTZ R182, R171, UR5, -R161 ;  /* 0x00000005abb67c23 */ /* 0x000fe200080108a1 */
[----:B------:R-:W-:Y:S01]  /*86e0*/  LOP3.LUT R18, R189, 0xffff, RZ, 0xc0, !PT ;  /* 0x0000ffffbd127812 */ /* 0x000fe200078ec0ff */
        /* <DEDUP_REMOVED lines=11> */
[----:B--2---:R-:W-:Y:S01]  /*87a0*/  FFMA.FTZ R48, R157, UR5, -R161 ;  /* 0x000000059d307c23 */ /* 0x004fe200080108a1 */
[----:B------:R-:W-:Y:S01]  /*87b0*/  FFMA.FTZ R157, R57, UR5, -R154 ;  /* 0x00000005399d7c23 */ /* 0x000fe2000801089a */
[----:B------:R-:W-:Y:S01]  /*87c0*/  SHF.R.U32.HI R57, RZ, 0x18, R241 ;  /* 0x00000018ff397819 */ /* 0x000fe200000116f1 */
[----:B------:R-:W-:Y:S01]  /*87d0*/  FFMA.FTZ R241, R42, UR5, -R160 ;  /* 0x000000052af17c23 */ /* 0x000fe200080108a0 */
[----:B------:R-:W-:Y:S01]  /*87e0*/  SHF.R.U32.HI R18, RZ, 0x8, R18 ;  /* 0x00000008ff127819 */ /* 0x000fe20000011612 */
[----:B------:R-:W-:Y:S01]  /*87f0*/  FFMA.FTZ R42, R52, UR5, -R155 ;  /* 0x00000005342a7c23 */ /* 0x000fe2000801089b */
[----:B------:R-:W-:Y:S01]  /*8800*/  PRMT R57, R12, 0x5410, R57 ;  /* 0x000054100c397816 */ /* 0x000fe20000000039 */
[----:B------:R-:W-:Y:S01]  /*8810*/  MUFU.EX2 R157, R157 ;  /* 0x0000009d009d7308 */ /* 0x000fe20000000800 */
[----:B------:R-:W-:Y:S01]  /*8820*/  PRMT R171, R13, 0x5410, R171 ;  /* 0x000054100dab7816 */ /* 0x000fe200000000ab */
[----:B------:R-:W-:Y:S01]  /*8830*/  FFMA.FTZ R52, R30, UR5, -R155 ;  /* 0x000000051e347c23 */ /* 0x000fe2000801089b */
[----:B------:R-:W-:Y:S01]  /*8840*/  LOP3.LUT R12, R240, 0xffff, RZ, 0xc0, !PT ;  /* 0x0000fffff00c7812 */ /* 0x000fe200078ec0ff */
[----:B------:R-:W-:Y:S01]  /*8850*/  FADD.FTZ R117, R117, R152 ;  /* 0x0000009875757221 */ /* 0x000fe20000010000 */
[----:B------:R-:W-:Y:S01]  /*8860*/  PRMT R185, R244, 0x5410, R247 ;  /* 0x00005410f4b97816 */ /* 0x000fe200000000f7 */
[----:B------:R-:W-:Y:S01]  /*8870*/  IMAD.MOV.U32 R244, RZ, RZ, R64 ;  /* 0x000000fffff47224 */ /* 0x000fe200078e0040 */
[----:B------:R-:W-:Y:S01]  /*8880*/  SHF.R.U32.HI R189, RZ, 0x18, R189 ;  /* 0x00000018ffbd7819 */ /* 0x000fe200000116bd */
[----:B------:R-:W-:Y:S01]  /*8890*/  MUFU.EX2 R42, R42 ;  /* 0x0000002a002a7308 */ /* 0x000fe20000000800 */
[----:B------:R-:W-:Y:S01]  /*88a0*/  LOP3.LUT R19, R19, 0xff, RZ, 0xc0, !PT ;  /* 0x000000ff13137812 */ /* 0x000fe200078ec0ff */
[----:B------:R-:W-:Y:S01]  /*88b0*/  FADD.FTZ R118, R110, R118 ;  /* 0x000000766e767221 */ /* 0x000fe20000010000 */
[----:B------:R-:W-:Y:S01]  /*88c0*/  PRMT R13, R240, 0x7632, R13 ;  /* 0x00007632f00d7816 */ /* 0x000fe2000000000d */
[----:B------:R-:W-:Y:S01]  /*88d0*/  FADD.FTZ R82, R82, R119 ;  /* 0x0000007752527221 */ /* 0x000fe20000010000 */
[----:B------:R-:W-:Y:S01]  /*88e0*/  PRMT R243, R64, 0x7771, RZ ;  /* 0x0000777140f37816 */ /* 0x000fe200000000ff */
[--C-:B------:R-:W-:Y:S01]  /*88f0*/  FFMA.FTZ R64, R49, UR5, -R161.reuse ;  /* 0x0000000531407c23 */ /* 0x100fe200080108a1 */
[----:B------:R-:W-:Y:S01]  /*8900*/  PRMT R226, R226, 0x5410, R18 ;  /* 0x00005410e2e27816 */ /* 0x000fe20000000012 */
[----:B------:R-:W-:Y:S01]  /*8910*/  FFMA.FTZ R49, R113, UR5, -R161 ;  /* 0x0000000571317c23 */ /* 0x000fe200080108a1 */
[----:B------:R-:W-:Y:S01]  /*8920*/  SHF.R.U32.HI R18, RZ, 0x8, R12 ;  /* 0x00000008ff127819 */ /* 0x000fe2000001160c */
[--C-:B------:R-:W-:Y:S01]  /*8930*/  FFMA.FTZ R161, R63, UR5, -R154.reuse ;  /* 0x000000053fa17c23 */ /* 0x100fe2000801089a */
[----:B------:R-:W-:Y:S01]  /*8940*/  PRMT R189, R19, 0x5410, R189 ;  /* 0x0000541013bd7816 */ /* 0x000fe200000000bd */
[----:B------:R-:W-:Y:S01]  /*8950*/  FFMA.FTZ R63, R41, UR5, -R154 ;  /* 0x00000005293f7c23 */ /* 0x000fe2000801089a */
[----:B------:R-:W-:Y:S01]  /*8960*/  SHF.R.U32.HI R113, RZ, 0x18, R240 ;  /* 0x00000018ff717819 */ /* 0x000fe200000116f0 */
[--C-:B------:R-:W-:Y:S01]  /*8970*/  FFMA.FTZ R41, R34, UR5, -R154.reuse ;  /* 0x0000000522297c23 */ /* 0x100fe2000801089a */
[----:B------:R-:W-:Y:S01]  /*8980*/  LOP3.LUT R12, R13, 0xff, RZ, 0xc0, !PT ;  /* 0x000000ff0d0c7812 */ /* 0x000fe200078ec0ff */
[----:B------:R-:W-:Y:S01]  /*8990*/  FFMA.FTZ R34, R109, UR5, -R154 ;  /* 0x000000056d227c23 */ /* 0x000fe2000801089a */
[----:B------:R-:W-:Y:S01]  /*89a0*/  LOP3.LUT R19, R187, 0xffff, RZ, 0xc0, !PT ;  /* 0x0000ffffbb137812 */ /* 0x000fe200078ec0ff */
[--C-:B------:R-:W-:Y:S01]  /*89b0*/  FFMA.FTZ R109, R58, UR5, -R160.reuse ;  /* 0x000000053a6d7c23 */ /* 0x100fe200080108a0 */
[----:B------:R-:W-:Y:S01]  /*89c0*/  PRMT R113, R12, 0x5410, R113 ;  /* 0x000054100c717816 */ /* 0x000fe20000000071 */
[--C-:B------:R-:W-:Y:S01]  /*89d0*/  FFMA.FTZ R58, R59, UR5, -R160.reuse ;  /* 0x000000053b3a7c23 */ /* 0x100fe200080108a0 */
[----:B------:R-:W-:Y:S01]  /*89e0*/  SHF.R.U32.HI R19, RZ, 0x8, R19 ;  /* 0x00000008ff137819 */ /* 0x000fe20000011613 */
[----:B------:R-:W-:Y:S01]  /*89f0*/  MUFU.EX2 R161, R161 ;  /* 0x000000a100a17308 */ /* 0x000fe20000000800 */
[----:B------:R-:W-:Y:S01]  /*8a00*/  LOP3.LUT R12, R187, 0xff, RZ, 0xc0, !PT ;  /* 0x000000ffbb0c7812 */ /* 0x000fe200078ec0ff */
[----:B------:R-:W-:Y:S01]  /*8a10*/  FFMA.FTZ R112, R112, UR5, -R155 ;  /* 0x0000000570707c23 */ /* 0x000fe2000801089b */
[----:B------:R-:W-:Y:S01]  /*8a20*/  LOP3.LUT R146, R240, 0xff, RZ, 0xc0, !PT ;  /* 0x000000fff0927812 */ /* 0x000fe200078ec0ff */
[----:B------:R-:W-:Y:S01]  /*8a30*/  FFMA.FTZ R240, R35, UR5, -R160 ;  /* 0x0000000523f07c23 */ /* 0x000fe200080108a0 */
[----:B------:R-:W-:Y:S01]  /*8a40*/  PRMT R19, R12, 0x5410, R19 ;  /* 0x000054100c137816 */ /* 0x000fe20000000013 */
[----:B------:R-:W-:Y:S01]  /*8a50*/  FFMA.FTZ R114, R114, UR5, -R155 ;  /* 0x0000000572727c23 */ /* 0x000fe2000801089b */
[----:B------:R-:W-:Y:S01]  /*8a60*/  PRMT R12, R187, 0x7632, R12 ;  /* 0x00007632bb0c7816 */ /* 0x000fe2000000000c */
[----:B------:R2:W-:Y:S01]  /*8a70*/  MUFU.EX2 R35, R56 ;  /* 0x0000003800237308 */ /* 0x0005e20000000800 */
[----:B------:R-:W-:Y:S01]  /*8a80*/  SHF.R.U32.HI R47, RZ, 0x8, R47 ;  /* 0x00000008ff2f7819 */ /* 0x000fe2000001162f */
[----:B------:R-:W-:Y:S01]  /*8a90*/  FADD.FTZ R121, R104, R121 ;  /* 0x0000007968797221 */ /* 0x000fe20000010000 */
[----:B------:R-:W-:Y:S01]  /*8aa0*/  PRMT R146, R146, 0x5410, R18 ;  /* 0x0000541092927816 */ /* 0x000fe20000000012 */
[----:B------:R-:W-:Y:S01]  /*8ab0*/  FADD.FTZ R117, R111, R117 ;  /* 0x000000756f757221 */ /* 0x000fe20000010000 */
[----:B------:R-:W-:Y:S01]  /*8ac0*/  SHF.R.U32.HI R18, RZ, 0x18, R187 ;  /* 0x00000018ff127819 */ /* 0x000fe200000116bb */
[----:B------:R-:W-:Y:S01]  /*8ad0*/  FADD.FTZ R118, R107, R118 ;  /* 0x000000766b767221 */ /* 0x000fe20000010000 */
[----:B------:R-:W-:Y:S01]  /*8ae0*/  LOP3.LUT R12, R12, 0xff, RZ, 0xc0, !PT ;  /* 0x000000ff0c0c7812 */ /* 0x000fe200078ec0ff */
[----:B------:R-:W-:Y:S01]  /*8af0*/  MUFU.EX2 R109, R109 ;  /* 0x0000006d006d7308 */ /* 0x000fe20000000800 */
[----:B------:R-:W-:Y:S01]  /*8b00*/  PRMT R238, R238, 0x5410, R47 ;  /* 0x00005410eeee7816 */ /* 0x000fe2000000002f */
[----:B------:R-:W-:Y:S01]  /*8b10*/  FADD.FTZ R82, R67, R82 ;  /* 0x0000005243527221 */ /* 0x000fe20000010000 */
[----:B------:R-:W-:Y:S01]  /*8b20*/  PRMT R18, R12, 0x5410, R18 ;  /* 0x000054100c127816 */ /* 0x000fe20000000012 */
[----:B------:R-:W-:Y:S01]  /*8b30*/  FADD.FTZ R121, R105, R121 ;  /* 0x0000007969797221 */ /* 0x000fe20000010000 */
[----:B------:R-:W-:Y:S01]  /*8b40*/  LOP3.LUT R12, R239, 0xffff, RZ, 0xc0, !PT ;  /* 0x0000ffffef0c7812 */ /* 0x000fe200078ec0ff */
[----:B------:R-:W-:Y:S01]  /*8b50*/  FADD.FTZ R99, R99, R117 ;  /* 0x0000007563637221 */ /* 0x000fe20000010000 */
[C---:B------:R-:W-:Y:S01]  /*8b60*/  PRMT R13, R239.reuse, 0x7632, R13 ;  /* 0x00007632ef0d7816 */ /* 0x040fe2000000000d */
[----:B------:R3:W-:Y:S01]  /*8b70*/  MUFU.EX2 R47, R126 ;  /* 0x0000007e002f7308 */ /* 0x0007e20000000800 */
[----:B------:R-:W-:Y:S01]  /*8b80*/  LOP3.LUT R187, R239, 0xff, RZ, 0xc0, !PT ;  /* 0x000000ffefbb7812 */ /* 0x000fe200078ec0ff */
[--C-:B--2---:R-:W-:Y:S01]  /*8b90*/  FFMA.FTZ R56, R26, UR5, -R160.reuse ;  /* 0x000000051a387c23 */ /* 0x104fe200080108a0 */
[----:B------:R-:W-:Y:S01]  /*8ba0*/  SHF.R.U32.HI R59, RZ, 0x18, R239 ;  /* 0x00000018ff3b7819 */ /* 0x000fe200000116ef */
[----:B------:R-:W-:Y:S01]  /*8bb0*/  FFMA.FTZ R239, R27, UR5, -R160 ;  /* 0x000000051bef7c23 */ /* 0x000fe200080108a0 */
[----:B------:R-:W-:Y:S01]  /*8bc0*/  PRMT R16, R245, 0x5410, R246 ;  /* 0x00005410f5107816 */ /* 0x000fe200000000f6 */
[----:B------:R-:W-:Y:S01]  /*8bd0*/  FADD.FTZ R106, R106, R118 ;  /* 0x000000766a6a7221 */ /* 0x000fe20000010000 */
[--C-:B------:R-:W-:Y:S01]  /*8be0*/  HSET2.LE.AND R19, R19, R6.reuse, PT ;  /* 0x0000000613137233 */ /* 0x100fe20003803000 */
[----:B------:R-:W2:Y:S01]  /*8bf0*/  MUFU.EX2 R58, R58 ;  /* 0x0000003a003a7308 */ /* 0x000ea20000000800 */
[----:B------:R-:W-:Y:S01]  /*8c00*/  LOP3.LUT R9, R16, 0xff00ff, RZ, 0xc0, !PT ;  /* 0x00ff00ff10097812 */ /* 0x000fe200078ec0ff */
[----:B------:R-:W-:Y:S01]  /*8c10*/  FADD.FTZ R82, R31, R82 ;  /* 0x000000521f527221 */ /* 0x000fe20000010000 */
[----:B------:R-:W-:Y:S01]  /*8c20*/  LOP3.LUT R21, R21, 0xff00ff, RZ, 0xc0, !PT ;  /* 0x00ff00ff15157812 */ /* 0x000fe200078ec0ff */
[----:B------:R-:W-:Y:S01]  /*8c30*/  FADD.FTZ R108, R108, R121 ;  /* 0x000000796c6c7221 */ /* 0x000fe20000010000 */
[----:B------:R-:W-:Y:S01]  /*8c40*/  LOP3.LUT R185, R185, 0xff00ff, RZ, 0xc0, !PT ;  /* 0x00ff00ffb9b97812 */ /* 0x000fe200078ec0ff */
[----:B------:R-:W-:Y:S01]  /*8c50*/  FADD.FTZ R99, R50, R99 ;  /* 0x0000006332637221 */ /* 0x000fe20000010000 */
[--C-:B------:R-:W-:Y:S01]  /*8c60*/  HSET2.LE.AND R9, R9, R6.reuse, PT ;  /* 0x0000000609097233 */ /* 0x100fe20003803000 */
[----:B------:R-:W4:Y:S01]  /*8c70*/  MUFU.EX2 R83, R83 ;  /* 0x0000005300537308 */ /* 0x000f220000000800 */
[--C-:B---3--:R-:W-:Y:S01]  /*8c80*/  FFMA.FTZ R126, R60, UR5, -R154.reuse ;  /* 0x000000053c7e7c23 */ /* 0x108fe2000801089a */
[--C-:B------:R-:W-:Y:S01]  /*8c90*/  FFMA.FTZ R60, R46, UR5, -R154.reuse ;  /* 0x000000052e3c7c23 */ /* 0x100fe2000801089a */
[--C-:B------:R-:W-:Y:S01]  /*8ca0*/  FFMA.FTZ R46, R36, UR5, -R154.reuse ;  /* 0x00000005242e7c23 */ /* 0x100fe2000801089a */
[--C-:B------:R-:W-:Y:S01]  /*8cb0*/  FFMA.FTZ R36, R39, UR5, -R154.reuse ;  /* 0x0000000527247c23 */ /* 0x100fe2000801089a */
[----:B------:R-:W-:Y:S01]  /*8cc0*/  FFMA.FTZ R39, R51, UR5, -R154 ;  /* 0x0000000533277c23 */ /* 0x000fe2000801089a */
[----:B------:R-:W-:Y:S01]  /*8cd0*/  SHF.R.U32.HI R51, RZ, 0x8, R12 ;  /* 0x00000008ff337819 */ /* 0x000fe2000001160c */
[----:B------:R-:W-:Y:S01]  /*8ce0*/  FFMA.FTZ R154, R163, UR5, -R154 ;  /* 0x00000005a39a7c23 */ /* 0x000fe2000801089a */
[----:B------:R-:W-:Y:S01]  /*8cf0*/  LOP3.LUT R12, R13, 0xff, RZ, 0xc0, !PT ;  /* 0x000000ff0d0c7812 */ /* 0x000fe200078ec0ff */
[--C-:B------:R-:W-:Y:S01]  /*8d00*/  FFMA.FTZ R163, R124, UR5, -R160.reuse ;  /* 0x000000057ca37c23 */ /* 0x100fe200080108a0 */
[----:B------:R-:W-:Y:S01]  /*8d10*/  PRMT R187, R187, 0x5410, R51 ;  /* 0x00005410bbbb7816 */ /* 0x000fe20000000033 */
[--C-:B------:R-:W-:Y:S01]  /*8d20*/  FFMA.FTZ R51, R55, UR5, -R160.reuse ;  /* 0x0000000537337c23 */ /* 0x100fe200080108a0 */
[----:B------:R-:W-:Y:S01]  /*8d30*/  PRMT R59, R12, 0x5410, R59 ;  /* 0x000054100c3b7816 */ /* 0x000fe2000000003b */
[----:B------:R-:W-:Y:S01]  /*8d40*/  FFMA.FTZ R55, R37, UR5, -R160 ;  /* 0x0000000525377c23 */ /* 0x000fe200080108a0 */
[--C-:B------:R-:W-:Y:S01]  /*8d50*/  FFMA.FTZ R37, R61, UR5, -R155.reuse ;  /* 0x000000053d257c23 */ /* 0x100fe2000801089b */
[----:B------:R-:W3:Y:S01]  /*8d60*/  LDSM.16.MT88.4 R12, [R227+0x5000] ;  /* 0x00500000e30c783b */ /* 0x000ee20000004200 */
[--C-:B------:R-:W-:Y:S01]  /*8d70*/  FFMA.FTZ R160, R24, UR5, -R155.reuse ;  /* 0x0000000518a07c23 */ /* 0x100fe2000801089b */
[--C-:B------:R-:W-:Y:S01]  /*8d80*/  FFMA.FTZ R124, R25, UR5, -R155.reuse ;  /* 0x00000005197c7c23 */ /* 0x100fe2000801089b */
[----:B------:R-:W1:Y:S01]  /*8d90*/  MUFU.EX2 R51, R51 ;  /* 0x0000003300337308 */ /* 0x000e620000000800 */
[----:B------:R-:W3:Y:S01]  /*8da0*/  LDSM.16.MT88.4 R24, [R7+0x5000] ;  /* 0x005000000718783b */ /* 0x000ee20000004200 */
[----:B--2---:R-:W-:Y:S01]  /*8db0*/  F2FP.F16.F32.PACK_AB R10, R58, R109 ;  /* 0x0000006d3a0a723e */ /* 0x004fe200000000ff */
[----:B------:R-:W-:Y:S01]  /*8dc0*/  FFMA.FTZ R61, R32, UR5, -R155 ;  /* 0x00000005203d7c23 */ /* 0x000fe2000801089b */
[----:B----4-:R-:W-:Y:S01]  /*8dd0*/  F2FP.F16.F32.PACK_AB R116, R83, R161 ;  /* 0x000000a15374723e */ /* 0x010fe200000000ff */
[----:B------:R-:W-:Y:S01]  /*8de0*/  FADD.FTZ R106, R38, R106 ;  /* 0x0000006a266a7221 */ /* 0x000fe20000010000 */
[----:B------:R-:W-:Y:S01]  /*8df0*/  LOP3.LUT R16, R10, R19, RZ, 0xc0, !PT ;  /* 0x000000130a107212 */ /* 0x000fe200078ec0ff */
[----:B------:R-:W-:Y:S01]  /*8e00*/  FADD.FTZ R82, R28, R82 ;  /* 0x000000521c527221 */ /* 0x000fe20000010000 */
[----:B------:R-:W2:Y:S01]  /*8e10*/  MUFU.EX2 R37, R37 ;  /* 0x0000002500257308 */ /* 0x000ea20000000800 */
[--C-:B------:R-:W-:Y:S01]  /*8e20*/  HSET2.LE.AND R10, R17, R6.reuse, PT ;  /* 0x00000006110a7233 */ /* 0x100fe20003803000 */
[----:B------:R-:W-:Y:S01]  /*8e30*/  FADD.FTZ R108, R100, R108 ;  /* 0x0000006c646c7221 */ /* 0x000fe20000010000 */
[--C-:B------:R-:W-:Y:S01]  /*8e40*/  HSET2.LE.AND R17, R18, R6.reuse, PT ;  /* 0x0000000612117233 */ /* 0x100fe20003803000 */
[----:B------:R-:W-:Y:S01]  /*8e50*/  FADD.FTZ R99, R95, R99 ;  /* 0x000000635f637221 */ /* 0x000fe20000010000 */
[----:B------:R-:W-:Y:S01]  /*8e60*/  F2FP.F16.F32.PACK_AB R19, R33, R42 ;  /* 0x0000002a2113723e */ /* 0x000fe200000000ff */
[----:B------:R-:W-:Y:S01]  /*8e70*/  FADD.FTZ R106, R97, R106 ;  /* 0x0000006a616a7221 */ /* 0x000fe20000010000 */
[----:B------:R-:W-:Y:S01]  /*8e80*/  LOP3.LUT R186, R244, 0xff, RZ, 0xc0, !PT ;  /* 0x000000fff4ba7812 */ /* 0x000fe200078ec0ff */
[----:B------:R-:W4:Y:S01]  /*8e90*/  MUFU.EX2 R126, R126 ;  /* 0x0000007e007e7308 */ /* 0x000f220000000800 */
[----:B-1----:R-:W-:Y:S01]  /*8ea0*/  F2FP.F16.F32.PACK_AB R18, R51, R54 ;  /* 0x000000363312723e */ /* 0x002fe200000000ff */
[----:B------:R-:W-:Y:S01]  /*8eb0*/  FADD.FTZ R108, R93, R108 ;  /* 0x0000006c5d6c7221 */ /* 0x000fe20000010000 */
[----:B------:R-:W-:Y:S01]  /*8ec0*/  LOP3.LUT R19, R19, R9, RZ, 0xc0, !PT ;  /* 0x0000000913137212 */ /* 0x000fe200078ec0ff */
[----:B------:R-:W-:Y:S01]  /*8ed0*/  FADD.FTZ R102, R102, R99 ;  /* 0x0000006366667221 */ /* 0x000fe20000010000 */
[----:B------:R-:W-:Y:S01]  /*8ee0*/  LOP3.LUT R18, R18, R10, RZ, 0xc0, !PT ;  /* 0x0000000a12127212 */ /* 0x000fe200078ec0ff */
[----:B------:R-:W-:Y:S01]  /*8ef0*/  FADD.FTZ R101, R101, R106 ;  /* 0x0000006a65657221 */ /* 0x000fe20000010000 */
[--C-:B------:R-:W-:Y:S01]  /*8f00*/  HSET2.LE.AND R10, R22, R6.reuse, PT ;  /* 0x00000006160a7233 */ /* 0x100fe20003803000 */
[----:B------:R-:W-:Y:S01]  /*8f10*/  MUFU.EX2 R32, R55 ;  /* 0x0000003700207308 */ /* 0x000fe20000000800 */
[----:B--2---:R-:W-:Y:S01]  /*8f20*/  F2FP.F16.F32.PACK_AB R11, R37, R35 ;  /* 0x00000023250b723e */ /* 0x004fe200000000ff */
[----:B------:R-:W-:Y:S01]  /*8f30*/  FADD.FTZ R29, R29, R82 ;  /* 0x000000521d1d7221 */ /* 0x000fe20000010000 */
[--C-:B------:R-:W-:Y:S01]  /*8f40*/  HSET2.LE.AND R9, R23, R6.reuse, PT ;  /* 0x0000000617097233 */ /* 0x100fe20003803000 */
[----:B------:R-:W-:Y:S01]  /*8f50*/  FADD.FTZ R89, R89, R108 ;  /* 0x0000006c59597221 */ /* 0x000fe20000010000 */
[----:B------:R-:W-:Y:S01]  /*8f60*/  LOP3.LUT R17, R11, R17, RZ, 0xc0, !PT ;  /* 0x000000110b117212 */ /* 0x000fe200078ec0ff */
[----:B------:R-:W-:Y:S01]  /*8f70*/  FADD.FTZ R102, R92, R102 ;  /* 0x000000665c667221 */ /* 0x000fe20000010000 */
[--C-:B------:R-:W-:Y:S01]  /*8f80*/  HSET2.LE.AND R11, R21, R6.reuse, PT ;  /* 0x00000006150b7233 */ /* 0x100fe20003803000 */
[----:B------:R1:W-:Y:S01]  /*8f90*/  MUFU.EX2 R55, R8 ;  /* 0x0000000800377308 */ /* 0x0003e20000000800 */
[----:B------:R-:W-:Y:S01]  /*8fa0*/  F2FP.F16.F32.PACK_AB R21, R73, R78 ;  /* 0x0000004e4915723e */ /* 0x000fe200000000ff */
[----:B------:R-:W-:Y:S01]  /*8fb0*/  FADD.FTZ R101, R91, R101 ;  /* 0x000000655b657221 */ /* 0x000fe20000010000 */
[----:B------:R-:W-:Y:S01]  /*8fc0*/  F2FP.F16.F32.PACK_AB R23, R98, R174 ;  /* 0x000000ae6217723e */ /* 0x000fe200000000ff */
[----:B------:R-:W-:Y:S01]  /*8fd0*/  FADD.FTZ R29, R66, R29 ;  /* 0x0000001d421d7221 */ /* 0x000fe20000010000 */
[----:B----4-:R-:W-:Y:S01]  /*8fe0*/  F2FP.F16.F32.PACK_AB R22, R157, R126 ;  /* 0x0000007e9d16723e */ /* 0x010fe200000000ff */
[C---:B---3--:R-:W-:Y:S01]  /*8ff0*/  HMMA.16816.F32 R200, R16.reuse, R14, R200 ;  /* 0x0000000e10c8723c */ /* 0x048fe200000018c8 */
[----:B------:R-:W-:Y:S01]  /*9000*/  LOP3.LUT R10, R21, R10, RZ, 0xc0, !PT ;  /* 0x0000000a150a7212 */ /* 0x000fe200078ec0ff */
[----:B------:R-:W2:Y:S01]  /*9010*/  MUFU.EX2 R30, R240 ;  /* 0x000000f0001e7308 */ /* 0x000ea20000000800 */
[----:B------:R-:W-:Y:S01]  /*9020*/  LOP3.LUT R11, R116, R11, RZ, 0xc0, !PT ;  /* 0x0000000b740b7212 */ /* 0x000fe200078ec0ff */
[----:B------:R-:W-:Y:S01]  /*9030*/  FADD.FTZ R89, R88, R89 ;  /* 0x0000005958597221 */ /* 0x000fe20000010000 */
[----:B------:R-:W-:Y:S01]  /*9040*/  LOP3.LUT R9, R22, R9, RZ, 0xc0, !PT ;  /* 0x0000000916097212 */ /* 0x000fe200078ec0ff */
[----:B------:R-:W-:Y:S01]  /*9050*/  FADD.FTZ R102, R94, R102 ;  /* 0x000000665e667221 */ /* 0x000fe20000010000 */
[----:B------:R-:W-:Y:S01]  /*9060*/  PRMT R186, R186, 0x5410, R243 ;  /* 0x00005410baba7816 */ /* 0x000fe200000000f3 */
[C---:B------:R-:W-:Y:S01]  /*9070*/  HMMA.16816.F32 R204, R16.reuse, R12, R204 ;  /* 0x0000000c10cc723c */ /* 0x040fe200000018cc */
[----:B------:R-:W-:Y:S01]  /*9080*/  LOP3.LUT R176, R176, 0xff00ff, RZ, 0xc0, !PT ;  /* 0x00ff00ffb0b07812 */ /* 0x000fe200078ec0ff */
[----:B------:R-:W-:Y:S01]  /*9090*/  MUFU.EX2 R44, R44 ;  /* 0x0000002c002c7308 */ /* 0x000fe20000000800 */
[--C-:B-1----:R-:W-:Y:S01]  /*90a0*/  HSET2.LE.AND R8, R238, R6.reuse, PT ;  /* 0x00000006ee087233 */ /* 0x102fe20003803000 */
[----:B------:R-:W-:Y:S01]  /*90b0*/  FADD.FTZ R101, R90, R101 ;  /* 0x000000655a657221 */ /* 0x000fe20000010000 */
[----:B------:R-:W-:Y:S01]  /*90c0*/  FADD.FTZ R29, R172, R29 ;  /* 0x0000001dac1d7221 */ /* 0x000fe20000010000 */
[----:B------:R-:W-:Y:S01]  /*90d0*/  FADD.FTZ R89, R183, R89 ;  /* 0x00000059b7597221 */ /* 0x000fe20000010000 */
[----:B------:R-:W-:Y:S01]  /*90e0*/  FADD.FTZ R87, R87, R102 ;  /* 0x0000006657577221 */ /* 0x000fe20000010000 */
[----:B------:R-:W-:Y:S01]  /*90f0*/  LOP3.LUT R8, R23, R8, RZ, 0xc0, !PT ;  /* 0x0000000817087212 */ /* 0x000fe200078ec0ff */
[----:B------:R-:W-:Y:S01]  /*9100*/  HMMA.16816.F32 R196, R16, R24, R196 ;  /* 0x0000001810c4723c */ /* 0x000fe200000018c4 */
[----:B------:R-:W1:Y:S01]  /*9110*/  MUFU.EX2 R52, R52 ;  /* 0x0000003400347308 */ /* 0x000e620000000800 */
[----:B------:R-:W-:Y:S01]  /*9120*/  FADD.FTZ R96, R96, R101 ;  /* 0x0000006560607221 */ /* 0x000fe20000010000 */
[----:B------:R-:W-:Y:S01]  /*9130*/  FADD.FTZ R175, R175, R29 ;  /* 0x0000001dafaf7221 */ /* 0x000fe20000010000 */
[----:B------:R-:W-:Y:S01]  /*9140*/  FADD.FTZ R181, R181, R89 ;  /* 0x00000059b5b57221 */ /* 0x000fe20000010000 */
[----:B------:R-:W-:Y:S01]  /*9150*/  FADD.FTZ R87, R84, R87 ;  /* 0x0000005754577221 */ /* 0x000fe20000010000 */
[----:B------:R-:W-:Y:S01]  /*9160*/  FADD.FTZ R96, R79, R96 ;  /* 0x000000604f607221 */ /* 0x000fe20000010000 */
[----:B------:R-:W-:Y:S01]  /*9170*/  FADD.FTZ R175, R81, R175 ;  /* 0x000000af51af7221 */ /* 0x000fe20000010000 */
[----:B------:R-:W-:Y:S01]  /*9180*/  HMMA.16816.F32 R216, R8, R14, R216 ;  /* 0x0000000e08d8723c */ /* 0x000fe200000018d8 */
[----:B------:R-:W-:Y:S01]  /*9190*/  LOP3.LUT R15, R20, 0xff00ff, RZ, 0xc0, !PT ;  /* 0x00ff00ff140f7812 */ /* 0x000fe200078ec0ff */
[----:B------:R-:W-:Y:S01]  /*91a0*/  MUFU.EX2 R40, R241 ;  /* 0x000000f100287308 */ /* 0x000fe20000000800 */
[----:B------:R-:W3:Y:S01]  /*91b0*/  LDSM.16.MT88.4 R20, [R7+0x5400] ;  /* 0x005400000714783b */ /* 0x000ee20000004200 */
[--C-:B------:R-:W-:Y:S01]  /*91c0*/  HSET2.LE.AND R14, R229, R6.reuse, PT ;  /* 0x00000006e50e7233 */ /* 0x100fe20003803000 */
[----:B------:R-:W-:Y:S01]  /*91d0*/  FADD.FTZ R181, R173, R181 ;  /* 0x000000b5adb57221 */ /* 0x000fe20000010000 */
[--C-:B------:R-:W-:Y:S01]  /*91e0*/  HSET2.LE.AND R15, R15, R6.reuse, PT ;  /* 0x000000060f0f7233 */ /* 0x100fe20003803000 */
[----:B------:R-:W-:Y:S01]  /*91f0*/  FADD.FTZ R87, R85, R87 ;  /* 0x0000005755577221 */ /* 0x000fe20000010000 */
[----:B------:R-:W-:Y:S01]  /*9200*/  HMMA.16816.F32 R192, R16, R26, R192 ;  /* 0x0000001a10c0723c */ /* 0x000fe200000018c0 */
[----:B------:R-:W4:Y:S01]  /*9210*/  LDSM.16.MT88.4 R16, [R227+0x5400] ;  /* 0x00540000e310783b */ /* 0x000f220000004200 */
[----:B------:R-:W1:Y:S01]  /*9220*/  MUFU.EX2 R43, R43 ;  /* 0x0000002b002b7308 */ /* 0x000e620000000800 */
[----:B------:R-:W-:Y:S01]  /*9230*/  FADD.FTZ R96, R77, R96 ;  /* 0x000000604d607221 */ /* 0x000fe20000010000 */
[----:B------:R-:W-:Y:S01]  /*9240*/  FADD.FTZ R175, R170, R175 ;  /* 0x000000afaaaf7221 */ /* 0x000fe20000010000 */
[----:B------:R-:W-:Y:S01]  /*9250*/  FADD.FTZ R162, R162, R181 ;  /* 0x000000b5a2a27221 */ /* 0x000fe20000010000 */
[----:B------:R-:W-:Y:S01]  /*9260*/  FADD.FTZ R86, R86, R87 ;  /* 0x0000005756567221 */ /* 0x000fe20000010000 */
[----:B------:R-:W-:Y:S01]  /*9270*/  FADD.FTZ R80, R80, R96 ;  /* 0x0000006050507221 */ /* 0x000fe20000010000 */
[C---:B------:R-:W-:Y:S01]  /*9280*/  HMMA.16816.F32 R220, R8.reuse, R12, R220 ;  /* 0x0000000c08dc723c */ /* 0x040fe200000018dc */
[----:B--2---:R-:W-:Y:S01]  /*9290*/  F2FP.F16.F32.PACK_AB R13, R32, R30 ;  /* 0x0000001e200d723e */ /* 0x004fe200000000ff */
[----:B------:R-:W2:Y:S01]  /*92a0*/  MUFU.EX2 R61, R61 ;  /* 0x0000003d003d7308 */ /* 0x000ea20000000800 */
[----:B-1----:R-:W-:Y:S01]  /*92b0*/  F2FP.F16.F32.PACK_AB R12, R52, R44 ;  /* 0x0000002c340c723e */ /* 0x002fe200000000ff */
[--C-:B------:R-:W-:Y:S01]  /*92c0*/  FFMA.FTZ R122, R122, UR5, -R155.reuse ;  /* 0x000000057a7a7c23 */ /* 0x100fe2000801089b */
[----:B------:R-:W-:Y:S01]  /*92d0*/  LOP3.LUT R14, R13, R14, RZ, 0xc0, !PT ;  /* 0x0000000e0d0e7212 */ /* 0x000fe200078ec0ff */
[----:B------:R-:W-:Y:S01]  /*92e0*/  FFMA.FTZ R142, R142, UR5, -R155 ;  /* 0x000000058e8e7c23 */ /* 0x000fe2000801089b */
[----:B------:R-:W-:Y:S01]  /*92f0*/  LOP3.LUT R15, R12, R15, RZ, 0xc0, !PT ;  /* 0x0000000f0c0f7212 */ /* 0x000fe200078ec0ff */
[C---:B------:R-:W-:Y:S01]  /*9300*/  HMMA.16816.F32 R212, R8.reuse, R24, R212 ;  /* 0x0000001808d4723c */ /* 0x040fe200000018d4 */
[--C-:B------:R-:W-:Y:S01]  /*9310*/  HSET2.LE.AND R12, R237, R6.reuse, PT ;  /* 0x00000006ed0c7233 */ /* 0x100fe20003803000 */
[----:B------:R-:W-:Y:S01]  /*9320*/  MUFU.EX2 R74, R74 ;  /* 0x0000004a004a7308 */ /* 0x000fe20000000800 */
[--C-:B------:R-:W-:Y:S01]  /*9330*/  HSET2.LE.AND R13, R236, R6.reuse, PT ;  /* 0x00000006ec0d7233 */ /* 0x100fe20003803000 */
[----:B------:R-:W-:Y:S01]  /*9340*/  FADD.FTZ R174, R174, R175 ;  /* 0x000000afaeae7221 */ /* 0x000fe20000010000 */
[----:B------:R-:W-:Y:S01]  /*9350*/  F2FP.F16.F32.PACK_AB R25, R43, R40 ;  /* 0x000000282b19723e */ /* 0x000fe200000000ff */
[----:B------:R-:W-:Y:S01]  /*9360*/  FADD.FTZ R162, R126, R162 ;  /* 0x000000a27ea27221 */ /* 0x000fe20000010000 */
[----:B------:R-:W-:Y:S01]  /*9370*/  FADD.FTZ R86, R109, R86 ;  /* 0x000000566d567221 */ /* 0x000fe20000010000 */
[----:B------:R-:W-:Y:S01]  /*9380*/  HMMA.16816.F32 R208, R8, R26, R208 ;  /* 0x0000001a08d0723c */ /* 0x000fe200000018d0 */
[----:B------:R-:W-:Y:S01]  /*9390*/  LOP3.LUT R12, R25, R12, RZ, 0xc0, !PT ;  /* 0x0000000c190c7212 */ /* 0x000fe200078ec0ff */
[----:B------:R-:W1:Y:S01]  /*93a0*/  MUFU.EX2 R71, R71 ;  /* 0x0000004700477308 */ /* 0x000e620000000800 */
[----:B--2---:R-:W-:Y:S01]  /*93b0*/  F2FP.F16.F32.PACK_AB R24, R61, R55 ;  /* 0x000000373d18723e */ /* 0x004fe200000000ff */
[----:B------:R-:W-:Y:S01]  /*93c0*/  FADD.FTZ R80, R35, R80 ;  /* 0x0000005023507221 */ /* 0x000fe20000010000 */
[--C-:B------:R-:W-:Y:S01]  /*93d0*/  HSET2.LE.AND R10, R188, R6.reuse, PT ;  /* 0x00000006bc0a7233 */ /* 0x100fe20003803000 */
[--C-:B------:R-:W-:Y:S01]  /*93e0*/  FFMA.FTZ R115, R115, UR5, -R155.reuse ;  /* 0x0000000573737c23 */ /* 0x100fe2000801089b */
[----:B------:R-:W-:Y:S01]  /*93f0*/  LOP3.LUT R13, R24, R13, RZ, 0xc0, !PT ;  /* 0x0000000d180d7212 */ /* 0x000fe200078ec0ff */
[----:B------:R-:W-:Y:S01]  /*9400*/  FFMA.FTZ R143, R143, UR5, -R155 ;  /* 0x000000058f8f7c23 */ /* 0x000fe2000801089b */
[--C-:B------:R-:W-:Y:S01]  /*9410*/  HSET2.LE.AND R11, R185, R6.reuse, PT ;  /* 0x00000006b90b7233 */ /* 0x100fe20003803000 */
[----:B------:R-:W2:Y:S01]  /*9420*/  MUFU.EX2 R69, R69 ;  /* 0x0000004500457308 */ /* 0x000ea20000000800 */
[--C-:B------:R-:W-:Y:S01]  /*9430*/  HSET2.LE.AND R8, R226, R6.reuse, PT ;  /* 0x00000006e2087233 */ /* 0x100fe20003803000 */
[----:B------:R-:W-:Y:S01]  /*9440*/  FADD.FTZ R174, R98, R174 ;  /* 0x000000ae62ae7221 */ /* 0x000fe20000010000 */
[----:B------:R-:W-:Y:S01]  /*9450*/  HSET2.LE.AND R9, R189, R6, PT ;  /* 0x00000006bd097233 */ /* 0x000fe20003803000 */
[C---:B---3--:R-:W-:Y:S01]  /*9460*/  HMMA.16816.F32 R196, R12.reuse, R20, R196 ;  /* 0x000000140cc4723c */ /* 0x048fe200000018c4 */
[----:B------:R-:W-:Y:S01]  /*9470*/  FADD.FTZ R162, R157, R162 ;  /* 0x000000a29da27221 */ /* 0x000fe20000010000 */
[----:B------:R-:W-:Y:S01]  /*9480*/  FADD.FTZ R86, R58, R86 ;  /* 0x000000563a567221 */ /* 0x000fe20000010000 */
[----:B------:R-:W-:Y:S01]  /*9490*/  FADD.FTZ R80, R37, R80 ;  /* 0x0000005025507221 */ /* 0x000fe20000010000 */
[----:B------:R-:W3:Y:S01]  /*94a0*/  MUFU.EX2 R60, R60 ;  /* 0x0000003c003c7308 */ /* 0x000ee20000000800 */
[----:B-1----:R-:W-:Y:S01]  /*94b0*/  F2FP.F16.F32.PACK_AB R26, R71, R74 ;  /* 0x0000004a471a723e */ /* 0x002fe200000000ff */
[----:B------:R-:W-:Y:S01]  /*94c0*/  FADD.FTZ R78, R78, R174 ;  /* 0x000000ae4e4e7221 */ /* 0x000fe20000010000 */
[----:B------:R-:W-:Y:S01]  /*94d0*/  FADD.FTZ R161, R161, R162 ;  /* 0x000000a2a1a17221 */ /* 0x000fe20000010000 */
[C---:B----4-:R-:W-:Y:S01]  /*94e0*/  HMMA.16816.F32 R204, R12.reuse, R16, R204 ;  /* 0x000000100ccc723c */ /* 0x050fe200000018cc */
[----:B------:R-:W-:Y:S01]  /*94f0*/  LOP3.LUT R8, R26, R8, RZ, 0xc0, !PT ;  /* 0x000000081a087212 */ /* 0x000fe200078ec0ff */
[----:B------:R-:W-:Y:S01]  /*9500*/  FADD.FTZ R54, R54, R86 ;  /* 0x0000005636367221 */ /* 0x000fe20000010000 */
[----:B------:R-:W-:Y:S01]  /*9510*/  FADD.FTZ R42, R42, R80 ;  /* 0x000000502a2a7221 */ /* 0x000fe20000010000 */
[----:B------:R-:W1:Y:S01]  /*9520*/  MUFU.EX2 R63, R63 ;  /* 0x0000003f003f7308 */ /* 0x000e620000000800 */
[----:B--2---:R-:W-:Y:S01]  /*9530*/  F2FP.F16.F32.PACK_AB R24, R68, R69 ;  /* 0x000000454418723e */ /* 0x004fe200000000ff */
[----:B------:R-:W-:Y:S01]  /*9540*/  FADD.FTZ R78, R73, R78 ;  /* 0x0000004e494e7221 */ /* 0x000fe20000010000 */
[----:B------:R-:W-:Y:S01]  /*9550*/  FADD.FTZ R161, R83, R161 ;  /* 0x000000a153a17221 */ /* 0x000fe20000010000 */
[C---:B------:R-:W-:Y:S01]  /*9560*/  HMMA.16816.F32 R200, R12.reuse, R18, R200 ;  /* 0x000000120cc8723c */ /* 0x040fe200000018c8 */
[----:B------:R-:W-:Y:S01]  /*9570*/  LOP3.LUT R10, R24, R10, RZ, 0xc0, !PT ;  /* 0x0000000a180a7212 */ /* 0x000fe200078ec0ff */
[----:B------:R-:W-:Y:S01]  /*9580*/  FADD.FTZ R54, R51, R54 ;  /* 0x0000003633367221 */ /* 0x000fe20000010000 */
[----:B------:R-:W-:Y:S01]  /*9590*/  FADD.FTZ R42, R33, R42 ;  /* 0x0000002a212a7221 */ /* 0x000fe20000010000 */
[----:B------:R-:W2:Y:S01]  /*95a0*/  MUFU.EX2 R41, R41 ;  /* 0x0000002900297308 */ /* 0x000ea20000000800 */
[----:B------:R-:W-:Y:S01]  /*95b0*/  LOP3.LUT R75, R75, 0xff00ff, RZ, 0xc0, !PT ;  /* 0x00ff00ff4b4b7812 */ /* 0x000fe200078ec0ff */
[----:B------:R-:W-:Y:S01]  /*95c0*/  FADD.FTZ R78, R74, R78 ;  /* 0x0000004e4a4e7221 */ /* 0x000fe20000010000 */
[----:B---3--:R-:W-:Y:S01]  /*95d0*/  FADD.FTZ R161, R60, R161 ;  /* 0x000000a13ca17221 */ /* 0x008fe20000010000 */
[----:B------:R-:W-:Y:S01]  /*95e0*/  HMMA.16816.F32 R192, R12, R22, R192 ;  /* 0x000000160cc0723c */ /* 0x000fe200000018c0 */
[----:B------:R-:W3:Y:S01]  /*95f0*/  LDSM.16.MT88.4 R12, [R227+0x5800] ;  /* 0x00580000e30c783b */ /* 0x000ee20000004200 */
[----:B------:R-:W-:Y:S01]  /*9600*/  FADD.FTZ R54, R40, R54 ;  /* 0x0000003628367221 */ /* 0x000fe20000010000 */
[----:B------:R-:W-:Y:S01]  /*9610*/  FADD.FTZ R42, R55, R42 ;  /* 0x0000002a372a7221 */ /* 0x000fe20000010000 */
[----:B------:R-:W4:Y:S01]  /*9620*/  MUFU.EX2 R46, R46 ;  /* 0x0000002e002e7308 */ /* 0x000f220000000800 */
[----:B-1----:R-:W-:Y:S01]  /*9630*/  F2FP.F16.F32.PACK_AB R25, R63, R60 ;  /* 0x0000003c3f19723e */ /* 0x002fe200000000ff */
[----:B------:R-:W-:Y:S01]  /*9640*/  FADD.FTZ R78, R71, R78 ;  /* 0x0000004e474e7221 */ /* 0x000fe20000010000 */
[----:B------:R-:W-:Y:S01]  /*9650*/  FADD.FTZ R63, R63, R161 ;  /* 0x000000a13f3f7221 */ /* 0x000fe20000010000 */
[----:B------:R-:W-:Y:S01]  /*9660*/  FADD.FTZ R54, R43, R54 ;  /* 0x000000362b367221 */ /* 0x000fe20000010000 */
[----:B------:R-:W-:Y:S01]  /*9670*/  LOP3.LUT R9, R25, R9, RZ, 0xc0, !PT ;  /* 0x0000000919097212 */ /* 0x000fe200078ec0ff */
[----:B------:R-:W-:Y:S01]  /*9680*/  FADD.FTZ R42, R61, R42 ;  /* 0x0000002a3d2a7221 */ /* 0x000fe20000010000 */
[----:B------:R-:W-:Y:S01]  /*9690*/  PRMT R70, R248, 0x5410, R249 ;  /* 0x00005410f8467816 */ /* 0x000fe200000000f9 */
[----:B------:R-:W-:Y:S01]  /*96a0*/  MUFU.EX2 R67, R163 ;  /* 0x000000a300437308 */ /* 0x000fe20000000800 */
[----:B------:R-:W-:Y:S01]  /*96b0*/  FADD.FTZ R78, R69, R78 ;  /* 0x0000004e454e7221 */ /* 0x000fe20000010000 */
[----:B--2---:R-:W-:Y:S01]  /*96c0*/  FADD.FTZ R63, R41, R63 ;  /* 0x0000003f293f7221 */ /* 0x004fe20000010000 */
[----:B------:R-:W-:Y:S01]  /*96d0*/  FADD.FTZ R54, R30, R54 ;  /* 0x000000361e367221 */ /* 0x000fe20000010000 */
[----:B------:R-:W-:Y:S01]  /*96e0*/  FADD.FTZ R42, R44, R42 ;  /* 0x0000002a2c2a7221 */ /* 0x000fe20000010000 */
[----:B------:R-:W-:Y:S01]  /*96f0*/  LOP3.LUT R70, R70, 0xff00ff, RZ, 0xc0, !PT ;  /* 0x00ff00ff46467812 */ /* 0x000fe200078ec0ff */
[----:B------:R-:W-:Y:S01]  /*9700*/  FADD.FTZ R78, R68, R78 ;  /* 0x0000004e444e7221 */ /* 0x000fe20000010000 */
[----:B------:R-:W-:Y:S01]  /*9710*/  FADD.FTZ R54, R32, R54 ;  /* 0x0000003620367221 */ /* 0x000fe20000010000 */
[----:B------:R-:W1:Y:S01]  /*9720*/  MUFU.EX2 R31, R140 ;  /* 0x0000008c001f7308 */ /* 0x000e620000000800 */
[C---:B----4-:R-:W-:Y:S01]  /*9730*/  F2FP.F16.F32.PACK_AB R27, R46.reuse, R41 ;  /* 0x000000292e1b723e */ /* 0x050fe200000000ff */
[----:B------:R-:W-:Y:S01]  /*9740*/  FADD.FTZ R63, R46, R63 ;  /* 0x0000003f2e3f7221 */ /* 0x000fe20000010000 */
[----:B------:R-:W-:Y:S01]  /*9750*/  FADD.FTZ R42, R52, R42 ;  /* 0x0000002a342a7221 */ /* 0x000fe20000010000 */
[----:B------:R-:W-:Y:S01]  /*9760*/  VIADD R226, R227, 0x4000 ;  /* 0x00004000e3e27836 */ /* 0x000fe20000000000 */
[----:B------:R-:W-:Y:S01]  /*9770*/  LOP3.LUT R11, R27, R11, RZ, 0xc0, !PT ;  /* 0x0000000b1b0b7212 */ /* 0x000fe200078ec0ff */
[----:B------:R-:W-:Y:S01]  /*9780*/  UMOV UR7, 0xffffffff ;  /* 0xffffffff00077882 */ /* 0x000fe20000000000 */
[----:B------:R-:W2:Y:S01]  /*9790*/  LDSM.16.MT88.4 R24, [R7+0x5800] ;  /* 0x005800000718783b */ /* 0x000ea20000004200 */
[----:B------:R-:W-:Y:S04]  /*97a0*/  MUFU.EX2 R112, R112 ;  /* 0x0000007000707308 */ /* 0x000fe80000000800 */
[----:B------:R-:W-:Y:S01]  /*97b0*/  HMMA.16816.F32 R216, R8, R18, R216 ;  /* 0x0000001208d8723c */ /* 0x000fe200000018d8 */
[----:B------:R-:W-:-:S02]  /*97c0*/  LOP3.LUT R19, R184, 0xff00ff, RZ, 0xc0, !PT ;  /* 0x00ff00ffb8137812 */ /* 0x000fc400078ec0ff */
[--C-:B------:R-:W-:Y:S01]  /*97d0*/  HSET2.LE.AND R18, R186, R6.reuse, PT ;  /* 0x00000006ba127233 */ /* 0x100fe20003803000 */
[----:B------:R-:W4:Y:S02]  /*97e0*/  MUFU.EX2 R114, R114 ;  /* 0x0000007200727308 */ /* 0x000f240000000800 */
[----:B------:R-:W-:Y:S02]  /*97f0*/  HSET2.LE.AND R19, R19, R6, PT ;  /* 0x0000000613137233 */ /* 0x000fe40003803000 */
[----:B------:R-:W-:Y:S01]  /*9800*/  HMMA.16816.F32 R220, R8, R16, R220 ;  /* 0x0000001008dc723c */ /* 0x000fe200000018dc */
[----:B-1----:R-:W-:-:S03]  /*9810*/  F2FP.F16.F32.PACK_AB R17, R31, R67 ;  /* 0x000000431f11723e */ /* 0x002fc600000000ff */
[----:B------:R-:W1:Y:S01]  /*9820*/  MUFU.EX2 R49, R49 ;  /* 0x0000003100317308 */ /* 0x000e620000000800 */
[----:B------:R-:W-:Y:S02]  /*9830*/  LOP3.LUT R18, R17, R18, RZ, 0xc0, !PT ;  /* 0x0000001211127212 */ /* 0x000fe400078ec0ff */
[----:B------:R-:W-:Y:S01]  /*9840*/  HSET2.LE.AND R17, R59, R6, PT ;  /* 0x000000063b117233 */ /* 0x000fe20003803000 */
[----:B------:R-:W-:Y:S04]  /*9850*/  HMMA.16816.F32 R212, R8, R20, R212 ;  /* 0x0000001408d4723c */ /* 0x000fe800000018d4 */
[----:B------:R-:W-:Y:S01]  /*9860*/  MUFU.EX2 R34, R34 ;  /* 0x0000002200227308 */ /* 0x000fe20000000800 */
[----:B----4-:R-:W-:-:S03]  /*9870*/  F2FP.F16.F32.PACK_AB R16, R114, R112 ;  /* 0x000000707210723e */ /* 0x010fc600000000ff */
[----:B------:R-:W-:Y:S01]  /*9880*/  HMMA.16816.F32 R208, R8, R22, R208 ;  /* 0x0000001608d0723c */ /* 0x000fe200000018d0 */
[----:B------:R-:W-:Y:S02]  /*9890*/  LOP3.LUT R19, R16, R19, RZ, 0xc0, !PT ;  /* 0x0000001310137212 */ /* 0x000fe400078ec0ff */
[--C-:B------:R-:W-:Y:S01]  /*98a0*/  HSET2.LE.AND R10, R180, R6.reuse, PT ;  /* 0x00000006b40a7233 */ /* 0x100fe20003803000 */
[----:B------:R-:W4:Y:S01]  /*98b0*/  MUFU.EX2 R125, R125 ;  /* 0x0000007d007d7308 */ /* 0x000f220000000800 */
[--C-:B------:R-:W-:Y:S02]  /*98c0*/  HSET2.LE.AND R11, R176, R6.reuse, PT ;  /* 0x00000006b00b7233 */ /* 0x100fe40003803000 */
[--C-:B------:R-:W-:Y:S02]  /*98d0*/  HSET2.LE.AND R16, R187, R6.reuse, PT ;  /* 0x00000006bb107233 */ /* 0x100fe40003803000 */
[----:B-1----:R-:W-:Y:S02]  /*98e0*/  F2FP.F16.F32.PACK_AB R9, R62, R49 ;  /* 0x000000313e09723e */ /* 0x002fe400000000ff */
[----:B------:R-:W-:Y:S01]  /*98f0*/  HSET2.LE.AND R23, R75, R6, PT ;  /* 0x000000064b177233 */ /* 0x000fe20003803000 */
[----:B------:R-:W1:Y:S01]  /*9900*/  MUFU.EX2 R56, R56 ;  /* 0x0000003800387308 */ /* 0x000e620000000800 */
[----:B------:R-:W-:-:S02]  /*9910*/  LOP3.LUT R10, R9, R10, RZ, 0xc0, !PT ;  /* 0x0000000a090a7212 */ /* 0x000fc400078ec0ff */
[--C-:B------:R-:W-:Y:S02]  /*9920*/  HSET2.LE.AND R9, R171, R6.reuse, PT ;  /* 0x00000006ab097233 */ /* 0x100fe40003803000 */
[----:B------:R-:W-:-:S03]  /*9930*/  HSET2.LE.AND R22, R76, R6, PT ;  /* 0x000000064c167233 */ /* 0x000fc60003803000 */
[----:B------:R-:W3:Y:S01]  /*9940*/  MUFU.EX2 R50, R239 ;  /* 0x000000ef00327308 */ /* 0x000ee20000000800 */
[----:B----4-:R-:W-:-:S04]  /*9950*/  F2FP.F16.F32.PACK_AB R8, R125, R34 ;  /* 0x000000227d08723e */ /* 0x010fc800000000ff */
[----:B------:R-:W-:Y:S02]  /*9960*/  LOP3.LUT R11, R8, R11, RZ, 0xc0, !PT ;  /* 0x0000000b080b7212 */ /* 0x000fe400078ec0ff */
[----:B------:R-:W-:Y:S01]  /*9970*/  HSET2.LE.AND R8, R169, R6, PT ;  /* 0x00000006a9087233 */ /* 0x000fe20003803000 */
[----:B------:R-:W4:Y:S01]  /*9980*/  MUFU.EX2 R28, R160 ;  /* 0x000000a0001c7308 */ /* 0x000f220000000800 */
[----:B-1----:R-:W-:-:S07]  /*9990*/  FADD.FTZ R54, R56, R54 ;  /* 0x0000003638367221 */ /* 0x002fce0000010000 */
[----:B------:R-:W1:Y:S01]  /*99a0*/  MUFU.EX2 R124, R124 ;  /* 0x0000007c007c7308 */ /* 0x000e620000000800 */
[C---:B---3--:R-:W-:Y:S01]  /*99b0*/  F2FP.F16.F32.PACK_AB R21, R50.reuse, R56 ;  /* 0x000000383215723e */ /* 0x048fe200000000ff */
[----:B------:R-:W-:-:S03]  /*99c0*/  FADD.FTZ R54, R50, R54 ;  /* 0x0000003632367221 */ /* 0x000fc60000010000 */
[----:B------:R-:W-:Y:S01]  /*99d0*/  LOP3.LUT R16, R21, R16, RZ, 0xc0, !PT ;  /* 0x0000001015107212 */ /* 0x000fe200078ec0ff */
[----:B------:R-:W-:Y:S02]  /*99e0*/  FADD.FTZ R54, R67, R54 ;  /* 0x0000003643367221 */ /* 0x000fe40000010000 */
[----:B------:R-:W3:Y:S01]  /*99f0*/  MUFU.EX2 R64, R64 ;  /* 0x0000004000407308 */ /* 0x000ee20000000800 */
[----:B----4-:R-:W-:Y:S01]  /*9a00*/  FADD.FTZ R42, R28, R42 ;  /* 0x0000002a1c2a7221 */ /* 0x010fe20000010000 */
[----:B------:R-:W-:-:S06]  /*9a10*/  FADD.FTZ R54, R31, R54 ;  /* 0x000000361f367221 */ /* 0x000fcc0000010000 */
[----:B------:R-:W4:Y:S01]  /*9a20*/  MUFU.EX2 R65, R65 ;  /* 0x0000004100417308 */ /* 0x000f220000000800 */
[C---:B-1----:R-:W-:Y:S01]  /*9a30*/  F2FP.F16.F32.PACK_AB R20, R124.reuse, R28 ;  /* 0x0000001c7c14723e */ /* 0x042fe200000000ff */
[----:B------:R-:W-:-:S03]  /*9a40*/  FADD.FTZ R42, R124, R42 ;  /* 0x0000002a7c2a7221 */ /* 0x000fc60000010000 */
[----:B------:R-:W-:Y:S01]  /*9a50*/  LOP3.LUT R17, R20, R17, RZ, 0xc0, !PT ;  /* 0x0000001114117212 */ /* 0x000fe200078ec0ff */
[----:B------:R-:W-:Y:S02]  /*9a60*/  FADD.FTZ R42, R112, R42 ;  /* 0x0000002a702a7221 */ /* 0x000fe40000010000 */
[----:B------:R-:W1:Y:S01]  /*9a70*/  MUFU.EX2 R36, R36 ;  /* 0x0000002400247308 */ /* 0x000e620000000800 */
[----:B---3--:R-:W-:Y:S01]  /*9a80*/  FADD.FTZ R78, R64, R78 ;  /* 0x0000004e404e7221 */ /* 0x008fe20000010000 */
[----:B------:R-:W-:Y:S02]  /*9a90*/  FADD.FTZ R42, R114, R42 ;  /* 0x0000002a722a7221 */ /* 0x000fe40000010000 */
[----:B------:R-:W-:Y:S04]  /*9aa0*/  HMMA.16816.F32 R204, R16, R12, R204 ;  /* 0x0000000c10cc723c */ /* 0x000fe800000018cc */
[----:B------:R-:W3:Y:S01]  /*9ab0*/  MUFU.EX2 R39, R39 ;  /* 0x0000002700277308 */ /* 0x000ee20000000800 */
[C---:B----4-:R-:W-:Y:S01]  /*9ac0*/  F2FP.F16.F32.PACK_AB R21, R65.reuse, R64 ;  /* 0x000000404115723e */ /* 0x050fe200000000ff */
[----:B------:R-:W-:-:S02]  /*9ad0*/  FADD.FTZ R78, R65, R78 ;  /* 0x0000004e414e7221 */ /* 0x000fc40000010000 */
[C---:B------:R-:W-:Y:S01]  /*9ae0*/  HMMA.16816.F32 R200, R16.reuse, R14, R200 ;  /* 0x0000000e10c8723c */ /* 0x040fe200000018c8 */
[----:B------:R-:W-:Y:S01]  /*9af0*/  LOP3.LUT R8, R21, R8, RZ, 0xc0, !PT ;  /* 0x0000000815087212 */ /* 0x000fe200078ec0ff */
[----:B------:R-:W-:Y:S01]  /*9b00*/  FADD.FTZ R78, R49, R78 ;  /* 0x0000004e314e7221 */ /* 0x000fe20000010000 */
[----:B------:R-:W-:Y:S01]  /*9b10*/  HSET2.LE.AND R21, R113, R6, PT ;  /* 0x0000000671157233 */ /* 0x000fe20003803000 */
[----:B------:R-:W4:Y:S01]  /*9b20*/  MUFU.EX2 R144, R144 ;  /* 0x0000009000907308 */ /* 0x000f220000000800 */
[----:B-1----:R-:W-:Y:S01]  /*9b30*/  FADD.FTZ R63, R36, R63 ;  /* 0x0000003f243f7221 */ /* 0x002fe20000010000 */
[----:B------:R-:W-:Y:S02]  /*9b40*/  FADD.FTZ R78, R62, R78 ;  /* 0x0000004e3e4e7221 */ /* 0x000fe40000010000 */
[----:B--2---:R-:W-:Y:S04]  /*9b50*/  HMMA.16816.F32 R196, R16, R24, R196 ;  /* 0x0000001810c4723c */ /* 0x004fe800000018c4 */
[----:B------:R-:W1:Y:S01]  /*9b60*/  MUFU.EX2 R159, R159 ;  /* 0x0000009f009f7308 */ /* 0x000e620000000800 */
[C---:B---3--:R-:W-:Y:S01]  /*9b70*/  F2FP.F16.F32.PACK_AB R20, R39.reuse, R36 ;  /* 0x000000242714723e */ /* 0x048fe200000000ff */
[----:B------:R-:W-:-:S02]  /*9b80*/  FADD.FTZ R63, R39, R63 ;  /* 0x0000003f273f7221 */ /* 0x000fc40000010000 */
[----:B------:R-:W-:Y:S01]  /*9b90*/  HMMA.16816.F32 R192, R16, R26, R192 ;  /* 0x0000001a10c0723c */ /* 0x000fe200000018c0 */
[----:B------:R-:W-:Y:S01]  /*9ba0*/  LOP3.LUT R9, R20, R9, RZ, 0xc0, !PT ;  /* 0x0000000914097212 */ /* 0x000fe200078ec0ff */
[----:B------:R-:W2:Y:S01]  /*9bb0*/  LDSM.16.MT88.4 R16, [R227+0x5c00] ;  /* 0x005c0000e310783b */ /* 0x000ea20000004200 */
[----:B------:R-:W-:Y:S01]  /*9bc0*/  HSET2.LE.AND R20, R146, R6, PT ;  /* 0x0000000692147233 */ /* 0x000fe20003803000 */
[----:B------:R-:W-:Y:S01]  /*9bd0*/  MUFU.EX2 R122, R122 ;  /* 0x0000007a007a7308 */ /* 0x000fe20000000800 */
[----:B------:R-:W-:Y:S01]  /*9be0*/  FADD.FTZ R63, R34, R63 ;  /* 0x0000003f223f7221 */ /* 0x000fe20000010000 */
[----:B----4-:R-:W-:Y:S02]  /*9bf0*/  FADD.FTZ R54, R144, R54 ;  /* 0x0000003690367221 */ /* 0x010fe40000010000 */
[----:B------:R-:W-:Y:S01]  /*9c00*/  HMMA.16816.F32 R220, R8, R12, R220 ;  /* 0x0000000c08dc723c */ /* 0x000fe200000018dc */
[----:B------:R-:W-:-:S03]  /*9c10*/  FADD.FTZ R63, R125, R63 ;  /* 0x0000003f7d3f7221 */ /* 0x000fc60000010000 */
[----:B------:R-:W-:Y:S01]  /*9c20*/  MUFU.EX2 R142, R142 ;  /* 0x0000008e008e7308 */ /* 0x000fe20000000800 */
[----:B-1----:R-:W-:-:S03]  /*9c30*/  FADD.FTZ R54, R159, R54 ;  /* 0x000000369f367221 */ /* 0x002fc60000010000 */
[C---:B------:R-:W-:Y:S01]  /*9c40*/  HMMA.16816.F32 R216, R8.reuse, R14, R216 ;  /* 0x0000000e08d8723c */ /* 0x040fe200000018d8 */
[----:B------:R1:W3:Y:S03]  /*9c50*/  LDSM.16.MT88.4 R12, [R7+0x5c00] ;  /* 0x005c0000070c783b */ /* 0x0002e60000004200 */
[----:B------:R-:W-:Y:S04]  /*9c60*/  MUFU.EX2 R182, R182 ;  /* 0x000000b600b67308 */ /* 0x000fe80000000800 */
[C---:B------:R-:W-:Y:S04]  /*9c70*/  HMMA.16816.F32 R212, R8.reuse, R24, R212 ;  /* 0x0000001808d4723c */ /* 0x040fe800000018d4 */
[----:B------:R-:W4:Y:S04]  /*9c80*/  MUFU.EX2 R127, R127 ;  /* 0x0000007f007f7308 */ /* 0x000f280000000800 */
[----:B------:R-:W-:Y:S01]  /*9c90*/  HMMA.16816.F32 R208, R8, R26, R208 ;  /* 0x0000001a08d0723c */ /* 0x000fe200000018d0 */
[----:B------:R-:W-:-:S02]  /*9ca0*/  HSET2.LE.AND R10, R72, R6, PT ;  /* 0x00000006480a7233 */ /* 0x000fc40003803000 */
[--C-:B------:R-:W-:Y:S01]  /*9cb0*/  HSET2.LE.AND R11, R70, R6.reuse, PT ;  /* 0x00000006460b7233 */ /* 0x100fe20003803000 */
[----:B------:R-:W2:Y:S01]  /*9cc0*/  MUFU.EX2 R158, R158 ;  /* 0x0000009e009e7308 */ /* 0x000ea20000000800 */
[--C-:B------:R-:W-:Y:S02]  /*9cd0*/  HSET2.LE.AND R8, R53, R6.reuse, PT ;  /* 0x0000000635087233 */ /* 0x100fe40003803000 */
[----:B------:R-:W-:Y:S02]  /*9ce0*/  HSET2.LE.AND R9, R57, R6, PT ;  /* 0x0000000639097233 */ /* 0x000fe40003803000 */
[----:B-1----:R-:W-:-:S03]  /*9cf0*/  F2FP.F16.F32.PACK_AB R7, R159, R144 ;  /* 0x000000909f07723e */ /* 0x002fc600000000ff */
[----:B------:R-:W1:Y:S01]  /*9d00*/  MUFU.EX2 R115, R115 ;  /* 0x0000007300737308 */ /* 0x000e620000000800 */
[----:B------:R-:W-:Y:S01]  /*9d10*/  LOP3.LUT R20, R7, R20, RZ, 0xc0, !PT ;  /* 0x0000001407147212 */ /* 0x000fe200078ec0ff */
[----:B----4-:R-:W-:Y:S01]  /*9d20*/  FADD.FTZ R54, R127, R54 ;  /* 0x000000367f367221 */ /* 0x010fe20000010000 */
[----:B------:R-:W-:-:S04]  /*9d30*/  F2FP.F16.F32.PACK_AB R7, R142, R122 ;  /* 0x0000007a8e07723e */ /* 0x000fc800000000ff */
[----:B------:R-:W-:Y:S01]  /*9d40*/  LOP3.LUT R23, R7, R23, RZ, 0xc0, !PT ;  /* 0x0000001707177212 */ /* 0x000fe200078ec0ff */
[----:B------:R-:W4:Y:S01]  /*9d50*/  MUFU.EX2 R143, R143 ;  /* 0x0000008f008f7308 */ /* 0x000f220000000800 */
[C---:B--2---:R-:W-:Y:S01]  /*9d60*/  F2FP.F16.F32.PACK_AB R24, R158.reuse, R127 ;  /* 0x0000007f9e18723e */ /* 0x044fe200000000ff */
[----:B------:R-:W-:Y:S01]  /*9d70*/  FADD.FTZ R184, R158, R54 ;  /* 0x000000369eb87221 */ /* 0x000fe20000010000 */
[----:B------:R-:W-:Y:S02]  /*9d80*/  F2FP.F16.F32.PACK_AB R7, R182, R47 ;  /* 0x0000002fb607723e */ /* 0x000fe400000000ff */
[----:B------:R-:W-:Y:S02]  /*9d90*/  LOP3.LUT R22, R24, R22, RZ, 0xc0, !PT ;  /* 0x0000001618167212 */ /* 0x000fe400078ec0ff */
[----:B------:R-:W-:Y:S01]  /*9da0*/  LOP3.LUT R10, R7, R10, RZ, 0xc0, !PT ;  /* 0x0000000a070a7212 */ /* 0x000fe200078ec0ff */
[----:B------:R-:W2:Y:S01]  /*9db0*/  MUFU.EX2 R48, R48 ;  /* 0x0000003000307308 */ /* 0x000ea20000000800 */
[----:B-1----:R-:W-:-:S07]  /*9dc0*/  FADD.FTZ R42, R115, R42 ;  /* 0x0000002a732a7221 */ /* 0x002fce0000010000 */
[----:B------:R-:W1:Y:S01]  /*9dd0*/  MUFU.EX2 R45, R45 ;  /* 0x0000002d002d7308 */ /* 0x000e620000000800 */
[C---:B----4-:R-:W-:Y:S01]  /*9de0*/  F2FP.F16.F32.PACK_AB R25, R143.reuse, R115 ;  /* 0x000000738f19723e */ /* 0x050fe200000000ff */
[----:B------:R-:W-:-:S03]  /*9df0*/  FADD.FTZ R42, R143, R42 ;  /* 0x0000002a8f2a7221 */ /* 0x000fc60000010000 */
[----:B------:R-:W-:Y:S01]  /*9e00*/  LOP3.LUT R21, R25, R21, RZ, 0xc0, !PT ;  /* 0x0000001519157212 */ /* 0x000fe200078ec0ff */
[----:B------:R-:W-:Y:S02]  /*9e10*/  FADD.FTZ R42, R122, R42 ;  /* 0x0000002a7a2a7221 */ /* 0x000fe40000010000 */
[----:B------:R-:W4:Y:S01]  /*9e20*/  MUFU.EX2 R141, R141 ;  /* 0x0000008d008d7308 */ /* 0x000f220000000800 */
[----:B--2---:R-:W-:Y:S01]  /*9e30*/  FADD.FTZ R78, R48, R78 ;  /* 0x0000004e304e7221 */ /* 0x004fe20000010000 */
[----:B------:R-:W-:Y:S02]  /*9e40*/  FADD.FTZ R185, R142, R42 ;  /* 0x0000002a8eb97221 */ /* 0x000fe40000010000 */
[----:B------:R-:W-:Y:S04]  /*9e50*/  HMMA.16816.F32 R204, R20, R16, R204 ;  /* 0x0000001014cc723c */ /* 0x000fe800000018cc */
[----:B------:R-:W-:Y:S01]  /*9e60*/  MUFU.EX2 R120, R120 ;  /* 0x0000007800787308 */ /* 0x000fe20000000800 */
[C---:B-1----:R-:W-:Y:S01]  /*9e70*/  F2FP.F16.F32.PACK_AB R24, R45.reuse, R48 ;  /* 0x000000302d18723e */ /* 0x042fe200000000ff */
[----:B------:R-:W-:-:S02]  /*9e80*/  FADD.FTZ R78, R45, R78 ;  /* 0x0000004e2d4e7221 */ /* 0x000fc40000010000 */
[C---:B------:R-:W-:Y:S01]  /*9e90*/  HMMA.16816.F32 R200, R20.reuse, R18, R200 ;  /* 0x0000001214c8723c */ /* 0x040fe200000018c8 */
[----:B------:R-:W-:Y:S01]  /*9ea0*/  LOP3.LUT R8, R24, R8, RZ, 0xc0, !PT ;  /* 0x0000000818087212 */ /* 0x000fe200078ec0ff */
[----:B------:R-:W-:Y:S02]  /*9eb0*/  FADD.FTZ R78, R47, R78 ;  /* 0x0000004e2f4e7221 */ /* 0x000fe40000010000 */
[----:B------:R-:W1:Y:S01]  /*9ec0*/  MUFU.EX2 R154, R154 ;  /* 0x0000009a009a7308 */ /* 0x000e620000000800 */
[----:B----4-:R-:W-:Y:S01]  /*9ed0*/  FADD.FTZ R63, R141, R63 ;  /* 0x0000003f8d3f7221 */ /* 0x010fe20000010000 */
[----:B------:R-:W-:Y:S02]  /*9ee0*/  FADD.FTZ R182, R182, R78 ;  /* 0x0000004eb6b67221 */ /* 0x000fe40000010000 */
[C---:B---3--:R-:W-:Y:S04]  /*9ef0*/  HMMA.16816.F32 R196, R20.reuse, R12, R196 ;  /* 0x0000000c14c4723c */ /* 0x048fe800000018c4 */
[----:B------:R-:W2:Y:S04]  /*9f00*/  MUFU.EX2 R145, R145 ;  /* 0x0000009100917308 */ /* 0x000ea80000000800 */
[----:B------:R-:W-:Y:S01]  /*9f10*/  HMMA.16816.F32 R192, R20, R14, R192 ;  /* 0x0000000e14c0723c */ /* 0x000fe200000018c0 */
[----:B-1----:R-:W-:-:S04]  /*9f20*/  F2FP.F16.F32.PACK_AB R25, R154, R120 ;  /* 0x000000789a19723e */ /* 0x002fc800000000ff */
[----:B------:R-:W-:Y:S02]  /*9f30*/  LOP3.LUT R11, R25, R11, RZ, 0xc0, !PT ;  /* 0x0000000b190b7212 */ /* 0x000fe400078ec0ff */
[C---:B--2---:R-:W-:Y:S01]  /*9f40*/  F2FP.F16.F32.PACK_AB R7, R145.reuse, R141 ;  /* 0x0000008d9107723e */ /* 0x044fe200000000ff */
[----:B------:R-:W-:-:S03]  /*9f50*/  FADD.FTZ R63, R145, R63 ;  /* 0x0000003f913f7221 */ /* 0x000fc60000010000 */
[----:B------:R-:W-:Y:S01]  /*9f60*/  LOP3.LUT R9, R7, R9, RZ, 0xc0, !PT ;  /* 0x0000000907097212 */ /* 0x000fe200078ec0ff */
[----:B------:R-:W-:-:S04]  /*9f70*/  FADD.FTZ R63, R120, R63 ;  /* 0x0000003f783f7221 */ /* 0x000fc80000010000 */
[----:B------:R-:W-:Y:S02]  /*9f80*/  FADD.FTZ R183, R154, R63 ;  /* 0x0000003f9ab77221 */ /* 0x000fe40000010000 */
[C---:B------:R-:W-:Y:S08]  /*9f90*/  HMMA.16816.F32 R220, R8.reuse, R16, R220 ;  /* 0x0000001008dc723c */ /* 0x040ff000000018dc */
[C---:B------:R-:W-:Y:S08]  /*9fa0*/  HMMA.16816.F32 R216, R8.reuse, R18, R216 ;  /* 0x0000001208d8723c */ /* 0x040ff000000018d8 */
[C---:B------:R-:W-:Y:S08]  /*9fb0*/  HMMA.16816.F32 R212, R8.reuse, R12, R212 ;  /* 0x0000000c08d4723c */ /* 0x040ff000000018d4 */
[----:B------:R-:W-:Y:S01]  /*9fc0*/  HMMA.16816.F32 R208, R8, R14, R208 ;  /* 0x0000000e08d0723c */ /* 0x000fe200000018d0 */
[----:B------:R-:W-:-:S04]  /*9fd0*/  NOP ;  /* 0x0000000000007918 */ /* 0x000fc80000000000 */
[----:B------:R-:W-:-:S15]  /*9fe0*/  BRA.U !UP0, `(.L_x_427) ;  /* 0x0000007908247547 */ /* 0x000fde000b800000 */
[----:B------:R-:W1:Y:S01]  /*9ff0*/  LDCU UR7, c[0x0][0x440] ;  /* 0x00008800ff0777ac */ /* 0x000e620008000800 */
[----:B------:R-:W-:-:S04]  /*a000*/  DEPBAR.LE SB0, 0x0 ;  /* 0x000080000000791a */ /* 0x000fc80000000000 */
[----:B------:R-:W-:Y:S01]  /*a010*/  UIADD3 UR4, UPT, UPT, UR19, -0x2, URZ ;  /* 0xfffffffe13047890 */ /* 0x000fe2000fffe0ff */
[----:B------:R-:W-:Y:S01]  /*a020*/  IMAD.U32 R14, RZ, RZ, UR8 ;  /* 0x00000008ff0e7e24 */ /* 0x000fe2000f8e00ff */
[----:B------:R-:W-:Y:S01]  /*a030*/  UISETP.GE.U32.AND UP0, UPT, UR19, 0x3, UPT ;  /* 0x000000031300788c */ /* 0x000fe2000bf06070 */
[----:B------:R-:W-:Y:S01]  /*a040*/  IMAD.U32 R13, RZ, RZ, UR8 ;  /* 0x00000008ff0d7e24 */ /* 0x000fe2000f8e00ff */
[----:B------:R-:W-:Y:S01]  /*a050*/  UIMAD.WIDE.U32 UR16, UR4, UR8, URZ ;  /* 0x00000008041072a5 */ /* 0x000fe2000f8e00ff */
[----:B------:R-:W-:Y:S02]  /*a060*/  IMAD.U32 R8, RZ, RZ, UR8 ;  /* 0x00000008ff087e24 */ /* 0x000fe4000f8e00ff */
[----:B------:R-:W-:Y:S02]  /*a070*/  IMAD.U32 R7, RZ, RZ, UR9 ;  /* 0x00000009ff077e24 */ /* 0x000fe4000f8e00ff */
[----:B------:R-:W-:Y:S02]  /*a080*/  IMAD.U32 R10, RZ, RZ, UR8 ;  /* 0x00000008ff0a7e24 */ /* 0x000fe4000f8e00ff */
[----:B------:R-:W-:Y:S01]  /*a090*/  IMAD.U32 R9, RZ, RZ, UR9 ;  /* 0x00000009ff097e24 */ /* 0x000fe2000f8e00ff */
[----:B------:R-:W-:Y:S01]  /*a0a0*/  BAR.SYNC.DEFER_BLOCKING 0x0 ;  /* 0x0000000000007b1d */ /* 0x000fe20000010000 */
[----:B-1----:R-:W-:Y:S01]  /*a0b0*/  ISETP.GE.AND P0, PT, R177, UR7, PT ;  /* 0x00000007b1007c0c */ /* 0x002fe2000bf06270 */
[----:B------:R-:W-:Y:S01]  /*a0c0*/  UIMAD UR7, UR4, UR9, UR17 ;  /* 0x00000009040772a4 */ /* 0x000fe2000f8e0211 */
[----:B------:R-:W-:Y:S01]  /*a0d0*/  VIADD R139, R136, 0xffffff38 ;  /* 0xffffff38888b7836 */ /* 0x000fe20000000000 */
[----:B------:R-:W-:-:S02]  /*a0e0*/  USHF.L.U32 UR4, UR16, 0x7, URZ ;  /* 0x0000000710047899 */ /* 0x000fc400080006ff */
[----:B------:R-:W-:Y:S02]  /*a0f0*/  USHF.L.U64.HI UR7, UR16, 0x7, UR7 ;  /* 0x0000000710077899 */ /* 0x000fe40008010207 */
[----:B------:R-:W-:Y:S02]  /*a100*/  ISETP.GE.AND P5, PT, R139, R138, PT ;  /* 0x0000008a8b00720c */ /* 0x000fe40003fa6270 */
[----:B------:R-:W-:Y:S02]  /*a110*/  IMAD.U32 R12, RZ, RZ, UR4 ;  /* 0x00000004ff0c7e24 */ /* 0x000fe4000f8e00ff */
[----:B------:R-:W-:Y:S02]  /*a120*/  IMAD.U32 R11, RZ, RZ, UR7 ;  /* 0x00000007ff0b7e24 */ /* 0x000fe4000f8e00ff */
[----:B------:R-:W-:Y:S01]  /*a130*/  @!P0 LEA R14, P1, R14, UR4, 0x6 ;  /* 0x000000040e0e8c11 */ /* 0x000fe2000f8230ff */
[----:B------:R-:W-:Y:S01]  /*a140*/  IMAD.U32 R20, RZ, RZ, UR4 ;  /* 0x00000004ff147e24 */ /* 0x000fe2000f8e00ff */
[----:B------:R-:W-:Y:S01]  /*a150*/  @!P0 LEA R13, P2, R13, UR4, 0x5 ;  /* 0x000000040d0d8c11 */ /* 0x000fe2000f8428ff */
[----:B------:R-:W-:Y:S01]  /*a160*/  IMAD.U32 R21, RZ, RZ, UR7 ;  /* 0x00000007ff157e24 */ /* 0x000fe2000f8e00ff */
[----:B------:R-:W-:-:S02]  /*a170*/  @!P0 LEA R16, P3, R12, R191, 0x1 ;  /* 0x000000bf0c108211 */ /* 0x000fc400078608ff */
[----:B------:R-:W-:Y:S01]  /*a180*/  @!P0 LEA.HI.X R7, R8, UR7, R7, 0x6, P1 ;  /* 0x0000000708078c11 */ /* 0x000fe200088f3407 */
[----:B------:R-:W-:Y:S01]  /*a190*/  IMAD.U32 R8, RZ, RZ, UR9 ;  /* 0x00000009ff087e24 */ /* 0x000fe2000f8e00ff */
[----:B------:R-:W-:Y:S02]  /*a1a0*/  @!P0 LEA.HI.X R9, R10, UR7, R9, 0x5, P2 ;  /* 0x000000070a098c11 */ /* 0x000fe400090f2c09 */
[-C--:B------:R-:W-:Y:S01]  /*a1b0*/  @!P0 LEA.HI.X R17, R12, R190.reuse, R11, 0x1, P3 ;  /* 0x000000be0c118211 */ /* 0x080fe200018f0c0b */
[----:B------:R-:W-:Y:S01]  /*a1c0*/  @!P0 IMAD.WIDE.U32 R10, R10, 0x60, R20 ;  /* 0x000000600a0a8825 */ /* 0x000fe200078e0014 */
[CC--:B------:R-:W-:Y:S01]  /*a1d0*/  @!P0 LEA R18, P2, R13.reuse, R191.reuse, 0x1 ;  /* 0x000000bf0d128211 */ /* 0x0c0fe200078408ff */
[----:B------:R-:W-:Y:S01]  /*a1e0*/  @P0 STS.128 [R228+0x4000], RZ ;  /* 0x004000ffe4000388 */ /* 0x000fe20000000c00 */
[-C--:B------:R-:W-:Y:S01]  /*a1f0*/  @!P0 LEA R12, P1, R14, R191.reuse, 0x1 ;  /* 0x000000bf0e0c8211 */ /* 0x080fe200078208ff */
[----:B------:R-:W-:Y:S01]  /*a200*/  @!P0 IMAD R8, R8, 0x60, RZ ;  /* 0x0000006008088824 */ /* 0x000fe200078e02ff */
[-C--:B------:R-:W-:Y:S01]  /*a210*/  @!P0 LEA.HI.X R19, R13, R190.reuse, R9, 0x1, P2 ;  /* 0x000000be0d138211 */ /* 0x080fe200010f0c09 */
[----:B------:R-:W-:Y:S01]  /*a220*/  @!PT LDS RZ, [RZ] ;  /* 0x00000000fffff984 */ /* 0x000fe20000000800 */
[----:B------:R-:W-:Y:S01]  /*a230*/  @!PT LDS RZ, [RZ] ;  /* 0x00000000fffff984 */ /* 0x000fe20000000800 */
[----:B------:R-:W-:Y:S01]  /*a240*/  @!PT LDS RZ, [RZ] ;  /* 0x00000000fffff984 */ /* 0x000fe20000000800 */
[----:B------:R-:W-:Y:S01]  /*a250*/  @!P0 LDGSTS.E.BYPASS.LTC128B.128 [R228+0x4000], desc[UR28][R16.64] ;  /* 0x0400000010e48fae */ /* 0x000fe2000b981a1c */
[----:B------:R-:W-:Y:S01]  /*a260*/  @!P0 LEA.HI.X R13, R14, R190, R7, 0x1, P1 ;  /* 0x000000be0e0d8211 */ /* 0x000fe200008f0c07 */
[----:B------:R-:W-:Y:S01]  /*a270*/  @!P0 IMAD.IADD R8, R8, 0x1, R11 ;  /* 0x0000000108088824 */ /* 0x000fe200078e020b */
[----:B------:R-:W-:Y:S01]  /*a280*/  @!P0 LEA R14, P1, R10, R191, 0x1 ;  /* 0x000000bf0a0e8211 */ /* 0x000fe200078208ff */
[----:B------:R-:W-:Y:S01]  /*a290*/  @P0 STS.128 [R228+0x4800], RZ ;  /* 0x004800ffe4000388 */ /* 0x000fe20000000c00 */
[----:B------:R-:W-:Y:S01]  /*a2a0*/  VIADD R7, R136, 0xffffff00 ;  /* 0xffffff0088077836 */ /* 0x000fe20000000000 */
[----:B------:R-:W-:-:S02]  /*a2b0*/  ISETP.GE.AND P3, PT, R139, R135, PT ;  /* 0x000000878b00720c */ /* 0x000fc40003f66270 */
[----:B------:R-:W-:Y:S01]  /*a2c0*/  @!P0 LEA.HI.X R15, R10, R190, R8, 0x1, P1 ;  /* 0x000000be0a0f8211 */ /* 0x000fe200008f0c08 */
[----:B------:R-:W-:Y:S01]  /*a2d0*/  @!PT LDS RZ, [RZ] ;  /* 0x00000000fffff984 */ /* 0x000fe20000000800 */
[----:B------:R-:W-:Y:S01]  /*a2e0*/  @!PT LDS RZ, [RZ] ;  /* 0x00000000fffff984 */ /* 0x000fe20000000800 */
[----:B------:R-:W-:Y:S01]  /*a2f0*/  @!PT LDS RZ, [RZ] ;  /* 0x00000000fffff984 */ /* 0x000fe20000000800 */
[----:B------:R-:W-:Y:S01]  /*a300*/  @!P0 LDGSTS.E.BYPASS.LTC128B.128 [R228+0x4800], desc[UR28][R18.64] ;  /* 0x0480000012e48fae */ /* 0x000fe2000b981a1c */
[C---:B-----5:R-:W-:Y:S02]  /*a310*/  ISETP.GE.AND P2, PT, R139.reuse, R3, PT ;  /* 0x000000038b00720c */ /* 0x060fe40003f46270 */
[----:B------:R-:W-:Y:S01]  /*a320*/  ISETP.GE.AND P1, PT, R139, R2, PT ;  /* 0x000000028b00720c */ /* 0x000fe20003f26270 */
[----:B------:R-:W-:Y:S01]  /*a330*/  @P0 STS.128 [R228+0x5000], RZ ;  /* 0x005000ffe4000388 */ /* 0x000fe20000000c00 */
[----:B------:R-:W-:-:S03]  /*a340*/  ISETP.GE.AND P4, PT, R7, R135, PT ;  /* 0x000000870700720c */ /* 0x000fc60003f86270 */
        /* <DEDUP_REMOVED lines=9> */
[----:B------:R-:W-:Y:S04]  /*a3e0*/  LDSM.16.M88.4 R156, [R179] ;  /* 0x00000000b39c783b */ /* 0x000fe80000000200 */
[----:B------:R-:W2:Y:S04]  /*a3f0*/  LDSM.16.M88.4 R80, [R178+0x2c00] ;  /* 0x002c0000b250783b */ /* 0x000ea80000000200 */
[----:B------:R-:W3:Y:S04]  /*a400*/  LDSM.16.M88.4 R8, [R179+0x1000] ;  /* 0x00100000b308783b */ /* 0x000ee80000000200 */
[----:B------:R-:W4:Y:S04]  /*a410*/  LDSM.16.M88.4 R116, [R178+0x2000] ;  /* 0x00200000b274783b */ /* 0x000f280000000200 */
[----:B------:R-:W-:Y:S04]  /*a420*/  LDSM.16.M88.4 R140, [R0+0x2c00] ;  /* 0x002c0000008c783b */ /* 0x000fe80000000200 */
[----:B------:R-:W1:Y:S04]  /*a430*/  LDSM.16.M88.4 R152, [R168] ;  /* 0x00000000a898783b */ /* 0x000e680000000200 */
[----:B------:R-:W1:Y:S04]  /*a440*/  LDSM.16.M88.4 R148, [R168+0x1000] ;  /* 0x00100000a894783b */ /* 0x000e680000000200 */
[----:B------:R-:W1:Y:S04]  /*a450*/  LDSM.16.M88.4 R144, [R0+0x2000] ;  /* 0x002000000090783b */ /* 0x000e680000000200 */
[----:B------:R-:W1:Y:S04]  /*a460*/  LDSM.16.M88.4 R100, [R178+0x2400] ;  /* 0x00240000b264783b */ /* 0x000e680000000200 */
[----:B------:R-:W1:Y:S04]  /*a470*/  LDSM.16.M88.4 R84, [R178+0x2800] ;  /* 0x00280000b254783b */ /* 0x000e680000000200 */
[----:B------:R-:W1:Y:S01]  /*a480*/  LDSM.16.M88.4 R52, [R178+0x3000] ;  /* 0x00300000b234783b */ /* 0x000e620000000200 */
[-C--:B--2---:R-:W-:Y:S03]  /*a490*/  HMMA.16816.F32 R68, R156, R82.reuse, RZ ;  /* 0x000000529c44723c */ /* 0x084fe600000018ff */
[----:B------:R-:W2:Y:S04]  /*a4a0*/  LDSM.16.M88.4 R36, [R178+0x3400] ;  /* 0x00340000b224783b */ /* 0x000ea80000000200 */
[----:B------:R-:W2:Y:S01]  /*a4b0*/  LDSM.16.M88.4 R20, [R178+0x3800] ;  /* 0x00380000b214783b */ /* 0x000ea20000000200 */
[----:B---3--:R-:W-:Y:S03]  /*a4c0*/  HMMA.16816.F32 R72, R8, R82, RZ ;  /* 0x000000520848723c */ /* 0x008fe600000018ff */
[----:B------:R-:W3:Y:S04]  /*a4d0*/  LDSM.16.M88.4 R160, [R178+0x3c00] ;  /* 0x003c0000b2a0783b */ /* 0x000ee80000000200 */
[----:B------:R-:W0:Y:S01]  /*a4e0*/  LDGDEPBAR ;  /* 0x00000000000079af */ /* 0x000e220000000000 */
[-C--:B----4-:R-:W-:Y:S08]  /*a4f0*/  HMMA.16816.F32 R128, R156, R116.reuse, RZ ;  /* 0x000000749c80723c */ /* 0x090ff000000018ff */
[----:B------:R-:W-:Y:S08]  /*a500*/  HMMA.16816.F32 R124, R8, R116, RZ ;  /* 0x00000074087c723c */ /* 0x000ff000000018ff */
[-C--:B-1----:R-:W-:Y:S08]  /*a510*/  HMMA.16816.F32 R68, R152, R142.reuse, R68 ;  /* 0x0000008e9844723c */ /* 0x082ff00000001844 */
[----:B------:R-:W-:Y:S01]  /*a520*/  HMMA.16816.F32 R72, R148, R142, R72 ;  /* 0x0000008e9448723c */ /* 0x000fe20000001848 */
[----:B------:R-:W-:-:S02]  /*a530*/  I2FP.F32.U32 R143, R139 ;  /* 0x0000008b008f7245 */ /* 0x000fc40000201000 */
[----:B------:R-:W-:-:S05]  /*a540*/  I2FP.F32.U32 R142, R139 ;  /* 0x0000008b008e7245 */ /* 0x000fca0000201000 */
[----:B------:R-:W-:Y:S03]  /*a550*/  HMMA.16816.F32 R128, R152, R144, R128 ;  /* 0x000000909880723c */ /* 0x000fe60000001880 */
[----:B------:R-:W-:-:S05]  /*a560*/  FFMA.FTZ R143, R143, UR6, R68 ;  /* 0x000000068f8f7c23 */ /* 0x000fca0008010044 */
[----:B------:R-:W-:Y:S03]  /*a570*/  HMMA.16816.F32 R120, R8, R118, RZ ;  /* 0x000000760878723c */ /* 0x000fe600000018ff */
[----:B------:R-:W-:-:S05]  /*a580*/  FFMA.FTZ R142, R142, UR6, R74 ;  /* 0x000000068e8e7c23 */ /* 0x000fca000801004a */
[----:B------:R-:W-:Y:S08]  /*a590*/  HMMA.16816.F32 R116, R156, R118, RZ ;  /* 0x000000769c74723c */ /* 0x000ff000000018ff */
[----:B------:R-:W-:Y:S01]  /*a5a0*/  HMMA.16816.F32 R124, R148, R144, R124 ;  /* 0x00000090947c723c */ /* 0x000fe2000000187c */
[----:B------:R-:W-:Y:S02]  /*a5b0*/  I2FP.F32.U32 R144, R139 ;  /* 0x0000008b00907245 */ /* 0x000fe40000201000 */
[----:B------:R-:W-:-:S03]  /*a5c0*/  I2FP.F32.U32 R139, R7 ;  /* 0x00000007008b7245 */ /* 0x000fc60000201000 */
[C---:B------:R-:W-:Y:S01]  /*a5d0*/  FFMA.FTZ R68, R144.reuse, UR6, R70 ;  /* 0x0000000690447c23 */ /* 0x040fe20008010046 */
[----:B------:R-:W-:Y:S01]  /*a5e0*/  FFMA.FTZ R72, R144, UR6, R72 ;  /* 0x0000000690487c23 */ /* 0x000fe20008010048 */
[C---:B------:R-:W-:Y:S01]  /*a5f0*/  HMMA.16816.F32 R108, R8.reuse, R100, RZ ;  /* 0x00000064086c723c */ /* 0x040fe200000018ff */
[----:B------:R-:W-:Y:S01]  /*a600*/  FFMA.FTZ R139, R139, UR6, R128 ;  /* 0x000000068b8b7c23 */ /* 0x000fe20008010080 */
[----:B------:R-:W-:Y:S01]  /*a610*/  VIADD R70, R136, 0xffffff01 ;  /* 0xffffff0188467836 */ /* 0x000fe20000000000 */
[----:B------:R-:W-:Y:S02]  /*a620*/  FSEL R74, R68, -INF , !P2 ;  /* 0xff800000444a7808 */ /* 0x000fe40005000000 */
[----:B------:R-:W-:Y:S02]  /*a630*/  I2FP.F32.U32 R68, R7 ;  /* 0x0000000700447245 */ /* 0x000fe40000201000 */
[----:B------:R-:W-:Y:S01]  /*a640*/  FSEL R128, R143, -INF , !P3 ;  /* 0xff8000008f807808 */ /* 0x000fe20005800000 */
[----:B------:R-:W-:Y:S01]  /*a650*/  HMMA.16816.F32 R92, R8, R84, RZ ;  /* 0x00000054085c723c */ /* 0x000fe200000018ff */
[----:B------:R-:W-:Y:S01]  /*a660*/  FSEL R72, R72, -INF , !P1 ;  /* 0xff80000048487808 */ /* 0x000fe20004800000 */
[C---:B------:R-:W-:Y:S01]  /*a670*/  FFMA.FTZ R143, R68.reuse, UR6, R130 ;  /* 0x00000006448f7c23 */ /* 0x040fe20008010082 */
[C---:B------:R-:W-:Y:S01]  /*a680*/  ISETP.GE.AND P3, PT, R7.reuse, R3, PT ;  /* 0x000000030700720c */ /* 0x040fe20003f66270 */
[----:B------:R-:W-:Y:S01]  /*a690*/  FFMA.FTZ R126, R68, UR6, R126 ;  /* 0x00000006447e7c23 */ /* 0x000fe2000801007e */
[----:B------:R-:W-:-:S02]  /*a6a0*/  ISETP.GE.AND P2, PT, R7, R2, PT ;  /* 0x000000020700720c */ /* 0x000fc40003f46270 */
[----:B------:R-:W-:Y:S01]  /*a6b0*/  ISETP.GE.AND P1, PT, R7, R138, PT ;  /* 0x0000008a0700720c */ /* 0x000fe20003f26270 */
[C---:B------:R-:W-:Y:S01]  /*a6c0*/  HMMA.16816.F32 R76, R8.reuse, R80, RZ ;  /* 0x00000050084c723c */ /* 0x040fe200000018ff */
[----:B------:R-:W-:Y:S01]  /*a6d0*/  FSEL R7, R142, -INF , !P5 ;  /* 0xff8000008e077808 */ /* 0x000fe20006800000 */
[----:B------:R-:W-:Y:S01]  /*a6e0*/  FFMA.FTZ R142, R68, UR6, R124 ;  /* 0x00000006448e7c23 */ /* 0x000fe2000801007c */
[----:B------:R-:W-:Y:S02]  /*a6f0*/  FSEL R130, R139, -INF , !P4 ;  /* 0xff8000008b827808 */ /* 0x000fe40006000000 */
[-C--:B------:R-:W-:Y:S02]  /*a700*/  I2FP.F32.U32 R139, R70.reuse ;  /* 0x00000046008b7245 */ /* 0x080fe40000201000 */
[----:B------:R-:W-:Y:S01]  /*a710*/  I2FP.F32.U32 R124, R70 ;  /* 0x00000046007c7245 */ /* 0x000fe20000201000 */
[C---:B------:R-:W-:Y:S01]  /*a720*/  HMMA.16816.F32 R60, R8.reuse, R52, RZ ;  /* 0x00000034083c723c */ /* 0x040fe200000018ff */
[----:B------:R-:W-:Y:S01]  /*a730*/  FSEL R143, R143, -INF , !P3 ;  /* 0xff8000008f8f7808 */ /* 0x000fe20005800000 */
[----:B------:R-:W-:Y:S01]  /*a740*/  FFMA.FTZ R129, R139, UR6, R129 ;  /* 0x000000068b817c23 */ /* 0x000fe20008010081 */
[----:B------:R-:W-:Y:S01]  /*a750*/  FSEL R142, R142, -INF , !P2 ;  /* 0xff8000008e8e7808 */ /* 0x000fe20005000000 */
[----:B------:R-:W-:Y:S01]  /*a760*/  FFMA.FTZ R131, R124, UR6, R131 ;  /* 0x000000067c837c23 */ /* 0x000fe20008010083 */
[----:B------:R-:W-:Y:S01]  /*a770*/  ISETP.GE.AND P5, PT, R70, R135, PT ;  /* 0x000000874600720c */ /* 0x000fe20003fa6270 */
[----:B------:R-:W-:Y:S01]  /*a780*/  FFMA.FTZ R125, R124, UR6, R125 ;  /* 0x000000067c7d7c23 */ /* 0x000fe2000801007d */
[C---:B------:R-:W-:Y:S01]  /*a790*/  ISETP.GE.AND P4, PT, R70.reuse, R3, PT ;  /* 0x000000034600720c */ /* 0x040fe20003f86270 */
[----:B--2---:R-:W-:Y:S01]  /*a7a0*/  HMMA.16816.F32 R44, R8, R36, RZ ;  /* 0x00000024082c723c */ /* 0x004fe200000018ff */
[----:B------:R-:W-:Y:S01]  /*a7b0*/  ISETP.GE.AND P3, PT, R70, R2, PT ;  /* 0x000000024600720c */ /* 0x000fe20003f66270 */
[----:B------:R-:W-:Y:S01]  /*a7c0*/  FFMA.FTZ R127, R124, UR6, R127 ;  /* 0x000000067c7f7c23 */ /* 0x000fe2000801007f */
[----:B------:R-:W-:Y:S01]  /*a7d0*/  ISETP.GE.AND P2, PT, R70, R138, PT ;  /* 0x0000008a4600720c */ /* 0x000fe20003f46270 */
[----:B------:R-:W-:Y:S01]  /*a7e0*/  VIADD R70, R136, 0xffffff08 ;  /* 0xffffff0888467836 */ /* 0x000fe20000000000 */
[----:B------:R-:W-:-:S02]  /*a7f0*/  FSEL R229, R126, -INF , !P1 ;  /* 0xff8000007ee57808 */ /* 0x000fc40004800000 */
[----:B------:R-:W-:Y:S01]  /*a800*/  FSEL R187, R129, -INF , !P5 ;  /* 0xff80000081bb7808 */ /* 0x000fe20006800000 */
[C---:B------:R-:W-:Y:S01]  /*a810*/  HMMA.16816.F32 R28, R8.reuse, R20, RZ ;  /* 0x00000014081c723c */ /* 0x040fe200000018ff */
[----:B------:R-:W-:Y:S02]  /*a820*/  FSEL R144, R131, -INF , !P4 ;  /* 0xff80000083907808 */ /* 0x000fe40006000000 */
[----:B------:R-:W-:Y:S02]  /*a830*/  FSEL R239, R125, -INF , !P3 ;  /* 0xff8000007def7808 */ /* 0x000fe40005800000 */
[C---:B------:R-:W-:Y:S02]  /*a840*/  ISETP.GE.AND P1, PT, R70.reuse, R135, PT ;  /* 0x000000874600720c */ /* 0x040fe40003f26270 */
[----:B------:R-:W-:Y:S01]  /*a850*/  ISETP.GE.AND P5, PT, R70, R3, PT ;  /* 0x000000034600720c */ /* 0x000fe20003fa6270 */
[----:B------:R-:W-:Y:S01]  /*a860*/  HMMA.16816.F32 R104, R8, R102, RZ ;  /* 0x000000660868723c */ /* 0x000fe200000018ff */
[----:B------:R-:W-:-:S02]  /*a870*/  I2FP.F32.U32 R68, R70 ;  /* 0x0000004600447245 */ /* 0x000fc40000201000 */
[C---:B------:R-:W-:Y:S02]  /*a880*/  ISETP.GE.AND P4, PT, R70.reuse, R2, PT ;  /* 0x000000024600720c */ /* 0x040fe40003f86270 */
[----:B------:R-:W-:Y:S02]  /*a890*/  ISETP.GE.AND P3, PT, R70, R138, PT ;  /* 0x0000008a4600720c */ /* 0x000fe40003f66270 */
[----:B------:R-:W-:Y:S01]  /*a8a0*/  I2FP.F32.U32 R70, R70 ;  /* 0x0000004600467245 */ /* 0x000fe20000201000 */
[----:B------:R-:W-:Y:S01]  /*a8b0*/  HMMA.16816.F32 R88, R8, R86, RZ ;  /* 0x000000560858723c */ /* 0x000fe200000018ff */
[----:B------:R-:W-:-:S07]  /*a8c0*/  FSEL R238, R127, -INF , !P2 ;  /* 0xff8000007fee7808 */ /* 0x000fce0005000000 */
[C---:B------:R-:W-:Y:S08]  /*a8d0*/  HMMA.16816.F32 R56, R8.reuse, R54, RZ ;  /* 0x000000360838723c */ /* 0x040ff000000018ff */
[C---:B------:R-:W-:Y:S08]  /*a8e0*/  HMMA.16816.F32 R40, R8.reuse, R38, RZ ;  /* 0x000000260828723c */ /* 0x040ff000000018ff */
[----:B------:R-:W-:Y:S08]  /*a8f0*/  HMMA.16816.F32 R24, R8, R22, RZ ;  /* 0x000000160818723c */ /* 0x000ff000000018ff */
[C---:B------:R-:W-:Y:S08]  /*a900*/  HMMA.16816.F32 R112, R156.reuse, R100, RZ ;  /* 0x000000649c70723c */ /* 0x040ff000000018ff */
[C---:B------:R-:W-:Y:S08]  /*a910*/  HMMA.16816.F32 R96, R156.reuse, R84, RZ ;  /* 0x000000549c60723c */ /* 0x040ff000000018ff */
[C---:B------:R-:W-:Y:S08]  /*a920*/  HMMA.16816.F32 R64, R156.reuse, R52, RZ ;  /* 0x000000349c40723c */ /* 0x040ff000000018ff */
[C---:B------:R-:W-:Y:S08]  /*a930*/  HMMA.16816.F32 R48, R156.reuse, R36, RZ ;  /* 0x000000249c30723c */ /* 0x040ff000000018ff */
[----:B------:R-:W-:Y:S08]  /*a940*/  HMMA.16816.F32 R32, R156, R20, RZ ;  /* 0x000000149c20723c */ /* 0x000ff000000018ff */
[----:B---3--:R-:W-:Y:S08]  /*a950*/  HMMA.16816.F32 R12, R8, R160, RZ ;  /* 0x000000a0080c723c */ /* 0x008ff000000018ff */
[C---:B------:R-:W-:Y:S08]  /*a960*/  HMMA.16816.F32 R100, R156.reuse, R102, RZ ;  /* 0x000000669c64723c */ /* 0x040ff000000018ff */
[C---:B------:R-:W-:Y:S08]  /*a970*/  HMMA.16816.F32 R84, R156.reuse, R86, RZ ;  /* 0x000000569c54723c */ /* 0x040ff000000018ff */
[C---:B------:R-:W-:Y:S08]  /*a980*/  HMMA.16816.F32 R80, R156.reuse, R80, RZ ;  /* 0x000000509c50723c */ /* 0x040ff000000018ff */
[C---:B------:R-:W-:Y:S08]  /*a990*/  HMMA.16816.F32 R52, R156.reuse, R54, RZ ;  /* 0x000000369c34723c */ /* 0x040ff000000018ff */
[C---:B------:R-:W-:Y:S08]  /*a9a0*/  HMMA.16816.F32 R36, R156.reuse, R38, RZ ;  /* 0x000000269c24723c */ /* 0x040ff000000018ff */
[C---:B------:R-:W-:Y:S08]  /*a9b0*/  HMMA.16816.F32 R20, R156.reuse, R22, RZ ;  /* 0x000000169c14723c */ /* 0x040ff000000018ff */
[----:B------:R-:W-:Y:S08]  /*a9c0*/  HMMA.16816.F32 R16, R156, R160, RZ ;  /* 0x000000a09c10723c */ /* 0x000ff000000018ff */
[-C--:B------:R-:W-:Y:S08]  /*a9d0*/  HMMA.16816.F32 R8, R8, R162.reuse, RZ ;  /* 0x000000a20808723c */ /* 0x080ff000000018ff */
[----:B------:R-:W-:Y:S01]  /*a9e0*/  HMMA.16816.F32 R156, R156, R162, RZ ;  /* 0x000000a29c9c723c */ /* 0x000fe200000018ff */
[----:B------:R-:W1:Y:S07]  /*a9f0*/  LDSM.16.M88.4 R160, [R0+0x2400] ;  /* 0x0024000000a0783b */ /* 0x000e6e0000000200 */
[-C--:B------:R-:W-:Y:S08]  /*aa00*/  HMMA.16816.F32 R116, R152, R146.reuse, R116 ;  /* 0x000000929874723c */ /* 0x080ff00000001874 */
[----:B------:R-:W-:Y:S08]  /*aa10*/  HMMA.16816.F32 R120, R148, R146, R120 ;  /* 0x000000929478723c */ /* 0x000ff00000001878 */
[----:B------:R-:W-:Y:S03]  /*aa20*/  HMMA.16816.F32 R80, R152, R140, R80 ;  /* 0x0000008c9850723c */ /* 0x000fe60000001850 */
[----:B------:R-:W-:Y:S01]  /*aa30*/  FFMA.FTZ R125, R68, UR6, R116 ;  /* 0x00000006447d7c23 */ /* 0x000fe20008010074 */
[----:B------:R-:W-:Y:S01]  /*aa40*/  FFMA.FTZ R118, R70, UR6, R118 ;  /* 0x0000000646767c23 */ /* 0x000fe20008010076 */
[----:B------:R-:W-:-:S02]  /*aa50*/  VIADD R116, R136, 0xffffff09 ;  /* 0xffffff0988747836 */ /* 0x000fc40000000000 */
[----:B------:R-:W-:Y:S01]  /*aa60*/  VIADD R68, R136, 0xffffff10 ;  /* 0xffffff1088447836 */ /* 0x000fe20000000000 */
[----:B------:R-:W-:Y:S01]  /*aa70*/  FSEL R125, R125, -INF , !P1 ;  /* 0xff8000007d7d7808 */ /* 0x000fe20004800000 */
[----:B------:R-:W-:Y:S01]  /*aa80*/  HMMA.16816.F32 R76, R148, R140, R76 ;  /* 0x0000008c944c723c */ /* 0x000fe2000000184c */
[----:B------:R-:W-:Y:S01]  /*aa90*/  FSEL R124, R118, -INF , !P5 ;  /* 0xff800000767c7808 */ /* 0x000fe20006800000 */
[----:B------:R-:W-:Y:S01]  /*aaa0*/  FFMA.FTZ R120, R70, UR6, R120 ;  /* 0x0000000646787c23 */ /* 0x000fe20008010078 */
[----:B------:R-:W-:Y:S01]  /*aab0*/  ISETP.GE.AND P2, PT, R116, R135, PT ;  /* 0x000000877400720c */ /* 0x000fe20003f46270 */
[----:B------:R-:W-:Y:S01]  /*aac0*/  FFMA.FTZ R241, R70, UR6, R122 ;  /* 0x0000000646f17c23 */ /* 0x000fe2000801007a */
[----:B------:R-:W-:Y:S02]  /*aad0*/  ISETP.GE.AND P1, PT, R116, R3, PT ;  /* 0x000000037400720c */ /* 0x000fe40003f26270 */
[----:B------:R-:W-:Y:S01]  /*aae0*/  FSEL R120, R120, -INF , !P4 ;  /* 0xff80000078787808 */ /* 0x000fe20006000000 */
[----:B-1----:R-:W-:Y:S01]  /*aaf0*/  HMMA.16816.F32 R112, R152, R160, R112 ;  /* 0x000000a09870723c */ /* 0x002fe20000001870 */
[----:B------:R-:W-:-:S02]  /*ab00*/  ISETP.GE.AND P5, PT, R116, R2, PT ;  /* 0x000000027400720c */ /* 0x000fc40003fa6270 */
[----:B------:R-:W-:Y:S02]  /*ab10*/  ISETP.GE.AND P4, PT, R116, R138, PT ;  /* 0x0000008a7400720c */ /* 0x000fe40003f86270 */
[-C--:B------:R-:W-:Y:S02]  /*ab20*/  I2FP.F32.U32 R118, R116.reuse ;  /* 0x0000007400767245 */ /* 0x080fe40000201000 */
[----:B------:R-:W-:Y:S01]  /*ab30*/  I2FP.F32.U32 R116, R116 ;  /* 0x0000007400747245 */ /* 0x000fe20000201000 */
[----:B------:R-:W-:Y:S01]  /*ab40*/  HMMA.16816.F32 R108, R148, R160, R108 ;  /* 0x000000a0946c723c */ /* 0x000fe2000000186c */
[-C--:B------:R-:W-:Y:S01]  /*ab50*/  I2FP.F32.U32 R147, R68.reuse ;  /* 0x0000004400937245 */ /* 0x080fe20000201000 */
[----:B------:R-:W-:Y:S01]  /*ab60*/  FFMA.FTZ R122, R118, UR6, R117 ;  /* 0x00000006767a7c23 */ /* 0x000fe20008010075 */
[----:B------:R-:W-:Y:S01]  /*ab70*/  FSEL R241, R241, -INF , !P3 ;  /* 0xff800000f1f17808 */ /* 0x000fe20005800000 */
[C---:B------:R-:W-:Y:S01]  /*ab80*/  FFMA.FTZ R70, R116.reuse, UR6, R119 ;  /* 0x0000000674467c23 */ /* 0x040fe20008010077 */
[C---:B------:R-:W-:Y:S01]  /*ab90*/  FFMA.FTZ R242, R116.reuse, UR6, R121 ;  /* 0x0000000674f27c23 */ /* 0x040fe20008010079 */
[----:B------:R-:W-:Y:S01]  /*aba0*/  FFMA.FTZ R123, R116, UR6, R123 ;  /* 0x00000006747b7c23 */ /* 0x000fe2000801007b */
[----:B------:R-:W-:Y:S01]  /*abb0*/  FSEL R122, R122, -INF , !P2 ;  /* 0xff8000007a7a7808 */ /* 0x000fe20005000000 */
[----:B------:R-:W1:Y:S01]  /*abc0*/  LDSM.16.M88.4 R116, [R0+0x2800] ;  /* 0x002800000074783b */ /* 0x000e620000000200 */
[----:B------:R-:W-:Y:S01]  /*abd0*/  FSEL R121, R70, -INF , !P1 ;  /* 0xff80000046797808 */ /* 0x000fe20004800000 */
[----:B------:R-:W-:Y:S01]  /*abe0*/  HMMA.16816.F32 R100, R152, R162, R100 ;  /* 0x000000a29864723c */ /* 0x000fe20000001864 */
[----:B------:R-:W-:Y:S01]  /*abf0*/  I2FP.F32.U32 R70, R68 ;  /* 0x0000004400467245 */ /* 0x000fe20000201000 */
[----:B------:R-:W-:Y:S01]  /*ac00*/  FFMA.FTZ R147, R147, UR6, R112 ;  /* 0x0000000693937c23 */ /* 0x000fe20008010070 */
[----:B------:R-:W-:Y:S01]  /*ac10*/  VIADD R112, R136, 0xffffff11 ;  /* 0xffffff1188707836 */ /* 0x000fe20000000000 */
[----:B------:R-:W-:-:S02]  /*ac20*/  ISETP.GE.AND P2, PT, R68, R3, PT ;  /* 0x000000034400720c */ /* 0x000fc40003f46270 */
[----:B------:R-:W-:Y:S01]  /*ac30*/  FFMA.FTZ R114, R70, UR6, R114 ;  /* 0x0000000646727c23 */ /* 0x000fe20008010072 */
[----:B------:R-:W-:Y:S01]  /*ac40*/  FSEL R242, R242, -INF , !P5 ;  /* 0xff800000f2f27808 */ /* 0x000fe20006800000 */
[----:B------:R-:W-:Y:S01]  /*ac50*/  HMMA.16816.F32 R104, R148, R162, R104 ;  /* 0x000000a29468723c */ /* 0x000fe20000001868 */
[----:B------:R-:W-:Y:S01]  /*ac60*/  FFMA.FTZ R146, R70, UR6, R108 ;  /* 0x0000000646927c23 */ /* 0x000fe2000801006c */
[----:B------:R-:W-:Y:S01]  /*ac70*/  ISETP.GE.AND P3, PT, R68, R135, PT ;  /* 0x000000874400720c */ /* 0x000fe20003f66270 */
[----:B------:R-:W-:Y:S01]  /*ac80*/  FFMA.FTZ R110, R70, UR6, R110 ;  /* 0x00000006466e7c23 */ /* 0x000fe2000801006e */
[----:B------:R-:W-:Y:S01]  /*ac90*/  ISETP.GE.AND P1, PT, R68, R2, PT ;  /* 0x000000024400720c */ /* 0x000fe20003f26270 */
[----:B------:R-:W-:Y:S01]  /*aca0*/  VIADD R70, R136, 0xffffff18 ;  /* 0xffffff1888467836 */ /* 0x000fe20000000000 */
[----:B------:R-:W-:Y:S02]  /*acb0*/  ISETP.GE.AND P5, PT, R68, R138, PT ;  /* 0x0000008a4400720c */ /* 0x000fe40003fa6270 */
[----:B------:R-:W-:-:S02]  /*acc0*/  FSEL R108, R114, -INF , !P2 ;  /* 0xff800000726c7808 */ /* 0x000fc40005000000 */
[-C--:B------:R-:W-:Y:S02]  /*acd0*/  I2FP.F32.U32 R114, R112.reuse ;  /* 0x0000007000727245 */ /* 0x080fe40000201000 */
[----:B------:R-:W-:Y:S02]  /*ace0*/  I2FP.F32.U32 R68, R112 ;  /* 0x0000007000447245 */ /* 0x000fe40000201000 */
[----:B------:R-:W-:Y:S01]  /*acf0*/  FSEL R240, R123, -INF , !P4 ;  /* 0xff8000007bf07808 */ /* 0x000fe20006000000 */
[----:B------:R-:W-:Y:S01]  /*ad00*/  FFMA.FTZ R113, R114, UR6, R113 ;  /* 0x0000000672717c23 */ /* 0x000fe20008010071 */
[----:B------:R-:W-:Y:S01]  /*ad10*/  FSEL R147, R147, -INF , !P3 ;  /* 0xff80000093937808 */ /* 0x000fe20005800000 */
[C---:B------:R-:W-:Y:S01]  /*ad20*/  FFMA.FTZ R115, R68.reuse, UR6, R115 ;  /* 0x0000000644737c23 */ /* 0x040fe20008010073 */
[----:B------:R-:W-:Y:S01]  /*ad30*/  FFMA.FTZ R176, R68, UR6, R109 ;  /* 0x0000000644b07c23 */ /* 0x000fe2000801006d */
[----:B------:R-:W-:Y:S01]  /*ad40*/  ISETP.GE.AND P4, PT, R112, R135, PT ;  /* 0x000000877000720c */ /* 0x000fe20003f86270 */
[----:B------:R-:W-:Y:S01]  /*ad50*/  FFMA.FTZ R172, R68, UR6, R111 ;  /* 0x0000000644ac7c23 */ /* 0x000fe2000801006f */
[----:B------:R-:W-:Y:S01]  /*ad60*/  ISETP.GE.AND P3, PT, R112, R3, PT ;  /* 0x000000037000720c */ /* 0x000fe20003f66270 */
[----:B------:R-:W-:Y:S01]  /*ad70*/  VIADD R111, R136, 0xffffff19 ;  /* 0xffffff19886f7836 */ /* 0x000fe20000000000 */
[----:B------:R-:W-:-:S02]  /*ad80*/  ISETP.GE.AND P2, PT, R112, R2, PT ;  /* 0x000000027000720c */ /* 0x000fc40003f46270 */
[----:B------:R-:W-:Y:S02]  /*ad90*/  FSEL R171, R110, -INF , !P5 ;  /* 0xff8000006eab7808 */ /* 0x000fe40006800000 */
[----:B------:R-:W-:Y:S02]  /*ada0*/  FSEL R110, R113, -INF , !P4 ;  /* 0xff800000716e7808 */ /* 0x000fe40006000000 */
[----:B------:R-:W-:Y:S01]  /*adb0*/  FSEL R109, R115, -INF , !P3 ;  /* 0xff800000736d7808 */ /* 0x000fe20005800000 */
[----:B-1----:R-:W-:Y:S01]  /*adc0*/  HMMA.16816.F32 R96, R152, R116, R96 ;  /* 0x000000749860723c */ /* 0x002fe20000001860 */
[----:B------:R-:W-:Y:S02]  /*add0*/  FSEL R176, R176, -INF , !P2 ;  /* 0xff800000b0b07808 */ /* 0x000fe40005000000 */
[C---:B------:R-:W-:Y:S02]  /*ade0*/  ISETP.GE.AND P5, PT, R70.reuse, R135, PT ;  /* 0x000000874600720c */ /* 0x040fe40003fa6270 */
[----:B------:R-:W-:-:S02]  /*adf0*/  ISETP.GE.AND P4, PT, R70, R3, PT ;  /* 0x000000034600720c */ /* 0x000fc40003f86270 */
[----:B------:R-:W-:Y:S01]  /*ae00*/  I2FP.F32.U32 R68, R70 ;  /* 0x0000004600447245 */ /* 0x000fe20000201000 */
[----:B------:R-:W-:Y:S01]  /*ae10*/  HMMA.16816.F32 R92, R148, R116, R92 ;  /* 0x00000074945c723c */ /* 0x000fe2000000185c */
[C---:B------:R-:W-:Y:S02]  /*ae20*/  ISETP.GE.AND P3, PT, R70.reuse, R2, PT ;  /* 0x000000024600720c */ /* 0x040fe40003f66270 */
[----:B------:R-:W-:Y:S01]  /*ae30*/  ISETP.GE.AND P2, PT, R70, R138, PT ;  /* 0x0000008a4600720c */ /* 0x000fe20003f46270 */
[----:B------:R-:W-:Y:S01]  /*ae40*/  FFMA.FTZ R100, R68, UR6, R100 ;  /* 0x0000000644647c23 */ /* 0x000fe20008010064 */
[----:B------:R-:W-:Y:S01]  /*ae50*/  I2FP.F32.U32 R70, R70 ;  /* 0x0000004600467245 */ /* 0x000fe20000201000 */
[----:B------:R-:W-:Y:S01]  /*ae60*/  VIADD R68, R136, 0xffffff20 ;  /* 0xffffff2088447836 */ /* 0x000fe20000000000 */
[----:B------:R-:W-:Y:S01]  /*ae70*/  FSEL R146, R146, -INF , !P1 ;  /* 0xff80000092927808 */ /* 0x000fe20004800000 */
[----:B------:R-:W-:Y:S01]  /*ae80*/  HMMA.16816.F32 R84, R152, R118, R84 ;  /* 0x000000769854723c */ /* 0x000fe20000001854 */
[----:B------:R-:W-:Y:S01]  /*ae90*/  ISETP.GE.AND P1, PT, R112, R138, PT ;  /* 0x0000008a7000720c */ /* 0x000fe20003f26270 */
[C---:B------:R-:W-:Y:S01]  /*aea0*/  FFMA.FTZ R112, R70.reuse, UR6, R102 ;  /* 0x0000000646707c23 */ /* 0x040fe20008010066 */
[----:B------:R-:W-:Y:S01]  /*aeb0*/  FFMA.FTZ R104, R70, UR6, R104 ;  /* 0x0000000646687c23 */ /* 0x000fe20008010068 */
[----:B------:R-:W-:Y:S01]  /*aec0*/  FSEL R102, R100, -INF , !P5 ;  /* 0xff80000064667808 */ /* 0x000fe20006800000 */
[----:B------:R-:W-:Y:S01]  /*aed0*/  FFMA.FTZ R106, R70, UR6, R106 ;  /* 0x00000006466a7c23 */ /* 0x000fe2000801006a */
[----:B------:R-:W-:-:S02]  /*aee0*/  FSEL R172, R172, -INF , !P1 ;  /* 0xff800000acac7808 */ /* 0x000fc40004800000 */
[----:B------:R-:W-:Y:S01]  /*aef0*/  FSEL R100, R112, -INF , !P4 ;  /* 0xff80000070647808 */ /* 0x000fe20006000000 */
[----:B------:R-:W-:Y:S01]  /*af00*/  HMMA.16816.F32 R88, R148, R118, R88 ;  /* 0x000000769458723c */ /* 0x000fe20000001858 */
[----:B------:R-:W-:Y:S02]  /*af10*/  FSEL R181, R104, -INF , !P3 ;  /* 0xff80000068b57808 */ /* 0x000fe40005800000 */
[C---:B------:R-:W-:Y:S02]  /*af20*/  ISETP.GE.AND P1, PT, R111.reuse, R135, PT ;  /* 0x000000876f00720c */ /* 0x040fe40003f26270 */
[C---:B------:R-:W-:Y:S02]  /*af30*/  ISETP.GE.AND P5, PT, R111.reuse, R3, PT ;  /* 0x000000036f00720c */ /* 0x040fe40003fa6270 */
[C---:B------:R-:W-:Y:S02]  /*af40*/  ISETP.GE.AND P4, PT, R111.reuse, R2, PT ;  /* 0x000000026f00720c */ /* 0x040fe40003f86270 */
[----:B------:R-:W-:-:S02]  /*af50*/  ISETP.GE.AND P3, PT, R111, R138, PT ;  /* 0x0000008a6f00720c */ /* 0x000fc40003f66270 */
[-C--:B------:R-:W-:Y:S02]  /*af60*/  I2FP.F32.U32 R104, R111.reuse ;  /* 0x0000006f00687245 */ /* 0x080fe40000201000 */
[----:B------:R-:W-:Y:S02]  /*af70*/  I2FP.F32.U32 R111, R111 ;  /* 0x0000006f006f7245 */ /* 0x000fe40000201000 */
[----:B------:R-:W-:Y:S01]  /*af80*/  I2FP.F32.U32 R70, R68 ;  /* 0x0000004400467245 */ /* 0x000fe20000201000 */
[----:B------:R-:W-:Y:S01]  /*af90*/  FFMA.FTZ R160, R104, UR6, R101 ;  /* 0x0000000668a07c23 */ /* 0x000fe20008010065 */
[----:B------:R-:W-:Y:S02]  /*afa0*/  VIADD R104, R136, 0xffffff21 ;  /* 0xffffff2188687836 */ /* 0x000fe40000000000 */
[C---:B------:R-:W-:Y:S01]  /*afb0*/  FFMA.FTZ R103, R111.reuse, UR6, R103 ;  /* 0x000000066f677c23 */ /* 0x040fe20008010067 */
[C---:B------:R-:W-:Y:S01]  /*afc0*/  FFMA.FTZ R105, R111.reuse, UR6, R105 ;  /* 0x000000066f697c23 */ /* 0x040fe20008010069 */
[----:B------:R-:W-:Y:S01]  /*afd0*/  FFMA.FTZ R101, R70, UR6, R96 ;  /* 0x0000000646657c23 */ /* 0x000fe20008010060 */
[----:B------:R-:W-:Y:S01]  /*afe0*/  FSEL R180, R106, -INF , !P2 ;  /* 0xff8000006ab47808 */ /* 0x000fe20005000000 */
[----:B------:R-:W-:Y:S01]  /*aff0*/  FFMA.FTZ R107, R111, UR6, R107 ;  /* 0x000000066f6b7c23 */ /* 0x000fe2000801006b */
[----:B------:R-:W-:Y:S01]  /*b000*/  FSEL R96, R103, -INF , !P5 ;  /* 0xff80000067607808 */ /* 0x000fe20006800000 */
[C---:B------:R-:W-:Y:S01]  /*b010*/  FFMA.FTZ R103, R70.reuse, UR6, R98 ;  /* 0x0000000646677c23 */ /* 0x040fe20008010062 */
[----:B------:R-:W-:Y:S01]  /*b020*/  I2FP.F32.U32 R106, R104 ;  /* 0x00000068006a7245 */ /* 0x000fe20000201000 */
[----:B------:R-:W-:Y:S01]  /*b030*/  FFMA.FTZ R92, R70, UR6, R92 ;  /* 0x00000006465c7c23 */ /* 0x000fe2000801005c */
[----:B------:R-:W-:Y:S01]  /*b040*/  ISETP.GE.AND P2, PT, R68, R135, PT ;  /* 0x000000874400720c */ /* 0x000fe20003f46270 */
[----:B------:R-:W-:Y:S01]  /*b050*/  FFMA.FTZ R94, R70, UR6, R94 ;  /* 0x00000006465e7c23 */ /* 0x000fe2000801005e */
[----:B------:R-:W-:Y:S01]  /*b060*/  FSEL R160, R160, -INF , !P1 ;  /* 0xff800000a0a07808 */ /* 0x000fe20004800000 */
[----:B------:R-:W-:Y:S01]  /*b070*/  FFMA.FTZ R99, R106, UR6, R99 ;  /* 0x000000066a637c23 */ /* 0x000fe20008010063 */
[----:B------:R-:W-:Y:S01]  /*b080*/  ISETP.GE.AND P1, PT, R68, R3, PT ;  /* 0x000000034400720c */ /* 0x000fe20003f26270 */
[C---:B------:R-:W-:Y:S01]  /*b090*/  FFMA.FTZ R93, R106.reuse, UR6, R93 ;  /* 0x000000066a5d7c23 */ /* 0x040fe2000801005d */
[----:B------:R-:W-:Y:S01]  /*b0a0*/  FSEL R186, R105, -INF , !P4 ;  /* 0xff80000069ba7808 */ /* 0x000fe20006000000 */
[----:B------:R-:W-:Y:S01]  /*b0b0*/  FFMA.FTZ R106, R106, UR6, R95 ;  /* 0x000000066a6a7c23 */ /* 0x000fe2000801005f */
[----:B------:R-:W-:Y:S01]  /*b0c0*/  ISETP.GE.AND P5, PT, R68, R2, PT ;  /* 0x000000024400720c */ /* 0x000fe20003fa6270 */
[----:B------:R-:W-:Y:S01]  /*b0d0*/  VIADD R70, R136, 0xffffff28 ;  /* 0xffffff2888467836 */ /* 0x000fe20000000000 */
[----:B------:R-:W-:Y:S01]  /*b0e0*/  ISETP.GE.AND P4, PT, R68, R138, PT ;  /* 0x0000008a4400720c */ /* 0x000fe20003f86270 */
[----:B------:R-:W-:Y:S01]  /*b0f0*/  VIADD R105, R136, 0xffffff29 ;  /* 0xffffff2988697836 */ /* 0x000fe20000000000 */
[----:B------:R-:W-:-:S02]  /*b100*/  FSEL R98, R101, -INF , !P2 ;  /* 0xff80000065627808 */ /* 0x000fc40005000000 */
[----:B------:R-:W-:Y:S02]  /*b110*/  I2FP.F32.U32 R68, R104 ;  /* 0x0000006800447245 */ /* 0x000fe40000201000 */
[----:B------:R-:W-:Y:S02]  /*b120*/  ISETP.GE.AND P2, PT, R104, R3, PT ;  /* 0x000000036800720c */ /* 0x000fe40003f46270 */
[----:B------:R-:W-:Y:S01]  /*b130*/  FSEL R103, R103, -INF , !P1 ;  /* 0xff80000067677808 */ /* 0x000fe20004800000 */
[----:B------:R-:W-:Y:S01]  /*b140*/  FFMA.FTZ R68, R68, UR6, R97 ;  /* 0x0000000644447c23 */ /* 0x000fe20008010061 */
[----:B------:R-:W-:Y:S02]  /*b150*/  ISETP.GE.AND P1, PT, R104, R2, PT ;  /* 0x000000026800720c */ /* 0x000fe40003f26270 */
[----:B------:R-:W-:Y:S02]  /*b160*/  FSEL R174, R107, -INF , !P3 ;  /* 0xff8000006bae7808 */ /* 0x000fe40005800000 */
[----:B------:R-:W-:-:S02]  /*b170*/  FSEL R101, R92, -INF , !P5 ;  /* 0xff8000005c657808 */ /* 0x000fc40006800000 */
[CC--:B------:R-:W-:Y:S02]  /*b180*/  ISETP.GE.AND P3, PT, R104.reuse, R135.reuse, PT ;  /* 0x000000876800720c */ /* 0x0c0fe40003f66270 */
[----:B------:R-:W-:Y:S02]  /*b190*/  ISETP.GE.AND P5, PT, R104, R138, PT ;  /* 0x0000008a6800720c */ /* 0x000fe40003fa6270 */
[----:B------:R-:W-:Y:S02]  /*b1a0*/  FSEL R104, R99, -INF , !P2 ;  /* 0xff80000063687808 */ /* 0x000fe40005000000 */
[----:B------:R-:W-:Y:S02]  /*b1b0*/  FSEL R97, R94, -INF , !P4 ;  /* 0xff8000005e617808 */ /* 0x000fe40006000000 */
[----:B------:R-:W-:Y:S02]  /*b1c0*/  FSEL R99, R93, -INF , !P1 ;  /* 0xff8000005d637808 */ /* 0x000fe40004800000 */
[----:B------:R-:W1:Y:S01]  /*b1d0*/  LDSM.16.M88.4 R92, [R0+0x3000] ;  /* 0x00300000005c783b */ /* 0x000e620000000200 */
[----:B------:R-:W-:Y:S01]  /*b1e0*/  FSEL R161, R68, -INF , !P3 ;  /* 0xff80000044a17808 */ /* 0x000fe20005800000 */
[----:B------:R-:W-:Y:S01]  /*b1f0*/  VIADD R68, R136, 0xffffff30 ;  /* 0xffffff3088447836 */ /* 0x000fe20000000000 */
[----:B------:R-:W-:-:S02]  /*b200*/  ISETP.GE.AND P4, PT, R70, R135, PT ;  /* 0x000000874600720c */ /* 0x000fc40003f86270 */
[C---:B------:R-:W-:Y:S02]  /*b210*/  ISETP.GE.AND P3, PT, R70.reuse, R3, PT ;  /* 0x000000034600720c */ /* 0x040fe40003f66270 */
[C---:B------:R-:W-:Y:S02]  /*b220*/  ISETP.GE.AND P2, PT, R70.reuse, R2, PT ;  /* 0x000000024600720c */ /* 0x040fe40003f46270 */
[----:B------:R-:W-:Y:S02]  /*b230*/  I2FP.F32.U32 R163, R70 ;  /* 0x0000004600a37245 */ /* 0x000fe40000201000 */
[----:B------:R-:W-:Y:S02]  /*b240*/  ISETP.GE.AND P1, PT, R70, R138, PT ;  /* 0x0000008a4600720c */ /* 0x000fe40003f26270 */
[----:B------:R-:W-:Y:S01]  /*b250*/  I2FP.F32.U32 R70, R70 ;  /* 0x0000004600467245 */ /* 0x000fe20000201000 */
[----:B------:R-:W-:Y:S01]  /*b260*/  FFMA.FTZ R163, R163, UR6, R84 ;  /* 0x00000006a3a37c23 */ /* 0x000fe20008010054 */
[----:B------:R-:W-:-:S02]  /*b270*/  FSEL R84, R106, -INF , !P5 ;  /* 0xff8000006a547808 */ /* 0x000fc40006800000 */
[----:B------:R-:W-:Y:S01]  /*b280*/  ISETP.GE.AND P5, PT, R105, R135, PT ;  /* 0x000000876900720c */ /* 0x000fe20003fa6270 */
[C---:B------:R-:W-:Y:S01]  /*b290*/  FFMA.FTZ R86, R70.reuse, UR6, R86 ;  /* 0x0000000646567c23 */ /* 0x040fe20008010056 */
[C---:B------:R-:W-:Y:S01]  /*b2a0*/  FFMA.FTZ R106, R70.reuse, UR6, R88 ;  /* 0x00000006466a7c23 */ /* 0x040fe20008010058 */
[----:B------:R-:W-:Y:S01]  /*b2b0*/  FSEL R163, R163, -INF , !P4 ;  /* 0xff800000a3a37808 */ /* 0x000fe20006000000 */
[----:B------:R-:W-:Y:S01]  /*b2c0*/  FFMA.FTZ R90, R70, UR6, R90 ;  /* 0x00000006465a7c23 */ /* 0x000fe2000801005a */
[C---:B------:R-:W-:Y:S02]  /*b2d0*/  ISETP.GE.AND P4, PT, R105.reuse, R3, PT ;  /* 0x000000036900720c */ /* 0x040fe40003f86270 */
[----:B------:R-:W-:Y:S02]  /*b2e0*/  FSEL R88, R86, -INF , !P3 ;  /* 0xff80000056587808 */ /* 0x000fe40005800000 */
[----:B------:R-:W-:Y:S02]  /*b2f0*/  FSEL R86, R106, -INF , !P2 ;  /* 0xff8000006a567808 */ /* 0x000fe40005000000 */
[----:B------:R-:W-:-:S02]  /*b300*/  ISETP.GE.AND P3, PT, R105, R2, PT ;  /* 0x000000026900720c */ /* 0x000fc40003f66270 */
[----:B------:R-:W-:Y:S02]  /*b310*/  ISETP.GE.AND P2, PT, R105, R138, PT ;  /* 0x0000008a6900720c */ /* 0x000fe40003f46270 */
[-C--:B------:R-:W-:Y:S02]  /*b320*/  I2FP.F32.U32 R106, R105.reuse ;  /* 0x00000069006a7245 */ /* 0x080fe40000201000 */
[----:B------:R-:W-:Y:S02]  /*b330*/  I2FP.F32.U32 R105, R105 ;  /* 0x0000006900697245 */ /* 0x000fe40000201000 */
[-C--:B------:R-:W-:Y:S01]  /*b340*/  I2FP.F32.U32 R168, R68.reuse ;  /* 0x0000004400a87245 */ /* 0x080fe20000201000 */
[----:B------:R-:W-:Y:S01]  /*b350*/  FFMA.FTZ R106, R106, UR6, R85 ;  /* 0x000000066a6a7c23 */ /* 0x000fe20008010055 */
[----:B------:R-:W-:Y:S01]  /*b360*/  I2FP.F32.U32 R70, R68 ;  /* 0x0000004400467245 */ /* 0x000fe20000201000 */
[C---:B------:R-:W-:Y:S01]  /*b370*/  FFMA.FTZ R145, R105.reuse, UR6, R89 ;  /* 0x0000000669917c23 */ /* 0x040fe20008010059 */
[C---:B------:R-:W-:Y:S01]  /*b380*/  FFMA.FTZ R87, R105.reuse, UR6, R87 ;  /* 0x0000000669577c23 */ /* 0x040fe20008010057 */
[----:B------:R-:W-:Y:S01]  /*b390*/  VIADD R89, R136, 0xffffff31 ;  /* 0xffffff3188597836 */ /* 0x000fe20000000000 */
[-C--:B-1----:R-:W-:Y:S01]  /*b3a0*/  HMMA.16816.F32 R64, R152, R92.reuse, R64 ;  /* 0x0000005c9840723c */ /* 0x082fe20000001840 */
[----:B------:R-:W-:Y:S01]  /*b3b0*/  FSEL R85, R90, -INF , !P1 ;  /* 0xff8000005a557808 */ /* 0x000fe20004800000 */
[----:B------:R-:W-:Y:S01]  /*b3c0*/  FFMA.FTZ R91, R105, UR6, R91 ;  /* 0x00000006695b7c23 */ /* 0x000fe2000801005b */
[----:B------:R-:W-:Y:S01]  /*b3d0*/  FSEL R173, R106, -INF , !P5 ;  /* 0xff8000006aad7808 */ /* 0x000fe20006800000 */
[----:B------:R-:W-:Y:S01]  /*b3e0*/  FFMA.FTZ R168, R168, UR6, R80 ;  /* 0x00000006a8a87c23 */ /* 0x000fe20008010050 */
[----:B------:R-:W-:Y:S01]  /*b3f0*/  FSEL R87, R87, -INF , !P4 ;  /* 0xff80000057577808 */ /* 0x000fe20006000000 */
[----:B------:R-:W-:Y:S01]  /*b400*/  FFMA.FTZ R82, R70, UR6, R82 ;  /* 0x0000000646527c23 */ /* 0x000fe20008010052 */
[----:B------:R-:W-:Y:S01]  /*b410*/  FSEL R145, R145, -INF , !P3 ;  /* 0xff80000091917808 */ /* 0x000fe20005800000 */
[----:B------:R-:W-:Y:S01]  /*b420*/  HMMA.16816.F32 R60, R148, R92, R60 ;  /* 0x0000005c943c723c */ /* 0x000fe2000000183c */
[----:B------:R-:W-:Y:S01]  /*b430*/  VIADD R92, R136, 0xffffff39 ;  /* 0xffffff39885c7836 */ /* 0x000fe20000000000 */
[----:B------:R-:W-:Y:S01]  /*b440*/  I2FP.F32.U32 R90, R89 ;  /* 0x00000059005a7245 */ /* 0x000fe20000201000 */
[----:B------:R-:W-:Y:S01]  /*b450*/  FFMA.FTZ R76, R70, UR6, R76 ;  /* 0x00000006464c7c23 */ /* 0x000fe2000801004c */
[----:B------:R-:W-:Y:S01]  /*b460*/  ISETP.GE.AND P1, PT, R68, R135, PT ;  /* 0x000000874400720c */ /* 0x000fe20003f26270 */
[----:B------:R-:W-:Y:S01]  /*b470*/  FFMA.FTZ R78, R70, UR6, R78 ;  /* 0x00000006464e7c23 */ /* 0x000fe2000801004e */
[----:B------:R-:W-:Y:S01]  /*b480*/  ISETP.GE.AND P5, PT, R68, R3, PT ;  /* 0x000000034400720c */ /* 0x000fe20003fa6270 */
[----:B------:R-:W-:Y:S01]  /*b490*/  FFMA.FTZ R81, R90, UR6, R81 ;  /* 0x000000065a517c23 */ /* 0x000fe20008010051 */
[C---:B------:R-:W-:Y:S01]  /*b4a0*/  ISETP.GE.AND P4, PT, R68.reuse, R2, PT ;  /* 0x000000024400720c */ /* 0x040fe20003f86270 */
[----:B------:R-:W-:Y:S01]  /*b4b0*/  HMMA.16816.F32 R52, R152, R94, R52 ;  /* 0x0000005e9834723c */ /* 0x000fe20000001834 */
[----:B------:R-:W-:-:S02]  /*b4c0*/  ISETP.GE.AND P3, PT, R68, R138, PT ;  /* 0x0000008a4400720c */ /* 0x000fc40003f66270 */
[----:B------:R-:W-:Y:S02]  /*b4d0*/  I2FP.F32.U32 R68, R89 ;  /* 0x0000005900447245 */ /* 0x000fe40000201000 */
[----:B------:R-:W-:Y:S02]  /*b4e0*/  I2FP.F32.U32 R93, R92 ;  /* 0x0000005c005d7245 */ /* 0x000fe40000201000 */
[----:B------:R-:W-:Y:S01]  /*b4f0*/  FSEL R80, R91, -INF , !P2 ;  /* 0xff8000005b507808 */ /* 0x000fe20005000000 */
[C---:B------:R-:W-:Y:S01]  /*b500*/  FFMA.FTZ R83, R68.reuse, UR6, R83 ;  /* 0x0000000644537c23 */ /* 0x040fe20008010053 */
[C---:B------:R-:W-:Y:S01]  /*b510*/  ISETP.GE.AND P2, PT, R89.reuse, R135, PT ;  /* 0x000000875900720c */ /* 0x040fe20003f46270 */
        /* <DEDUP_REMOVED lines=8> */
[----:B------:R-:W-:Y:S01]  /*b5a0*/  HMMA.16816.F32 R56, R148, R94, R56 ;  /* 0x0000005e9438723c */ /* 0x000fe20000001838 */
[----:B------:R-:W-:-:S02]  /*b5b0*/  FSEL R77, R78, -INF , !P3 ;  /* 0xff8000004e4d7808 */ /* 0x000fc40005800000 */
[C---:B------:R-:W-:Y:S02]  /*b5c0*/  ISETP.GE.AND P5, PT, R89.reuse, R2, PT ;  /* 0x000000025900720c */ /* 0x040fe40003fa6270 */
[----:B------:R-:W-:Y:S01]  /*b5d0*/  ISETP.GE.AND P4, PT, R89, R138, PT ;  /* 0x0000008a5900720c */ /* 0x000fe20003f86270 */
[----:B------:R-:W-:Y:S01]  /*b5e0*/  VIADD R89, R136, 0xffffff40 ;  /* 0xffffff4088597836 */ /* 0x000fe20000000000 */
[----:B------:R-:W-:Y:S02]  /*b5f0*/  ISETP.GE.AND P3, PT, R92, R135, PT ;  /* 0x000000875c00720c */ /* 0x000fe40003f66270 */
[----:B------:R-:W-:Y:S01]  /*b600*/  FSEL R175, R81, -INF , !P2 ;  /* 0xff80000051af7808 */ /* 0x000fe20005000000 */
[----:B------:R-:W-:Y:S01]  /*b610*/  FFMA.FTZ R81, R93, UR6, R71 ;  /* 0x000000065d517c23 */ /* 0x000fe20008010047 */
[----:B------:R-:W-:Y:S01]  /*b620*/  FSEL R79, R83, -INF , !P1 ;  /* 0xff800000534f7808 */ /* 0x000fe20004800000 */
[----:B------:R-:W-:Y:S01]  /*b630*/  FFMA.FTZ R93, R93, UR6, R73 ;  /* 0x000000065d5d7c23 */ /* 0x000fe20008010049 */
[----:B------:R-:W-:-:S02]  /*b640*/  FSEL R78, R70, -INF , !P5 ;  /* 0xff800000464e7808 */ /* 0x000fc40006800000 */
[----:B------:R-:W-:Y:S02]  /*b650*/  FSEL R73, R68, -INF , !P4 ;  /* 0xff80000044497808 */ /* 0x000fe40006000000 */
[----:B------:R-:W-:Y:S02]  /*b660*/  FSEL R83, R69, -INF , !P3 ;  /* 0xff80000045537808 */ /* 0x000fe40005800000 */
[----:B------:R-:W1:Y:S01]  /*b670*/  LDSM.16.M88.4 R68, [R0+0x3400] ;  /* 0x003400000044783b */ /* 0x000e620000000200 */
[C---:B------:R-:W-:Y:S02]  /*b680*/  ISETP.GE.AND P2, PT, R92.reuse, R3, PT ;  /* 0x000000035c00720c */ /* 0x040fe40003f46270 */
[C---:B------:R-:W-:Y:S02]  /*b690*/  ISETP.GE.AND P1, PT, R92.reuse, R2, PT ;  /* 0x000000025c00720c */ /* 0x040fe40003f26270 */
[----:B------:R-:W-:Y:S02]  /*b6a0*/  ISETP.GE.AND P5, PT, R92, R138, PT ;  /* 0x0000008a5c00720c */ /* 0x000fe40003fa6270 */
[----:B------:R-:W-:-:S02]  /*b6b0*/  I2FP.F32.U32 R92, R92 ;  /* 0x0000005c005c7245 */ /* 0x000fc40000201000 */
[----:B------:R-:W-:Y:S02]  /*b6c0*/  I2FP.F32.U32 R90, R89 ;  /* 0x00000059005a7245 */ /* 0x000fe40000201000 */
[----:B------:R-:W-:Y:S01]  /*b6d0*/  FSEL R81, R81, -INF , !P2 ;  /* 0xff80000051517808 */ /* 0x000fe20005000000 */
[----:B------:R-:W-:Y:S01]  /*b6e0*/  FFMA.FTZ R92, R92, UR6, R75 ;  /* 0x000000065c5c7c23 */ /* 0x000fe2000801004b */
[----:B------:R-:W-:Y:S01]  /*b6f0*/  FSEL R75, R93, -INF , !P1 ;  /* 0xff8000005d4b7808 */ /* 0x000fe20004800000 */
[C---:B------:R-:W-:Y:S01]  /*b700*/  FFMA.FTZ R66, R90.reuse, UR6, R66 ;  /* 0x000000065a427c23 */ /* 0x040fe20008010042 */
[C---:B------:R-:W-:Y:S01]  /*b710*/  ISETP.GE.AND P4, PT, R89.reuse, R135, PT ;  /* 0x000000875900720c */ /* 0x040fe20003f86270 */
[C---:B------:R-:W-:Y:S01]  /*b720*/  FFMA.FTZ R60, R90.reuse, UR6, R60 ;  /* 0x000000065a3c7c23 */ /* 0x040fe2000801003c */
[C---:B------:R-:W-:Y:S01]  /*b730*/  ISETP.GE.AND P3, PT, R89.reuse, R3, PT ;  /* 0x000000035900720c */ /* 0x040fe20003f66270 */
[----:B------:R-:W-:Y:S01]  /*b740*/  FFMA.FTZ R94, R90, UR6, R62 ;  /* 0x000000065a5e7c23 */ /* 0x000fe2000801003e */
[C---:B------:R-:W-:Y:S01]  /*b750*/  ISETP.GE.AND P2, PT, R89.reuse, R2, PT ;  /* 0x000000025900720c */ /* 0x040fe20003f46270 */
[----:B------:R-:W-:Y:S01]  /*b760*/  VIADD R93, R136, 0xffffff49 ;  /* 0xffffff49885d7836 */ /* 0x000fe20000000000 */
[----:B------:R-:W-:Y:S01]  /*b770*/  ISETP.GE.AND P1, PT, R89, R138, PT ;  /* 0x0000008a5900720c */ /* 0x000fe20003f26270 */
[----:B------:R-:W-:Y:S01]  /*b780*/  FFMA.FTZ R89, R90, UR6, R64 ;  /* 0x000000065a597c23 */ /* 0x000fe20008010040 */
[----:B------:R-:W-:-:S02]  /*b790*/  FSEL R64, R92, -INF , !P5 ;  /* 0xff8000005c407808 */ /* 0x000fc40006800000 */
[----:B------:R-:W-:Y:S02]  /*b7a0*/  I2FP.F32.U32 R92, R91 ;  /* 0x0000005b005c7245 */ /* 0x000fe40000201000 */
[----:B------:R-:W-:Y:S02]  /*b7b0*/  FSEL R89, R89, -INF , !P4 ;  /* 0xff80000059597808 */ /* 0x000fe40006000000 */
[----:B------:R-:W-:Y:S01]  /*b7c0*/  FSEL R66, R66, -INF , !P3 ;  /* 0xff80000042427808 */ /* 0x000fe20005800000 */
[----:B------:R-:W-:Y:S01]  /*b7d0*/  FFMA.FTZ R65, R92, UR6, R65 ;  /* 0x000000065c417c23 */ /* 0x000fe20008010041 */
[----:B------:R-:W-:Y:S01]  /*b7e0*/  FSEL R60, R60, -INF , !P2 ;  /* 0xff8000003c3c7808 */ /* 0x000fe20005000000 */
[C---:B------:R-:W-:Y:S01]  /*b7f0*/  FFMA.FTZ R62, R92.reuse, UR6, R61 ;  /* 0x000000065c3e7c23 */ /* 0x040fe2000801003d */
[C---:B------:R-:W-:Y:S01]  /*b800*/  ISETP.GE.AND P5, PT, R91.reuse, R135, PT ;  /* 0x000000875b00720c */ /* 0x040fe20003fa6270 */
[----:B------:R-:W-:Y:S01]  /*b810*/  FFMA.FTZ R90, R92, UR6, R63 ;  /* 0x000000065c5a7c23 */ /* 0x000fe2000801003f */
[----:B------:R-:W-:-:S02]  /*b820*/  ISETP.GE.AND P4, PT, R91, R3, PT ;  /* 0x000000035b00720c */ /* 0x000fc40003f86270 */
[C---:B------:R-:W-:Y:S02]  /*b830*/  ISETP.GE.AND P3, PT, R91.reuse, R2, PT ;  /* 0x000000025b00720c */ /* 0x040fe40003f66270 */
[----:B------:R-:W-:Y:S01]  /*b840*/  ISETP.GE.AND P2, PT, R91, R138, PT ;  /* 0x0000008a5b00720c */ /* 0x000fe20003f46270 */
[----:B------:R-:W-:Y:S01]  /*b850*/  FFMA.FTZ R91, R92, UR6, R67 ;  /* 0x000000065c5b7c23 */ /* 0x000fe20008010043 */
[----:B------:R-:W-:Y:S01]  /*b860*/  VIADD R67, R136, 0xffffff48 ;  /* 0xffffff4888437836 */ /* 0x000fe20000000000 */
[----:B------:R-:W-:Y:S01]  /*b870*/  FSEL R61, R94, -INF , !P1 ;  /* 0xff8000005e3d7808 */ /* 0x000fe20004800000 */
[----:B-1----:R-:W-:Y:S01]  /*b880*/  HMMA.16816.F32 R48, R152, R68, R48 ;  /* 0x000000449830723c */ /* 0x002fe20000001830 */
[----:B------:R-:W-:Y:S02]  /*b890*/  FSEL R65, R65, -INF , !P5 ;  /* 0xff80000041417808 */ /* 0x000fe40006800000 */
[----:B------:R-:W-:Y:S02]  /*b8a0*/  I2FP.F32.U32 R92, R67 ;  /* 0x00000043005c7245 */ /* 0x000fe40000201000 */
[----:B------:R-:W-:-:S02]  /*b8b0*/  ISETP.GE.AND P1, PT, R67, R135, PT ;  /* 0x000000874300720c */ /* 0x000fc40003f26270 */
[----:B------:R-:W-:Y:S01]  /*b8c0*/  FSEL R63, R91, -INF , !P4 ;  /* 0xff8000005b3f7808 */ /* 0x000fe20006000000 */
[----:B------:R-:W-:Y:S01]  /*b8d0*/  FFMA.FTZ R52, R92, UR6, R52 ;  /* 0x000000065c347c23 */ /* 0x000fe20008010034 */
[----:B------:R-:W-:Y:S01]  /*b8e0*/  FSEL R62, R62, -INF , !P3 ;  /* 0xff8000003e3e7808 */ /* 0x000fe20005800000 */
[----:B------:R-:W-:Y:S01]  /*b8f0*/  HMMA.16816.F32 R44, R148, R68, R44 ;  /* 0x00000044942c723c */ /* 0x000fe2000000182c */
[C---:B------:R-:W-:Y:S01]  /*b900*/  ISETP.GE.AND P5, PT, R67.reuse, R3, PT ;  /* 0x000000034300720c */ /* 0x040fe20003fa6270 */
[----:B------:R-:W-:Y:S01]  /*b910*/  FFMA.FTZ R54, R92, UR6, R54 ;  /* 0x000000065c367c23 */ /* 0x000fe20008010036 */
[----:B------:R-:W-:Y:S01]  /*b920*/  FSEL R91, R52, -INF , !P1 ;  /* 0xff800000345b7808 */ /* 0x000fe20004800000 */
[C---:B------:R-:W-:Y:S01]  /*b930*/  FFMA.FTZ R56, R92.reuse, UR6, R56 ;  /* 0x000000065c387c23 */ /* 0x040fe20008010038 */
[----:B------:R-:W-:Y:S01]  /*b940*/  I2FP.F32.U32 R52, R93 ;  /* 0x0000005d00347245 */ /* 0x000fe20000201000 */
[----:B------:R-:W-:Y:S01]  /*b950*/  FFMA.FTZ R92, R92, UR6, R58 ;  /* 0x000000065c5c7c23 */ /* 0x000fe2000801003a */
[C---:B------:R-:W-:Y:S01]  /*b960*/  ISETP.GE.AND P4, PT, R67.reuse, R2, PT ;  /* 0x000000024300720c */ /* 0x040fe20003f86270 */
[----:B------:R-:W-:Y:S01]  /*b970*/  VIADD R69, R136, 0xffffff50 ;  /* 0xffffff5088457836 */ /* 0x000fe20000000000 */
[----:B------:R-:W-:Y:S01]  /*b980*/  ISETP.GE.AND P3, PT, R67, R138, PT ;  /* 0x0000008a4300720c */ /* 0x000fe20003f66270 */
[----:B------:R-:W-:Y:S01]  /*b990*/  FFMA.FTZ R53, R52, UR6, R53 ;  /* 0x0000000634357c23 */ /* 0x000fe20008010035 */
[----:B------:R-:W-:Y:S01]  /*b9a0*/  FSEL R67, R90, -INF , !P2 ;  /* 0xff8000005a437808 */ /* 0x000fe20005000000 */
[C---:B------:R-:W-:Y:S01]  /*b9b0*/  FFMA.FTZ R95, R52.reuse, UR6, R55 ;  /* 0x00000006345f7c23 */ /* 0x040fe20008010037 */
[C---:B------:R-:W-:Y:S01]  /*b9c0*/  ISETP.GE.AND P2, PT, R93.reuse, R135, PT ;  /* 0x000000875d00720c */ /* 0x040fe20003f46270 */
[----:B------:R-:W-:Y:S01]  /*b9d0*/  FFMA.FTZ R58, R52, UR6, R57 ;  /* 0x00000006343a7c23 */ /* 0x000fe20008010039 */
[----:B------:R-:W-:Y:S01]  /*b9e0*/  FSEL R90, R54, -INF , !P5 ;  /* 0xff800000365a7808 */ /* 0x000fe20006800000 */
[----:B------:R-:W-:Y:S01]  /*b9f0*/  FFMA.FTZ R94, R52, UR6, R59 ;  /* 0x00000006345e7c23 */ /* 0x000fe2000801003b */
[C---:B------:R-:W-:Y:S01]  /*ba00*/  ISETP.GE.AND P1, PT, R93.reuse, R3, PT ;  /* 0x000000035d00720c */ /* 0x040fe20003f26270 */
[----:B------:R-:W-:Y:S01]  /*ba10*/  HMMA.16816.F32 R36, R152, R70, R36 ;  /* 0x000000469824723c */ /* 0x000fe20000001824 */
[----:B------:R-:W-:-:S02]  /*ba20*/  ISETP.GE.AND P5, PT, R93, R2, PT ;  /* 0x000000025d00720c */ /* 0x000fc40003fa6270 */
[----:B------:R-:W-:Y:S02]  /*ba30*/  FSEL R57, R92, -INF , !P3 ;  /* 0xff8000005c397808 */ /* 0x000fe40005800000 */
[----:B------:R-:W-:Y:S02]  /*ba40*/  FSEL R68, R53, -INF , !P2 ;  /* 0xff80000035447808 */ /* 0x000fe40005000000 */
[----:B------:R-:W-:Y:S01]  /*ba50*/  FSEL R56, R56, -INF , !P4 ;  /* 0xff80000038387808 */ /* 0x000fe20006000000 */
[----:B------:R-:W1:Y:S01]  /*ba60*/  LDSM.16.M88.4 R52, [R0+0x3800] ;  /* 0x003800000034783b */ /* 0x000e620000000200 */
[----:B------:R-:W-:Y:S01]  /*ba70*/  I2FP.F32.U32 R92, R69 ;  /* 0x00000045005c7245 */ /* 0x000fe20000201000 */
[----:B------:R-:W-:Y:S01]  /*ba80*/  HMMA.16816.F32 R40, R148, R70, R40 ;  /* 0x000000469428723c */ /* 0x000fe20000001828 */
[----:B------:R-:W-:Y:S01]  /*ba90*/  ISETP.GE.AND P4, PT, R93, R138, PT ;  /* 0x0000008a5d00720c */ /* 0x000fe20003f86270 */
[----:B------:R-:W-:Y:S01]  /*baa0*/  VIADD R93, R136, 0xffffff51 ;  /* 0xffffff51885d7836 */ /* 0x000fe20000000000 */
[----:B------:R-:W-:Y:S01]  /*bab0*/  FSEL R59, R95, -INF , !P1 ;  /* 0xff8000005f3b7808 */ /* 0x000fe20004800000 */
[----:B------:R-:W-:Y:S01]  /*bac0*/  FFMA.FTZ R50, R92, UR6, R50 ;  /* 0x000000065c327c23 */ /* 0x000fe20008010032 */
[----:B------:R-:W-:Y:S01]  /*bad0*/  FSEL R58, R58, -INF , !P5 ;  /* 0xff8000003a3a7808 */ /* 0x000fe20006800000 */
[----:B------:R-:W-:Y:S01]  /*bae0*/  FFMA.FTZ R44, R92, UR6, R44 ;  /* 0x000000065c2c7c23 */ /* 0x000fe2000801002c */
[----:B------:R-:W-:-:S02]  /*baf0*/  ISETP.GE.AND P3, PT, R69, R135, PT ;  /* 0x000000874500720c */ /* 0x000fc40003f66270 */
[C---:B------:R-:W-:Y:S02]  /*bb00*/  ISETP.GE.AND P2, PT, R69.reuse, R3, PT ;  /* 0x000000034500720c */ /* 0x040fe40003f46270 */
[C---:B------:R-:W-:Y:S02]  /*bb10*/  ISETP.GE.AND P1, PT, R69.reuse, R2, PT ;  /* 0x000000024500720c */ /* 0x040fe40003f26270 */
[----:B------:R-:W-:Y:S01]  /*bb20*/  ISETP.GE.AND P5, PT, R69, R138, PT ;  /* 0x0000008a4500720c */ /* 0x000fe20003fa6270 */
[----:B------:R-:W-:Y:S01]  /*bb30*/  FFMA.FTZ R69, R92, UR6, R48 ;  /* 0x000000065c457c23 */ /* 0x000fe20008010030 */
[----:B------:R-:W-:Y:S01]  /*bb40*/  FSEL R48, R94, -INF , !P4 ;  /* 0xff8000005e307808 */ /* 0x000fe20006000000 */
[----:B------:R-:W-:Y:S01]  /*bb50*/  FFMA.FTZ R92, R92, UR6, R46 ;  /* 0x000000065c5c7c23 */ /* 0x000fe2000801002e */
[----:B------:R-:W-:Y:S02]  /*bb60*/  I2FP.F32.U32 R94, R93 ;  /* 0x0000005d005e7245 */ /* 0x000fe40000201000 */
[----:B------:R-:W-:-:S02]  /*bb70*/  FSEL R69, R69, -INF , !P3 ;  /* 0xff80000045457808 */ /* 0x000fc40005800000 */
[----:B------:R-:W-:Y:S01]  /*bb80*/  FSEL R50, R50, -INF , !P2 ;  /* 0xff80000032327808 */ /* 0x000fe20005000000 */
[----:B------:R-:W-:Y:S01]  /*bb90*/  FFMA.FTZ R70, R94, UR6, R51 ;  /* 0x000000065e467c23 */ /* 0x000fe20008010033 */
[----:B------:R-:W-:Y:S02]  /*bba0*/  VIADD R51, R136, 0xffffff58 ;  /* 0xffffff5888337836 */ /* 0x000fe40000000000 */
[----:B------:R-:W-:Y:S01]  /*bbb0*/  FFMA.FTZ R46, R94, UR6, R45 ;  /* 0x000000065e2e7c23 */ /* 0x000fe2000801002d */
[----:B------:R-:W-:Y:S01]  /*bbc0*/  FSEL R45, R92, -INF , !P5 ;  /* 0xff8000005c2d7808 */ /* 0x000fe20006800000 */
[----:B------:R-:W-:Y:S01]  /*bbd0*/  FFMA.FTZ R49, R94, UR6, R49 ;  /* 0x000000065e317c23 */ /* 0x000fe20008010031 */
[----:B------:R-:W-:Y:S01]  /*bbe0*/  FSEL R44, R44, -INF , !P1 ;  /* 0xff8000002c2c7808 */ /* 0x000fe20004800000 */
[----:B------:R-:W-:Y:S01]  /*bbf0*/  FFMA.FTZ R94, R94, UR6, R47 ;  /* 0x000000065e5e7c23 */ /* 0x000fe2000801002f */
[----:B------:R-:W-:Y:S02]  /*bc00*/  I2FP.F32.U32 R92, R51 ;  /* 0x00000033005c7245 */ /* 0x000fe40000201000 */
[----:B------:R-:W-:-:S02]  /*bc10*/  ISETP.GE.AND P4, PT, R93, R135, PT ;  /* 0x000000875d00720c */ /* 0x000fc40003f86270 */
[C---:B------:R-:W-:Y:S01]  /*bc20*/  ISETP.GE.AND P3, PT, R93.reuse, R3, PT ;  /* 0x000000035d00720c */ /* 0x040fe20003f66270 */
[C---:B------:R-:W-:Y:S01]  /*bc30*/  FFMA.FTZ R36, R92.reuse, UR6, R36 ;  /* 0x000000065c247c23 */ /* 0x040fe20008010024 */
[C---:B------:R-:W-:Y:S01]  /*bc40*/  ISETP.GE.AND P2, PT, R93.reuse, R2, PT ;  /* 0x000000025d00720c */ /* 0x040fe20003f46270 */
[----:B------:R-:W-:Y:S01]  /*bc50*/  FFMA.FTZ R38, R92, UR6, R38 ;  /* 0x000000065c267c23 */ /* 0x000fe20008010026 */
[----:B------:R-:W-:Y:S01]  /*bc60*/  ISETP.GE.AND P1, PT, R93, R138, PT ;  /* 0x0000008a5d00720c */ /* 0x000fe20003f26270 */
[----:B------:R-:W-:Y:S01]  /*bc70*/  VIADD R93, R136, 0xffffff59 ;  /* 0xffffff59885d7836 */ /* 0x000fe20000000000 */
[----:B------:R-:W-:Y:S01]  /*bc80*/  ISETP.GE.AND P5, PT, R51, R135, PT ;  /* 0x000000873300720c */ /* 0x000fe20003fa6270 */
[C---:B------:R-:W-:Y:S01]  /*bc90*/  FFMA.FTZ R40, R92.reuse, UR6, R40 ;  /* 0x000000065c287c23 */ /* 0x040fe20008010028 */
[----:B------:R-:W-:Y:S01]  /*bca0*/  FSEL R49, R49, -INF , !P4 ;  /* 0xff80000031317808 */ /* 0x000fe20006000000 */
[----:B------:R-:W-:Y:S01]  /*bcb0*/  FFMA.FTZ R42, R92, UR6, R42 ;  /* 0x000000065c2a7c23 */ /* 0x000fe2000801002a */
[----:B------:R-:W-:Y:S01]  /*bcc0*/  FSEL R71, R36, -INF , !P5 ;  /* 0xff80000024477808 */ /* 0x000fe20006800000 */
[----:B-1----:R-:W-:Y:S01]  /*bcd0*/  HMMA.16816.F32 R32, R152, R52, R32 ;  /* 0x000000349820723c */ /* 0x002fe20000001820 */
[----:B------:R-:W-:Y:S01]  /*bce0*/  I2FP.F32.U32 R36, R93 ;  /* 0x0000005d00247245 */ /* 0x000fe20000201000 */
[----:B------:R-:W-:Y:S01]  /*bcf0*/  VIADD R92, R136, 0xffffff61 ;  /* 0xffffff61885c7836 */ /* 0x000fe20000000000 */
[----:B------:R-:W-:-:S02]  /*bd00*/  FSEL R47, R70, -INF , !P3 ;  /* 0xff800000462f7808 */ /* 0x000fc40005800000 */
[----:B------:R-:W-:Y:S01]  /*bd10*/  FSEL R46, R46, -INF , !P2 ;  /* 0xff8000002e2e7808 */ /* 0x000fe20005000000 */
[C---:B------:R-:W-:Y:S01]  /*bd20*/  FFMA.FTZ R37, R36.reuse, UR6, R37 ;  /* 0x0000000624257c23 */ /* 0x040fe20008010025 */
[C---:B------:R-:W-:Y:S01]  /*bd30*/  ISETP.GE.AND P4, PT, R51.reuse, R3, PT ;  /* 0x000000033300720c */ /* 0x040fe20003f86270 */
[----:B------:R-:W-:Y:S01]  /*bd40*/  FFMA.FTZ R95, R36, UR6, R39 ;  /* 0x00000006245f7c23 */ /* 0x000fe20008010027 */
[C---:B------:R-:W-:Y:S01]  /*bd50*/  ISETP.GE.AND P3, PT, R51.reuse, R2, PT ;  /* 0x000000023300720c */ /* 0x040fe20003f66270 */
[----:B------:R-:W-:Y:S01]  /*bd60*/  HMMA.16816.F32 R28, R148, R52, R28 ;  /* 0x00000034941c723c */ /* 0x000fe2000000181c */
[----:B------:R-:W-:Y:S01]  /*bd70*/  ISETP.GE.AND P2, PT, R51, R138, PT ;  /* 0x0000008a3300720c */ /* 0x000fe20003f46270 */
[----:B------:R-:W-:Y:S01]  /*bd80*/  VIADD R52, R136, 0xffffff60 ;  /* 0xffffff6088347836 */ /* 0x000fe20000000000 */
[----:B------:R-:W-:Y:S01]  /*bd90*/  FSEL R51, R94, -INF , !P1 ;  /* 0xff8000005e337808 */ /* 0x000fe20004800000 */
[----:B------:R-:W-:Y:S01]  /*bda0*/  FFMA.FTZ R94, R36, UR6, R41 ;  /* 0x00000006245e7c23 */ /* 0x000fe20008010029 */
[----:B------:R-:W-:-:S02]  /*bdb0*/  ISETP.GE.AND P1, PT, R93, R135, PT ;  /* 0x000000875d00720c */ /* 0x000fc40003f26270 */
[----:B------:R-:W-:Y:S01]  /*bdc0*/  FSEL R70, R38, -INF , !P4 ;  /* 0xff80000026467808 */ /* 0x000fe20006000000 */
[-C--:B------:R-:W-:Y:S01]  /*bdd0*/  HMMA.16816.F32 R20, R152, R54.reuse, R20 ;  /* 0x000000369814723c */ /* 0x080fe20000001814 */
[----:B------:R-:W-:Y:S02]  /*bde0*/  FSEL R40, R40, -INF , !P3 ;  /* 0xff80000028287808 */ /* 0x000fe40005800000 */
[C---:B------:R-:W-:Y:S02]  /*bdf0*/  ISETP.GE.AND P5, PT, R93.reuse, R3, PT ;  /* 0x000000035d00720c */ /* 0x040fe40003fa6270 */
[C---:B------:R-:W-:Y:S02]  /*be00*/  ISETP.GE.AND P4, PT, R93.reuse, R2, PT ;  /* 0x000000025d00720c */ /* 0x040fe40003f86270 */
[----:B------:R-:W-:Y:S01]  /*be10*/  ISETP.GE.AND P3, PT, R93, R138, PT ;  /* 0x0000008a5d00720c */ /* 0x000fe20003f66270 */
[----:B------:R-:W-:Y:S01]  /*be20*/  FFMA.FTZ R93, R36, UR6, R43 ;  /* 0x00000006245d7c23 */ /* 0x000fe2000801002b */
[----:B------:R-:W-:Y:S01]  /*be30*/  FSEL R41, R42, -INF , !P2 ;  /* 0xff8000002a297808 */ /* 0x000fe20005000000 */
[----:B------:R-:W-:Y:S01]  /*be40*/  HMMA.16816.F32 R24, R148, R54, R24 ;  /* 0x000000369418723c */ /* 0x000fe20000001818 */
[----:B------:R-:W-:-:S02]  /*be50*/  FSEL R42, R37, -INF , !P1 ;  /* 0xff800000252a7808 */ /* 0x000fc40004800000 */
[----:B------:R1:W2:Y:S01]  /*be60*/  LDSM.16.M88.4 R36, [R0+0x3c00] ;  /* 0x003c00000024783b */ /* 0x0002a20000000200 */
[----:B------:R-:W-:Y:S01]  /*be70*/  I2FP.F32.U32 R53, R52 ;  /* 0x0000003400357245 */ /* 0x000fe20000201000 */
[----:B------:R-:W-:-:S04]  /*be80*/  DEPBAR.LE SB0, 0x0 ;  /* 0x000080000000791a */ /* 0x000fc80000000000 */
[----:B------:R-:W-:Y:S01]  /*be90*/  FSEL R43, R95, -INF , !P5 ;  /* 0xff8000005f2b7808 */ /* 0x000fe20006800000 */
[C---:B------:R-:W-:Y:S01]  /*bea0*/  FFMA.FTZ R34, R53.reuse, UR6, R34 ;  /* 0x0000000635227c23 */ /* 0x040fe20008010022 */
[C---:B------:R-:W-:Y:S01]  /*beb0*/  ISETP.GE.AND P2, PT, R52.reuse, R135, PT ;  /* 0x000000873400720c */ /* 0x040fe20003f46270 */
[C---:B------:R-:W-:Y:S01]  /*bec0*/  FFMA.FTZ R28, R53.reuse, UR6, R28 ;  /* 0x00000006351c7c23 */ /* 0x040fe2000801001c */
[C---:B------:R-:W-:Y:S01]  /*bed0*/  ISETP.GE.AND P1, PT, R52.reuse, R3, PT ;  /* 0x000000033400720c */ /* 0x040fe20003f26270 */
[----:B------:R-:W-:Y:S01]  /*bee0*/  FFMA.FTZ R55, R53, UR6, R30 ;  /* 0x0000000635377c23 */ /* 0x000fe2000801001e */
[----:B------:R-:W-:Y:S01]  /*bef0*/  BAR.SYNC.DEFER_BLOCKING 0x0 ;  /* 0x0000000000007b1d */ /* 0x000fe20000010000 */
[----:B------:R-:W-:Y:S02]  /*bf00*/  ISETP.GE.AND P5, PT, R52, R2, PT ;  /* 0x000000023400720c */ /* 0x000fe40003fa6270 */
[----:B------:R-:W-:Y:S02]  /*bf10*/  FSEL R34, R34, -INF , !P1 ;  /* 0xff80000022227808 */ /* 0x000fe40004800000 */
[----:B------:R-:W-:-:S02]  /*bf20*/  FSEL R28, R28, -INF , !P5 ;  /* 0xff8000001c1c7808 */ /* 0x000fc40006800000 */
[C---:B------:R-:W-:Y:S02]  /*bf30*/  ISETP.GE.AND P1, PT, R92.reuse, R2, PT ;  /* 0x000000025c00720c */ /* 0x040fe40003f26270 */
[-C--:B------:R-:W-:Y:S02]  /*bf40*/  ISETP.GE.AND P5, PT, R92, R138.reuse, PT ;  /* 0x0000008a5c00720c */ /* 0x080fe40003fa6270 */
[----:B-1----:R-:W-:Y:S02]  /*bf50*/  FSEL R0, R94, -INF , !P4 ;  /* 0xff8000005e007808 */ /* 0x002fe40006000000 */
[----:B------:R-:W-:Y:S01]  /*bf60*/  ISETP.GE.AND P4, PT, R52, R138, PT ;  /* 0x0000008a3400720c */ /* 0x000fe20003f86270 */
[----:B------:R-:W-:Y:S01]  /*bf70*/  FFMA.FTZ R52, R53, UR6, R32 ;  /* 0x0000000635347c23 */ /* 0x000fe20008010020 */
[----:B------:R-:W-:Y:S02]  /*bf80*/  FSEL R32, R93, -INF , !P3 ;  /* 0xff8000005d207808 */ /* 0x000fe40005800000 */
[----:B------:R-:W-:-:S02]  /*bf90*/  I2FP.F32.U32 R93, R92 ;  /* 0x0000005c005d7245 */ /* 0x000fc40000201000 */
[----:B------:R-:W-:Y:S02]  /*bfa0*/  FSEL R52, R52, -INF , !P2 ;  /* 0xff80000034347808 */ /* 0x000fe40005000000 */
[----:B------:R-:W-:Y:S01]  /*bfb0*/  ISETP.GE.AND P3, PT, R92, R135, PT ;  /* 0x000000875c00720c */ /* 0x000fe20003f66270 */
[C---:B------:R-:W-:Y:S01]  /*bfc0*/  FFMA.FTZ R54, R93.reuse, UR6, R35 ;  /* 0x000000065d367c23 */ /* 0x040fe20008010023 */
[----:B------:R-:W-:Y:S02]  /*bfd0*/  VIADD R35, R136, 0xffffff68 ;  /* 0xffffff6888237836 */ /* 0x000fe40000000000 */
[C---:B------:R-:W-:Y:S01]  /*bfe0*/  FFMA.FTZ R33, R93.reuse, UR6, R33 ;  /* 0x000000065d217c23 */ /* 0x040fe20008010021 */
[C---:B------:R-:W-:Y:S01]  /*bff0*/  FFMA.FTZ R30, R93.reuse, UR6, R29 ;  /* 0x000000065d1e7c23 */ /* 0x040fe2000801001d */
[----:B------:R-:W-:Y:S01]  /*c000*/  FFMA.FTZ R53, R93, UR6, R31 ;  /* 0x000000065d357c23 */ /* 0x000fe2000801001f */
[----:B------:R-:W-:Y:S01]  /*c010*/  ISETP.GE.AND P2, PT, R92, R3, PT ;  /* 0x000000035c00720c */ /* 0x000fe20003f46270 */
[----:B------:R-:W-:Y:S01]  /*c020*/  VIADD R92, R136, 0xffffff69 ;  /* 0xffffff69885c7836 */ /* 0x000fe20000000000 */
[----:B------:R-:W-:Y:S01]  /*c030*/  I2FP.F32.U32 R93, R35 ;  /* 0x00000023005d7245 */ /* 0x000fe20000201000 */
[----:B--2---:R-:W-:Y:S01]  /*c040*/  HMMA.16816.F32 R12, R148, R36, R12 ;  /* 0x00000024940c723c */ /* 0x004fe2000000180c */
[----:B------:R-:W-:-:S02]  /*c050*/  FSEL R29, R55, -INF , !P4 ;  /* 0xff800000371d7808 */ /* 0x000fc40006000000 */
[----:B------:R-:W-:Y:S01]  /*c060*/  ISETP.GE.AND P4, PT, R35, R135, PT ;  /* 0x000000872300720c */ /* 0x000fe20003f86270 */
[----:B------:R-:W-:Y:S01]  /*c070*/  FFMA.FTZ R20, R93, UR6, R20 ;  /* 0x000000065d147c23 */ /* 0x000fe20008010014 */
[----:B------:R-:W-:Y:S01]  /*c080*/  FSEL R33, R33, -INF , !P3 ;  /* 0xff80000021217808 */ /* 0x000fe20005800000 */
[----:B------:R-:W-:Y:S01]  /*c090*/  FFMA.FTZ R22, R93, UR6, R22 ;  /* 0x000000065d167c23 */ /* 0x000fe20008010016 */
[----:B------:R-:W-:Y:S01]  /*c0a0*/  ISETP.GE.AND P3, PT, R35, R3, PT ;  /* 0x000000032300720c */ /* 0x000fe20003f66270 */
[----:B------:R-:W-:Y:S01]  /*c0b0*/  HMMA.16816.F32 R16, R152, R36, R16 ;  /* 0x000000249810723c */ /* 0x000fe20000001810 */
[----:B------:R-:W-:Y:S01]  /*c0c0*/  FSEL R55, R20, -INF , !P4 ;  /* 0xff80000014377808 */ /* 0x000fe20006000000 */
[C---:B------:R-:W-:Y:S01]  /*c0d0*/  FFMA.FTZ R24, R93.reuse, UR6, R24 ;  /* 0x000000065d187c23 */ /* 0x040fe20008010018 */
[----:B------:R-:W-:Y:S01]  /*c0e0*/  I2FP.F32.U32 R20, R92 ;  /* 0x0000005c00147245 */ /* 0x000fe20000201000 */
[----:B------:R-:W-:Y:S01]  /*c0f0*/  FFMA.FTZ R26, R93, UR6, R26 ;  /* 0x000000065d1a7c23 */ /* 0x000fe2000801001a */
[----:B------:R-:W-:-:S02]  /*c100*/  FSEL R31, R54, -INF , !P2 ;  /* 0xff800000361f7808 */ /* 0x000fc40005000000 */
[----:B------:R-:W-:Y:S01]  /*c110*/  FSEL R30, R30, -INF , !P1 ;  /* 0xff8000001e1e7808 */ /* 0x000fe20004800000 */
[C---:B------:R-:W-:Y:S01]  /*c120*/  FFMA.FTZ R21, R20.reuse, UR6, R21 ;  /* 0x0000000614157c23 */ /* 0x040fe20008010015 */
[C---:B------:R-:W-:Y:S01]  /*c130*/  ISETP.GE.AND P2, PT, R35.reuse, R2, PT ;  /* 0x000000022300720c */ /* 0x040fe20003f46270 */
[C---:B------:R-:W-:Y:S01]  /*c140*/  FFMA.FTZ R23, R20.reuse, UR6, R23 ;  /* 0x0000000614177c23 */ /* 0x040fe20008010017 */
[----:B------:R-:W-:Y:S01]  /*c150*/  ISETP.GE.AND P1, PT, R35, R138, PT ;  /* 0x0000008a2300720c */ /* 0x000fe20003f26270 */
[----:B------:R-:W-:Y:S01]  /*c160*/  FFMA.FTZ R25, R20, UR6, R25 ;  /* 0x0000000614197c23 */ /* 0x000fe20008010019 */
[----:B------:R-:W-:Y:S01]  /*c170*/  FSEL R35, R53, -INF , !P5 ;  /* 0xff80000035237808 */ /* 0x000fe20006800000 */
[-C--:B------:R-:W-:Y:S01]  /*c180*/  HMMA.16816.F32 R156, R152, R38.reuse, R156 ;  /* 0x00000026989c723c */ /* 0x080fe2000000189c */
[----:B------:R-:W-:Y:S01]  /*c190*/  FSEL R54, R22, -INF , !P3 ;  /* 0xff80000016367808 */ /* 0x000fe20005800000 */
[----:B------:R-:W-:Y:S01]  /*c1a0*/  VIADD R22, R136, 0xffffff70 ;  /* 0xffffff7088167836 */ /* 0x000fe20000000000 */
[----:B------:R-:W-:Y:S01]  /*c1b0*/  ISETP.GE.AND P5, PT, R92, R135, PT ;  /* 0x000000875c00720c */ /* 0x000fe20003fa6270 */
[----:B------:R-:W-:Y:S01]  /*c1c0*/  FFMA.FTZ R27, R20, UR6, R27 ;  /* 0x00000006141b7c23 */ /* 0x000fe2000801001b */
[----:B------:R-:W-:Y:S01]  /*c1d0*/  ISETP.GE.AND P4, PT, R92, R3, PT ;  /* 0x000000035c00720c */ /* 0x000fe20003f86270 */
[----:B------:R-:W-:Y:S01]  /*c1e0*/  VIADD R20, R136, 0xffffff78 ;  /* 0xffffff7888147836 */ /* 0x000fe20000000000 */
[----:B------:R-:W-:Y:S01]  /*c1f0*/  ISETP.GE.AND P3, PT, R92, R2, PT ;  /* 0x000000025c00720c */ /* 0x000fe20003f66270 */
[----:B------:R-:W-:Y:S01]  /*c200*/  HMMA.16816.F32 R8, R148, R38, R8 ;  /* 0x000000269408723c */ /* 0x000fe20000001808 */
[----:B------:R-:W-:-:S02]  /*c210*/  FSEL R53, R24, -INF , !P2 ;  /* 0xff80000018357808 */ /* 0x000fc40005000000 */
[----:B------:R-:W-:Y:S02]  /*c220*/  ISETP.GE.AND P2, PT, R92, R138, PT ;  /* 0x0000008a5c00720c */ /* 0x000fe40003f46270 */
[----:B------:R-:W-:Y:S02]  /*c230*/  FSEL R36, R26, -INF , !P1 ;  /* 0xff8000001a247808 */ /* 0x000fe40004800000 */
[----:B------:R-:W-:Y:S02]  /*c240*/  FSEL R93, R21, -INF , !P5 ;  /* 0xff800000155d7808 */ /* 0x000fe40006800000 */
[----:B------:R-:W-:Y:S02]  /*c250*/  FSEL R92, R23, -INF , !P4 ;  /* 0xff800000175c7808 */ /* 0x000fe40006000000 */
[----:B------:R-:W-:Y:S02]  /*c260*/  FSEL R37, R25, -INF , !P3 ;  /* 0xff80000019257808 */ /* 0x000fe40005800000 */
[----:B------:R-:W-:-:S02]  /*c270*/  ISETP.GE.AND P1, PT, R22, R135, PT ;  /* 0x000000871600720c */ /* 0x000fc40003f26270 */
[C---:B------:R-:W-:Y:S02]  /*c280*/  ISETP.GE.AND P5, PT, R22.reuse, R3, PT ;  /* 0x000000031600720c */ /* 0x040fe40003fa6270 */
[C---:B------:R-:W-:Y:S02]  /*c290*/  ISETP.GE.AND P4, PT, R22.reuse, R2, PT ;  /* 0x000000021600720c */ /* 0x040fe40003f86270 */
[----:B------:R-:W-:Y:S02]  /*c2a0*/  ISETP.GE.AND P3, PT, R22, R138, PT ;  /* 0x0000008a1600720c */ /* 0x000fe40003f66270 */
[----:B------:R-:W-:Y:S01]  /*c2b0*/  I2FP.F32.U32 R21, R22 ;  /* 0x0000001600157245 */ /* 0x000fe20000201000 */
[C---:B------:R-:W-:Y:S01]  /*c2c0*/  VIADD R22, R136.reuse, 0xffffff71 ;  /* 0xffffff7188167836 */ /* 0x040fe20000000000 */
[----:B------:R-:W-:Y:S01]  /*c2d0*/  FSEL R94, R27, -INF , !P2 ;  /* 0xff8000001b5e7808 */ /* 0x000fe20005000000 */
[----:B------:R-:W-:Y:S02]  /*c2e0*/  VIADD R136, R136, 0xffffff79 ;  /* 0xffffff7988887836 */ /* 0x000fe40000000000 */
[C---:B------:R-:W-:Y:S01]  /*c2f0*/  FFMA.FTZ R39, R21.reuse, UR6, R14 ;  /* 0x0000000615277c23 */ /* 0x040fe2000801000e */
[----:B------:R-:W-:Y:S01]  /*c300*/  I2FP.F32.U32 R14, R22 ;  /* 0x00000016000e7245 */ /* 0x000fe20000201000 */
[C---:B------:R-:W-:Y:S01]  /*c310*/  FFMA.FTZ R16, R21.reuse, UR6, R16 ;  /* 0x0000000615107c23 */ /* 0x040fe20008010010 */
[C---:B------:R-:W-:Y:S01]  /*c320*/  FFMA.FTZ R12, R21.reuse, UR6, R12 ;  /* 0x00000006150c7c23 */ /* 0x040fe2000801000c */
[----:B------:R-:W-:Y:S01]  /*c330*/  ISETP.GE.AND P2, PT, R22, R135, PT ;  /* 0x000000871600720c */ /* 0x000fe20003f46270 */
[----:B------:R-:W-:Y:S01]  /*c340*/  FFMA.FTZ R18, R21, UR6, R18 ;  /* 0x0000000615127c23 */ /* 0x000fe20008010012 */
[----:B------:R-:W-:Y:S01]  /*c350*/  FFMA.FTZ R17, R14, UR6, R17 ;  /* 0x000000060e117c23 */ /* 0x000fe20008010011 */
[----:B------:R-:W-:Y:S01]  /*c360*/  FSEL R162, R16, -INF , !P1 ;  /* 0xff80000010a27808 */ /* 0x000fe20004800000 */
[----:B------:R-:W-:Y:S01]  /*c370*/  FFMA.FTZ R19, R14, UR6, R19 ;  /* 0x000000060e137c23 */ /* 0x000fe20008010013 */
[----:B------:R-:W-:Y:S01]  /*c380*/  FSEL R38, R12, -INF , !P4 ;  /* 0xff8000000c267808 */ /* 0x000fe20006000000 */
[C---:B------:R-:W-:Y:S01]  /*c390*/  FFMA.FTZ R13, R14.reuse, UR6, R13 ;  /* 0x000000060e0d7c23 */ /* 0x040fe2000801000d */
[----:B------:R-:W-:Y:S01]  /*c3a0*/  I2FP.F32.U32 R16, R20 ;  /* 0x0000001400107245 */ /* 0x000fe20000201000 */
[----:B------:R-:W-:Y:S01]  /*c3b0*/  FFMA.FTZ R15, R14, UR6, R15 ;  /* 0x000000060e0f7c23 */ /* 0x000fe2000801000f */
[----:B------:R-:W-:-:S02]  /*c3c0*/  I2FP.F32.U32 R12, R136 ;  /* 0x00000088000c7245 */ /* 0x000fc40000201000 */
[----:B------:R-:W-:Y:S01]  /*c3d0*/  FSEL R39, R39, -INF , !P3 ;  /* 0xff80000027277808 */ /* 0x000fe20005800000 */
[----:B------:R-:W-:Y:S01]  /*c3e0*/  FFMA.FTZ R156, R16, UR6, R156 ;  /* 0x00000006109c7c23 */ /* 0x000fe2000801009c */
[----:B------:R-:W-:Y:S01]  /*c3f0*/  FSEL R169, R17, -INF , !P2 ;  /* 0xff80000011a97808 */ /* 0x000fe20005000000 */
[----:B------:R-:W-:Y:S01]  /*c400*/  FFMA.FTZ R105, R12, UR6, R157 ;  /* 0x000000060c697c23 */ /* 0x000fe2000801009d */
[-C--:B------:R-:W-:Y:S01]  /*c410*/  ISETP.GE.AND P4, PT, R20, R3.reuse, PT ;  /* 0x000000031400720c */ /* 0x080fe20003f86270 */
[----:B------:R-:W-:Y:S01]  /*c420*/  FFMA.FTZ R106, R12, UR6, R159 ;  /* 0x000000060c6a7c23 */ /* 0x000fe2000801009f */
[-C--:B------:R-:W-:Y:S01]  /*c430*/  ISETP.GE.AND P3, PT, R22, R3.reuse, PT ;  /* 0x000000031600720c */ /* 0x080fe20003f66270 */
[----:B------:R-:W-:Y:S01]  /*c440*/  FFMA.FTZ R9, R12, UR6, R9 ;  /* 0x000000060c097c23 */ /* 0x000fe20008010009 */
[----:B------:R-:W-:Y:S01]  /*c450*/  ISETP.GE.AND P2, PT, R136, R3, PT ;  /* 0x000000038800720c */ /* 0x000fe20003f46270 */
[----:B------:R-:W-:Y:S01]  /*c460*/  FFMA.FTZ R3, R16, UR6, R158 ;  /* 0x0000000610037c23 */ /* 0x000fe2000801009e */
[----:B------:R-:W-:Y:S01]  /*c470*/  FSEL R95, R18, -INF , !P5 ;  /* 0xff800000125f7808 */ /* 0x000fe20006800000 */
[----:B------:R-:W-:Y:S01]  /*c480*/  FFMA.FTZ R11, R12, UR6, R11 ;  /* 0x000000060c0b7c23 */ /* 0x000fe2000801000b */
[----:B------:R-:W-:-:S02]  /*c490*/  ISETP.GE.AND P1, PT, R20, R135, PT ;  /* 0x000000871400720c */ /* 0x000fc40003f26270 */
[----:B------:R-:W-:Y:S02]  /*c4a0*/  ISETP.GE.AND P5, PT, R136, R135, PT ;  /* 0x000000878800720c */ /* 0x000fe40003fa6270 */
[----:B------:R-:W-:Y:S02]  /*c4b0*/  FSEL R170, R156, -INF , !P1 ;  /* 0xff8000009caa7808 */ /* 0x000fe40004800000 */
[----:B------:R-:W-:Y:S02]  /*c4c0*/  FSEL R105, R105, -INF , !P5 ;  /* 0xff80000069697808 */ /* 0x000fe40006800000 */
[----:B------:R-:W-:Y:S02]  /*c4d0*/  FSEL R3, R3, -INF , !P4 ;  /* 0xff80000003037808 */ /* 0x000fe40006000000 */
[----:B------:R-:W-:Y:S02]  /*c4e0*/  FSEL R106, R106, -INF , !P2 ;  /* 0xff8000006a6a7808 */ /* 0x000fe40005000000 */
[----:B------:R-:W-:-:S02]  /*c4f0*/  ISETP.GE.AND P1, PT, R20, R2, PT ;  /* 0x000000021400720c */ /* 0x000fc40003f26270 */
[-C--:B------:R-:W-:Y:S02]  /*c500*/  ISETP.GE.AND P5, PT, R22, R2.reuse, PT ;  /* 0x000000021600720c */ /* 0x080fe40003fa6270 */
[----:B------:R-:W-:Y:S01]  /*c510*/  ISETP.GE.AND P4, PT, R136, R2, PT ;  /* 0x000000028800720c */ /* 0x000fe20003f86270 */
[----:B------:R-:W-:Y:S01]  /*c520*/  FFMA.FTZ R2, R16, UR6, R8 ;  /* 0x0000000610027c23 */ /* 0x000fe20008010008 */
[----:B------:R-:W-:Y:S02]  /*c530*/  ISETP.GE.AND P2, PT, R20, R138, PT ;  /* 0x0000008a1400720c */ /* 0x000fe40003f46270 */
[----:B------:R-:W-:Y:S02]  /*c540*/  I2FP.F32.U32 R20, R20 ;  /* 0x0000001400147245 */ /* 0x000fe40000201000 */
[----:B------:R-:W-:Y:S02]  /*c550*/  FSEL R107, R19, -INF , !P3 ;  /* 0xff800000136b7808 */ /* 0x000fe40005800000 */
        /* <DEDUP_REMOVED lines=8> */
[----:B------:R-:W-:Y:S01]  /*c5e0*/  FSEL R111, R11, -INF , !P1 ;  /* 0xff8000000b6f7808 */ /* 0x000fe20004800000 */
[----:B------:R-:W-:Y:S06]  /*c5f0*/  BRA.U !UP0, `(.L_x_428) ;  /* 0x0000000508187547 */ /* 0x000fec000b800000 */
[----:B------:R-:W-:Y:S01]  /*c600*/  IMAD.U32 R13, RZ, RZ, UR19 ;  /* 0x00000013ff0d7e24 */ /* 0x000fe2000f8e00ff */
[----:B------:R-:W1:Y:S01]  /*c610*/  LDCU.64 UR8, c[0x0][0x358] ;  /* 0x00006b00ff0877ac */ /* 0x000e620008000a00 */
[----:B------:R-:W-:Y:S01]  /*c620*/  IMAD.U32 R12, RZ, RZ, UR19 ;  /* 0x00000013ff0c7e24 */ /* 0x000fe2000f8e00ff */
[----:B------:R-:W-:Y:S01]  /*c630*/  MOV R14, UR10 ;  /* 0x0000000a000e7c02 */ /* 0x000fe20008000f00 */
[----:B------:R-:W-:Y:S01]  /*c640*/  IMAD.U32 R16, RZ, RZ, UR19 ;  /* 0x00000013ff107e24 */ /* 0x000fe2000f8e00ff */
[----:B------:R-:W-:Y:S01]  /*c650*/  @!P0 IADD3 R13, PT, PT, R13, -0x3, RZ ;  /* 0xfffffffd0d0d8810 */ /* 0x000fe20007ffe0ff */
[----:B------:R-:W-:Y:S01]  /*c660*/  @!P0 VIADD R12, R12, 0xfffffffd ;  /* 0xfffffffd0c0c8836 */ /* 0x000fe20000000000 */
[----:B------:R2:W-:Y:S01]  /*c670*/  @P0 STS.128 [R228+0x2000], RZ ;  /* 0x002000ffe4000388 */ /* 0x0005e20000000c00 */
[----:B------:R-:W-:Y:S01]  /*c680*/  @!P0 VIADD R16, R16, 0xfffffffd ;  /* 0xfffffffd10108836 */ /* 0x000fe20000000000 */
[----:B------:R-:W-:Y:S01]  /*c690*/  BSSY.RECONVERGENT B0, `(.L_x_429) ;  /* 0x000003b000007945 */ /* 0x000fe20003800200 */
[----:B------:R-:W-:-:S04]  /*c6a0*/  @!P0 IMAD.WIDE.U32 R8, R13, UR10, RZ ;  /* 0x0000000a0d088c25 */ /* 0x000fc8000f8e00ff */
[----:B------:R-:W-:-:S04]  /*c6b0*/  @!P0 IMAD.WIDE.U32 R10, R12, UR10, RZ ;  /* 0x0000000a0c0a8c25 */ /* 0x000fc8000f8e00ff */
[----:B------:R-:W-:Y:S02]  /*c6c0*/  @!P0 IMAD R13, R13, UR11, R9 ;  /* 0x0000000b0d0d8c24 */ /* 0x000fe4000f8e0209 */
[----:B------:R-:W-:Y:S02]  /*c6d0*/  @!P0 IMAD R12, R12, UR11, R11 ;  /* 0x0000000b0c0c8c24 */ /* 0x000fe4000f8e020b */
[C---:B------:R-:W-:Y:S01]  /*c6e0*/  @!P0 IMAD.SHL.U32 R9, R8.reuse, 0x80, RZ ;  /* 0x0000008008098824 */ /* 0x040fe200078e00ff */
[----:B------:R-:W-:Y:S01]  /*c6f0*/  @!P0 SHF.L.U64.HI R13, R8, 0x7, R13 ;  /* 0x00000007080d8819 */ /* 0x000fe2000001020d */
[----:B------:R-:W-:Y:S01]  /*c700*/  IMAD.U32 R15, RZ, RZ, UR10 ;  /* 0x0000000aff0f7e24 */ /* 0x000fe2000f8e00ff */
[----:B------:R-:W-:Y:S01]  /*c710*/  @!P0 SHF.L.U32 R8, R10, 0x7, RZ ;  /* 0x000000070a088819 */ /* 0x000fe200000006ff */
[----:B------:R-:W-:Y:S01]  /*c720*/  @!P0 IMAD.WIDE.U32 R18, R16, UR10, RZ ;  /* 0x0000000a10128c25 */ /* 0x000fe2000f8e00ff */
[----:B------:R-:W-:Y:S02]  /*c730*/  @!P0 SHF.L.U64.HI R12, R10, 0x7, R12 ;  /* 0x000000070a0c8819 */ /* 0x000fe4000001020c */
[----:B------:R-:W-:Y:S01]  /*c740*/  @!P0 LEA R14, P2, R14, R9, 0x5 ;  /* 0x000000090e0e8211 */ /* 0x000fe200078428ff */
[----:B------:R-:W-:Y:S01]  /*c750*/  IMAD.U32 R11, RZ, RZ, UR10 ;  /* 0x0000000aff0b7e24 */ /* 0x000fe2000f8e00ff */
[----:B------:R-:W-:Y:S01]  /*c760*/  MOV R10, UR11 ;  /* 0x0000000b000a7c02 */ /* 0x000fe20008000f00 */
[----:B------:R-:W-:Y:S01]  /*c770*/  IMAD.U32 R9, RZ, RZ, UR10 ;  /* 0x0000000aff097e24 */ /* 0x000fe2000f8e00ff */
[----:B------:R-:W-:Y:S01]  /*c780*/  @!P0 LEA R15, P1, R15, R8, 0x6 ;  /* 0x000000080f0f8211 */ /* 0x000fe200078230ff */
[----:B------:R-:W-:Y:S01]  /*c790*/  @!P0 IMAD R16, R16, UR11, R19 ;  /* 0x0000000b10108c24 */ /* 0x000fe2000f8e0213 */
[----:B------:R-:W-:-:S02]  /*c7a0*/  MOV R8, UR11 ;  /* 0x0000000b00087c02 */ /* 0x000fc40008000f00 */
[----:B------:R-:W-:Y:S02]  /*c7b0*/  @!P0 LEA R20, P3, R18, R225, 0x8 ;  /* 0x000000e112148211 */ /* 0x000fe400078640ff */
[----:B------:R-:W-:Y:S02]  /*c7c0*/  @!P0 LEA.HI.X R10, R11, R13, R10, 0x5, P2 ;  /* 0x0000000d0b0a8211 */ /* 0x000fe400010f2c0a */
[-C--:B------:R-:W-:Y:S02]  /*c7d0*/  @!P0 LEA R22, P2, R14, R225.reuse, 0x1 ;  /* 0x000000e10e168211 */ /* 0x080fe400078408ff */
[----:B------:R-:W-:Y:S02]  /*c7e0*/  @!P0 LEA.HI.X R8, R9, R12, R8, 0x6, P1 ;  /* 0x0000000c09088211 */ /* 0x000fe400008f3408 */
[----:B------:R-:W-:Y:S02]  /*c7f0*/  @!P0 LEA R12, P1, R15, R225, 0x1 ;  /* 0x000000e10f0c8211 */ /* 0x000fe400078208ff */
[----:B------:R-:W-:-:S02]  /*c800*/  @!P0 LEA.HI.X R21, R18, R224, R16, 0x8, P3 ;  /* 0x000000e012158211 */ /* 0x000fc400018f4410 */
        /* <DEDUP_REMOVED lines=18> */
[----:B------:R-:W-:-:S04]  /*c930*/  UIADD3 UR4, UPT, UPT, UR19, -0x3, URZ ;  /* 0xfffffffd13047890 */ /* 0x000fc8000fffe0ff */
[----:B------:R-:W-:-:S04]  /*c940*/  UIMAD.WIDE.U32 UR16, UR4, UR10, URZ ;  /* 0x0000000a041072a5 */ /* 0x000fc8000f8e00ff */
[----:B------:R-:W-:Y:S02]  /*c950*/  UIMAD UR4, UR4, UR11, UR17 ;  /* 0x0000000b040472a4 */ /* 0x000fe4000f8e0211 */
[----:B------:R-:W-:Y:S02]  /*c960*/  USHF.L.U32 UR22, UR16, 0x7, URZ ;  /* 0x0000000710167899 */ /* 0x000fe400080006ff */
[----:B------:R-:W-:Y:S02]  /*c970*/  USHF.L.U64.HI UR23, UR16, 0x7, UR4 ;  /* 0x0000000710177899 */ /* 0x000fe40008010204 */
[----:B------:R-:W-:Y:S02]  /*c980*/  UIMAD UR4, UR11, 0x60, URZ ;  /* 0x000000600b0478a4 */ /* 0x000fe4000f8e02ff */
[----:B------:R-:W-:-:S04]  /*c990*/  UIMAD.WIDE.U32 UR22, UR10, 0x60, UR22 ;  /* 0x000000600a1678a5 */ /* 0x000fc8000f8e0016 */
[----:B------:R-:W-:Y:S02]  /*c9a0*/  UIADD3 UR4, UPT, UPT, UR4, UR23, URZ ;  /* 0x0000001704047290 */ /* 0x000fe4000fffe0ff */
[----:B------:R-:W-:Y:S01]  /*c9b0*/  IMAD.U32 R8, RZ, RZ, UR22 ;  /* 0x00000016ff087e24 */ /* 0x000fe2000f8e00ff */
[----:B------:R-:W-:-:S04]  /*c9c0*/  MOV R9, UR22 ;  /* 0x0000001600097c02 */ /* 0x000fc80008000f00 */
[----:B------:R-:W-:Y:S01]  /*c9d0*/  LEA R10, P0, R8, R225, 0x1 ;  /* 0x000000e1080a7211 */ /* 0x000fe200078008ff */
[----:B------:R-:W-:-:S05]  /*c9e0*/  IMAD.U32 R8, RZ, RZ, UR4 ;  /* 0x00000004ff087e24 */ /* 0x000fca000f8e00ff */
[----:B------:R-:W-:-:S05]  /*c9f0*/  LEA.HI.X R11, R9, R224, R8, 0x1, P0 ;  /* 0x000000e0090b7211 */ /* 0x000fca00000f0c08 */
[----:B------:R-:W-:Y:S01]  /*ca00*/  @!PT LDS RZ, [RZ] ;  /* 0x00000000fffff984 */ /* 0x000fe20000000800 */
[----:B------:R-:W-:Y:S01]  /*ca10*/  @!PT LDS RZ, [RZ] ;  /* 0x00000000fffff984 */ /* 0x000fe20000000800 */
[----:B------:R-:W-:Y:S01]  /*ca20*/  @!PT LDS RZ, [RZ] ;  /* 0x00000000fffff984 */ /* 0x000fe20000000800 */
[----:B------:R1:W-:Y:S02]  /*ca30*/  LDGSTS.E.BYPASS.LTC128B.128 [R228+0x3800], desc[UR8][R10.64] ;  /* 0x038000000ae47fae */ /* 0x0003e4000b981a08 */
.L_x_430:
[----:B------:R-:W-:Y:S05]  /*ca40*/  BSYNC.RECONVERGENT B0 ;  /* 0x0000000000007941 */ /* 0x000fea0003800200 */
.L_x_429:
[----:B------:R-:W0:Y:S02]  /*ca50*/  LDGDEPBAR ;  /* 0x00000000000079af */ /* 0x000e240000000000 */
.L_x_428:
[----:B-1----:R-:W-:Y:S01]  /*ca60*/  FMNMX3.FTZ R10, R134, R130, R187, !PT ;  /* 0x00000082860a7276 */ /* 0x002fe200078100bb */
[----:B------:R-:W-:Y:S01]  /*ca70*/  USHF.L.U32 UR8, UR19, 0x2, URZ ;  /* 0x0000000213087899 */ /* 0x000fe200080006ff */
[----:B------:R-:W-:Y:S01]  /*ca80*/  FMNMX3.FTZ R11, R133, R143, R144, !PT ;  /* 0x0000008f850b7276 */ /* 0x000fe20007810090 */
[----:B------:R-:W-:Y:S01]  /*ca90*/  UIADD3 UR11, UPT, UPT, UR20, -0x61c88647, URZ ;  /* 0x9e3779b9140b7890 */ /* 0x000fe2000fffe0ff */
[----:B------:R-:W-:Y:S01]  /*caa0*/  FMNMX3.FTZ R10, R10, R125, R122, !PT ;  /* 0x0000007d0a0a7276 */ /* 0x000fe2000781007a */
[----:B------:R-:W-:Y:S01]  /*cab0*/  UIADD3 UR7, UPT, UPT, UR8, -0x8, URZ ;  /* 0xfffffff808077890 */ /* 0x000fe2000fffe0ff */
[----:B------:R-:W-:Y:S01]  /*cac0*/  FMNMX3.FTZ R11, R11, R124, R121, !PT ;  /* 0x0000007c0b0b7276 */ /* 0x000fe20007810079 */
[----:B------:R-:W-:Y:S01]  /*cad0*/  UIADD3 UR17, UPT, UPT, UR21, 0x76cf5d0a, URZ ;  /* 0x76cf5d0a15117890 */ /* 0x000fe2000fffe0ff */
[----:B------:R-:W-:Y:S01]  /*cae0*/  FMNMX3.FTZ R10, R10, R147, R110, !PT ;  /* 0x000000930a0a7276 */ /* 0x000fe2000781006e */
[----:B------:R-:W-:Y:S01]  /*caf0*/  UIADD3 UR4, UPT, UPT, UR21, -0x4498517b, URZ ;  /* 0xbb67ae8515047890 */ /* 0x000fe2000fffe0ff */
[----:B------:R-:W-:Y:S01]  /*cb00*/  FMNMX3.FTZ R11, R11, R108, R109, !PT ;  /* 0x0000006c0b0b7276 */ /* 0x000fe2000781006d */
[----:B------:R-:W-:Y:S01]  /*cb10*/  IMAD.U32 R156, RZ, RZ, UR7 ;  /* 0x00000007ff9c7e24 */ /* 0x000fe2000f8e00ff */
[----:B------:R-:W-:Y:S01]  /*cb20*/  FMNMX3.FTZ R10, R10, R102, R160, !PT ;  /* 0x000000660a0a7276 */ /* 0x000fe200078100a0 */
[----:B------:R-:W-:Y:S01]  /*cb30*/  UIADD3 UR9, UPT, UPT, UR20, 0x3c6ef372, URZ ;  /* 0x3c6ef37214097890 */ /* 0x000fe2000fffe0ff */
[----:B------:R-:W-:Y:S01]  /*cb40*/  FMNMX3.FTZ R9, R5, R142, R239, !PT ;  /* 0x0000008e05097276 */ /* 0x000fe200078100ef */
[----:B------:R-:W-:Y:S01]  /*cb50*/  UIADD3 UR16, UPT, UPT, UR21, 0x32370b8f, URZ ;  /* 0x32370b8f15107890 */ /* 0x000fe2000fffe0ff */
[----:B------:R-:W-:Y:S01]  /*cb60*/  FMNMX3.FTZ R10, R10, R98, R161, !PT ;  /* 0x000000620a0a7276 */ /* 0x000fe200078100a1 */
[----:B------:R-:W-:Y:S01]  /*cb70*/  UIADD3 UR15, UPT, UPT, UR21, -0x126145ec, URZ ;  /* 0xed9eba14150f7890 */ /* 0x000fe2000fffe0ff */
        /* <DEDUP_REMOVED lines=44> */
[----:B-1----:R-:W-:Y:S02]  /*ce40*/  FMNMX.FTZ R8, R10, R8, !PT ;  /* 0x000000080a087209 */ /* 0x002fe40007810000 */
        /* <DEDUP_REMOVED lines=8> */
[----:B------:R-:W-:Y:S02]  /*ced0*/  LOP3.LUT R156, R156, UR21, R235, 0x96, !PT ;  /* 0x000000159c9c7c12 */ /* 0x000fe4000f8e96eb */
[----:B------:R-:W-:Y:S01]  /*cee0*/  FMNMX3.FTZ R9, R9, R53, R37, !PT ;  /* 0x0000003509097276 */ /* 0x000fe20007810025 */
[----:B------:R-:W3:Y:S01]  /*cef0*/  SHFL.BFLY PT, R10, R11, 0x2, 0x1f ;  /* 0x0c401f000b0a7f89 */ /* 0x000ee200000e0000 */
[----:B------:R-:W-:Y:S01]  /*cf00*/  FMNMX3.FTZ R136, R136, R45, R51, !PT ;  /* 0x0000002d88887276 */ /* 0x000fe20007810033 */
[----:B------:R-:W-:Y:S01]  /*cf10*/  IMAD.WIDE.U32 R156, R156, -0x326172a9, RZ ;  /* 0xcd9e8d579c9c7825 */ /* 0x000fe200078e00ff */
[----:B------:R-:W-:Y:S02]  /*cf20*/  FMNMX3.FTZ R9, R9, R38, R115, !PT ;  /* 0x0000002609097276 */ /* 0x000fe40007810073 */
[----:B------:R-:W-:Y:S02]  /*cf30*/  FMNMX3.FTZ R136, R136, R41, R32, !PT ;  /* 0x0000002988887276 */ /* 0x000fe40007810020 */
[----:B------:R-:W-:-:S02]  /*cf40*/  FMNMX3.FTZ R9, R9, R2, R114, !PT ;  /* 0x0000000209097276 */ /* 0x000fc40007810072 */
[----:B------:R-:W-:Y:S02]  /*cf50*/  FMNMX3.FTZ R136, R136, R29, R35, !PT ;  /* 0x0000001d88887276 */ /* 0x000fe40007810023 */
[----:B------:R-:W-:Y:S01]  /*cf60*/  LOP3.LUT R158, R166, UR11, R157, 0x96, !PT ;  /* 0x0000000ba69e7c12 */ /* 0x000fe2000f8e969d */
[----:B------:R-:W4:Y:S01]  /*cf70*/  SHFL.BFLY PT, R138, R9, 0x2, 0x1f ;  /* 0x0c401f00098a7f89 */ /* 0x000f2200000e0000 */
[----:B------:R-:W-:Y:S02]  /*cf80*/  FMNMX3.FTZ R136, R136, R36, R94, !PT ;  /* 0x0000002488887276 */ /* 0x000fe4000781005e */
[----:B-1----:R-:W-:Y:S01]  /*cf90*/  FMNMX.FTZ R140, R8, R140, !PT ;  /* 0x0000008c088c7209 */ /* 0x002fe20007810000 */
[----:B------:R-:W-:Y:S01]  /*cfa0*/  IMAD.WIDE.U32 R158, R158, -0x2daee0ad, RZ ;  /* 0xd2511f539e9e7825 */ /* 0x000fe200078e00ff */
[----:B------:R-:W-:Y:S02]  /*cfb0*/  FMNMX3.FTZ R136, R136, R39, R113, !PT ;  /* 0x0000002788887276 */ /* 0x000fe40007810071 */
[----:B------:R-:W-:Y:S01]  /*cfc0*/  LOP3.LUT R188, R234, UR4, R231, 0x96, !PT ;  /* 0x00000004eabc7c12 */ /* 0x000fe2000f8e96e7 */
[----:B------:R-:W-:Y:S01]  /*cfd0*/  FMUL.FTZ R135, R140, UR5 ;  /* 0x000000058c877c20 */ /* 0x000fe20008410000 */
[----:B------:R-:W-:-:S02]  /*cfe0*/  LOP3.LUT R8, R232, UR17, R159, 0x96, !PT ;  /* 0x00000011e8087c12 */ /* 0x000fc4000f8e969f */
[----:B------:R-:W-:Y:S01]  /*cff0*/  FMNMX3.FTZ R136, R136, R112, R111, !PT ;  /* 0x0000007088887276 */ /* 0x000fe2000781006f */
[----:B------:R-:W-:Y:S01]  /*d000*/  IMAD.WIDE.U32 R188, R188, -0x326172a9, RZ ;  /* 0xcd9e8d57bcbc7825 */ /* 0x000fe200078e00ff */
[----:B------:R-:W-:Y:S01]  /*d010*/  LOP3.LUT R236, R234, UR4, R233, 0x96, !PT ;  /* 0x00000004eaec7c12 */ /* 0x000fe2000f8e96e9 */
[----:B------:R-:W-:Y:S01]  /*d020*/  UIADD3 UR4, UPT, UPT, UR20, -0x255992d5, URZ ;  /* 0xdaa66d2b14047890 */ /* 0x000fe2000fffe0ff */
[----:B---3--:R-:W-:Y:S01]  /*d030*/  FMNMX.FTZ R10, R11, R10, !PT ;  /* 0x0000000a0b0a7209 */ /* 0x008fe20007810000 */
[----:B------:R-:W-:Y:S01]  /*d040*/  IMAD.WIDE.U32 R244, R8, -0x326172a9, RZ ;  /* 0xcd9e8d5708f47825 */ /* 0x000fe200078e00ff */
[----:B------:R-:W-:Y:S01]  /*d050*/  LOP3.LUT R26, R164, UR11, R157, 0x96, !PT ;  /* 0x0000000ba41a7c12 */ /* 0x000fe2000f8e969d */
[----:B------:R-:W1:Y:S01]  /*d060*/  SHFL.BFLY PT, R8, R136, 0x2, 0x1f ;  /* 0x0c401f0088087f89 */ /* 0x000e6200000e0000 */
[----:B------:R-:W-:Y:S01]  /*d070*/  LOP3.LUT R148, R156, UR9, R189, 0x96, !PT ;  /* 0x000000099c947c12 */ /* 0x000fe2000f8e96bd */
[----:B------:R-:W-:Y:S01]  /*d080*/  IMAD.WIDE.U32 R236, R236, -0x326172a9, RZ ;  /* 0xcd9e8d57ecec7825 */ /* 0x000fe200078e00ff */
[----:B------:R-:W-:Y:S01]  /*d090*/  FSETP.NEU.FTZ.AND P3, PT, R140, -INF , PT ;  /* 0xff8000008c00780b */ /* 0x000fe20003f7d000 */
[----:B------:R-:W3:Y:S01]  /*d0a0*/  SHFL.BFLY PT, R139, R10, 0x1, 0x1f ;  /* 0x0c201f000a8b7f89 */ /* 0x000ee200000e0000 */
[----:B----4-:R-:W-:Y:S01]  /*d0b0*/  FMNMX.FTZ R138, R9, R138, !PT ;  /* 0x0000008a098a7209 */ /* 0x010fe20007810000 */
[----:B------:R-:W-:Y:S01]  /*d0c0*/  IMAD.WIDE.U32 R26, R26, -0x2daee0ad, RZ ;  /* 0xd2511f531a1a7825 */ /* 0x000fe200078e00ff */
[----:B------:R-:W-:-:S02]  /*d0d0*/  LOP3.LUT R156, R156, UR9, R237, 0x96, !PT ;  /* 0x000000099c9c7c12 */ /* 0x000fc4000f8e96ed */
[----:B------:R-:W-:Y:S01]  /*d0e0*/  FSEL R135, R135, RZ, P3 ;  /* 0x000000ff87877208 */ /* 0x000fe20001800000 */
[----:B------:R-:W-:Y:S01]  /*d0f0*/  IMAD.WIDE.U32 R148, R148, -0x2daee0ad, RZ ;  /* 0xd2511f5394947825 */ /* 0x000fe200078e00ff */
[----:B------:R-:W4:Y:S01]  /*d100*/  SHFL.BFLY PT, R9, R138, 0x1, 0x1f ;  /* 0x0c201f008a097f89 */ /* 0x000f2200000e0000 */
[----:B------:R-:W-:Y:S02]  /*d110*/  LOP3.LUT R11, R230, UR17, R27, 0x96, !PT ;  /* 0x00000011e60b7c12 */ /* 0x000fe4000f8e961b */
[----:B------:R-:W-:Y:S01]  /*d120*/  IMAD.WIDE.U32 R156, R156, -0x2daee0ad, RZ ;  /* 0xd2511f539c9c7825 */ /* 0x000fe200078e00ff */
[----:B------:R-:W-:-:S03]  /*d130*/  LOP3.LUT R26, R26, UR16, R149, 0x96, !PT ;  /* 0x000000101a1a7c12 */ /* 0x000fc6000f8e9695 */
[--C-:B------:R-:W-:Y:S01]  /*d140*/  FFMA.FTZ R131, R130, UR5, -R135.reuse ;  /* 0x0000000582837c23 */ /* 0x100fe20008010887 */
[----:B------:R-:W-:Y:S01]  /*d150*/  FFMA.FTZ R130, R125, UR5, -R135 ;  /* 0x000000057d827c23 */ /* 0x000fe20008010887 */
[----:B------:R-:W-:Y:S01]  /*d160*/  IMAD.WIDE.U32 R24, R11, -0x326172a9, RZ ;  /* 0xcd9e8d570b187825 */ /* 0x000fe200078e00ff */
[----:B------:R-:W-:-:S03]  /*d170*/  LOP3.LUT R158, R158, UR16, R157, 0x96, !PT ;  /* 0x000000109e9e7c12 */ /* 0x000fc6000f8e969d */
[--C-:B------:R-:W-:Y:S01]  /*d180*/  FFMA.FTZ R129, R122, UR5, -R135.reuse ;  /* 0x000000057a817c23 */ /* 0x100fe20008010887 */
[----:B------:R-:W-:Y:S01]  /*d190*/  FFMA.FTZ R102, R102, UR5, -R135 ;  /* 0x0000000566667c23 */ /* 0x000fe20008010887 */
[----:B------:R-:W-:Y:S01]  /*d1a0*/  IMAD.WIDE.U32 R26, R26, -0x326172a9, RZ ;  /* 0xcd9e8d571a1a7825 */ /* 0x000fe200078e00ff */
[----:B-1----:R-:W-:Y:S01]  /*d1b0*/  FMNMX.FTZ R136, R136, R8, !PT ;  /* 0x0000000888887209 */ /* 0x002fe20007810000 */
[----:B------:R-:W-:Y:S01]  /*d1c0*/  MUFU.EX2 R130, R130 ;  /* 0x0000008200827308 */ /* 0x000fe20000000800 */
[----:B------:R-:W-:Y:S01]  /*d1d0*/  LOP3.LUT R11, R188, UR4, R25, 0x96, !PT ;  /* 0x00000004bc0b7c12 */ /* 0x000fe2000f8e9619 */
[----:B------:R-:W-:Y:S01]  /*d1e0*/  IMAD.WIDE.U32 R158, R158, -0x326172a9, RZ ;  /* 0xcd9e8d579e9e7825 */ /* 0x000fe200078e00ff */
[----:B------:R-:W-:Y:S01]  /*d1f0*/  LOP3.LUT R24, R24, UR14, R27, 0x96, !PT ;  /* 0x0000000e18187c12 */ /* 0x000fe2000f8e961b */
[----:B------:R-:W1:Y:S01]  /*d200*/  SHFL.BFLY PT, R8, R136, 0x1, 0x1f ;  /* 0x0c201f0088087f89 */ /* 0x000e6200000e0000 */
[----:B---3--:R-:W-:Y:S01]  /*d210*/  FMNMX.FTZ R139, R10, R139, !PT ;  /* 0x0000008b0a8b7209 */ /* 0x008fe20007810000 */
[----:B------:R-:W-:Y:S01]  /*d220*/  IMAD.WIDE.U32 R14, R11, -0x2daee0ad, RZ ;  /* 0xd2511f530b0e7825 */ /* 0x000fe200078e00ff */
[----:B------:R-:W-:Y:S01]  /*d230*/  LOP3.LUT R10, R236, UR4, R245, 0x96, !PT ;  /* 0x00000004ec0a7c12 */ /* 0x000fe2000f8e96f5 */
[----:B------:R-:W-:Y:S01]  /*d240*/  MUFU.EX2 R129, R129 ;  /* 0x0000008100817308 */ /* 0x000fe20000000800 */
[----:B------:R-:W-:Y:S01]  /*d250*/  LOP3.LUT R244, R244, UR14, R159, 0x96, !PT ;  /* 0x0000000ef4f47c12 */ /* 0x000fe2000f8e969f */
[----:B------:R-:W-:Y:S01]  /*d260*/  IMAD.WIDE.U32 R24, R24, -0x2daee0ad, RZ ;  /* 0xd2511f5318187825 */ /* 0x000fe200078e00ff */
[----:B------:R-:W-:-:S03]  /*d270*/  LOP3.LUT R148, R148, UR15, R15, 0x96, !PT ;  /* 0x0000000f94947c12 */ /* 0x000fc6000f8e960f */
[C---:B------:R-:W-:Y:S01]  /*d280*/  FMUL.FTZ R127, R139.reuse, UR5 ;  /* 0x000000058b7f7c20 */ /* 0x040fe20008410000 */
[----:B----4-:R-:W-:Y:S01]  /*d290*/  FMNMX.FTZ R138, R138, R9, !PT ;  /* 0x000000098a8a7209 */ /* 0x010fe20007810000 */
[----:B--2---:R-:W-:Y:S01]  /*d2a0*/  IMAD.WIDE.U32 R12, R10, -0x2daee0ad, RZ ;  /* 0xd2511f530a0c7825 */ /* 0x004fe200078e00ff */
[----:B------:R-:W-:Y:S01]  /*d2b0*/  LOP3.LUT R10, R14, UR10, R25, 0x96, !PT ;  /* 0x0000000a0e0a7c12 */ /* 0x000fe2000f8e9619 */
[----:B------:R-:W-:Y:S01]  /*d2c0*/  MUFU.EX2 R131, R131 ;  /* 0x0000008300837308 */ /* 0x000fe20000000800 */
[----:B------:R-:W-:Y:S01]  /*d2d0*/  FSETP.NEU.FTZ.AND P2, PT, R139, -INF , PT ;  /* 0xff8000008b00780b */ /* 0x000fe20003f5d000 */
[----:B------:R-:W-:Y:S01]  /*d2e0*/  IMAD.WIDE.U32 R244, R244, -0x2daee0ad, RZ ;  /* 0xd2511f53f4f47825 */ /* 0x000fe200078e00ff */
[----:B------:R-:W-:-:S03]  /*d2f0*/  LOP3.LUT R156, R156, UR15, R13, 0x96, !PT ;  /* 0x0000000f9c9c7c12 */ /* 0x000fc6000f8e960d */
[C---:B------:R-:W-:Y:S01]  /*d300*/  FMUL.FTZ R125, R138.reuse, UR5 ;  /* 0x000000058a7d7c20 */ /* 0x040fe20008410000 */
[----:B------:R-:W-:Y:S01]  /*d310*/  FSETP.NEU.FTZ.AND P1, PT, R138, -INF , PT ;  /* 0xff8000008a00780b */ /* 0x000fe20003f3d000 */
[----:B------:R-:W-:Y:S01]  /*d320*/  IMAD.WIDE.U32 R148, R148, -0x326172a9, RZ ;  /* 0xcd9e8d5794947825 */ /* 0x000fe200078e00ff */
[----:B------:R-:W-:-:S03]  /*d330*/  LOP3.LUT R9, R12, UR10, R245, 0x96, !PT ;  /* 0x0000000a0c097c12 */ /* 0x000fc6000f8e96f5 */
[----:B------:R-:W-:Y:S01]  /*d340*/  FFMA.FTZ R160, R160, UR5, -R135 ;  /* 0x00000005a0a07c23 */ /* 0x000fe20008010887 */
[----:B------:R-:W-:Y:S01]  /*d350*/  FSEL R127, R127, RZ, P2 ;  /* 0x000000ff7f7f7208 */ /* 0x000fe20001000000 */
[----:B------:R-:W-:Y:S01]  /*d360*/  IMAD.WIDE.U32 R14, R10, -0x326172a9, RZ ;  /* 0xcd9e8d570a0e7825 */ /* 0x000fe200078e00ff */
[----:B------:R-:W-:-:S03]  /*d370*/  FSEL R125, R125, RZ, P1 ;  /* 0x000000ff7d7d7208 */ /* 0x000fc60000800000 */
[----:B------:R-:W-:Y:S01]  /*d380*/  FFMA.FTZ R159, R110, UR5, -R135 ;  /* 0x000000056e9f7c23 */ /* 0x000fe20008010887 */
[----:B-1----:R-:W-:Y:S01]  /*d390*/  FMNMX.FTZ R136, R136, R8, !PT ;  /* 0x0000000888887209 */ /* 0x002fe20007810000 */
[----:B------:R-:W-:Y:S01]  /*d3a0*/  IMAD.WIDE.U32 R12, R9, -0x326172a9, RZ ;  /* 0xcd9e8d57090c7825 */ /* 0x000fe200078e00ff */
[----:B------:R-:W-:-:S03]  /*d3b0*/  LOP3.LUT R10, R148, UR12, R15, 0x96, !PT ;  /* 0x0000000c940a7c12 */ /* 0x000fc6000f8e960f */
[----:B------:R-:W-:Y:S01]  /*d3c0*/  FFMA.FTZ R126, R124, UR5, -R127 ;  /* 0x000000057c7e7c23 */ /* 0x000fe2000801087f */
[C---:B------:R-:W-:Y:S01]  /*d3d0*/  PRMT R11, R14.reuse, 0x7771, RZ ;  /* 0x000077710e0b7816 */ /* 0x040fe200000000ff */
[----:B------:R-:W-:Y:S01]  /*d3e0*/  IMAD.MOV.U32 R17, RZ, RZ, R14 ;  /* 0x000000ffff117224 */ /* 0x000fe200078e000e */
[C---:B------:R-:W-:Y:S01]  /*d3f0*/  PRMT R15, R14.reuse, 0x7773, RZ ;  /* 0x000077730e0f7816 */ /* 0x040fe200000000ff */
[----:B------:R-:W-:Y:S01]  /*d400*/  IMAD.MOV.U32 R16, RZ, RZ, R12 ;  /* 0x000000ffff107224 */ /* 0x000fe200078e000c */
[----:B------:R-:W-:Y:S01]  /*d410*/  PRMT R9, R14, 0x7772, RZ ;  /* 0x000077720e097816 */ /* 0x000fe200000000ff */
[----:B------:R-:W-:Y:S01]  /*d420*/  IMAD.WIDE.U32 R156, R156, -0x326172a9, RZ ;  /* 0xcd9e8d579c9c7825 */ /* 0x000fe200078e00ff */
[----:B------:R-:W-:-:S03]  /*d430*/  PRMT R22, R12, 0x7771, RZ ;  /* 0x000077710c167816 */ /* 0x000fc600000000ff */
[----:B------:R-:W-:Y:S01]  /*d440*/  FMUL.FTZ R119, R136, UR5 ;  /* 0x0000000588777c20 */ /* 0x000fe20008410000 */
[C---:B------:R-:W-:Y:S01]  /*d450*/  PRMT R14, R12.reuse, 0x7773, RZ ;  /* 0x000077730c0e7816 */ /* 0x040fe200000000ff */
[----:B------:R-:W-:Y:S01]  /*d460*/  FFMA.FTZ R124, R121, UR5, -R127 ;  /* 0x00000005797c7c23 */ /* 0x000fe2000801087f */
[----:B------:R-:W-:Y:S01]  /*d470*/  PRMT R12, R12, 0x7772, RZ ;  /* 0x000077720c0c7816 */ /* 0x000fe200000000ff */
[----:B------:R-:W-:Y:S01]  /*d480*/  FFMA.FTZ R121, R120, UR5, -R125 ;  /* 0x0000000578797c23 */ /* 0x000fe2000801087d */
[----:B------:R-:W-:Y:S01]  /*d490*/  PRMT R9, R9, 0x5410, R15 ;  /* 0x0000541009097816 */ /* 0x000fe2000000000f */
[--C-:B------:R-:W-:Y:S01]  /*d4a0*/  FFMA.FTZ R123, R142, UR5, -R125.reuse ;  /* 0x000000058e7b7c23 */ /* 0x100fe2000801087d */
[--C-:B------:R-:W-:Y:S01]  /*d4b0*/  PRMT R8, R12, 0x5410, R14.reuse ;  /* 0x000054100c087816 */ /* 0x100fe2000000000e */
[--C-:B------:R-:W-:Y:S01]  /*d4c0*/  FFMA.FTZ R122, R239, UR5, -R125.reuse ;  /* 0x00000005ef7a7c23 */ /* 0x100fe2000801087d */
[----:B------:R-:W-:Y:S01]  /*d4d0*/  LOP3.LUT R15, R10, 0xffff, RZ, 0xc0, !PT ;  /* 0x0000ffff0a0f7812 */ /* 0x000fe200078ec0ff */
[----:B------:R-:W-:Y:S01]  /*d4e0*/  FFMA.FTZ R120, R242, UR5, -R125 ;  /* 0x00000005f2787c23 */ /* 0x000fe2000801087d */
[----:B------:R-:W-:Y:S01]  /*d4f0*/  PRMT R14, R10, 0x7632, R14 ;  /* 0x000076320a0e7816 */ /* 0x000fe2000000000e */
[----:B------:R-:W-:Y:S01]  /*d500*/  MUFU.EX2 R123, R123 ;  /* 0x0000007b007b7308 */ /* 0x000fe20000000800 */
[----:B------:R-:W-:Y:S01]  /*d510*/  FSETP.NEU.FTZ.AND P0, PT, R136, -INF , PT ;  /* 0xff8000008800780b */ /* 0x000fe20003f1d000 */
[----:B------:R-:W-:Y:S01]  /*d520*/  VIADD R142, R227, 0x4020 ;  /* 0x00004020e38e7836 */ /* 0x000fe20000000000 */
[----:B------:R-:W-:Y:S01]  /*d530*/  LOP3.LUT R12, R10, 0xff, RZ, 0xc0, !PT ;  /* 0x000000ff0a0c7812 */ /* 0x000fe200078ec0ff */
[----:B------:R-:W-:Y:S01]  /*d540*/  @P6 VIADD R142, R226, 0xffffffe0 ;  /* 0xffffffe0e28e6836 */ /* 0x000fe20000000000 */
[----:B------:R-:W-:Y:S01]  /*d550*/  SHF.R.U32.HI R10, RZ, 0x18, R10 ;  /* 0x00000018ff0a7819 */ /* 0x000fe2000001160a */
[----:B------:R-:W-:Y:S01]  /*d560*/  FFMA.FTZ R148, R143, UR5, -R127 ;  /* 0x000000058f947c23 */ /* 0x000fe2000801087f */
[----:B------:R-:W-:Y:S01]  /*d570*/  SHF.R.U32.HI R15, RZ, 0x8, R15 ;  /* 0x00000008ff0f7819 */ /* 0x000fe2000001160f */
[----:B------:R-:W1:Y:S01]  /*d580*/  MUFU.EX2 R122, R122 ;  /* 0x0000007a007a7308 */ /* 0x000e620000000800 */
[----:B------:R-:W-:Y:S01]  /*d590*/  LOP3.LUT R14, R14, 0xff, RZ, 0xc0, !PT ;  /* 0x000000ff0e0e7812 */ /* 0x000fe200078ec0ff */
[----:B------:R-:W-:Y:S01]  /*d5a0*/  FFMA.FTZ R151, R146, UR5, -R125 ;  /* 0x0000000592977c23 */ /* 0x000fe2000801087d */
[----:B------:R-:W-:Y:S01]  /*d5b0*/  LOP3.LUT R13, R156, UR12, R13, 0x96, !PT ;  /* 0x0000000c9c0d7c12 */ /* 0x000fe2000f8e960d */
[--C-:B------:R-:W-:Y:S01]  /*d5c0*/  FFMA.FTZ R146, R176, UR5, -R125.reuse ;  /* 0x00000005b0927c23 */ /* 0x100fe2000801087d */
[----:B------:R-:W-:Y:S01]  /*d5d0*/  FSEL R119, R119, RZ, P0 ;  /* 0x000000ff77777208 */ /* 0x000fe20000000000 */
[----:B------:R-:W-:Y:S01]  /*d5e0*/  FFMA.FTZ R150, R181, UR5, -R125 ;  /* 0x00000005b5967c23 */ /* 0x000fe2000801087d */
[----:B------:R-:W-:Y:S01]  /*d5f0*/  PRMT R12, R12, 0x5410, R15 ;  /* 0x000054100c0c7816 */ /* 0x000fe2000000000f */
[----:B------:R-:W-:Y:S01]  /*d600*/  MUFU.EX2 R121, R121 ;  /* 0x0000007900797308 */ /* 0x000fe20000000800 */
[----:B------:R-:W-:Y:S01]  /*d610*/  PRMT R10, R14, 0x5410, R10 ;  /* 0x000054100e0a7816 */ /* 0x000fe2000000000a */
[--C-:B------:R-:W-:Y:S01]  /*d620*/  FFMA.FTZ R118, R229, UR5, -R119.reuse ;  /* 0x00000005e5767c23 */ /* 0x100fe20008010877 */
[C---:B------:R-:W-:Y:S01]  /*d630*/  LOP3.LUT R15, R13.reuse, 0xffff, RZ, 0xc0, !PT ;  /* 0x0000ffff0d0f7812 */ /* 0x040fe200078ec0ff */
[--C-:B------:R-:W-:Y:S01]  /*d640*/  FFMA.FTZ R117, R238, UR5, -R119.reuse ;  /* 0x00000005ee757c23 */ /* 0x100fe20008010877 */
[----:B------:R-:W-:Y:S01]  /*d650*/  LOP3.LUT R20, R13, 0xff, RZ, 0xc0, !PT ;  /* 0x000000ff0d147812 */ /* 0x000fe200078ec0ff */
[----:B------:R-:W-:Y:S01]  /*d660*/  FFMA.FTZ R116, R241, UR5, -R119 ;  /* 0x00000005f1747c23 */ /* 0x000fe20008010877 */
[----:B------:R-:W-:Y:S01]  /*d670*/  PRMT R14, R13, 0x7632, R14 ;  /* 0x000076320d0e7816 */ /* 0x000fe2000000000e */
[----:B------:R-:W-:Y:S01]  /*d680*/  MUFU.EX2 R120, R120 ;  /* 0x0000007800787308 */ /* 0x000fe20000000800 */
[----:B------:R-:W-:Y:S01]  /*d690*/  SHF.R.U32.HI R21, RZ, 0x18, R13 ;  /* 0x00000018ff157819 */ /* 0x000fe2000001160d */
[--C-:B------:R-:W-:Y:S01]  /*d6a0*/  FFMA.FTZ R155, R171, UR5, -R119.reuse ;  /* 0x00000005ab9b7c23 */ /* 0x100fe20008010877 */
[----:B------:R-:W-:Y:S01]  /*d6b0*/  FSEL R13, R138, RZ, P1 ;  /* 0x000000ff8a0d7208 */ /* 0x000fe20000800000 */
[--C-:B------:R-:W-:Y:S01]  /*d6c0*/  FFMA.FTZ R153, R172, UR5, -R119.reuse ;  /* 0x00000005ac997c23 */ /* 0x100fe20008010877 */
[----:B------:R-:W-:Y:S01]  /*d6d0*/  LOP3.LUT R17, R17, 0xff, RZ, 0xc0, !PT ;  /* 0x000000ff11117812 */ /* 0x000fe200078ec0ff */
[----:B------:R-:W-:Y:S01]  /*d6e0*/  FFMA.FTZ R152, R180, UR5, -R119 ;  /* 0x00000005b4987c23 */ /* 0x000fe20008010877 */
[----:B------:R-:W-:Y:S01]  /*d6f0*/  FSEL R27, R140, RZ, P3 ;  /* 0x000000ff8c1b7208 */ /* 0x000fe20001800000 */
[----:B------:R-:W-:Y:S01]  /*d700*/  FADD.FTZ R13, R5, -R13 ;  /* 0x8000000d050d7221 */ /* 0x000fe20000010000 */
[----:B------:R-:W-:Y:S01]  /*d710*/  MUFU.EX2 R118, R118 ;  /* 0x0000007600767308 */ /* 0x000fe20000000800 */
[----:B------:R-:W-:Y:S01]  /*d720*/  FFMA.FTZ R5, R240, UR5, -R119 ;  /* 0x00000005f0057c23 */ /* 0x000fe20008010877 */
[----:B------:R-:W-:Y:S01]  /*d730*/  PRMT R11, R17, 0x5410, R11 ;  /* 0x00005410110b7816 */ /* 0x000fe2000000000b */
[----:B------:R-:W-:Y:S01]  /*d740*/  FADD.FTZ R27, R134, -R27 ;  /* 0x8000001b861b7221 */ /* 0x000fe20000010000 */
[----:B------:R-:W-:Y:S01]  /*d750*/  LOP3.LUT R16, R16, 0xff, RZ, 0xc0, !PT ;  /* 0x000000ff10107812 */ /* 0x000fe200078ec0ff */
[----:B------:R-:W-:Y:S01]  /*d760*/  FMUL.FTZ R141, R13, UR5 ;  /* 0x000000050d8d7c20 */ /* 0x000fe20008410000 */
[----:B------:R-:W-:Y:S01]  /*d770*/  SHF.R.U32.HI R15, RZ, 0x8, R15 ;  /* 0x00000008ff0f7819 */ /* 0x000fe2000001160f */
[----:B------:R-:W-:Y:S01]  /*d780*/  FMUL.FTZ R27, R27, UR5 ;  /* 0x000000051b1b7c20 */ /* 0x000fe20008410000 */
[----:B------:R-:W2:Y:S01]  /*d790*/  MUFU.EX2 R117, R117 ;  /* 0x0000007500757308 */ /* 0x000ea20000000800 */
[----:B------:R-:W-:Y:S01]  /*d7a0*/  PRMT R22, R16, 0x5410, R22 ;  /* 0x0000541010167816 */ /* 0x000fe20000000016 */
[----:B------:R-:W-:Y:S01]  /*d7b0*/  FFMA.FTZ R154, R174, UR5, -R119 ;  /* 0x00000005ae9a7c23 */ /* 0x000fe20008010877 */
[----:B------:R-:W-:Y:S01]  /*d7c0*/  LOP3.LUT R14, R14, 0xff, RZ, 0xc0, !PT ;  /* 0x000000ff0e0e7812 */ /* 0x000fe200078ec0ff */
[--C-:B------:R-:W-:Y:S01]  /*d7d0*/  FFMA.FTZ R110, R161, UR5, -R135.reuse ;  /* 0x00000005a16e7c23 */ /* 0x100fe20008010887 */
[--C-:B------:R-:W-:Y:S01]  /*d7e0*/  HSET2.LE.AND R12, R12, R6.reuse, PT ;  /* 0x000000060c0c7233 */ /* 0x100fe20003803000 */
[--C-:B------:R-:W-:Y:S01]  /*d7f0*/  FFMA.FTZ R147, R147, UR5, -R135.reuse ;  /* 0x0000000593937c23 */ /* 0x100fe20008010887 */
[--C-:B------:R-:W-:Y:S01]  /*d800*/  HSET2.LE.AND R11, R11, R6.reuse, PT ;  /* 0x000000060b0b7233 */ /* 0x100fe20003803000 */
[----:B------:R-:W-:Y:S01]  /*d810*/  MUFU.EX2 R126, R126 ;  /* 0x0000007e007e7308 */ /* 0x000fe20000000800 */
[--C-:B------:R-:W-:Y:S01]  /*d820*/  HSET2.LE.AND R10, R10, R6.reuse, PT ;  /* 0x000000060a0a7233 */ /* 0x100fe20003803000 */
[--C-:B------:R-:W-:Y:S01]  /*d830*/  FFMA.FTZ R128, R128, UR5, -R135.reuse ;  /* 0x0000000580807c23 */ /* 0x100fe20008010887 */
[----:B------:R-:W-:Y:S01]  /*d840*/  LOP3.LUT R9, R9, 0xff00ff, RZ, 0xc0, !PT ;  /* 0x00ff00ff09097812 */ /* 0x000fe200078ec0ff */
[----:B------:R-:W-:Y:S01]  /*d850*/  FFMA.FTZ R175, R175, UR5, -R135 ;  /* 0x00000005afaf7c23 */ /* 0x000fe20008010887 */
[----:B------:R-:W-:Y:S01]  /*d860*/  FSEL R134, R136, RZ, P0 ;  /* 0x000000ff88867208 */ /* 0x000fe20000000000 */
[--C-:B------:R-:W-:Y:S01]  /*d870*/  FFMA.FTZ R101, R101, UR5, -R125.reuse ;  /* 0x0000000565657c23 */ /* 0x100fe2000801087d */
[----:B-1----:R-:W-:Y:S01]  /*d880*/  F2FP.F16.F32.PACK_AB R16, R122, R123 ;  /* 0x0000007b7a10723e */ /* 0x002fe200000000ff */
[----:B------:R-:W1:Y:S01]  /*d890*/  MUFU.EX2 R124, R124 ;  /* 0x0000007c007c7308 */ /* 0x000e620000000800 */
[----:B--2---:R-:W-:Y:S01]  /*d8a0*/  F2FP.F16.F32.PACK_AB R17, R117, R118 ;  /* 0x000000767511723e */ /* 0x004fe200000000ff */
[----:B------:R-:W-:Y:S01]  /*d8b0*/  FADD.FTZ R134, R4, -R134 ;  /* 0x8000008604867221 */ /* 0x000fe20000010000 */
[----:B------:R-:W-:Y:S01]  /*d8c0*/  F2FP.F16.F32.PACK_AB R18, R120, R121 ;  /* 0x000000797812723e */ /* 0x000fe200000000ff */
[----:B------:R-:W-:Y:S01]  /*d8d0*/  FFMA.FTZ R99, R99, UR5, -R125 ;  /* 0x0000000563637c23 */ /* 0x000fe2000801087d */
[----:B------:R-:W-:Y:S01]  /*d8e0*/  LOP3.LUT R23, R8, 0xff00ff, RZ, 0xc0, !PT ;  /* 0x00ff00ff08177812 */ /* 0x000fe200078ec0ff */
[----:B------:R-:W-:Y:S01]  /*d8f0*/  FMUL.FTZ R134, R134, UR5 ;  /* 0x0000000586867c20 */ /* 0x000fe20008410000 */
[----:B------:R-:W-:Y:S01]  /*d900*/  FSEL R25, R139, RZ, P2 ;  /* 0x000000ff8b197208 */ /* 0x000fe20001000000 */
[----:B------:R-:W-:Y:S01]  /*d910*/  MUFU.EX2 R116, R116 ;  /* 0x0000007400747308 */ /* 0x000fe20000000800 */
[----:B------:R-:W-:Y:S01]  /*d920*/  PRMT R20, R20, 0x5410, R15 ;  /* 0x0000541014147816 */ /* 0x000fe2000000000f */
[----:B------:R-:W-:Y:S01]  /*d930*/  FFMA.FTZ R173, R173, UR5, -R135 ;  /* 0x00000005adad7c23 */ /* 0x000fe20008010887 */
[----:B------:R-:W-:Y:S01]  /*d940*/  PRMT R21, R14, 0x5410, R21 ;  /* 0x000054100e157816 */ /* 0x000fe20000000015 */
[----:B------:R-:W-:Y:S01]  /*d950*/  FADD.FTZ R25, R133, -R25 ;  /* 0x8000001985197221 */ /* 0x000fe20000010000 */
[----:B------:R-:W-:Y:S01]  /*d960*/  LOP3.LUT R16, R16, R12, RZ, 0xc0, !PT ;  /* 0x0000000c10107212 */ /* 0x000fe200078ec0ff */
[----:B------:R-:W-:Y:S01]  /*d970*/  FFMA.FTZ R133, R187, UR5, -R135 ;  /* 0x00000005bb857c23 */ /* 0x000fe20008010887 */
[----:B------:R-:W-:Y:S01]  /*d980*/  LOP3.LUT R17, R17, R10, RZ, 0xc0, !PT ;  /* 0x0000000a11117212 */ /* 0x000fe200078ec0ff */
[----:B------:R-:W2:Y:S01]  /*d990*/  MUFU.EX2 R5, R5 ;  /* 0x0000000500057308 */ /* 0x000ea20000000800 */
[----:B------:R-:W-:Y:S01]  /*d9a0*/  LOP3.LUT R18, R18, R11, RZ, 0xc0, !PT ;  /* 0x0000000b12127212 */ /* 0x000fe200078ec0ff */
[----:B------:R-:W3:Y:S01]  /*d9b0*/  LDSM.16.MT88.4 R12, [R227+0x4000] ;  /* 0x00400000e30c783b */ /* 0x000ee20000004200 */
[--C-:B------:R-:W-:Y:S01]  /*d9c0*/  HSET2.LE.AND R19, R9, R6.reuse, PT ;  /* 0x0000000609137233 */ /* 0x100fe20003803000 */
[----:B------:R-:W-:Y:S01]  /*d9d0*/  FMUL.FTZ R25, R25, UR5 ;  /* 0x0000000519197c20 */ /* 0x000fe20008410000 */
[--C-:B------:R-:W-:Y:S01]  /*d9e0*/  HSET2.LE.AND R23, R23, R6.reuse, PT ;  /* 0x0000000617177233 */ /* 0x100fe20003803000 */
[----:B------:R-:W4:Y:S01]  /*d9f0*/  LDSM.16.MT88.4 R8, [R142] ;  /* 0x000000008e08783b */ /* 0x000f220000004200 */
[----:B-1----:R-:W-:Y:S01]  /*da00*/  F2FP.F16.F32.PACK_AB R143, R124, R126 ;  /* 0x0000007e7c8f723e */ /* 0x002fe200000000ff */
[----:B------:R-:W-:Y:S01]  /*da10*/  MUFU.EX2 R133, R133 ;  /* 0x0000008500857308 */ /* 0x000fe20000000800 */
[--C-:B------:R-:W-:Y:S01]  /*da20*/  HSET2.LE.AND R22, R22, R6.reuse, PT ;  /* 0x0000000616167233 */ /* 0x100fe20003803000 */
[----:B------:R-:W-:Y:S01]  /*da30*/  FFMA.FTZ R97, R97, UR5, -R119 ;  /* 0x0000000561617c23 */ /* 0x000fe20008010877 */
[----:B------:R-:W-:Y:S01]  /*da40*/  LOP3.LUT R23, R143, R23, RZ, 0xc0, !PT ;  /* 0x000000178f177212 */ /* 0x000fe200078ec0ff */
[----:B------:R-:W-:Y:S01]  /*da50*/  FFMA.FTZ R143, R144, UR5, -R127 ;  /* 0x00000005908f7c23 */ /* 0x000fe2000801087f */
[--C-:B------:R-:W-:Y:S01]  /*da60*/  HSET2.LE.AND R20, R20, R6.reuse, PT ;  /* 0x0000000614147233 */ /* 0x100fe20003803000 */
[----:B------:R-:W-:Y:S01]  /*da70*/  FFMA.FTZ R84, R84, UR5, -R119 ;  /* 0x0000000554547c23 */ /* 0x000fe20008010877 */
[--C-:B------:R-:W-:Y:S01]  /*da80*/  HSET2.LE.AND R21, R21, R6.reuse, PT ;  /* 0x0000000615157233 */ /* 0x100fe20003803000 */
[----:B------:R-:W1:Y:S01]  /*da90*/  MUFU.EX2 R141, R141 ;  /* 0x0000008d008d7308 */ /* 0x000e620000000800 */
[----:B--2---:R-:W-:Y:S01]  /*daa0*/  F2FP.F16.F32.PACK_AB R4, R5, R116 ;  /* 0x000000740504723e */ /* 0x004fe200000000ff */
[----:B------:R-:W-:Y:S01]  /*dab0*/  FFMA.FTZ R86, R86, UR5, -R125 ;  /* 0x0000000556567c23 */ /* 0x000fe2000801087d */
[----:B------:R-:W-:Y:S01]  /*dac0*/  LOP3.LUT R26, R26, UR13, R149, 0x96, !PT ;  /* 0x0000000d1a1a7c12 */ /* 0x000fe2000f8e9695 */
[----:B------:R-:W-:Y:S01]  /*dad0*/  FFMA.FTZ R149, R186, UR5, -R125 ;  /* 0x00000005ba957c23 */ /* 0x000fe2000801087d */
[----:B------:R-:W-:Y:S01]  /*dae0*/  LOP3.LUT R19, R4, R19, RZ, 0xc0, !PT ;  /* 0x0000001304137212 */ /* 0x000fe200078ec0ff */
[----:B------:R-:W-:Y:S01]  /*daf0*/  FFMA.FTZ R85, R85, UR5, -R119 ;  /* 0x0000000555557c23 */ /* 0x000fe20008010877 */
[----:B------:R-:W-:Y:S01]  /*db00*/  F2FP.F16.F32.PACK_AB R4, R129, R130 ;  /* 0x000000828104723e */ /* 0x000fe200000000ff */
[----:B------:R-:W-:Y:S01]  /*db10*/  MUFU.EX2 R143, R143 ;  /* 0x0000008f008f7308 */ /* 0x000fe20000000800 */
[----:B------:R-:W-:Y:S01]  /*db20*/  LOP3.LUT R158, R158, UR13, R157, 0x96, !PT ;  /* 0x0000000d9e9e7c12 */ /* 0x000fe2000f8e969d */
[----:B------:R-:W-:Y:S01]  /*db30*/  FFMA.FTZ R157, R163, UR5, -R135 ;  /* 0x00000005a39d7c23 */ /* 0x000fe20008010887 */
[----:B------:R-:W-:Y:S01]  /*db40*/  LOP3.LUT R22, R4, R22, RZ, 0xc0, !PT ;  /* 0x0000001604167212 */ /* 0x000fe200078ec0ff */
[----:B------:R-:W-:Y:S01]  /*db50*/  FFMA.FTZ R163, R109, UR5, -R127 ;  /* 0x000000056da37c23 */ /* 0x000fe2000801087f */
[----:B------:R-:W-:Y:S01]  /*db60*/  FFMA.FTZ R80, R80, UR5, -R119 ;  /* 0x0000000550507c23 */ /* 0x000fe20008010877 */
[--C-:B------:R-:W-:Y:S01]  /*db70*/  FFMA.FTZ R88, R88, UR5, -R127.reuse ;  /* 0x0000000558587c23 */ /* 0x100fe2000801087f */
[----:B------:R-:W-:Y:S01]  /*db80*/  FFMA.FTZ R87, R87, UR5, -R127 ;  /* 0x0000000557577c23 */ /* 0x000fe2000801087f */
[----:B------:R-:W-:Y:S01]  /*db90*/  MUFU.EX2 R4, R148 ;  /* 0x0000009400047308 */ /* 0x000fe20000000800 */
[-C--:B-1----:R-:W-:Y:S01]  /*dba0*/  FMUL.FTZ R204, R204, R141.reuse ;  /* 0x0000008dcccc7220 */ /* 0x082fe20000410000 */
[-C--:B------:R-:W-:Y:S01]  /*dbb0*/  FMUL.FTZ R205, R205, R141.reuse ;  /* 0x0000008dcdcd7220 */ /* 0x080fe20000410000 */
[-C--:B------:R-:W-:Y:S01]  /*dbc0*/  FMUL.FTZ R200, R200, R141.reuse ;  /* 0x0000008dc8c87220 */ /* 0x080fe20000410000 */
[-C--:B------:R-:W-:Y:S01]  /*dbd0*/  FMUL.FTZ R201, R201, R141.reuse ;  /* 0x0000008dc9c97220 */ /* 0x080fe20000410000 */
[-C--:B------:R-:W-:Y:S01]  /*dbe0*/  FMUL.FTZ R196, R196, R141.reuse ;  /* 0x0000008dc4c47220 */ /* 0x080fe20000410000 */
[-C--:B------:R-:W-:Y:S01]  /*dbf0*/  FMUL.FTZ R197, R197, R141.reuse ;  /* 0x0000008dc5c57220 */ /* 0x080fe20000410000 */
[-C--:B------:R-:W-:Y:S01]  /*dc00*/  FMUL.FTZ R192, R192, R141.reuse ;  /* 0x0000008dc0c07220 */ /* 0x080fe20000410000 */
[----:B------:R-:W1:Y:S01]  /*dc10*/  MUFU.EX2 R134, R134 ;  /* 0x0000008600867308 */ /* 0x000e620000000800 */
[----:B------:R-:W-:Y:S01]  /*dc20*/  FMUL.FTZ R193, R193, R141 ;  /* 0x0000008dc1c17220 */ /* 0x000fe20000410000 */
[----:B------:R-:W-:Y:S01]  /*dc30*/  FFMA.FTZ R98, R98, UR5, -R135 ;  /* 0x0000000562627c23 */ /* 0x000fe20008010887 */
[--C-:B------:R-:W-:Y:S01]  /*dc40*/  FFMA.FTZ R103, R103, UR5, -R127.reuse ;  /* 0x0000000567677c23 */ /* 0x100fe2000801087f */
[----:B------:R-:W-:Y:S01]  /*dc50*/  FFMA.FTZ R104, R104, UR5, -R127 ;  /* 0x0000000568687c23 */ /* 0x000fe2000801087f */
[--C-:B------:R-:W-:Y:S01]  /*dc60*/  FFMA.FTZ R76, R76, UR5, -R125.reuse ;  /* 0x000000054c4c7c23 */ /* 0x100fe2000801087d */
[----:B------:R-:W-:Y:S01]  /*dc70*/  FFMA.FTZ R78, R78, UR5, -R125 ;  /* 0x000000054e4e7c23 */ /* 0x000fe2000801087d */
[----:B------:R-:W-:Y:S01]  /*dc80*/  FFMA.FTZ R64, R64, UR5, -R119 ;  /* 0x0000000540407c23 */ /* 0x000fe20008010877 */
[----:B------:R2:W5:Y:S01]  /*dc90*/  MUFU.EX2 R144, R27 ;  /* 0x0000001b00907308 */ /* 0x0005620000000800 */
[--C-:B------:R-:W-:Y:S01]  /*dca0*/  FFMA.FTZ R72, R72, UR5, -R125.reuse ;  /* 0x0000000548487c23 */ /* 0x100fe2000801087d */
[----:B------:R-:W-:Y:S01]  /*dcb0*/  FFMA.FTZ R75, R75, UR5, -R125 ;  /* 0x000000054b4b7c23 */ /* 0x000fe2000801087d */
[--C-:B------:R-:W-:Y:S01]  /*dcc0*/  FFMA.FTZ R77, R77, UR5, -R119.reuse ;  /* 0x000000054d4d7c23 */ /* 0x100fe20008010877 */
[----:B------:R-:W-:Y:S01]  /*dcd0*/  FFMA.FTZ R73, R73, UR5, -R119 ;  /* 0x0000000549497c23 */ /* 0x000fe20008010877 */
[----:B------:R-:W-:Y:S01]  /*dce0*/  FFMA.FTZ R83, R83, UR5, -R135 ;  /* 0x0000000553537c23 */ /* 0x000fe20008010887 */
[--C-:B------:R-:W-:Y:S01]  /*dcf0*/  FFMA.FTZ R82, R82, UR5, -R127.reuse ;  /* 0x0000000552527c23 */ /* 0x100fe2000801087f */
[----:B------:R-:W-:Y:S01]  /*dd00*/  FFMA.FTZ R74, R74, UR5, -R127 ;  /* 0x000000054a4a7c23 */ /* 0x000fe2000801087f */
[----:B------:R4:W4:Y:S01]  /*dd10*/  MUFU.EX2 R148, R25 ;  /* 0x0000001900947308 */ /* 0x0009220000000800 */
        /* <DEDUP_REMOVED lines=8> */
[----:B--2---:R-:W-:Y:S01]  /*dda0*/  F2FP.F16.F32.PACK_AB R27, R143, R4 ;  /* 0x000000048f1b723e */ /* 0x004fe200000000ff */
[-C--:B-----5:R-:W-:Y:S01]  /*ddb0*/  FMUL.FTZ R220, R220, R144.reuse ;  /* 0x00000090dcdc7220 */ /* 0x0a0fe20000410000 */
[-C--:B------:R-:W-:Y:S01]  /*ddc0*/  FMUL.FTZ R221, R221, R144.reuse ;  /* 0x00000090dddd7220 */ /* 0x080fe20000410000 */
[C---:B---3--:R-:W-:Y:S01]  /*ddd0*/  HMMA.16816.F32 R204, R16.reuse, R12, R204 ;  /* 0x0000000c10cc723c */ /* 0x048fe200000018cc */
[----:B------:R-:W-:Y:S01]  /*dde0*/  LOP3.LUT R21, R27, R21, RZ, 0xc0, !PT ;  /* 0x000000151b157212 */ /* 0x000fe200078ec0ff */
[----:B------:R-:W-:Y:S01]  /*ddf0*/  IMAD.WIDE.U32 R26, R26, -0x2daee0ad, RZ ;  /* 0xd2511f531a1a7825 */ /* 0x000fe200078e00ff */
[----:B------:R-:W-:Y:S03]  /*de00*/  MUFU.EX2 R151, R151 ;  /* 0x0000009700977308 */ /* 0x000fe60000000800 */
[----:B------:R-:W-:Y:S01]  /*de10*/  FMUL.FTZ R212, R212, R144 ;  /* 0x00000090d4d47220 */ /* 0x000fe20000410000 */
[----:B----4-:R-:W-:Y:S01]  /*de20*/  F2FP.F16.F32.PACK_AB R25, R133, R131 ;  /* 0x000000838519723e */ /* 0x010fe200000000ff */
[-C--:B------:R-:W-:Y:S01]  /*de30*/  FMUL.FTZ R222, R222, R148.reuse ;  /* 0x00000094dede7220 */ /* 0x080fe20000410000 */
[----:B------:R-:W-:Y:S01]  /*de40*/  FMUL.FTZ R223, R223, R148 ;  /* 0x00000094dfdf7220 */ /* 0x000fe20000410000 */
[C---:B------:R-:W-:Y:S01]  /*de50*/  HMMA.16816.F32 R200, R16.reuse, R14, R200 ;  /* 0x0000000e10c8723c */ /* 0x040fe200000018c8 */
[----:B------:R-:W-:Y:S01]  /*de60*/  LOP3.LUT R20, R25, R20, RZ, 0xc0, !PT ;  /* 0x0000001419147212 */ /* 0x000fe200078ec0ff */
[----:B------:R-:W-:Y:S01]  /*de70*/  IMAD.U32 R25, RZ, RZ, UR7 ;  /* 0x00000007ff197e24 */ /* 0x000fe2000f8e00ff */
[----:B------:R-:W-:Y:S01]  /*de80*/  UIADD3 UR7, UPT, UPT, UR21, 0x646e171e, URZ ;  /* 0x646e171e15077890 */ /* 0x000fe2000fffe0ff */
[----:B------:R-:W1:Y:S01]  /*de90*/  MUFU.EX2 R146, R146 ;  /* 0x0000009200927308 */ /* 0x000e620000000800 */
[----:B------:R-:W-:Y:S01]  /*dea0*/  FMUL.FTZ R213, R213, R144 ;  /* 0x00000090d5d57220 */ /* 0x000fe20000410000 */
[-C--:B------:R-:W-:Y:S01]  /*deb0*/  FMUL.FTZ R214, R214, R148.reuse ;  /* 0x00000094d6d67220 */ /* 0x080fe20000410000 */
[----:B------:R-:W-:Y:S01]  /*dec0*/  LOP3.LUT R25, R25, UR21, R235, 0x96, !PT ;  /* 0x0000001519197c12 */ /* 0x000fe2000f8e96eb */
[C---:B------:R-:W-:Y:S01]  /*ded0*/  HMMA.16816.F32 R196, R16.reuse, R8, R196 ;  /* 0x0000000810c4723c */ /* 0x040fe200000018c4 */
[----:B------:R-:W-:Y:S01]  /*dee0*/  LOP3.LUT R24, R24, UR7, R27, 0x96, !PT ;  /* 0x0000000718187c12 */ /* 0x000fe2000f8e961b */
[----:B------:R-:W-:Y:S01]  /*def0*/  FMUL.FTZ R215, R215, R148 ;  /* 0x00000094d7d77220 */ /* 0x000fe20000410000 */
[----:B------:R-:W-:Y:S01]  /*df00*/  PRMT R156, R26, 0x7771, RZ ;  /* 0x000077711a9c7816 */ /* 0x000fe200000000ff */
[----:B------:R-:W-:Y:S01]  /*df10*/  MUFU.EX2 R152, R152 ;  /* 0x0000009800987308 */ /* 0x000fe20000000800 */
[----:B------:R-:W-:Y:S01]  /*df20*/  SHF.R.U32.HI R172, RZ, 0x18, R24 ;  /* 0x00000018ffac7819 */ /* 0x000fe20000011618 */
[-C--:B------:R-:W-:Y:S01]  /*df30*/  FMUL.FTZ R216, R216, R144.reuse ;  /* 0x00000090d8d87220 */ /* 0x080fe20000410000 */
[----:B------:R-:W-:Y:S01]  /*df40*/  FMUL.FTZ R217, R217, R144 ;  /* 0x00000090d9d97220 */ /* 0x000fe20000410000 */
[----:B------:R-:W-:Y:S01]  /*df50*/  HMMA.16816.F32 R192, R16, R10, R192 ;  /* 0x0000000a10c0723c */ /* 0x000fe200000018c0 */
[----:B------:R-:W-:Y:S01]  /*df60*/  PRMT R16, R26, 0x7773, RZ ;  /* 0x000077731a107816 */ /* 0x000fe200000000ff */
[----:B------:R-:W-:Y:S01]  /*df70*/  IMAD.WIDE.U32 R18, R25, -0x326172a9, RZ ;  /* 0xcd9e8d5719127825 */ /* 0x000fe200078e00ff */
[C---:B------:R-:W-:Y:S01]  /*df80*/  LOP3.LUT R17, R24.reuse, 0xffff, RZ, 0xc0, !PT ;  /* 0x0000ffff18117812 */ /* 0x040fe200078ec0ff */
[----:B------:R-:W2:Y:S01]  /*df90*/  MUFU.EX2 R154, R154 ;  /* 0x0000009a009a7308 */ /* 0x000ea20000000800 */
[----:B------:R-:W-:Y:S01]  /*dfa0*/  PRMT R25, R24, 0x7632, R25 ;  /* 0x0000763218197816 */ /* 0x000fe20000000019 */
[-C--:B------:R-:W-:Y:S01]  /*dfb0*/  FMUL.FTZ R218, R218, R148.reuse ;  /* 0x00000094dada7220 */ /* 0x080fe20000410000 */
[----:B------:R-:W-:Y:S01]  /*dfc0*/  LOP3.LUT R229, R166, UR11, R19, 0x96, !PT ;  /* 0x0000000ba6e57c12 */ /* 0x000fe2000f8e9613 */
[C---:B------:R-:W-:Y:S01]  /*dfd0*/  HMMA.16816.F32 R220, R20.reuse, R12, R220 ;  /* 0x0000000c14dc723c */ /* 0x040fe200000018dc */
[----:B------:R-:W-:Y:S01]  /*dfe0*/  PRMT R13, R26, 0x7772, RZ ;  /* 0x000077721a0d7816 */ /* 0x000fe200000000ff */
[----:B------:R-:W-:Y:S01]  /*dff0*/  IMAD.MOV.U32 R12, RZ, RZ, R26 ;  /* 0x000000ffff0c7224 */ /* 0x000fe200078e001a */
[----:B------:R-:W-:Y:S01]  /*e000*/  LOP3.LUT R25, R25, 0xff, RZ, 0xc0, !PT ;  /* 0x000000ff19197812 */ /* 0x000fe200078ec0ff */
[----:B------:R-:W-:Y:S01]  /*e010*/  MUFU.EX2 R155, R155 ;  /* 0x0000009b009b7308 */ /* 0x000fe20000000800 */
[----:B------:R-:W-:Y:S01]  /*e020*/  PRMT R171, R13, 0x5410, R16 ;  /* 0x000054100dab7816 */ /* 0x000fe20000000010 */
[----:B------:R-:W-:Y:S01]  /*e030*/  FMUL.FTZ R219, R219, R148 ;  /* 0x00000094dbdb7220 */ /* 0x000fe20000410000 */
[----:B------:R-:W-:Y:S01]  /*e040*/  LOP3.LUT R16, R24, 0xff, RZ, 0xc0, !PT ;  /* 0x000000ff18107812 */ /* 0x000fe200078ec0ff */
[C---:B------:R-:W-:Y:S01]  /*e050*/  HMMA.16816.F32 R212, R20.reuse, R8, R212 ;  /* 0x0000000814d4723c */ /* 0x040fe200000018d4 */
[----:B------:R-:W-:Y:S01]  /*e060*/  SHF.R.U32.HI R24, RZ, 0x8, R17 ;  /* 0x00000008ff187819 */ /* 0x000fe20000011611 */
[----:B------:R-:W-:Y:S01]  /*e070*/  IMAD.U32 R9, RZ, RZ, UR22 ;  /* 0x00000016ff097e24 */ /* 0x000fe2000f8e00ff */
[----:B------:R-:W-:Y:S01]  /*e080*/  LOP3.LUT R187, R18, UR9, R237, 0x96, !PT ;  /* 0x0000000912bb7c12 */ /* 0x000fe2000f8e96ed */
[----:B------:R-:W-:Y:S01]  /*e090*/  MUFU.EX2 R153, R153 ;  /* 0x0000009900997308 */ /* 0x000fe20000000800 */
[----:B------:R-:W-:Y:S01]  /*e0a0*/  PRMT R24, R16, 0x5410, R24 ;  /* 0x0000541010187816 */ /* 0x000fe20000000018 */
[-C--:B------:R-:W-:Y:S01]  /*e0b0*/  FMUL.FTZ R208, R208, R144.reuse ;  /* 0x00000090d0d07220 */ /* 0x080fe20000410000 */
[----:B------:R-:W-:Y:S01]  /*e0c0*/  LOP3.LUT R181, R164, UR11, R19, 0x96, !PT ;  /* 0x0000000ba4b57c12 */ /* 0x000fe2000f8e9613 */
[----:B------:R-:W-:Y:S01]  /*e0d0*/  FMUL.FTZ R209, R209, R144 ;  /* 0x00000090d1d17220 */ /* 0x000fe20000410000 */
[----:B------:R-:W-:Y:S01]  /*e0e0*/  LOP3.LUT R186, R18, UR9, R189, 0x96, !PT ;  /* 0x0000000912ba7c12 */ /* 0x000fe2000f8e96bd */
[-C--:B------:R-:W-:Y:S01]  /*e0f0*/  FMUL.FTZ R210, R210, R148.reuse ;  /* 0x00000094d2d27220 */ /* 0x080fe20000410000 */
[--C-:B------:R-:W-:Y:S01]  /*e100*/  HSET2.LE.AND R8, R24, R6.reuse, PT ;  /* 0x0000000618087233 */ /* 0x100fe20003803000 */
[----:B------:R-:W3:Y:S01]  /*e110*/  LDSM.16.MT88.4 R16, [R227+0x4400] ;  /* 0x00440000e310783b */ /* 0x000ee20000004200 */
[----:B-1----:R-:W-:Y:S01]  /*e120*/  F2FP.F16.F32.PACK_AB R24, R146, R151 ;  /* 0x000000979218723e */ /* 0x002fe200000000ff */
[----:B------:R-:W-:Y:S01]  /*e130*/  FMUL.FTZ R211, R211, R148 ;  /* 0x00000094d3d37220 */ /* 0x000fe20000410000 */
[----:B------:R-:W-:Y:S01]  /*e140*/  PRMT R172, R25, 0x5410, R172 ;  /* 0x0000541019ac7816 */ /* 0x000fe200000000ac */
[----:B------:R-:W-:Y:S01]  /*e150*/  MUFU.EX2 R150, R150 ;  /* 0x0000009600967308 */ /* 0x000fe20000000800 */
[----:B------:R-:W-:Y:S01]  /*e160*/  LOP3.LUT R8, R24, R8, RZ, 0xc0, !PT ;  /* 0x0000000818087212 */ /* 0x000fe200078ec0ff */
[----:B------:R-:W-:Y:S01]  /*e170*/  FFMA.FTZ R81, R81, UR5, -R127 ;  /* 0x0000000551517c23 */ /* 0x000fe2000801087f */
[----:B------:R-:W1:Y:S01]  /*e180*/  LDSM.16.MT88.4 R24, [R142+0x400] ;  /* 0x000400008e18783b */ /* 0x000e620000004200 */
[----:B------:R-:W-:Y:S01]  /*e190*/  LOP3.LUT R12, R12, 0xff, RZ, 0xc0, !PT ;  /* 0x000000ff0c0c7812 */ /* 0x000fe200078ec0ff */
[C---:B------:R-:W-:Y:S01]  /*e1a0*/  HMMA.16816.F32 R208, R20.reuse, R10, R208 ;  /* 0x0000000a14d0723c */ /* 0x040fe200000018d0 */
[----:B------:R-:W-:Y:S01]  /*e1b0*/  LOP3.LUT R9, R9, UR21, R235, 0x96, !PT ;  /* 0x0000001509097c12 */ /* 0x000fe2000f8e96eb */
[----:B------:R-:W-:Y:S01]  /*e1c0*/  FFMA.FTZ R79, R79, UR5, -R127 ;  /* 0x000000054f4f7c23 */ /* 0x000fe2000801087f */
[----:B------:R-:W4:Y:S01]  /*e1d0*/  MUFU.EX2 R149, R149 ;  /* 0x0000009500957308 */ /* 0x000f220000000800 */
[----:B------:R-:W-:Y:S01]  /*e1e0*/  PRMT R156, R12, 0x5410, R156 ;  /* 0x000054100c9c7816 */ /* 0x000fe2000000009c */
[--C-:B------:R-:W-:Y:S01]  /*e1f0*/  FFMA.FTZ R60, R60, UR5, -R125.reuse ;  /* 0x000000053c3c7c23 */ /* 0x100fe2000801087d */
[----:B------:R-:W-:Y:S01]  /*e200*/  LOP3.LUT R171, R171, 0xff00ff, RZ, 0xc0, !PT ;  /* 0x00ff00ffabab7812 */ /* 0x000fe200078ec0ff */
[----:B------:R-:W-:Y:S01]  /*e210*/  FFMA.FTZ R62, R62, UR5, -R125 ;  /* 0x000000053e3e7c23 */ /* 0x000fe2000801087d */
[----:B------:R-:W-:Y:S01]  /*e220*/  HMMA.16816.F32 R12, R20, R14, R216 ;  /* 0x0000000e140c723c */ /* 0x000fe200000018d8 */
[----:B------:R-:W-:Y:S01]  /*e230*/  IMAD.WIDE.U32 R22, R9, -0x326172a9, RZ ;  /* 0xcd9e8d5709167825 */ /* 0x000fe200078e00ff */
[--C-:B------:R-:W-:Y:S01]  /*e240*/  HSET2.LE.AND R9, R172, R6.reuse, PT ;  /* 0x00000006ac097233 */ /* 0x100fe20003803000 */
[----:B------:R-:W-:Y:S01]  /*e250*/  MUFU.EX2 R147, R147 ;  /* 0x0000009300937308 */ /* 0x000fe20000000800 */
[----:B------:R-:W-:Y:S01]  /*e260*/  HSET2.LE.AND R11, R171, R6, PT ;  /* 0x00000006ab0b7233 */ /* 0x000fe20003803000 */
[----:B------:R-:W-:Y:S01]  /*e270*/  IMAD.WIDE.U32 R216, R186, -0x2daee0ad, RZ ;  /* 0xd2511f53bad87825 */ /* 0x000fe200078e00ff */
[----:B------:R-:W-:-:S03]  /*e280*/  LOP3.LUT R171, R166, UR11, R23, 0x96, !PT ;  /* 0x0000000ba6ab7c12 */ /* 0x000fc6000f8e9617 */
[----:B------:R-:W-:Y:S01]  /*e290*/  FFMA.FTZ R61, R61, UR5, -R119 ;  /* 0x000000053d3d7c23 */ /* 0x000fe20008010877 */
[----:B------:R-:W-:Y:S01]  /*e2a0*/  LOP3.LUT R172, R22, UR9, R237, 0x96, !PT ;  /* 0x0000000916ac7c12 */ /* 0x000fe2000f8e96ed */
[----:B------:R-:W-:Y:S01]  /*e2b0*/  IMAD.WIDE.U32 R218, R158, -0x2daee0ad, RZ ;  /* 0xd2511f539eda7825 */ /* 0x000fe200078e00ff */
[----:B------:R-:W-:Y:S01]  /*e2c0*/  LOP3.LUT R176, R164, UR11, R23, 0x96, !PT ;  /* 0x0000000ba4b07c12 */ /* 0x000fe2000f8e9617 */
[----:B------:R-:W-:Y:S01]  /*e2d0*/  MUFU.EX2 R159, R159 ;  /* 0x0000009f009f7308 */ /* 0x000fe20000000800 */
[----:B------:R-:W-:Y:S01]  /*e2e0*/  LOP3.LUT R174, R22, UR9, R189, 0x96, !PT ;  /* 0x0000000916ae7c12 */ /* 0x000fe2000f8e96bd */
[----:B------:R-:W-:Y:S01]  /*e2f0*/  IMAD.WIDE.U32 R22, R181, -0x2daee0ad, RZ ;  /* 0xd2511f53b5167825 */ /* 0x000fe200078e00ff */
[----:B------:R-:W-:-:S03]  /*e300*/  HSET2.LE.AND R10, R156, R6, PT ;  /* 0x000000069c0a7233 */ /* 0x000fc60003803000 */
[----:B------:R-:W-:Y:S01]  /*e310*/  FFMA.FTZ R67, R67, UR5, -R119 ;  /* 0x0000000543437c23 */ /* 0x000fe20008010877 */
[----:B--2---:R-:W-:Y:S01]  /*e320*/  F2FP.F16.F32.PACK_AB R20, R154, R152 ;  /* 0x000000989a14723e */ /* 0x004fe200000000ff */
[----:B------:R-:W-:Y:S01]  /*e330*/  IMAD.WIDE.U32 R180, R187, -0x2daee0ad, RZ ;  /* 0xd2511f53bbb47825 */ /* 0x000fe200078e00ff */
[----:B----4-:R-:W-:Y:S01]  /*e340*/  F2FP.F16.F32.PACK_AB R21, R149, R150 ;  /* 0x000000969515723e */ /* 0x010fe200000000ff */
[----:B------:R2:W-:Y:S01]  /*e350*/  MUFU.EX2 R156, R102 ;  /* 0x00000066009c7308 */ /* 0x0005e20000000800 */
[----:B------:R-:W-:Y:S01]  /*e360*/  LOP3.LUT R11, R20, R11, RZ, 0xc0, !PT ;  /* 0x0000000b140b7212 */ /* 0x000fe200078ec0ff */
[----:B------:R-:W-:Y:S01]  /*e370*/  FFMA.FTZ R56, R56, UR5, -R125 ;  /* 0x0000000538387c23 */ /* 0x000fe2000801087d */
[----:B------:R-:W-:Y:S01]  /*e380*/  LOP3.LUT R20, R230, UR17, R23, 0x96, !PT ;  /* 0x00000011e6147c12 */ /* 0x000fe2000f8e9617 */
[----:B------:R-:W-:Y:S01]  /*e390*/  FFMA.FTZ R58, R58, UR5, -R125 ;  /* 0x000000053a3a7c23 */ /* 0x000fe2000801087d */
[----:B------:R-:W-:Y:S01]  /*e3a0*/  LOP3.LUT R10, R21, R10, RZ, 0xc0, !PT ;  /* 0x0000000a150a7212 */ /* 0x000fe200078ec0ff */
[----:B------:R-:W-:Y:S01]  /*e3b0*/  FFMA.FTZ R57, R57, UR5, -R119 ;  /* 0x0000000539397c23 */ /* 0x000fe20008010877 */
[----:B------:R-:W-:Y:S01]  /*e3c0*/  LOP3.LUT R21, R22, UR16, R217, 0x96, !PT ;  /* 0x0000001016157c12 */ /* 0x000fe2000f8e96d9 */
[----:B------:R-:W-:Y:S01]  /*e3d0*/  IMAD.WIDE.U32 R186, R20, -0x326172a9, RZ ;  /* 0xcd9e8d5714ba7825 */ /* 0x000fe200078e00ff */
[----:B------:R-:W-:Y:S01]  /*e3e0*/  LOP3.LUT R244, R244, UR7, R219, 0x96, !PT ;  /* 0x00000007f4f47c12 */ /* 0x000fe2000f8e96db */
[----:B------:R-:W-:Y:S02]  /*e3f0*/  MUFU.EX2 R163, R163 ;  /* 0x000000a300a37308 */ /* 0x000fe40000000800 */
[----:B------:R-:W-:Y:S01]  /*e400*/  FFMA.FTZ R48, R48, UR5, -R119 ;  /* 0x0000000530307c23 */ /* 0x000fe20008010877 */
[----:B------:R-:W-:-:S04]  /*e410*/  IMAD.WIDE.U32 R20, R21, -0x326172a9, RZ ;  /* 0xcd9e8d5715147825 */ /* 0x000fc800078e00ff */
[--C-:B------:R-:W-:Y:S01]  /*e420*/  FFMA.FTZ R91, R91, UR5, -R135.reuse ;  /* 0x000000055b5b7c23 */ /* 0x100fe20008010887 */
[----:B------:R-:W-:Y:S01]  /*e430*/  FFMA.FTZ R68, R68, UR5, -R135 ;  /* 0x0000000544447c23 */ /* 0x000fe20008010887 */
[--C-:B------:R-:W-:Y:S01]  /*e440*/  FFMA.FTZ R90, R90, UR5, -R127.reuse ;  /* 0x000000055a5a7c23 */ /* 0x100fe2000801087f */
[----:B------:R-:W-:Y:S01]  /*e450*/  FFMA.FTZ R59, R59, UR5, -R127 ;  /* 0x000000053b3b7c23 */ /* 0x000fe2000801087f */
[----:B--2---:R-:W-:Y:S01]  /*e460*/  F2FP.F16.F32.PACK_AB R102, R153, R155 ;  /* 0x0000009b9966723e */ /* 0x004fe200000000ff */
[----:B------:R-:W-:Y:S01]  /*e470*/  MUFU.EX2 R158, R173 ;  /* 0x000000ad009e7308 */ /* 0x000fe20000000800 */
[----:B------:R-:W-:Y:S01]  /*e480*/  LOP3.LUT R186, R186, UR14, R21, 0x96, !PT ;  /* 0x0000000ebaba7c12 */ /* 0x000fe2000f8e9615 */
[--C-:B------:R-:W-:Y:S01]  /*e490*/  FFMA.FTZ R89, R89, UR5, -R135.reuse ;  /* 0x0000000559597c23 */ /* 0x100fe20008010887 */
[----:B------:R-:W-:Y:S01]  /*e4a0*/  LOP3.LUT R9, R102, R9, RZ, 0xc0, !PT ;  /* 0x0000000966097212 */ /* 0x000fe200078ec0ff */
[----:B------:R-:W-:Y:S01]  /*e4b0*/  FFMA.FTZ R65, R65, UR5, -R135 ;  /* 0x0000000541417c23 */ /* 0x000fe20008010887 */
[--C-:B------:R-:W-:Y:S01]  /*e4c0*/  FFMA.FTZ R66, R66, UR5, -R127.reuse ;  /* 0x0000000542427c23 */ /* 0x100fe2000801087f */
[----:B------:R-:W-:Y:S01]  /*e4d0*/  FFMA.FTZ R63, R63, UR5, -R127 ;  /* 0x000000053f3f7c23 */ /* 0x000fe2000801087f */
[--C-:B------:R-:W-:Y:S01]  /*e4e0*/  FFMA.FTZ R40, R40, UR5, -R125.reuse ;  /* 0x0000000528287c23 */ /* 0x100fe2000801087d */
[----:B------:R2:W4:Y:S01]  /*e4f0*/  MUFU.EX2 R102, R160 ;  /* 0x000000a000667308 */ /* 0x0005220000000800 */
[--C-:B------:R-:W-:Y:S01]  /*e500*/  FFMA.FTZ R0, R0, UR5, -R125.reuse ;  /* 0x0000000500007c23 */ /* 0x100fe2000801087d */
[C---:B---3--:R-:W-:Y:S01]  /*e510*/  HMMA.16816.F32 R204, R8.reuse, R16, R204 ;  /* 0x0000001008cc723c */ /* 0x048fe200000018cc */
[--C-:B------:R-:W-:Y:S01]  /*e520*/  FFMA.FTZ R44, R44, UR5, -R125.reuse ;  /* 0x000000052c2c7c23 */ /* 0x100fe2000801087d */
[----:B------:R-:W-:Y:S01]  /*e530*/  FFMA.FTZ R46, R46, UR5, -R125 ;  /* 0x000000052e2e7c23 */ /* 0x000fe2000801087d */
[--C-:B------:R-:W-:Y:S01]  /*e540*/  FFMA.FTZ R45, R45, UR5, -R119.reuse ;  /* 0x000000052d2d7c23 */ /* 0x100fe20008010877 */
[--C-:B------:R-:W-:Y:S01]  /*e550*/  FFMA.FTZ R51, R51, UR5, -R119.reuse ;  /* 0x0000000533337c23 */ /* 0x100fe20008010877 */
[--C-:B------:R-:W-:Y:S01]  /*e560*/  FFMA.FTZ R41, R41, UR5, -R119.reuse ;  /* 0x0000000529297c23 */ /* 0x100fe20008010877 */
[----:B------:R-:W-:Y:S01]  /*e570*/  MUFU.EX2 R101, R101 ;  /* 0x0000006500657308 */ /* 0x000fe20000000800 */
[----:B------:R-:W-:Y:S01]  /*e580*/  FFMA.FTZ R32, R32, UR5, -R119 ;  /* 0x0000000520207c23 */ /* 0x000fe20008010877 */
[C---:B------:R-:W-:Y:S01]  /*e590*/  HMMA.16816.F32 R200, R8.reuse, R18, R200 ;  /* 0x0000001208c8723c */ /* 0x040fe200000018c8 */
[--C-:B------:R-:W-:Y:S01]  /*e5a0*/  FFMA.FTZ R69, R69, UR5, -R135.reuse ;  /* 0x0000000545457c23 */ /* 0x100fe20008010887 */
[--C-:B------:R-:W-:Y:S01]  /*e5b0*/  FFMA.FTZ R49, R49, UR5, -R135.reuse ;  /* 0x0000000531317c23 */ /* 0x100fe20008010887 */
[--C-:B------:R-:W-:Y:S01]  /*e5c0*/  FFMA.FTZ R71, R71, UR5, -R135.reuse ;  /* 0x0000000547477c23 */ /* 0x100fe20008010887 */
[----:B------:R-:W-:Y:S01]  /*e5d0*/  FFMA.FTZ R42, R42, UR5, -R135 ;  /* 0x000000052a2a7c23 */ /* 0x000fe20008010887 */
[--C-:B------:R-:W-:Y:S01]  /*e5e0*/  FFMA.FTZ R50, R50, UR5, -R127.reuse ;  /* 0x0000000532327c23 */ /* 0x100fe2000801087f */
[----:B------:R-:W-:Y:S01]  /*e5f0*/  MUFU.EX2 R99, R99 ;  /* 0x0000006300637308 */ /* 0x000fe20000000800 */
[----:B--2---:R-:W-:Y:S01]  /*e600*/  IMAD.WIDE.U32 R160, R229, -0x2daee0ad, RZ ;  /* 0xd2511f53e5a07825 */ /* 0x004fe200078e00ff */
[C---:B-1----:R-:W-:Y:S03]  /*e610*/  HMMA.16816.F32 R196, R8.reuse, R24, R196 ;  /* 0x0000001808c4723c */ /* 0x042fe600000018c4 */
[--C-:B------:R-:W-:Y:S01]  /*e620*/  FFMA.FTZ R47, R47, UR5, -R127.reuse ;  /* 0x000000052f2f7c23 */ /* 0x100fe2000801087f */
[--C-:B------:R-:W-:Y:S01]  /*e630*/  FFMA.FTZ R70, R70, UR5, -R127.reuse ;  /* 0x0000000546467c23 */ /* 0x100fe2000801087f */
[----:B------:R-:W-:Y:S01]  /*e640*/  FFMA.FTZ R43, R43, UR5, -R127 ;  /* 0x000000052b2b7c23 */ /* 0x000fe2000801087f */
[----:B------:R-:W-:Y:S01]  /*e650*/  LOP3.LUT R23, R232, UR17, R161, 0x96, !PT ;  /* 0x00000011e8177c12 */ /* 0x000fe2000f8e96a1 */
[----:B------:R-:W-:Y:S01]  /*e660*/  FFMA.FTZ R31, R31, UR5, -R127 ;  /* 0x000000051f1f7c23 */ /* 0x000fe2000801087f */
[----:B------:R-:W-:Y:S01]  /*e670*/  LOP3.LUT R22, R160, UR16, R181, 0x96, !PT ;  /* 0x00000010a0167c12 */ /* 0x000fe2000f8e96b5 */
[----:B------:R-:W-:Y:S01]  /*e680*/  FFMA.FTZ R160, R168, UR5, -R135 ;  /* 0x00000005a8a07c23 */ /* 0x000fe20008010887 */
[----:B------:R-:W-:Y:S01]  /*e690*/  LOP3.LUT R161, R188, UR4, R187, 0x96, !PT ;  /* 0x00000004bca17c12 */ /* 0x000fe2000f8e96bb */
[----:B------:R-:W-:Y:S01]  /*e6a0*/  HMMA.16816.F32 R192, R8, R26, R192 ;  /* 0x0000001a08c0723c */ /* 0x000fe200000018c0 */
[----:B------:R-:W-:Y:S01]  /*e6b0*/  IMAD.MOV.U32 R11, RZ, RZ, R218 ;  /* 0x000000ffff0b7224 */ /* 0x000fe200078e00da */
[C---:B------:R-:W-:Y:S01]  /*e6c0*/  PRMT R10, R218.reuse, 0x7771, RZ ;  /* 0x00007771da0a7816 */ /* 0x040fe200000000ff */
[----:B------:R-:W-:Y:S01]  /*e6d0*/  IMAD.WIDE.U32 R238, R23, -0x326172a9, RZ ;  /* 0xcd9e8d5717ee7825 */ /* 0x000fe200078e00ff */
[----:B------:R-:W-:-:S03]  /*e6e0*/  PRMT R9, R218, 0x7773, RZ ;  /* 0x00007773da097816 */ /* 0x000fc600000000ff */
[----:B------:R-:W-:Y:S01]  /*e6f0*/  FFMA.FTZ R168, R108, UR5, -R127 ;  /* 0x000000056ca87c23 */ /* 0x000fe2000801087f */
[----:B------:R-:W-:Y:S01]  /*e700*/  PRMT R8, R218, 0x7772, RZ ;  /* 0x00007772da087816 */ /* 0x000fe200000000ff */
[----:B------:R-:W-:-:S04]  /*e710*/  IMAD.WIDE.U32 R218, R22, -0x326172a9, RZ ;  /* 0xcd9e8d5716da7825 */ /* 0x000fc800078e00ff */
[----:B------:R-:W-:Y:S01]  /*e720*/  FFMA.FTZ R108, R100, UR5, -R127 ;  /* 0x00000005646c7c23 */ /* 0x000fe2000801087f */
[----:B------:R-:W-:Y:S01]  /*e730*/  LOP3.LUT R11, R11, 0xff, RZ, 0xc0, !PT ;  /* 0x000000ff0b0b7812 */ /* 0x000fe200078ec0ff */
[----:B------:R-:W-:Y:S01]  /*e740*/  MUFU.EX2 R97, R97 ;  /* 0x0000006100617308 */ /* 0x000fe20000000800 */
[----:B------:R-:W-:-:S04]  /*e750*/  IMAD.WIDE.U32 R22, R161, -0x2daee0ad, RZ ;  /* 0xd2511f53a1167825 */ /* 0x000fc800078e00ff */
[----:B------:R-:W-:Y:S01]  /*e760*/  FFMA.FTZ R161, R96, UR5, -R127 ;  /* 0x0000000560a17c23 */ /* 0x000fe2000801087f */
[----:B------:R-:W-:Y:S01]  /*e770*/  PRMT R8, R8, 0x5410, R9 ;  /* 0x0000541008087816 */ /* 0x000fe20000000009 */
[----:B------:R-:W-:Y:S01]  /*e780*/  FFMA.FTZ R131, R182, R144, R131 ;  /* 0x00000090b6837223 */ /* 0x000fe20000010083 */
[----:B------:R-:W-:Y:S01]  /*e790*/  LOP3.LUT R9, R244, 0xffff, RZ, 0xc0, !PT ;  /* 0x0000fffff4097812 */ /* 0x000fe200078ec0ff */
[----:B------:R-:W-:Y:S01]  /*e7a0*/  IMAD.WIDE.U32 R186, R186, -0x2daee0ad, RZ ;  /* 0xd2511f53baba7825 */ /* 0x000fe200078e00ff */
[----:B------:R-:W-:Y:S01]  /*e7b0*/  PRMT R10, R11, 0x5410, R10 ;  /* 0x000054100b0a7816 */ /* 0x000fe2000000000a */
[----:B------:R-:W-:Y:S01]  /*e7c0*/  MUFU.EX2 R108, R108 ;  /* 0x0000006c006c7308 */ /* 0x000fe20000000800 */
[----:B------:R-:W-:Y:S01]  /*e7d0*/  SHF.R.U32.HI R9, RZ, 0x8, R9 ;  /* 0x00000008ff097819 */ /* 0x000fe20000011609 */
[----:B------:R-:W-:Y:S01]  /*e7e0*/  FFMA.FTZ R4, R183, R148, R4 ;  /* 0x00000094b7047223 */ /* 0x000fe20000010004 */
[----:B------:R-:W-:Y:S01]  /*e7f0*/  LOP3.LUT R11, R244, 0xff, RZ, 0xc0, !PT ;  /* 0x000000fff40b7812 */ /* 0x000fe200078ec0ff */
[----:B------:R-:W-:Y:S01]  /*e800*/  FFMA.FTZ R123, R184, R141, R123 ;  /* 0x0000008db87b7223 */ /* 0x000fe2000001007b */
[----:B------:R-:W-:Y:S01]  /*e810*/  PRMT R96, R244, 0x7632, R96 ;  /* 0x00007632f4607816 */ /* 0x000fe20000000060 */
[----:B------:R-:W-:Y:S01]  /*e820*/  FFMA.FTZ R118, R185, R134, R118 ;  /* 0x00000086b9767223 */ /* 0x000fe20000010076 */
[----:B------:R-:W-:Y:S01]  /*e830*/  PRMT R9, R11, 0x5410, R9 ;  /* 0x000054100b097816 */ /* 0x000fe20000000009 */
[----:B------:R-:W1:Y:S01]  /*e840*/  MUFU.EX2 R161, R161 ;  /* 0x000000a100a17308 */ /* 0x000e620000000800 */
[----:B------:R-:W-:Y:S01]  /*e850*/  LOP3.LUT R21, R236, UR4, R239, 0x96, !PT ;  /* 0x00000004ec157c12 */ /* 0x000fe2000f8e96ef */
[----:B------:R-:W-:Y:S01]  /*e860*/  FADD.FTZ R131, R133, R131 ;  /* 0x0000008385837221 */ /* 0x000fe20000010000 */
[----:B------:R-:W-:Y:S01]  /*e870*/  LOP3.LUT R11, R8, 0xff00ff, RZ, 0xc0, !PT ;  /* 0x00ff00ff080b7812 */ /* 0x000fe200078ec0ff */
[----:B------:R-:W-:Y:S01]  /*e880*/  FADD.FTZ R143, R143, R4 ;  /* 0x000000048f8f7221 */ /* 0x000fe20000010000 */
[----:B------:R-:W-:Y:S01]  /*e890*/  SHF.R.U32.HI R244, RZ, 0x18, R244 ;  /* 0x00000018fff47819 */ /* 0x000fe200000116f4 */
[----:B------:R-:W-:Y:S01]  /*e8a0*/  FADD.FTZ R123, R122, R123 ;  /* 0x0000007b7a7b7221 */ /* 0x000fe20000010000 */
[----:B------:R-:W-:Y:S01]  /*e8b0*/  LOP3.LUT R96, R96, 0xff, RZ, 0xc0, !PT ;  /* 0x000000ff60607812 */ /* 0x000fe200078ec0ff */
[----:B------:R-:W2:Y:S01]  /*e8c0*/  MUFU.EX2 R168, R168 ;  /* 0x000000a800a87308 */ /* 0x000ea20000000800 */
[----:B------:R-:W-:Y:S01]  /*e8d0*/  LOP3.LUT R181, R238, UR14, R219, 0x96, !PT ;  /* 0x0000000eeeb57c12 */ /* 0x000fe2000f8e96db */
[----:B------:R-:W-:Y:S01]  /*e8e0*/  IMAD.WIDE.U32 R238, R21, -0x2daee0ad, RZ ;  /* 0xd2511f5315ee7825 */ /* 0x000fe200078e00ff */
[----:B------:R-:W-:-:S03]  /*e8f0*/  HSET2.LE.AND R11, R11, R6, PT ;  /* 0x000000060b0b7233 */ /* 0x000fc60003803000 */
[----:B------:R-:W-:Y:S01]  /*e900*/  FADD.FTZ R118, R117, R118 ;  /* 0x0000007675767221 */ /* 0x000fe20000010000 */
[--C-:B------:R-:W-:Y:S01]  /*e910*/  HSET2.LE.AND R10, R10, R6.reuse, PT ;  /* 0x000000060a0a7233 */ /* 0x100fe20003803000 */
[----:B------:R-:W-:Y:S01]  /*e920*/  FADD.FTZ R131, R130, R131 ;  /* 0x0000008382837221 */ /* 0x000fe20000010000 */
[----:B----4-:R-:W-:Y:S01]  /*e930*/  F2FP.F16.F32.PACK_AB R100, R102, R156 ;  /* 0x0000009c6664723e */ /* 0x010fe200000000ff */
[----:B------:R-:W3:Y:S01]  /*e940*/  MUFU.EX2 R84, R84 ;  /* 0x0000005400547308 */ /* 0x000ee20000000800 */
[----:B-1----:R-:W-:Y:S01]  /*e950*/  F2FP.F16.F32.PACK_AB R109, R161, R108 ;  /* 0x0000006ca16d723e */ /* 0x002fe200000000ff */
[----:B------:R-:W-:Y:S01]  /*e960*/  FADD.FTZ R143, R126, R143 ;  /* 0x0000008f7e8f7221 */ /* 0x000fe20000010000 */
[----:B------:R-:W-:Y:S01]  /*e970*/  PRMT R8, R96, 0x5410, R244 ;  /* 0x0000541060087816 */ /* 0x000fe200000000f4 */
[----:B------:R-:W-:Y:S01]  /*e980*/  FADD.FTZ R121, R121, R123 ;  /* 0x0000007b79797221 */ /* 0x000fe20000010000 */
[----:B------:R-:W-:Y:S01]  /*e990*/  LOP3.LUT R21, R180, UR15, R239, 0x96, !PT ;  /* 0x0000000fb4157c12 */ /* 0x000fe2000f8e96ef */
[----:B------:R-:W-:Y:S01]  /*e9a0*/  IMAD.WIDE.U32 R180, R181, -0x2daee0ad, RZ ;  /* 0xd2511f53b5b47825 */ /* 0x000fe200078e00ff */
[----:B------:R-:W-:Y:S01]  /*e9b0*/  LOP3.LUT R11, R109, R11, RZ, 0xc0, !PT ;  /* 0x0000000b6d0b7212 */ /* 0x000fe200078ec0ff */
[----:B------:R1:W-:Y:S01]  /*e9c0*/  MUFU.EX2 R96, R175 ;  /* 0x000000af00607308 */ /* 0x0003e20000000800 */
[----:B------:R-:W-:Y:S01]  /*e9d0*/  LOP3.LUT R10, R100, R10, RZ, 0xc0, !PT ;  /* 0x0000000a640a7212 */ /* 0x000fe200078ec0ff */
[----:B------:R-:W-:Y:S01]  /*e9e0*/  FADD.FTZ R116, R116, R118 ;  /* 0x0000007674747221 */ /* 0x000fe20000010000 */
[--C-:B------:R-:W-:Y:S01]  /*e9f0*/  HSET2.LE.AND R109, R9, R6.reuse, PT ;  /* 0x00000006096d7233 */ /* 0x100fe20003803000 */
[----:B------:R-:W-:Y:S01]  /*ea00*/  FADD.FTZ R129, R129, R131 ;  /* 0x0000008381817221 */ /* 0x000fe20000010000 */
[----:B------:R-:W-:Y:S01]  /*ea10*/  LOP3.LUT R216, R216, UR15, R23, 0x96, !PT ;  /* 0x0000000fd8d87c12 */ /* 0x000fe2000f8e9617 */
[----:B------:R-:W-:Y:S01]  /*ea20*/  FADD.FTZ R124, R124, R143 ;  /* 0x0000008f7c7c7221 */ /* 0x000fe20000010000 */
[----:B------:R-:W-:Y:S01]  /*ea30*/  HSET2.LE.AND R9, R8, R6, PT ;  /* 0x0000000608097233 */ /* 0x000fe20003803000 */
[----:B------:R2:W-:Y:S01]  /*ea40*/  MUFU.EX2 R100, R128 ;  /* 0x0000008000647308 */ /* 0x0005e20000000800 */
[----:B------:R-:W-:Y:S01]  /*ea50*/  LOP3.LUT R23, R22, UR10, R187, 0x96, !PT ;  /* 0x0000000a16177c12 */ /* 0x000fe2000f8e96bb */
[----:B------:R-:W-:Y:S01]  /*ea60*/  FADD.FTZ R121, R120, R121 ;  /* 0x0000007978797221 */ /* 0x000fe20000010000 */
[----:B------:R-:W-:Y:S01]  /*ea70*/  F2FP.F16.F32.PACK_AB R8, R159, R147 ;  /* 0x000000939f08723e */ /* 0x000fe200000000ff */
[----:B------:R-:W-:Y:S01]  /*ea80*/  FADD.FTZ R116, R5, R116 ;  /* 0x0000007405747221 */ /* 0x000fe20000010000 */
[----:B------:R-:W-:Y:S01]  /*ea90*/  LOP3.LUT R22, R238, UR10, R181, 0x96, !PT ;  /* 0x0000000aee167c12 */ /* 0x000fe2000f8e96b5 */
[----:B------:R-:W-:Y:S01]  /*eaa0*/  IMAD.WIDE.U32 R238, R216, -0x326172a9, RZ ;  /* 0xcd9e8d57d8ee7825 */ /* 0x000fe200078e00ff */
[----:B------:R-:W-:-:S03]  /*eab0*/  LOP3.LUT R8, R8, R109, RZ, 0xc0, !PT ;  /* 0x0000006d08087212 */ /* 0x000fc600078ec0ff */
[----:B------:R-:W-:Y:S01]  /*eac0*/  FFMA.FTZ R109, R145, UR5, -R125 ;  /* 0x00000005916d7c23 */ /* 0x000fe2000801087d */
[----:B------:R-:W-:Y:S01]  /*ead0*/  MUFU.EX2 R86, R86 ;  /* 0x0000005600567308 */ /* 0x000fe20000000800 */
[----:B------:R-:W-:-:S04]  /*eae0*/  IMAD.WIDE.U32 R216, R23, -0x326172a9, RZ ;  /* 0xcd9e8d5717d87825 */ /* 0x000fc800078e00ff */
[--C-:B------:R-:W-:Y:S01]  /*eaf0*/  FFMA.FTZ R35, R35, UR5, -R119.reuse ;  /* 0x0000000523237c23 */ /* 0x100fe20008010877 */
[----:B------:R-:W-:Y:S01]  /*eb00*/  FFMA.FTZ R36, R36, UR5, -R119 ;  /* 0x0000000524247c23 */ /* 0x000fe20008010877 */
[----:B------:R-:W-:Y:S01]  /*eb10*/  FADD.FTZ R129, R147, R129 ;  /* 0x0000008193817221 */ /* 0x000fe20000010000 */
[----:B-1----:R-:W-:Y:S01]  /*eb20*/  IMAD.MOV.U32 R175, RZ, RZ, R216 ;  /* 0x000000ffffaf7224 */ /* 0x002fe200078e00d8 */
[----:B------:R-:W-:Y:S01]  /*eb30*/  PRMT R173, R216, 0x7772, RZ ;  /* 0x00007772d8ad7816 */ /* 0x000fe200000000ff */
[----:B------:R-:W-:Y:S01]  /*eb40*/  IMAD.WIDE.U32 R22, R22, -0x326172a9, RZ ;  /* 0xcd9e8d5716167825 */ /* 0x000fe200078e00ff */
[----:B--2---:R-:W-:Y:S01]  /*eb50*/  F2FP.F16.F32.PACK_AB R128, R163, R168 ;  /* 0x000000a8a380723e */ /* 0x004fe200000000ff */
[----:B------:R-:W1:Y:S02]  /*eb60*/  MUFU.EX2 R109, R109 ;  /* 0x0000006d006d7308 */ /* 0x000e640000000800 */
[----:B------:R-:W-:Y:S01]  /*eb70*/  FADD.FTZ R124, R168, R124 ;  /* 0x0000007ca87c7221 */ /* 0x000fe20000010000 */
[----:B------:R-:W-:Y:S01]  /*eb80*/  FADD.FTZ R151, R151, R121 ;  /* 0x0000007997977221 */ /* 0x000fe20000010000 */
[----:B------:R-:W-:Y:S01]  /*eb90*/  LOP3.LUT R9, R128, R9, RZ, 0xc0, !PT ;  /* 0x0000000980097212 */ /* 0x000fe200078ec0ff */
[----:B------:R-:W-:Y:S01]  /*eba0*/  FADD.FTZ R155, R155, R116 ;  /* 0x000000749b9b7221 */ /* 0x000fe20000010000 */
[----:B------:R-:W-:Y:S01]  /*ebb0*/  LOP3.LUT R128, R20, UR13, R239, 0x96, !PT ;  /* 0x0000000d14807c12 */ /* 0x000fe2000f8e96ef */
[----:B------:R-:W-:Y:S01]  /*ebc0*/  FFMA.FTZ R29, R29, UR5, -R119 ;  /* 0x000000051d1d7c23 */ /* 0x000fe20008010877 */
[----:B------:R-:W-:Y:S01]  /*ebd0*/  LOP3.LUT R20, R238, UR12, R217, 0x96, !PT ;  /* 0x0000000cee147c12 */ /* 0x000fe2000f8e96d9 */
[----:B------:R-:W-:Y:S01]  /*ebe0*/  MUFU.EX2 R85, R85 ;  /* 0x0000005500557308 */ /* 0x000fe20000000800 */
[----:B------:R-:W-:Y:S01]  /*ebf0*/  PRMT R145, R22, 0x7772, RZ ;  /* 0x0000777216917816 */ /* 0x000fe200000000ff */
[C---:B------:R-:W-:Y:S01]  /*ec00*/  HMMA.16816.F32 R220, R8.reuse, R16, R220 ;  /* 0x0000001008dc723c */ /* 0x040fe200000018dc */
[----:B------:R-:W-:Y:S01]  /*ec10*/  PRMT R16, R216, 0x7771, RZ ;  /* 0x00007771d8107816 */ /* 0x000fe200000000ff */
[----:B------:R-:W-:Y:S01]  /*ec20*/  FFMA.FTZ R94, R94, UR5, -R119 ;  /* 0x000000055e5e7c23 */ /* 0x000fe20008010877 */
[----:B------:R-:W-:Y:S01]  /*ec30*/  PRMT R17, R216, 0x7773, RZ ;  /* 0x00007773d8117816 */ /* 0x000fe200000000ff */
[----:B------:R-:W-:Y:S01]  /*ec40*/  IMAD.WIDE.U32 R216, R21, -0x326172a9, RZ ;  /* 0xcd9e8d5715d87825 */ /* 0x000fe200078e00ff */
[----:B------:R-:W-:Y:S01]  /*ec50*/  LOP3.LUT R21, R175, 0xff, RZ, 0xc0, !PT ;  /* 0x000000ffaf157812 */ /* 0x000fe200078ec0ff */
[----:B------:R-:W-:Y:S01]  /*ec60*/  MUFU.EX2 R80, R80 ;  /* 0x0000005000507308 */ /* 0x000fe20000000800 */
[C---:B------:R-:W-:Y:S01]  /*ec70*/  LOP3.LUT R187, R20.reuse, 0xffff, RZ, 0xc0, !PT ;  /* 0x0000ffff14bb7812 */ /* 0x040fe200078ec0ff */
[C---:B------:R-:W-:Y:S01]  /*ec80*/  HMMA.16816.F32 R12, R8.reuse, R18, R12 ;  /* 0x00000012080c723c */ /* 0x040fe2000000180c */
[----:B------:R-:W-:Y:S01]  /*ec90*/  IMAD.MOV.U32 R18, RZ, RZ, R22 ;  /* 0x000000ffff127224 */ /* 0x000fe200078e0016 */
[----:B------:R-:W-:Y:S01]  /*eca0*/  PRMT R175, R20, 0x7632, R175 ;  /* 0x0000763214af7816 */ /* 0x000fe200000000af */
[--C-:B------:R-:W-:Y:S01]  /*ecb0*/  FFMA.FTZ R34, R34, UR5, -R127.reuse ;  /* 0x0000000522227c23 */ /* 0x100fe2000801087f */
[C---:B------:R-:W-:Y:S01]  /*ecc0*/  PRMT R19, R22.reuse, 0x7773, RZ ;  /* 0x0000777316137816 */ /* 0x040fe200000000ff */
[--C-:B------:R-:W-:Y:S01]  /*ecd0*/  FFMA.FTZ R95, R95, UR5, -R127.reuse ;  /* 0x000000055f5f7c23 */ /* 0x100fe2000801087f */
[----:B------:R-:W-:Y:S01]  /*ece0*/  PRMT R22, R22, 0x7771, RZ ;  /* 0x0000777116167816 */ /* 0x000fe200000000ff */
[----:B------:R-:W-:Y:S01]  /*ecf0*/  MUFU.EX2 R157, R157 ;  /* 0x0000009d009d7308 */ /* 0x000fe20000000800 */
[C---:B------:R-:W-:Y:S01]  /*ed00*/  HMMA.16816.F32 R212, R8.reuse, R24, R212 ;  /* 0x0000001808d4723c */ /* 0x040fe200000018d4 */
[----:B------:R-:W-:Y:S01]  /*ed10*/  LOP3.LUT R25, R20, 0xff, RZ, 0xc0, !PT ;  /* 0x000000ff14197812 */ /* 0x000fe200078ec0ff */
[--C-:B------:R-:W-:Y:S01]  /*ed20*/  FFMA.FTZ R107, R107, UR5, -R127.reuse ;  /* 0x000000056b6b7c23 */ /* 0x100fe2000801087f */
[----:B------:R-:W-:Y:S01]  /*ed30*/  LOP3.LUT R24, R18, 0xff, RZ, 0xc0, !PT ;  /* 0x000000ff12187812 */ /* 0x000fe200078ec0ff */
[----:B------:R-:W-:Y:S01]  /*ed40*/  FFMA.FTZ R106, R106, UR5, -R127 ;  /* 0x000000056a6a7c23 */ /* 0x000fe2000801087f */
[----:B------:R-:W-:Y:S01]  /*ed50*/  SHF.R.U32.HI R20, RZ, 0x18, R20 ;  /* 0x00000018ff147819 */ /* 0x000fe20000011614 */
[----:B------:R-:W-:Y:S01]  /*ed60*/  FADD.FTZ R159, R159, R129 ;  /* 0x000000819f9f7221 */ /* 0x000fe20000010000 */
[----:B------:R-:W-:Y:S01]  /*ed70*/  SHF.R.U32.HI R187, RZ, 0x8, R187 ;  /* 0x00000008ffbb7819 */ /* 0x000fe200000116bb */
[----:B------:R-:W-:Y:S01]  /*ed80*/  HMMA.16816.F32 R208, R8, R26, R208 ;  /* 0x0000001a08d0723c */ /* 0x000fe200000018d0 */
[----:B------:R-:W-:Y:S01]  /*ed90*/  LOP3.LUT R175, R175, 0xff, RZ, 0xc0, !PT ;  /* 0x000000ffafaf7812 */ /* 0x000fe200078ec0ff */
[----:B------:R-:W-:Y:S01]  /*eda0*/  LDSM.16.MT88.4 R8, [R142+0x800] ;  /* 0x000800008e08783b */ /* 0x000fe20000004200 */
[----:B------:R-:W-:Y:S01]  /*edb0*/  PRMT R21, R21, 0x5410, R16 ;  /* 0x0000541015157816 */ /* 0x000fe20000000010 */
        /* <DEDUP_REMOVED lines=8> */
[----:B------:R-:W2:Y:S01]  /*ee40*/  LDSM.16.MT88.4 R16, [R227+0x4800] ;  /* 0x00480000e310783b */ /* 0x000ea20000004200 */
[----:B------:R-:W-:Y:S01]  /*ee50*/  PRMT R20, R175, 0x5410, R20 ;  /* 0x00005410af147816 */ /* 0x000fe20000000014 */
        /* <DEDUP_REMOVED lines=8> */
[----:B------:R-:W4:Y:S01]  /*eee0*/  MUFU.EX2 R98, R98 ;  /* 0x0000006200627308 */ /* 0x000f220000000800 */
[----:B---3--:R-:W-:Y:S01]  /*eef0*/  F2FP.F16.F32.PACK_AB R27, R84, R97 ;  /* 0x00000061541b723e */ /* 0x008fe200000000ff */
[----:B------:R-:W-:Y:S01]  /*ef00*/  FADD.FTZ R155, R152, R155 ;  /* 0x0000009b989b7221 */ /* 0x000fe20000010000 */
[----:B------:R-:W-:Y:S01]  /*ef10*/  LOP3.LUT R23, R216, UR12, R23, 0x96, !PT ;  /* 0x0000000cd8177c12 */ /* 0x000fe2000f8e9617 */
[----:B------:R-:W-:Y:S01]  /*ef20*/  FADD.FTZ R159, R102, R159 ;  /* 0x0000009f669f7221 */ /* 0x000fe20000010000 */
[----:B------:R-:W-:Y:S01]  /*ef30*/  LOP3.LUT R20, R20, R21, RZ, 0xc0, !PT ;  /* 0x0000001514147212 */ /* 0x000fe200078ec0ff */
[----:B------:R-:W-:Y:S01]  /*ef40*/  FADD.FTZ R163, R161, R163 ;  /* 0x000000a3a1a37221 */ /* 0x000fe20000010000 */
[----:B-1----:R-:W-:Y:S01]  /*ef50*/  F2FP.F16.F32.PACK_AB R22, R109, R86 ;  /* 0x000000566d16723e */ /* 0x002fe200000000ff */
[----:B------:R-:W-:Y:S01]  /*ef60*/  MUFU.EX2 R110, R110 ;  /* 0x0000006e006e7308 */ /* 0x000fe20000000800 */
[----:B------:R-:W-:Y:S01]  /*ef70*/  LOP3.LUT R21, R27, R26, RZ, 0xc0, !PT ;  /* 0x0000001a1b157212 */ /* 0x000fe200078ec0ff */
[----:B------:R-:W-:Y:S01]  /*ef80*/  FADD.FTZ R151, R149, R151 ;  /* 0x0000009795977221 */ /* 0x000fe20000010000 */
[----:B------:R-:W-:Y:S01]  /*ef90*/  PRMT R27, R23, 0x7632, R27 ;  /* 0x00007632171b7816 */ /* 0x000fe2000000001b */
[----:B------:R-:W-:Y:S01]  /*efa0*/  FADD.FTZ R155, R154, R155 ;  /* 0x0000009b9a9b7221 */ /* 0x000fe20000010000 */
[----:B------:R-:W-:Y:S01]  /*efb0*/  LOP3.LUT R22, R22, R25, RZ, 0xc0, !PT ;  /* 0x0000001916167212 */ /* 0x000fe200078ec0ff */
[----:B------:R-:W-:Y:S01]  /*efc0*/  FFMA.FTZ R52, R52, UR5, -R135 ;  /* 0x0000000534347c23 */ /* 0x000fe20008010887 */
[----:B------:R-:W-:Y:S01]  /*efd0*/  LOP3.LUT R175, R173, 0xff00ff, RZ, 0xc0, !PT ;  /* 0x00ff00ffadaf7812 */ /* 0x000fe200078ec0ff */
[----:B------:R-:W1:Y:S01]  /*efe0*/  MUFU.EX2 R103, R103 ;  /* 0x0000006700677308 */ /* 0x000e620000000800 */
[----:B------:R-:W-:Y:S01]  /*eff0*/  SHF.R.U32.HI R25, RZ, 0x18, R23 ;  /* 0x00000018ff197819 */ /* 0x000fe20000011617 */
[--C-:B------:R-:W-:Y:S01]  /*f000*/  FFMA.FTZ R33, R33, UR5, -R135.reuse ;  /* 0x0000000521217c23 */ /* 0x100fe20008010887 */
[----:B------:R-:W-:Y:S01]  /*f010*/  LOP3.LUT R27, R27, 0xff, RZ, 0xc0, !PT ;  /* 0x000000ff1b1b7812 */ /* 0x000fe200078ec0ff */
[--C-:B------:R-:W-:Y:S01]  /*f020*/  FFMA.FTZ R55, R55, UR5, -R135.reuse ;  /* 0x0000000537377c23 */ /* 0x100fe20008010887 */
[----:B------:R-:W-:Y:S01]  /*f030*/  LOP3.LUT R26, R23, 0xffff, RZ, 0xc0, !PT ;  /* 0x0000ffff171a7812 */ /* 0x000fe200078ec0ff */
[----:B------:R-:W-:Y:S01]  /*f040*/  FFMA.FTZ R93, R93, UR5, -R135 ;  /* 0x000000055d5d7c23 */ /* 0x000fe20008010887 */
[----:B------:R-:W-:Y:S01]  /*f050*/  LOP3.LUT R173, R23, 0xff, RZ, 0xc0, !PT ;  /* 0x000000ff17ad7812 */ /* 0x000fe200078ec0ff */
[----:B------:R-:W3:Y:S01]  /*f060*/  MUFU.EX2 R104, R104 ;  /* 0x0000006800687308 */ /* 0x000ee20000000800 */
[----:B------:R-:W-:Y:S01]  /*f070*/  PRMT R25, R27, 0x5410, R25 ;  /* 0x000054101b197816 */ /* 0x000fe20000000019 */
[--C-:B------:R-:W-:Y:S01]  /*f080*/  FFMA.FTZ R53, R53, UR5, -R125.reuse ;  /* 0x0000000535357c23 */ /* 0x100fe2000801087d */
[--C-:B------:R-:W-:Y:S01]  /*f090*/  HSET2.LE.AND R23, R175, R6.reuse, PT ;  /* 0x00000006af177233 */ /* 0x100fe20003803000 */
[----:B------:R-:W-:Y:S01]  /*f0a0*/  FFMA.FTZ R37, R37, UR5, -R125 ;  /* 0x0000000525257c23 */ /* 0x000fe2000801087d */
[----:B------:R-:W-:Y:S01]  /*f0b0*/  SHF.R.U32.HI R26, RZ, 0x8, R26 ;  /* 0x00000008ff1a7819 */ /* 0x000fe2000001161a */
[----:B----4-:R-:W-:Y:S01]  /*f0c0*/  FADD.FTZ R159, R98, R159 ;  /* 0x0000009f629f7221 */ /* 0x010fe20000010000 */
[----:B------:R-:W-:Y:S01]  /*f0d0*/  LOP3.LUT R27, R145, 0xff00ff, RZ, 0xc0, !PT ;  /* 0x00ff00ff911b7812 */ /* 0x000fe200078ec0ff */
[----:B------:R-:W-:Y:S01]  /*f0e0*/  IMAD.U32 R145, RZ, RZ, UR8 ;  /* 0x00000008ff917e24 */ /* 0x000fe2000f8e00ff */
[----:B------:R-:W-:Y:S01]  /*f0f0*/  F2FP.F16.F32.PACK_AB R175, R80, R85 ;  /* 0x0000005550af723e */ /* 0x000fe200000000ff */
[----:B------:R-:W4:Y:S01]  /*f100*/  MUFU.EX2 R76, R76 ;  /* 0x0000004c004c7308 */ /* 0x000f220000000800 */
[----:B------:R-:W-:Y:S01]  /*f110*/  PRMT R173, R173, 0x5410, R26 ;  /* 0x00005410adad7816 */ /* 0x000fe2000000001a */
[----:B-1----:R-:W-:Y:S01]  /*f120*/  FADD.FTZ R163, R103, R163 ;  /* 0x000000a367a37221 */ /* 0x002fe20000010000 */
[--C-:B------:R-:W-:Y:S01]  /*f130*/  HSET2.LE.AND R24, R24, R6.reuse, PT ;  /* 0x0000000618187233 */ /* 0x100fe20003803000 */
[----:B------:R-:W-:Y:S01]  /*f140*/  FADD.FTZ R151, R101, R151 ;  /* 0x0000009765977221 */ /* 0x000fe20000010000 */
[----:B------:R-:W-:Y:S01]  /*f150*/  LOP3.LUT R23, R175, R23, RZ, 0xc0, !PT ;  /* 0x00000017af177212 */ /* 0x000fe200078ec0ff */
[----:B------:R-:W-:Y:S01]  /*f160*/  FADD.FTZ R155, R97, R155 ;  /* 0x0000009b619b7221 */ /* 0x000fe20000010000 */
[--C-:B------:R-:W-:Y:S01]  /*f170*/  HSET2.LE.AND R27, R27, R6.reuse, PT ;  /* 0x000000061b1b7233 */ /* 0x100fe20003803000 */
[----:B------:R-:W1:Y:S01]  /*f180*/  MUFU.EX2 R78, R78 ;  /* 0x0000004e004e7308 */ /* 0x000e620000000800 */
[----:B------:R-:W-:Y:S01]  /*f190*/  F2FP.F16.F32.PACK_AB R26, R158, R157 ;  /* 0x0000009d9e1a723e */ /* 0x000fe200000000ff */
[----:B------:R-:W-:Y:S01]  /*f1a0*/  FADD.FTZ R159, R110, R159 ;  /* 0x0000009f6e9f7221 */ /* 0x000fe20000010000 */
[----:B------:R-:W-:Y:S01]  /*f1b0*/  F2FP.F16.F32.PACK_AB R175, R87, R88 ;  /* 0x0000005857af723e */ /* 0x000fe200000000ff */
[C---:B--2---:R-:W-:Y:S01]  /*f1c0*/  HMMA.16816.F32 R204, R20.reuse, R16, R204 ;  /* 0x0000001014cc723c */ /* 0x044fe200000018cc */
[----:B------:R-:W-:Y:S01]  /*f1d0*/  LOP3.LUT R26, R26, R24, RZ, 0xc0, !PT ;  /* 0x000000181a1a7212 */ /* 0x000fe200078ec0ff */
[----:B---3--:R-:W-:Y:S01]  /*f1e0*/  FADD.FTZ R163, R104, R163 ;  /* 0x000000a368a37221 */ /* 0x008fe20000010000 */
[----:B------:R-:W-:Y:S01]  /*f1f0*/  LOP3.LUT R27, R175, R27, RZ, 0xc0, !PT ;  /* 0x0000001baf1b7212 */ /* 0x000fe200078ec0ff */
[----:B------:R-:W-:Y:S01]  /*f200*/  MUFU.EX2 R64, R64 ;  /* 0x0000004000407308 */ /* 0x000fe20000000800 */
[--C-:B------:R-:W-:Y:S01]  /*f210*/  HSET2.LE.AND R24, R173, R6.reuse, PT ;  /* 0x00000006ad187233 */ /* 0x100fe20003803000 */
[----:B------:R-:W-:Y:S01]  /*f220*/  FADD.FTZ R151, R99, R151 ;  /* 0x0000009763977221 */ /* 0x000fe20000010000 */
[--C-:B------:R-:W-:Y:S01]  /*f230*/  HSET2.LE.AND R25, R25, R6.reuse, PT ;  /* 0x0000000619197233 */ /* 0x100fe20003803000 */
[C---:B------:R-:W-:Y:S01]  /*f240*/  HMMA.16816.F32 R200, R20.reuse, R18, R200 ;  /* 0x0000001214c8723c */ /* 0x040fe200000018c8 */
[----:B------:R-:W-:Y:S01]  /*f250*/  F2FP.F16.F32.PACK_AB R175, R110, R98 ;  /* 0x000000626eaf723e */ /* 0x000fe200000000ff */
[----:B------:R-:W-:Y:S01]  /*f260*/  FADD.FTZ R155, R84, R155 ;  /* 0x0000009b549b7221 */ /* 0x000fe20000010000 */
[----:B------:R-:W-:Y:S01]  /*f270*/  F2FP.F16.F32.PACK_AB R173, R104, R103 ;  /* 0x0000006768ad723e */ /* 0x000fe200000000ff */
[----:B------:R-:W-:Y:S01]  /*f280*/  MUFU.EX2 R72, R72 ;  /* 0x0000004800487308 */ /* 0x000fe20000000800 */
[----:B------:R-:W-:Y:S01]  /*f290*/  LOP3.LUT R181, R218, UR13, R217, 0x96, !PT ;  /* 0x0000000ddab57c12 */ /* 0x000fe2000f8e96d9 */
[----:B------:R-:W-:Y:S01]  /*f2a0*/  IMAD.WIDE.U32 R218, R128, -0x2daee0ad, RZ ;  /* 0xd2511f5380da7825 */ /* 0x000fe200078e00ff */
[----:B------:R-:W-:Y:S01]  /*f2b0*/  LOP3.LUT R24, R175, R24, RZ, 0xc0, !PT ;  /* 0x00000018af187212 */ /* 0x000fe200078ec0ff */
[C---:B------:R-:W-:Y:S01]  /*f2c0*/  HMMA.16816.F32 R196, R20.reuse, R8, R196 ;  /* 0x0000000814c4723c */ /* 0x040fe200000018c4 */
[----:B------:R-:W-:Y:S01]  /*f2d0*/  LOP3.LUT R25, R173, R25, RZ, 0xc0, !PT ;  /* 0x00000019ad197212 */ /* 0x000fe200078ec0ff */
[----:B------:R-:W-:Y:S01]  /*f2e0*/  FFMA.FTZ R128, R7, UR5, -R119 ;  /* 0x0000000507807c23 */ /* 0x000fe20008010877 */
[----:B------:R-:W-:Y:S01]  /*f2f0*/  LOP3.LUT R145, R145, UR21, R235, 0x96, !PT ;  /* 0x0000001591917c12 */ /* 0x000fe2000f8e96eb */
[----:B------:R-:W-:Y:S01]  /*f300*/  MUFU.EX2 R75, R75 ;  /* 0x0000004b004b7308 */ /* 0x000fe20000000800 */
[----:B------:R-:W-:Y:S01]  /*f310*/  FADD.FTZ R159, R157, R159 ;  /* 0x0000009f9d9f7221 */ /* 0x000fe20000010000 */
[----:B------:R-:W-:Y:S01]  /*f320*/  FADD.FTZ R163, R88, R163 ;  /* 0x000000a358a37221 */ /* 0x000fe20000010000 */
[----:B------:R-:W-:Y:S01]  /*f330*/  FADD.FTZ R151, R86, R151 ;  /* 0x0000009756977221 */ /* 0x000fe20000010000 */
[----:B------:R-:W-:Y:S01]  /*f340*/  HMMA.16816.F32 R192, R20, R10, R192 ;  /* 0x0000000a14c0723c */ /* 0x000fe200000018c0 */
[----:B------:R-:W-:Y:S01]  /*f350*/  LOP3.LUT R20, R186, UR7, R219, 0x96, !PT ;  /* 0x00000007ba147c12 */ /* 0x000fe2000f8e96db */
[----:B------:R-:W-:Y:S01]  /*f360*/  IMAD.WIDE.U32 R216, R145, -0x326172a9, RZ ;  /* 0xcd9e8d5791d87825 */ /* 0x000fe200078e00ff */
[C---:B------:R-:W-:Y:S01]  /*f370*/  PRMT R22, R218.reuse, 0x7771, RZ ;  /* 0x00007771da167816 */ /* 0x040fe200000000ff */
[----:B------:R-:W-:Y:S01]  /*f380*/  MUFU.EX2 R128, R128 ;  /* 0x0000008000807308 */ /* 0x000fe20000000800 */
[----:B------:R-:W-:Y:S01]  /*f390*/  PRMT R23, R218, 0x7772, RZ ;  /* 0x00007772da177816 */ /* 0x000fe200000000ff */
[----:B------:R-:W-:Y:S01]  /*f3a0*/  FADD.FTZ R155, R85, R155 ;  /* 0x0000009b559b7221 */ /* 0x000fe20000010000 */
[----:B------:R-:W-:Y:S01]  /*f3b0*/  LOP3.LUT R175, R166, UR11, R217, 0x96, !PT ;  /* 0x0000000ba6af7c12 */ /* 0x000fe2000f8e96d9 */
[C---:B------:R-:W-:Y:S01]  /*f3c0*/  HMMA.16816.F32 R220, R24.reuse, R16, R220 ;  /* 0x0000001018dc723c */ /* 0x040fe200000018dc */
[----:B------:R-:W-:Y:S01]  /*f3d0*/  IMAD.MOV.U32 R17, RZ, RZ, R218 ;  /* 0x000000ffff117224 */ /* 0x000fe200078e00da */
[----:B------:R-:W-:Y:S01]  /*f3e0*/  PRMT R16, R218, 0x7773, RZ ;  /* 0x00007773da107816 */ /* 0x000fe200000000ff */
[----:B------:R-:W-:Y:S01]  /*f3f0*/  IMAD.WIDE.U32 R218, R176, -0x2daee0ad, RZ ;  /* 0xd2511f53b0da7825 */ /* 0x000fe200078e00ff */
[----:B------:R-:W-:Y:S01]  /*f400*/  LOP3.LUT R176, R20, 0xffff, RZ, 0xc0, !PT ;  /* 0x0000ffff14b07812 */ /* 0x000fe200078ec0ff */
[----:B------:R-:W2:Y:S01]  /*f410*/  MUFU.EX2 R77, R77 ;  /* 0x0000004d004d7308 */ /* 0x000ea20000000800 */
[----:B------:R-:W-:Y:S01]  /*f420*/  LOP3.LUT R187, R216, UR9, R237, 0x96, !PT ;  /* 0x00000009d8bb7c12 */ /* 0x000fe2000f8e96ed */
[----:B------:R-:W-:Y:S01]  /*f430*/  FADD.FTZ R159, R158, R159 ;  /* 0x0000009f9e9f7221 */ /* 0x000fe20000010000 */
[----:B------:R-:W-:Y:S01]  /*f440*/  LOP3.LUT R173, R164, UR11, R217, 0x96, !PT ;  /* 0x0000000ba4ad7c12 */ /* 0x000fe2000f8e96d9 */
[C---:B------:R-:W-:Y:S01]  /*f450*/  HMMA.16816.F32 R212, R24.reuse, R8, R212 ;  /* 0x0000000818d4723c */ /* 0x040fe200000018d4 */
[----:B------:R-:W-:Y:S01]  /*f460*/  LOP3.LUT R145, R216, UR9, R189, 0x96, !PT ;  /* 0x00000009d8917c12 */ /* 0x000fe2000f8e96bd */
[----:B------:R-:W-:Y:S01]  /*f470*/  IMAD.WIDE.U32 R216, R181, -0x2daee0ad, RZ ;  /* 0xd2511f53b5d87825 */ /* 0x000fe200078e00ff */
[----:B------:R-:W-:Y:S01]  /*f480*/  LOP3.LUT R8, R20, 0xff, RZ, 0xc0, !PT ;  /* 0x000000ff14087812 */ /* 0x000fe200078ec0ff */
[----:B------:R-:W-:Y:S01]  /*f490*/  MUFU.EX2 R73, R73 ;  /* 0x0000004900497308 */ /* 0x000fe20000000800 */
[----:B------:R-:W-:Y:S01]  /*f4a0*/  SHF.R.U32.HI R176, RZ, 0x8, R176 ;  /* 0x00000008ffb07819 */ /* 0x000fe200000116b0 */
[----:B------:R-:W-:Y:S01]  /*f4b0*/  IMAD.MOV.U32 R21, RZ, RZ, R216 ;  /* 0x000000ffff157224 */ /* 0x000fe200078e00d8 */
[----:B------:R-:W-:Y:S01]  /*f4c0*/  LOP3.LUT R17, R17, 0xff, RZ, 0xc0, !PT ;  /* 0x000000ff11117812 */ /* 0x000fe200078ec0ff */
[C---:B------:R-:W-:Y:S01]  /*f4d0*/  HMMA.16816.F32 R12, R24.reuse, R18, R12 ;  /* 0x00000012180c723c */ /* 0x040fe2000000180c */
[----:B------:R-:W-:Y:S01]  /*f4e0*/  PRMT R176, R8, 0x5410, R176 ;  /* 0x0000541008b07816 */ /* 0x000fe200000000b0 */
[----:B------:R-:W-:Y:S01]  /*f4f0*/  IMAD.WIDE.U32 R242, R173, -0x2daee0ad, RZ ;  /* 0xd2511f53adf27825 */ /* 0x000fe200078e00ff */
[----:B------:R-:W-:Y:S01]  /*f500*/  PRMT R18, R216, 0x7773, RZ ;  /* 0x00007773d8127816 */ /* 0x000fe200000000ff */
[----:B------:R-:W-:Y:S01]  /*f510*/  MUFU.EX2 R83, R83 ;  /* 0x0000005300537308 */ /* 0x000fe20000000800 */
[----:B------:R-:W-:Y:S01]  /*f520*/  PRMT R8, R20, 0x7632, R8 ;  /* 0x0000763214087816 */ /* 0x000fe20000000008 */
[----:B------:R-:W-:Y:S01]  /*f530*/  FADD.FTZ R163, R87, R163 ;  /* 0x000000a357a37221 */ /* 0x000fe20000010000 */
[----:B------:R-:W-:Y:S01]  /*f540*/  PRMT R189, R216, 0x7772, RZ ;  /* 0x00007772d8bd7816 */ /* 0x000fe200000000ff */
[----:B------:R-:W-:Y:S01]  /*f550*/  HMMA.16816.F32 R208, R24, R10, R208 ;  /* 0x0000000a18d0723c */ /* 0x000fe200000018d0 */
[----:B------:R-:W-:Y:S01]  /*f560*/  PRMT R23, R23, 0x5410, R16 ;  /* 0x0000541017177816 */ /* 0x000fe20000000010 */
[----:B------:R-:W-:Y:S01]  /*f570*/  FADD.FTZ R151, R109, R151 ;  /* 0x000000976d977221 */ /* 0x000fe20000010000 */
[----:B------:R-:W-:Y:S01]  /*f580*/  PRMT R189, R189, 0x5410, R18 ;  /* 0x00005410bdbd7816 */ /* 0x000fe20000000012 */
[----:B------:R-:W3:Y:S01]  /*f590*/  MUFU.EX2 R160, R160 ;  /* 0x000000a000a07308 */ /* 0x000ee20000000800 */
[----:B------:R-:W-:Y:S01]  /*f5a0*/  PRMT R22, R17, 0x5410, R22 ;  /* 0x0000541011167816 */ /* 0x000fe20000000016 */
[----:B------:R-:W-:Y:S01]  /*f5b0*/  FADD.FTZ R155, R80, R155 ;  /* 0x0000009b509b7221 */ /* 0x000fe20000010000 */
[----:B------:R-:W-:Y:S01]  /*f5c0*/  LOP3.LUT R26, R8, 0xff, RZ, 0xc0, !PT ;  /* 0x000000ff081a7812 */ /* 0x000fe200078ec0ff */
[----:B------:R-:W5:Y:S01]  /*f5d0*/  LDSM.16.MT88.4 R16, [R227+0x4c00] ;  /* 0x004c0000e310783b */ /* 0x000f620000004200 */
[----:B------:R-:W-:Y:S01]  /*f5e0*/  SHF.R.U32.HI R25, RZ, 0x18, R20 ;  /* 0x00000018ff197819 */ /* 0x000fe20000011614 */
[----:B----4-:R-:W-:Y:S01]  /*f5f0*/  FADD.FTZ R151, R76, R151 ;  /* 0x000000974c977221 */ /* 0x010fe20000010000 */
[--C-:B------:R-:W-:Y:S01]  /*f600*/  HSET2.LE.AND R20, R176, R6.reuse, PT ;  /* 0x00000006b0147233 */ /* 0x100fe20003803000 */
[----:B------:R-:W4:Y:S01]  /*f610*/  LDSM.16.MT88.4 R8, [R142+0xc00] ;  /* 0x000c00008e08783b */ /* 0x000f220000004200 */
[----:B-1----:R-:W-:Y:S01]  /*f620*/  F2FP.F16.F32.PACK_AB R24, R78, R76 ;  /* 0x0000004c4e18723e */ /* 0x002fe200000000ff */
[----:B------:R-:W1:Y:S01]  /*f630*/  MUFU.EX2 R82, R82 ;  /* 0x0000005200527308 */ /* 0x000e620000000800 */
[----:B------:R-:W-:Y:S01]  /*f640*/  PRMT R25, R26, 0x5410, R25 ;  /* 0x000054101a197816 */ /* 0x000fe20000000019 */
[----:B--2---:R-:W-:Y:S01]  /*f650*/  FADD.FTZ R155, R77, R155 ;  /* 0x0000009b4d9b7221 */ /* 0x004fe20000010000 */
[----:B------:R-:W-:Y:S01]  /*f660*/  LOP3.LUT R23, R23, 0xff00ff, RZ, 0xc0, !PT ;  /* 0x00ff00ff17177812 */ /* 0x000fe200078ec0ff */
[----:B------:R-:W-:Y:S01]  /*f670*/  FFMA.FTZ R114, R114, UR5, -R125 ;  /* 0x0000000572727c23 */ /* 0x000fe2000801087d */
[----:B------:R-:W-:Y:S01]  /*f680*/  LOP3.LUT R20, R24, R20, RZ, 0xc0, !PT ;  /* 0x0000001418147212 */ /* 0x000fe200078ec0ff */
[----:B------:R-:W-:Y:S01]  /*f690*/  FADD.FTZ R151, R78, R151 ;  /* 0x000000974e977221 */ /* 0x000fe20000010000 */
[----:B------:R-:W-:Y:S01]  /*f6a0*/  LOP3.LUT R24, R21, 0xff, RZ, 0xc0, !PT ;  /* 0x000000ff15187812 */ /* 0x000fe200078ec0ff */
[----:B------:R-:W-:Y:S01]  /*f6b0*/  MUFU.EX2 R74, R74 ;  /* 0x0000004a004a7308 */ /* 0x000fe20000000800 */
[--C-:B------:R-:W-:Y:S01]  /*f6c0*/  HSET2.LE.AND R23, R23, R6.reuse, PT ;  /* 0x0000000617177233 */ /* 0x100fe20003803000 */
[----:B---3--:R-:W-:Y:S01]  /*f6d0*/  FADD.FTZ R159, R160, R159 ;  /* 0x0000009fa09f7221 */ /* 0x008fe20000010000 */
[--C-:B------:R-:W-:Y:S01]  /*f6e0*/  HSET2.LE.AND R21, R25, R6.reuse, PT ;  /* 0x0000000619157233 */ /* 0x100fe20003803000 */
[----:B------:R-:W-:Y:S01]  /*f6f0*/  FADD.FTZ R155, R73, R155 ;  /* 0x0000009b499b7221 */ /* 0x000fe20000010000 */
[----:B------:R-:W-:Y:S01]  /*f700*/  HSET2.LE.AND R22, R22, R6, PT ;  /* 0x0000000616167233 */ /* 0x000fe20003803000 */
[----:B------:R-:W-:Y:S01]  /*f710*/  FADD.FTZ R159, R96, R159 ;  /* 0x0000009f609f7221 */ /* 0x000fe20000010000 */
[----:B------:R-:W-:Y:S01]  /*f720*/  F2FP.F16.F32.PACK_AB R25, R64, R128 ;  /* 0x000000804019723e */ /* 0x000fe200000000ff */
[----:B------:R-:W-:Y:S01]  /*f730*/  MUFU.EX2 R81, R81 ;  /* 0x0000005100517308 */ /* 0x000fe20000000800 */
[----:B------:R-:W-:Y:S01]  /*f740*/  LOP3.LUT R186, R180, UR7, R217, 0x96, !PT ;  /* 0x00000007b4ba7c12 */ /* 0x000fe2000f8e96d9 */
[----:B------:R-:W-:Y:S01]  /*f750*/  IMAD.WIDE.U32 R180, R174, -0x2daee0ad, RZ ;  /* 0xd2511f53aeb47825 */ /* 0x000fe200078e00ff */
[----:B------:R-:W-:-:S03]  /*f760*/  F2FP.F16.F32.PACK_AB R26, R75, R72 ;  /* 0x000000484b1a723e */ /* 0x000fc600000000ff */
[----:B-1----:R-:W-:Y:S01]  /*f770*/  FADD.FTZ R163, R82, R163 ;  /* 0x000000a352a37221 */ /* 0x002fe20000010000 */
[----:B------:R-:W-:Y:S01]  /*f780*/  PRMT R216, R216, 0x7771, RZ ;  /* 0x00007771d8d87816 */ /* 0x000fe200000000ff */
[----:B------:R-:W-:Y:S01]  /*f790*/  FADD.FTZ R159, R100, R159 ;  /* 0x0000009f649f7221 */ /* 0x000fe20000010000 */
[----:B------:R-:W-:Y:S01]  /*f7a0*/  LOP3.LUT R23, R25, R23, RZ, 0xc0, !PT ;  /* 0x0000001719177212 */ /* 0x000fe200078ec0ff */
[----:B------:R-:W1:Y:S01]  /*f7b0*/  MUFU.EX2 R79, R79 ;  /* 0x0000004f004f7308 */ /* 0x000e620000000800 */
[----:B------:R-:W-:Y:S01]  /*f7c0*/  LOP3.LUT R22, R26, R22, RZ, 0xc0, !PT ;  /* 0x000000161a167212 */ /* 0x000fe200078ec0ff */
[----:B------:R-:W-:Y:S01]  /*f7d0*/  FADD.FTZ R151, R72, R151 ;  /* 0x0000009748977221 */ /* 0x000fe20000010000 */
[----:B------:R-:W-:Y:S01]  /*f7e0*/  LOP3.LUT R25, R186, 0xffff, RZ, 0xc0, !PT ;  /* 0x0000ffffba197812 */ /* 0x000fe200078ec0ff */
[----:B------:R-:W-:Y:S01]  /*f7f0*/  FADD.FTZ R155, R128, R155 ;  /* 0x0000009b809b7221 */ /* 0x000fe20000010000 */
[----:B------:R-:W-:Y:S01]  /*f800*/  PRMT R26, R186, 0x7632, R26 ;  /* 0x00007632ba1a7816 */ /* 0x000fe2000000001a */
[----:B------:R-:W-:Y:S01]  /*f810*/  FADD.FTZ R159, R83, R159 ;  /* 0x0000009f539f7221 */ /* 0x000fe20000010000 */
[----:B------:R-:W-:Y:S01]  /*f820*/  PRMT R216, R24, 0x5410, R216 ;  /* 0x0000541018d87816 */ /* 0x000fe200000000d8 */
[----:B------:R-:W2:Y:S01]  /*f830*/  MUFU.EX2 R60, R60 ;  /* 0x0000003c003c7308 */ /* 0x000ea20000000800 */
[----:B------:R-:W-:Y:S01]  /*f840*/  F2FP.F16.F32.PACK_AB R27, R73, R77 ;  /* 0x0000004d491b723e */ /* 0x000fe200000000ff */
[----:B------:R-:W-:Y:S01]  /*f850*/  FADD.FTZ R151, R75, R151 ;  /* 0x000000974b977221 */ /* 0x000fe20000010000 */
[----:B------:R-:W-:Y:S01]  /*f860*/  LOP3.LUT R24, R186, 0xff, RZ, 0xc0, !PT ;  /* 0x000000ffba187812 */ /* 0x000fe200078ec0ff */
[----:B------:R-:W-:Y:S01]  /*f870*/  FADD.FTZ R155, R64, R155 ;  /* 0x0000009b409b7221 */ /* 0x000fe20000010000 */
[----:B------:R-:W-:Y:S01]  /*f880*/  SHF.R.U32.HI R25, RZ, 0x8, R25 ;  /* 0x00000008ff197819 */ /* 0x000fe20000011619 */
[----:B------:R-:W-:Y:S01]  /*f890*/  FFMA.FTZ R38, R38, UR5, -R125 ;  /* 0x0000000526267c23 */ /* 0x000fe2000801087d */
[----:B------:R-:W-:Y:S01]  /*f8a0*/  SHF.R.U32.HI R186, RZ, 0x18, R186 ;  /* 0x00000018ffba7819 */ /* 0x000fe200000116ba */
[----:B------:R-:W3:Y:S01]  /*f8b0*/  MUFU.EX2 R62, R62 ;  /* 0x0000003e003e7308 */ /* 0x000ee20000000800 */
[----:B------:R-:W-:Y:S01]  /*f8c0*/  LOP3.LUT R26, R26, 0xff, RZ, 0xc0, !PT ;  /* 0x000000ff1a1a7812 */ /* 0x000fe200078ec0ff */
[----:B-1----:R-:W-:Y:S01]  /*f8d0*/  FADD.FTZ R163, R79, R163 ;  /* 0x000000a34fa37221 */ /* 0x002fe20000010000 */
[----:B------:R-:W-:Y:S01]  /*f8e0*/  LOP3.LUT R21, R27, R21, RZ, 0xc0, !PT ;  /* 0x000000151b157212 */ /* 0x000fe200078ec0ff */
[----:B------:R-:W-:Y:S01]  /*f8f0*/  FFMA.FTZ R111, R111, UR5, -R119 ;  /* 0x000000056f6f7c23 */ /* 0x000fe20008010877 */
[--C-:B------:R-:W-:Y:S01]  /*f900*/  HSET2.LE.AND R216, R216, R6.reuse, PT ;  /* 0x00000006d8d87233 */ /* 0x100fe20003803000 */
[----:B------:R-:W-:Y:S01]  /*f910*/  FADD.FTZ R163, R74, R163 ;  /* 0x000000a34aa37221 */ /* 0x000fe20000010000 */
[----:B------:R-:W-:Y:S01]  /*f920*/  PRMT R24, R24, 0x5410, R25 ;  /* 0x0000541018187816 */ /* 0x000fe20000000019 */
[----:B------:R-:W1:Y:S01]  /*f930*/  MUFU.EX2 R61, R61 ;  /* 0x0000003d003d7308 */ /* 0x000e620000000800 */
[----:B------:R-:W-:Y:S01]  /*f940*/  LOP3.LUT R189, R189, 0xff00ff, RZ, 0xc0, !PT ;  /* 0x00ff00ffbdbd7812 */ /* 0x000fe200078ec0ff */
[C---:B-----5:R-:W-:Y:S01]  /*f950*/  HMMA.16816.F32 R204, R20.reuse, R16, R204 ;  /* 0x0000001014cc723c */ /* 0x060fe200000018cc */
[----:B------:R-:W-:Y:S01]  /*f960*/  F2FP.F16.F32.PACK_AB R27, R83, R100 ;  /* 0x00000064531b723e */ /* 0x000fe200000000ff */
[----:B------:R-:W-:Y:S01]  /*f970*/  FADD.FTZ R163, R81, R163 ;  /* 0x000000a351a37221 */ /* 0x000fe20000010000 */
[----:B------:R-:W-:Y:S01]  /*f980*/  PRMT R25, R26, 0x5410, R186 ;  /* 0x000054101a197816 */ /* 0x000fe200000000ba */
[----:B--2---:R-:W-:Y:S01]  /*f990*/  FADD.FTZ R151, R60, R151 ;  /* 0x000000973c977221 */ /* 0x004fe20000010000 */
[----:B------:R-:W-:Y:S01]  /*f9a0*/  LOP3.LUT R26, R27, R216, RZ, 0xc0, !PT ;  /* 0x000000d81b1a7212 */ /* 0x000fe200078ec0ff */
[----:B------:R-:W-:Y:S01]  /*f9b0*/  IMAD.WIDE.U32 R216, R172, -0x2daee0ad, RZ ;  /* 0xd2511f53acd87825 */ /* 0x000fe200078e00ff */
[----:B------:R-:W-:Y:S01]  /*f9c0*/  LOP3.LUT R7, R218, UR16, R181, 0x96, !PT ;  /* 0x00000010da077c12 */ /* 0x000fe2000f8e96b5 */
[----:B------:R-:W-:Y:S01]  /*f9d0*/  HMMA.16816.F32 R200, R20, R18, R200 ;  /* 0x0000001214c8723c */ /* 0x000fe200000018c8 */
[--C-:B------:R-:W-:Y:S01]  /*f9e0*/  HSET2.LE.AND R27, R189, R6.reuse, PT ;  /* 0x00000006bd1b7233 */ /* 0x100fe20003803000 */
[----:B------:R-:W2:Y:S01]  /*f9f0*/  MUFU.EX2 R67, R67 ;  /* 0x0000004300437308 */ /* 0x000ea20000000800 */
[--C-:B------:R-:W-:Y:S01]  /*fa00*/  HSET2.LE.AND R24, R24, R6.reuse, PT ;  /* 0x0000000618187233 */ /* 0x100fe20003803000 */
[----:B------:R-:W-:Y:S01]  /*fa10*/  IMAD.WIDE.U32 R238, R7, -0x326172a9, RZ ;  /* 0xcd9e8d5707ee7825 */ /* 0x000fe200078e00ff */
[----:B------:R-:W-:-:S03]  /*fa20*/  HSET2.LE.AND R25, R25, R6, PT ;  /* 0x0000000619197233 */ /* 0x000fc60003803000 */
[----:B---3--:R-:W-:Y:S01]  /*fa30*/  FADD.FTZ R151, R62, R151 ;  /* 0x000000973e977221 */ /* 0x008fe20000010000 */
[----:B------:R-:W-:Y:S01]  /*fa40*/  F2FP.F16.F32.PACK_AB R176, R81, R74 ;  /* 0x0000004a51b0723e */ /* 0x000fe200000000ff */
[C---:B----4-:R-:W-:Y:S01]  /*fa50*/  HMMA.16816.F32 R196, R20.reuse, R8, R196 ;  /* 0x0000000814c4723c */ /* 0x050fe200000018c4 */
[----:B------:R-:W-:Y:S01]  /*fa60*/  F2FP.F16.F32.PACK_AB R186, R96, R160 ;  /* 0x000000a060ba723e */ /* 0x000fe200000000ff */
[----:B------:R-:W3:Y:S01]  /*fa70*/  MUFU.EX2 R56, R56 ;  /* 0x0000003800387308 */ /* 0x000ee20000000800 */
[----:B------:R-:W-:Y:S01]  /*fa80*/  F2FP.F16.F32.PACK_AB R181, R79, R82 ;  /* 0x000000524fb5723e */ /* 0x000fe200000000ff */
[----:B-1----:R-:W-:Y:S01]  /*fa90*/  FADD.FTZ R155, R61, R155 ;  /* 0x0000009b3d9b7221 */ /* 0x002fe20000010000 */
[----:B------:R-:W-:Y:S01]  /*faa0*/  LOP3.LUT R174, R230, UR17, R219, 0x96, !PT ;  /* 0x00000011e6ae7c12 */ /* 0x000fe2000f8e96db */
[----:B------:R-:W-:Y:S01]  /*fab0*/  IMAD.WIDE.U32 R218, R175, -0x2daee0ad, RZ ;  /* 0xd2511f53afda7825 */ /* 0x000fe200078e00ff */
[----:B------:R-:W-:Y:S01]  /*fac0*/  LOP3.LUT R27, R176, R27, RZ, 0xc0, !PT ;  /* 0x0000001bb01b7212 */ /* 0x000fe200078ec0ff */
[----:B------:R-:W-:Y:S01]  /*fad0*/  HMMA.16816.F32 R192, R20, R10, R192 ;  /* 0x0000000a14c0723c */ /* 0x000fe200000018c0 */
[----:B------:R-:W-:Y:S01]  /*fae0*/  LOP3.LUT R24, R186, R24, RZ, 0xc0, !PT ;  /* 0x00000018ba187212 */ /* 0x000fe200078ec0ff */
[----:B------:R-:W-:Y:S01]  /*faf0*/  IMAD.WIDE.U32 R22, R174, -0x326172a9, RZ ;  /* 0xcd9e8d57ae167825 */ /* 0x000fe200078e00ff */
[----:B------:R-:W-:Y:S01]  /*fb00*/  LOP3.LUT R25, R181, R25, RZ, 0xc0, !PT ;  /* 0x00000019b5197212 */ /* 0x000fe200078ec0ff */
[----:B------:R-:W-:Y:S02]  /*fb10*/  MUFU.EX2 R58, R58 ;  /* 0x0000003a003a7308 */ /* 0x000fe40000000800 */
[----:B--2---:R-:W-:Y:S01]  /*fb20*/  FADD.FTZ R155, R67, R155 ;  /* 0x0000009b439b7221 */ /* 0x004fe20000010000 */
[----:B------:R-:W-:Y:S01]  /*fb30*/  IMAD.WIDE.U32 R20, R171, -0x2daee0ad, RZ ;  /* 0xd2511f53ab147825 */ /* 0x000fe200078e00ff */
[----:B------:R-:W-:-:S03]  /*fb40*/  LOP3.LUT R172, R22, UR14, R239, 0x96, !PT ;  /* 0x0000000e16ac7c12 */ /* 0x000fc6000f8e96ef */
[----:B------:R-:W-:Y:S01]  /*fb50*/  FFMA.FTZ R113, R113, UR5, -R119 ;  /* 0x0000000571717c23 */ /* 0x000fe20008010877 */
[----:B------:R-:W-:Y:S01]  /*fb60*/  FFMA.FTZ R105, R105, UR5, -R135 ;  /* 0x0000000569697c23 */ /* 0x000fe20008010887 */
[C---:B------:R-:W-:Y:S01]  /*fb70*/  HMMA.16816.F32 R220, R24.reuse, R16, R220 ;  /* 0x0000001018dc723c */ /* 0x040fe200000018dc */
[----:B------:R-:W-:Y:S01]  /*fb80*/  LOP3.LUT R16, R188, UR4, R23, 0x96, !PT ;  /* 0x00000004bc107c12 */ /* 0x000fe2000f8e9617 */
[----:B------:R-:W-:Y:S01]  /*fb90*/  IMAD.WIDE.U32 R172, R172, -0x2daee0ad, RZ ;  /* 0xd2511f53acac7825 */ /* 0x000fe200078e00ff */
[----:B------:R-:W-:Y:S01]  /*fba0*/  LOP3.LUT R21, R232, UR17, R21, 0x96, !PT ;  /* 0x00000011e8157c12 */ /* 0x000fe2000f8e9615 */
[----:B------:R-:W1:Y:S01]  /*fbb0*/  MUFU.EX2 R57, R57 ;  /* 0x0000003900397308 */ /* 0x000e620000000800 */
[----:B------:R-:W-:Y:S01]  /*fbc0*/  LOP3.LUT R181, R20, UR16, R217, 0x96, !PT ;  /* 0x0000001014b57c12 */ /* 0x000fe2000f8e96d9 */
[----:B------:R-:W-:Y:S01]  /*fbd0*/  IMAD.WIDE.U32 R240, R16, -0x2daee0ad, RZ ;  /* 0xd2511f5310f07825 */ /* 0x000fe200078e00ff */
[----:B------:R-:W-:Y:S01]  /*fbe0*/  LOP3.LUT R16, R230, UR17, R243, 0x96, !PT ;  /* 0x00000011e6107c12 */ /* 0x000fe2000f8e96f3 */
[C---:B------:R-:W-:Y:S01]  /*fbf0*/  HMMA.16816.F32 R12, R24.reuse, R18, R12 ;  /* 0x00000012180c723c */ /* 0x040fe2000000180c */
[----:B------:R-:W-:Y:S01]  /*fc00*/  LOP3.LUT R20, R232, UR17, R219, 0x96, !PT ;  /* 0x00000011e8147c12 */ /* 0x000fe2000f8e96db */
[----:B------:R-:W-:Y:S01]  /*fc10*/  IMAD.WIDE.U32 R174, R145, -0x2daee0ad, RZ ;  /* 0xd2511f5391ae7825 */ /* 0x000fe200078e00ff */
[----:B------:R-:W-:Y:S01]  /*fc20*/  LOP3.LUT R7, R180, UR15, R241, 0x96, !PT ;  /* 0x0000000fb4077c12 */ /* 0x000fe2000f8e96f1 */
[----:B------:R-:W2:Y:S01]  /*fc30*/  MUFU.EX2 R48, R48 ;  /* 0x0000003000307308 */ /* 0x000ea20000000800 */
[----:B------:R-:W-:Y:S01]  /*fc40*/  LOP3.LUT R17, R240, UR10, R173, 0x96, !PT ;  /* 0x0000000af0117c12 */ /* 0x000fe2000f8e96ad */
[----:B------:R-:W-:Y:S01]  /*fc50*/  IMAD.WIDE.U32 R18, R21, -0x326172a9, RZ ;  /* 0xcd9e8d5715127825 */ /* 0x000fe200078e00ff */
[----:B------:R-:W-:Y:S01]  /*fc60*/  LOP3.LUT R145, R242, UR16, R175, 0x96, !PT ;  /* 0x00000010f2917c12 */ /* 0x000fe2000f8e96af */
[C---:B------:R-:W-:Y:S02]  /*fc70*/  HMMA.16816.F32 R212, R24.reuse, R8, R212 ;  /* 0x0000000818d4723c */ /* 0x040fe400000018d4 */
[----:B---3--:R-:W-:Y:S01]  /*fc80*/  FADD.FTZ R151, R56, R151 ;  /* 0x0000009738977221 */ /* 0x008fe20000010000 */
[----:B------:R-:W-:Y:S01]  /*fc90*/  IMAD.WIDE.U32 R180, R181, -0x326172a9, RZ ;  /* 0xcd9e8d57b5b47825 */ /* 0x000fe200078e00ff */
[----:B------:R-:W-:Y:S01]  /*fca0*/  LOP3.LUT R175, R236, UR4, R19, 0x96, !PT ;  /* 0x00000004ecaf7c12 */ /* 0x000fe2000f8e9613 */
[----:B------:R-:W-:Y:S02]  /*fcb0*/  MUFU.EX2 R91, R91 ;  /* 0x0000005b005b7308 */ /* 0x000fe40000000800 */
[----:B-1----:R-:W-:Y:S01]  /*fcc0*/  FADD.FTZ R155, R57, R155 ;  /* 0x0000009b399b7221 */ /* 0x002fe20000010000 */
[----:B------:R-:W-:Y:S01]  /*fcd0*/  IMAD.WIDE.U32 R240, R17, -0x326172a9, RZ ;  /* 0xcd9e8d5711f07825 */ /* 0x000fe200078e00ff */
[----:B------:R-:W-:Y:S01]  /*fce0*/  LOP3.LUT R171, R18, UR14, R181, 0x96, !PT ;  /* 0x0000000e12ab7c12 */ /* 0x000fe2000f8e96b5 */
[----:B------:R-:W-:Y:S01]  /*fcf0*/  HMMA.16816.F32 R208, R24, R10, R208 ;  /* 0x0000000a18d0723c */ /* 0x000fe200000018d0 */
[----:B------:R-:W-:Y:S01]  /*fd00*/  F2FP.F16.F32.PACK_AB R24, R67, R61 ;  /* 0x0000003d4318723e */ /* 0x000fe200000000ff */
[----:B------:R-:W-:Y:S01]  /*fd10*/  IMAD.WIDE.U32 R18, R7, -0x326172a9, RZ ;  /* 0xcd9e8d5707127825 */ /* 0x000fe200078e00ff */
[----:B------:R-:W-:Y:S01]  /*fd20*/  PRMT R8, R240, 0x7773, RZ ;  /* 0x00007773f0087816 */ /* 0x000fe200000000ff */
[----:B------:R-:W-:Y:S01]  /*fd30*/  MUFU.EX2 R68, R68 ;  /* 0x0000004400447308 */ /* 0x000fe20000000800 */
[----:B------:R-:W-:Y:S01]  /*fd40*/  F2FP.F16.F32.PACK_AB R25, R58, R56 ;  /* 0x000000383a19723e */ /* 0x000fe200000000ff */
[----:B------:R-:W-:Y:S01]  /*fd50*/  IMAD.WIDE.U32 R186, R187, -0x2daee0ad, RZ ;  /* 0xd2511f53bbba7825 */ /* 0x000fe200078e00ff */
[----:B------:R-:W-:-:S03]  /*fd60*/  LOP3.LUT R17, R18, UR12, R241, 0x96, !PT ;  /* 0x0000000c12117c12 */ /* 0x000fc6000f8e96f1 */
[----:B------:R-:W-:Y:S01]  /*fd70*/  FADD.FTZ R151, R58, R151 ;  /* 0x000000973a977221 */ /* 0x000fe20000010000 */
[----:B------:R-:W-:Y:S01]  /*fd80*/  PRMT R18, R240, 0x7772, RZ ;  /* 0x00007772f0127816 */ /* 0x000fe200000000ff */
[----:B------:R-:W-:Y:S01]  /*fd90*/  IMAD.WIDE.U32 R22, R20, -0x326172a9, RZ ;  /* 0xcd9e8d5714167825 */ /* 0x000fe200078e00ff */
[----:B------:R-:W-:Y:S01]  /*fda0*/  LOP3.LUT R7, R238, UR13, R19, 0x96, !PT ;  /* 0x0000000dee077c12 */ /* 0x000fe2000f8e9613 */
[----:B------:R-:W-:Y:S01]  /*fdb0*/  MUFU.EX2 R90, R90 ;  /* 0x0000005a005a7308 */ /* 0x000fe20000000800 */
[----:B------:R-:W-:Y:S01]  /*fdc0*/  PRMT R18, R18, 0x5410, R8 ;  /* 0x0000541012127816 */ /* 0x000fe20000000008 */
[----:B------:R-:W-:Y:S01]  /*fdd0*/  IMAD.WIDE.U32 R238, R16, -0x326172a9, RZ ;  /* 0xcd9e8d5710ee7825 */ /* 0x000fe200078e00ff */
[----:B------:R-:W-:-:S03]  /*fde0*/  LOP3.LUT R8, R17, 0xffff, RZ, 0xc0, !PT ;  /* 0x0000ffff11087812 */ /* 0x000fc600078ec0ff */
[----:B--2---:R-:W-:Y:S01]  /*fdf0*/  FADD.FTZ R155, R48, R155 ;  /* 0x0000009b309b7221 */ /* 0x004fe20000010000 */
[----:B------:R-:W-:Y:S01]  /*fe00*/  LOP3.LUT R21, R17, 0xff, RZ, 0xc0, !PT ;  /* 0x000000ff11157812 */ /* 0x000fe200078ec0ff */
[----:B------:R-:W-:Y:S01]  /*fe10*/  IMAD.MOV.U32 R20, RZ, RZ, R240 ;  /* 0x000000ffff147224 */ /* 0x000fe200078e00f0 */
[----:B------:R-:W-:Y:S01]  /*fe20*/  SHF.R.U32.HI R16, RZ, 0x8, R8 ;  /* 0x00000008ff107819 */ /* 0x000fe20000011608 */
[----:B------:R-:W-:Y:S01]  /*fe30*/  IMAD.WIDE.U32 R26, R145, -0x326172a9, RZ ;  /* 0xcd9e8d57911a7825 */ /* 0x000fe200078e00ff */
[----:B------:R-:W-:Y:S01]  /*fe40*/  LOP3.LUT R218, R218, UR16, R187, 0x96, !PT ;  /* 0x00000010dada7c12 */ /* 0x000fe2000f8e96bb */
[----:B------:R-:W1:Y:S01]  /*fe50*/  LDSM.16.MT88.4 R8, [R227+0x5000] ;  /* 0x00500000e308783b */ /* 0x000e620000004200 */
[----:B------:R-:W-:Y:S01]  /*fe60*/  PRMT R16, R21, 0x5410, R16 ;  /* 0x0000541015107816 */ /* 0x000fe20000000010 */
[----:B------:R-:W-:Y:S01]  /*fe70*/  MUFU.EX2 R59, R59 ;  /* 0x0000003b003b7308 */ /* 0x000fe20000000800 */
[----:B------:R-:W-:Y:S01]  /*fe80*/  PRMT R21, R17, 0x7632, R21 ;  /* 0x0000763211157816 */ /* 0x000fe20000000015 */
[----:B------:R-:W-:Y:S01]  /*fe90*/  IMAD.WIDE.U32 R218, R218, -0x326172a9, RZ ;  /* 0xcd9e8d57dada7825 */ /* 0x000fe200078e00ff */
[----:B------:R-:W-:-:S03]  /*fea0*/  LOP3.LUT R236, R236, UR4, R23, 0x96, !PT ;  /* 0x00000004ecec7c12 */ /* 0x000fc6000f8e9617 */
[--C-:B------:R-:W-:Y:S01]  /*feb0*/  FFMA.FTZ R145, R162, UR5, -R135.reuse ;  /* 0x00000005a2917c23 */ /* 0x100fe20008010887 */
[----:B------:R-:W-:Y:S01]  /*fec0*/  PRMT R19, R240, 0x7771, RZ ;  /* 0x00007771f0137816 */ /* 0x000fe200000000ff */
[----:B------:R-:W-:Y:S01]  /*fed0*/  IMAD.WIDE.U32 R240, R175, -0x2daee0ad, RZ ;  /* 0xd2511f53aff07825 */ /* 0x000fe200078e00ff */
[----:B------:R-:W-:Y:S01]  /*fee0*/  LOP3.LUT R20, R20, 0xff, RZ, 0xc0, !PT ;  /* 0x000000ff14147812 */ /* 0x000fe200078ec0ff */
[----:B------:R-:W2:Y:S01]  /*fef0*/  MUFU.EX2 R89, R89 ;  /* 0x0000005900597308 */ /* 0x000ea20000000800 */
[----:B------:R-:W-:Y:S01]  /*ff00*/  HSET2.LE.AND R16, R16, R6, PT ;  /* 0x0000000610107233 */ /* 0x000fe20003803000 */
[----:B------:R-:W-:Y:S01]  /*ff10*/  FFMA.FTZ R162, R169, UR5, -R135 ;  /* 0x00000005a9a27c23 */ /* 0x000fe20008010887 */
[----:B------:R-:W-:Y:S01]  /*ff20*/  SHF.R.U32.HI R17, RZ, 0x18, R17 ;  /* 0x00000018ff117819 */ /* 0x000fe20000011611 */
[----:B------:R-:W-:Y:S01]  /*ff30*/  FFMA.FTZ R169, R170, UR5, -R135 ;  /* 0x00000005aaa97c23 */ /* 0x000fe20008010887 */
[----:B------:R-:W-:Y:S01]  /*ff40*/  F2FP.F16.F32.PACK_AB R23, R62, R60 ;  /* 0x0000003c3e17723e */ /* 0x000fe200000000ff */
[----:B------:R-:W-:Y:S01]  /*ff50*/  IMAD.MOV.U32 R133, RZ, RZ, R139 ;  /* 0x000000ffff857224 */ /* 0x000fe200078e008b */
[----:B------:R-:W-:Y:S01]  /*ff60*/  LOP3.LUT R21, R21, 0xff, RZ, 0xc0, !PT ;  /* 0x000000ff15157812 */ /* 0x000fe200078ec0ff */
[----:B------:R-:W3:Y:S01]  /*ff70*/  MUFU.EX2 R65, R65 ;  /* 0x0000004100417308 */ /* 0x000ee20000000800 */
[----:B------:R-:W-:Y:S01]  /*ff80*/  LOP3.LUT R189, R22, UR14, R219, 0x96, !PT ;  /* 0x0000000e16bd7c12 */ /* 0x000fe2000f8e96db */
[----:B------:R-:W-:Y:S01]  /*ff90*/  IMAD.MOV.U32 R134, RZ, RZ, R140 ;  /* 0x000000ffff867224 */ /* 0x000fe200078e008c */
[----:B------:R-:W-:-:S02]  /*ffa0*/  PRMT R22, R20, 0x5410, R19 ;  /* 0x0000541014167816 */ /* 0x000fc40000000013 */
[----:B------:R-:W-:Y:S02]  /*ffb0*/  LOP3.LUT R20, R23, R16, RZ, 0xc0, !PT ;  /* 0x0000001017147212 */ /* 0x000fe400078ec0ff */
[----:B------:R-:W-:Y:S01]  /*ffc0*/  PRMT R21, R21, 0x5410, R17 ;  /* 0x0000541015157816 */ /* 0x000fe20000000011 */
[----:B------:R-:W4:Y:S01]  /*ffd0*/  MUFU.EX2 R66, R66 ;  /* 0x0000004200427308 */ /* 0x000f220000000800 */
[----:B------:R-:W-:Y:S01]  /*ffe0*/  LOP3.LUT R23, R18, 0xff00ff, RZ, 0xc0, !PT ;  /* 0x00ff00ff12177812 */ /* 0x000fe200078ec0ff */
[----:B--2---:R-:W-:Y:S01]  /*fff0*/  FADD.FTZ R159, R89, R159 ;  /* 0x0000009f599f7221 */ /* 0x004fe20000010000 */
[----:B------:R-:W2:Y:S01]  /*10000*/  LDSM.16.MT88.4 R16, [R142+0x1000] ;  /* 0x001000008e10783b */ /* 0x000ea20000004200 */
[--C-:B------:R-:W-:Y:S02]  /*10010*/  HSET2.LE.AND R21, R21, R6.reuse, PT ;  /* 0x0000000615157233 */ /* 0x100fe40003803000 */
[--C-:B------:R-:W-:Y:S02]  /*10020*/  HSET2.LE.AND R22, R22, R6.reuse, PT ;  /* 0x0000000616167233 */ /* 0x100fe40003803000 */
[----:B------:R-:W-:Y:S01]  /*10030*/  HSET2.LE.AND R23, R23, R6, PT ;  /* 0x0000000617177233 */ /* 0x000fe20003803000 */
[----:B------:R-:W5:Y:S01]  /*10040*/  MUFU.EX2 R63, R63 ;  /* 0x0000003f003f7308 */ /* 0x000f620000000800 */
[----:B------:R-:W-:Y:S01]  /*10050*/  LOP3.LUT R21, R24, R21, RZ, 0xc0, !PT ;  /* 0x0000001518157212 */ /* 0x000fe200078ec0ff */
[----:B---3--:R-:W-:Y:S01]  /*10060*/  FADD.FTZ R159, R65, R159 ;  /* 0x0000009f419f7221 */ /* 0x008fe20000010000 */
[----:B------:R-:W-:-:S02]  /*10070*/  F2FP.F16.F32.PACK_AB R24, R48, R57 ;  /* 0x000000393018723e */ /* 0x000fc400000000ff */
[----:B------:R-:W-:Y:S01]  /*10080*/  LOP3.LUT R22, R25, R22, RZ, 0xc0, !PT ;  /* 0x0000001619167212 */ /* 0x000fe200078ec0ff */
[----:B------:R-:W-:Y:S01]  /*10090*/  FADD.FTZ R159, R91, R159 ;  /* 0x0000009f5b9f7221 */ /* 0x000fe20000010000 */
[----:B------:R-:W-:Y:S01]  /*100a0*/  LOP3.LUT R23, R24, R23, RZ, 0xc0, !PT ;  /* 0x0000001718177212 */ /* 0x000fe200078ec0ff */
[----:B------:R-:W-:Y:S01]  /*100b0*/  IMAD.WIDE.U32 R24, R171, -0x2daee0ad, RZ ;  /* 0xd2511f53ab187825 */ /* 0x000fe200078e00ff */
[----:B------:R-:W-:Y:S01]  /*100c0*/  LOP3.LUT R173, R188, UR4, R239, 0x96, !PT ;  /* 0x00000004bcad7c12 */ /* 0x000fe2000f8e96ef */
[----:B------:R-:W-:Y:S01]  /*100d0*/  MUFU.EX2 R40, R40 ;  /* 0x0000002800287308 */ /* 0x000fe20000000800 */
[----:B------:R-:W-:Y:S01]  /*100e0*/  LOP3.LUT R217, R238, UR14, R27, 0x96, !PT ;  /* 0x0000000eeed97c12 */ /* 0x000fe2000f8e961b */
[----:B------:R-:W-:Y:S01]  /*100f0*/  IMAD.WIDE.U32 R238, R236, -0x2daee0ad, RZ ;  /* 0xd2511f53ecee7825 */ /* 0x000fe200078e00ff */
[----:B------:R-:W-:Y:S01]  /*10100*/  LOP3.LUT R27, R240, UR10, R25, 0x96, !PT ;  /* 0x0000000af01b7c12 */ /* 0x000fe2000f8e9619 */
[C---:B-1----:R-:W-:Y:S01]  /*10110*/  HMMA.16816.F32 R204, R20.reuse, R8, R204 ;  /* 0x0000000814cc723c */ /* 0x042fe200000018cc */
[----:B------:R-:W-:Y:S01]  /*10120*/  LOP3.LUT R216, R216, UR15, R241, 0x96, !PT ;  /* 0x0000000fd8d87c12 */ /* 0x000fe2000f8e96f1 */
[----:B------:R-:W-:Y:S01]  /*10130*/  IMAD.WIDE.U32 R188, R189, -0x2daee0ad, RZ ;  /* 0xd2511f53bdbc7825 */ /* 0x000fe200078e00ff */
[----:B------:R-:W-:Y:S01]  /*10140*/  LOP3.LUT R186, R186, UR15, R239, 0x96, !PT ;  /* 0x0000000fbaba7c12 */ /* 0x000fe2000f8e96ef */
[----:B------:R-:W-:Y:S02]  /*10150*/  MUFU.EX2 R0, R0 ;  /* 0x0000000000007308 */ /* 0x000fe40000000800 */
[----:B----4-:R-:W-:Y:S01]  /*10160*/  FADD.FTZ R163, R66, R163 ;  /* 0x000000a342a37221 */ /* 0x010fe20000010000 */
[----:B------:R-:W-:Y:S01]  /*10170*/  IMAD.WIDE.U32 R240, R216, -0x326172a9, RZ ;  /* 0xcd9e8d57d8f07825 */ /* 0x000fe200078e00ff */
[----:B------:R-:W-:Y:S01]  /*10180*/  LOP3.LUT R25, R238, UR10, R189, 0x96, !PT ;  /* 0x0000000aee197c12 */ /* 0x000fe2000f8e96bd */
[----:B------:R-:W-:Y:S02]  /*10190*/  HMMA.16816.F32 R200, R20, R10, R200 ;  /* 0x0000000a14c8723c */ /* 0x000fe400000018c8 */
[----:B-----5:R-:W-:Y:S01]  /*101a0*/  FADD.FTZ R163, R63, R163 ;  /* 0x000000a33fa37221 */ /* 0x020fe20000010000 */
[----:B------:R-:W-:Y:S01]  /*101b0*/  IMAD.WIDE.U32 R238, R27, -0x326172a9, RZ ;  /* 0xcd9e8d571bee7825 */ /* 0x000fe200078e00ff */
[----:B------:R-:W-:Y:S01]  /*101c0*/  LOP3.LUT R181, R180, UR13, R241, 0x96, !PT ;  /* 0x0000000db4b57c12 */ /* 0x000fe2000f8e96f1 */
[----:B------:R-:W1:Y:S02]  /*101d0*/  MUFU.EX2 R44, R44 ;  /* 0x0000002c002c7308 */ /* 0x000e640000000800 */
[----:B------:R-:W-:Y:S01]  /*101e0*/  FADD.FTZ R163, R90, R163 ;  /* 0x000000a35aa37221 */ /* 0x000fe20000010000 */
[----:B------:R-:W-:Y:S01]  /*101f0*/  IMAD.WIDE.U32 R236, R173, -0x2daee0ad, RZ ;  /* 0xd2511f53adec7825 */ /* 0x000fe200078e00ff */
[----:B------:R-:W-:-:S03]  /*10200*/  LOP3.LUT R27, R240, UR12, R239, 0x96, !PT ;  /* 0x0000000cf01b7c12 */ /* 0x000fc6000f8e96ef */
[----:B------:R-:W-:Y:S01]  /*10210*/  FADD.FTZ R159, R68, R159 ;  /* 0x0000009f449f7221 */ /* 0x000fe20000010000 */
[----:B------:R-:W-:Y:S01]  /*10220*/  FADD.FTZ R163, R59, R163 ;  /* 0x000000a33ba37221 */ /* 0x000fe20000010000 */
[----:B------:R-:W-:Y:S01]  /*10230*/  IMAD.WIDE.U32 R216, R217, -0x2daee0ad, RZ ;  /* 0xd2511f53d9d87825 */ /* 0x000fe200078e00ff */
[----:B------:R-:W-:Y:S01]  /*10240*/  LOP3.LUT R175, R174, UR15, R237, 0x96, !PT ;  /* 0x0000000faeaf7c12 */ /* 0x000fe2000f8e96ed */
[----:B--2---:R-:W-:Y:S01]  /*10250*/  HMMA.16816.F32 R196, R20, R16, R196 ;  /* 0x0000001014c4723c */ /* 0x004fe200000018c4 */
[----:B------:R-:W2:Y:S02]  /*10260*/  MUFU.EX2 R46, R46 ;  /* 0x0000002e002e7308 */ /* 0x000ea40000000800 */
[----:B------:R-:W-:-:S05]  /*10270*/  LOP3.LUT R236, R236, UR10, R217, 0x96, !PT ;  /* 0x0000000aecec7c12 */ /* 0x000fca000f8e96d9 */
[----:B------:R-:W-:Y:S01]  /*10280*/  HMMA.16816.F32 R192, R20, R18, R192 ;  /* 0x0000001214c0723c */ /* 0x000fe200000018c0 */
[----:B------:R-:W-:Y:S01]  /*10290*/  IMAD.MOV.U32 R21, RZ, RZ, R238 ;  /* 0x000000ffff157224 */ /* 0x000fe200078e00ee */
[----:B------:R-:W-:Y:S01]  /*102a0*/  PRMT R23, R238, 0x7773, RZ ;  /* 0x00007773ee177816 */ /* 0x000fe200000000ff */
[----:B------:R-:W-:Y:S01]  /*102b0*/  IMAD.WIDE.U32 R236, R236, -0x326172a9, RZ ;  /* 0xcd9e8d57ecec7825 */ /* 0x000fe200078e00ff */
[C---:B------:R-:W-:Y:S01]  /*102c0*/  PRMT R22, R238.reuse, 0x7772, RZ ;  /* 0x00007772ee167816 */ /* 0x040fe200000000ff */
[----:B------:R-:W3:Y:S01]  /*102d0*/  MUFU.EX2 R45, R45 ;  /* 0x0000002d002d7308 */ /* 0x000ee20000000800 */
[----:B------:R-:W-:Y:S01]  /*102e0*/  PRMT R20, R238, 0x7771, RZ ;  /* 0x00007771ee147816 */ /* 0x000fe200000000ff */
[----:B------:R-:W-:Y:S01]  /*102f0*/  IMAD.WIDE.U32 R238, R186, -0x326172a9, RZ ;  /* 0xcd9e8d57baee7825 */ /* 0x000fe200078e00ff */
[----:B------:R-:W-:-:S03]  /*10300*/  PRMT R22, R22, 0x5410, R23 ;  /* 0x0000541016167816 */ /* 0x000fc60000000017 */
[----:B-1----:R-:W-:Y:S01]  /*10310*/  FADD.FTZ R151, R44, R151 ;  /* 0x000000972c977221 */ /* 0x002fe20000010000 */
[----:B------:R-:W-:Y:S01]  /*10320*/  LOP3.LUT R23, R21, 0xff, RZ, 0xc0, !PT ;  /* 0x000000ff15177812 */ /* 0x000fe200078ec0ff */
[----:B------:R-:W-:Y:S01]  /*10330*/  IMAD.WIDE.U32 R186, R25, -0x326172a9, RZ ;  /* 0xcd9e8d5719ba7825 */ /* 0x000fe200078e00ff */
[----:B------:R-:W-:Y:S01]  /*10340*/  LOP3.LUT R21, R27, 0xffff, RZ, 0xc0, !PT ;  /* 0x0000ffff1b157812 */ /* 0x000fe200078ec0ff */
[----:B------:R-:W1:Y:S01]  /*10350*/  MUFU.EX2 R51, R51 ;  /* 0x0000003300337308 */ /* 0x000e620000000800 */
[----:B------:R-:W-:Y:S01]  /*10360*/  PRMT R23, R23, 0x5410, R20 ;  /* 0x0000541017177816 */ /* 0x000fe20000000014 */
[----:B------:R-:W-:Y:S01]  /*10370*/  IMAD.MOV.U32 R173, RZ, RZ, R186 ;  /* 0x000000ffffad7224 */ /* 0x000fe200078e00ba */
[----:B------:R-:W-:Y:S01]  /*10380*/  SHF.R.U32.HI R20, RZ, 0x8, R21 ;  /* 0x00000008ff147819 */ /* 0x000fe20000011615 */
[----:B------:R-:W-:Y:S01]  /*10390*/  IMAD.MOV.U32 R171, RZ, RZ, R236 ;  /* 0x000000ffffab7224 */ /* 0x000fe200078e00ec */
[----:B------:R-:W-:Y:S01]  /*103a0*/  LOP3.LUT R21, R27, 0xff, RZ, 0xc0, !PT ;  /* 0x000000ff1b157812 */ /* 0x000fe200078ec0ff */
[----:B--2---:R-:W-:Y:S01]  /*103b0*/  FADD.FTZ R151, R46, R151 ;  /* 0x000000972e977221 */ /* 0x004fe20000010000 */
[----:B------:R-:W-:Y:S01]  /*103c0*/  LOP3.LUT R218, R218, UR13, R239, 0x96, !PT ;  /* 0x0000000ddada7c12 */ /* 0x000fe2000f8e96ef */
[----:B------:R-:W2:Y:S01]  /*103d0*/  MUFU.EX2 R41, R41 ;  /* 0x0000002900297308 */ /* 0x000ea20000000800 */
[----:B------:R-:W-:Y:S01]  /*103e0*/  PRMT R20, R21, 0x5410, R20 ;  /* 0x0000541015147816 */ /* 0x000fe20000000014 */
[----:B---3--:R-:W-:Y:S01]  /*103f0*/  FADD.FTZ R155, R45, R155 ;  /* 0x0000009b2d9b7221 */ /* 0x008fe20000010000 */
[----:B------:R-:W-:Y:S01]  /*10400*/  PRMT R21, R27, 0x7632, R21 ;  /* 0x000076321b157816 */ /* 0x000fe20000000015 */
[----:B------:R-:W-:Y:S01]  /*10410*/  FADD.FTZ R151, R40, R151 ;  /* 0x0000009728977221 */ /* 0x000fe20000010000 */
[----:B------:R-:W-:-:S02]  /*10420*/  SHF.R.U32.HI R27, RZ, 0x18, R27 ;  /* 0x00000018ff1b7819 */ /* 0x000fc4000001161b */
[----:B------:R-:W-:Y:S01]  /*10430*/  LOP3.LUT R21, R21, 0xff, RZ, 0xc0, !PT ;  /* 0x000000ff15157812 */ /* 0x000fe200078ec0ff */
[----:B------:R-:W3:Y:S01]  /*10440*/  MUFU.EX2 R32, R32 ;  /* 0x0000002000207308 */ /* 0x000ee20000000800 */
[--C-:B------:R-:W-:Y:S01]  /*10450*/  HSET2.LE.AND R20, R20, R6.reuse, PT ;  /* 0x0000000614147233 */ /* 0x100fe20003803000 */
[----:B-1----:R-:W-:Y:S01]  /*10460*/  FADD.FTZ R155, R51, R155 ;  /* 0x0000009b339b7221 */ /* 0x002fe20000010000 */
[----:B------:R-:W-:Y:S01]  /*10470*/  PRMT R21, R21, 0x5410, R27 ;  /* 0x0000541015157816 */ /* 0x000fe2000000001b */
[----:B------:R-:W-:Y:S01]  /*10480*/  FADD.FTZ R151, R0, R151 ;  /* 0x0000009700977221 */ /* 0x000fe20000010000 */
[----:B------:R-:W-:Y:S02]  /*10490*/  LOP3.LUT R27, R22, 0xff00ff, RZ, 0xc0, !PT ;  /* 0x00ff00ff161b7812 */ /* 0x000fe400078ec0ff */
[--C-:B------:R-:W-:Y:S01]  /*104a0*/  HSET2.LE.AND R22, R23, R6.reuse, PT ;  /* 0x0000000617167233 */ /* 0x100fe20003803000 */
[----:B------:R-:W1:Y:S01]  /*104b0*/  MUFU.EX2 R69, R69 ;  /* 0x0000004500457308 */ /* 0x000e620000000800 */
[----:B------:R-:W-:Y:S01]  /*104c0*/  F2FP.F16.F32.PACK_AB R23, R68, R91 ;  /* 0x0000005b4417723e */ /* 0x000fe200000000ff */
[----:B--2---:R-:W-:Y:S01]  /*104d0*/  FADD.FTZ R155, R41, R155 ;  /* 0x0000009b299b7221 */ /* 0x004fe20000010000 */
[----:B------:R-:W-:-:S02]  /*104e0*/  HSET2.LE.AND R21, R21, R6, PT ;  /* 0x0000000615157233 */ /* 0x000fc40003803000 */
[----:B------:R-:W-:Y:S02]  /*104f0*/  LOP3.LUT R22, R23, R22, RZ, 0xc0, !PT ;  /* 0x0000001617167212 */ /* 0x000fe400078ec0ff */
[----:B------:R-:W-:Y:S01]  /*10500*/  HSET2.LE.AND R23, R27, R6, PT ;  /* 0x000000061b177233 */ /* 0x000fe20003803000 */
[----:B------:R-:W2:Y:S01]  /*10510*/  MUFU.EX2 R49, R49 ;  /* 0x0000003100317308 */ /* 0x000ea20000000800 */
[----:B------:R-:W-:Y:S01]  /*10520*/  F2FP.F16.F32.PACK_AB R27, R59, R90 ;  /* 0x0000005a3b1b723e */ /* 0x000fe200000000ff */
[----:B---3--:R-:W-:Y:S01]  /*10530*/  FADD.FTZ R155, R32, R155 ;  /* 0x0000009b209b7221 */ /* 0x008fe20000010000 */
[----:B------:R-:W-:Y:S01]  /*10540*/  LOP3.LUT R180, R238, UR12, R187, 0x96, !PT ;  /* 0x0000000ceeb47c12 */ /* 0x000fe2000f8e96bb */
[----:B------:R-:W-:Y:S01]  /*10550*/  IMAD.WIDE.U32 R238, R175, -0x326172a9, RZ ;  /* 0xcd9e8d57afee7825 */ /* 0x000fe200078e00ff */
[----:B------:R-:W-:Y:S02]  /*10560*/  LOP3.LUT R23, R27, R23, RZ, 0xc0, !PT ;  /* 0x000000171b177212 */ /* 0x000fe400078ec0ff */
[----:B------:R-:W-:Y:S01]  /*10570*/  F2FP.F16.F32.PACK_AB R27, R65, R89 ;  /* 0x00000059411b723e */ /* 0x000fe200000000ff */
[----:B------:R-:W3:Y:S01]  /*10580*/  MUFU.EX2 R71, R71 ;  /* 0x0000004700477308 */ /* 0x000ee20000000800 */
[----:B------:R-:W-:Y:S01]  /*10590*/  PRMT R174, R186, 0x7771, RZ ;  /* 0x00007771baae7816 */ /* 0x000fe200000000ff */
[----:B-1----:R-:W-:Y:S01]  /*105a0*/  FADD.FTZ R159, R69, R159 ;  /* 0x0000009f459f7221 */ /* 0x002fe20000010000 */
[----:B------:R-:W-:-:S02]  /*105b0*/  LOP3.LUT R20, R27, R20, RZ, 0xc0, !PT ;  /* 0x000000141b147212 */ /* 0x000fc400078ec0ff */
[----:B------:R-:W-:Y:S02]  /*105c0*/  F2FP.F16.F32.PACK_AB R27, R63, R66 ;  /* 0x000000423f1b723e */ /* 0x000fe400000000ff */
[C---:B------:R-:W-:Y:S01]  /*105d0*/  PRMT R187, R186.reuse, 0x7773, RZ ;  /* 0x00007773babb7816 */ /* 0x040fe200000000ff */
[----:B------:R-:W-:Y:S01]  /*105e0*/  MUFU.EX2 R42, R42 ;  /* 0x0000002a002a7308 */ /* 0x000fe20000000800 */
[----:B------:R-:W-:Y:S01]  /*105f0*/  LOP3.LUT R21, R27, R21, RZ, 0xc0, !PT ;  /* 0x000000151b157212 */ /* 0x000fe200078ec0ff */
[----:B--2---:R-:W-:Y:S01]  /*10600*/  FADD.FTZ R159, R49, R159 ;  /* 0x0000009f319f7221 */ /* 0x004fe20000010000 */
[----:B------:R-:W-:Y:S02]  /*10610*/  PRMT R176, R186, 0x7772, RZ ;  /* 0x00007772bab07816 */ /* 0x000fe400000000ff */
[----:B------:R-:W-:Y:S02]  /*10620*/  LOP3.LUT R175, R26, UR13, R239, 0x96, !PT ;  /* 0x0000000d1aaf7c12 */ /* 0x000fe4000f8e96ef */
[----:B------:R-:W-:Y:S01]  /*10630*/  LOP3.LUT R25, R238, UR12, R237, 0x96, !PT ;  /* 0x0000000cee197c12 */ /* 0x000fe2000f8e96ed */
[C---:B------:R-:W-:Y:S01]  /*10640*/  HMMA.16816.F32 R220, R20.reuse, R8, R220 ;  /* 0x0000000814dc723c */ /* 0x040fe200000018dc */
[C---:B------:R-:W-:Y:S01]  /*10650*/  PRMT R189, R236.reuse, 0x7771, RZ ;  /* 0x00007771ecbd7816 */ /* 0x040fe200000000ff */
[----:B------:R-:W-:Y:S01]  /*10660*/  IMAD.WIDE.U32 R238, R181, -0x2daee0ad, RZ ;  /* 0xd2511f53b5ee7825 */ /* 0x000fe200078e00ff */
[C---:B------:R-:W-:Y:S01]  /*10670*/  PRMT R26, R236.reuse, 0x7773, RZ ;  /* 0x00007773ec1a7816 */ /* 0x040fe200000000ff */
[----:B------:R-:W1:Y:S01]  /*10680*/  MUFU.EX2 R50, R50 ;  /* 0x0000003200327308 */ /* 0x000e620000000800 */
[----:B------:R-:W-:Y:S01]  /*10690*/  PRMT R186, R236, 0x7772, RZ ;  /* 0x00007772ecba7816 */ /* 0x000fe200000000ff */
[----:B------:R-:W-:Y:S01]  /*106a0*/  IMAD.WIDE.U32 R236, R7, -0x2daee0ad, RZ ;  /* 0xd2511f5307ec7825 */ /* 0x000fe200078e00ff */
[----:B------:R-:W-:Y:S01]  /*106b0*/  LOP3.LUT R171, R171, 0xff, RZ, 0xc0, !PT ;  /* 0x000000ffabab7812 */ /* 0x000fe200078ec0ff */
[C---:B------:R-:W-:Y:S01]  /*106c0*/  HMMA.16816.F32 R212, R20.reuse, R16, R212 ;  /* 0x0000001014d4723c */ /* 0x040fe200000018d4 */
[----:B------:R-:W-:Y:S01]  /*106d0*/  LOP3.LUT R24, R24, UR7, R239, 0x96, !PT ;  /* 0x0000000718187c12 */ /* 0x000fe2000f8e96ef */
[----:B------:R-:W-:Y:S01]  /*106e0*/  IMAD.MOV.U32 R8, RZ, RZ, R236 ;  /* 0x000000ffff087224 */ /* 0x000fe200078e00ec */
[C---:B------:R-:W-:Y:S01]  /*106f0*/  PRMT R9, R236.reuse, 0x7772, RZ ;  /* 0x00007772ec097816 */ /* 0x040fe200000000ff */
[----:B------:R-:W-:Y:S01]  /*10700*/  IMAD.MOV.U32 R27, RZ, RZ, R238 ;  /* 0x000000ffff1b7224 */ /* 0x000fe200078e00ee */
[----:B------:R-:W-:Y:S01]  /*10710*/  PRMT R170, R236, 0x7771, RZ ;  /* 0x00007771ecaa7816 */ /* 0x000fe200000000ff */
[----:B------:R-:W2:Y:S01]  /*10720*/  MUFU.EX2 R47, R47 ;  /* 0x0000002f002f7308 */ /* 0x000ea20000000800 */
[----:B------:R-:W-:Y:S01]  /*10730*/  LOP3.LUT R16, R8, 0xff, RZ, 0xc0, !PT ;  /* 0x000000ff08107812 */ /* 0x000fe200078ec0ff */
[----:B------:R-:W-:Y:S01]  /*10740*/  HMMA.16816.F32 R12, R20, R10, R12 ;  /* 0x0000000a140c723c */ /* 0x000fe2000000180c */
[----:B------:R-:W-:Y:S01]  /*10750*/  PRMT R217, R236, 0x7773, RZ ;  /* 0x00007773ecd97816 */ /* 0x000fe200000000ff */
[----:B---3--:R-:W-:Y:S01]  /*10760*/  FADD.FTZ R159, R71, R159 ;  /* 0x0000009f479f7221 */ /* 0x008fe20000010000 */
[----:B------:R-:W-:-:S02]  /*10770*/  PRMT R170, R16, 0x5410, R170 ;  /* 0x0000541010aa7816 */ /* 0x000fc400000000aa */
[----:B------:R-:W-:Y:S01]  /*10780*/  PRMT R217, R9, 0x5410, R217 ;  /* 0x0000541009d97816 */ /* 0x000fe200000000d9 */
[----:B------:R-:W3:Y:S01]  /*10790*/  MUFU.EX2 R70, R70 ;  /* 0x0000004600467308 */ /* 0x000ee20000000800 */
[----:B------:R-:W4:Y:S01]  /*107a0*/  LDSM.16.MT88.4 R8, [R227+0x5400] ;  /* 0x00540000e308783b */ /* 0x000f220000004200 */
[----:B------:R-:W-:Y:S01]  /*107b0*/  HMMA.16816.F32 R208, R20, R18, R208 ;  /* 0x0000001214d0723c */ /* 0x000fe200000018d0 */
[----:B------:R-:W-:Y:S01]  /*107c0*/  LOP3.LUT R172, R172, UR7, R237, 0x96, !PT ;  /* 0x00000007acac7c12 */ /* 0x000fe2000f8e96ed */
[----:B------:R-:W-:Y:S01]  /*107d0*/  IMAD.WIDE.U32 R236, R218, -0x2daee0ad, RZ ;  /* 0xd2511f53daec7825 */ /* 0x000fe200078e00ff */
[----:B------:R-:W5:Y:S01]  /*107e0*/  LDSM.16.MT88.4 R16, [R142+0x1400] ;  /* 0x001400008e10783b */ /* 0x000f620000004200 */
[----:B------:R-:W-:Y:S02]  /*107f0*/  HSET2.LE.AND R170, R170, R6, PT ;  /* 0x00000006aaaa7233 */ /* 0x000fe40003803000 */
[----:B-1----:R-:W-:Y:S01]  /*10800*/  FADD.FTZ R163, R50, R163 ;  /* 0x000000a332a37221 */ /* 0x002fe20000010000 */
[C---:B------:R-:W-:Y:S01]  /*10810*/  LOP3.LUT R20, R172.reuse, 0xffff, RZ, 0xc0, !PT ;  /* 0x0000ffffac147812 */ /* 0x040fe200078ec0ff */
[----:B------:R-:W1:Y:S01]  /*10820*/  MUFU.EX2 R43, R43 ;  /* 0x0000002b002b7308 */ /* 0x000e620000000800 */
[C---:B------:R-:W-:Y:S01]  /*10830*/  PRMT R21, R172.reuse, 0x7632, R21 ;  /* 0x00007632ac157816 */ /* 0x040fe20000000015 */
[----:B--2---:R-:W-:Y:S01]  /*10840*/  FADD.FTZ R163, R47, R163 ;  /* 0x000000a32fa37221 */ /* 0x004fe20000010000 */
[----:B------:R-:W-:Y:S01]  /*10850*/  LOP3.LUT R22, R172, 0xff, RZ, 0xc0, !PT ;  /* 0x000000ffac167812 */ /* 0x000fe200078ec0ff */
[----:B------:R-:W-:Y:S01]  /*10860*/  FADD.FTZ R159, R42, R159 ;  /* 0x0000009f2a9f7221 */ /* 0x000fe20000010000 */
[----:B------:R-:W-:-:S02]  /*10870*/  SHF.R.U32.HI R20, RZ, 0x8, R20 ;  /* 0x00000008ff147819 */ /* 0x000fc40000011614 */
[----:B------:R-:W-:Y:S01]  /*10880*/  SHF.R.U32.HI R172, RZ, 0x18, R172 ;  /* 0x00000018ffac7819 */ /* 0x000fe200000116ac */
[----:B------:R-:W-:Y:S01]  /*10890*/  MUFU.EX2 R35, R35 ;  /* 0x0000002300237308 */ /* 0x000fe20000000800 */
[----:B------:R-:W-:Y:S01]  /*108a0*/  LOP3.LUT R21, R21, 0xff, RZ, 0xc0, !PT ;  /* 0x000000ff15157812 */ /* 0x000fe200078ec0ff */
[----:B---3--:R-:W-:Y:S01]  /*108b0*/  FADD.FTZ R163, R70, R163 ;  /* 0x000000a346a37221 */ /* 0x008fe20000010000 */
[----:B------:R-:W-:Y:S02]  /*108c0*/  PRMT R20, R22, 0x5410, R20 ;  /* 0x0000541016147816 */ /* 0x000fe40000000014 */
[----:B------:R-:W-:Y:S02]  /*108d0*/  LOP3.LUT R217, R217, 0xff00ff, RZ, 0xc0, !PT ;  /* 0x00ff00ffd9d97812 */ /* 0x000fe400078ec0ff */
[----:B------:R-:W-:Y:S01]  /*108e0*/  F2FP.F16.F32.PACK_AB R23, R0, R40 ;  /* 0x000000280017723e */ /* 0x000fe200000000ff */
[----:B------:R-:W-:Y:S01]  /*108f0*/  MUFU.EX2 R36, R36 ;  /* 0x0000002400247308 */ /* 0x000fe20000000800 */
[----:B------:R-:W-:Y:S01]  /*10900*/  PRMT R21, R21, 0x5410, R172 ;  /* 0x0000541015157816 */ /* 0x000fe200000000ac */
[----:B-1----:R-:W-:Y:S01]  /*10910*/  FADD.FTZ R163, R43, R163 ;  /* 0x000000a32ba37221 */ /* 0x002fe20000010000 */
[----:B------:R-:W-:-:S02]  /*10920*/  PRMT R189, R171, 0x5410, R189 ;  /* 0x00005410abbd7816 */ /* 0x000fc400000000bd */
[--C-:B------:R-:W-:Y:S02]  /*10930*/  HSET2.LE.AND R20, R20, R6.reuse, PT ;  /* 0x0000000614147233 */ /* 0x100fe40003803000 */
[----:B------:R-:W-:Y:S01]  /*10940*/  F2FP.F16.F32.PACK_AB R171, R46, R44 ;  /* 0x0000002c2eab723e */ /* 0x000fe200000000ff */
[----:B------:R-:W1:Y:S01]  /*10950*/  MUFU.EX2 R52, R52 ;  /* 0x0000003400347308 */ /* 0x000e620000000800 */
[----:B------:R-:W-:Y:S02]  /*10960*/  LOP3.LUT R22, R23, R170, RZ, 0xc0, !PT ;  /* 0x000000aa17167212 */ /* 0x000fe400078ec0ff */
[--C-:B------:R-:W-:Y:S02]  /*10970*/  HSET2.LE.AND R23, R217, R6.reuse, PT ;  /* 0x00000006d9177233 */ /* 0x100fe40003803000 */
[----:B------:R-:W-:Y:S02]  /*10980*/  HSET2.LE.AND R21, R21, R6, PT ;  /* 0x0000000615157233 */ /* 0x000fe40003803000 */
[----:B------:R-:W-:Y:S01]  /*10990*/  F2FP.F16.F32.PACK_AB R170, R51, R45 ;  /* 0x0000002d33aa723e */ /* 0x000fe200000000ff */
[----:B------:R-:W2:Y:S01]  /*109a0*/  MUFU.EX2 R33, R33 ;  /* 0x0000002100217308 */ /* 0x000ea20000000800 */
[----:B------:R-:W-:-:S02]  /*109b0*/  F2FP.F16.F32.PACK_AB R172, R32, R41 ;  /* 0x0000002920ac723e */ /* 0x000fc400000000ff */
[----:B------:R-:W-:Y:S02]  /*109c0*/  LOP3.LUT R20, R171, R20, RZ, 0xc0, !PT ;  /* 0x00000014ab147212 */ /* 0x000fe400078ec0ff */
[----:B------:R-:W-:Y:S02]  /*109d0*/  LOP3.LUT R171, R27, 0xff, RZ, 0xc0, !PT ;  /* 0x000000ff1bab7812 */ /* 0x000fe400078ec0ff */
[----:B------:R-:W-:Y:S01]  /*109e0*/  LOP3.LUT R217, R24, 0xffff, RZ, 0xc0, !PT ;  /* 0x0000ffff18d97812 */ /* 0x000fe200078ec0ff */
[----:B------:R-:W3:Y:S01]  /*109f0*/  MUFU.EX2 R55, R55 ;  /* 0x0000003700377308 */ /* 0x000ee20000000800 */
[----:B------:R-:W-:Y:S01]  /*10a00*/  PRMT R229, R238, 0x7773, RZ ;  /* 0x00007773eee57816 */ /* 0x000fe200000000ff */
[----:B-1----:R-:W-:Y:S01]  /*10a10*/  FADD.FTZ R159, R52, R159 ;  /* 0x0000009f349f7221 */ /* 0x002fe20000010000 */
[----:B------:R-:W-:Y:S02]  /*10a20*/  PRMT R219, R238, 0x7772, RZ ;  /* 0x00007772eedb7816 */ /* 0x000fe400000000ff */
[----:B------:R-:W-:-:S02]  /*10a30*/  PRMT R27, R24, 0x7632, R27 ;  /* 0x00007632181b7816 */ /* 0x000fc4000000001b */
[----:B------:R-:W-:Y:S01]  /*10a40*/  LOP3.LUT R23, R172, R23, RZ, 0xc0, !PT ;  /* 0x00000017ac177212 */ /* 0x000fe200078ec0ff */
[----:B------:R-:W-:Y:S01]  /*10a50*/  FFMA.FTZ R172, R28, UR5, -R125 ;  /* 0x000000051cac7c23 */ /* 0x000fe2000801087d */
[----:B------:R-:W-:Y:S01]  /*10a60*/  LOP3.LUT R21, R170, R21, RZ, 0xc0, !PT ;  /* 0x00000015aa157212 */ /* 0x000fe200078ec0ff */
[----:B------:R-:W1:Y:S01]  /*10a70*/  MUFU.EX2 R93, R93 ;  /* 0x0000005d005d7308 */ /* 0x000e620000000800 */
[----:B------:R-:W-:Y:S01]  /*10a80*/  PRMT R186, R186, 0x5410, R26 ;  /* 0x00005410baba7816 */ /* 0x000fe2000000001a */
[----:B--2---:R-:W-:Y:S01]  /*10a90*/  FADD.FTZ R159, R33, R159 ;  /* 0x0000009f219f7221 */ /* 0x004fe20000010000 */
[----:B------:R-:W-:Y:S02]  /*10aa0*/  SHF.R.U32.HI R28, RZ, 0x8, R217 ;  /* 0x00000008ff1c7819 */ /* 0x000fe400000116d9 */
[----:B------:R-:W-:Y:S01]  /*10ab0*/  PRMT R26, R238, 0x7771, RZ ;  /* 0x00007771ee1a7816 */ /* 0x000fe200000000ff */
[----:B----4-:R-:W-:Y:S01]  /*10ac0*/  HMMA.16816.F32 R204, R20, R8, R204 ;  /* 0x0000000814cc723c */ /* 0x010fe200000018cc */
[----:B------:R-:W-:Y:S01]  /*10ad0*/  PRMT R219, R219, 0x5410, R229 ;  /* 0x00005410dbdb7816 */ /* 0x000fe200000000e5 */
[----:B------:R2:W-:Y:S01]  /*10ae0*/  MUFU.EX2 R170, R31 ;  /* 0x0000001f00aa7308 */ /* 0x0005e20000000800 */
[----:B------:R-:W-:Y:S01]  /*10af0*/  LOP3.LUT R27, R27, 0xff, RZ, 0xc0, !PT ;  /* 0x000000ff1b1b7812 */ /* 0x000fe200078ec0ff */
[----:B---3--:R-:W-:Y:S01]  /*10b00*/  FADD.FTZ R159, R55, R159 ;  /* 0x0000009f379f7221 */ /* 0x008fe20000010000 */
[----:B------:R-:W-:-:S02]  /*10b10*/  PRMT R26, R171, 0x5410, R26 ;  /* 0x00005410ab1a7816 */ /* 0x000fc4000000001a */
[----:B------:R-:W-:Y:S01]  /*10b20*/  LOP3.LUT R219, R219, 0xff00ff, RZ, 0xc0, !PT ;  /* 0x00ff00ffdbdb7812 */ /* 0x000fe200078ec0ff */
[C---:B------:R-:W-:Y:S01]  /*10b30*/  HMMA.16816.F32 R200, R20.reuse, R10, R200 ;  /* 0x0000000a14c8723c */ /* 0x040fe200000018c8 */
[----:B------:R-:W-:Y:S01]  /*10b40*/  F2FP.F16.F32.PACK_AB R217, R43, R70 ;  /* 0x000000462bd9723e */ /* 0x000fe200000000ff */
[----:B------:R3:W4:Y:S01]  /*10b50*/  MUFU.EX2 R171, R172 ;  /* 0x000000ac00ab7308 */ /* 0x0007220000000800 */
[----:B------:R-:W-:Y:S01]  /*10b60*/  HSET2.LE.AND R26, R26, R6, PT ;  /* 0x000000061a1a7233 */ /* 0x000fe20003803000 */
[----:B-1----:R-:W-:Y:S01]  /*10b70*/  FADD.FTZ R159, R93, R159 ;  /* 0x0000009f5d9f7221 */ /* 0x002fe20000010000 */
[----:B------:R-:W-:Y:S02]  /*10b80*/  PRMT R176, R176, 0x5410, R187 ;  /* 0x00005410b0b07816 */ /* 0x000fe400000000bb */
[----:B------:R-:W-:Y:S01]  /*10b90*/  LOP3.LUT R173, R173, 0xff, RZ, 0xc0, !PT ;  /* 0x000000ffadad7812 */ /* 0x000fe200078ec0ff */
[----:B-----5:R-:W-:Y:S01]  /*10ba0*/  HMMA.16816.F32 R196, R20, R16, R196 ;  /* 0x0000001014c4723c */ /* 0x020fe200000018c4 */
[----:B------:R-:W-:Y:S01]  /*10bb0*/  LOP3.LUT R176, R176, 0xff00ff, RZ, 0xc0, !PT ;  /* 0x00ff00ffb0b07812 */ /* 0x000fe200078ec0ff */
[----:B------:R-:W1:Y:S01]  /*10bc0*/  MUFU.EX2 R34, R34 ;  /* 0x0000002200227308 */ /* 0x000e620000000800 */
[----:B--2---:R-:W-:-:S02]  /*10bd0*/  LOP3.LUT R31, R24, 0xff, RZ, 0xc0, !PT ;  /* 0x000000ff181f7812 */ /* 0x004fc400078ec0ff */
[----:B------:R-:W-:Y:S02]  /*10be0*/  SHF.R.U32.HI R24, RZ, 0x18, R24 ;  /* 0x00000018ff187819 */ /* 0x000fe40000011618 */
[----:B------:R-:W-:Y:S01]  /*10bf0*/  PRMT R31, R31, 0x5410, R28 ;  /* 0x000054101f1f7816 */ /* 0x000fe2000000001c */
[----:B------:R-:W-:Y:S01]  /*10c00*/  HMMA.16816.F32 R192, R20, R18, R192 ;  /* 0x0000001214c0723c */ /* 0x000fe200000018c0 */
[----:B------:R-:W-:Y:S01]  /*10c10*/  PRMT R28, R27, 0x5410, R24 ;  /* 0x000054101b1c7816 */ /* 0x000fe20000000018 */
[----:B------:R-:W-:Y:S01]  /*10c20*/  MUFU.EX2 R53, R53 ;  /* 0x0000003500357308 */ /* 0x000fe20000000800 */
[C---:B------:R-:W-:Y:S01]  /*10c30*/  PRMT R23, R25.reuse, 0x7632, R23 ;  /* 0x0000763219177816 */ /* 0x040fe20000000017 */
[----:B---3--:R-:W-:Y:S01]  /*10c40*/  FFMA.FTZ R172, R30, UR5, -R125 ;  /* 0x000000051eac7c23 */ /* 0x008fe2000801087d */
[----:B------:R-:W-:Y:S01]  /*10c50*/  LOP3.LUT R22, R25, 0xffff, RZ, 0xc0, !PT ;  /* 0x0000ffff19167812 */ /* 0x000fe200078ec0ff */
[----:B----4-:R-:W-:Y:S01]  /*10c60*/  FADD.FTZ R151, R171, R151 ;  /* 0x00000097ab977221 */ /* 0x010fe20000010000 */
[----:B------:R-:W-:-:S02]  /*10c70*/  LOP3.LUT R20, R25, 0xff, RZ, 0xc0, !PT ;  /* 0x000000ff19147812 */ /* 0x000fc400078ec0ff */
[----:B------:R-:W-:Y:S01]  /*10c80*/  SHF.R.U32.HI R21, RZ, 0x18, R25 ;  /* 0x00000018ff157819 */ /* 0x000fe20000011619 */
[----:B------:R-:W2:Y:S01]  /*10c90*/  MUFU.EX2 R172, R172 ;  /* 0x000000ac00ac7308 */ /* 0x000ea20000000800 */
[--C-:B------:R-:W-:Y:S01]  /*10ca0*/  HSET2.LE.AND R27, R219, R6.reuse, PT ;  /* 0x00000006db1b7233 */ /* 0x100fe20003803000 */
[----:B------:R-:W-:Y:S01]  /*10cb0*/  IMAD.WIDE.U32 R218, R175, -0x2daee0ad, RZ ;  /* 0xd2511f53afda7825 */ /* 0x000fe200078e00ff */
[----:B------:R-:W-:-:S03]  /*10cc0*/  HSET2.LE.AND R24, R31, R6, PT ;  /* 0x000000061f187233 */ /* 0x000fc60003803000 */
[----:B-1----:R-:W-:Y:S01]  /*10cd0*/  FADD.FTZ R163, R34, R163 ;  /* 0x000000a322a37221 */ /* 0x002fe20000010000 */
[----:B------:R-:W-:Y:S02]  /*10ce0*/  HSET2.LE.AND R25, R28, R6, PT ;  /* 0x000000061c197233 */ /* 0x000fe40003803000 */
[----:B------:R-:W-:Y:S01]  /*10cf0*/  F2FP.F16.F32.PACK_AB R30, R42, R71 ;  /* 0x000000472a1e723e */ /* 0x000fe200000000ff */
[----:B------:R-:W1:Y:S01]  /*10d00*/  MUFU.EX2 R175, R29 ;  /* 0x0000001d00af7308 */ /* 0x000e620000000800 */
[----:B------:R-:W-:Y:S01]  /*10d10*/  F2FP.F16.F32.PACK_AB R31, R49, R69 ;  /* 0x00000045311f723e */ /* 0x000fe200000000ff */
[----:B------:R-:W-:Y:S01]  /*10d20*/  FADD.FTZ R163, R170, R163 ;  /* 0x000000a3aaa37221 */ /* 0x000fe20000010000 */
[----:B------:R-:W-:Y:S02]  /*10d30*/  F2FP.F16.F32.PACK_AB R28, R47, R50 ;  /* 0x000000322f1c723e */ /* 0x000fe400000000ff */
[----:B------:R-:W-:Y:S02]  /*10d40*/  LOP3.LUT R23, R23, 0xff, RZ, 0xc0, !PT ;  /* 0x000000ff17177812 */ /* 0x000fe400078ec0ff */
[----:B------:R-:W-:Y:S01]  /*10d50*/  SHF.R.U32.HI R22, RZ, 0x8, R22 ;  /* 0x00000008ff167819 */ /* 0x000fe20000011616 */
[----:B------:R-:W-:Y:S01]  /*10d60*/  MUFU.EX2 R37, R37 ;  /* 0x0000002500257308 */ /* 0x000fe20000000800 */
[----:B------:R-:W-:Y:S01]  /*10d70*/  LOP3.LUT R26, R30, R26, RZ, 0xc0, !PT ;  /* 0x0000001a1e1a7212 */ /* 0x000fe200078ec0ff */
[----:B--2---:R-:W-:Y:S01]  /*10d80*/  FADD.FTZ R151, R172, R151 ;  /* 0x00000097ac977221 */ /* 0x004fe20000010000 */
[----:B------:R-:W-:-:S02]  /*10d90*/  LOP3.LUT R27, R217, R27, RZ, 0xc0, !PT ;  /* 0x0000001bd91b7212 */ /* 0x000fc400078ec0ff */
[----:B------:R-:W-:Y:S01]  /*10da0*/  LOP3.LUT R24, R31, R24, RZ, 0xc0, !PT ;  /* 0x000000181f187212 */ /* 0x000fe200078ec0ff */
[----:B------:R-:W-:Y:S01]  /*10db0*/  FADD.FTZ R151, R53, R151 ;  /* 0x0000009735977221 */ /* 0x000fe20000010000 */
[----:B------:R-:W-:Y:S01]  /*10dc0*/  LOP3.LUT R25, R28, R25, RZ, 0xc0, !PT ;  /* 0x000000191c197212 */ /* 0x000fe200078ec0ff */
[----:B------:R-:W-:Y:S01]  /*10dd0*/  MUFU.EX2 R184, R114 ;  /* 0x0000007200b87308 */ /* 0x000fe20000000800 */
[----:B------:R-:W-:Y:S01]  /*10de0*/  PRMT R21, R23, 0x5410, R21 ;  /* 0x0000541017157816 */ /* 0x000fe20000000015 */
[--C-:B------:R-:W-:Y:S01]  /*10df0*/  FFMA.FTZ R23, R54, UR5, -R127.reuse ;  /* 0x0000000536177c23 */ /* 0x100fe2000801087f */
[----:B------:R-:W-:Y:S01]  /*10e00*/  PRMT R20, R20, 0x5410, R22 ;  /* 0x0000541014147816 */ /* 0x000fe20000000016 */
[--C-:B------:R-:W-:Y:S01]  /*10e10*/  FFMA.FTZ R22, R92, UR5, -R127.reuse ;  /* 0x000000055c167c23 */ /* 0x100fe2000801087f */
[----:B------:R-:W-:Y:S01]  /*10e20*/  FFMA.FTZ R54, R3, UR5, -R127 ;  /* 0x0000000503367c23 */ /* 0x000fe2000801087f */
[--C-:B------:R-:W-:Y:S01]  /*10e30*/  FFMA.FTZ R127, R115, UR5, -R125.reuse ;  /* 0x00000005737f7c23 */ /* 0x100fe2000801087d */
[----:B------:R-:W-:Y:S01]  /*10e40*/  FFMA.FTZ R115, R2, UR5, -R125 ;  /* 0x0000000502737c23 */ /* 0x000fe2000801087d */
[C---:B------:R-:W-:Y:S01]  /*10e50*/  HMMA.16816.F32 R220, R24.reuse, R8, R220 ;  /* 0x0000000818dc723c */ /* 0x040fe200000018dc */
[----:B------:R2:W3:Y:S01]  /*10e60*/  MUFU.EX2 R2, R94 ;  /* 0x0000005e00027308 */ /* 0x0004e20000000800 */
[--C-:B------:R-:W-:Y:S01]  /*10e70*/  HSET2.LE.AND R20, R20, R6.reuse, PT ;  /* 0x0000000614147233 */ /* 0x100fe20003803000 */
[----:B------:R-:W-:Y:S01]  /*10e80*/  FFMA.FTZ R92, R112, UR5, -R119 ;  /* 0x00000005705c7c23 */ /* 0x000fe20008010877 */
[----:B------:R-:W-:Y:S01]  /*10e90*/  F2FP.F16.F32.PACK_AB R28, R172, R171 ;  /* 0x000000abac1c723e */ /* 0x000fe200000000ff */
[----:B------:R-:W-:Y:S01]  /*10ea0*/  IMAD.MOV.U32 R125, RZ, RZ, R218 ;  /* 0x000000ffff7d7224 */ /* 0x000fe200078e00da */
[--C-:B------:R-:W-:Y:S01]  /*10eb0*/  HSET2.LE.AND R21, R21, R6.reuse, PT ;  /* 0x0000000615157233 */ /* 0x100fe20003803000 */
[----:B-1----:R-:W-:Y:S01]  /*10ec0*/  FADD.FTZ R155, R175, R155 ;  /* 0x0000009baf9b7221 */ /* 0x002fe20000010000 */
[C---:B------:R-:W-:Y:S01]  /*10ed0*/  HMMA.16816.F32 R12, R24.reuse, R10, R12 ;  /* 0x0000000a180c723c */ /* 0x040fe2000000180c */
[----:B------:R-:W1:Y:S01]  /*10ee0*/  LDSM.16.MT88.4 R8, [R227+0x5800] ;  /* 0x00580000e308783b */ /* 0x000e620000004200 */
[----:B------:R4:W5:Y:S01]  /*10ef0*/  MUFU.EX2 R3, R23 ;  /* 0x0000001700037308 */ /* 0x0009620000000800 */
[----:B------:R-:W-:Y:S01]  /*10f00*/  LOP3.LUT R20, R28, R20, RZ, 0xc0, !PT ;  /* 0x000000141c147212 */ /* 0x000fe200078ec0ff */
[----:B------:R-:W-:Y:S01]  /*10f10*/  FADD.FTZ R155, R35, R155 ;  /* 0x0000009b239b7221 */ /* 0x000fe20000010000 */
[----:B------:R-:W1:Y:S01]  /*10f20*/  LDSM.16.MT88.4 R28, [R142+0x1800] ;  /* 0x001800008e1c783b */ /* 0x000e620000004200 */
[----:B------:R-:W-:Y:S01]  /*10f30*/  PRMT R181, R173, 0x5410, R174 ;  /* 0x00005410adb57816 */ /* 0x000fe200000000ae */
[----:B------:R-:W-:Y:S01]  /*10f40*/  IMAD.MOV.U32 R174, RZ, RZ, R236 ;  /* 0x000000ffffae7224 */ /* 0x000fe200078e00ec */
[C---:B------:R-:W-:Y:S01]  /*10f50*/  HMMA.16816.F32 R212, R24.reuse, R16, R212 ;  /* 0x0000001018d4723c */ /* 0x040fe200000018d4 */
[----:B------:R-:W-:Y:S01]  /*10f60*/  F2FP.F16.F32.PACK_AB R17, R35, R175 ;  /* 0x000000af2311723e */ /* 0x000fe200000000ff */
[----:B--2---:R-:W-:Y:S01]  /*10f70*/  FFMA.FTZ R94, R39, UR5, -R119 ;  /* 0x00000005275e7c23 */ /* 0x004fe20008010877 */
[----:B---3--:R-:W-:Y:S01]  /*10f80*/  F2FP.F16.F32.PACK_AB R16, R2, R36 ;  /* 0x000000240210723e */ /* 0x008fe200000000ff */
[----:B------:R-:W2:Y:S01]  /*10f90*/  MUFU.EX2 R39, R22 ;  /* 0x0000001600277308 */ /* 0x000ea20000000800 */
[----:B------:R-:W-:Y:S01]  /*10fa0*/  LOP3.LUT R21, R17, R21, RZ, 0xc0, !PT ;  /* 0x0000001511157212 */ /* 0x000fe200078ec0ff */
[----:B------:R-:W-:Y:S01]  /*10fb0*/  FADD.FTZ R155, R36, R155 ;  /* 0x0000009b249b7221 */ /* 0x000fe20000010000 */
[----:B------:R-:W-:Y:S01]  /*10fc0*/  SHF.R.U32.HI R17, RZ, 0x18, R180 ;  /* 0x00000018ff117819 */ /* 0x000fe200000116b4 */
[----:B------:R-:W-:Y:S01]  /*10fd0*/  HMMA.16816.F32 R208, R24, R18, R208 ;  /* 0x0000001218d0723c */ /* 0x000fe200000018d0 */
[----:B------:R-:W-:Y:S01]  /*10fe0*/  LOP3.LUT R25, R180, 0xffff, RZ, 0xc0, !PT ;  /* 0x0000ffffb4197812 */ /* 0x000fe200078ec0ff */
[----:B------:R-:W-:Y:S01]  /*10ff0*/  FADD.FTZ R151, R37, R151 ;  /* 0x0000009725977221 */ /* 0x000fe20000010000 */
[----:B----4-:R-:W-:Y:S01]  /*11000*/  LOP3.LUT R23, R186, 0xff00ff, RZ, 0xc0, !PT ;  /* 0x00ff00ffba177812 */ /* 0x010fe200078ec0ff */
[----:B------:R-:W3:Y:S01]  /*11010*/  MUFU.EX2 R26, R94 ;  /* 0x0000005e001a7308 */ /* 0x000ee20000000800 */
[----:B------:R-:W-:Y:S01]  /*11020*/  PRMT R19, R180, 0x7632, R19 ;  /* 0x00007632b4137816 */ /* 0x000fe20000000013 */
[----:B-----5:R-:W-:Y:S01]  /*11030*/  FADD.FTZ R163, R3, R163 ;  /* 0x000000a303a37221 */ /* 0x020fe20000010000 */
[----:B------:R-:W-:Y:S01]  /*11040*/  SHF.R.U32.HI R25, RZ, 0x8, R25 ;  /* 0x00000008ff197819 */ /* 0x000fe20000011619 */
[----:B------:R-:W-:Y:S01]  /*11050*/  FADD.FTZ R155, R2, R155 ;  /* 0x0000009b029b7221 */ /* 0x000fe20000010000 */
[----:B------:R-:W-:-:S02]  /*11060*/  HSET2.LE.AND R23, R23, R6, PT ;  /* 0x0000000617177233 */ /* 0x000fc40003803000 */
[----:B------:R-:W-:Y:S01]  /*11070*/  LOP3.LUT R19, R19, 0xff, RZ, 0xc0, !PT ;  /* 0x000000ff13137812 */ /* 0x000fe200078ec0ff */
[----:B------:R-:W4:Y:S01]  /*11080*/  MUFU.EX2 R38, R38 ;  /* 0x0000002600267308 */ /* 0x000f220000000800 */
[----:B------:R-:W-:Y:S01]  /*11090*/  PRMT R112, R218, 0x7773, RZ ;  /* 0x00007773da707816 */ /* 0x000fe200000000ff */
[----:B--2---:R-:W-:Y:S01]  /*110a0*/  FADD.FTZ R163, R39, R163 ;  /* 0x000000a327a37221 */ /* 0x004fe20000010000 */
[----:B------:R-:W-:Y:S02]  /*110b0*/  LOP3.LUT R23, R16, R23, RZ, 0xc0, !PT ;  /* 0x0000001710177212 */ /* 0x000fe400078ec0ff */
[----:B------:R-:W-:Y:S02]  /*110c0*/  LOP3.LUT R16, R180, 0xff, RZ, 0xc0, !PT ;  /* 0x000000ffb4107812 */ /* 0x000fe400078ec0ff */
[----:B------:R-:W-:Y:S01]  /*110d0*/  PRMT R18, R218, 0x7772, RZ ;  /* 0x00007772da127816 */ /* 0x000fe200000000ff */
[----:B------:R-:W2:Y:S01]  /*110e0*/  MUFU.EX2 R24, R127 ;  /* 0x0000007f00187308 */ /* 0x000ea20000000800 */
[----:B------:R-:W-:Y:S01]  /*110f0*/  PRMT R16, R16, 0x5410, R25 ;  /* 0x0000541010107816 */ /* 0x000fe20000000019 */
[----:B---3--:R-:W-:Y:S01]  /*11100*/  FADD.FTZ R155, R26, R155 ;  /* 0x0000009b1a9b7221 */ /* 0x008fe20000010000 */
[----:B------:R-:W-:-:S02]  /*11110*/  PRMT R17, R19, 0x5410, R17 ;  /* 0x0000541013117816 */ /* 0x000fc40000000011 */
[----:B------:R-:W-:Y:S02]  /*11120*/  PRMT R112, R18, 0x5410, R112 ;  /* 0x0000541012707816 */ /* 0x000fe40000000070 */
[--C-:B------:R-:W-:Y:S01]  /*11130*/  HSET2.LE.AND R189, R189, R6.reuse, PT ;  /* 0x00000006bdbd7233 */ /* 0x100fe20003803000 */
[----:B------:R-:W3:Y:S01]  /*11140*/  MUFU.EX2 R25, R115 ;  /* 0x0000007300197308 */ /* 0x000ee20000000800 */
[--C-:B------:R-:W-:Y:S01]  /*11150*/  HSET2.LE.AND R18, R181, R6.reuse, PT ;  /* 0x00000006b5127233 */ /* 0x100fe20003803000 */
[----:B----4-:R-:W-:Y:S01]  /*11160*/  FADD.FTZ R151, R38, R151 ;  /* 0x0000009726977221 */ /* 0x010fe20000010000 */
[--C-:B------:R-:W-:Y:S02]  /*11170*/  HSET2.LE.AND R19, R176, R6.reuse, PT ;  /* 0x00000006b0137233 */ /* 0x100fe40003803000 */
[--C-:B------:R-:W-:Y:S02]  /*11180*/  HSET2.LE.AND R16, R16, R6.reuse, PT ;  /* 0x0000000610107233 */ /* 0x100fe40003803000 */
[----:B------:R-:W-:Y:S01]  /*11190*/  HSET2.LE.AND R17, R17, R6, PT ;  /* 0x0000000611117233 */ /* 0x000fe20003803000 */
[----:B------:R-:W-:Y:S01]  /*111a0*/  MUFU.EX2 R92, R92 ;  /* 0x0000005c005c7308 */ /* 0x000fe20000000800 */
[----:B------:R-:W-:Y:S01]  /*111b0*/  F2FP.F16.F32.PACK_AB R22, R37, R53 ;  /* 0x000000352516723e */ /* 0x000fe200000000ff */
[----:B--2---:R-:W-:Y:S01]  /*111c0*/  FADD.FTZ R151, R24, R151 ;  /* 0x0000009718977221 */ /* 0x004fe20000010000 */
[----:B------:R-:W-:-:S02]  /*111d0*/  F2FP.F16.F32.PACK_AB R4, R93, R55 ;  /* 0x000000375d04723e */ /* 0x000fc400000000ff */
[----:B------:R-:W-:Y:S02]  /*111e0*/  F2FP.F16.F32.PACK_AB R114, R39, R3 ;  /* 0x000000032772723e */ /* 0x000fe400000000ff */
[----:B------:R-:W-:Y:S01]  /*111f0*/  F2FP.F16.F32.PACK_AB R94, R33, R52 ;  /* 0x00000034215e723e */ /* 0x000fe200000000ff */
[----:B------:R-:W-:Y:S01]  /*11200*/  MUFU.EX2 R111, R111 ;  /* 0x0000006f006f7308 */ /* 0x000fe20000000800 */
[----:B------:R-:W-:Y:S01]  /*11210*/  F2FP.F16.F32.PACK_AB R27, R170, R34 ;  /* 0x00000022aa1b723e */ /* 0x000fe200000000ff */
[----:B---3--:R-:W-:Y:S01]  /*11220*/  FADD.FTZ R151, R25, R151 ;  /* 0x0000009719977221 */ /* 0x008fe20000010000 */
[----:B------:R-:W-:Y:S02]  /*11230*/  LOP3.LUT R22, R22, R189, RZ, 0xc0, !PT ;  /* 0x000000bd16167212 */ /* 0x000fe400078ec0ff */
[----:B------:R-:W-:Y:S02]  /*11240*/  LOP3.LUT R18, R4, R18, RZ, 0xc0, !PT ;  /* 0x0000001204127212 */ /* 0x000fe400078ec0ff */
[----:B------:R-:W-:Y:S01]  /*11250*/  LOP3.LUT R19, R114, R19, RZ, 0xc0, !PT ;  /* 0x0000001372137212 */ /* 0x000fe200078ec0ff */
[----:B------:R-:W2:Y:S01]  /*11260*/  MUFU.EX2 R145, R145 ;  /* 0x0000009100917308 */ /* 0x000ea20000000800 */
[----:B------:R-:W-:Y:S01]  /*11270*/  LOP3.LUT R16, R94, R16, RZ, 0xc0, !PT ;  /* 0x000000105e107212 */ /* 0x000fe200078ec0ff */
[----:B-1----:R-:W-:Y:S01]  /*11280*/  HMMA.16816.F32 R204, R20, R8, R204 ;  /* 0x0000000814cc723c */ /* 0x002fe200000018cc */
[----:B------:R-:W-:-:S02]  /*11290*/  LOP3.LUT R17, R27, R17, RZ, 0xc0, !PT ;  /* 0x000000111b117212 */ /* 0x000fc400078ec0ff */
[----:B------:R-:W-:Y:S02]  /*112a0*/  LOP3.LUT R216, R216, UR7, R219, 0x96, !PT ;  /* 0x00000007d8d87c12 */ /* 0x000fe4000f8e96db */
[----:B------:R-:W-:Y:S01]  /*112b0*/  PRMT R119, R218, 0x7771, RZ ;  /* 0x00007771da777816 */ /* 0x000fe200000000ff */
[----:B------:R-:W1:Y:S01]  /*112c0*/  MUFU.EX2 R27, R113 ;  /* 0x00000071001b7308 */ /* 0x000e620000000800 */
[----:B------:R-:W-:Y:S01]  /*112d0*/  SHF.R.U32.HI R4, RZ, 0x18, R216 ;  /* 0x00000018ff047819 */ /* 0x000fe200000116d8 */
[----:B------:R-:W-:Y:S01]  /*112e0*/  HMMA.16816.F32 R200, R20, R10, R200 ;  /* 0x0000000a14c8723c */ /* 0x000fe200000018c8 */
[----:B------:R-:W-:Y:S02]  /*112f0*/  LOP3.LUT R125, R125, 0xff, RZ, 0xc0, !PT ;  /* 0x000000ff7d7d7812 */ /* 0x000fe400078ec0ff */
[----:B------:R-:W-:Y:S02]  /*11300*/  LOP3.LUT R112, R112, 0xff00ff, RZ, 0xc0, !PT ;  /* 0x00ff00ff70707812 */ /* 0x000fe400078ec0ff */
[----:B------:R-:W-:Y:S01]  /*11310*/  PRMT R119, R125, 0x5410, R119 ;  /* 0x000054107d777816 */ /* 0x000fe20000000077 */
[----:B------:R-:W3:Y:S01]  /*11320*/  MUFU.EX2 R162, R162 ;  /* 0x000000a200a27308 */ /* 0x000ee20000000800 */
[----:B------:R-:W-:Y:S01]  /*11330*/  LOP3.LUT R7, R188, UR7, R237, 0x96, !PT ;  /* 0x00000007bc077c12 */ /* 0x000fe2000f8e96ed */
[C---:B------:R-:W-:Y:S01]  /*11340*/  HMMA.16816.F32 R220, R16.reuse, R8, R220 ;  /* 0x0000000810dc723c */ /* 0x040fe200000018dc */
[----:B------:R-:W-:Y:S01]  /*11350*/  F2FP.F16.F32.PACK_AB R94, R24, R38 ;  /* 0x00000026185e723e */ /* 0x000fe200000000ff */
[----:B--2---:R-:W-:Y:S01]  /*11360*/  FADD.FTZ R159, R145, R159 ;  /* 0x0000009f919f7221 */ /* 0x004fe20000010000 */
[C---:B------:R-:W-:Y:S01]  /*11370*/  PRMT R188, R236.reuse, 0x7773, RZ ;  /* 0x00007773ecbc7816 */ /* 0x040fe200000000ff */
[----:B------:R-:W-:Y:S01]  /*11380*/  UIADD3 UR7, UPT, UPT, UR19, -0x3, URZ ;  /* 0xfffffffd13077890 */ /* 0x000fe2000fffe0ff */
[C---:B------:R-:W-:Y:S01]  /*11390*/  PRMT R187, R236.reuse, 0x7772, RZ ;  /* 0x00007772ecbb7816 */ /* 0x040fe200000000ff */
[----:B------:R-:W2:Y:S01]  /*113a0*/  MUFU.EX2 R169, R169 ;  /* 0x000000a900a97308 */ /* 0x000ea20000000800 */
[----:B------:R-:W-:Y:S01]  /*113b0*/  PRMT R173, R236, 0x7771, RZ ;  /* 0x00007771ecad7816 */ /* 0x000fe200000000ff */
[----:B------:R-:W-:Y:S01]  /*113c0*/  HMMA.16816.F32 R12, R16, R10, R12 ;  /* 0x0000000a100c723c */ /* 0x000fe2000000180c */
[----:B------:R-:W4:Y:S01]  /*113d0*/  LDSM.16.MT88.4 R8, [R142+0x1c00] ;  /* 0x001c00008e08783b */ /* 0x000f220000004200 */
[----:B------:R-:W-:Y:S01]  /*113e0*/  PRMT R187, R187, 0x5410, R188 ;  /* 0x00005410bbbb7816 */ /* 0x000fe200000000bc */
[----:B-1----:R-:W-:-:S03]  /*113f0*/  FADD.FTZ R155, R27, R155 ;  /* 0x0000009b1b9b7221 */ /* 0x002fc60000010000 */
[----:B------:R-:W1:Y:S01]  /*11400*/  MUFU.EX2 R105, R105 ;  /* 0x0000006900697308 */ /* 0x000e620000000800 */
[----:B------:R-:W-:Y:S01]  /*11410*/  LOP3.LUT R187, R187, 0xff00ff, RZ, 0xc0, !PT ;  /* 0x00ff00ffbbbb7812 */ /* 0x000fe200078ec0ff */
[----:B------:R-:W-:Y:S01]  /*11420*/  HMMA.16816.F32 R196, R20, R28, R196 ;  /* 0x0000001c14c4723c */ /* 0x000fe200000018c4 */
[----:B---3--:R-:W-:Y:S01]  /*11430*/  FADD.FTZ R159, R162, R159 ;  /* 0x0000009fa29f7221 */ /* 0x008fe20000010000 */
[----:B------:R-:W-:-:S04]  /*11440*/  FADD.FTZ R155, R92, R155 ;  /* 0x0000009b5c9b7221 */ /* 0x000fc80000010000 */
[----:B------:R-:W3:Y:S01]  /*11450*/  MUFU.EX2 R95, R95 ;  /* 0x0000005f005f7308 */ /* 0x000ee20000000800 */
[----:B--2---:R-:W-:Y:S01]  /*11460*/  FADD.FTZ R159, R169, R159 ;  /* 0x0000009fa99f7221 */ /* 0x004fe20000010000 */
[----:B------:R-:W-:Y:S01]  /*11470*/  HMMA.16816.F32 R192, R20, R30, R192 ;  /* 0x0000001e14c0723c */ /* 0x000fe200000018c0 */
[C---:B------:R-:W-:Y:S01]  /*11480*/  LOP3.LUT R22, R216.reuse, 0xffff, RZ, 0xc0, !PT ;  /* 0x0000ffffd8167812 */ /* 0x040fe200078ec0ff */
[----:B------:R-:W-:Y:S01]  /*11490*/  FADD.FTZ R185, R111, R155 ;  /* 0x0000009b6fb97221 */ /* 0x000fe20000010000 */
[C---:B------:R-:W-:Y:S02]  /*114a0*/  PRMT R21, R216.reuse, 0x7632, R21 ;  /* 0x00007632d8157816 */ /* 0x040fe40000000015 */
[----:B------:R-:W-:Y:S01]  /*114b0*/  LOP3.LUT R20, R216, 0xff, RZ, 0xc0, !PT ;  /* 0x000000ffd8147812 */ /* 0x000fe200078ec0ff */
[----:B------:R-:W-:Y:S01]  /*114c0*/  MUFU.EX2 R54, R54 ;  /* 0x0000003600367308 */ /* 0x000fe20000000800 */
[----:B------:R-:W2:Y:S01]  /*114d0*/  LDSM.16.MT88.4 R216, [R227+0x5c00] ;  /* 0x005c0000e3d8783b */ /* 0x000ea20000004200 */
[----:B------:R-:W-:Y:S01]  /*114e0*/  SHF.R.U32.HI R22, RZ, 0x8, R22 ;  /* 0x00000008ff167819 */ /* 0x000fe20000011616 */
[----:B------:R-:W-:Y:S01]  /*114f0*/  HMMA.16816.F32 R212, R16, R28, R212 ;  /* 0x0000001c10d4723c */ /* 0x000fe200000018d4 */
[----:B------:R-:W-:Y:S01]  /*11500*/  LOP3.LUT R21, R21, 0xff, RZ, 0xc0, !PT ;  /* 0x000000ff15157812 */ /* 0x000fe200078ec0ff */
[----:B-1----:R-:W-:Y:S01]  /*11510*/  FADD.FTZ R182, R105, R159 ;  /* 0x0000009f69b67221 */ /* 0x002fe20000010000 */
[----:B------:R-:W-:-:S02]  /*11520*/  PRMT R20, R20, 0x5410, R22 ;  /* 0x0000541014147816 */ /* 0x000fc40000000016 */
[----:B------:R-:W-:Y:S01]  /*11530*/  PRMT R4, R21, 0x5410, R4 ;  /* 0x0000541015047816 */ /* 0x000fe20000000004 */
[----:B------:R-:W-:Y:S01]  /*11540*/  MUFU.EX2 R106, R106 ;  /* 0x0000006a006a7308 */ /* 0x000fe20000000800 */
[--C-:B------:R-:W-:Y:S01]  /*11550*/  HSET2.LE.AND R22, R119, R6.reuse, PT ;  /* 0x0000000677167233 */ /* 0x100fe20003803000 */
[----:B------:R-:W-:Y:S01]  /*11560*/  HMMA.16816.F32 R208, R16, R30, R208 ;  /* 0x0000001e10d0723c */ /* 0x000fe200000018d0 */
[--C-:B------:R-:W-:Y:S01]  /*11570*/  HSET2.LE.AND R23, R112, R6.reuse, PT ;  /* 0x0000000670177233 */ /* 0x100fe20003803000 */
[----:B---3--:R-:W-:Y:S01]  /*11580*/  FADD.FTZ R163, R95, R163 ;  /* 0x000000a35fa37221 */ /* 0x008fe20000010000 */
[--C-:B------:R-:W-:Y:S02]  /*11590*/  HSET2.LE.AND R20, R20, R6.reuse, PT ;  /* 0x0000000614147233 */ /* 0x100fe40003803000 */
[----:B------:R-:W-:Y:S01]  /*115a0*/  HSET2.LE.AND R21, R4, R6, PT ;  /* 0x0000000604157233 */ /* 0x000fe20003803000 */
[----:B------:R-:W1:Y:S01]  /*115b0*/  MUFU.EX2 R107, R107 ;  /* 0x0000006b006b7308 */ /* 0x000e620000000800 */
[----:B------:R-:W-:-:S02]  /*115c0*/  F2FP.F16.F32.PACK_AB R29, R27, R26 ;  /* 0x0000001a1b1d723e */ /* 0x000fc400000000ff */
[C---:B------:R-:W-:Y:S01]  /*115d0*/  F2FP.F16.F32.PACK_AB R28, R184.reuse, R25 ;  /* 0x00000019b81c723e */ /* 0x040fe200000000ff */
[----:B------:R-:W-:Y:S01]  /*115e0*/  FADD.FTZ R184, R184, R151 ;  /* 0x00000097b8b87221 */ /* 0x000fe20000010000 */
[----:B------:R-:W-:Y:S02]  /*115f0*/  F2FP.F16.F32.PACK_AB R4, R111, R92 ;  /* 0x0000005c6f04723e */ /* 0x000fe400000000ff */
[C---:B------:R-:W-:Y:S02]  /*11600*/  LOP3.LUT R18, R7.reuse, 0xffff, RZ, 0xc0, !PT ;  /* 0x0000ffff07127812 */ /* 0x040fe400078ec0ff */
[----:B------:R-:W-:Y:S02]  /*11610*/  PRMT R16, R7, 0x7632, R16 ;  /* 0x0000763207107816 */ /* 0x000fe40000000010 */
[----:B------:R-:W-:Y:S02]  /*11620*/  LOP3.LUT R20, R94, R20, RZ, 0xc0, !PT ;  /* 0x000000145e147212 */ /* 0x000fe400078ec0ff */
[----:B------:R-:W-:-:S02]  /*11630*/  LOP3.LUT R21, R29, R21, RZ, 0xc0, !PT ;  /* 0x000000151d157212 */ /* 0x000fc400078ec0ff */
[----:B------:R-:W-:Y:S02]  /*11640*/  LOP3.LUT R22, R28, R22, RZ, 0xc0, !PT ;  /* 0x000000161c167212 */ /* 0x000fe400078ec0ff */
[----:B------:R-:W-:Y:S01]  /*11650*/  LOP3.LUT R23, R4, R23, RZ, 0xc0, !PT ;  /* 0x0000001704177212 */ /* 0x000fe200078ec0ff */
[----:B-1----:R-:W-:Y:S01]  /*11660*/  FADD.FTZ R163, R107, R163 ;  /* 0x000000a36ba37221 */ /* 0x002fe20000010000 */
[----:B------:R-:W-:Y:S02]  /*11670*/  LOP3.LUT R4, R7, 0xff, RZ, 0xc0, !PT ;  /* 0x000000ff07047812 */ /* 0x000fe400078ec0ff */
[----:B------:R-:W-:Y:S01]  /*11680*/  LOP3.LUT R17, R174, 0xff, RZ, 0xc0, !PT ;  /* 0x000000ffae117812 */ /* 0x000fe200078ec0ff */
[----:B------:R-:W-:Y:S01]  /*11690*/  FADD.FTZ R163, R54, R163 ;  /* 0x000000a336a37221 */ /* 0x000fe20000010000 */
[----:B------:R-:W-:Y:S01]  /*116a0*/  SHF.R.U32.HI R7, RZ, 0x18, R7 ;  /* 0x00000018ff077819 */ /* 0x000fe20000011607 */
[----:B----4-:R-:W-:Y:S01]  /*116b0*/  HMMA.16816.F32 R196, R20, R8, R196 ;  /* 0x0000000814c4723c */ /* 0x010fe200000018c4 */
[----:B------:R-:W-:Y:S01]  /*116c0*/  SHF.R.U32.HI R18, RZ, 0x8, R18 ;  /* 0x00000008ff127819 */ /* 0x000fe20000011612 */
[----:B------:R-:W-:Y:S01]  /*116d0*/  FADD.FTZ R183, R106, R163 ;  /* 0x000000a36ab77221 */ /* 0x000fe20000010000 */
[----:B------:R-:W-:-:S02]  /*116e0*/  LOP3.LUT R16, R16, 0xff, RZ, 0xc0, !PT ;  /* 0x000000ff10107812 */ /* 0x000fc400078ec0ff */
[----:B------:R-:W-:Y:S02]  /*116f0*/  PRMT R17, R17, 0x5410, R173 ;  /* 0x0000541011117816 */ /* 0x000fe400000000ad */
[----:B------:R-:W-:Y:S01]  /*11700*/  PRMT R4, R4, 0x5410, R18 ;  /* 0x0000541004047816 */ /* 0x000fe20000000012 */
[C---:B------:R-:W-:Y:S01]  /*11710*/  HMMA.16816.F32 R192, R20.reuse, R10, R192 ;  /* 0x0000000a14c0723c */ /* 0x040fe200000018c0 */
[----:B------:R-:W-:Y:S02]  /*11720*/  PRMT R16, R16, 0x5410, R7 ;  /* 0x0000541010107816 */ /* 0x000fe40000000007 */
[--C-:B------:R-:W-:Y:S02]  /*11730*/  HSET2.LE.AND R17, R17, R6.reuse, PT ;  /* 0x0000000611117233 */ /* 0x100fe40003803000 */
[--C-:B------:R-:W-:Y:S02]  /*11740*/  HSET2.LE.AND R7, R187, R6.reuse, PT ;  /* 0x00000006bb077233 */ /* 0x100fe40003803000 */
[--C-:B------:R-:W-:Y:S01]  /*11750*/  HSET2.LE.AND R4, R4, R6.reuse, PT ;  /* 0x0000000604047233 */ /* 0x100fe20003803000 */
[----:B--2---:R-:W-:Y:S01]  /*11760*/  HMMA.16816.F32 R204, R20, R216, R204 ;  /* 0x000000d814cc723c */ /* 0x004fe200000018cc */
[----:B------:R-:W-:-:S02]  /*11770*/  HSET2.LE.AND R16, R16, R6, PT ;  /* 0x0000000610107233 */ /* 0x000fc40003803000 */
[----:B------:R-:W-:Y:S02]  /*11780*/  F2FP.F16.F32.PACK_AB R6, R105, R169 ;  /* 0x000000a96906723e */ /* 0x000fe400000000ff */
[----:B------:R-:W-:Y:S02]  /*11790*/  F2FP.F16.F32.PACK_AB R19, R106, R54 ;  /* 0x000000366a13723e */ /* 0x000fe400000000ff */
[----:B------:R-:W-:Y:S01]  /*117a0*/  F2FP.F16.F32.PACK_AB R18, R162, R145 ;  /* 0x00000091a212723e */ /* 0x000fe200000000ff */
[----:B------:R-:W-:Y:S01]  /*117b0*/  HMMA.16816.F32 R200, R20, R218, R200 ;  /* 0x000000da14c8723c */ /* 0x000fe200000018c8 */
[----:B------:R-:W-:Y:S02]  /*117c0*/  F2FP.F16.F32.PACK_AB R5, R107, R95 ;  /* 0x0000005f6b05723e */ /* 0x000fe400000000ff */
[----:B------:R-:W-:Y:S02]  /*117d0*/  LOP3.LUT R6, R6, R17, RZ, 0xc0, !PT ;  /* 0x0000001106067212 */ /* 0x000fe400078ec0ff */
[----:B------:R-:W-:-:S02]  /*117e0*/  LOP3.LUT R7, R19, R7, RZ, 0xc0, !PT ;  /* 0x0000000713077212 */ /* 0x000fc400078ec0ff */
[----:B------:R-:W-:Y:S02]  /*117f0*/  LOP3.LUT R4, R18, R4, RZ, 0xc0, !PT ;  /* 0x0000000412047212 */ /* 0x000fe400078ec0ff */
[----:B------:R-:W-:-:S07]  /*11800*/  LOP3.LUT R5, R5, R16, RZ, 0xc0, !PT ;  /* 0x0000001005057212 */ /* 0x000fce00078ec0ff */
[C---:B------:R-:W-:Y:S08]  /*11810*/  HMMA.16816.F32 R220, R4.reuse, R216, R220 ;  /* 0x000000d804dc723c */ /* 0x040ff000000018dc */
[C---:B------:R-:W-:Y:S08]  /*11820*/  HMMA.16816.F32 R216, R4.reuse, R218, R12 ;  /* 0x000000da04d8723c */ /* 0x040ff0000000180c */
[C---:B------:R-:W-:Y:S08]  /*11830*/  HMMA.16816.F32 R212, R4.reuse, R8, R212 ;  /* 0x0000000804d4723c */ /* 0x040ff000000018d4 */
[----:B------:R-:W-:Y:S01]  /*11840*/  HMMA.16816.F32 R208, R4, R10, R208 ;  /* 0x0000000a04d0723c */ /* 0x000fe200000018d0 */
[----:B------:R-:W-:-:S02]  /*11850*/  IMAD.MOV.U32 R4, RZ, RZ, R136 ;  /* 0x000000ffff047224 */ /* 0x000fc400078e0088 */
[----:B------:R-:W-:-:S15]  /*11860*/  IMAD.MOV.U32 R5, RZ, RZ, R138 ;  /* 0x000000ffff057224 */ /* 0x000fde00078e008a */
[----:B------:R-:W-:-:S02]  /*11870*/  NOP ;  /* 0x0000000000007918 */ /* 0x000fc40000000000 */
.L_x_427:
[----:B------:R-:W-:Y:S01]  /*11880*/  UISETP.GE.AND UP0, UPT, UR7, URZ, UPT ;  /* 0x000000ff0700728c */ /* 0x000fe2000bf06270 */
[----:B------:R-:W1:Y:S08]  /*11890*/  LDCU.64 UR22, c[0x0][0x358] ;  /* 0x00006b00ff1677ac */ /* 0x000e700008000a00 */
[----:B------:R-:W-:Y:S05]  /*118a0*/  BRA.U !UP0, `(.L_x_431) ;  /* 0x0000006d08447547 */ /* 0x000fea000b800000 */
[----:B------:R-:W2:Y:S01]  /*118b0*/  S2UR UR17, SR_CgaCtaId ;  /* 0x00000000001179c3 */ /* 0x000ea20000008800 */
[----:B------:R-:W3:Y:S01]  /*118c0*/  S2R R229, SR_TID.X ;  /* 0x0000000000e57919 */ /* 0x000ee20000002100 */
[----:B------:R-:W4:Y:S01]  /*118d0*/  LDCU UR10, c[0x0][0x440] ;  /* 0x00008800ff0a77ac */ /* 0x000f220008000800 */
[----:B------:R-:W-:Y:S01]  /*118e0*/  IMAD.MOV.U32 R187, RZ, RZ, R4 ;  /* 0x000000ffffbb7224 */ /* 0x000fe200078e0004 */
[----:B------:R-:W-:Y:S01]  /*118f0*/  MOV R189, R134 ;  /* 0x0000008600bd7202 */ /* 0x000fe20000000f00 */
[----:B------:R-:W-:Y:S01]  /*11900*/  IMAD.MOV.U32 R186, RZ, RZ, R5 ;  /* 0x000000ffffba7224 */ /* 0x000fe200078e0005 */
[----:B------:R-:W-:Y:S01]  /*11910*/  UIADD3 UR9, UPT, UPT, UR21, -0x4498517b, URZ ;  /* 0xbb67ae8515097890 */ /* 0x000fe2000fffe0ff */
[----:B------:R-:W-:Y:S01]  /*11920*/  IMAD.MOV.U32 R188, RZ, RZ, R133 ;  /* 0x000000ffffbc7224 */ /* 0x000fe200078e0085 */
[----:B------:R-:W1:Y:S01]  /*11930*/  LDC.64 R180, c[0x0][0x3c0] ;  /* 0x0000f000ffb47b82 */ /* 0x000e620000000a00 */
[----:B------:R-:W-:Y:S01]  /*11940*/  UIADD3 UR4, UPT, UPT, UR20, -0x61c88647, URZ ;  /* 0x9e3779b914047890 */ /* 0x000fe2000fffe0ff */
[----:B------:R-:W-:Y:S01]  /*11950*/  VIADD R236, R227, 0x4020 ;  /* 0x00004020e3ec7836 */ /* 0x000fe20000000000 */
[----:B------:R-:W-:Y:S01]  /*11960*/  UIADD3 UR8, UPT, UPT, UR20, 0x3c6ef372, URZ ;  /* 0x3c6ef37214087890 */ /* 0x000fe2000fffe0ff */
[C---:B------:R-:W-:Y:S01]  /*11970*/  LOP3.LUT R242, R234.reuse, UR9, R233, 0x96, !PT ;  /* 0x00000009eaf27c12 */ /* 0x040fe2000f8e96e9 */
[----:B------:R-:W1:Y:S01]  /*11980*/  LDCU UR5, c[0x0][0x440] ;  /* 0x00008800ff0577ac */ /* 0x000e620008000800 */
[----:B------:R-:W-:-:S02]  /*11990*/  LOP3.LUT R244, R234, UR9, R231, 0x96, !PT ;  /* 0x00000009eaf47c12 */ /* 0x000fc4000f8e96e7 */
[----:B------:R-:W-:Y:S01]  /*119a0*/  MOV R176, 0x20 ;  /* 0x0000002000b07802 */ /* 0x000fe20000000f00 */
[----:B------:R-:W-:Y:S01]  /*119b0*/  IMAD.WIDE.U32 R242, R242, -0x326172a9, RZ ;  /* 0xcd9e8d57f2f27825 */ /* 0x000fe200078e00ff */
[----:B------:R-:W-:Y:S01]  /*119c0*/  UMOV UR9, 0x400 ;  /* 0x0000040000097882 */ /* 0x000fe20000000000 */
[----:B------:R-:W-:Y:S02]  /*119d0*/  LOP3.LUT R240, R166, UR4, RZ, 0x3c, !PT ;  /* 0x00000004a6f07c12 */ /* 0x000fe4000f8e3cff */
[----:B------:R-:W-:Y:S01]  /*119e0*/  IMAD.WIDE.U32 R244, R244, -0x326172a9, RZ ;  /* 0xcd9e8d57f4f47825 */ /* 0x000fe200078e00ff */
[----:B----4-:R-:W-:Y:S02]  /*119f0*/  ISETP.GE.AND P2, PT, R177, UR10, PT ;  /* 0x0000000ab1007c0c */ /* 0x010fe4000bf46270 */
[----:B------:R-:W-:Y:S01]  /*11a00*/  LOP3.LUT R239, R243, UR8, RZ, 0x3c, !PT ;  /* 0x00000008f3ef7c12 */ /* 0x000fe2000f8e3cff */
[----:B--2---:R-:W-:Y:S01]  /*11a10*/  ULEA UR17, UR17, UR9, 0x18 ;  /* 0x0000000911117291 */ /* 0x004fe2000f8ec0ff */
[----:B------:R-:W-:-:S02]  /*11a20*/  LOP3.LUT R237, R245, UR8, RZ, 0x3c, !PT ;  /* 0x00000008f5ed7c12 */ /* 0x000fc4000f8e3cff */
[----:B------:R-:W-:Y:S01]  /*11a30*/  LOP3.LUT R238, R164, UR4, RZ, 0x3c, !PT ;  /* 0x00000004a4ee7c12 */ /* 0x000fe2000f8e3cff */
[----:B------:R-:W2:Y:S01]  /*11a40*/  LDCU UR4, c[0x0][0x45c] ;  /* 0x00008b80ff0477ac */ /* 0x000ea20008000800 */
[----:B------:R-:W-:Y:S07]  /*11a50*/  BRA `(.L_x_432) ;  /* 0x00000004001c7947 */ /* 0x000fee0003800000 */
.L_x_434:
[----:B------:R-:W-:Y:S01]  /*11a60*/  IMAD.U32 R169, RZ, RZ, UR7 ;  /* 0x00000007ffa97e24 */ /* 0x000fe2000f8e00ff */
[----:B------:R-:W1:Y:S01]  /*11a70*/  S2R R241, SR_TID.X ;  /* 0x0000000000f17919 */ /* 0x000e620000002100 */
[----:B------:R-:W-:Y:S01]  /*11a80*/  IMAD.U32 R248, RZ, RZ, UR7 ;  /* 0x00000007fff87e24 */ /* 0x000fe2000f8e00ff */
[----:B------:R-:W2:Y:S01]  /*11a90*/  @!P0 LDC.64 R2, c[0x0][0x3b8] ;  /* 0x0000ee00ff028b82 */ /* 0x000ea20000000a00 */
[----:B------:R-:W-:Y:S01]  /*11aa0*/  @!P0 VIADD R169, R169, 0xffffffff ;  /* 0xffffffffa9a98836 */ /* 0x000fe20000000000 */
[----:B------:R-:W-:Y:S05]  /*11ab0*/  MOV R228, UR7 ;  /* 0x0000000700e47c02 */ /* 0x000fea0008000f00 */
[----:B------:R-:W-:Y:S01]  /*11ac0*/  @!P0 VIADD R228, R228, 0xffffffff ;  /* 0xffffffffe4e48836 */ /* 0x000fe20000000000 */
[----:B------:R-:W3:Y:S08]  /*11ad0*/  @!P0 LDC.64 R134, c[0x0][0x3b8] ;  /* 0x0000ee00ff868b82 */ /* 0x000ef00000000a00 */
[----:B------:R-:W4:Y:S01]  /*11ae0*/  @!P0 LDC.64 R132, c[0x0][0x3b8] ;  /* 0x0000ee00ff848b82 */ /* 0x000f220000000a00 */
[C---:B--2---:R-:W-:Y:S04]  /*11af0*/  @!P0 IMAD.WIDE.U32 R250, R169.reuse, R2, RZ ;  /* 0x00000002a9fa8225 */ /* 0x044fe800078e00ff */
[----:B------:R-:W-:Y:S02]  /*11b00*/  @!P0 IMAD R169, R169, R3, R251 ;  /* 0x00000003a9a98224 */ /* 0x000fe400078e02fb */
[----:B-1----:R-:W-:Y:S02]  /*11b10*/  IMAD.SHL.U32 R138, R241, 0x8, RZ ;  /* 0x00000008f18a7824 */ /* 0x002fe400078e00ff */
[C---:B------:R-:W-:Y:S01]  /*11b20*/  @!P0 IMAD.SHL.U32 R139, R250.reuse, 0x80, RZ ;  /* 0x00000080fa8b8824 */ /* 0x040fe200078e00ff */
[----:B------:R-:W-:Y:S02]  /*11b30*/  @!P0 SHF.L.U64.HI R169, R250, 0x7, R169 ;  /* 0x00000007faa98819 */ /* 0x000fe400000102a9 */
[----:B------:R-:W-:Y:S02]  /*11b40*/  LOP3.LUT R177, R138, 0x18, RZ, 0xc0, !PT ;  /* 0x000000188ab17812 */ /* 0x000fe400078ec0ff */
[C---:B------:R-:W-:Y:S02]  /*11b50*/  @!P0 LEA R139, P3, R2.reuse, R139, 0x5 ;  /* 0x0000008b028b8211 */ /* 0x040fe400078628ff */
[----:B------:R-:W-:Y:S02]  /*11b60*/  ISETP.GE.AND P2, PT, R177, UR5, PT ;  /* 0x00000005b1007c0c */ /* 0x000fe4000bf46270 */
[----:B------:R-:W-:Y:S01]  /*11b70*/  @!P0 LEA.HI.X R169, R2, R169, R3, 0x5, P3 ;  /* 0x000000a902a98211 */ /* 0x000fe200018f2c03 */
[----:B------:R-:W-:Y:S01]  /*11b80*/  IMAD.U32 R2, RZ, RZ, UR7 ;  /* 0x00000007ff027e24 */ /* 0x000fe2000f8e00ff */
[----:B------:R-:W-:Y:S03]  /*11b90*/  LOP3.LUT R3, R138, 0xd8, RZ, 0xc0, !PT ;  /* 0x000000d88a037812 */ /* 0x000fe600078ec0ff */
[----:B------:R-:W-:Y:S01]  /*11ba0*/  @!P0 VIADD R2, R2, 0xffffffff ;  /* 0xffffffff02028836 */ /* 0x000fe20000000000 */
[----:B------:R-:W-:Y:S04]  /*11bb0*/  LOP3.LUT R241, R3, 0x18, R241, 0x78, !PT ;  /* 0x0000001803f17812 */ /* 0x000fe800078e78f1 */
[----:B------:R-:W-:Y:S01]  /*11bc0*/  LOP3.LUT R241, R241, 0x1f20, R138, 0xf8, !PT ;  /* 0x00001f20f1f17812 */ /* 0x000fe200078ef88a */
[----:B------:R-:W1:Y:S01]  /*11bd0*/  @!P2 LDC.64 R136, c[0x0][0x3b8] ;  /* 0x0000ee00ff88ab82 */ /* 0x000e620000000a00 */
[----:B------:R-:W-:Y:S01]  /*11be0*/  @!P2 VIADD R248, R248, 0xffffffff ;  /* 0xfffffffff8f8a836 */ /* 0x000fe20000000000 */
[C---:B------:R-:W-:Y:S04]  /*11bf0*/  @!P0 LEA R138, P5, R139.reuse, R225, 0x1 ;  /* 0x000000e18b8a8211 */ /* 0x040fe800078a08ff */
[----:B------:R-:W-:Y:S01]  /*11c00*/  @!P0 LEA.HI.X R139, R139, R224, R169, 0x1, P5 ;  /* 0x000000e08b8b8211 */ /* 0x000fe200028f0ca9 */
[C---:B-1----:R-:W-:Y:S04]  /*11c10*/  @!P2 IMAD.WIDE.U32 R250, R248.reuse, R136, RZ ;  /* 0x00000088f8faa225 */ /* 0x042fe800078e00ff */
[----:B------:R-:W-:Y:S01]  /*11c20*/  @!P2 IMAD R137, R248, R137, R251 ;  /* 0x00000089f889a224 */ /* 0x000fe200078e02fb */
[----:B------:R-:W-:Y:S01]  /*11c30*/  @!P2 LEA R136, P4, R250, R225, 0x8 ;  /* 0x000000e1fa88a211 */ /* 0x000fe200078840ff */
[----:B---3--:R-:W-:Y:S03]  /*11c40*/  @!P0 IMAD.WIDE.U32 R248, R228, R134, RZ ;  /* 0x00000086e4f88225 */ /* 0x008fe600078e00ff */
[----:B------:R-:W-:Y:S01]  /*11c50*/  @!P2 LEA.HI.X R137, R250, R224, R137, 0x8, P4 ;  /* 0x000000e0fa89a211 */ /* 0x000fe200020f4489 */
[----:B------:R-:W-:Y:S01]  /*11c60*/  @!P0 IMAD R228, R228, R135, R249 ;  /* 0x00000087e4e48224 */ /* 0x000fe200078e02f9 */
[----:B------:R-:W-:Y:S01]  /*11c70*/  @!P0 SHF.L.U32 R249, R248, 0x7, RZ ;  /* 0x00000007f8f98819 */ /* 0x000fe200000006ff */
[----:B----4-:R-:W-:Y:S03]  /*11c80*/  @!P0 IMAD.WIDE.U32 R250, R2, R132, RZ ;  /* 0x0000008402fa8225 */ /* 0x010fe600078e00ff */
[----:B------:R-:W-:Y:S01]  /*11c90*/  @!P0 SHF.L.U64.HI R228, R248, 0x7, R228 ;  /* 0x00000007f8e48819 */ /* 0x000fe200000102e4 */
[----:B------:R-:W-:Y:S02]  /*11ca0*/  @!P0 IMAD R2, R2, R133, R251 ;  /* 0x0000008502028224 */ /* 0x000fe400078e02fb */
[----:B------:R-:W-:Y:S01]  /*11cb0*/  @!P0 IMAD R248, R133, 0x60, RZ ;  /* 0x0000006085f88824 */ /* 0x000fe200078e02ff */
[----:B------:R-:W-:Y:S02]  /*11cc0*/  @!P0 LEA R133, P3, R134, R249, 0x6 ;  /* 0x000000f986858211 */ /* 0x000fe400078630ff */
[C---:B------:R-:W-:Y:S01]  /*11cd0*/  @!P0 SHF.L.U64.HI R3, R250.reuse, 0x7, R2 ;  /* 0x00000007fa038819 */ /* 0x040fe20000010202 */
[----:B------:R-:W-:Y:S01]  /*11ce0*/  @!P0 IMAD.SHL.U32 R2, R250, 0x80, RZ ;  /* 0x00000080fa028824 */ /* 0x000fe200078e00ff */
[----:B------:R-:W-:Y:S02]  /*11cf0*/  @!P0 LEA.HI.X R134, R134, R228, R135, 0x6, P3 ;  /* 0x000000e486868211 */ /* 0x000fe400018f3487 */
[----:B------:R-:W-:Y:S01]  /*11d00*/  LEA R228, R241, UR17, 0x1 ;  /* 0x00000011f1e47c11 */ /* 0x000fe2000f8e08ff */
[----:B------:R-:W-:Y:S01]  /*11d10*/  @!P0 IMAD.WIDE.U32 R2, R132, 0x60, R2 ;  /* 0x0000006084028825 */ /* 0x000fe200078e0002 */
[CC--:B------:R-:W-:Y:S03]  /*11d20*/  @!P0 LEA R132, P4, R133.reuse, R225.reuse, 0x1 ;  /* 0x000000e185848211 */ /* 0x0c0fe600078808ff */
[----:B------:R-:W-:Y:S01]  /*11d30*/  @!PT LDS RZ, [RZ] ;  /* 0x00000000fffff984 */ /* 0x000fe20000000800 */
[----:B------:R-:W-:Y:S01]  /*11d40*/  @!PT LDS RZ, [RZ] ;  /* 0x00000000fffff984 */ /* 0x000fe20000000800 */
[----:B------:R-:W-:Y:S01]  /*11d50*/  @!PT LDS RZ, [RZ] ;  /* 0x00000000fffff984 */ /* 0x000fe20000000800 */
[----:B------:R1:W-:Y:S01]  /*11d60*/  @!P2 LDGSTS.E.BYPASS.LTC128B.128 [R228+0x2000], desc[UR22][R136.64] ;  /* 0x0200000088e4afae */ /* 0x0003e2000b981a16 */
[-C--:B------:R-:W-:Y:S01]  /*11d70*/  @!P0 LEA.HI.X R133, R133, R224.reuse, R134, 0x1, P4 ;  /* 0x000000e085858211 */ /* 0x080fe200020f0c86 */
[----:B------:R-:W-:Y:S01]  /*11d80*/  @!P0 IMAD.IADD R248, R248, 0x1, R3 ;  /* 0x00000001f8f88824 */ /* 0x000fe200078e0203 */
        /* <DEDUP_REMOVED lines=20> */
.L_x_432:
[----:B------:R-:W-:Y:S04]  /*11ed0*/  DEPBAR.LE SB0, 0x0 ;  /* 0x000080000000791a */ /* 0x000fe80000000000 */
[----:B------:R-:W-:Y:S01]  /*11ee0*/  BAR.SYNC.DEFER_BLOCKING 0x0 ;  /* 0x0000000000007b1d */ /* 0x000fe20000010000 */
[----:B-1---5:R-:W-:Y:S01]  /*11ef0*/  ISETP.GE.AND P0, PT, R177, UR5, PT ;  /* 0x00000005b1007c0c */ /* 0x022fe2000bf06270 */
[----:B------:R-:W-:Y:S01]  /*11f00*/  IMAD.WIDE.U32 R4, R180, UR7, RZ ;  /* 0x00000007b4047c25 */ /* 0x000fe2000f8e00ff */
[----:B------:R-:W-:Y:S02]  /*11f10*/  UIADD3 UR16, UPT, UPT, UR21, 0x76cf5d0a, URZ ;  /* 0x76cf5d0a15107890 */ /* 0x000fe4000fffe0ff */
[----:B------:R-:W-:Y:S01]  /*11f20*/  USHF.L.U32 UR19, UR7, 0x2, URZ ;  /* 0x0000000207137899 */ /* 0x000fe200080006ff */
[C---:B------:R-:W-:Y:S01]  /*11f30*/  IMAD R0, R181.reuse, UR7, R5 ;  /* 0x00000007b5007c24 */ /* 0x040fe2000f8e0205 */
[----:B------:R-:W-:Y:S01]  /*11f40*/  UIADD3 UR15, UPT, UPT, UR21, 0x32370b8f, URZ ;  /* 0x32370b8f150f7890 */ /* 0x000fe2000fffe0ff */
[----:B------:R-:W-:Y:S01]  /*11f50*/  STL.64 [R1], R182 ;  /* 0x000000b601007387 */ /* 0x000fe20000100a00 */
[C---:B-----5:R-:W-:Y:S01]  /*11f60*/  IMAD.SHL.U32 R2, R4.reuse, 0x80, RZ ;  /* 0x0000008004027824 */ /* 0x060fe200078e00ff */
[----:B------:R-:W-:Y:S01]  /*11f70*/  UIADD3 UR8, UPT, UPT, UR19, 0x2, URZ ;  /* 0x0000000213087890 */ /* 0x000fe2000fffe0ff */
[----:B------:R-:W-:Y:S01]  /*11f80*/  SHF.L.U64.HI R3, R4, 0x7, R0 ;  /* 0x0000000704037819 */ /* 0x000fe20000010200 */
[----:B------:R-:W-:Y:S02]  /*11f90*/  UIADD3 UR9, UPT, UPT, UR19, 0x1, URZ ;  /* 0x0000000113097890 */ /* 0x000fe4000fffe0ff */
[CC--:B------:R-:W-:Y:S01]  /*11fa0*/  @!P0 LEA R4, P3, R180.reuse, R2.reuse, 0x5 ;  /* 0x00000002b4048211 */ /* 0x0c0fe200078628ff */
[----:B------:R-:W-:Y:S01]  /*11fb0*/  UIADD3 UR11, UPT, UPT, UR21, -0x126145ec, URZ ;  /* 0xed9eba14150b7890 */ /* 0x000fe2000fffe0ff */
[C---:B------:R-:W-:Y:S01]  /*11fc0*/  @!P0 LEA R7, P1, R180.reuse, R2, 0x6 ;  /* 0x00000002b4078211 */ /* 0x040fe200078230ff */
[----:B------:R-:W-:Y:S01]  /*11fd0*/  UIADD3 UR10, UPT, UPT, UR21, -0x56f99767, URZ ;  /* 0xa9066899150a7890 */ /* 0x000fe2000fffe0ff */
[--C-:B------:R-:W-:Y:S01]  /*11fe0*/  @!P0 LEA.HI.X R0, R180, R3, R181.reuse, 0x5, P3 ;  /* 0x00000003b4008211 */ /* 0x100fe200018f2cb5 */
[----:B------:R-:W-:Y:S01]  /*11ff0*/  UISETP.NE.AND UP0, UPT, UR7, URZ, UPT ;  /* 0x000000ff0700728c */ /* 0x000fe2000bf05270 */
[----:B------:R-:W-:Y:S02]  /*12000*/  @!P0 LEA R10, P3, R4, R191, 0x1 ;  /* 0x000000bf040a8211 */ /* 0x000fe400078608ff */
[----:B------:R-:W-:Y:S02]  /*12010*/  @!P0 LEA.HI.X R6, R180, R3, R181, 0x6, P1 ;  /* 0x00000003b4068211 */ /* 0x000fe400008f34b5 */
[-C--:B------:R-:W-:Y:S01]  /*12020*/  @!P0 LEA.HI.X R11, R4, R190.reuse, R0, 0x1, P3 ;  /* 0x000000be040b8211 */ /* 0x080fe200018f0c00 */
[----:B------:R-:W-:Y:S01]  /*12030*/  @!P0 IMAD R0, R181, 0x60, RZ ;  /* 0x00000060b5008824 */ /* 0x000fe200078e02ff */
[CC--:B------:R-:W-:Y:S02]  /*12040*/  @!P0 LEA R8, P1, R7.reuse, R191.reuse, 0x1 ;  /* 0x000000bf07088211 */ /* 0x0c0fe400078208ff */
[CC--:B------:R-:W-:Y:S02]  /*12050*/  @!P2 LEA R5, P4, R2.reuse, R191.reuse, 0x1 ;  /* 0x000000bf0205a211 */ /* 0x0c0fe400078808ff */
[-C--:B------:R-:W-:Y:S02]  /*12060*/  @!P0 LEA.HI.X R9, R7, R190.reuse, R6, 0x1, P1 ;  /* 0x000000be07098211 */ /* 0x080fe400008f0c06 */
[--C-:B------:R-:W-:Y:S01]  /*12070*/  @!P2 LEA.HI.X R4, R2, R190, R3.reuse, 0x1, P4 ;  /* 0x000000be0204a211 */ /* 0x100fe200020f0c03 */
[----:B------:R-:W-:Y:S03]  /*12080*/  @!P0 IMAD.WIDE.U32 R2, R180, 0x60, R2 ;  /* 0x00000060b4028825 */ /* 0x000fe600078e0002 */
[-C--:B------:R-:W-:Y:S01]  /*12090*/  @!P2 LOP3.LUT R5, R5, R4.reuse, RZ, 0x3c, !PT ;  /* 0x000000040505a212 */ /* 0x080fe200078e3cff */
[----:B------:R-:W-:Y:S01]  /*120a0*/  @!P0 IMAD.IADD R0, R0, 0x1, R3 ;  /* 0x0000000100008824 */ /* 0x000fe200078e0203 */
[C---:B------:R-:W-:Y:S02]  /*120b0*/  @!P0 LEA R6, P1, R2.reuse, R191, 0x1 ;  /* 0x000000bf02068211 */ /* 0x040fe400078208ff */
[C---:B------:R-:W-:Y:S02]  /*120c0*/  @!P2 LOP3.LUT R4, R5.reuse, R4, RZ, 0x3c, !PT ;  /* 0x000000040504a212 */ /* 0x040fe400078e3cff */
[----:B------:R-:W-:Y:S02]  /*120d0*/  @!P0 LEA.HI.X R7, R2, R190, R0, 0x1, P1 ;  /* 0x000000be02078211 */ /* 0x000fe400008f0c00 */
[----:B------:R-:W-:Y:S02]  /*120e0*/  LOP3.LUT P1, RZ, R132, 0x4, RZ, 0xc0, !PT ;  /* 0x0000000484ff7812 */ /* 0x000fe4000782c0ff */
[----:B------:R-:W-:Y:S02]  /*120f0*/  @!P2 LOP3.LUT R5, R5, R4, RZ, 0x3c, !PT ;  /* 0x000000040505a212 */ /* 0x000fe400078e3cff */
[----:B------:R-:W-:Y:S03]  /*12100*/  SEL R2, R176, 0xffffffe0, !P1 ;  /* 0xffffffe0b0027807 */ /* 0x000fe60004800000 */
[----:B------:R-:W-:Y:S01]  /*12110*/  @!PT LDS RZ, [RZ] ;  /* 0x00000000fffff984 */ /* 0x000fe20000000800 */
[----:B------:R-:W-:Y:S01]  /*12120*/  @!PT LDS RZ, [RZ] ;  /* 0x00000000fffff984 */ /* 0x000fe20000000800 */
[----:B------:R-:W-:Y:S01]  /*12130*/  @!PT LDS RZ, [RZ] ;  /* 0x00000000fffff984 */ /* 0x000fe20000000800 */
[----:B------:R-:W-:Y:S02]  /*12140*/  @!P2 LDGSTS.E.BYPASS.LTC128B.128 [R228+0x4000], desc[UR22][R4.64] ;  /* 0x0400000004e4afae */ /* 0x000fe4000b981a16 */
[--C-:B------:R-:W-:Y:S02]  /*12150*/  IMAD.IADD R0, R179, 0x1, R2.reuse ;  /* 0x00000001b3007824 */ /* 0x100fe400078e0202 */
[----:B------:R-:W-:Y:S04]  /*12160*/  IMAD.IADD R2, R178, 0x1, R2 ;  /* 0x00000001b2027824 */ /* 0x000fe800078e0202 */
        /* <DEDUP_REMOVED lines=19> */
[----:B------:R-:W4:Y:S08]  /*122a0*/  LDSM.16.M88.4 R32, [R178+0x2400] ;  /* 0x00240000b220783b */ /* 0x000f300000000200 */
[----:B------:R-:W3:Y:S08]  /*122b0*/  LDSM.16.M88.4 R48, [R178+0x2800] ;  /* 0x00280000b230783b */ /* 0x000ef00000000200 */
[----:B------:R-:W2:Y:S08]  /*122c0*/  LDSM.16.M88.4 R64, [R178+0x2c00] ;  /* 0x002c0000b240783b */ /* 0x000eb00000000200 */
[----:B------:R-:W2:Y:S01]  /*122d0*/  LDSM.16.M88.4 R80, [R178+0x3000] ;  /* 0x00300000b250783b */ /* 0x000ea20000000200 */
[C---:B-1----:R-:W-:Y:S07]  /*122e0*/  HMMA.16816.F32 R4, R124.reuse, R16, RZ ;  /* 0x000000107c04723c */ /* 0x042fee00000018ff */
[----:B------:R-:W1:Y:S01]  /*122f0*/  LDSM.16.M88.4 R96, [R178+0x3400] ;  /* 0x00340000b260783b */ /* 0x000e620000000200 */
[C---:B------:R-:W-:Y:S07]  /*12300*/  HMMA.16816.F32 R12, R124.reuse, R18, RZ ;  /* 0x000000127c0c723c */ /* 0x040fee00000018ff */
[----:B------:R-:W1:Y:S01]  /*12310*/  LDSM.16.M88.4 R112, [R178+0x3800] ;  /* 0x00380000b270783b */ /* 0x000e620000000200 */
[C---:B----4-:R-:W-:Y:S07]  /*12320*/  HMMA.16816.F32 R20, R124.reuse, R32, RZ ;  /* 0x000000207c14723c */ /* 0x050fee00000018ff */
[----:B------:R-:W4:Y:S01]  /*12330*/  LDSM.16.M88.4 R172, [R178+0x3c00] ;  /* 0x003c0000b2ac783b */ /* 0x000f220000000200 */
[C---:B------:R-:W-:Y:S07]  /*12340*/  HMMA.16816.F32 R28, R124.reuse, R34, RZ ;  /* 0x000000227c1c723c */ /* 0x040fee00000018ff */
[----:B------:R-:W4:Y:S01]  /*12350*/  LDSM.16.M88.4 R128, [R179+0x1000] ;  /* 0x00100000b380783b */ /* 0x000f220000000200 */
[C---:B---3--:R-:W-:Y:S07]  /*12360*/  HMMA.16816.F32 R36, R124.reuse, R48, RZ ;  /* 0x000000307c24723c */ /* 0x048fee00000018ff */
[----:B------:R-:W-:Y:S01]  /*12370*/  LDSM.16.M88.4 R168, [R0] ;  /* 0x0000000000a8783b */ /* 0x000fe20000000200 */
[C---:B------:R-:W-:Y:S07]  /*12380*/  HMMA.16816.F32 R44, R124.reuse, R50, RZ ;  /* 0x000000327c2c723c */ /* 0x040fee00000018ff */
[----:B------:R3:W-:Y:S01]  /*12390*/  LDSM.16.M88.4 R132, [R0+0x1000] ;  /* 0x001000000084783b */ /* 0x0007e20000000200 */
[C---:B--2---:R-:W-:Y:S07]  /*123a0*/  HMMA.16816.F32 R52, R124.reuse, R64, RZ ;  /* 0x000000407c34723c */ /* 0x044fee00000018ff */
[----:B------:R-:W2:Y:S01]  /*123b0*/  LDSM.16.M88.4 R164, [R2+0x2000] ;  /* 0x0020000002a4783b */ /* 0x000ea20000000200 */
[C---:B------:R-:W-:Y:S07]  /*123c0*/  HMMA.16816.F32 R60, R124.reuse, R66, RZ ;  /* 0x000000427c3c723c */ /* 0x040fee00000018ff */
[----:B------:R-:W2:Y:S01]  /*123d0*/  LDSM.16.M88.4 R160, [R2+0x2400] ;  /* 0x0024000002a0783b */ /* 0x000ea20000000200 */
[C---:B------:R-:W-:Y:S07]  /*123e0*/  HMMA.16816.F32 R68, R124.reuse, R80, RZ ;  /* 0x000000507c44723c */ /* 0x040fee00000018ff */
[----:B------:R-:W2:Y:S01]  /*123f0*/  LDSM.16.M88.4 R156, [R2+0x2800] ;  /* 0x00280000029c783b */ /* 0x000ea20000000200 */
[----:B---3--:R-:W-:Y:S01]  /*12400*/  IMAD.U32 R0, RZ, RZ, UR19 ;  /* 0x00000013ff007e24 */ /* 0x008fe2000f8e00ff */
[C---:B------:R-:W-:Y:S06]  /*12410*/  HMMA.16816.F32 R76, R124.reuse, R82, RZ ;  /* 0x000000527c4c723c */ /* 0x040fec00000018ff */
[----:B------:R-:W3:Y:S02]  /*12420*/  LDSM.16.M88.4 R152, [R2+0x2c00] ;  /* 0x002c00000298783b */ /* 0x000ee40000000200 */
[C---:B-1----:R-:W-:Y:S06]  /*12430*/  HMMA.16816.F32 R84, R124.reuse, R96, RZ ;  /* 0x000000607c54723c */ /* 0x042fec00000018ff */
[----:B------:R-:W1:Y:S02]  /*12440*/  LDSM.16.M88.4 R148, [R2+0x3000] ;  /* 0x003000000294783b */ /* 0x000e640000000200 */
[C---:B------:R-:W-:Y:S06]  /*12450*/  HMMA.16816.F32 R92, R124.reuse, R98, RZ ;  /* 0x000000627c5c723c */ /* 0x040fec00000018ff */
[----:B------:R-:W1:Y:S02]  /*12460*/  LDSM.16.M88.4 R144, [R2+0x3400] ;  /* 0x003400000290783b */ /* 0x000e640000000200 */
[C---:B------:R-:W-:Y:S06]  /*12470*/  HMMA.16816.F32 R100, R124.reuse, R112, RZ ;  /* 0x000000707c64723c */ /* 0x040fec00000018ff */
[----:B------:R-:W1:Y:S02]  /*12480*/  LDSM.16.M88.4 R140, [R2+0x3800] ;  /* 0x00380000028c783b */ /* 0x000e640000000200 */
[C---:B------:R-:W-:Y:S06]  /*12490*/  HMMA.16816.F32 R108, R124.reuse, R114, RZ ;  /* 0x000000727c6c723c */ /* 0x040fec00000018ff */
[----:B------:R2:W1:Y:S02]  /*124a0*/  LDSM.16.M88.4 R136, [R2+0x3c00] ;  /* 0x003c00000288783b */ /* 0x0004640000000200 */
[----:B------:R-:W-:Y:S04]  /*124b0*/  DEPBAR.LE SB0, 0x0 ;  /* 0x000080000000791a */ /* 0x000fe80000000000 */
[C---:B----4-:R-:W-:Y:S01]  /*124c0*/  HMMA.16816.F32 R116, R124.reuse, R172, RZ ;  /* 0x000000ac7c74723c */ /* 0x050fe200000018ff */
[----:B------:R-:W-:Y:S07]  /*124d0*/  BAR.SYNC.DEFER_BLOCKING 0x0 ;  /* 0x0000000000007b1d */ /* 0x000fee0000010000 */
[----:B------:R-:W-:Y:S08]  /*124e0*/  HMMA.16816.F32 R124, R124, R174, RZ ;  /* 0x000000ae7c7c723c */ /* 0x000ff000000018ff */
[C---:B------:R-:W-:Y:S01]  /*124f0*/  HMMA.16816.F32 R56, R128.reuse, R64, RZ ;  /* 0x000000408038723c */ /* 0x040fe200000018ff */
[----:B--2---:R-:W-:Y:S01]  /*12500*/  IMAD.U32 R2, RZ, RZ, UR8 ;  /* 0x00000008ff027e24 */ /* 0x004fe2000f8e00ff */
[----:B------:R-:W-:Y:S04]  /*12510*/  UIADD3 UR8, UPT, UPT, UR20, -0x255992d5, URZ ;  /* 0xdaa66d2b14087890 */ /* 0x000fe8000fffe0ff */
[C---:B------:R-:W-:Y:S02]  /*12520*/  LOP3.LUT R2, R235.reuse, UR21, R2, 0x96, !PT ;  /* 0x00000015eb027c12 */ /* 0x040fe4000f8e9602 */
[C---:B------:R-:W-:Y:S08]  /*12530*/  HMMA.16816.F32 R40, R128.reuse, R48, RZ ;  /* 0x000000308028723c */ /* 0x040ff000000018ff */
[C---:B------:R-:W-:Y:S08]  /*12540*/  HMMA.16816.F32 R8, R128.reuse, R16, RZ ;  /* 0x000000108008723c */ /* 0x040ff000000018ff */
[C---:B------:R-:W-:Y:S08]  /*12550*/  HMMA.16816.F32 R48, R128.reuse, R50, RZ ;  /* 0x000000328030723c */ /* 0x040ff000000018ff */
[C---:B------:R-:W-:Y:S08]  /*12560*/  HMMA.16816.F32 R16, R128.reuse, R18, RZ ;  /* 0x000000128010723c */ /* 0x040ff000000018ff */
[C---:B------:R-:W-:Y:S01]  /*12570*/  HMMA.16816.F32 R120, R128.reuse, R172, RZ ;  /* 0x000000ac8078723c */ /* 0x040fe200000018ff */
[----:B------:R-:W-:Y:S01]  /*12580*/  LOP3.LUT R172, R0, UR21, R235, 0x96, !PT ;  /* 0x0000001500ac7c12 */ /* 0x000fe2000f8e96eb */
[----:B------:R-:W-:Y:S04]  /*12590*/  IMAD.U32 R0, RZ, RZ, UR9 ;  /* 0x00000009ff007e24 */ /* 0x000fe8000f8e00ff */
[----:B------:R-:W-:Y:S01]  /*125a0*/  IMAD.WIDE.U32 R172, R172, -0x326172a9, RZ ;  /* 0xcd9e8d57acac7825 */ /* 0x000fe200078e00ff */
[----:B------:R-:W-:Y:S01]  /*125b0*/  LOP3.LUT R0, R235, UR21, R0, 0x96, !PT ;  /* 0x00000015eb007c12 */ /* 0x000fe2000f8e9600 */
[C---:B------:R-:W-:Y:S03]  /*125c0*/  HMMA.16816.F32 R24, R128.reuse, R32, RZ ;  /* 0x000000208018723c */ /* 0x040fe600000018ff */
[C---:B------:R-:W-:Y:S02]  /*125d0*/  LOP3.LUT R3, R173.reuse, R240, RZ, 0x3c, !PT ;  /* 0x000000f0ad037212 */ /* 0x040fe400078e3cff */
[C---:B------:R-:W-:Y:S02]  /*125e0*/  LOP3.LUT R248, R172.reuse, R239, RZ, 0x3c, !PT ;  /* 0x000000efacf87212 */ /* 0x040fe400078e3cff */
[----:B------:R-:W-:Y:S01]  /*125f0*/  LOP3.LUT R172, R172, R237, RZ, 0x3c, !PT ;  /* 0x000000edacac7212 */ /* 0x000fe200078e3cff */
[C---:B------:R-:W-:Y:S02]  /*12600*/  HMMA.16816.F32 R32, R128.reuse, R34, RZ ;  /* 0x000000228020723c */ /* 0x040fe400000018ff */
[----:B------:R-:W-:Y:S06]  /*12610*/  IMAD.WIDE.U32 R248, R248, -0x2daee0ad, RZ ;  /* 0xd2511f53f8f87825 */ /* 0x000fec00078e00ff */
[----:B------:R-:W-:Y:S08]  /*12620*/  HMMA.16816.F32 R64, R128, R66, RZ ;  /* 0x000000428040723c */ /* 0x000ff000000018ff */
[C---:B------:R-:W-:Y:S08]  /*12630*/  HMMA.16816.F32 R4, R168.reuse, R164, R4 ;  /* 0x000000a4a804723c */ /* 0x040ff00000001804 */
[C---:B------:R-:W-:Y:S08]  /*12640*/  HMMA.16816.F32 R12, R168.reuse, R166, R12 ;  /* 0x000000a6a80c723c */ /* 0x040ff0000000180c */
[C---:B------:R-:W-:Y:S08]  /*12650*/  HMMA.16816.F32 R20, R168.reuse, R160, R20 ;  /* 0x000000a0a814723c */ /* 0x040ff00000001814 */
[C---:B------:R-:W-:Y:S08]  /*12660*/  HMMA.16816.F32 R28, R168.reuse, R162, R28 ;  /* 0x000000a2a81c723c */ /* 0x040ff0000000181c */
[C---:B------:R-:W-:Y:S08]  /*12670*/  HMMA.16816.F32 R36, R168.reuse, R156, R36 ;  /* 0x0000009ca824723c */ /* 0x040ff00000001824 */
[C---:B------:R-:W-:Y:S08]  /*12680*/  HMMA.16816.F32 R44, R168.reuse, R158, R44 ;  /* 0x0000009ea82c723c */ /* 0x040ff0000000182c */
[C---:B---3--:R-:W-:Y:S08]  /*12690*/  HMMA.16816.F32 R52, R168.reuse, R152, R52 ;  /* 0x00000098a834723c */ /* 0x048ff00000001834 */
[C---:B------:R-:W-:Y:S08]  /*126a0*/  HMMA.16816.F32 R60, R168.reuse, R154, R60 ;  /* 0x0000009aa83c723c */ /* 0x040ff0000000183c */
[C---:B-1----:R-:W-:Y:S08]  /*126b0*/  HMMA.16816.F32 R68, R168.reuse, R148, R68 ;  /* 0x00000094a844723c */ /* 0x042ff00000001844 */
[C---:B------:R-:W-:Y:S08]  /*126c0*/  HMMA.16816.F32 R76, R168.reuse, R150, R76 ;  /* 0x00000096a84c723c */ /* 0x040ff0000000184c */
[C---:B------:R-:W-:Y:S08]  /*126d0*/  HMMA.16816.F32 R84, R168.reuse, R144, R84 ;  /* 0x00000090a854723c */ /* 0x040ff00000001854 */
[C---:B------:R-:W-:Y:S08]  /*126e0*/  HMMA.16816.F32 R92, R168.reuse, R146, R92 ;  /* 0x00000092a85c723c */ /* 0x040ff0000000185c */
[C---:B------:R-:W-:Y:S08]  /*126f0*/  HMMA.16816.F32 R100, R168.reuse, R140, R100 ;  /* 0x0000008ca864723c */ /* 0x040ff00000001864 */
[C---:B------:R-:W-:Y:S08]  /*12700*/  HMMA.16816.F32 R108, R168.reuse, R142, R108 ;  /* 0x0000008ea86c723c */ /* 0x040ff0000000186c */
[C---:B------:R-:W-:Y:S08]  /*12710*/  HMMA.16816.F32 R116, R168.reuse, R136, R116 ;  /* 0x00000088a874723c */ /* 0x040ff00000001874 */
[----:B------:R-:W-:Y:S03]  /*12720*/  HMMA.16816.F32 R124, R168, R138, R124 ;  /* 0x0000008aa87c723c */ /* 0x000fe6000000187c */
[----:B------:R-:W-:Y:S01]  /*12730*/  IMAD.WIDE.U32 R168, R0, -0x326172a9, RZ ;  /* 0xcd9e8d5700a87825 */ /* 0x000fe200078e00ff */
[----:B------:R-:W-:Y:S03]  /*12740*/  LOP3.LUT R0, R173, R238, RZ, 0x3c, !PT ;  /* 0x000000eead007212 */ /* 0x000fe600078e3cff */
[----:B------:R-:W-:Y:S01]  /*12750*/  IMAD.WIDE.U32 R172, R172, -0x2daee0ad, RZ ;  /* 0xd2511f53acac7825 */ /* 0x000fe200078e00ff */
[----:B------:R-:W-:Y:S05]  /*12760*/  HMMA.16816.F32 R56, R132, R152, R56 ;  /* 0x000000988438723c */ /* 0x000fea0000001838 */
[----:B------:R-:W-:Y:S03]  /*12770*/  IMAD.WIDE.U32 R152, R3, -0x2daee0ad, RZ ;  /* 0xd2511f5303987825 */ /* 0x000fe600078e00ff */
[----:B------:R-:W-:Y:S03]  /*12780*/  HMMA.16816.F32 R72, R128, R80, RZ ;  /* 0x000000508048723c */ /* 0x000fe600000018ff */
[----:B------:R-:W-:Y:S02]  /*12790*/  LOP3.LUT R153, R232, UR16, R153, 0x96, !PT ;  /* 0x00000010e8997c12 */ /* 0x000fe4000f8e9699 */
[----:B------:R-:W-:Y:S03]  /*127a0*/  LOP3.LUT R152, R152, UR15, R249, 0x96, !PT ;  /* 0x0000000f98987c12 */ /* 0x000fe6000f8e96f9 */
[C---:B------:R-:W-:Y:S05]  /*127b0*/  HMMA.16816.F32 R40, R132.reuse, R156, R40 ;  /* 0x0000009c8428723c */ /* 0x040fea0000001828 */
[----:B------:R-:W-:Y:S03]  /*127c0*/  IMAD.WIDE.U32 R156, R2, -0x326172a9, RZ ;  /* 0xcd9e8d57029c7825 */ /* 0x000fe600078e00ff */
[----:B------:R-:W-:Y:S03]  /*127d0*/  HMMA.16816.F32 R48, R132, R158, R48 ;  /* 0x0000009e8430723c */ /* 0x000fe60000001830 */
[C---:B------:R-:W-:Y:S02]  /*127e0*/  LOP3.LUT R159, R169.reuse, R240, RZ, 0x3c, !PT ;  /* 0x000000f0a99f7212 */ /* 0x040fe400078e3cff */
[-C--:B------:R-:W-:Y:S02]  /*127f0*/  LOP3.LUT R158, R169, R238.reuse, RZ, 0x3c, !PT ;  /* 0x000000eea99e7212 */ /* 0x080fe400078e3cff */
[C---:B------:R-:W-:Y:S01]  /*12800*/  LOP3.LUT R2, R157.reuse, R238, RZ, 0x3c, !PT ;  /* 0x000000ee9d027212 */ /* 0x040fe200078e3cff */
[C---:B------:R-:W-:Y:S03]  /*12810*/  HMMA.16816.F32 R88, R128.reuse, R96, RZ ;  /* 0x000000608058723c */ /* 0x040fe600000018ff */
[----:B------:R-:W-:Y:S01]  /*12820*/  LOP3.LUT R157, R157, R240, RZ, 0x3c, !PT ;  /* 0x000000f09d9d7212 */ /* 0x000fe200078e3cff */
[----:B------:R-:W-:Y:S04]  /*12830*/  IMAD.WIDE.U32 R170, R2, -0x2daee0ad, RZ ;  /* 0xd2511f5302aa7825 */ /* 0x000fe800078e00ff */
[----:B------:R-:W-:Y:S08]  /*12840*/  HMMA.16816.F32 R104, R128, R112, RZ ;  /* 0x000000708068723c */ /* 0x000ff000000018ff */
[----:B------:R-:W-:Y:S05]  /*12850*/  HMMA.16816.F32 R16, R132, R166, R16 ;  /* 0x000000a68410723c */ /* 0x000fea0000001810 */
[C---:B------:R-:W-:Y:S02]  /*12860*/  LOP3.LUT R166, R168.reuse, R239, RZ, 0x3c, !PT ;  /* 0x000000efa8a67212 */ /* 0x040fe400078e3cff */
[-C--:B------:R-:W-:Y:S01]  /*12870*/  LOP3.LUT R168, R168, R237.reuse, RZ, 0x3c, !PT ;  /* 0x000000eda8a87212 */ /* 0x080fe200078e3cff */
[C---:B------:R-:W-:Y:S03]  /*12880*/  HMMA.16816.F32 R80, R128.reuse, R82, RZ ;  /* 0x000000528050723c */ /* 0x040fe600000018ff */
[----:B------:R-:W-:Y:S04]  /*12890*/  IMAD.WIDE.U32 R166, R166, -0x2daee0ad, RZ ;  /* 0xd2511f53a6a67825 */ /* 0x000fe800078e00ff */
[----:B------:R-:W-:Y:S01]  /*128a0*/  IMAD.WIDE.U32 R168, R168, -0x2daee0ad, RZ ;  /* 0xd2511f53a8a87825 */ /* 0x000fe200078e00ff */
[C---:B------:R-:W-:Y:S08]  /*128b0*/  HMMA.16816.F32 R96, R128.reuse, R98, RZ ;  /* 0x000000628060723c */ /* 0x040ff000000018ff */
[----:B------:R-:W-:Y:S08]  /*128c0*/  HMMA.16816.F32 R112, R128, R114, RZ ;  /* 0x000000728070723c */ /* 0x000ff000000018ff */
[----:B------:R-:W-:Y:S05]  /*128d0*/  HMMA.16816.F32 R24, R132, R160, R24 ;  /* 0x000000a08418723c */ /* 0x000fea0000001818 */
[----:B------:R-:W-:Y:S03]  /*128e0*/  IMAD.WIDE.U32 R160, R0, -0x2daee0ad, RZ ;  /* 0xd2511f5300a07825 */ /* 0x000fe600078e00ff */
[----:B------:R-:W-:Y:S03]  /*128f0*/  HMMA.16816.F32 R128, R128, R174, RZ ;  /* 0x000000ae8080723c */ /* 0x000fe600000018ff */
[----:B------:R-:W-:Y:S02]  /*12900*/  LOP3.LUT R174, R156, R237, RZ, 0x3c, !PT ;  /* 0x000000ed9cae7212 */ /* 0x000fe400078e3cff */
[----:B------:R-:W-:Y:S02]  /*12910*/  LOP3.LUT R3, R230, UR16, R161, 0x96, !PT ;  /* 0x00000010e6037c12 */ /* 0x000fe4000f8e96a1 */
[----:B------:R-:W-:Y:S01]  /*12920*/  LOP3.LUT R160, R160, UR15, R173, 0x96, !PT ;  /* 0x0000000fa0a07c12 */ /* 0x000fe2000f8e96ad */
[----:B------:R-:W-:Y:S01]  /*12930*/  IMAD.WIDE.U32 R174, R174, -0x2daee0ad, RZ ;  /* 0xd2511f53aeae7825 */ /* 0x000fe200078e00ff */
[C---:B------:R-:W-:Y:S05]  /*12940*/  HMMA.16816.F32 R8, R132.reuse, R164, R8 ;  /* 0x000000a48408723c */ /* 0x040fea0000001808 */
[----:B------:R-:W-:Y:S01]  /*12950*/  IMAD.WIDE.U32 R164, R159, -0x2daee0ad, RZ ;  /* 0xd2511f539fa47825 */ /* 0x000fe200078e00ff */
[----:B------:R-:W-:Y:S02]  /*12960*/  LOP3.LUT R170, R170, UR15, R175, 0x96, !PT ;  /* 0x0000000faaaa7c12 */ /* 0x000fe4000f8e96af */
[C---:B------:R-:W-:Y:S03]  /*12970*/  HMMA.16816.F32 R32, R132.reuse, R162, R32 ;  /* 0x000000a28420723c */ /* 0x040fe60000001820 */
[----:B------:R-:W-:Y:S01]  /*12980*/  IMAD.WIDE.U32 R158, R158, -0x2daee0ad, RZ ;  /* 0xd2511f539e9e7825 */ /* 0x000fe200078e00ff */
[----:B------:R-:W-:Y:S02]  /*12990*/  LOP3.LUT R0, R232, UR16, R165, 0x96, !PT ;  /* 0x00000010e8007c12 */ /* 0x000fe4000f8e96a5 */
[----:B------:R-:W-:Y:S01]  /*129a0*/  LOP3.LUT R164, R164, UR15, R167, 0x96, !PT ;  /* 0x0000000fa4a47c12 */ /* 0x000fe2000f8e96a7 */
[----:B------:R-:W-:Y:S01]  /*129b0*/  IMAD.WIDE.U32 R162, R153, -0x326172a9, RZ ;  /* 0xcd9e8d5799a27825 */ /* 0x000fe200078e00ff */
[C---:B------:R-:W-:Y:S03]  /*129c0*/  HMMA.16816.F32 R64, R132.reuse, R154, R64 ;  /* 0x0000009a8440723c */ /* 0x040fe60000001840 */
[----:B------:R-:W-:Y:S01]  /*129d0*/  IMAD.WIDE.U32 R154, R152, -0x326172a9, RZ ;  /* 0xcd9e8d57989a7825 */ /* 0x000fe200078e00ff */
[----:B------:R-:W-:Y:S02]  /*129e0*/  LOP3.LUT R159, R230, UR16, R159, 0x96, !PT ;  /* 0x00000010e69f7c12 */ /* 0x000fe4000f8e969f */
[----:B------:R-:W-:Y:S01]  /*129f0*/  LOP3.LUT R152, R242, UR8, R163, 0x96, !PT ;  /* 0x00000008f2987c12 */ /* 0x000fe2000f8e96a3 */
[----:B------:R-:W-:Y:S01]  /*12a00*/  IMAD.WIDE.U32 R250, R0, -0x326172a9, RZ ;  /* 0xcd9e8d5700fa7825 */ /* 0x000fe200078e00ff */
[----:B------:R-:W-:Y:S01]  /*12a10*/  LOP3.LUT R2, R162, UR14, R155, 0x96, !PT ;  /* 0x0000000ea2027c12 */ /* 0x000fe2000f8e969b */
        /* <DEDUP_REMOVED lines=15> */
[----:B------:R-:W-:Y:S01]  /*12b10*/  LOP3.LUT R156, R156, R239, RZ, 0x3c, !PT ;  /* 0x000000ef9c9c7212 */ /* 0x000fe200078e3cff */
[----:B------:R-:W-:Y:S01]  /*12b20*/  IMAD.WIDE.U32 R170, R170, -0x326172a9, RZ ;  /* 0xcd9e8d57aaaa7825 */ /* 0x000fe200078e00ff */
[C---:B------:R-:W-:Y:S03]  /*12b30*/  HMMA.16816.F32 R104, R132.reuse, R140, R104 ;  /* 0x0000008c8468723c */ /* 0x040fe60000001868 */
[----:B------:R-:W-:Y:S01]  /*12b40*/  IMAD.WIDE.U32 R250, R149, -0x2daee0ad, RZ ;  /* 0xd2511f5395fa7825 */ /* 0x000fe200078e00ff */
[----:B------:R-:W-:Y:S02]  /*12b50*/  LOP3.LUT R149, R244, UR8, R183, 0x96, !PT ;  /* 0x00000008f4957c12 */ /* 0x000fe4000f8e96b7 */
[----:B------:R-:W-:Y:S01]  /*12b60*/  LOP3.LUT R159, R182, UR14, R171, 0x96, !PT ;  /* 0x0000000eb69f7c12 */ /* 0x000fe2000f8e96ab */
[----:B------:R-:W-:Y:S01]  /*12b70*/  IMAD.WIDE.U32 R160, R160, -0x326172a9, RZ ;  /* 0xcd9e8d57a0a07825 */ /* 0x000fe200078e00ff */
[----:B------:R1:W5:Y:S01]  /*12b80*/  LDL.LU.64 R182, [R1] ;  /* 0x0000000001b67983 */ /* 0x0003620000300a00 */
[C---:B------:R-:W-:Y:S03]  /*12b90*/  HMMA.16816.F32 R96, R132.reuse, R146, R96 ;  /* 0x000000928460723c */ /* 0x040fe60000001860 */
[----:B------:R-:W-:Y:S01]  /*12ba0*/  IMAD.WIDE.U32 R152, R152, -0x2daee0ad, RZ ;  /* 0xd2511f5398987825 */ /* 0x000fe200078e00ff */
[----:B------:R-:W-:Y:S03]  /*12bb0*/  LOP3.LUT R162, R162, UR14, R161, 0x96, !PT ;  /* 0x0000000ea2a27c12 */ /* 0x000fe6000f8e96a1 */
[----:B------:R-:W-:Y:S01]  /*12bc0*/  IMAD.WIDE.U32 R150, R2, -0x2daee0ad, RZ ;  /* 0xd2511f5302967825 */ /* 0x000fe200078e00ff */
[----:B------:R-:W-:Y:S01]  /*12bd0*/  LOP3.LUT R153, R248, UR11, R153, 0x96, !PT ;  /* 0x0000000bf8997c12 */ /* 0x000fe2000f8e9699 */
[C---:B------:R-:W-:Y:S03]  /*12be0*/  HMMA.16816.F32 R112, R132.reuse, R142, R112 ;  /* 0x0000008e8470723c */ /* 0x040fe60000001870 */
[----:B------:R-:W-:Y:S01]  /*12bf0*/  IMAD.WIDE.U32 R162, R162, -0x2daee0ad, RZ ;  /* 0xd2511f53a2a27825 */ /* 0x000fe200078e00ff */
[----:B------:R-:W-:Y:S02]  /*12c00*/  LOP3.LUT R2, R172, UR11, R251, 0x96, !PT ;  /* 0x0000000bac027c12 */ /* 0x000fe4000f8e96fb */
[----:B------:R-:W-:Y:S01]  /*12c10*/  LOP3.LUT R152, R152, UR10, R151, 0x96, !PT ;  /* 0x0000000a98987c12 */ /* 0x000fe2000f8e9697 */
[----:B------:R-:W-:Y:S01]  /*12c20*/  IMAD.WIDE.U32 R144, R3, -0x2daee0ad, RZ ;  /* 0xd2511f5303907825 */ /* 0x000fe200078e00ff */
[C---:B------:R-:W-:Y:S03]  /*12c30*/  HMMA.16816.F32 R120, R132.reuse, R136, R120 ;  /* 0x000000888478723c */ /* 0x040fe60000001878 */
[----:B------:R-:W-:Y:S01]  /*12c40*/  IMAD.WIDE.U32 R248, R0, -0x2daee0ad, RZ ;  /* 0xd2511f5300f87825 */ /* 0x000fe200078e00ff */
[----:B------:R-:W-:Y:S03]  /*12c50*/  LOP3.LUT R0, R250, UR10, R163, 0x96, !PT ;  /* 0x0000000afa007c12 */ /* 0x000fe6000f8e96a3 */
[----:B------:R-:W-:Y:S01]  /*12c60*/  IMAD.WIDE.U32 R172, R149, -0x2daee0ad, RZ ;  /* 0xd2511f5395ac7825 */ /* 0x000fe200078e00ff */
[----:B------:R-:W-:Y:S03]  /*12c70*/  HMMA.16816.F32 R128, R132, R138, R128 ;  /* 0x0000008a8480723c */ /* 0x000fe60000001880 */
[----:B------:R-:W-:Y:S01]  /*12c80*/  IMAD.WIDE.U32 R148, R148, -0x2daee0ad, RZ ;  /* 0xd2511f5394947825 */ /* 0x000fe200078e00ff */
[----:B------:R-:W-:Y:S03]  /*12c90*/  LOP3.LUT R174, R174, UR11, R173, 0x96, !PT ;  /* 0x0000000baeae7c12 */ /* 0x000fe6000f8e96ad */
[----:B------:R-:W-:Y:S01]  /*12ca0*/  IMAD.MOV.U32 R250, RZ, RZ, R144 ;  /* 0x000000fffffa7224 */ /* 0x000fe200078e0090 */
[----:B------:R-:W-:Y:S01]  /*12cb0*/  LOP3.LUT R144, R168, UR11, R249, 0x96, !PT ;  /* 0x0000000ba8907c12 */ /* 0x000fe2000f8e96f9 */
[----:B------:R-:W-:Y:S02]  /*12cc0*/  IMAD.MOV.U32 R251, RZ, RZ, R145 ;  /* 0x000000fffffb7224 */ /* 0x000fe400078e0091 */
[----:B------:R-:W-:Y:S01]  /*12cd0*/  IMAD.WIDE.U32 R168, R152, -0x326172a9, RZ ;  /* 0xcd9e8d5798a87825 */ /* 0x000fe200078e00ff */
[----:B------:R-:W-:Y:S02]  /*12ce0*/  LOP3.LUT R3, R250, UR10, R149, 0x96, !PT ;  /* 0x0000000afa037c12 */ /* 0x000fe4000f8e9695 */
[----:B------:R-:W-:Y:S01]  /*12cf0*/  LOP3.LUT R155, R166, UR11, R251, 0x96, !PT ;  /* 0x0000000ba69b7c12 */ /* 0x000fe2000f8e96fb */
[----:B------:R-:W-:Y:S01]  /*12d00*/  IMAD.WIDE.U32 R250, R153, -0x326172a9, RZ ;  /* 0xcd9e8d5799fa7825 */ /* 0x000fe200078e00ff */
[----:B------:R-:W-:Y:S03]  /*12d10*/  PRMT R165, R168, 0x7771, RZ ;  /* 0x00007771a8a57816 */ /* 0x000fe600000000ff */
[----:B------:R-:W-:Y:S01]  /*12d20*/  IMAD.WIDE.U32 R166, R2, -0x326172a9, RZ ;  /* 0xcd9e8d5702a67825 */ /* 0x000fe200078e00ff */
[----:B------:R-:W-:Y:S02]  /*12d30*/  LOP3.LUT R152, R154, UR13, R251, 0x96, !PT ;  /* 0x0000000d9a987c12 */ /* 0x000fe4000f8e96fb */
[----:B------:R-:W-:Y:S01]  /*12d40*/  LOP3.LUT R140, R250, UR12, R169, 0x96, !PT ;  /* 0x0000000cfa8c7c12 */ /* 0x000fe2000f8e96a9 */
[----:B------:R-:W-:Y:S01]  /*12d50*/  IMAD.WIDE.U32 R250, R0, -0x326172a9, RZ ;  /* 0xcd9e8d5700fa7825 */ /* 0x000fe200078e00ff */
[----:B------:R-:W-:Y:S02]  /*12d60*/  LOP3.LUT R145, R160, UR13, R167, 0x96, !PT ;  /* 0x0000000da0917c12 */ /* 0x000fe4000f8e96a7 */
[C---:B------:R-:W-:Y:S01]  /*12d70*/  PRMT R160, R168.reuse, 0x7773, RZ ;  /* 0x00007773a8a07816 */ /* 0x040fe200000000ff */
[----:B------:R-:W-:Y:S01]  /*12d80*/  IMAD.WIDE.U32 R146, R159, -0x2daee0ad, RZ ;  /* 0xd2511f539f927825 */ /* 0x000fe200078e00ff */
[----:B------:R-:W-:Y:S02]  /*12d90*/  PRMT R159, R168, 0x7772, RZ ;  /* 0x00007772a89f7816 */ /* 0x000fe400000000ff */
[----:B------:R-:W-:Y:S01]  /*12da0*/  LOP3.LUT R0, R166, UR12, R251, 0x96, !PT ;  /* 0x0000000ca6007c12 */ /* 0x000fe2000f8e96fb */
[----:B------:R-:W-:Y:S01]  /*12db0*/  IMAD.WIDE.U32 R246, R246, -0x2daee0ad, RZ ;  /* 0xd2511f53f6f67825 */ /* 0x000fe200078e00ff */
[----:B------:R-:W-:Y:S02]  /*12dc0*/  LOP3.LUT R153, R172, UR10, R147, 0x96, !PT ;  /* 0x0000000aac997c12 */ /* 0x000fe4000f8e9693 */
[C---:B------:R-:W-:Y:S01]  /*12dd0*/  PRMT R167, R250.reuse, 0x7772, RZ ;  /* 0x00007772faa77816 */ /* 0x040fe200000000ff */
[----:B------:R-:W-:Y:S01]  /*12de0*/  IMAD.MOV.U32 R154, RZ, RZ, R168 ;  /* 0x000000ffff9a7224 */ /* 0x000fe200078e00a8 */
[C---:B------:R-:W-:Y:S01]  /*12df0*/  PRMT R168, R250.reuse, 0x7773, RZ ;  /* 0x00007773faa87816 */ /* 0x040fe200000000ff */
[----:B------:R-:W-:Y:S01]  /*12e00*/  IMAD.MOV.U32 R166, RZ, RZ, R250 ;  /* 0x000000ffffa67224 */ /* 0x000fe200078e00fa */
[----:B------:R-:W-:Y:S01]  /*12e10*/  PRMT R143, R250, 0x7771, RZ ;  /* 0x00007771fa8f7816 */ /* 0x000fe200000000ff */
[----:B------:R-:W-:Y:S01]  /*12e20*/  IMAD.WIDE.U32 R172, R155, -0x326172a9, RZ ;  /* 0xcd9e8d579bac7825 */ /* 0x000fe200078e00ff */
[----:B------:R-:W-:Y:S03]  /*12e30*/  LOP3.LUT R2, R248, UR10, R247, 0x96, !PT ;  /* 0x0000000af8027c12 */ /* 0x000fe6000f8e96f7 */
[----:B------:R-:W-:Y:S01]  /*12e40*/  IMAD.WIDE.U32 R250, R3, -0x326172a9, RZ ;  /* 0xcd9e8d5703fa7825 */ /* 0x000fe200078e00ff */
[----:B------:R-:W-:Y:S03]  /*12e50*/  LOP3.LUT R164, R164, UR13, R173, 0x96, !PT ;  /* 0x0000000da4a47c12 */ /* 0x000fe6000f8e96ad */
[----:B------:R-:W-:Y:S01]  /*12e60*/  IMAD.WIDE.U32 R248, R144, -0x326172a9, RZ ;  /* 0xcd9e8d5790f87825 */ /* 0x000fe200078e00ff */
[----:B------:R-:W-:Y:S02]  /*12e70*/  LOP3.LUT R144, R172, UR12, R251, 0x96, !PT ;  /* 0x0000000cac907c12 */ /* 0x000fe4000f8e96fb */
[----:B------:R-:W-:Y:S01]  /*12e80*/  PRMT R171, R250, 0x7773, RZ ;  /* 0x00007773faab7816 */ /* 0x000fe200000000ff */
[----:B------:R-:W-:Y:S01]  /*12e90*/  IMAD.WIDE.U32 R174, R174, -0x326172a9, RZ ;  /* 0xcd9e8d57aeae7825 */ /* 0x000fe200078e00ff */
[----:B------:R-:W-:Y:S02]  /*12ea0*/  LOP3.LUT R155, R158, UR13, R249, 0x96, !PT ;  /* 0x0000000d9e9b7c12 */ /* 0x000fe4000f8e96f9 */
[----:B------:R-:W-:Y:S01]  /*12eb0*/  PRMT R161, R250, 0x7771, RZ ;  /* 0x00007771faa17816 */ /* 0x000fe200000000ff */
[----:B------:R-:W-:Y:S01]  /*12ec0*/  IMAD.WIDE.U32 R172, R2, -0x326172a9, RZ ;  /* 0xcd9e8d5702ac7825 */ /* 0x000fe200078e00ff */
[----:B------:R-:W-:Y:S02]  /*12ed0*/  LOP3.LUT R142, R170, UR13, R175, 0x96, !PT ;  /* 0x0000000daa8e7c12 */ /* 0x000fe4000f8e96af */
[----:B------:R-:W-:Y:S01]  /*12ee0*/  PRMT R170, R250, 0x7772, RZ ;  /* 0x00007772faaa7816 */ /* 0x000fe200000000ff */
[----:B------:R-:W-:Y:S01]  /*12ef0*/  IMAD.MOV.U32 R158, RZ, RZ, R250 ;  /* 0x000000ffff9e7224 */ /* 0x000fe200078e00fa */
[----:B------:R-:W-:Y:S01]  /*12f00*/  LOP3.LUT R141, R248, UR12, R173, 0x96, !PT ;  /* 0x0000000cf88d7c12 */ /* 0x000fe2000f8e96ad */
[----:B-1----:R-:W-:Y:S06]  /*12f10*/  BRA.U.ANY UP0, `(.L_x_434) ;  /* 0xffffffe900d07547 */ /* 0x002fec000b93ffff */
.L_x_433:
[----:B------:R-:W-:Y:S01]  /*12f20*/  PRMT R147, R167, 0x5410, R168 ;  /* 0x00005410a7937816 */ /* 0x000fe200000000a8 */
[----:B------:R-:W-:Y:S01]  /*12f30*/  UIADD3 UR9, UPT, UPT, UR21, 0x646e171e, URZ ;  /* 0x646e171e15097890 */ /* 0x000fe2000fffe0ff */
[----:B-1----:R-:W-:Y:S01]  /*12f40*/  PRMT R138, R172, 0x7773, RZ ;  /* 0x00007773ac8a7816 */ /* 0x002fe200000000ff */
[----:B------:R-:W-:Y:S01]  /*12f50*/  IMAD.WIDE.U32 R248, R152, -0x2daee0ad, RZ ;  /* 0xd2511f5398f87825 */ /* 0x000fe200078e00ff */
[C---:B------:R-:W-:Y:S01]  /*12f60*/  PRMT R135, R172.reuse, 0x7772, RZ ;  /* 0x00007772ac877816 */ /* 0x040fe200000000ff */
[----:B------:R-:W-:Y:S01]  /*12f70*/  STL [R1+0x2c], R184 ;  /* 0x00002cb801007387 */ /* 0x000fe20000100800 */
[----:B------:R-:W-:Y:S01]  /*12f80*/  PRMT R3, R172, 0x7771, RZ ;  /* 0x00007771ac037816 */ /* 0x000fe200000000ff */
[----:B------:R-:W-:Y:S01]  /*12f90*/  IMAD.WIDE.U32 R250, R153, -0x326172a9, RZ ;  /* 0xcd9e8d5799fa7825 */ /* 0x000fe200078e00ff */
[----:B------:R-:W-:Y:S01]  /*12fa0*/  LOP3.LUT R2, R150, UR9, R249, 0x96, !PT ;  /* 0x0000000996027c12 */ /* 0x000fe2000f8e96f9 */
[----:B------:R1:W-:Y:S01]  /*12fb0*/  STL [R1+0x28], R185 ;  /* 0x000028b901007387 */ /* 0x0003e20000100800 */
[----:B------:R-:W-:Y:S01]  /*12fc0*/  PRMT R163, R159, 0x5410, R160 ;  /* 0x000054109fa37816 */ /* 0x000fe200000000a0 */
[----:B------:R-:W-:Y:S01]  /*12fd0*/  IMAD.WIDE.U32 R150, R145, -0x2daee0ad, RZ ;  /* 0xd2511f5391967825 */ /* 0x000fe200078e00ff */
[----:B------:R-:W-:Y:S01]  /*12fe0*/  LOP3.LUT R174, R174, UR12, R251, 0x96, !PT ;  /* 0x0000000caeae7c12 */ /* 0x000fe2000f8e96fb */
[----:B------:R-:W-:Y:S01]  /*12ff0*/  STL [R1+0x24], R228 ;  /* 0x000024e401007387 */ /* 0x000fe20000100800 */
[----:B------:R-:W-:Y:S01]  /*13000*/  PRMT R153, R250, 0x7773, RZ ;  /* 0x00007773fa997816 */ /* 0x000fe200000000ff */
[----:B------:R-:W-:Y:S01]  /*13010*/  IMAD.MOV.U32 R132, RZ, RZ, R172 ;  /* 0x000000ffff847224 */ /* 0x000fe200078e00ac */
[----:B------:R-:W-:Y:S01]  /*13020*/  LOP3.LUT R169, R162, UR9, R151, 0x96, !PT ;  /* 0x00000009a2a97c12 */ /* 0x000fe2000f8e9697 */
[----:B------:R2:W-:Y:S01]  /*13030*/  STL [R1+0x20], R225 ;  /* 0x000020e101007387 */ /* 0x0005e20000100800 */
[----:B------:R-:W-:Y:S01]  /*13040*/  LOP3.LUT R151, R166, 0xff, RZ, 0xc0, !PT ;  /* 0x000000ffa6977812 */ /* 0x000fe200078ec0ff */
[----:B------:R-:W-:Y:S01]  /*13050*/  IMAD.WIDE.U32 R166, R164, -0x2daee0ad, RZ ;  /* 0xd2511f53a4a67825 */ /* 0x000fe200078e00ff */
[C---:B------:R-:W-:Y:S01]  /*13060*/  PRMT R139, R250.reuse, 0x7772, RZ ;  /* 0x00007772fa8b7816 */ /* 0x040fe200000000ff */
[----:B------:R-:W-:Y:S01]  /*13070*/  STL [R1+0x1c], R224 ;  /* 0x00001ce001007387 */ /* 0x000fe20000100800 */
[----:B------:R-:W-:Y:S01]  /*13080*/  PRMT R172, R250, 0x7771, RZ ;  /* 0x00007771faac7816 */ /* 0x000fe200000000ff */
[----:B------:R-:W-:Y:S01]  /*13090*/  IMAD.MOV.U32 R136, RZ, RZ, R250 ;  /* 0x000000ffff887224 */ /* 0x000fe200078e00fa */
[----:B------:R-:W-:Y:S01]  /*130a0*/  PRMT R151, R151, 0x5410, R143 ;  /* 0x0000541097977816 */ /* 0x000fe2000000008f */
[----:B------:R-:W-:Y:S01]  /*130b0*/  STL [R1+0x18], R191 ;  /* 0x000018bf01007387 */ /* 0x000fe20000100800 */
[----:B------:R-:W-:Y:S01]  /*130c0*/  PRMT R152, R248, 0x7773, RZ ;  /* 0x00007773f8987816 */ /* 0x000fe200000000ff */
[----:B------:R-:W-:Y:S01]  /*130d0*/  IMAD.WIDE.U32 R250, R142, -0x2daee0ad, RZ ;  /* 0xd2511f538efa7825 */ /* 0x000fe200078e00ff */
[C---:B------:R-:W-:Y:S01]  /*130e0*/  PRMT R160, R248.reuse, 0x7772, RZ ;  /* 0x00007772f8a07816 */ /* 0x040fe200000000ff */
[----:B------:R-:W-:Y:S01]  /*130f0*/  STL [R1+0x14], R190 ;  /* 0x000014be01007387 */ /* 0x000fe20000100800 */
[----:B------:R-:W-:Y:S01]  /*13100*/  PRMT R133, R248, 0x7771, RZ ;  /* 0x00007771f8857816 */ /* 0x000fe200000000ff */
[----:B------:R-:W-:Y:S01]  /*13110*/  IMAD.MOV.U32 R241, RZ, RZ, R250 ;  /* 0x000000fffff17224 */ /* 0x000fe200078e00fa */
[----:B------:R-:W-:Y:S01]  /*13120*/  PRMT R143, R135, 0x5410, R138 ;  /* 0x00005410878f7816 */ /* 0x000fe2000000008a */
[----:B------:R-:W-:Y:S01]  /*13130*/  IMAD.MOV.U32 R137, RZ, RZ, R248 ;  /* 0x000000ffff897224 */ /* 0x000fe200078e00f8 */
[C---:B------:R-:W-:Y:S01]  /*13140*/  PRMT R248, R166.reuse, 0x7773, RZ ;  /* 0x00007773a6f87816 */ /* 0x040fe200000000ff */
[----:B------:R-:W-:Y:S01]  /*13150*/  STL [R1+0x10], R181 ;  /* 0x000010b501007387 */ /* 0x000fe20000100800 */
[C---:B------:R-:W-:Y:S01]  /*13160*/  PRMT R247, R166.reuse, 0x7772, RZ ;  /* 0x00007772a6f77816 */ /* 0x040fe200000000ff */
[----:B-1----:R-:W-:Y:S01]  /*13170*/  IMAD.WIDE.U32 R184, R157, -0x2daee0ad, RZ ;  /* 0xd2511f539db87825 */ /* 0x002fe200078e00ff */
[----:B------:R-:W-:Y:S01]  /*13180*/  PRMT R173, R166, 0x7771, RZ ;  /* 0x00007771a6ad7816 */ /* 0x000fe200000000ff */
[----:B------:R-:W-:Y:S01]  /*13190*/  STL [R1+0xc], R180 ;  /* 0x00000cb401007387 */ /* 0x000fe20000100800 */
[----:B------:R-:W-:Y:S01]  /*131a0*/  LOP3.LUT R158, R158, 0xff, RZ, 0xc0, !PT ;  /* 0x000000ff9e9e7812 */ /* 0x000fe200078ec0ff */
[----:B------:R-:W-:Y:S01]  /*131b0*/  IMAD.MOV.U32 R135, RZ, RZ, R166 ;  /* 0x000000ffff877224 */ /* 0x000fe200078e00a6 */
[----:B------:R-:W-:Y:S01]  /*131c0*/  LOP3.LUT R166, R140, 0xffff, RZ, 0xc0, !PT ;  /* 0x0000ffff8ca67812 */ /* 0x000fe200078ec0ff */
[----:B------:R-:W-:Y:S01]  /*131d0*/  STL [R1+0x8], R179 ;  /* 0x000008b301007387 */ /* 0x000fe20000100800 */
[----:B------:R-:W-:Y:S01]  /*131e0*/  LOP3.LUT R138, R148, UR9, R167, 0x96, !PT ;  /* 0x00000009948a7c12 */ /* 0x000fe2000f8e96a7 */
[----:B------:R-:W-:Y:S01]  /*131f0*/  IMAD.MOV.U32 R134, RZ, RZ, R150 ;  /* 0x000000ffff867224 */ /* 0x000fe200078e0096 */
[----:B------:R-:W-:Y:S01]  /*13200*/  LOP3.LUT R142, R146, UR9, R251, 0x96, !PT ;  /* 0x00000009928e7c12 */ /* 0x000fe2000f8e96fb */
[----:B------:R-:W-:Y:S01]  /*13210*/  STL [R1+0x4], R178 ;  /* 0x000004b201007387 */ /* 0x000fe20000100800 */
[----:B------:R-:W-:Y:S01]  /*13220*/  LOP3.LUT R146, R140, 0xff, RZ, 0xc0, !PT ;  /* 0x000000ff8c927812 */ /* 0x000fe200078ec0ff */
[----:B------:R-:W-:Y:S01]  /*13230*/  UIADD3 UR19, UPT, UPT, UR19, 0x3, URZ ;  /* 0x0000000313137890 */ /* 0x000fe2000fffe0ff */
[----:B------:R-:W-:Y:S01]  /*13240*/  SHF.R.U32.HI R166, RZ, 0x8, R166 ;  /* 0x00000008ffa67819 */ /* 0x000fe200000116a6 */
[----:B------:R-:W-:Y:S01]  /*13250*/  STL [R1], R177 ;  /* 0x000000b101007387 */ /* 0x000fe20000100800 */
[----:B------:R-:W-:Y:S01]  /*13260*/  LOP3.LUT R148, R0, 0xffff, RZ, 0xc0, !PT ;  /* 0x0000ffff00947812 */ /* 0x000fe200078ec0ff */
[----:B------:R-:W-:Y:S01]  /*13270*/  UISETP.NE.AND UP0, UPT, UR7, URZ, UPT ;  /* 0x000000ff0700728c */ /* 0x000fe2000bf05270 */
[----:B------:R-:W-:Y:S02]  /*13280*/  PRMT R161, R158, 0x5410, R161 ;  /* 0x000054109ea17816 */ /* 0x000fe400000000a1 */
[--C-:B------:R-:W-:Y:S02]  /*13290*/  PRMT R139, R139, 0x5410, R153.reuse ;  /* 0x000054108b8b7816 */ /* 0x100fe40000000099 */
[----:B------:R-:W-:Y:S02]  /*132a0*/  PRMT R158, R0, 0x7632, R158 ;  /* 0x00007632009e7816 */ /* 0x000fe4000000009e */
[----:B------:R-:W-:Y:S01]  /*132b0*/  PRMT R153, R140, 0x7632, R153 ;  /* 0x000076328c997816 */ /* 0x000fe20000000099 */
[----:B------:R-:W-:Y:S01]  /*132c0*/  STL [R1+0x30], R139 ;  /* 0x0000308b01007387 */ /* 0x000fe20000100800 */
[----:B------:R-:W-:Y:S02]  /*132d0*/  SHF.R.U32.HI R159, RZ, 0x18, R140 ;  /* 0x00000018ff9f7819 */ /* 0x000fe4000001168c */
[----:B------:R-:W-:Y:S02]  /*132e0*/  PRMT R166, R146, 0x5410, R166 ;  /* 0x0000541092a67816 */ /* 0x000fe400000000a6 */
[----:B------:R-:W-:Y:S02]  /*132f0*/  LOP3.LUT R140, R0, 0xff, RZ, 0xc0, !PT ;  /* 0x000000ff008c7812 */ /* 0x000fe400078ec0ff */
[----:B------:R-:W-:Y:S02]  /*13300*/  SHF.R.U32.HI R148, RZ, 0x8, R148 ;  /* 0x00000008ff947819 */ /* 0x000fe40000011694 */
[----:B------:R-:W-:Y:S02]  /*13310*/  SHF.R.U32.HI R146, RZ, 0x18, R0 ;  /* 0x00000018ff927819 */ /* 0x000fe40000011600 */
[----:B------:R-:W-:Y:S02]  /*13320*/  LOP3.LUT R132, R132, 0xff, RZ, 0xc0, !PT ;  /* 0x000000ff84847812 */ /* 0x000fe400078ec0ff */
[----:B------:R-:W-:Y:S02]  /*13330*/  LOP3.LUT R0, R158, 0xff, RZ, 0xc0, !PT ;  /* 0x000000ff9e007812 */ /* 0x000fe400078ec0ff */
[----:B------:R-:W-:Y:S02]  /*13340*/  PRMT R160, R160, 0x5410, R152 ;  /* 0x00005410a0a07816 */ /* 0x000fe40000000098 */
[----:B------:R-:W-:Y:S02]  /*13350*/  PRMT R152, R140, 0x5410, R148 ;  /* 0x000054108c987816 */ /* 0x000fe40000000094 */
[----:B------:R-:W-:Y:S01]  /*13360*/  PRMT R148, R132, 0x5410, R3 ;  /* 0x0000541084947816 */ /* 0x000fe20000000003 */
[----:B------:R-:W-:Y:S01]  /*13370*/  IMAD.MOV.U32 R132, RZ, RZ, R229 ;  /* 0x000000ffff847224 */ /* 0x000fe200078e00e5 */
[----:B------:R-:W-:Y:S02]  /*13380*/  LOP3.LUT R137, R137, 0xff, RZ, 0xc0, !PT ;  /* 0x000000ff89897812 */ /* 0x000fe400078ec0ff */
[----:B------:R-:W-:Y:S02]  /*13390*/  LOP3.LUT R153, R153, 0xff, RZ, 0xc0, !PT ;  /* 0x000000ff99997812 */ /* 0x000fe400078ec0ff */
[----:B------:R-:W-:Y:S01]  /*133a0*/  PRMT R146, R0, 0x5410, R146 ;  /* 0x0000541000927816 */ /* 0x000fe20000000092 */
[----:B------:R-:W-:Y:S01]  /*133b0*/  STL [R1+0x34], R132 ;  /* 0x0000348401007387 */ /* 0x000fe20000100800 */
[C---:B------:R-:W-:Y:S02]  /*133c0*/  LOP3.LUT R3, R144.reuse, 0xffff, RZ, 0xc0, !PT ;  /* 0x0000ffff90037812 */ /* 0x040fe400078ec0ff */
[----:B------:R-:W-:Y:S02]  /*133d0*/  PRMT R0, R144, 0x7632, R0 ;  /* 0x0000763290007816 */ /* 0x000fe40000000000 */
[----:B------:R-:W-:Y:S01]  /*133e0*/  PRMT R164, R137, 0x5410, R133 ;  /* 0x0000541089a47816 */ /* 0x000fe20000000085 */
[----:B------:R-:W-:Y:S01]  /*133f0*/  IMAD.SHL.U32 R137, R132, 0x2, RZ ;  /* 0x0000000284897824 */ /* 0x000fe200078e00ff */
[----:B------:R-:W-:Y:S02]  /*13400*/  PRMT R159, R153, 0x5410, R159 ;  /* 0x00005410999f7816 */ /* 0x000fe4000000009f */
[----:B------:R-:W-:Y:S02]  /*13410*/  LOP3.LUT R158, R144, 0xff, RZ, 0xc0, !PT ;  /* 0x000000ff909e7812 */ /* 0x000fe400078ec0ff */
[----:B------:R-:W-:Y:S02]  /*13420*/  SHF.R.U32.HI R153, RZ, 0x18, R144 ;  /* 0x00000018ff997819 */ /* 0x000fe40000011690 */
[----:B------:R-:W-:Y:S02]  /*13430*/  LOP3.LUT R0, R0, 0xff, RZ, 0xc0, !PT ;  /* 0x000000ff00007812 */ /* 0x000fe400078ec0ff */
[----:B------:R-:W-:Y:S02]  /*13440*/  SHF.R.U32.HI R3, RZ, 0x8, R3 ;  /* 0x00000008ff037819 */ /* 0x000fe40000011603 */
[----:B------:R-:W-:Y:S02]  /*13450*/  PRMT R153, R0, 0x5410, R153 ;  /* 0x0000541000997816 */ /* 0x000fe40000000099 */
[----:B------:R-:W-:Y:S01]  /*13460*/  PRMT R158, R158, 0x5410, R3 ;  /* 0x000054109e9e7816 */ /* 0x000fe20000000003 */
[----:B------:R-:W-:Y:S01]  /*13470*/  IMAD.U32 R3, RZ, RZ, UR7 ;  /* 0x00000007ff037e24 */ /* 0x000fe2000f8e00ff */
[----:B------:R-:W-:Y:S01]  /*13480*/  LOP3.LUT R137, R137, 0x6, RZ, 0xc0, !PT ;  /* 0x0000000689897812 */ /* 0x000fe200078ec0ff */
[----:B------:R-:W-:Y:S01]  /*13490*/  UIADD3 UR7, UPT, UPT, UR7, -0x1, URZ ;  /* 0xffffffff07077890 */ /* 0x000fe2000fffe0ff */
[----:B------:R-:W-:Y:S02]  /*134a0*/  PRMT R0, R141, 0x7632, R0 ;  /* 0x000076328d007816 */ /* 0x000fe40000000000 */
[C---:B------:R-:W-:Y:S01]  /*134b0*/  PRMT R149, R150.reuse, 0x7773, RZ ;  /* 0x0000777396957816 */ /* 0x040fe200000000ff */
[----:B------:R-:W-:Y:S01]  /*134c0*/  IMAD R3, R3, 0x80, R137 ;  /* 0x0000008003037824 */ /* 0x000fe200078e0289 */
[----:B------:R-:W-:Y:S02]  /*134d0*/  PRMT R145, R150, 0x7772, RZ ;  /* 0x0000777296917816 */ /* 0x000fe400000000ff */
[----:B------:R-:W-:Y:S02]  /*134e0*/  LOP3.LUT R133, R141, 0xffff, RZ, 0xc0, !PT ;  /* 0x0000ffff8d857812 */ /* 0x000fe400078ec0ff */
[----:B------:R-:W-:Y:S02]  /*134f0*/  SHF.R.U32.HI R144, RZ, 0x18, R141 ;  /* 0x00000018ff907819 */ /* 0x000fe4000001168d */
[----:B------:R-:W-:Y:S02]  /*13500*/  LOP3.LUT R0, R0, 0xff, RZ, 0xc0, !PT ;  /* 0x000000ff00007812 */ /* 0x000fe400078ec0ff */
[----:B------:R-:W-:Y:S02]  /*13510*/  LOP3.LUT R154, R154, 0xff, RZ, 0xc0, !PT ;  /* 0x000000ff9a9a7812 */ /* 0x000fe400078ec0ff */
[----:B------:R-:W-:Y:S02]  /*13520*/  PRMT R145, R145, 0x5410, R149 ;  /* 0x0000541091917816 */ /* 0x000fe40000000095 */
[----:B------:R-:W-:Y:S02]  /*13530*/  LOP3.LUT R149, R141, 0xff, RZ, 0xc0, !PT ;  /* 0x000000ff8d957812 */ /* 0x000fe400078ec0ff */
[----:B------:R-:W-:Y:S02]  /*13540*/  PRMT R144, R0, 0x5410, R144 ;  /* 0x0000541000907816 */ /* 0x000fe40000000090 */
[----:B------:R-:W-:Y:S02]  /*13550*/  PRMT R150, R150, 0x7771, RZ ;  /* 0x0000777196967816 */ /* 0x000fe400000000ff */
[----:B------:R-:W-:Y:S02]  /*13560*/  LOP3.LUT R134, R134, 0xff, RZ, 0xc0, !PT ;  /* 0x000000ff86867812 */ /* 0x000fe400078ec0ff */
[----:B------:R-:W-:Y:S02]  /*13570*/  SHF.R.U32.HI R133, RZ, 0x8, R133 ;  /* 0x00000008ff857819 */ /* 0x000fe40000011685 */
[----:B------:R-:W-:Y:S02]  /*13580*/  I2FP.F32.U32 R0, R3 ;  /* 0x0000000300007245 */ /* 0x000fe40000201000 */
[----:B------:R-:W-:Y:S02]  /*13590*/  PRMT R165, R154, 0x5410, R165 ;  /* 0x000054109aa57816 */ /* 0x000fe400000000a5 */
[----:B------:R-:W-:Y:S01]  /*135a0*/  PRMT R154, R170, 0x5410, R171 ;  /* 0x00005410aa9a7816 */ /* 0x000fe200000000ab */
[----:B------:R-:W-:Y:S01]  /*135b0*/  IMAD.WIDE.U32 R170, R155, -0x2daee0ad, RZ ;  /* 0xd2511f539baa7825 */ /* 0x000fe200078e00ff */
[----:B------:R-:W-:Y:S02]  /*135c0*/  PRMT R141, R247, 0x5410, R248 ;  /* 0x00005410f78d7816 */ /* 0x000fe400000000f8 */
[----:B------:R-:W-:Y:S01]  /*135d0*/  PRMT R150, R134, 0x5410, R150 ;  /* 0x0000541086967816 */ /* 0x000fe20000000096 */
[C---:B------:R-:W-:Y:S01]  /*135e0*/  FFMA.FTZ R4, R0.reuse, UR6, R4 ;  /* 0x0000000600047c23 */ /* 0x040fe20008010004 */
[----:B------:R-:W-:Y:S01]  /*135f0*/  PRMT R149, R149, 0x5410, R133 ;  /* 0x0000541095957816 */ /* 0x000fe20000000085 */
[----:B------:R-:W-:Y:S01]  /*13600*/  FFMA.FTZ R6, R0, UR6, R6 ;  /* 0x0000000600067c23 */ /* 0x000fe20008010006 */
[----:B------:R-:W-:Y:S01]  /*13610*/  LOP3.LUT R248, R2, 0xffff, RZ, 0xc0, !PT ;  /* 0x0000ffff02f87812 */ /* 0x000fe200078ec0ff */
[----:B------:R-:W-:Y:S01]  /*13620*/  FFMA.FTZ R8, R0, UR6, R8 ;  /* 0x0000000600087c23 */ /* 0x000fe20008010008 */
[----:B------:R-:W-:Y:S01]  /*13630*/  PRMT R134, R2, 0x7632, R134 ;  /* 0x0000763202867816 */ /* 0x000fe20000000086 */
[----:B------:R-:W-:Y:S01]  /*13640*/  FFMA.FTZ R10, R0, UR6, R10 ;  /* 0x00000006000a7c23 */ /* 0x000fe2000801000a */
[----:B------:R-:W-:Y:S01]  /*13650*/  LOP3.LUT R247, R2, 0xff, RZ, 0xc0, !PT ;  /* 0x000000ff02f77812 */ /* 0x000fe200078ec0ff */
[C---:B------:R-:W-:Y:S01]  /*13660*/  VIADD R0, R3.reuse, 0x8 ;  /* 0x0000000803007836 */ /* 0x040fe20000000000 */
[----:B------:R-:W-:Y:S01]  /*13670*/  SHF.R.U32.HI R133, RZ, 0x18, R2 ;  /* 0x00000018ff857819 */ /* 0x000fe20000011602 */
[----:B------:R-:W-:Y:S01]  /*13680*/  VIADD R2, R3, 0x1 ;  /* 0x0000000103027836 */ /* 0x000fe20000000000 */
[C---:B------:R-:W-:Y:S01]  /*13690*/  PRMT R162, R170.reuse, 0x7773, RZ ;  /* 0x00007773aaa27816 */ /* 0x040fe200000000ff */
[----:B------:R-:W-:Y:S01]  /*136a0*/  STL [R1+0x38], R141 ;  /* 0x0000388d01007387 */ /* 0x000fe20000100800 */
[----:B------:R-:W-:Y:S02]  /*136b0*/  PRMT R155, R170, 0x7772, RZ ;  /* 0x00007772aa9b7816 */ /* 0x000fe400000000ff */
[----:B------:R-:W-:Y:S02]  /*136c0*/  LOP3.LUT R134, R134, 0xff, RZ, 0xc0, !PT ;  /* 0x000000ff86867812 */ /* 0x000fe400078ec0ff */
[----:B------:R-:W-:Y:S02]  /*136d0*/  I2FP.F32.U32 R2, R2 ;  /* 0x0000000200027245 */ /* 0x000fe40000201000 */
[----:B------:R-:W-:Y:S02]  /*136e0*/  PRMT R140, R155, 0x5410, R162 ;  /* 0x000054109b8c7816 */ /* 0x000fe400000000a2 */
[----:B------:R-:W-:Y:S01]  /*136f0*/  PRMT R155, R134, 0x5410, R133 ;  /* 0x00005410869b7816 */ /* 0x000fe20000000085 */
[C---:B------:R-:W-:Y:S01]  /*13700*/  VIADD R133, R3.reuse, 0x9 ;  /* 0x0000000903857836 */ /* 0x040fe20000000000 */
[----:B------:R-:W-:Y:S01]  /*13710*/  I2FP.F32.U32 R0, R0 ;  /* 0x0000000000007245 */ /* 0x000fe20000201000 */
[C---:B------:R-:W-:Y:S01]  /*13720*/  FFMA.FTZ R5, R2.reuse, UR6, R5 ;  /* 0x0000000602057c23 */ /* 0x040fe20008010005 */
[C---:B------:R-:W-:Y:S01]  /*13730*/  FFMA.FTZ R7, R2.reuse, UR6, R7 ;  /* 0x0000000602077c23 */ /* 0x040fe20008010007 */
[C---:B------:R-:W-:Y:S01]  /*13740*/  FFMA.FTZ R9, R2.reuse, UR6, R9 ;  /* 0x0000000602097c23 */ /* 0x040fe20008010009 */
[----:B------:R-:W-:Y:S01]  /*13750*/  FFMA.FTZ R11, R2, UR6, R11 ;  /* 0x00000006020b7c23 */ /* 0x000fe2000801000b */
[C---:B------:R-:W-:Y:S01]  /*13760*/  VIADD R134, R3.reuse, 0x10 ;  /* 0x0000001003867836 */ /* 0x040fe20000000000 */
[----:B------:R-:W-:Y:S01]  /*13770*/  I2FP.F32.U32 R2, R133 ;  /* 0x0000008500027245 */ /* 0x000fe20000201000 */
[C---:B------:R-:W-:Y:S01]  /*13780*/  FFMA.FTZ R12, R0.reuse, UR6, R12 ;  /* 0x00000006000c7c23 */ /* 0x040fe2000801000c */
[C---:B------:R-:W-:Y:S01]  /*13790*/  FFMA.FTZ R14, R0.reuse, UR6, R14 ;  /* 0x00000006000e7c23 */ /* 0x040fe2000801000e */
[C---:B------:R-:W-:Y:S01]  /*137a0*/  FFMA.FTZ R16, R0.reuse, UR6, R16 ;  /* 0x0000000600107c23 */ /* 0x040fe20008010010 */
[----:B------:R-:W-:Y:S01]  /*137b0*/  FFMA.FTZ R18, R0, UR6, R18 ;  /* 0x0000000600127c23 */ /* 0x000fe20008010012 */
[----:B------:R-:W-:Y:S01]  /*137c0*/  I2FP.F32.U32 R0, R134 ;  /* 0x0000008600007245 */ /* 0x000fe20000201000 */
[C---:B------:R-:W-:Y:S01]  /*137d0*/  FFMA.FTZ R13, R2.reuse, UR6, R13 ;  /* 0x00000006020d7c23 */ /* 0x040fe2000801000d */
[C---:B------:R-:W-:Y:S01]  /*137e0*/  FFMA.FTZ R15, R2.reuse, UR6, R15 ;  /* 0x00000006020f7c23 */ /* 0x040fe2000801000f */
[C---:B------:R-:W-:Y:S01]  /*137f0*/  FFMA.FTZ R17, R2.reuse, UR6, R17 ;  /* 0x0000000602117c23 */ /* 0x040fe20008010011 */
[----:B------:R-:W-:Y:S01]  /*13800*/  FFMA.FTZ R19, R2, UR6, R19 ;  /* 0x0000000602137c23 */ /* 0x000fe20008010013 */
[C---:B------:R-:W-:Y:S01]  /*13810*/  FFMA.FTZ R20, R0.reuse, UR6, R20 ;  /* 0x0000000600147c23 */ /* 0x040fe20008010014 */
[C---:B------:R-:W-:Y:S02]  /*13820*/  VIADD R133, R3.reuse, 0x11 ;  /* 0x0000001103857836 */ /* 0x040fe40000000000 */
[C---:B------:R-:W-:Y:S01]  /*13830*/  FFMA.FTZ R22, R0.reuse, UR6, R22 ;  /* 0x0000000600167c23 */ /* 0x040fe20008010016 */
[C---:B------:R-:W-:Y:S01]  /*13840*/  FFMA.FTZ R24, R0.reuse, UR6, R24 ;  /* 0x0000000600187c23 */ /* 0x040fe20008010018 */
[----:B------:R-:W-:Y:S01]  /*13850*/  FFMA.FTZ R26, R0, UR6, R26 ;  /* 0x00000006001a7c23 */ /* 0x000fe2000801001a */
[C---:B------:R-:W-:Y:S01]  /*13860*/  VIADD R0, R3.reuse, 0x18 ;  /* 0x0000001803007836 */ /* 0x040fe20000000000 */
[----:B------:R-:W-:Y:S01]  /*13870*/  I2FP.F32.U32 R2, R133 ;  /* 0x0000008500027245 */ /* 0x000fe20000201000 */
[C---:B------:R-:W-:Y:S01]  /*13880*/  VIADD R133, R3.reuse, 0x19 ;  /* 0x0000001903857836 */ /* 0x040fe20000000000 */
[----:B------:R-:W-:Y:S01]  /*13890*/  SHF.R.U32.HI R248, RZ, 0x8, R248 ;  /* 0x00000008fff87819 */ /* 0x000fe200000116f8 */
[C---:B------:R-:W-:Y:S01]  /*138a0*/  VIADD R134, R3.reuse, 0x20 ;  /* 0x0000002003867836 */ /* 0x040fe20000000000 */
[----:B------:R-:W-:Y:S01]  /*138b0*/  I2FP.F32.U32 R0, R0 ;  /* 0x0000000000007245 */ /* 0x000fe20000201000 */
[C---:B------:R-:W-:Y:S01]  /*138c0*/  FFMA.FTZ R21, R2.reuse, UR6, R21 ;  /* 0x0000000602157c23 */ /* 0x040fe20008010015 */
[C---:B------:R-:W-:Y:S01]  /*138d0*/  FFMA.FTZ R23, R2.reuse, UR6, R23 ;  /* 0x0000000602177c23 */ /* 0x040fe20008010017 */
[C---:B------:R-:W-:Y:S01]  /*138e0*/  FFMA.FTZ R25, R2.reuse, UR6, R25 ;  /* 0x0000000602197c23 */ /* 0x040fe20008010019 */
[----:B------:R-:W-:Y:S01]  /*138f0*/  FFMA.FTZ R27, R2, UR6, R27 ;  /* 0x00000006021b7c23 */ /* 0x000fe2000801001b */
[C---:B------:R-:W-:Y:S01]  /*13900*/  FFMA.FTZ R28, R0.reuse, UR6, R28 ;  /* 0x00000006001c7c23 */ /* 0x040fe2000801001c */
[----:B------:R-:W-:Y:S01]  /*13910*/  I2FP.F32.U32 R2, R133 ;  /* 0x0000008500027245 */ /* 0x000fe20000201000 */
        /* <DEDUP_REMOVED lines=15> */
[----:B------:R-:W-:Y:S01]  /*13a10*/  VIADD R133, R3, 0x29 ;  /* 0x0000002903857836 */ /* 0x000fe20000000000 */
[----:B------:R-:W-:Y:S01]  /*13a20*/  PRMT R162, R247, 0x5410, R248 ;  /* 0x00005410f7a27816 */ /* 0x000fe200000000f8 */
        /* <DEDUP_REMOVED lines=24> */
[----:B------:R-:W-:Y:S01]  /*13bb0*/  FMNMX3.FTZ R247, R188, R6, R7, !PT ;  /* 0x00000006bcf77276 */ /* 0x000fe20007810007 */
        /* <DEDUP_REMOVED lines=41> */
[C---:B------:R-:W-:Y:S02]  /*13e50*/  VIADD R133, R3.reuse, 0x51 ;  /* 0x0000005103857836 */ /* 0x040fe40000000000 */
[C---:B------:R-:W-:Y:S01]  /*13e60*/  FFMA.FTZ R84, R0.reuse, UR6, R84 ;  /* 0x0000000600547c23 */ /* 0x040fe20008010054 */
[C---:B------:R-:W-:Y:S01]  /*13e70*/  FFMA.FTZ R86, R0.reuse, UR6, R86 ;  /* 0x0000000600567c23 */ /* 0x040fe20008010056 */
[C---:B------:R-:W-:Y:S01]  /*13e80*/  FFMA.FTZ R88, R0.reuse, UR6, R88 ;  /* 0x0000000600587c23 */ /* 0x040fe20008010058 */
[----:B------:R-:W-:Y:S01]  /*13e90*/  FFMA.FTZ R90, R0, UR6, R90 ;  /* 0x00000006005a7c23 */ /* 0x000fe2000801005a */
[C---:B------:R-:W-:Y:S01]  /*13ea0*/  VIADD R0, R3.reuse, 0x58 ;  /* 0x0000005803007836 */ /* 0x040fe20000000000 */
[----:B------:R-:W-:Y:S01]  /*13eb0*/  I2FP.F32.U32 R2, R133 ;  /* 0x0000008500027245 */ /* 0x000fe20000201000 */
[C---:B------:R-:W-:Y:S01]  /*13ec0*/  VIADD R133, R3.reuse, 0x59 ;  /* 0x0000005903857836 */ /* 0x040fe20000000000 */
[----:B------:R-:W-:Y:S01]  /*13ed0*/  PRMT R167, R250, 0x7773, RZ ;  /* 0x00007773faa77816 */ /* 0x000fe200000000ff */
        /* <DEDUP_REMOVED lines=11> */
[----:B------:R-:W-:Y:S02]  /*13f90*/  VIADD R133, R3, 0x61 ;  /* 0x0000006103857836 */ /* 0x000fe40000000000 */
[C---:B------:R-:W-:Y:S01]  /*13fa0*/  FFMA.FTZ R93, R2.reuse, UR6, R93 ;  /* 0x00000006025d7c23 */ /* 0x040fe2000801005d */
[----:B------:R-:W-:Y:S01]  /*13fb0*/  I2FP.F32.U32 R0, R134 ;  /* 0x0000008600007245 */ /* 0x000fe20000201000 */
[C---:B------:R-:W-:Y:S01]  /*13fc0*/  FFMA.FTZ R95, R2.reuse, UR6, R95 ;  /* 0x00000006025f7c23 */ /* 0x040fe2000801005f */
[C---:B------:R-:W-:Y:S01]  /*13fd0*/  FFMA.FTZ R97, R2.reuse, UR6, R97 ;  /* 0x0000000602617c23 */ /* 0x040fe20008010061 */
[----:B------:R-:W-:Y:S01]  /*13fe0*/  FFMA.FTZ R99, R2, UR6, R99 ;  /* 0x0000000602637c23 */ /* 0x000fe20008010063 */
[----:B------:R-:W-:Y:S01]  /*13ff0*/  FMNMX3.FTZ R134, R189, R4, R5, !PT ;  /* 0x00000004bd867276 */ /* 0x000fe20007810005 */
[C---:B------:R-:W-:Y:S01]  /*14000*/  FFMA.FTZ R100, R0.reuse, UR6, R100 ;  /* 0x0000000600647c23 */ /* 0x040fe20008010064 */
[----:B------:R-:W-:Y:S01]  /*14010*/  I2FP.F32.U32 R2, R133 ;  /* 0x0000008500027245 */ /* 0x000fe20000201000 */
[C---:B------:R-:W-:Y:S01]  /*14020*/  FFMA.FTZ R102, R0.reuse, UR6, R102 ;  /* 0x0000000600667c23 */ /* 0x040fe20008010066 */
[----:B------:R-:W-:Y:S01]  /*14030*/  FFMA.FTZ R104, R0, UR6, R104 ;  /* 0x0000000600687c23 */ /* 0x000fe20008010068 */
[----:B------:R-:W-:Y:S01]  /*14040*/  FMNMX3.FTZ R134, R134, R12, R13, !PT ;  /* 0x0000000c86867276 */ /* 0x000fe2000781000d */
[----:B------:R-:W-:Y:S01]  /*14050*/  FFMA.FTZ R106, R0, UR6, R106 ;  /* 0x00000006006a7c23 */ /* 0x000fe2000801006a */
[C---:B------:R-:W-:Y:S02]  /*14060*/  VIADD R133, R3.reuse, 0x69 ;  /* 0x0000006903857836 */ /* 0x040fe40000000000 */
[C---:B------:R-:W-:Y:S01]  /*14070*/  FFMA.FTZ R101, R2.reuse, UR6, R101 ;  /* 0x0000000602657c23 */ /* 0x040fe20008010065 */
[----:B------:R-:W-:Y:S01]  /*14080*/  FFMA.FTZ R103, R2, UR6, R103 ;  /* 0x0000000602677c23 */ /* 0x000fe20008010067 */
[----:B------:R-:W-:Y:S01]  /*14090*/  FMNMX3.FTZ R134, R134, R20, R21, !PT ;  /* 0x0000001486867276 */ /* 0x000fe20007810015 */
[----:B------:R-:W-:Y:S02]  /*140a0*/  VIADD R0, R3, 0x68 ;  /* 0x0000006803007836 */ /* 0x000fe40000000000 */
[C---:B------:R-:W-:Y:S01]  /*140b0*/  FFMA.FTZ R105, R2.reuse, UR6, R105 ;  /* 0x0000000602697c23 */ /* 0x040fe20008010069 */
[----:B------:R-:W-:Y:S01]  /*140c0*/  FFMA.FTZ R107, R2, UR6, R107 ;  /* 0x00000006026b7c23 */ /* 0x000fe2000801006b */
[----:B------:R-:W-:Y:S02]  /*140d0*/  I2FP.F32.U32 R2, R133 ;  /* 0x0000008500027245 */ /* 0x000fe40000201000 */
[----:B------:R-:W-:Y:S02]  /*140e0*/  FMNMX3.FTZ R133, R247, R22, R23, !PT ;  /* 0x00000016f7857276 */ /* 0x000fe40007810017 */
[----:B------:R-:W-:Y:S02]  /*140f0*/  FMNMX3.FTZ R134, R134, R28, R29, !PT ;  /* 0x0000001c86867276 */ /* 0x000fe4000781001d */
[----:B------:R-:W-:Y:S02]  /*14100*/  I2FP.F32.U32 R0, R0 ;  /* 0x0000000000007245 */ /* 0x000fe40000201000 */
[----:B------:R-:W-:Y:S02]  /*14110*/  FMNMX3.FTZ R133, R133, R30, R31, !PT ;  /* 0x0000001e85857276 */ /* 0x000fe4000781001f */
[----:B------:R-:W-:Y:S01]  /*14120*/  FMNMX3.FTZ R134, R134, R36, R37, !PT ;  /* 0x0000002486867276 */ /* 0x000fe20007810025 */
[C---:B------:R-:W-:Y:S01]  /*14130*/  FFMA.FTZ R108, R0.reuse, UR6, R108 ;  /* 0x00000006006c7c23 */ /* 0x040fe2000801006c */
[C---:B------:R-:W-:Y:S01]  /*14140*/  FFMA.FTZ R110, R0.reuse, UR6, R110 ;  /* 0x00000006006e7c23 */ /* 0x040fe2000801006e */
[----:B------:R-:W-:Y:S01]  /*14150*/  FMNMX3.FTZ R247, R133, R38, R39, !PT ;  /* 0x0000002685f77276 */ /* 0x000fe20007810027 */
[----:B------:R-:W-:Y:S01]  /*14160*/  FFMA.FTZ R112, R0, UR6, R112 ;  /* 0x0000000600707c23 */ /* 0x000fe20008010070 */
[----:B------:R-:W-:Y:S01]  /*14170*/  FMNMX3.FTZ R134, R134, R44, R45, !PT ;  /* 0x0000002c86867276 */ /* 0x000fe2000781002d */
[----:B------:R-:W-:Y:S01]  /*14180*/  FFMA.FTZ R114, R0, UR6, R114 ;  /* 0x0000000600727c23 */ /* 0x000fe20008010072 */
[----:B------:R-:W-:Y:S02]  /*14190*/  VIADD R133, R3, 0x71 ;  /* 0x0000007103857836 */ /* 0x000fe40000000000 */
[C---:B------:R-:W-:Y:S01]  /*141a0*/  FFMA.FTZ R109, R2.reuse, UR6, R109 ;  /* 0x00000006026d7c23 */ /* 0x040fe2000801006d */
[----:B------:R-:W-:Y:S01]  /*141b0*/  FFMA.FTZ R111, R2, UR6, R111 ;  /* 0x00000006026f7c23 */ /* 0x000fe2000801006f */
[----:B------:R-:W-:Y:S01]  /*141c0*/  FMNMX3.FTZ R247, R247, R46, R47, !PT ;  /* 0x0000002ef7f77276 */ /* 0x000fe2000781002f */
[----:B------:R-:W-:Y:S01]  /*141d0*/  VIADD R0, R3, 0x70 ;  /* 0x0000007003007836 */ /* 0x000fe20000000000 */
[----:B------:R-:W-:Y:S01]  /*141e0*/  FMNMX3.FTZ R134, R134, R52, R53, !PT ;  /* 0x0000003486867276 */ /* 0x000fe20007810035 */
[C---:B------:R-:W-:Y:S01]  /*141f0*/  FFMA.FTZ R113, R2.reuse, UR6, R113 ;  /* 0x0000000602717c23 */ /* 0x040fe20008010071 */
[----:B------:R-:W-:Y:S01]  /*14200*/  FFMA.FTZ R115, R2, UR6, R115 ;  /* 0x0000000602737c23 */ /* 0x000fe20008010073 */
[----:B------:R-:W-:Y:S02]  /*14210*/  I2FP.F32.U32 R2, R133 ;  /* 0x0000008500027245 */ /* 0x000fe40000201000 */
[----:B------:R-:W-:Y:S02]  /*14220*/  FMNMX3.FTZ R133, R247, R54, R55, !PT ;  /* 0x00000036f7857276 */ /* 0x000fe40007810037 */
[----:B------:R-:W-:Y:S02]  /*14230*/  I2FP.F32.U32 R0, R0 ;  /* 0x0000000000007245 */ /* 0x000fe40000201000 */
[----:B------:R-:W-:Y:S02]  /*14240*/  FMNMX3.FTZ R134, R134, R60, R61, !PT ;  /* 0x0000003c86867276 */ /* 0x000fe4000781003d */
[----:B------:R-:W-:Y:S01]  /*14250*/  FMNMX3.FTZ R133, R133, R62, R63, !PT ;  /* 0x0000003e85857276 */ /* 0x000fe2000781003f */
[----:B------:R-:W-:Y:S01]  /*14260*/  FFMA.FTZ R116, R0, UR6, R116 ;  /* 0x0000000600747c23 */ /* 0x000fe20008010074 */
[----:B------:R-:W-:Y:S01]  /*14270*/  FMNMX3.FTZ R247, R134, R68, R69, !PT ;  /* 0x0000004486f77276 */ /* 0x000fe20007810045 */
[C---:B------:R-:W-:Y:S01]  /*14280*/  FFMA.FTZ R118, R0.reuse, UR6, R118 ;  /* 0x0000000600767c23 */ /* 0x040fe20008010076 */
[----:B------:R-:W-:Y:S01]  /*14290*/  FMNMX3.FTZ R134, R133, R70, R71, !PT ;  /* 0x0000004685867276 */ /* 0x000fe20007810047 */
[C---:B------:R-:W-:Y:S01]  /*142a0*/  FFMA.FTZ R120, R0.reuse, UR6, R120 ;  /* 0x0000000600787c23 */ /* 0x040fe20008010078 */
[----:B------:R-:W-:Y:S01]  /*142b0*/  FMNMX3.FTZ R133, R247, R76, R77, !PT ;  /* 0x0000004cf7857276 */ /* 0x000fe2000781004d */
[----:B------:R-:W-:Y:S01]  /*142c0*/  FFMA.FTZ R122, R0, UR6, R122 ;  /* 0x00000006007a7c23 */ /* 0x000fe2000801007a */
[----:B------:R-:W-:Y:S02]  /*142d0*/  VIADD R0, R3, 0x78 ;  /* 0x0000007803007836 */ /* 0x000fe40000000000 */
[C---:B------:R-:W-:Y:S01]  /*142e0*/  FFMA.FTZ R117, R2.reuse, UR6, R117 ;  /* 0x0000000602757c23 */ /* 0x040fe20008010075 */
[----:B------:R-:W-:Y:S01]  /*142f0*/  FMNMX3.FTZ R133, R133, R84, R85, !PT ;  /* 0x0000005485857276 */ /* 0x000fe20007810055 */
[----:B------:R-:W-:Y:S02]  /*14300*/  VIADD R3, R3, 0x79 ;  /* 0x0000007903037836 */ /* 0x000fe40000000000 */
[C---:B------:R-:W-:Y:S01]  /*14310*/  FFMA.FTZ R119, R2.reuse, UR6, R119 ;  /* 0x0000000602777c23 */ /* 0x040fe20008010077 */
[----:B------:R-:W-:Y:S01]  /*14320*/  I2FP.F32.U32 R0, R0 ;  /* 0x0000000000007245 */ /* 0x000fe20000201000 */
[----:B------:R-:W-:Y:S01]  /*14330*/  FFMA.FTZ R121, R2, UR6, R121 ;  /* 0x0000000602797c23 */ /* 0x000fe20008010079 */
[----:B------:R-:W-:Y:S01]  /*14340*/  FMNMX3.FTZ R134, R134, R78, R79, !PT ;  /* 0x0000004e86867276 */ /* 0x000fe2000781004f */
[----:B------:R-:W-:Y:S01]  /*14350*/  FFMA.FTZ R123, R2, UR6, R123 ;  /* 0x00000006027b7c23 */ /* 0x000fe2000801007b */
[----:B------:R-:W-:Y:S01]  /*14360*/  FMNMX3.FTZ R133, R133, R92, R93, !PT ;  /* 0x0000005c85857276 */ /* 0x000fe2000781005d */
[C---:B------:R-:W-:Y:S01]  /*14370*/  FFMA.FTZ R124, R0.reuse, UR6, R124 ;  /* 0x00000006007c7c23 */ /* 0x040fe2000801007c */
[----:B------:R-:W-:Y:S01]  /*14380*/  I2FP.F32.U32 R2, R3 ;  /* 0x0000000300027245 */ /* 0x000fe20000201000 */
[----:B------:R-:W-:Y:S01]  /*14390*/  FFMA.FTZ R126, R0, UR6, R126 ;  /* 0x00000006007e7c23 */ /* 0x000fe2000801007e */
[----:B------:R-:W-:Y:S01]  /*143a0*/  FMNMX3.FTZ R3, R134, R86, R87, !PT ;  /* 0x0000005686037276 */ /* 0x000fe20007810057 */
[C---:B------:R-:W-:Y:S01]  /*143b0*/  FFMA.FTZ R128, R0.reuse, UR6, R128 ;  /* 0x0000000600807c23 */ /* 0x040fe20008010080 */
[----:B------:R-:W-:Y:S01]  /*143c0*/  FMNMX3.FTZ R133, R133, R100, R101, !PT ;  /* 0x0000006485857276 */ /* 0x000fe20007810065 */
        /* <DEDUP_REMOVED lines=9> */
[----:B------:R-:W-:Y:S02]  /*14460*/  FMNMX3.FTZ R0, R0, R110, R111, !PT ;  /* 0x0000006e00007276 */ /* 0x000fe4000781006f */
[----:B------:R-:W-:Y:S02]  /*14470*/  FMNMX3.FTZ R3, R3, R124, R125, !PT ;  /* 0x0000007c03037276 */ /* 0x000fe4000781007d */
[----:B------:R-:W-:Y:S02]  /*14480*/  FMNMX3.FTZ R247, R187, R10, R11, !PT ;  /* 0x0000000abbf77276 */ /* 0x000fe4000781000b */
[C---:B------:R-:W-:Y:S01]  /*14490*/  PRMT R168, R250.reuse, 0x7772, RZ ;  /* 0x00007772faa87816 */ /* 0x040fe200000000ff */
[----:B------:R-:W1:Y:S01]  /*144a0*/  SHFL.BFLY PT, R134, R3, 0x2, 0x1f ;  /* 0x0c401f0003867f89 */ /* 0x000e6200000e0000 */
[----:B------:R-:W-:Y:S02]  /*144b0*/  PRMT R175, R250, 0x7771, RZ ;  /* 0x00007771faaf7816 */ /* 0x000fe400000000ff */
[----:B------:R-:W-:Y:S02]  /*144c0*/  FMNMX3.FTZ R250, R186, R8, R9, !PT ;  /* 0x00000008bafa7276 */ /* 0x000fe40007810009 */
[----:B------:R-:W-:Y:S02]  /*144d0*/  FMNMX3.FTZ R0, R0, R118, R119, !PT ;  /* 0x0000007600007276 */ /* 0x000fe40007810077 */
[----:B------:R-:W-:Y:S02]  /*144e0*/  FMNMX3.FTZ R247, R247, R18, R19, !PT ;  /* 0x00000012f7f77276 */ /* 0x000fe40007810013 */
[----:B------:R-:W-:Y:S02]  /*144f0*/  FMNMX3.FTZ R250, R250, R16, R17, !PT ;  /* 0x00000010fafa7276 */ /* 0x000fe40007810011 */
[----:B------:R-:W-:Y:S02]  /*14500*/  FMNMX3.FTZ R0, R0, R126, R127, !PT ;  /* 0x0000007e00007276 */ /* 0x000fe4000781007f */
[----:B------:R-:W-:Y:S02]  /*14510*/  FMNMX3.FTZ R247, R247, R26, R27, !PT ;  /* 0x0000001af7f77276 */ /* 0x000fe4000781001b */
[----:B------:R-:W-:Y:S01]  /*14520*/  FMNMX3.FTZ R250, R250, R24, R25, !PT ;  /* 0x00000018fafa7276 */ /* 0x000fe20007810019 */
[----:B------:R-:W3:Y:S01]  /*14530*/  SHFL.BFLY PT, R133, R0, 0x2, 0x1f ;  /* 0x0c401f0000857f89 */ /* 0x000ee200000e0000 */
[----:B------:R-:W-:Y:S02]  /*14540*/  FMNMX3.FTZ R247, R247, R34, R35, !PT ;  /* 0x00000022f7f77276 */ /* 0x000fe40007810023 */
[----:B------:R-:W-:Y:S02]  /*14550*/  LOP3.LUT R248, R169, 0xffff, RZ, 0xc0, !PT ;  /* 0x0000ffffa9f87812 */ /* 0x000fe400078ec0ff */
[----:B------:R-:W-:Y:S02]  /*14560*/  FMNMX3.FTZ R250, R250, R32, R33, !PT ;  /* 0x00000020fafa7276 */ /* 0x000fe40007810021 */
[----:B------:R-:W-:Y:S02]  /*14570*/  FMNMX3.FTZ R247, R247, R42, R43, !PT ;  /* 0x0000002af7f77276 */ /* 0x000fe4000781002b */
[----:B------:R-:W-:Y:S02]  /*14580*/  LOP3.LUT R249, R169, 0xff, RZ, 0xc0, !PT ;  /* 0x000000ffa9f97812 */ /* 0x000fe400078ec0ff */
[----:B------:R-:W-:Y:S02]  /*14590*/  SHF.R.U32.HI R248, RZ, 0x8, R248 ;  /* 0x00000008fff87819 */ /* 0x000fe400000116f8 */
[----:B------:R-:W-:Y:S02]  /*145a0*/  FMNMX3.FTZ R250, R250, R40, R41, !PT ;  /* 0x00000028fafa7276 */ /* 0x000fe40007810029 */
[----:B------:R-:W-:Y:S02]  /*145b0*/  FMNMX3.FTZ R247, R247, R50, R51, !PT ;  /* 0x00000032f7f77276 */ /* 0x000fe40007810033 */
[----:B--2---:R-:W-:Y:S02]  /*145c0*/  PRMT R225, R249, 0x5410, R248 ;  /* 0x00005410f9e17816 */ /* 0x004fe400000000f8 */
[----:B------:R-:W-:Y:S02]  /*145d0*/  FMNMX3.FTZ R248, R250, R48, R49, !PT ;  /* 0x00000030faf87276 */ /* 0x000fe40007810031 */
[----:B------:R-:W-:Y:S02]  /*145e0*/  FMNMX3.FTZ R247, R247, R58, R59, !PT ;  /* 0x0000003af7f77276 */ /* 0x000fe4000781003b */
[----:B------:R-:W-:Y:S02]  /*145f0*/  FMNMX3.FTZ R248, R248, R56, R57, !PT ;  /* 0x00000038f8f87276 */ /* 0x000fe40007810039 */
[----:B-1----:R-:W-:Y:S02]  /*14600*/  FMNMX.FTZ R134, R3, R134, !PT ;  /* 0x0000008603867209 */ /* 0x002fe40007810000 */
[----:B------:R-:W-:Y:S02]  /*14610*/  FMNMX3.FTZ R247, R247, R66, R67, !PT ;  /* 0x00000042f7f77276 */ /* 0x000fe40007810043 */
[----:B------:R-:W-:Y:S01]  /*14620*/  FMNMX3.FTZ R248, R248, R64, R65, !PT ;  /* 0x00000040f8f87276 */ /* 0x000fe20007810041 */
[----:B------:R-:W1:Y:S01]  /*14630*/  SHFL.BFLY PT, R2, R134, 0x1, 0x1f ;  /* 0x0c201f0086027f89 */ /* 0x000e6200000e0000 */
[----:B------:R-:W-:Y:S02]  /*14640*/  FMNMX3.FTZ R247, R247, R74, R75, !PT ;  /* 0x0000004af7f77276 */ /* 0x000fe4000781004b */
[----:B------:R-:W-:Y:S02]  /*14650*/  FMNMX3.FTZ R248, R248, R72, R73, !PT ;  /* 0x00000048f8f87276 */ /* 0x000fe40007810049 */
[----:B---3--:R-:W-:Y:S02]  /*14660*/  FMNMX.FTZ R133, R0, R133, !PT ;  /* 0x0000008500857209 */ /* 0x008fe40007810000 */
[----:B------:R-:W-:Y:S02]  /*14670*/  FMNMX3.FTZ R0, R247, R82, R83, !PT ;  /* 0x00000052f7007276 */ /* 0x000fe40007810053 */
[----:B------:R-:W-:Y:S02]  /*14680*/  FMNMX3.FTZ R248, R248, R80, R81, !PT ;  /* 0x00000050f8f87276 */ /* 0x000fe40007810051 */
[----:B------:R-:W-:Y:S02]  /*14690*/  PRMT R168, R168, 0x5410, R167 ;  /* 0x00005410a8a87816 */ /* 0x000fe400000000a7 */
[----:B------:R-:W-:Y:S02]  /*146a0*/  FMNMX3.FTZ R0, R0, R90, R91, !PT ;  /* 0x0000005a00007276 */ /* 0x000fe4000781005b */
[----:B------:R-:W-:Y:S02]  /*146b0*/  LOP3.LUT R167, R174, 0xffff, RZ, 0xc0, !PT ;  /* 0x0000ffffaea77812 */ /* 0x000fe400078ec0ff */
[----:B------:R-:W-:Y:S02]  /*146c0*/  FMNMX3.FTZ R247, R248, R88, R89, !PT ;  /* 0x00000058f8f77276 */ /* 0x000fe40007810059 */
[----:B------:R-:W-:Y:S01]  /*146d0*/  LOP3.LUT R249, R174, 0xff, RZ, 0xc0, !PT ;  /* 0x000000ffaef97812 */ /* 0x000fe200078ec0ff */
[----:B------:R-:W2:Y:S01]  /*146e0*/  SHFL.BFLY PT, R248, R133, 0x1, 0x1f ;  /* 0x0c201f0085f87f89 */ /* 0x000ea200000e0000 */
[----:B------:R-:W-:Y:S02]  /*146f0*/  SHF.R.U32.HI R167, RZ, 0x8, R167 ;  /* 0x00000008ffa77819 */ /* 0x000fe400000116a7 */
[----:B------:R-:W-:Y:S02]  /*14700*/  FMNMX3.FTZ R0, R0, R98, R99, !PT ;  /* 0x0000006200007276 */ /* 0x000fe40007810063 */
[----:B------:R-:W-:Y:S02]  /*14710*/  FMNMX3.FTZ R247, R247, R96, R97, !PT ;  /* 0x00000060f7f77276 */ /* 0x000fe40007810061 */
[----:B------:R-:W-:Y:S02]  /*14720*/  PRMT R167, R249, 0x5410, R167 ;  /* 0x00005410f9a77816 */ /* 0x000fe400000000a7 */
[----:B------:R-:W-:Y:S02]  /*14730*/  FMNMX3.FTZ R0, R0, R106, R107, !PT ;  /* 0x0000006a00007276 */ /* 0x000fe4000781006b */
[----:B------:R-:W-:Y:S02]  /*14740*/  SHF.R.U32.HI R249, RZ, 0x18, R174 ;  /* 0x00000018fff97819 */ /* 0x000fe400000116ae */
[----:B------:R-:W-:Y:S02]  /*14750*/  PRMT R250, R174, 0x7632, R250 ;  /* 0x00007632aefa7816 */ /* 0x000fe400000000fa */
[----:B------:R-:W-:Y:S02]  /*14760*/  PRMT R174, R169, 0x7632, R174 ;  /* 0x00007632a9ae7816 */ /* 0x000fe400000000ae */
[----:B------:R-:W-:Y:S02]  /*14770*/  FMNMX3.FTZ R247, R247, R104, R105, !PT ;  /* 0x00000068f7f77276 */ /* 0x000fe40007810069 */
[----:B------:R-:W-:Y:S02]  /*14780*/  FMNMX3.FTZ R0, R0, R114, R115, !PT ;  /* 0x0000007200007276 */ /* 0x000fe40007810073 */
[----:B------:R-:W-:Y:S02]  /*14790*/  SHF.R.U32.HI R3, RZ, 0x18, R169 ;  /* 0x00000018ff037819 */ /* 0x000fe400000116a9 */
[----:B------:R-:W-:Y:S02]  /*147a0*/  LOP3.LUT R174, R174, 0xff, RZ, 0xc0, !PT ;  /* 0x000000ffaeae7812 */ /* 0x000fe400078ec0ff */
[----:B------:R-:W-:Y:S02]  /*147b0*/  FMNMX3.FTZ R247, R247, R112, R113, !PT ;  /* 0x00000070f7f77276 */ /* 0x000fe40007810071 */
[----:B------:R-:W-:Y:S02]  /*147c0*/  FMNMX3.FTZ R0, R0, R122, R123, !PT ;  /* 0x0000007a00007276 */ /* 0x000fe4000781007b */
[----:B-1----:R-:W-:Y:S02]  /*147d0*/  FMNMX.FTZ R134, R134, R2, !PT ;  /* 0x0000000286867209 */ /* 0x002fe40007810000 */
[----:B------:R-:W-:Y:S02]  /*147e0*/  FMNMX3.FTZ R247, R247, R120, R121, !PT ;  /* 0x00000078f7f77276 */ /* 0x000fe40007810079 */
[----:B------:R-:W-:Y:S02]  /*147f0*/  PRMT R176, R174, 0x5410, R3 ;  /* 0x00005410aeb07816 */ /* 0x000fe40000000003 */
[----:B------:R-:W-:Y:S02]  /*14800*/  LOP3.LUT R3, R135, 0xff, RZ, 0xc0, !PT ;  /* 0x000000ff87037812 */ /* 0x000fe400078ec0ff */
[----:B------:R-:W-:Y:S01]  /*14810*/  LOP3.LUT R246, R246, UR9, R171, 0x96, !PT ;  /* 0x00000009f6f67c12 */ /* 0x000fe2000f8e96ab */
[----:B------:R-:W-:Y:S01]  /*14820*/  IMAD.MOV.U32 R171, RZ, RZ, R170 ;  /* 0x000000ffffab7224 */ /* 0x000fe200078e00aa */
[----:B------:R-:W-:Y:S01]  /*14830*/  FMNMX3.FTZ R135, R0, R130, R131, !PT ;  /* 0x0000008200877276 */ /* 0x000fe20007810083 */
[----:B------:R-:W-:Y:S01]  /*14840*/  FADD.FTZ R0, -R134, R189 ;  /* 0x000000bd86007221 */ /* 0x000fe20000010100 */
[----:B------:R-:W-:Y:S02]  /*14850*/  FMNMX3.FTZ R174, R247, R128, R129, !PT ;  /* 0x00000080f7ae7276 */ /* 0x000fe40007810081 */
[----:B------:R-:W-:Y:S01]  /*14860*/  LOP3.LUT R2, R171, 0xff, RZ, 0xc0, !PT ;  /* 0x000000ffab027812 */ /* 0x000fe200078ec0ff */
[----:B------:R-:W-:Y:S01]  /*14870*/  FMUL.FTZ R0, R0, UR4 ;  /* 0x0000000400007c20 */ /* 0x000fe20008410000 */
[----:B------:R-:W-:Y:S01]  /*14880*/  PRMT R171, R3, 0x5410, R173 ;  /* 0x0000541003ab7816 */ /* 0x000fe200000000ad */
[----:B------:R-:W1:Y:S01]  /*14890*/  SHFL.BFLY PT, R247, R174, 0x2, 0x1f ;  /* 0x0c401f00aef77f89 */ /* 0x000e6200000e0000 */
[----:B------:R-:W-:Y:S02]  /*148a0*/  LOP3.LUT R173, R136, 0xff, RZ, 0xc0, !PT ;  /* 0x000000ff88ad7812 */ /* 0x000fe400078ec0ff */
[----:B------:R3:W4:Y:S01]  /*148b0*/  MUFU.EX2 R136, R0 ;  /* 0x0000000000887308 */ /* 0x0007220000000800 */
[----:B------:R-:W-:Y:S04]  /*148c0*/  PRMT R170, R170, 0x7771, RZ ;  /* 0x00007771aaaa7816 */ /* 0x000fe800000000ff */
[----:B------:R-:W4:Y:S01]  /*148d0*/  SHFL.BFLY PT, R3, R135, 0x2, 0x1f ;  /* 0x0c401f0087037f89 */ /* 0x000f2200000e0000 */
[----:B------:R-:W-:Y:S02]  /*148e0*/  FSETP.NEU.FTZ.AND P0, PT, R134, -INF , PT ;  /* 0xff8000008600780b */ /* 0x000fe40003f1d000 */
[----:B------:R-:W-:Y:S01]  /*148f0*/  PRMT R170, R2, 0x5410, R170 ;  /* 0x0000541002aa7816 */ /* 0x000fe200000000aa */
[----:B------:R-:W-:Y:S01]  /*14900*/  FMUL.FTZ R2, R134, UR4 ;  /* 0x0000000486027c20 */ /* 0x000fe20008410000 */
[----:B------:R-:W-:Y:S02]  /*14910*/  LOP3.LUT R250, R250, 0xff, RZ, 0xc0, !PT ;  /* 0x000000fffafa7812 */ /* 0x000fe400078ec0ff */
[----:B--2---:R-:W-:Y:S02]  /*14920*/  FMNMX.FTZ R133, R133, R248, !PT ;  /* 0x000000f885857209 */ /* 0x004fe40007810000 */
[----:B------:R-:W-:Y:S02]  /*14930*/  FSEL R2, R2, RZ, P0 ;  /* 0x000000ff02027208 */ /* 0x000fe40000000000 */
[--C-:B------:R-:W-:Y:S02]  /*14940*/  PRMT R169, R250, 0x5410, R249.reuse ;  /* 0x00005410faa97816 */ /* 0x100fe400000000f9 */
[----:B------:R-:W-:Y:S01]  /*14950*/  PRMT R249, R138, 0x7632, R249 ;  /* 0x000076328af97816 */ /* 0x000fe200000000f9 */
[--C-:B------:R-:W-:Y:S01]  /*14960*/  FFMA.FTZ R13, R13, UR4, -R2.reuse ;  /* 0x000000040d0d7c23 */ /* 0x100fe20008010802 */
[----:B---3--:R-:W-:Y:S01]  /*14970*/  FFMA.FTZ R0, R4, UR4, -R2 ;  /* 0x0000000404007c23 */ /* 0x008fe20008010802 */
[----:B------:R-:W-:Y:S01]  /*14980*/  FADD.FTZ R4, -R133, R188 ;  /* 0x000000bc85047221 */ /* 0x000fe20000010100 */
[----:B------:R-:W-:Y:S01]  /*14990*/  SHF.R.U32.HI R189, RZ, 0x18, R138 ;  /* 0x00000018ffbd7819 */ /* 0x000fe2000001168a */
[--C-:B------:R-:W-:Y:S01]  /*149a0*/  FFMA.FTZ R21, R21, UR4, -R2.reuse ;  /* 0x0000000415157c23 */ /* 0x100fe20008010802 */
[----:B------:R-:W-:Y:S01]  /*149b0*/  LOP3.LUT R188, R249, 0xff, RZ, 0xc0, !PT ;  /* 0x000000fff9bc7812 */ /* 0x000fe200078ec0ff */
[--C-:B------:R-:W-:Y:S01]  /*149c0*/  FFMA.FTZ R157, R29, UR4, -R2.reuse ;  /* 0x000000041d9d7c23 */ /* 0x100fe20008010802 */
[----:B------:R-:W-:Y:S01]  /*149d0*/  MUFU.EX2 R0, R0 ;  /* 0x0000000000007308 */ /* 0x000fe20000000800 */
[----:B-1----:R-:W-:Y:S01]  /*149e0*/  FMNMX.FTZ R247, R174, R247, !PT ;  /* 0x000000f7aef77209 */ /* 0x002fe20007810000 */
[--C-:B------:R-:W-:Y:S01]  /*149f0*/  FFMA.FTZ R36, R36, UR4, -R2.reuse ;  /* 0x0000000424247c23 */ /* 0x100fe20008010802 */
[----:B------:R-:W-:Y:S01]  /*14a00*/  PRMT R174, R188, 0x5410, R189 ;  /* 0x00005410bcae7816 */ /* 0x000fe200000000bd */
[--C-:B------:R-:W-:Y:S01]  /*14a10*/  FFMA.FTZ R37, R37, UR4, -R2.reuse ;  /* 0x0000000425257c23 */ /* 0x100fe20008010802 */
[----:B------:R-:W-:Y:S01]  /*14a20*/  LOP3.LUT R250, R138, 0xffff, RZ, 0xc0, !PT ;  /* 0x0000ffff8afa7812 */ /* 0x000fe200078ec0ff */
[--C-:B------:R-:W-:Y:S01]  /*14a30*/  FFMA.FTZ R249, R52, UR4, -R2.reuse ;  /* 0x0000000434f97c23 */ /* 0x100fe20008010802 */
[----:B------:R-:W-:Y:S03]  /*14a40*/  LOP3.LUT R189, R246, 0xffff, RZ, 0xc0, !PT ;  /* 0x0000fffff6bd7812 */ /* 0x000fe600078ec0ff */
[----:B------:R-:W-:Y:S01]  /*14a50*/  MUFU.EX2 R157, R157 ;  /* 0x0000009d009d7308 */ /* 0x000fe20000000800 */
[----:B------:R-:W-:Y:S01]  /*14a60*/  LOP3.LUT R248, R138, 0xff, RZ, 0xc0, !PT ;  /* 0x000000ff8af87812 */ /* 0x000fe200078ec0ff */
[----:B------:R-:W-:Y:S01]  /*14a70*/  FFMA.FTZ R252, R77, UR4, -R2 ;  /* 0x000000044dfc7c23 */ /* 0x000fe20008010802 */
[----:B------:R-:W-:Y:S01]  /*14a80*/  SHF.R.U32.HI R138, RZ, 0x8, R250 ;  /* 0x00000008ff8a7819 */ /* 0x000fe200000116fa */
[----:B------:R-:W-:Y:S01]  /*14a90*/  IMAD.WIDE.U32 R250, R156, -0x2daee0ad, RZ ;  /* 0xd2511f539cfa7825 */ /* 0x000fe200078e00ff */
[----:B------:R-:W-:Y:S02]  /*14aa0*/  SHF.R.U32.HI R189, RZ, 0x8, R189 ;  /* 0x00000008ffbd7819 */ /* 0x000fe400000116bd */
[----:B------:R-:W-:Y:S03]  /*14ab0*/  LOP3.LUT R188, R246, 0xff, RZ, 0xc0, !PT ;  /* 0x000000fff6bc7812 */ /* 0x000fe600078ec0ff */
[----:B------:R-:W-:Y:S01]  /*14ac0*/  MUFU.EX2 R249, R249 ;  /* 0x000000f900f97308 */ /* 0x000fe20000000800 */
[----:B------:R-:W-:Y:S01]  /*14ad0*/  PRMT R172, R173, 0x5410, R172 ;  /* 0x00005410adac7816 */ /* 0x000fe200000000ac */
[----:B------:R-:W-:Y:S01]  /*14ae0*/  FFMA.FTZ R156, R28, UR4, -R2 ;  /* 0x000000041c9c7c23 */ /* 0x000fe20008010802 */
[----:B------:R-:W-:Y:S01]  /*14af0*/  PRMT R173, R248, 0x5410, R138 ;  /* 0x00005410f8ad7816 */ /* 0x000fe2000000008a */
[----:B------:R-:W-:Y:S01]  /*14b00*/  FMUL.FTZ R138, R4, UR4 ;  /* 0x00000004048a7c20 */ /* 0x000fe20008410000 */
[----:B------:R-:W-:Y:S01]  /*14b10*/  PRMT R188, R188, 0x5410, R189 ;  /* 0x00005410bcbc7816 */ /* 0x000fe200000000bd */
[--C-:B------:R-:W-:Y:S01]  /*14b20*/  FFMA.FTZ R132, R68, UR4, -R2.reuse ;  /* 0x0000000444847c23 */ /* 0x100fe20008010802 */
[----:B------:R-:W-:Y:S03]  /*14b30*/  LOP3.LUT R177, R184, UR15, R251, 0x96, !PT ;  /* 0x0000000fb8b17c12 */ /* 0x000fe6000f8e96fb */
[----:B------:R1:W-:Y:S01]  /*14b40*/  MUFU.EX2 R189, R13 ;  /* 0x0000000d00bd7308 */ /* 0x0003e20000000800 */
[----:B----4-:R-:W-:Y:S01]  /*14b50*/  FMNMX.FTZ R4, R135, R3, !PT ;  /* 0x0000000387047209 */ /* 0x010fe20007810000 */
[--C-:B------:R-:W-:Y:S01]  /*14b60*/  FFMA.FTZ R139, R69, UR4, -R2.reuse ;  /* 0x00000004458b7c23 */ /* 0x100fe20008010802 */
[--C-:B------:R-:W-:Y:S01]  /*14b70*/  FFMA.FTZ R141, R93, UR4, -R2.reuse ;  /* 0x000000045d8d7c23 */ /* 0x100fe20008010802 */
[--C-:B------:R-:W-:Y:S01]  /*14b80*/  FFMA.FTZ R108, R108, UR4, -R2.reuse ;  /* 0x000000046c6c7c23 */ /* 0x100fe20008010802 */
[--C-:B------:R-:W-:Y:S01]  /*14b90*/  FFMA.FTZ R109, R109, UR4, -R2.reuse ;  /* 0x000000046d6d7c23 */ /* 0x100fe20008010802 */
[--C-:B------:R-:W-:Y:S01]  /*14ba0*/  FFMA.FTZ R116, R116, UR4, -R2.reuse ;  /* 0x0000000474747c23 */ /* 0x100fe20008010802 */
[----:B------:R-:W-:Y:S03]  /*14bb0*/  FMUL.FTZ R220, R136, R220 ;  /* 0x000000dc88dc7220 */ /* 0x000fe60000410000 */
[----:B------:R2:W3:Y:S01]  /*14bc0*/  MUFU.EX2 R135, R138 ;  /* 0x0000008a00877308 */ /* 0x0004e20000000800 */
[----:B------:R-:W4:Y:S01]  /*14bd0*/  SHFL.BFLY PT, R3, R4, 0x1, 0x1f ;  /* 0x0c201f0004037f89 */ /* 0x000f2200000e0000 */
[----:B------:R-:W-:Y:S01]  /*14be0*/  FSETP.NEU.FTZ.AND P0, PT, R133, -INF , PT ;  /* 0xff8000008500780b */ /* 0x000fe20003f1d000 */
[--C-:B------:R-:W-:Y:S01]  /*14bf0*/  FFMA.FTZ R251, R76, UR4, -R2.reuse ;  /* 0x000000044cfb7c23 */ /* 0x100fe20008010802 */
[--C-:B------:R-:W-:Y:S05]  /*14c00*/  FFMA.FTZ R92, R92, UR4, -R2.reuse ;  /* 0x000000045c5c7c23 */ /* 0x100fea0008010802 */
[----:B------:R-:W3:Y:S01]  /*14c10*/  SHFL.BFLY PT, R248, R247, 0x1, 0x1f ;  /* 0x0c201f00f7f87f89 */ /* 0x000ee200000e0000 */
[--C-:B------:R-:W-:Y:S01]  /*14c20*/  FFMA.FTZ R124, R124, UR4, -R2.reuse ;  /* 0x000000047c7c7c23 */ /* 0x100fe20008010802 */
[--C-:B------:R-:W-:Y:S01]  /*14c30*/  FFMA.FTZ R125, R125, UR4, -R2.reuse ;  /* 0x000000047d7d7c23 */ /* 0x100fe20008010802 */
[----:B------:R-:W-:Y:S01]  /*14c40*/  MUFU.EX2 R156, R156 ;  /* 0x0000009c009c7308 */ /* 0x000fe20000000800 */
[----:B-1----:R-:W-:Y:S01]  /*14c50*/  LOP3.LUT R13, R232, UR16, R185, 0x96, !PT ;  /* 0x00000010e80d7c12 */ /* 0x002fe2000f8e96b9 */
[--C-:B------:R-:W-:Y:S01]  /*14c60*/  FFMA.FTZ R84, R84, UR4, -R2.reuse ;  /* 0x0000000454547c23 */ /* 0x100fe20008010802 */
[--C-:B------:R-:W-:Y:S01]  /*14c70*/  FFMA.FTZ R85, R85, UR4, -R2.reuse ;  /* 0x0000000455557c23 */ /* 0x100fe20008010802 */
[--C-:B------:R-:W-:Y:S01]  /*14c80*/  FFMA.FTZ R100, R100, UR4, -R2.reuse ;  /* 0x0000000464647c23 */ /* 0x100fe20008010802 */
[--C-:B------:R-:W-:Y:S01]  /*14c90*/  FFMA.FTZ R101, R101, UR4, -R2.reuse ;  /* 0x0000000465657c23 */ /* 0x100fe20008010802 */
[----:B------:R-:W-:Y:S04]  /*14ca0*/  IMAD.WIDE.U32 R178, R13, -0x326172a9, RZ ;  /* 0xcd9e8d570db27825 */ /* 0x000fe800078e00ff */
[--C-:B------:R-:W-:Y:S01]  /*14cb0*/  FFMA.FTZ R117, R117, UR4, -R2.reuse ;  /* 0x0000000475757c23 */ /* 0x100fe20008010802 */
[----:B------:R-:W-:Y:S01]  /*14cc0*/  MUFU.EX2 R251, R251 ;  /* 0x000000fb00fb7308 */ /* 0x000fe20000000800 */
[----:B--2---:R-:W-:Y:S01]  /*14cd0*/  LOP3.LUT R138, R241, 0xff, RZ, 0xc0, !PT ;  /* 0x000000fff18a7812 */ /* 0x004fe200078ec0ff */
[----:B------:R-:W-:Y:S01]  /*14ce0*/  FFMA.FTZ R241, R12, UR4, -R2 ;  /* 0x000000040cf17c23 */ /* 0x000fe20008010802 */
[----:B------:R-:W-:Y:S01]  /*14cf0*/  PRMT R12, R246, 0x7632, R12 ;  /* 0x00007632f60c7816 */ /* 0x000fe2000000000c */
[C---:B------:R-:W-:Y:S01]  /*14d00*/  FMUL.FTZ R221, R136.reuse, R221 ;  /* 0x000000dd88dd7220 */ /* 0x040fe20000410000 */
[----:B------:R-:W-:Y:S01]  /*14d10*/  SHF.R.U32.HI R246, RZ, 0x18, R246 ;  /* 0x00000018fff67819 */ /* 0x000fe200000116f6 */
[----:B------:R-:W-:Y:S01]  /*14d20*/  FMUL.FTZ R216, R136, R216 ;  /* 0x000000d888d87220 */ /* 0x000fe20000410000 */
[----:B------:R-:W-:Y:S03]  /*14d30*/  LOP3.LUT R12, R12, 0xff, RZ, 0xc0, !PT ;  /* 0x000000ff0c0c7812 */ /* 0x000fe600078ec0ff */
[----:B------:R-:W-:Y:S01]  /*14d40*/  MUFU.EX2 R241, R241 ;  /* 0x000000f100f17308 */ /* 0x000fe20000000800 */
[----:B------:R-:W-:Y:S01]  /*14d50*/  LOP3.LUT R28, R242, UR8, R179, 0x96, !PT ;  /* 0x00000008f21c7c12 */ /* 0x000fe2000f8e96b3 */
[----:B------:R-:W-:Y:S01]  /*14d60*/  FMUL.FTZ R217, R136, R217 ;  /* 0x000000d988d97220 */ /* 0x000fe20000410000 */
[----:B------:R-:W-:Y:S01]  /*14d70*/  PRMT R138, R138, 0x5410, R175 ;  /* 0x000054108a8a7816 */ /* 0x000fe200000000af */
[----:B------:R-:W-:Y:S01]  /*14d80*/  FMUL.FTZ R212, R136, R212 ;  /* 0x000000d488d47220 */ /* 0x000fe20000410000 */
[----:B------:R-:W-:Y:S01]  /*14d90*/  PRMT R175, R12, 0x5410, R246 ;  /* 0x000054100caf7816 */ /* 0x000fe200000000f6 */
[--C-:B------:R-:W-:Y:S01]  /*14da0*/  FFMA.FTZ R246, R20, UR4, -R2.reuse ;  /* 0x0000000414f67c23 */ /* 0x100fe20008010802 */
[--C-:B------:R-:W-:Y:S03]  /*14db0*/  FFMA.FTZ R20, R44, UR4, -R2.reuse ;  /* 0x000000042c147c23 */ /* 0x100fe60008010802 */
[----:B------:R-:W-:Y:S01]  /*14dc0*/  MUFU.EX2 R252, R252 ;  /* 0x000000fc00fc7308 */ /* 0x000fe20000000800 */
[----:B----4-:R-:W-:Y:S01]  /*14dd0*/  FMNMX.FTZ R4, R4, R3, !PT ;  /* 0x0000000304047209 */ /* 0x010fe20007810000 */
[----:B------:R-:W-:Y:S04]  /*14de0*/  IMAD.WIDE.U32 R28, R28, -0x2daee0ad, RZ ;  /* 0xd2511f531c1c7825 */ /* 0x000fe800078e00ff */
[--C-:B------:R-:W-:Y:S01]  /*14df0*/  FFMA.FTZ R3, R45, UR4, -R2.reuse ;  /* 0x000000042d037c23 */ /* 0x100fe20008010802 */
[C---:B------:R-:W-:Y:S01]  /*14e00*/  FMUL.FTZ R213, R136.reuse, R213 ;  /* 0x000000d588d57220 */ /* 0x040fe20000410000 */
[C---:B------:R-:W-:Y:S01]  /*14e10*/  FMUL.FTZ R208, R136.reuse, R208 ;  /* 0x000000d088d07220 */ /* 0x040fe20000410000 */
[----:B------:R-:W-:Y:S01]  /*14e20*/  FMUL.FTZ R209, R136, R209 ;  /* 0x000000d188d17220 */ /* 0x000fe20000410000 */
[----:B------:R-:W-:Y:S01]  /*14e30*/  MUFU.EX2 R44, R21 ;  /* 0x00000015002c7308 */ /* 0x000fe20000000800 */
[C---:B---3--:R-:W-:Y:S01]  /*14e40*/  FMUL.FTZ R222, R135.reuse, R222 ;  /* 0x000000de87de7220 */ /* 0x048fe20000410000 */
[C---:B------:R-:W-:Y:S01]  /*14e50*/  FMUL.FTZ R223, R135.reuse, R223 ;  /* 0x000000df87df7220 */ /* 0x040fe20000410000 */
[C---:B------:R-:W-:Y:S01]  /*14e60*/  FMUL.FTZ R218, R135.reuse, R218 ;  /* 0x000000da87da7220 */ /* 0x040fe20000410000 */
[C---:B------:R-:W-:Y:S01]  /*14e70*/  FMUL.FTZ R219, R135.reuse, R219 ;  /* 0x000000db87db7220 */ /* 0x040fe20000410000 */
[C---:B------:R-:W-:Y:S01]  /*14e80*/  FMUL.FTZ R214, R135.reuse, R214 ;  /* 0x000000d687d67220 */ /* 0x040fe20000410000 */
[C---:B------:R-:W-:Y:S01]  /*14e90*/  FMUL.FTZ R215, R135.reuse, R215 ;  /* 0x000000d787d77220 */ /* 0x040fe20000410000 */
[----:B------:R-:W-:Y:S03]  /*14ea0*/  FMUL.FTZ R210, R135, R210 ;  /* 0x000000d287d27220 */ /* 0x000fe60000410000 */
[----:B------:R1:W-:Y:S01]  /*14eb0*/  MUFU.EX2 R45, R20 ;  /* 0x00000014002d7308 */ /* 0x0003e20000000800 */
[----:B------:R-:W-:Y:S01]  /*14ec0*/  LOP3.LUT R13, R250, UR11, R29, 0x96, !PT ;  /* 0x0000000bfa0d7c12 */ /* 0x000fe2000f8e961d */
[--C-:B------:R-:W-:Y:S01]  /*14ed0*/  FFMA.FTZ R250, R53, UR4, -R2.reuse ;  /* 0x0000000435fa7c23 */ /* 0x100fe20008010802 */
[----:B------:R-:W-:Y:S01]  /*14ee0*/  FMUL.FTZ R211, R135, R211 ;  /* 0x000000d387d37220 */ /* 0x000fe20000410000 */
[----:B------:R-:W-:Y:S01]  /*14ef0*/  LOP3.LUT R163, R163, 0xff00ff, RZ, 0xc0, !PT ;  /* 0x00ff00ffa3a37812 */ /* 0x000fe200078ec0ff */
[--C-:B------:R-:W-:Y:S01]  /*14f00*/  FFMA.FTZ R12, R5, UR4, -R2.reuse ;  /* 0x00000004050c7c23 */ /* 0x100fe20008010802 */
[----:B------:R-:W-:Y:S01]  /*14f10*/  FMNMX.FTZ R5, R247, R248, !PT ;  /* 0x000000f8f7057209 */ /* 0x000fe20007810000 */
[--C-:B------:R-:W-:Y:S03]  /*14f20*/  FFMA.FTZ R247, R60, UR4, -R2.reuse ;  /* 0x000000043cf77c23 */ /* 0x100fe60008010802 */
[----:B------:R2:W-:Y:S01]  /*14f30*/  MUFU.EX2 R53, R36 ;  /* 0x0000002400357308 */ /* 0x0005e20000000800 */
[----:B------:R-:W-:Y:S01]  /*14f40*/  LOP3.LUT R168, R168, 0xff00ff, RZ, 0xc0, !PT ;  /* 0x00ff00ffa8a87812 */ /* 0x000fe200078ec0ff */
[----:B------:R-:W-:Y:S01]  /*14f50*/  FFMA.FTZ R248, R61, UR4, -R2 ;  /* 0x000000043df87c23 */ /* 0x000fe20008010802 */
[----:B------:R-:W-:Y:S01]  /*14f60*/  IMAD.WIDE.U32 R76, R13, -0x326172a9, RZ ;  /* 0xcd9e8d570d4c7825 */ /* 0x000fe200078e00ff */
[----:B------:R-:W-:Y:S06]  /*14f70*/  LOP3.LUT R140, R140, 0xff00ff, RZ, 0xc0, !PT ;  /* 0x00ff00ff8c8c7812 */ /* 0x000fec00078ec0ff */
[----:B------:R3:W-:Y:S01]  /*14f80*/  MUFU.EX2 R60, R37 ;  /* 0x00000025003c7308 */ /* 0x0007e20000000800 */
[----:B-1----:R-:W-:Y:S09]  /*14f90*/  IMAD.WIDE.U32 R20, R177, -0x326172a9, RZ ;  /* 0xcd9e8d57b1147825 */ /* 0x002ff200078e00ff */
[----:B------:R1:W-:Y:S01]  /*14fa0*/  MUFU.EX2 R52, R3 ;  /* 0x0000000300347308 */ /* 0x0003e20000000800 */
[----:B--2---:R-:W-:Y:S01]  /*14fb0*/  LOP3.LUT R36, R178, UR14, R21, 0x96, !PT ;  /* 0x0000000eb2247c12 */ /* 0x004fe2000f8e9615 */
[----:B------:R-:W-:Y:S08]  /*14fc0*/  IMAD.MOV.U32 R21, RZ, RZ, R85 ;  /* 0x000000ffff157224 */ /* 0x000ff000078e0055 */
[----:B------:R-:W2:Y:S01]  /*14fd0*/  MUFU.EX2 R12, R12 ;  /* 0x0000000c000c7308 */ /* 0x000ea20000000800 */
[----:B---3--:R-:W-:Y:S05]  /*14fe0*/  IMAD.WIDE.U32 R36, R36, -0x2daee0ad, RZ ;  /* 0xd2511f5324247825 */ /* 0x008fea00078e00ff */
[----:B------:R-:W-:Y:S01]  /*14ff0*/  LOP3.LUT R28, R28, UR10, R37, 0x96, !PT ;  /* 0x0000000a1c1c7c12 */ /* 0x000fe2000f8e9625 */
[----:B------:R-:W-:Y:S03]  /*15000*/  IMAD.MOV.U32 R37, RZ, RZ, R21 ;  /* 0x000000ffff257224 */ /* 0x000fe600078e0015 */
[----:B------:R-:W-:Y:S01]  /*15010*/  MUFU.EX2 R246, R246 ;  /* 0x000000f600f67308 */ /* 0x000fe20000000800 */
[----:B-1----:R-:W-:Y:S01]  /*15020*/  FMUL.FTZ R3, R133, UR4 ;  /* 0x0000000485037c20 */ /* 0x002fe20008410000 */
[----:B------:R-:W-:Y:S04]  /*15030*/  IMAD.WIDE.U32 R28, R28, -0x326172a9, RZ ;  /* 0xcd9e8d571c1c7825 */ /* 0x000fe800078e00ff */
[----:B------:R-:W-:Y:S04]  /*15040*/  FSEL R3, R3, RZ, P0 ;  /* 0x000000ff03037208 */ /* 0x000fe80000000000 */
[----:B------:R-:W-:Y:S01]  /*15050*/  MUFU.EX2 R250, R250 ;  /* 0x000000fa00fa7308 */ /* 0x000fe20000000800 */
[----:B------:R-:W-:Y:S01]  /*15060*/  PRMT R85, R28, 0x7773, RZ ;  /* 0x000077731c557816 */ /* 0x000fe200000000ff */
[--C-:B------:R-:W-:Y:S01]  /*15070*/  FFMA.FTZ R2, R6, UR4, -R3.reuse ;  /* 0x0000000406027c23 */ /* 0x100fe20008010803 */
[----:B------:R-:W-:Y:S02]  /*15080*/  IMAD.MOV.U32 R6, RZ, RZ, R28 ;  /* 0x000000ffff067224 */ /* 0x000fe400078e001c */
[----:B------:R-:W-:Y:S01]  /*15090*/  FFMA.FTZ R61, R14, UR4, -R3 ;  /* 0x000000040e3d7c23 */ /* 0x000fe20008010803 */
[----:B------:R-:W-:Y:S01]  /*150a0*/  LOP3.LUT R14, R20, UR13, R77, 0x96, !PT ;  /* 0x0000000d140e7c12 */ /* 0x000fe2000f8e964d */
[----:B------:R-:W-:Y:S03]  /*150b0*/  IMAD.MOV.U32 R20, RZ, RZ, R84 ;  /* 0x000000ffff147224 */ /* 0x000fe600078e0054 */
[----:B------:R-:W-:Y:S01]  /*150c0*/  MUFU.EX2 R247, R247 ;  /* 0x000000f700f77308 */ /* 0x000fe20000000800 */
[----:B------:R-:W-:Y:S01]  /*150d0*/  PRMT R84, R28, 0x7771, RZ ;  /* 0x000077711c547816 */ /* 0x000fe200000000ff */
[----:B------:R-:W-:Y:S01]  /*150e0*/  FFMA.FTZ R68, R15, UR4, -R3 ;  /* 0x000000040f447c23 */ /* 0x000fe20008010803 */
[----:B------:R-:W-:Y:S01]  /*150f0*/  LOP3.LUT R6, R6, 0xff, RZ, 0xc0, !PT ;  /* 0x000000ff06067812 */ /* 0x000fe200078ec0ff */
[----:B------:R-:W-:Y:S01]  /*15100*/  IMAD.WIDE.U32 R14, R14, -0x2daee0ad, RZ ;  /* 0xd2511f530e0e7825 */ /* 0x000fe200078e00ff */
[----:B------:R-:W-:Y:S02]  /*15110*/  LOP3.LUT R13, R76, UR12, R29, 0x96, !PT ;  /* 0x0000000c4c0d7c12 */ /* 0x000fe4000f8e961d */
[----:B------:R-:W-:Y:S03]  /*15120*/  PRMT R84, R6, 0x5410, R84 ;  /* 0x0000541006547816 */ /* 0x000fe60000000054 */
[----:B------:R-:W1:Y:S01]  /*15130*/  MUFU.EX2 R2, R2 ;  /* 0x0000000200027308 */ /* 0x000e620000000800 */
[----:B------:R-:W-:Y:S01]  /*15140*/  PRMT R6, R28, 0x7772, RZ ;  /* 0x000077721c067816 */ /* 0x000fe200000000ff */
[----:B------:R-:W-:Y:S02]  /*15150*/  IMAD.MOV.U32 R29, RZ, RZ, R141 ;  /* 0x000000ffff1d7224 */ /* 0x000fe400078e008d */
[--C-:B------:R-:W-:Y:S01]  /*15160*/  FFMA.FTZ R141, R54, UR4, -R3.reuse ;  /* 0x00000004368d7c23 */ /* 0x100fe20008010803 */
[----:B------:R-:W-:Y:S01]  /*15170*/  FFMA.FTZ R77, R22, UR4, -R3 ;  /* 0x00000004164d7c23 */ /* 0x000fe20008010803 */
[----:B------:R-:W-:Y:S01]  /*15180*/  PRMT R85, R6, 0x5410, R85 ;  /* 0x0000541006557816 */ /* 0x000fe20000000055 */
[--C-:B------:R-:W-:Y:S01]  /*15190*/  FFMA.FTZ R6, R47, UR4, -R3.reuse ;  /* 0x000000042f067c23 */ /* 0x100fe20008010803 */
[--C-:B------:R-:W-:Y:S02]  /*151a0*/  FFMA.FTZ R224, R94, UR4, -R3.reuse ;  /* 0x000000045ee07c23 */ /* 0x100fe40008010803 */
[----:B------:R-:W-:Y:S01]  /*151b0*/  MUFU.EX2 R61, R61 ;  /* 0x0000003d003d7308 */ /* 0x000fe20000000800 */
[--C-:B------:R-:W-:Y:S01]  /*151c0*/  FFMA.FTZ R184, R79, UR4, -R3.reuse ;  /* 0x000000044fb87c23 */ /* 0x100fe20008010803 */
[--C-:B------:R-:W-:Y:S01]  /*151d0*/  FFMA.FTZ R185, R70, UR4, -R3.reuse ;  /* 0x0000000446b97c23 */ /* 0x100fe20008010803 */
[----:B------:R-:W-:Y:S01]  /*151e0*/  FFMA.FTZ R228, R71, UR4, -R3 ;  /* 0x0000000447e47c23 */ /* 0x000fe20008010803 */
[----:B------:R-:W-:Y:S02]  /*151f0*/  IMAD.MOV.U32 R28, RZ, RZ, R139 ;  /* 0x000000ffff1c7224 */ /* 0x000fe400078e008b */
[--C-:B------:R-:W-:Y:S01]  /*15200*/  FFMA.FTZ R139, R78, UR4, -R3.reuse ;  /* 0x000000044e8b7c23 */ /* 0x100fe20008010803 */
[----:B------:R-:W-:Y:S02]  /*15210*/  IMAD.MOV.U32 R22, RZ, RZ, R132 ;  /* 0x000000ffff167224 */ /* 0x000fe400078e0084 */
[--C-:B------:R-:W-:Y:S01]  /*15220*/  FFMA.FTZ R132, R55, UR4, -R3.reuse ;  /* 0x0000000437847c23 */ /* 0x100fe20008010803 */
[----:B------:R3:W-:Y:S01]  /*15230*/  MUFU.EX2 R54, R6 ;  /* 0x0000000600367308 */ /* 0x0007e20000000800 */
[--C-:B------:R-:W-:Y:S01]  /*15240*/  FFMA.FTZ R76, R31, UR4, -R3.reuse ;  /* 0x000000041f4c7c23 */ /* 0x100fe20008010803 */
[--C-:B------:R-:W-:Y:S01]  /*15250*/  FFMA.FTZ R93, R7, UR4, -R3.reuse ;  /* 0x00000004075d7c23 */ /* 0x100fe20008010803 */
[--C-:B------:R-:W-:Y:S01]  /*15260*/  FFMA.FTZ R69, R30, UR4, -R3.reuse ;  /* 0x000000041e457c23 */ /* 0x100fe20008010803 */
[----:B------:R-:W-:Y:S02]  /*15270*/  IMAD.MOV.U32 R31, RZ, RZ, R176 ;  /* 0x000000ffff1f7224 */ /* 0x000fe400078e00b0 */
[--C-:B------:R-:W-:Y:S01]  /*15280*/  FFMA.FTZ R110, R110, UR4, -R3.reuse ;  /* 0x000000046e6e7c23 */ /* 0x100fe20008010803 */
[--C-:B------:R-:W-:Y:S01]  /*15290*/  FFMA.FTZ R126, R126, UR4, -R3.reuse ;  /* 0x000000047e7e7c23 */ /* 0x100fe20008010803 */
[--C-:B------:R-:W-:Y:S02]  /*152a0*/  FFMA.FTZ R23, R23, UR4, -R3.reuse ;  /* 0x0000000417177c23 */ /* 0x100fe40008010803 */
[----:B------:R-:W4:Y:S01]  /*152b0*/  MUFU.EX2 R93, R93 ;  /* 0x0000005d005d7308 */ /* 0x000f220000000800 */
        /* <DEDUP_REMOVED lines=15> */
[----:B------:R-:W-:Y:S01]  /*153b0*/  MUFU.EX2 R63, R39 ;  /* 0x00000027003f7308 */ /* 0x000fe20000000800 */
[----:B------:R-:W-:Y:S01]  /*153c0*/  IMAD.MOV.U32 R3, RZ, RZ, R14 ;  /* 0x000000ffff037224 */ /* 0x000fe200078e000e */
[----:B------:R-:W-:Y:S02]  /*153d0*/  PRMT R55, R14, 0x7771, RZ ;  /* 0x000077710e377816 */ /* 0x000fe400000000ff */
[----:B------:R-:W-:Y:S02]  /*153e0*/  FSETP.NEU.FTZ.AND P0, PT, R5, -INF , PT ;  /* 0xff8000000500780b */ /* 0x000fe40003f1d000 */
[----:B---3--:R-:W-:Y:S01]  /*153f0*/  LOP3.LUT R6, R3, 0xff, RZ, 0xc0, !PT ;  /* 0x000000ff03067812 */ /* 0x008fe200078ec0ff */
[----:B------:R-:W-:Y:S03]  /*15400*/  FMUL.FTZ R3, R5, UR4 ;  /* 0x0000000405037c20 */ /* 0x000fe60008410000 */
[----:B------:R-:W-:Y:S01]  /*15410*/  MUFU.EX2 R62, R38 ;  /* 0x00000026003e7308 */ /* 0x000fe20000000800 */
[----:B------:R-:W-:Y:S01]  /*15420*/  LOP3.LUT R36, R36, UR9, R15, 0x96, !PT ;  /* 0x0000000924247c12 */ /* 0x000fe2000f8e960f */
[----:B--2--5:R-:W-:Y:S01]  /*15430*/  FFMA.FTZ R7, R136, R182, R0 ;  /* 0x000000b688077223 */ /* 0x024fe20000010000 */
[----:B------:R-:W-:Y:S01]  /*15440*/  PRMT R55, R6, 0x5410, R55 ;  /* 0x0000541006377816 */ /* 0x000fe20000000037 */
[----:B------:R-:W-:Y:S01]  /*15450*/  IMAD.MOV.U32 R136, RZ, RZ, R31 ;  /* 0x000000ffff887224 */ /* 0x000fe200078e001f */
[----:B------:R-:W-:Y:S02]  /*15460*/  FSEL R6, R3, RZ, P0 ;  /* 0x000000ff03067208 */ /* 0x000fe40000000000 */
[C---:B------:R-:W-:Y:S03]  /*15470*/  PRMT R70, R14.reuse, 0x7773, RZ ;  /* 0x000077730e467816 */ /* 0x040fe600000000ff */
[----:B------:R-:W-:Y:S01]  /*15480*/  MUFU.EX2 R77, R77 ;  /* 0x0000004d004d7308 */ /* 0x000fe20000000800 */
[----:B------:R-:W-:Y:S01]  /*15490*/  PRMT R14, R14, 0x7772, RZ ;  /* 0x000077720e0e7816 */ /* 0x000fe200000000ff */
[--C-:B------:R-:W-:Y:S01]  /*154a0*/  FFMA.FTZ R3, R8, UR4, -R6.reuse ;  /* 0x0000000408037c23 */ /* 0x100fe20008010806 */
[--C-:B------:R-:W-:Y:S01]  /*154b0*/  FFMA.FTZ R24, R24, UR4, -R6.reuse ;  /* 0x0000000418187c23 */ /* 0x100fe20008010806 */
[----:B------:R-:W2:Y:S01]  /*154c0*/  LDC R8, c[0x0][0x4f8] ;  /* 0x00013e00ff087b82 */ /* 0x000ea20000000800 */
        /* <DEDUP_REMOVED lines=14> */
[----:B------:R-:W-:Y:S01]  /*155b0*/  LOP3.LUT R16, R13, 0xffff, RZ, 0xc0, !PT ;  /* 0x0000ffff0d107812 */ /* 0x000fe200078ec0ff */
[--C-:B------:R-:W-:Y:S01]  /*155c0*/  FFMA.FTZ R78, R17, UR4, -R6.reuse ;  /* 0x00000004114e7c23 */ /* 0x100fe20008010806 */
[--C-:B------:R-:W-:Y:S01]  /*155d0*/  FFMA.FTZ R79, R40, UR4, -R6.reuse ;  /* 0x00000004284f7c23 */ /* 0x100fe20008010806 */
[----:B------:R-:W-:Y:S01]  /*155e0*/  LOP3.LUT R17, R13, 0xff, RZ, 0xc0, !PT ;  /* 0x000000ff0d117812 */ /* 0x000fe200078ec0ff */
[----:B------:R-:W-:Y:S03]  /*155f0*/  FFMA.FTZ R57, R128, UR4, -R6 ;  /* 0x0000000480397c23 */ /* 0x000fe60008010806 */
[----:B------:R-:W4:Y:S01]  /*15600*/  MUFU.EX2 R46, R23 ;  /* 0x00000017002e7308 */ /* 0x000f220000000800 */
[----:B---3--:R-:W-:Y:S02]  /*15610*/  IMAD.MOV.U32 R24, RZ, RZ, R176 ;  /* 0x000000ffff187224 */ /* 0x008fe400078e00b0 */
[----:B------:R-:W-:Y:S01]  /*15620*/  FFMA.FTZ R176, R96, UR4, -R6 ;  /* 0x0000000460b07c23 */ /* 0x000fe20008010806 */
[----:B------:R-:W-:Y:S01]  /*15630*/  SHF.R.U32.HI R16, RZ, 0x8, R16 ;  /* 0x00000008ff107819 */ /* 0x000fe20000011610 */
[----:B------:R-:W-:Y:S01]  /*15640*/  IMAD.MOV.U32 R128, RZ, RZ, R225 ;  /* 0x000000ffff807224 */ /* 0x000fe200078e00e1 */
[----:B--2---:R-:W-:Y:S01]  /*15650*/  LOP3.LUT R8, R8, 0xff, RZ, 0xc0, !PT ;  /* 0x000000ff08087812 */ /* 0x004fe200078ec0ff */
[----:B------:R-:W-:Y:S01]  /*15660*/  FFMA.FTZ R229, R81, UR4, -R6 ;  /* 0x0000000451e57c23 */ /* 0x000fe20008010806 */
[----:B------:R-:W-:Y:S02]  /*15670*/  PRMT R225, R17, 0x5410, R16 ;  /* 0x0000541011e17816 */ /* 0x000fe40000000010 */
[----:B------:R2:W-:Y:S01]  /*15680*/  MUFU.EX2 R96, R15 ;  /* 0x0000000f00607308 */ /* 0x0005e20000000800 */
[----:B------:R-:W-:Y:S01]  /*15690*/  PRMT R70, R14, 0x5410, R70 ;  /* 0x000054100e467816 */ /* 0x000fe20000000046 */
[----:B------:R-:W-:Y:S02]  /*156a0*/  IMAD R40, R8, 0x10000, R8 ;  /* 0x0001000008287824 */ /* 0x000fe400078e0208 */
[--C-:B------:R-:W-:Y:S01]  /*156b0*/  FFMA.FTZ R14, R41, UR4, -R6.reuse ;  /* 0x00000004290e7c23 */ /* 0x100fe20008010806 */
[C---:B------:R-:W-:Y:S01]  /*156c0*/  F2FP.F16.F32.PACK_AB R0, R12.reuse, R0 ;  /* 0x000000000c00723e */ /* 0x040fe200000000ff */
[----:B------:R-:W-:Y:S01]  /*156d0*/  FFMA.FTZ R182, R97, UR4, -R6 ;  /* 0x0000000461b67c23 */ /* 0x000fe20008010806 */
[----:B-1----:R-:W-:Y:S01]  /*156e0*/  FFMA.FTZ R8, R135, R183, R2 ;  /* 0x000000b787087223 */ /* 0x002fe20000010002 */
[--C-:B------:R-:W-:Y:S02]  /*156f0*/  HSET2.LE.AND R16, R165, R40.reuse, PT ;  /* 0x00000028a5107233 */ /* 0x100fe40003803000 */
[----:B------:R1:W-:Y:S01]  /*15700*/  MUFU.EX2 R81, R14 ;  /* 0x0000000e00517308 */ /* 0x0003e20000000800 */
[----:B------:R-:W-:Y:S01]  /*15710*/  FADD.FTZ R165, R12, R7 ;  /* 0x000000070ca57221 */ /* 0x000fe20000010000 */
[--C-:B------:R-:W-:Y:S01]  /*15720*/  HSET2.LE.AND R12, R166, R40.reuse, PT ;  /* 0x00000028a60c7233 */ /* 0x100fe20003803000 */
[--C-:B------:R-:W-:Y:S01]  /*15730*/  FFMA.FTZ R88, R88, UR4, -R6.reuse ;  /* 0x0000000458587c23 */ /* 0x100fe20008010806 */
[----:B----4-:R-:W-:Y:S01]  /*15740*/  F2FP.F16.F32.PACK_AB R2, R93, R2 ;  /* 0x000000025d02723e */ /* 0x010fe200000000ff */
[----:B------:R-:W-:Y:S01]  /*15750*/  FFMA.FTZ R89, R89, UR4, -R6 ;  /* 0x0000000459597c23 */ /* 0x000fe20008010806 */
[--C-:B------:R-:W-:Y:S01]  /*15760*/  HSET2.LE.AND R17, R146, R40.reuse, PT ;  /* 0x0000002892117233 */ /* 0x100fe20003803000 */
[----:B------:R-:W-:Y:S03]  /*15770*/  IMAD.MOV.U32 R25, RZ, RZ, R22 ;  /* 0x000000ffff197224 */ /* 0x000fe600078e0016 */
[----:B------:R3:W-:Y:S01]  /*15780*/  MUFU.EX2 R97, R9 ;  /* 0x0000000900617308 */ /* 0x0007e20000000800 */
[----:B------:R-:W-:Y:S01]  /*15790*/  LOP3.LUT R12, R0, R12, RZ, 0xc0, !PT ;  /* 0x0000000c000c7212 */ /* 0x000fe200078ec0ff */
[C---:B------:R-:W-:Y:S01]  /*157a0*/  FMUL.FTZ R0, R4.reuse, UR4 ;  /* 0x0000000404007c20 */ /* 0x040fe20008410000 */
[--C-:B------:R-:W-:Y:S01]  /*157b0*/  HSET2.LE.AND R22, R164, R40.reuse, PT ;  /* 0x00000028a4167233 */ /* 0x100fe20003803000 */
[----:B------:R-:W-:Y:S01]  /*157c0*/  IMAD.MOV.U32 R39, RZ, RZ, R30 ;  /* 0x000000ffff277224 */ /* 0x000fe200078e001e */
[----:B------:R-:W-:Y:S01]  /*157d0*/  F2FP.F16.F32.PACK_AB R7, R157, R156 ;  /* 0x0000009c9d07723e */ /* 0x000fe200000000ff */
[----:B------:R-:W-:Y:S01]  /*157e0*/  IMAD.MOV.U32 R38, RZ, RZ, R20 ;  /* 0x000000ffff267224 */ /* 0x000fe200078e0014 */
[----:B------:R-:W-:Y:S03]  /*157f0*/  FSETP.NEU.FTZ.AND P0, PT, R4, -INF , PT ;  /* 0xff8000000400780b */ /* 0x000fe60003f1d000 */
[----:B------:R-:W-:Y:S01]  /*15800*/  MUFU.EX2 R69, R69 ;  /* 0x0000004500457308 */ /* 0x000fe20000000800 */
[----:B--2---:R-:W-:Y:S01]  /*15810*/  PRMT R15, R13, 0x7632, R15 ;  /* 0x000076320d0f7816 */ /* 0x004fe2000000000f */
[--C-:B------:R-:W-:Y:S01]  /*15820*/  FFMA.FTZ R32, R32, UR4, -R6.reuse ;  /* 0x0000000420207c23 */ /* 0x100fe20008010806 */
[----:B------:R-:W-:Y:S01]  /*15830*/  LOP3.LUT R22, R7, R22, RZ, 0xc0, !PT ;  /* 0x0000001607167212 */ /* 0x000fe200078ec0ff */
[--C-:B------:R-:W-:Y:S01]  /*15840*/  FFMA.FTZ R33, R33, UR4, -R6.reuse ;  /* 0x0000000421217c23 */ /* 0x100fe20008010806 */
[----:B------:R-:W-:Y:S01]  /*15850*/  FSEL R7, R0, RZ, P0 ;  /* 0x000000ff00077208 */ /* 0x000fe20000000000 */
[--C-:B------:R-:W-:Y:S01]  /*15860*/  FFMA.FTZ R48, R104, UR4, -R6.reuse ;  /* 0x0000000468307c23 */ /* 0x100fe20008010806 */
[----:B------:R-:W-:Y:S03]  /*15870*/  SHF.R.U32.HI R13, RZ, 0x18, R13 ;  /* 0x00000018ff0d7819 */ /* 0x000fe6000001160d */
[----:B------:R-:W2:Y:S01]  /*15880*/  MUFU.EX2 R76, R76 ;  /* 0x0000004c004c7308 */ /* 0x000ea20000000800 */
[----:B------:R-:W-:Y:S01]  /*15890*/  LOP3.LUT R15, R15, 0xff, RZ, 0xc0, !PT ;  /* 0x000000ff0f0f7812 */ /* 0x000fe200078ec0ff */
[--C-:B------:R-:W-:Y:S01]  /*158a0*/  FFMA.FTZ R0, R10, UR4, -R7.reuse ;  /* 0x000000040a007c23 */ /* 0x100fe20008010807 */
[----:B-1----:R-:W-:Y:S01]  /*158b0*/  F2FP.F16.F32.PACK_AB R14, R189, R241 ;  /* 0x000000f1bd0e723e */ /* 0x002fe200000000ff */
[----:B------:R-:W-:Y:S01]  /*158c0*/  FFMA.FTZ R83, R83, UR4, -R7 ;  /* 0x0000000453537c23 */ /* 0x000fe20008010807 */
[----:B------:R-:W-:Y:S01]  /*158d0*/  PRMT R10, R15, 0x5410, R13 ;  /* 0x000054100f0a7816 */ /* 0x000fe2000000000d */
[--C-:B------:R-:W-:Y:S01]  /*158e0*/  FFMA.FTZ R11, R11, UR4, -R7.reuse ;  /* 0x000000040b0b7c23 */ /* 0x100fe20008010807 */
[----:B------:R-:W-:Y:S03]  /*158f0*/  LOP3.LUT R14, R14, R16, RZ, 0xc0, !PT ;  /* 0x000000100e0e7212 */ /* 0x000fe600078ec0ff */
[----:B------:R-:W-:Y:S01]  /*15900*/  MUFU.EX2 R3, R3 ;  /* 0x0000000300037308 */ /* 0x000fe20000000800 */
[--C-:B------:R-:W-:Y:S01]  /*15910*/  HSET2.LE.AND R13, R159, R40.reuse, PT ;  /* 0x000000289f0d7233 */ /* 0x100fe20003803000 */
[--C-:B------:R-:W-:Y:S01]  /*15920*/  FFMA.FTZ R104, R35, UR4, -R7.reuse ;  /* 0x0000000423687c23 */ /* 0x100fe20008010807 */
[--C-:B------:R-:W-:Y:S01]  /*15930*/  HSET2.LE.AND R15, R163, R40.reuse, PT ;  /* 0x00000028a30f7233 */ /* 0x100fe20003803000 */
[--C-:B------:R-:W-:Y:S01]  /*15940*/  FFMA.FTZ R135, R50, UR4, -R7.reuse ;  /* 0x0000000432877c23 */ /* 0x100fe20008010807 */
[--C-:B------:R-:W-:Y:S01]  /*15950*/  HSET2.LE.AND R10, R10, R40.reuse, PT ;  /* 0x000000280a0a7233 */ /* 0x100fe20003803000 */
[--C-:B------:R-:W-:Y:S01]  /*15960*/  FFMA.FTZ R98, R98, UR4, -R7.reuse ;  /* 0x0000000462627c23 */ /* 0x100fe20008010807 */
[----:B------:R-:W-:Y:S03]  /*15970*/  LOP3.LUT R13, R2, R13, RZ, 0xc0, !PT ;  /* 0x0000000d020d7212 */ /* 0x000fe600078ec0ff */
[----:B------:R-:W1:Y:S01]  /*15980*/  MUFU.EX2 R86, R86 ;  /* 0x0000005600567308 */ /* 0x000e620000000800 */
[--C-:B------:R-:W-:Y:S01]  /*15990*/  HSET2.LE.AND R30, R161, R40.reuse, PT ;  /* 0x00000028a11e7233 */ /* 0x100fe20003803000 */
[--C-:B------:R-:W-:Y:S01]  /*159a0*/  FFMA.FTZ R161, R19, UR4, -R7.reuse ;  /* 0x0000000413a17c23 */ /* 0x100fe20008010807 */
[----:B---3--:R-:W-:Y:S01]  /*159b0*/  F2FP.F16.F32.PACK_AB R9, R52, R45 ;  /* 0x0000002d3409723e */ /* 0x008fe200000000ff */
[--C-:B------:R-:W-:Y:S01]  /*159c0*/  FFMA.FTZ R99, R99, UR4, -R7.reuse ;  /* 0x0000000463637c23 */ /* 0x100fe20008010807 */
[--C-:B------:R-:W-:Y:S01]  /*159d0*/  HSET2.LE.AND R20, R162, R40.reuse, PT ;  /* 0x00000028a2147233 */ /* 0x100fe20003803000 */
[--C-:B------:R-:W-:Y:S01]  /*159e0*/  FFMA.FTZ R162, R18, UR4, -R7.reuse ;  /* 0x0000000412a27c23 */ /* 0x100fe20008010807 */
[----:B------:R-:W-:Y:S03]  /*159f0*/  F2FP.F16.F32.PACK_AB R16, R44, R246 ;  /* 0x000000f62c10723e */ /* 0x000fe600000000ff */
[----:B------:R-:W-:Y:S01]  /*15a00*/  MUFU.EX2 R71, R71 ;  /* 0x0000004700477308 */ /* 0x000fe20000000800 */
[--C-:B------:R-:W-:Y:S01]  /*15a10*/  HSET2.LE.AND R21, R155, R40.reuse, PT ;  /* 0x000000289b157233 */ /* 0x100fe20003803000 */
[--C-:B------:R-:W-:Y:S01]  /*15a20*/  FFMA.FTZ R90, R90, UR4, -R7.reuse ;  /* 0x000000045a5a7c23 */ /* 0x100fe20008010807 */
[----:B------:R-:W-:Y:S01]  /*15a30*/  F2FP.F16.F32.PACK_AB R2, R46, R77 ;  /* 0x0000004d2e02723e */ /* 0x000fe200000000ff */
[--C-:B------:R-:W-:Y:S01]  /*15a40*/  FFMA.FTZ R91, R91, UR4, -R7.reuse ;  /* 0x000000045b5b7c23 */ /* 0x100fe20008010807 */
[----:B------:R-:W-:Y:S01]  /*15a50*/  LOP3.LUT R30, R9, R30, RZ, 0xc0, !PT ;  /* 0x0000001e091e7212 */ /* 0x000fe200078ec0ff */
[----:B------:R-:W-:Y:S01]  /*15a60*/  FFMA.FTZ R114, R114, UR4, -R7 ;  /* 0x0000000472727c23 */ /* 0x000fe20008010807 */
[----:B------:R-:W-:Y:S03]  /*15a70*/  LOP3.LUT R20, R16, R20, RZ, 0xc0, !PT ;  /* 0x0000001410147212 */ /* 0x000fe600078ec0ff */
[----:B------:R-:W3:Y:S01]  /*15a80*/  MUFU.EX2 R78, R78 ;  /* 0x0000004e004e7308 */ /* 0x000ee20000000800 */
[----:B------:R-:W-:Y:S01]  /*15a90*/  FFMA.FTZ R56, R105, UR4, -R6 ;  /* 0x0000000469387c23 */ /* 0x000fe20008010806 */
[----:B------:R-:W-:Y:S01]  /*15aa0*/  IMAD.MOV.U32 R105, RZ, RZ, R28 ;  /* 0x000000ffff697224 */ /* 0x000fe200078e001c */
[----:B------:R-:W-:Y:S01]  /*15ab0*/  LOP3.LUT R9, R160, 0xff00ff, RZ, 0xc0, !PT ;  /* 0x00ff00ffa0097812 */ /* 0x000fe200078ec0ff */
[--C-:B------:R-:W-:Y:S01]  /*15ac0*/  FFMA.FTZ R41, R113, UR4, -R6.reuse ;  /* 0x0000000471297c23 */ /* 0x100fe20008010806 */
[--C-:B------:R-:W-:Y:S01]  /*15ad0*/  HSET2.LE.AND R28, R158, R40.reuse, PT ;  /* 0x000000289e1c7233 */ /* 0x100fe20003803000 */
[----:B------:R-:W-:Y:S01]  /*15ae0*/  IMAD.MOV.U32 R113, RZ, RZ, R29 ;  /* 0x000000ffff717224 */ /* 0x000fe200078e001d */
[----:B------:R-:W-:Y:S03]  /*15af0*/  LOP3.LUT R21, R2, R21, RZ, 0xc0, !PT ;  /* 0x0000001502157212 */ /* 0x000fe600078ec0ff */
[----:B------:R-:W-:Y:S01]  /*15b00*/  MUFU.EX2 R73, R32 ;  /* 0x0000002000497308 */ /* 0x000fe20000000800 */
[----:B------:R-:W-:Y:S01]  /*15b10*/  F2FP.F16.F32.PACK_AB R16, R60, R53 ;  /* 0x000000353c10723e */ /* 0x000fe200000000ff */
[--C-:B------:R-:W-:Y:S01]  /*15b20*/  FFMA.FTZ R115, R115, UR4, -R7.reuse ;  /* 0x0000000473737c23 */ /* 0x100fe20008010807 */
[--C-:B------:R-:W-:Y:S01]  /*15b30*/  HSET2.LE.AND R29, R153, R40.reuse, PT ;  /* 0x00000028991d7233 */ /* 0x100fe20003803000 */
[--C-:B------:R-:W-:Y:S01]  /*15b40*/  FFMA.FTZ R153, R27, UR4, -R7.reuse ;  /* 0x000000041b997c23 */ /* 0x100fe20008010807 */
[----:B------:R-:W-:Y:S01]  /*15b50*/  F2FP.F16.F32.PACK_AB R2, R63, R62 ;  /* 0x0000003e3f02723e */ /* 0x000fe200000000ff */
[--C-:B------:R-:W-:Y:S01]  /*15b60*/  FFMA.FTZ R106, R106, UR4, -R7.reuse ;  /* 0x000000046a6a7c23 */ /* 0x100fe20008010807 */
[----:B------:R-:W-:Y:S03]  /*15b70*/  LOP3.LUT R28, R16, R28, RZ, 0xc0, !PT ;  /* 0x0000001c101c7212 */ /* 0x000fe600078ec0ff */
[----:B------:R-:W4:Y:S01]  /*15b80*/  MUFU.EX2 R72, R33 ;  /* 0x0000002100487308 */ /* 0x000f220000000800 */
[--C-:B------:R-:W-:Y:S01]  /*15b90*/  HSET2.LE.AND R9, R9, R40.reuse, PT ;  /* 0x0000002809097233 */ /* 0x100fe20003803000 */
[--C-:B------:R-:W-:Y:S01]  /*15ba0*/  FFMA.FTZ R107, R107, UR4, -R7.reuse ;  /* 0x000000046b6b7c23 */ /* 0x100fe20008010807 */
[----:B--2---:R-:W-:Y:S01]  /*15bb0*/  F2FP.F16.F32.PACK_AB R23, R76, R69 ;  /* 0x000000454c17723e */ /* 0x004fe200000000ff */
[--C-:B------:R-:W-:Y:S01]  /*15bc0*/  FFMA.FTZ R122, R122, UR4, -R7.reuse ;  /* 0x000000047a7a7c23 */ /* 0x100fe20008010807 */
[----:B------:R-:W-:Y:S01]  /*15bd0*/  LOP3.LUT R29, R2, R29, RZ, 0xc0, !PT ;  /* 0x0000001d021d7212 */ /* 0x000fe200078ec0ff */
[--C-:B------:R-:W-:Y:S01]  /*15be0*/  FFMA.FTZ R123, R123, UR4, -R7.reuse ;  /* 0x000000047b7b7c23 */ /* 0x100fe20008010807 */
[--C-:B------:R-:W-:Y:S03]  /*15bf0*/  HSET2.LE.AND R16, R152, R40.reuse, PT ;  /* 0x0000002898107233 */ /* 0x100fe60003803000 */
[----:B------:R-:W2:Y:S01]  /*15c00*/  MUFU.EX2 R79, R79 ;  /* 0x0000004f004f7308 */ /* 0x000ea20000000800 */
[----:B------:R-:W-:Y:S01]  /*15c10*/  LOP3.LUT R158, R36, 0xffff, RZ, 0xc0, !PT ;  /* 0x0000ffff249e7812 */ /* 0x000fe200078ec0ff */
[--C-:B------:R-:W-:Y:S01]  /*15c20*/  FFMA.FTZ R152, R34, UR4, -R7.reuse ;  /* 0x0000000422987c23 */ /* 0x100fe20008010807 */
[----:B-1----:R-:W-:Y:S01]  /*15c30*/  F2FP.F16.F32.PACK_AB R2, R86, R3 ;  /* 0x000000035602723e */ /* 0x002fe200000000ff */
[--C-:B------:R-:W-:Y:S01]  /*15c40*/  FFMA.FTZ R130, R130, UR4, -R7.reuse ;  /* 0x0000000482827c23 */ /* 0x100fe20008010807 */
[----:B------:R-:W-:Y:S01]  /*15c50*/  LOP3.LUT R31, R154, 0xff00ff, RZ, 0xc0, !PT ;  /* 0x00ff00ff9a1f7812 */ /* 0x000fe200078ec0ff */
[----:B------:R-:W-:Y:S01]  /*15c60*/  FFMA.FTZ R154, R26, UR4, -R7 ;  /* 0x000000041a9a7c23 */ /* 0x000fe20008010807 */
[----:B------:R-:W-:Y:S03]  /*15c70*/  LOP3.LUT R23, R23, R9, RZ, 0xc0, !PT ;  /* 0x0000000917177212 */ /* 0x000fe600078ec0ff */
[----:B------:R-:W-:Y:S01]  /*15c80*/  MUFU.EX2 R162, R162 ;  /* 0x000000a200a27308 */ /* 0x000fe20000000800 */
[----:B------:R-:W-:Y:S01]  /*15c90*/  LOP3.LUT R16, R2, R16, RZ, 0xc0, !PT ;  /* 0x0000001002107212 */ /* 0x000fe200078ec0ff */
[----:B------:R-:W-:Y:S01]  /*15ca0*/  FFMA.FTZ R64, R129, UR4, -R6 ;  /* 0x0000000481407c23 */ /* 0x000fe20008010806 */
[--C-:B------:R-:W-:Y:S01]  /*15cb0*/  HSET2.LE.AND R18, R151, R40.reuse, PT ;  /* 0x0000002897127233 */ /* 0x100fe20003803000 */
[----:B------:R-:W-:Y:S01]  /*15cc0*/  IMAD.MOV.U32 R129, RZ, RZ, R105 ;  /* 0x000000ffff817224 */ /* 0x000fe200078e0069 */
[----:B------:R-:W-:Y:S01]  /*15cd0*/  LOP3.LUT R9, R36, 0xff, RZ, 0xc0, !PT ;  /* 0x000000ff24097812 */ /* 0x000fe200078ec0ff */
[----:B------:R-:W-:Y:S01]  /*15ce0*/  FFMA.FTZ R105, R42, UR4, -R7 ;  /* 0x000000042a697c23 */ /* 0x000fe20008010807 */
[--C-:B------:R-:W-:Y:S03]  /*15cf0*/  HSET2.LE.AND R34, R150, R40.reuse, PT ;  /* 0x0000002896227233 */ /* 0x100fe60003803000 */
[----:B------:R-:W1:Y:S01]  /*15d00*/  MUFU.EX2 R161, R161 ;  /* 0x000000a100a17308 */ /* 0x000e620000000800 */
[----:B------:R-:W-:Y:S01]  /*15d10*/  SHF.R.U32.HI R158, RZ, 0x8, R158 ;  /* 0x00000008ff9e7819 */ /* 0x000fe2000001169e */
[----:B------:R-:W-:Y:S01]  /*15d20*/  IMAD.MOV.U32 R159, RZ, RZ, R129 ;  /* 0x000000ffff9f7224 */ /* 0x000fe200078e0081 */
[----:B------:R-:W-:Y:S01]  /*15d30*/  PRMT R2, R36, 0x7632, R2 ;  /* 0x0000763224027816 */ /* 0x000fe20000000002 */
[----:B------:R-:W-:Y:S01]  /*15d40*/  IMAD.MOV.U32 R163, RZ, RZ, R113 ;  /* 0x000000ffffa37224 */ /* 0x000fe200078e0071 */
[----:B------:R-:W-:Y:S01]  /*15d50*/  PRMT R158, R9, 0x5410, R158 ;  /* 0x00005410099e7816 */ /* 0x000fe2000000009e */
[----:B------:R-:W-:Y:S01]  /*15d60*/  IMAD.MOV.U32 R113, RZ, RZ, R39 ;  /* 0x000000ffff717224 */ /* 0x000fe200078e0027 */
[----:B---3--:R-:W-:Y:S03]  /*15d70*/  F2FP.F16.F32.PACK_AB R9, R78, R71 ;  /* 0x000000474e09723e */ /* 0x008fe600000000ff */
[----:B------:R-:W-:Y:S01]  /*15d80*/  MUFU.EX2 R0, R0 ;  /* 0x0000000000007308 */ /* 0x000fe20000000800 */
[--C-:B------:R-:W-:Y:S01]  /*15d90*/  HSET2.LE.AND R26, R148, R40.reuse, PT ;  /* 0x00000028941a7233 */ /* 0x100fe20003803000 */
[----:B------:R-:W-:Y:S01]  /*15da0*/  FADD.FTZ R8, R93, R8 ;  /* 0x000000085d087221 */ /* 0x000fe20000010000 */
[----:B------:R-:W-:Y:S01]  /*15db0*/  LOP3.LUT R18, R9, R18, RZ, 0xc0, !PT ;  /* 0x0000001209127212 */ /* 0x000fe200078ec0ff */
[----:B------:R-:W-:Y:S01]  /*15dc0*/  FADD.FTZ R165, R241, R165 ;  /* 0x000000a5f1a57221 */ /* 0x000fe20000010000 */
[----:B----4-:R-:W-:Y:S01]  /*15dd0*/  F2FP.F16.F32.PACK_AB R9, R72, R73 ;  /* 0x000000494809723e */ /* 0x010fe200000000ff */
[----:B------:R-:W-:Y:S01]  /*15de0*/  FFMA.FTZ R65, R120, UR4, -R6 ;  /* 0x0000000478417c23 */ /* 0x000fe20008010806 */
[----:B------:R-:W-:Y:S03]  /*15df0*/  LOP3.LUT R19, R147, 0xff00ff, RZ, 0xc0, !PT ;  /* 0x00ff00ff93137812 */ /* 0x000fe600078ec0ff */
[----:B------:R-:W3:Y:S01]  /*15e00*/  MUFU.EX2 R160, R11 ;  /* 0x0000000b00a07308 */ /* 0x000ee20000000800 */
[----:B------:R-:W-:Y:S01]  /*15e10*/  LOP3.LUT R34, R9, R34, RZ, 0xc0, !PT ;  /* 0x0000002209227212 */ /* 0x000fe200078ec0ff */
[----:B------:R-:W-:Y:S01]  /*15e20*/  IMAD.MOV.U32 R120, RZ, RZ, R25 ;  /* 0x000000ffff787224 */ /* 0x000fe200078e0019 */
[--C-:B------:R-:W-:Y:S01]  /*15e30*/  HSET2.LE.AND R33, R136, R40.reuse, PT ;  /* 0x0000002888217233 */ /* 0x100fe20003803000 */
[----:B------:R-:W-:Y:S01]  /*15e40*/  FFMA.FTZ R136, R51, UR4, -R7 ;  /* 0x0000000433887c23 */ /* 0x000fe20008010807 */
[--C-:B------:R-:W-:Y:S01]  /*15e50*/  HSET2.LE.AND R19, R19, R40.reuse, PT ;  /* 0x0000002813137233 */ /* 0x100fe20003803000 */
[----:B------:R-:W-:Y:S01]  /*15e60*/  IMAD.MOV.U32 R183, RZ, RZ, R120 ;  /* 0x000000ffffb77224 */ /* 0x000fe200078e0078 */
[----:B--2---:R-:W-:Y:S03]  /*15e70*/  F2FP.F16.F32.PACK_AB R9, R81, R79 ;  /* 0x0000004f5109723e */ /* 0x004fe600000000ff */
[----:B------:R-:W-:Y:S01]  /*15e80*/  MUFU.EX2 R154, R154 ;  /* 0x0000009a009a7308 */ /* 0x000fe20000000800 */
[----:B------:R-:W-:Y:S01]  /*15e90*/  LOP3.LUT R27, R143, 0xff00ff, RZ, 0xc0, !PT ;  /* 0x00ff00ff8f1b7812 */ /* 0x000fe200078ec0ff */
[----:B------:R-:W-:Y:S01]  /*15ea0*/  FADD.FTZ R189, R189, R165 ;  /* 0x000000a5bdbd7221 */ /* 0x000fe20000010000 */
[--C-:B------:R-:W-:Y:S01]  /*15eb0*/  HSET2.LE.AND R25, R144, R40.reuse, PT ;  /* 0x0000002890197233 */ /* 0x100fe20003803000 */
[----:B------:R-:W-:Y:S01]  /*15ec0*/  IMAD.MOV.U32 R166, RZ, RZ, R37 ;  /* 0x000000ffffa67224 */ /* 0x000fe200078e0025 */
[--C-:B------:R-:W-:Y:S01]  /*15ed0*/  HSET2.LE.AND R32, R128, R40.reuse, PT ;  /* 0x0000002880207233 */ /* 0x100fe20003803000 */
[----:B------:R-:W-:Y:S01]  /*15ee0*/  FFMA.FTZ R128, R43, UR4, -R7 ;  /* 0x000000042b807c23 */ /* 0x000fe20008010807 */
[--C-:B------:R-:W-:Y:S03]  /*15ef0*/  HSET2.LE.AND R27, R27, R40.reuse, PT ;  /* 0x000000281b1b7233 */ /* 0x100fe60003803000 */
[----:B------:R-:W2:Y:S01]  /*15f00*/  MUFU.EX2 R153, R153 ;  /* 0x0000009900997308 */ /* 0x000ea20000000800 */
[----:B------:R-:W-:Y:S01]  /*15f10*/  LOP3.LUT R2, R2, 0xff, RZ, 0xc0, !PT ;  /* 0x000000ff02027812 */ /* 0x000fe200078ec0ff */
[----:B------:R-:W-:Y:S01]  /*15f20*/  IMAD.MOV.U32 R164, RZ, RZ, R38 ;  /* 0x000000ffffa47224 */ /* 0x000fe200078e0026 */
[----:B------:R-:W-:Y:S01]  /*15f30*/  SHF.R.U32.HI R155, RZ, 0x18, R36 ;  /* 0x00000018ff9b7819 */ /* 0x000fe20000011624 */
[--C-:B------:R-:W-:Y:S01]  /*15f40*/  FFMA.FTZ R112, R112, UR4, -R6.reuse ;  /* 0x0000000470707c23 */ /* 0x100fe20008010806 */
[--C-:B------:R-:W-:Y:S01]  /*15f50*/  HSET2.LE.AND R31, R31, R40.reuse, PT ;  /* 0x000000281f1f7233 */ /* 0x100fe20003803000 */
[----:B------:R-:W-:Y:S01]  /*15f60*/  FFMA.FTZ R6, R121, UR4, -R6 ;  /* 0x0000000479067c23 */ /* 0x000fe20008010806 */
[--C-:B------:R-:W-:Y:S03]  /*15f70*/  HSET2.LE.AND R158, R158, R40.reuse, PT ;  /* 0x000000289e9e7233 */ /* 0x100fe60003803000 */
[----:B------:R-:W-:Y:S01]  /*15f80*/  MUFU.EX2 R152, R152 ;  /* 0x0000009800987308 */ /* 0x000fe20000000800 */
[----:B------:R-:W-:Y:S01]  /*15f90*/  PRMT R155, R2, 0x5410, R155 ;  /* 0x00005410029b7816 */ /* 0x000fe2000000009b */
[----:B------:R-:W-:Y:S01]  /*15fa0*/  IMAD.MOV.U32 R121, RZ, RZ, R24 ;  /* 0x000000ffff797224 */ /* 0x000fe200078e0018 */
[----:B------:R-:W-:Y:S02]  /*15fb0*/  F2FP.F16.F32.PACK_AB R2, R97, R96 ;  /* 0x000000606102723e */ /* 0x000fe400000000ff */
[--C-:B------:R-:W-:Y:S02]  /*15fc0*/  HSET2.LE.AND R24, R149, R40.reuse, PT ;  /* 0x0000002895187233 */ /* 0x100fe40003803000 */
[----:B------:R-:W-:Y:S03]  /*15fd0*/  LOP3.LUT R26, R2, R26, RZ, 0xc0, !PT ;  /* 0x0000001a021a7212 */ /* 0x000fe600078ec0ff */
[----:B------:R-:W4:Y:S01]  /*15fe0*/  MUFU.EX2 R104, R104 ;  /* 0x0000006800687308 */ /* 0x000f220000000800 */
[----:B-1----:R-:W-:Y:S02]  /*15ff0*/  F2FP.F16.F32.PACK_AB R2, R161, R162 ;  /* 0x000000a2a102723e */ /* 0x002fe400000000ff */
[----:B------:R-:W-:Y:S02]  /*16000*/  LOP3.LUT R24, R9, R24, RZ, 0xc0, !PT ;  /* 0x0000001809187212 */ /* 0x000fe400078ec0ff */
[----:B------:R-:W-:Y:S02]  /*16010*/  LOP3.LUT R19, R2, R19, RZ, 0xc0, !PT ;  /* 0x0000001302137212 */ /* 0x000fe400078ec0ff */
[----:B---3--:R-:W-:Y:S03]  /*16020*/  F2FP.F16.F32.PACK_AB R9, R160, R0 ;  /* 0x00000000a009723e */ /* 0x008fe600000000ff */
[----:B------:R-:W-:Y:S01]  /*16030*/  MUFU.EX2 R135, R135 ;  /* 0x0000008700877308 */ /* 0x000fe20000000800 */
[----:B--2---:R-:W-:Y:S02]  /*16040*/  F2FP.F16.F32.PACK_AB R2, R153, R154 ;  /* 0x0000009a9902723e */ /* 0x004fe400000000ff */
[----:B------:R-:W-:Y:S02]  /*16050*/  LOP3.LUT R17, R9, R17, RZ, 0xc0, !PT ;  /* 0x0000001109117212 */ /* 0x000fe400078ec0ff */
[----:B------:R-:W-:Y:S02]  /*16060*/  LOP3.LUT R33, R2, R33, RZ, 0xc0, !PT ;  /* 0x0000002102217212 */ /* 0x000fe400078ec0ff */
[--C-:B------:R-:W-:Y:S03]  /*16070*/  HSET2.LE.AND R155, R155, R40.reuse, PT ;  /* 0x000000289b9b7233 */ /* 0x100fe60003803000 */
[----:B------:R-:W1:Y:S01]  /*16080*/  MUFU.EX2 R136, R136 ;  /* 0x0000008800887308 */ /* 0x000e620000000800 */
[----:B------:R-:W-:Y:S02]  /*16090*/  LOP3.LUT R35, R145, 0xff00ff, RZ, 0xc0, !PT ;  /* 0x00ff00ff91237812 */ /* 0x000fe400078ec0ff */
[----:B----4-:R-:W-:Y:S02]  /*160a0*/  F2FP.F16.F32.PACK_AB R9, R104, R152 ;  /* 0x000000986809723e */ /* 0x010fe400000000ff */
[----:B------:R-:W-:Y:S02]  /*160b0*/  LOP3.LUT R2, R142, 0xffff, RZ, 0xc0, !PT ;  /* 0x0000ffff8e027812 */ /* 0x000fe400078ec0ff */
[--C-:B------:R-:W-:Y:S03]  /*160c0*/  HSET2.LE.AND R35, R35, R40.reuse, PT ;  /* 0x0000002823237233 */ /* 0x100fe60003803000 */
[----:B------:R-:W2:Y:S01]  /*160d0*/  MUFU.EX2 R68, R68 ;  /* 0x0000004400447308 */ /* 0x000ea20000000800 */
[----:B------:R-:W-:Y:S02]  /*160e0*/  SHF.R.U32.HI R2, RZ, 0x8, R2 ;  /* 0x00000008ff027819 */ /* 0x000fe40000011602 */
[----:B------:R-:W-:Y:S02]  /*160f0*/  LOP3.LUT R70, R70, 0xff00ff, RZ, 0xc0, !PT ;  /* 0x00ff00ff46467812 */ /* 0x000fe400078ec0ff */
[----:B------:R-:W-:Y:S02]  /*16100*/  LOP3.LUT R35, R9, R35, RZ, 0xc0, !PT ;  /* 0x0000002309237212 */ /* 0x000fe400078ec0ff */
[----:B------:R-:W-:Y:S03]  /*16110*/  LOP3.LUT R9, R142, 0xff, RZ, 0xc0, !PT ;  /* 0x000000ff8e097812 */ /* 0x000fe600078ec0ff */
[----:B------:R-:W-:Y:S01]  /*16120*/  MUFU.EX2 R105, R105 ;  /* 0x0000006900697308 */ /* 0x000fe20000000800 */
[----:B------:R-:W-:Y:S02]  /*16130*/  PRMT R144, R9, 0x5410, R2 ;  /* 0x0000541009907816 */ /* 0x000fe40000000002 */
[----:B-1----:R-:W-:Y:S02]  /*16140*/  F2FP.F16.F32.PACK_AB R2, R136, R135 ;  /* 0x000000878802723e */ /* 0x002fe400000000ff */
[----:B------:R-:W-:Y:S05]  /*16150*/  PRMT R9, R142, 0x7632, R9 ;  /* 0x000076328e097816 */ /* 0x000fea0000000009 */
[----:B------:R-:W1:Y:S01]  /*16160*/  MUFU.EX2 R128, R128 ;  /* 0x0000008000807308 */ /* 0x000e620000000800 */
[----:B------:R-:W-:Y:S01]  /*16170*/  LOP3.LUT R27, R2, R27, RZ, 0xc0, !PT ;  /* 0x0000001b021b7212 */ /* 0x000fe200078ec0ff */
[----:B------:R-:W-:Y:S01]  /*16180*/  IMAD.U32 R2, RZ, RZ, UR19 ;  /* 0x00000013ff027e24 */ /* 0x000fe2000f8e00ff */
[----:B------:R-:W-:Y:S02]  /*16190*/  SHF.R.U32.HI R142, RZ, 0x18, R142 ;  /* 0x00000018ff8e7819 */ /* 0x000fe4000001168e */
[----:B------:R-:W-:Y:S02]  /*161a0*/  LOP3.LUT R9, R9, 0xff, RZ, 0xc0, !PT ;  /* 0x000000ff09097812 */ /* 0x000fe400078ec0ff */
[----:B------:R-:W-:Y:S03]  /*161b0*/  LOP3.LUT R2, R235, UR21, R2, 0x96, !PT ;  /* 0x00000015eb027c12 */ /* 0x000fe6000f8e9602 */
[----:B------:R-:W-:Y:S01]  /*161c0*/  MUFU.EX2 R248, R248 ;  /* 0x000000f800f87308 */ /* 0x000fe20000000800 */
[----:B------:R-:W-:Y:S02]  /*161d0*/  PRMT R142, R9, 0x5410, R142 ;  /* 0x00005410098e7816 */ /* 0x000fe4000000008e */
[----:B--2---:R-:W-:Y:S01]  /*161e0*/  F2FP.F16.F32.PACK_AB R11, R68, R61 ;  /* 0x0000003d440b723e */ /* 0x004fe200000000ff */
[----:B------:R-:W-:Y:S03]  /*161f0*/  IMAD.WIDE.U32 R36, R2, -0x326172a9, RZ ;  /* 0xcd9e8d5702247825 */ /* 0x000fe600078e00ff */
[----:B------:R-:W-:Y:S03]  /*16200*/  LOP3.LUT R15, R11, R15, RZ, 0xc0, !PT ;  /* 0x0000000f0b0f7212 */ /* 0x000fe600078ec0ff */
[----:B------:R-:W-:Y:S01]  /*16210*/  MUFU.EX2 R183, R183 ;  /* 0x000000b700b77308 */ /* 0x000fe20000000800 */
[----:B------:R-:W-:Y:S02]  /*16220*/  LOP3.LUT R9, R37, R240, RZ, 0x3c, !PT ;  /* 0x000000f025097212 */ /* 0x000fe400078e3cff */
[C---:B------:R-:W-:Y:S02]  /*16230*/  LOP3.LUT R2, R36.reuse, R239, RZ, 0x3c, !PT ;  /* 0x000000ef24027212 */ /* 0x040fe400078e3cff */
[----:B------:R-:W-:Y:S01]  /*16240*/  LOP3.LUT R36, R36, R237, RZ, 0x3c, !PT ;  /* 0x000000ed24247212 */ /* 0x000fe200078e3cff */
[----:B------:R-:W-:Y:S01]  /*16250*/  IMAD.WIDE.U32 R38, R9, -0x2daee0ad, RZ ;  /* 0xd2511f5309267825 */ /* 0x000fe200078e00ff */
[----:B------:R-:W-:Y:S03]  /*16260*/  F2FP.F16.F32.PACK_AB R11, R54, R47 ;  /* 0x0000002f360b723e */ /* 0x000fe600000000ff */
[----:B------:R-:W-:Y:S01]  /*16270*/  MUFU.EX2 R164, R164 ;  /* 0x000000a400a47308 */ /* 0x000fe20000000800 */
[----:B------:R-:W-:Y:S01]  /*16280*/  IMAD.WIDE.U32 R50, R2, -0x2daee0ad, RZ ;  /* 0xd2511f5302327825 */ /* 0x000fe200078e00ff */
[----:B------:R-:W-:Y:S02]  /*16290*/  LOP3.LUT R2, R232, UR16, R39, 0x96, !PT ;  /* 0x00000010e8027c12 */ /* 0x000fe4000f8e9627 */
[----:B------:R-:W-:Y:S02]  /*162a0*/  LOP3.LUT R31, R11, R31, RZ, 0xc0, !PT ;  /* 0x0000001f0b1f7212 */ /* 0x000fe400078ec0ff */
[----:B------:R-:W-:Y:S04]  /*162b0*/  LOP3.LUT R9, R38, UR15, R51, 0x96, !PT ;  /* 0x0000000f26097c12 */ /* 0x000fe8000f8e9633 */
[----:B------:R-:W-:Y:S01]  /*162c0*/  MUFU.EX2 R166, R166 ;  /* 0x000000a600a67308 */ /* 0x000fe20000000800 */
[----:B------:R-:W-:Y:S01]  /*162d0*/  IMAD.WIDE.U32 R42, R2, -0x326172a9, RZ ;  /* 0xcd9e8d57022a7825 */ /* 0x000fe200078e00ff */
[----:B------:R-:W-:Y:S04]  /*162e0*/  F2FP.F16.F32.PACK_AB R11, R49, R80 ;  /* 0x00000050310b723e */ /* 0x000fe800000000ff */
[----:B------:R-:W-:Y:S04]  /*162f0*/  LOP3.LUT R2, R242, UR8, R43, 0x96, !PT ;  /* 0x00000008f2027c12 */ /* 0x000fe8000f8e962b */
[----:B------:R-:W-:Y:S01]  /*16300*/  MUFU.EX2 R163, R163 ;  /* 0x000000a300a37308 */ /* 0x000fe20000000800 */
[----:B------:R-:W-:Y:S01]  /*16310*/  LOP3.LUT R32, R11, R32, RZ, 0xc0, !PT ;  /* 0x000000200b207212 */ /* 0x000fe200078ec0ff */
[----:B------:R-:W-:Y:S01]  /*16320*/  IMAD.WIDE.U32 R38, R2, -0x2daee0ad, RZ ;  /* 0xd2511f5302267825 */ /* 0x000fe200078e00ff */
[----:B-1----:R-:W-:Y:S07]  /*16330*/  F2FP.F16.F32.PACK_AB R11, R128, R105 ;  /* 0x00000069800b723e */ /* 0x002fee00000000ff */
[----:B------:R-:W-:Y:S01]  /*16340*/  MUFU.EX2 R95, R95 ;  /* 0x0000005f005f7308 */ /* 0x000fe20000000800 */
[----:B------:R-:W-:Y:S01]  /*16350*/  LOP3.LUT R2, R50, UR11, R39, 0x96, !PT ;  /* 0x0000000b32027c12 */ /* 0x000fe2000f8e9627 */
[----:B------:R-:W-:Y:S01]  /*16360*/  IMAD.WIDE.U32 R50, R9, -0x326172a9, RZ ;  /* 0xcd9e8d5709327825 */ /* 0x000fe200078e00ff */
[----:B------:R-:W-:Y:S03]  /*16370*/  LOP3.LUT R25, R11, R25, RZ, 0xc0, !PT ;  /* 0x000000190b197212 */ /* 0x000fe600078ec0ff */
[----:B------:R-:W-:Y:S01]  /*16380*/  IMAD.MOV.U32 R11, RZ, RZ, R121 ;  /* 0x000000ffff0b7224 */ /* 0x000fe200078e0079 */
[----:B------:R-:W-:Y:S03]  /*16390*/  LOP3.LUT R42, R42, UR14, R51, 0x96, !PT ;  /* 0x0000000e2a2a7c12 */ /* 0x000fe6000f8e9633 */
[----:B------:R-:W-:Y:S01]  /*163a0*/  MUFU.EX2 R94, R94 ;  /* 0x0000005e005e7308 */ /* 0x000fe20000000800 */
[----:B------:R-:W-:Y:S02]  /*163b0*/  IMAD.MOV.U32 R51, RZ, RZ, R113 ;  /* 0x000000ffff337224 */ /* 0x000fe400078e0071 */
[----:B------:R-:W-:Y:S07]  /*163c0*/  IMAD.WIDE.U32 R42, R42, -0x2daee0ad, RZ ;  /* 0xd2511f532a2a7825 */ /* 0x000fee00078e00ff */
[----:B------:R-:W-:Y:S01]  /*163d0*/  MUFU.EX2 R87, R87 ;  /* 0x0000005700577308 */ /* 0x000fe20000000800 */
[----:B------:R-:W-:Y:S01]  /*163e0*/  LOP3.LUT R9, R38, UR10, R43, 0x96, !PT ;  /* 0x0000000a26097c12 */ /* 0x000fe2000f8e962b */
[----:B------:R-:W-:Y:S04]  /*163f0*/  IMAD.WIDE.U32 R38, R2, -0x326172a9, RZ ;  /* 0xcd9e8d5702267825 */ /* 0x000fe800078e00ff */
[----:B------:R-:W-:Y:S01]  /*16400*/  IMAD.WIDE.U32 R150, R9, -0x326172a9, RZ ;  /* 0xcd9e8d5709967825 */ /* 0x000fe200078e00ff */
[----:B------:R-:W-:Y:S03]  /*16410*/  LOP3.LUT R2, R50, UR13, R39, 0x96, !PT ;  /* 0x0000000d32027c12 */ /* 0x000fe6000f8e9627 */
[----:B------:R-:W-:Y:S01]  /*16420*/  MUFU.EX2 R111, R111 ;  /* 0x0000006f006f7308 */ /* 0x000fe20000000800 */
[----:B------:R-:W-:Y:S01]  /*16430*/  IMAD.MOV.U32 R9, RZ, RZ, R150 ;  /* 0x000000ffff097224 */ /* 0x000fe200078e0096 */
[----:B------:R-:W-:Y:S01]  /*16440*/  LOP3.LUT R147, R38, UR12, R151, 0x96, !PT ;  /* 0x0000000c26937c12 */ /* 0x000fe2000f8e9697 */
[----:B------:R-:W-:Y:S01]  /*16450*/  IMAD.WIDE.U32 R38, R2, -0x2daee0ad, RZ ;  /* 0xd2511f5302267825 */ /* 0x000fe200078e00ff */
[----:B------:R-:W-:Y:S02]  /*16460*/  PRMT R151, R150, 0x7771, RZ ;  /* 0x0000777196977816 */ /* 0x000fe400000000ff */
[----:B------:R-:W-:Y:S04]  /*16470*/  LOP3.LUT R148, R147, 0xffff, RZ, 0xc0, !PT ;  /* 0x0000ffff93947812 */ /* 0x000fe800078ec0ff */
[----:B------:R-:W-:Y:S01]  /*16480*/  MUFU.EX2 R102, R102 ;  /* 0x0000006600667308 */ /* 0x000fe20000000800 */
[----:B------:R-:W-:Y:S01]  /*16490*/  IMAD.MOV.U32 R2, RZ, RZ, R38 ;  /* 0x000000ffff027224 */ /* 0x000fe200078e0026 */
[C---:B------:R-:W-:Y:S02]  /*164a0*/  PRMT R143, R38.reuse, 0x7771, RZ ;  /* 0x00007771268f7816 */ /* 0x040fe400000000ff */
[----:B------:R-:W-:Y:S02]  /*164b0*/  PRMT R149, R38, 0x7772, RZ ;  /* 0x0000777226957816 */ /* 0x000fe400000000ff */
[----:B------:R-:W-:Y:S04]  /*164c0*/  LOP3.LUT R2, R2, 0xff, RZ, 0xc0, !PT ;  /* 0x000000ff02027812 */ /* 0x000fe800078ec0ff */
[----:B------:R-:W-:Y:S01]  /*164d0*/  MUFU.EX2 R103, R103 ;  /* 0x0000006700677308 */ /* 0x000fe20000000800 */
[----:B------:R-:W-:Y:S02]  /*164e0*/  SHF.R.U32.HI R148, RZ, 0x8, R148 ;  /* 0x00000008ff947819 */ /* 0x000fe40000011694 */
[----:B------:R-:W-:Y:S02]  /*164f0*/  PRMT R143, R2, 0x5410, R143 ;  /* 0x00005410028f7816 */ /* 0x000fe4000000008f */
[----:B------:R-:W-:Y:S02]  /*16500*/  PRMT R2, R38, 0x7773, RZ ;  /* 0x0000777326027816 */ /* 0x000fe400000000ff */
[----:B------:R-:W-:Y:S03]  /*16510*/  LOP3.LUT R145, R42, UR9, R39, 0x96, !PT ;  /* 0x000000092a917c12 */ /* 0x000fe6000f8e9627 */
[----:B------:R-:W-:Y:S01]  /*16520*/  MUFU.EX2 R182, R182 ;  /* 0x000000b600b67308 */ /* 0x000fe20000000800 */
[----:B------:R-:W-:Y:S01]  /*16530*/  PRMT R149, R149, 0x5410, R2 ;  /* 0x0000541095957816 */ /* 0x000fe20000000002 */
[----:B------:R-:W-:Y:S01]  /*16540*/  IMAD.WIDE.U32 R42, R36, -0x2daee0ad, RZ ;  /* 0xd2511f53242a7825 */ /* 0x000fe200078e00ff */
[----:B------:R-:W-:Y:S02]  /*16550*/  LOP3.LUT R2, R147, 0xff, RZ, 0xc0, !PT ;  /* 0x000000ff93027812 */ /* 0x000fe400078ec0ff */
[----:B------:R-:W-:Y:S02]  /*16560*/  LOP3.LUT R146, R145, 0xffff, RZ, 0xc0, !PT ;  /* 0x0000ffff91927812 */ /* 0x000fe400078ec0ff */
[----:B------:R-:W-:Y:S03]  /*16570*/  PRMT R148, R2, 0x5410, R148 ;  /* 0x0000541002947816 */ /* 0x000fe60000000094 */
[----:B------:R-:W-:Y:S01]  /*16580*/  MUFU.EX2 R88, R88 ;  /* 0x0000005800587308 */ /* 0x000fe20000000800 */
[----:B------:R-:W-:Y:S02]  /*16590*/  PRMT R2, R147, 0x7632, R2 ;  /* 0x0000763293027816 */ /* 0x000fe40000000002 */
[----:B------:R-:W-:Y:S02]  /*165a0*/  SHF.R.U32.HI R147, RZ, 0x18, R147 ;  /* 0x00000018ff937819 */ /* 0x000fe40000011693 */
[----:B------:R-:W-:Y:S02]  /*165b0*/  LOP3.LUT R2, R2, 0xff, RZ, 0xc0, !PT ;  /* 0x000000ff02027812 */ /* 0x000fe400078ec0ff */
[----:B------:R-:W-:Y:S03]  /*165c0*/  SHF.R.U32.HI R146, RZ, 0x8, R146 ;  /* 0x00000008ff927819 */ /* 0x000fe60000011692 */
[----:B------:R-:W-:Y:S01]  /*165d0*/  MUFU.EX2 R89, R89 ;  /* 0x0000005900597308 */ /* 0x000fe20000000800 */
[----:B------:R-:W-:Y:S02]  /*165e0*/  PRMT R147, R2, 0x5410, R147 ;  /* 0x0000541002937816 */ /* 0x000fe40000000093 */
[----:B------:R-:W-:Y:S02]  /*165f0*/  LOP3.LUT R2, R145, 0xff, RZ, 0xc0, !PT ;  /* 0x000000ff91027812 */ /* 0x000fe400078ec0ff */
[----:B------:R-:W-:Y:S02]  /*16600*/  LOP3.LUT R9, R9, 0xff, RZ, 0xc0, !PT ;  /* 0x000000ff09097812 */ /* 0x000fe400078ec0ff */
[----:B------:R-:W-:Y:S03]  /*16610*/  PRMT R146, R2, 0x5410, R146 ;  /* 0x0000541002927816 */ /* 0x000fe60000000092 */
[----:B------:R-:W-:Y:S01]  /*16620*/  MUFU.EX2 R98, R98 ;  /* 0x0000006200627308 */ /* 0x000fe20000000800 */
[----:B------:R-:W-:Y:S02]  /*16630*/  PRMT R2, R145, 0x7632, R2 ;  /* 0x0000763291027816 */ /* 0x000fe40000000002 */
[----:B------:R-:W-:Y:S02]  /*16640*/  SHF.R.U32.HI R145, RZ, 0x18, R145 ;  /* 0x00000018ff917819 */ /* 0x000fe40000011691 */
[----:B------:R-:W-:Y:S02]  /*16650*/  LOP3.LUT R2, R2, 0xff, RZ, 0xc0, !PT ;  /* 0x000000ff02027812 */ /* 0x000fe400078ec0ff */
[----:B------:R-:W-:Y:S03]  /*16660*/  PRMT R151, R9, 0x5410, R151 ;  /* 0x0000541009977816 */ /* 0x000fe60000000097 */
[----:B------:R-:W-:Y:S01]  /*16670*/  MUFU.EX2 R99, R99 ;  /* 0x0000006300637308 */ /* 0x000fe20000000800 */
[----:B------:R-:W-:Y:S02]  /*16680*/  PRMT R145, R2, 0x5410, R145 ;  /* 0x0000541002917816 */ /* 0x000fe40000000091 */
[----:B------:R-:W-:Y:S02]  /*16690*/  LOP3.LUT R2, R37, R238, RZ, 0x3c, !PT ;  /* 0x000000ee25027212 */ /* 0x000fe400078e3cff */
[C---:B------:R-:W-:Y:S02]  /*166a0*/  PRMT R9, R150.reuse, 0x7773, RZ ;  /* 0x0000777396097816 */ /* 0x040fe400000000ff */
[----:B------:R-:W-:Y:S01]  /*166b0*/  PRMT R150, R150, 0x7772, RZ ;  /* 0x0000777296967816 */ /* 0x000fe200000000ff */
[----:B------:R-:W-:Y:S02]  /*166c0*/  IMAD.WIDE.U32 R38, R2, -0x2daee0ad, RZ ;  /* 0xd2511f5302267825 */ /* 0x000fe400078e00ff */
[----:B------:R-:W-:Y:S01]  /*166d0*/  MUFU.EX2 R90, R90 ;  /* 0x0000005a005a7308 */ /* 0x000fe20000000800 */
[----:B------:R-:W-:Y:S02]  /*166e0*/  PRMT R150, R150, 0x5410, R9 ;  /* 0x0000541096967816 */ /* 0x000fe40000000009 */
[----:B------:R-:W-:Y:S02]  /*166f0*/  LOP3.LUT R2, R230, UR16, R39, 0x96, !PT ;  /* 0x00000010e6027c12 */ /* 0x000fe4000f8e9627 */
[----:B------:R-:W-:Y:S05]  /*16700*/  LOP3.LUT R9, R38, UR15, R43, 0x96, !PT ;  /* 0x0000000f26097c12 */ /* 0x000fea000f8e962b */
[----:B------:R-:W-:Y:S01]  /*16710*/  MUFU.EX2 R91, R91 ;  /* 0x0000005b005b7308 */ /* 0x000fe20000000800 */
[----:B------:R-:W-:Y:S01]  /*16720*/  IMAD.WIDE.U32 R38, R2, -0x326172a9, RZ ;  /* 0xcd9e8d5702267825 */ /* 0x000fe200078e00ff */
[----:B------:R-:W-:Y:S02]  /*16730*/  LOP3.LUT R150, R150, 0xff00ff, RZ, 0xc0, !PT ;  /* 0x00ff00ff96967812 */ /* 0x000fe400078ec0ff */
[----:B------:R-:W-:Y:S02]  /*16740*/  LOP3.LUT R149, R149, 0xff00ff, RZ, 0xc0, !PT ;  /* 0x00ff00ff95957812 */ /* 0x000fe400078ec0ff */
[----:B------:R-:W-:Y:S04]  /*16750*/  LOP3.LUT R2, R244, UR8, R39, 0x96, !PT ;  /* 0x00000008f4027c12 */ /* 0x000fe8000f8e9627 */
[----:B------:R-:W-:Y:S01]  /*16760*/  MUFU.EX2 R100, R100 ;  /* 0x0000006400647308 */ /* 0x000fe20000000800 */
[----:B------:R-:W-:Y:S05]  /*16770*/  IMAD.WIDE.U32 R36, R2, -0x2daee0ad, RZ ;  /* 0xd2511f5302247825 */ /* 0x000fea00078e00ff */
[----:B------:R-:W-:Y:S01]  /*16780*/  LOP3.LUT R2, R42, UR11, R37, 0x96, !PT ;  /* 0x0000000b2a027c12 */ /* 0x000fe2000f8e9625 */
[----:B------:R-:W-:Y:S03]  /*16790*/  IMAD.WIDE.U32 R42, R9, -0x326172a9, RZ ;  /* 0xcd9e8d57092a7825 */ /* 0x000fe600078e00ff */
[----:B------:R-:W-:Y:S01]  /*167a0*/  MUFU.EX2 R101, R101 ;  /* 0x0000006500657308 */ /* 0x000fe20000000800 */
[----:B------:R-:W-:Y:S01]  /*167b0*/  IMAD.WIDE.U32 R120, R2, -0x326172a9, RZ ;  /* 0xcd9e8d5702787825 */ /* 0x000fe200078e00ff */
[----:B------:R-:W-:Y:S04]  /*167c0*/  LOP3.LUT R38, R38, UR14, R43, 0x96, !PT ;  /* 0x0000000e26267c12 */ /* 0x000fe8000f8e962b */
[----:B------:R-:W-:Y:S01]  /*167d0*/  LOP3.LUT R2, R42, UR13, R121, 0x96, !PT ;  /* 0x0000000d2a027c12 */ /* 0x000fe2000f8e9679 */
[----:B------:R-:W-:Y:S03]  /*167e0*/  IMAD.WIDE.U32 R38, R38, -0x2daee0ad, RZ ;  /* 0xd2511f5326267825 */ /* 0x000fe600078e00ff */
[----:B------:R-:W-:Y:S02]  /*167f0*/  MUFU.EX2 R118, R118 ;  /* 0x0000007600767308 */ /* 0x000fe40000000800 */
[----:B------:R-:W-:Y:S01]  /*16800*/  LOP3.LUT R36, R36, UR10, R39, 0x96, !PT ;  /* 0x0000000a24247c12 */ /* 0x000fe2000f8e9627 */
[----:B------:R-:W-:Y:S07]  /*16810*/  IMAD.MOV.U32 R39, RZ, RZ, R51 ;  /* 0x000000ffff277224 */ /* 0x000fee00078e0033 */
[----:B------:R-:W-:Y:S01]  /*16820*/  MUFU.EX2 R119, R119 ;  /* 0x0000007700777308 */ /* 0x000fe20000000800 */
[----:B------:R-:W-:Y:S04]  /*16830*/  IMAD.WIDE.U32 R36, R36, -0x326172a9, RZ ;  /* 0xcd9e8d5724247825 */ /* 0x000fe800078e00ff */
[----:B------:R-:W-:Y:S01]  /*16840*/  IMAD.MOV.U32 R9, RZ, RZ, R36 ;  /* 0x000000ffff097224 */ /* 0x000fe200078e0024 */
[----:B------:R-:W-:Y:S02]  /*16850*/  PRMT R113, R36, 0x7771, RZ ;  /* 0x0000777124717816 */ /* 0x000fe400000000ff */
[----:B------:R-:W-:Y:S02]  /*16860*/  LOP3.LUT R120, R120, UR12, R37, 0x96, !PT ;  /* 0x0000000c78787c12 */ /* 0x000fe4000f8e9625 */
[----:B------:R-:W-:Y:S01]  /*16870*/  MUFU.EX2 R112, R112 ;  /* 0x0000007000707308 */ /* 0x000fe20000000800 */
[----:B------:R-:W-:Y:S02]  /*16880*/  LOP3.LUT R9, R9, 0xff, RZ, 0xc0, !PT ;  /* 0x000000ff09097812 */ /* 0x000fe400078ec0ff */
[C---:B------:R-:W-:Y:S02]  /*16890*/  PRMT R129, R36.reuse, 0x7772, RZ ;  /* 0x0000777224817816 */ /* 0x040fe400000000ff */
[----:B------:R-:W-:Y:S02]  /*168a0*/  PRMT R113, R9, 0x5410, R113 ;  /* 0x0000541009717816 */ /* 0x000fe40000000071 */
[----:B------:R-:W-:Y:S01]  /*168b0*/  PRMT R9, R36, 0x7773, RZ ;  /* 0x0000777324097816 */ /* 0x000fe200000000ff */
[----:B------:R-:W-:Y:S01]  /*168c0*/  IMAD.WIDE.U32 R36, R2, -0x2daee0ad, RZ ;  /* 0xd2511f5302247825 */ /* 0x000fe200078e00ff */
[----:B------:R-:W-:Y:S01]  /*168d0*/  LOP3.LUT R121, R120, 0xffff, RZ, 0xc0, !PT ;  /* 0x0000ffff78797812 */ /* 0x000fe200078ec0ff */
[----:B------:R-:W-:Y:S01]  /*168e0*/  MUFU.EX2 R41, R41 ;  /* 0x0000002900297308 */ /* 0x000fe20000000800 */
[----:B------:R-:W-:Y:S01]  /*168f0*/  PRMT R129, R129, 0x5410, R9 ;  /* 0x0000541081817816 */ /* 0x000fe20000000009 */
[----:B------:R-:W-:Y:S01]  /*16900*/  IMAD.MOV.U32 R2, RZ, RZ, R36 ;  /* 0x000000ffff027224 */ /* 0x000fe200078e0024 */
[----:B------:R-:W-:Y:S01]  /*16910*/  PRMT R42, R36, 0x7771, RZ ;  /* 0x00007771242a7816 */ /* 0x000fe200000000ff */
[----:B------:R-:W-:Y:S01]  /*16920*/  FADD.FTZ R9, -R4, R187 ;  /* 0x000000bb04097221 */ /* 0x000fe20000010100 */
[----:B------:R-:W-:Y:S01]  /*16930*/  PRMT R51, R36, 0x7772, RZ ;  /* 0x0000777224337816 */ /* 0x000fe200000000ff */
[----:B------:R-:W-:Y:S01]  /*16940*/  IMAD.MOV.U32 R187, RZ, RZ, R39 ;  /* 0x000000ffffbb7224 */ /* 0x000fe200078e0027 */
[----:B------:R-:W-:Y:S01]  /*16950*/  LOP3.LUT R2, R2, 0xff, RZ, 0xc0, !PT ;  /* 0x000000ff02027812 */ /* 0x000fe200078ec0ff */
[----:B------:R-:W-:Y:S01]  /*16960*/  FMUL.FTZ R9, R9, UR4 ;  /* 0x0000000409097c20 */ /* 0x000fe20008410000 */
[----:B------:R-:W-:Y:S01]  /*16970*/  SHF.R.U32.HI R121, RZ, 0x8, R121 ;  /* 0x00000008ff797819 */ /* 0x000fe20000011679 */
[----:B------:R-:W-:Y:S01]  /*16980*/  MUFU.EX2 R48, R48 ;  /* 0x0000003000307308 */ /* 0x000fe20000000800 */
[----:B------:R-:W-:Y:S02]  /*16990*/  PRMT R42, R2, 0x5410, R42 ;  /* 0x00005410022a7816 */ /* 0x000fe4000000002a */
[----:B------:R-:W-:Y:S02]  /*169a0*/  PRMT R2, R36, 0x7773, RZ ;  /* 0x0000777324027816 */ /* 0x000fe400000000ff */
[----:B------:R-:W-:Y:S02]  /*169b0*/  LOP3.LUT R43, R38, UR9, R37, 0x96, !PT ;  /* 0x00000009262b7c12 */ /* 0x000fe4000f8e9625 */
[----:B------:R-:W-:Y:S01]  /*169c0*/  PRMT R51, R51, 0x5410, R2 ;  /* 0x0000541033337816 */ /* 0x000fe20000000002 */
[----:B------:R-:W1:Y:S01]  /*169d0*/  LDSM.16.MT88.4 R36, [R227+0x4000] ;  /* 0x00400000e324783b */ /* 0x000e620000004200 */
[----:B------:R-:W-:Y:S01]  /*169e0*/  LOP3.LUT R2, R120, 0xff, RZ, 0xc0, !PT ;  /* 0x000000ff78027812 */ /* 0x000fe200078ec0ff */
[----:B------:R-:W2:Y:S01]  /*169f0*/  MUFU.EX2 R9, R9 ;  /* 0x0000000900097308 */ /* 0x000ea20000000800 */
[C---:B------:R-:W-:Y:S02]  /*16a00*/  LOP3.LUT R50, R43.reuse, 0xffff, RZ, 0xc0, !PT ;  /* 0x0000ffff2b327812 */ /* 0x040fe400078ec0ff */
[----:B------:R-:W-:Y:S02]  /*16a10*/  PRMT R121, R2, 0x5410, R121 ;  /* 0x0000541002797816 */ /* 0x000fe40000000079 */
[----:B------:R-:W-:Y:S02]  /*16a20*/  PRMT R2, R120, 0x7632, R2 ;  /* 0x0000763278027816 */ /* 0x000fe40000000002 */
[----:B------:R-:W-:Y:S03]  /*16a30*/  SHF.R.U32.HI R120, RZ, 0x18, R120 ;  /* 0x00000018ff787819 */ /* 0x000fe60000011678 */
[----:B------:R-:W-:Y:S01]  /*16a40*/  MUFU.EX2 R56, R56 ;  /* 0x0000003800387308 */ /* 0x000fe20000000800 */
[----:B------:R-:W-:Y:S02]  /*16a50*/  LOP3.LUT R2, R2, 0xff, RZ, 0xc0, !PT ;  /* 0x000000ff02027812 */ /* 0x000fe400078ec0ff */
[----:B------:R-:W-:Y:S02]  /*16a60*/  SHF.R.U32.HI R50, RZ, 0x8, R50 ;  /* 0x00000008ff327819 */ /* 0x000fe40000011632 */
[----:B------:R-:W-:Y:S02]  /*16a70*/  PRMT R120, R2, 0x5410, R120 ;  /* 0x0000541002787816 */ /* 0x000fe40000000078 */
[----:B------:R-:W-:Y:S03]  /*16a80*/  LOP3.LUT R2, R43, 0xff, RZ, 0xc0, !PT ;  /* 0x000000ff2b027812 */ /* 0x000fe600078ec0ff */
[----:B------:R-:W-:Y:S01]  /*16a90*/  MUFU.EX2 R114, R114 ;  /* 0x0000007200727308 */ /* 0x000fe20000000800 */
[C---:B--2---:R-:W-:Y:S01]  /*16aa0*/  FMUL.FTZ R206, R9.reuse, R206 ;  /* 0x000000ce09ce7220 */ /* 0x044fe20000410000 */
[C---:B------:R-:W-:Y:S01]  /*16ab0*/  FMUL.FTZ R207, R9.reuse, R207 ;  /* 0x000000cf09cf7220 */ /* 0x040fe20000410000 */
[----:B------:R-:W-:Y:S01]  /*16ac0*/  PRMT R50, R2, 0x5410, R50 ;  /* 0x0000541002327816 */ /* 0x000fe20000000032 */
[----:B------:R-:W-:Y:S01]  /*16ad0*/  FMUL.FTZ R202, R9, R202 ;  /* 0x000000ca09ca7220 */ /* 0x000fe20000410000 */
[----:B------:R-:W-:Y:S01]  /*16ae0*/  PRMT R2, R43, 0x7632, R2 ;  /* 0x000076322b027816 */ /* 0x000fe20000000002 */
[C---:B------:R-:W-:Y:S01]  /*16af0*/  FMUL.FTZ R203, R9.reuse, R203 ;  /* 0x000000cb09cb7220 */ /* 0x040fe20000410000 */
[----:B------:R-:W-:Y:S01]  /*16b00*/  SHF.R.U32.HI R43, RZ, 0x18, R43 ;  /* 0x00000018ff2b7819 */ /* 0x000fe2000001162b */
[C---:B------:R-:W-:Y:S01]  /*16b10*/  FMUL.FTZ R198, R9.reuse, R198 ;  /* 0x000000c609c67220 */ /* 0x040fe20000410000 */
[----:B------:R-:W-:Y:S01]  /*16b20*/  LOP3.LUT R2, R2, 0xff, RZ, 0xc0, !PT ;  /* 0x000000ff02027812 */ /* 0x000fe200078ec0ff */
[C---:B------:R-:W-:Y:S01]  /*16b30*/  FMUL.FTZ R199, R9.reuse, R199 ;  /* 0x000000c709c77220 */ /* 0x040fe20000410000 */
[C---:B------:R-:W-:Y:S01]  /*16b40*/  FMUL.FTZ R194, R9.reuse, R194 ;  /* 0x000000c209c27220 */ /* 0x040fe20000410000 */
[----:B------:R-:W-:Y:S01]  /*16b50*/  FMUL.FTZ R195, R9, R195 ;  /* 0x000000c309c37220 */ /* 0x000fe20000410000 */
[----:B------:R-:W-:Y:S01]  /*16b60*/  PRMT R43, R2, 0x5410, R43 ;  /* 0x00005410022b7816 */ /* 0x000fe2000000002b */
[----:B------:R-:W-:Y:S01]  /*16b70*/  FADD.FTZ R2, -R5, R186 ;  /* 0x000000ba05027221 */ /* 0x000fe20000010100 */
[----:B------:R-:W-:Y:S01]  /*16b80*/  IMAD.MOV.U32 R186, RZ, RZ, R159 ;  /* 0x000000ffffba7224 */ /* 0x000fe200078e009f */
[----:B------:R-:W-:Y:S01]  /*16b90*/  LOP3.LUT R129, R129, 0xff00ff, RZ, 0xc0, !PT ;  /* 0x00ff00ff81817812 */ /* 0x000fe200078ec0ff */
[----:B------:R-:W-:Y:S02]  /*16ba0*/  IMAD.MOV.U32 R159, RZ, RZ, R236 ;  /* 0x000000ffff9f7224 */ /* 0x000fe400078e00ec */
[----:B------:R-:W-:Y:S01]  /*16bb0*/  FMUL.FTZ R2, R2, UR4 ;  /* 0x0000000402027c20 */ /* 0x000fe20008410000 */
[----:B------:R-:W-:Y:S01]  /*16bc0*/  @P1 VIADD R159, R226, 0xffffffe0 ;  /* 0xffffffe0e29f1836 */ /* 0x000fe20000000000 */
[----:B------:R-:W-:Y:S01]  /*16bd0*/  MUFU.EX2 R115, R115 ;  /* 0x0000007300737308 */ /* 0x000fe20000000800 */
[----:B------:R-:W-:Y:S01]  /*16be0*/  LOP3.LUT R51, R51, 0xff00ff, RZ, 0xc0, !PT ;  /* 0x00ff00ff33337812 */ /* 0x000fe200078ec0ff */
[C---:B-1----:R-:W-:Y:S08]  /*16bf0*/  HMMA.16816.F32 R220, R12.reuse, R36, R220 ;  /* 0x000000240cdc723c */ /* 0x042ff000000018dc */
[----:B------:R-:W1:Y:S01]  /*16c00*/  MUFU.EX2 R2, R2 ;  /* 0x0000000200027308 */ /* 0x000e620000000800 */
[----:B------:R-:W-:Y:S09]  /*16c10*/  HMMA.16816.F32 R216, R12, R38, R216 ;  /* 0x000000260cd8723c */ /* 0x000ff200000018d8 */
[----:B------:R-:W2:Y:S10]  /*16c20*/  MUFU.EX2 R186, R186 ;  /* 0x000000ba00ba7308 */ /* 0x000eb40000000800 */
[----:B------:R-:W-:Y:S01]  /*16c30*/  MUFU.EX2 R106, R106 ;  /* 0x0000006a006a7308 */ /* 0x000fe20000000800 */
[C---:B-1----:R-:W-:Y:S01]  /*16c40*/  FMUL.FTZ R204, R2.reuse, R204 ;  /* 0x000000cc02cc7220 */ /* 0x042fe20000410000 */
[C---:B------:R-:W-:Y:S01]  /*16c50*/  FMUL.FTZ R205, R2.reuse, R205 ;  /* 0x000000cd02cd7220 */ /* 0x040fe20000410000 */
[C---:B------:R-:W-:Y:S01]  /*16c60*/  FMUL.FTZ R200, R2.reuse, R200 ;  /* 0x000000c802c87220 */ /* 0x040fe20000410000 */
[C---:B------:R-:W-:Y:S01]  /*16c70*/  FMUL.FTZ R201, R2.reuse, R201 ;  /* 0x000000c902c97220 */ /* 0x040fe20000410000 */
[C---:B------:R-:W-:Y:S01]  /*16c80*/  FMUL.FTZ R196, R2.reuse, R196 ;  /* 0x000000c402c47220 */ /* 0x040fe20000410000 */
[C---:B------:R-:W-:Y:S01]  /*16c90*/  FMUL.FTZ R197, R2.reuse, R197 ;  /* 0x000000c502c57220 */ /* 0x040fe20000410000 */
[C---:B------:R-:W-:Y:S01]  /*16ca0*/  FMUL.FTZ R192, R2.reuse, R192 ;  /* 0x000000c002c07220 */ /* 0x040fe20000410000 */
[----:B------:R-:W-:Y:S01]  /*16cb0*/  FMUL.FTZ R193, R2, R193 ;  /* 0x000000c102c17220 */ /* 0x000fe20000410000 */
[C---:B------:R-:W-:Y:S01]  /*16cc0*/  HMMA.16816.F32 R204, R16.reuse, R36, R204 ;  /* 0x0000002410cc723c */ /* 0x040fe200000018cc */
[----:B------:R-:W-:Y:S07]  /*16cd0*/  MUFU.EX2 R107, R107 ;  /* 0x0000006b006b7308 */ /* 0x000fee0000000800 */
[C---:B------:R-:W-:Y:S01]  /*16ce0*/  HMMA.16816.F32 R200, R16.reuse, R38, R200 ;  /* 0x0000002610c8723c */ /* 0x040fe200000018c8 */
[----:B------:R-:W1:Y:S02]  /*16cf0*/  LDSM.16.MT88.4 R36, [R159] ;  /* 0x000000009f24783b */ /* 0x000e640000004200 */
[----:B------:R-:W-:Y:S10]  /*16d00*/  MUFU.EX2 R57, R57 ;  /* 0x0000003900397308 */ /* 0x000ff40000000800 */
[----:B------:R-:W-:Y:S10]  /*16d10*/  MUFU.EX2 R64, R64 ;  /* 0x0000004000407308 */ /* 0x000ff40000000800 */
[----:B------:R-:W-:Y:S10]  /*16d20*/  MUFU.EX2 R65, R65 ;  /* 0x0000004100417308 */ /* 0x000ff40000000800 */
[----:B------:R-:W-:Y:S10]  /*16d30*/  MUFU.EX2 R6, R6 ;  /* 0x0000000600067308 */ /* 0x000ff40000000800 */
[----:B------:R-:W-:Y:S01]  /*16d40*/  MUFU.EX2 R122, R122 ;  /* 0x0000007a007a7308 */ /* 0x000fe20000000800 */
[C---:B-1----:R-:W-:Y:S09]  /*16d50*/  HMMA.16816.F32 R196, R16.reuse, R36, R196 ;  /* 0x0000002410c4723c */ /* 0x042ff200000018c4 */
[----:B------:R-:W-:Y:S01]  /*16d60*/  MUFU.EX2 R123, R123 ;  /* 0x0000007b007b7308 */ /* 0x000fe20000000800 */
[----:B------:R-:W-:Y:S09]  /*16d70*/  HMMA.16816.F32 R192, R16, R38, R192 ;  /* 0x0000002610c0723c */ /* 0x000ff200000018c0 */
[----:B------:R1:W-:Y:S01]  /*16d80*/  MUFU.EX2 R16, R141 ;  /* 0x0000008d00107308 */ /* 0x0003e20000000800 */
[C---:B------:R-:W-:Y:S09]  /*16d90*/  HMMA.16816.F32 R212, R12.reuse, R36, R212 ;  /* 0x000000240cd4723c */ /* 0x040ff200000018d4 */
[----:B------:R-:W-:Y:S01]  /*16da0*/  MUFU.EX2 R36, R125 ;  /* 0x0000007d00247308 */ /* 0x000fe20000000800 */
[----:B------:R-:W-:Y:S09]  /*16db0*/  HMMA.16816.F32 R208, R12, R38, R208 ;  /* 0x000000260cd0723c */ /* 0x000ff200000018d0 */
[----:B------:R-:W-:Y:S01]  /*16dc0*/  MUFU.EX2 R125, R187 ;  /* 0x000000bb007d7308 */ /* 0x000fe20000000800 */
[----:B-1----:R-:W3:Y:S04]  /*16dd0*/  LDL.LU R141, [R1+0x38] ;  /* 0x00003800018d7983 */ /* 0x002ee80000300800 */
[----:B------:R-:W1:Y:S05]  /*16de0*/  LDSM.16.MT88.4 R12, [R227+0x4400] ;  /* 0x00440000e30c783b */ /* 0x000e6a0000004200 */
[----:B------:R4:W-:Y:S10]  /*16df0*/  MUFU.EX2 R187, R132 ;  /* 0x0000008400bb7308 */ /* 0x0009f40000000800 */
[----:B------:R-:W-:Y:S10]  /*16e00*/  MUFU.EX2 R38, R108 ;  /* 0x0000006c00267308 */ /* 0x000ff40000000800 */
[----:B------:R2:W-:Y:S01]  /*16e10*/  MUFU.EX2 R108, R139 ;  /* 0x0000008b006c7308 */ /* 0x0005e20000000800 */
[----:B----4-:R4:W5:Y:S09]  /*16e20*/  LDL.LU R132, [R1+0x34] ;  /* 0x0000340001847983 */ /* 0x0109720000300800 */
[----:B------:R-:W-:Y:S10]  /*16e30*/  MUFU.EX2 R39, R92 ;  /* 0x0000005c00277308 */ /* 0x000ff40000000800 */
[----:B------:R-:W-:Y:S01]  /*16e40*/  MUFU.EX2 R92, R109 ;  /* 0x0000006d005c7308 */ /* 0x000fe20000000800 */
[----:B--2---:R-:W2:Y:S01]  /*16e50*/  LDL.LU R139, [R1+0x30] ;  /* 0x00003000018b7983 */ /* 0x004ea20000300800 */
[-C--:B-1----:R-:W-:Y:S08]  /*16e60*/  HMMA.16816.F32 R220, R20, R12.reuse, R220 ;  /* 0x0000000c14dc723c */ /* 0x082ff000000018dc */
[----:B------:R1:W-:Y:S01]  /*16e70*/  MUFU.EX2 R109, R184 ;  /* 0x000000b8006d7308 */ /* 0x0003e20000000800 */
[C---:B------:R-:W-:Y:S09]  /*16e80*/  HMMA.16816.F32 R204, R32.reuse, R12, R204 ;  /* 0x0000000c20cc723c */ /* 0x040ff200000018cc */
[----:B------:R-:W-:Y:S01]  /*16e90*/  MUFU.EX2 R37, R124 ;  /* 0x0000007c00257308 */ /* 0x000fe20000000800 */
[-C--:B------:R-:W-:Y:S09]  /*16ea0*/  HMMA.16816.F32 R200, R32, R14.reuse, R200 ;  /* 0x0000000e20c8723c */ /* 0x080ff200000018c8 */
[----:B------:R4:W3:Y:S01]  /*16eb0*/  MUFU.EX2 R124, R11 ;  /* 0x0000000b007c7308 */ /* 0x0008e20000000800 */
[----:B-1----:R-:W2:Y:S01]  /*16ec0*/  LDL.LU R184, [R1+0x2c] ;  /* 0x00002c0001b87983 */ /* 0x002ea20000300800 */
[----:B------:R-:W-:Y:S03]  /*16ed0*/  HMMA.16816.F32 R216, R20, R14, R216 ;  /* 0x0000000e14d8723c */ /* 0x000fe600000018d8 */
[----:B------:R-:W1:Y:S05]  /*16ee0*/  LDSM.16.MT88.4 R12, [R159+0x400] ;  /* 0x000400009f0c783b */ /* 0x000e6a0000004200 */
[----:B------:R-:W-:Y:S01]  /*16ef0*/  MUFU.EX2 R130, R130 ;  /* 0x0000008200827308 */ /* 0x000fe20000000800 */
[--C-:B----4-:R-:W-:Y:S09]  /*16f00*/  FFMA.FTZ R11, R67, UR4, -R7.reuse ;  /* 0x00000004430b7c23 */ /* 0x110ff20008010807 */
[----:B------:R-:W-:Y:S10]  /*16f10*/  MUFU.EX2 R67, R110 ;  /* 0x0000006e00437308 */ /* 0x000ff40000000800 */
[----:B------:R-:W-:Y:S01]  /*16f20*/  MUFU.EX2 R110, R180 ;  /* 0x000000b4006e7308 */ /* 0x000fe20000000800 */
[C---:B-1----:R-:W-:Y:S08]  /*16f30*/  HMMA.16816.F32 R196, R32.reuse, R12, R196 ;  /* 0x0000000c20c4723c */ /* 0x042ff000000018c4 */
[----:B------:R-:W-:Y:S03]  /*16f40*/  HMMA.16816.F32 R192, R32, R14, R192 ;  /* 0x0000000e20c0723c */ /* 0x000fe600000018c0 */
[--C-:B------:R-:W-:Y:S01]  /*16f50*/  FFMA.FTZ R33, R82, UR4, -R7.reuse ;  /* 0x0000000452217c23 */ /* 0x100fe20008010807 */
[--C-:B------:R-:W-:Y:S01]  /*16f60*/  FFMA.FTZ R32, R75, UR4, -R7.reuse ;  /* 0x000000044b207c23 */ /* 0x100fe20008010807 */
[----:B------:R1:W-:Y:S01]  /*16f70*/  MUFU.EX2 R82, R185 ;  /* 0x000000b900527308 */ /* 0x0003e20000000800 */
[--C-:B------:R-:W-:Y:S01]  /*16f80*/  FFMA.FTZ R35, R66, UR4, -R7.reuse ;  /* 0x0000000442237c23 */ /* 0x100fe20008010807 */
[--C-:B------:R-:W-:Y:S01]  /*16f90*/  FFMA.FTZ R34, R74, UR4, -R7.reuse ;  /* 0x000000044a227c23 */ /* 0x100fe20008010807 */
[C---:B------:R-:W-:Y:S07]  /*16fa0*/  HMMA.16816.F32 R212, R20.reuse, R12, R212 ;  /* 0x0000000c14d4723c */ /* 0x040fee00000018d4 */
[----:B------:R4:W3:Y:S01]  /*16fb0*/  MUFU.EX2 R75, R228 ;  /* 0x000000e4004b7308 */ /* 0x0008e20000000800 */
[----:B------:R-:W-:Y:S01]  /*16fc0*/  HMMA.16816.F32 R208, R20, R14, R208 ;  /* 0x0000000e14d0723c */ /* 0x000fe200000018d0 */
[----:B------:R-:W4:Y:S02]  /*16fd0*/  LDSM.16.MT88.4 R12, [R227+0x4800] ;  /* 0x00480000e30c783b */ /* 0x000f240000004200 */
[----:B------:R-:W-:Y:S01]  /*16fe0*/  F2FP.F16.F32.PACK_AB R20, R248, R247 ;  /* 0x000000f7f814723e */ /* 0x000fe200000000ff */
[----:B------:R-:W-:Y:S05]  /*16ff0*/  FFMA.FTZ R21, R58, UR4, -R7 ;  /* 0x000000043a157c23 */ /* 0x000fea0008010807 */
[----:B------:R-:W-:Y:S01]  /*17000*/  MUFU.EX2 R74, R126 ;  /* 0x0000007e004a7308 */ /* 0x000fe20000000800 */
[----:B------:R-:W-:Y:S02]  /*17010*/  LOP3.LUT R23, R85, 0xff00ff, RZ, 0xc0, !PT ;  /* 0x00ff00ff55177812 */ /* 0x000fe400078ec0ff */
[--C-:B------:R-:W-:Y:S01]  /*17020*/  HSET2.LE.AND R22, R84, R40.reuse, PT ;  /* 0x0000002854167233 */ /* 0x100fe20003803000 */
[----:B-1----:R-:W2:Y:S01]  /*17030*/  LDL.LU R185, [R1+0x28] ;  /* 0x0000280001b97983 */ /* 0x002ea20000300800 */
[----:B------:R-:W-:Y:S01]  /*17040*/  IMAD.MOV.U32 R93, RZ, RZ, R21 ;  /* 0x000000ffff5d7224 */ /* 0x000fe200078e0015 */
[--C-:B------:R-:W-:Y:S04]  /*17050*/  HSET2.LE.AND R23, R23, R40.reuse, PT ;  /* 0x0000002817177233 */ /* 0x100fe80003803000 */
[----:B------:R-:W-:Y:S01]  /*17060*/  MUFU.EX2 R126, R181 ;  /* 0x000000b5007e7308 */ /* 0x000fe20000000800 */
[----:B----4-:R4:W5:Y:S01]  /*17070*/  LDL.LU R228, [R1+0x24] ;  /* 0x0000240001e47983 */ /* 0x0109620000300800 */
[----:B------:R-:W-:Y:S08]  /*17080*/  F2FP.F16.F32.PACK_AB R21, R186, R183 ;  /* 0x000000b7ba15723e */ /* 0x000ff000000000ff */
[----:B------:R-:W-:Y:S10]  /*17090*/  MUFU.EX2 R85, R179 ;  /* 0x000000b300557308 */ /* 0x000ff40000000800 */
[----:B------:R-:W-:Y:S10]  /*170a0*/  MUFU.EX2 R84, R177 ;  /* 0x000000b100547308 */ /* 0x000ff40000000800 */
[----:B------:R-:W-:Y:S01]  /*170b0*/  MUFU.EX2 R58, R117 ;  /* 0x00000075003a7308 */ /* 0x000fe20000000800 */
[-C--:B------:R-:W-:Y:S09]  /*170c0*/  HMMA.16816.F32 R220, R28, R12.reuse, R220 ;  /* 0x0000000c1cdc723c */ /* 0x080ff200000018dc */
[----:B------:R1:W-:Y:S01]  /*170d0*/  MUFU.EX2 R117, R35 ;  /* 0x0000002300757308 */ /* 0x0003e20000000800 */
[C---:B------:R-:W-:Y:S09]  /*170e0*/  HMMA.16816.F32 R204, R24.reuse, R12, R204 ;  /* 0x0000000c18cc723c */ /* 0x040ff200000018cc */
[----:B------:R-:W-:Y:S01]  /*170f0*/  MUFU.EX2 R66, R127 ;  /* 0x0000007f00427308 */ /* 0x000fe20000000800 */
[-C--:B------:R-:W-:Y:S03]  /*17100*/  HMMA.16816.F32 R200, R24, R14.reuse, R200 ;  /* 0x0000000e18c8723c */ /* 0x080fe600000018c8 */
[----:B-1----:R-:W-:Y:S01]  /*17110*/  FADD.FTZ R35, R61, R8 ;  /* 0x000000083d237221 */ /* 0x002fe20000010000 */
[--C-:B------:R-:W-:Y:S05]  /*17120*/  HSET2.LE.AND R8, R188, R40.reuse, PT ;  /* 0x00000028bc087233 */ /* 0x100fea0003803000 */
[----:B------:R1:W-:Y:S01]  /*17130*/  MUFU.EX2 R61, R176 ;  /* 0x000000b0003d7308 */ /* 0x0003e20000000800 */
[C---:B------:R-:W-:Y:S01]  /*17140*/  HMMA.16816.F32 R216, R28.reuse, R14, R216 ;  /* 0x0000000e1cd8723c */ /* 0x040fe200000018d8 */
[----:B------:R-:W4:Y:S03]  /*17150*/  LDSM.16.MT88.4 R12, [R159+0x800] ;  /* 0x000800009f0c783b */ /* 0x000f260000004200 */
[----:B------:R-:W-:Y:S01]  /*17160*/  FADD.FTZ R35, R68, R35 ;  /* 0x0000002344237221 */ /* 0x000fe20000010000 */
[----:B------:R-:W-:Y:S01]  /*17170*/  FADD.FTZ R68, R246, R189 ;  /* 0x000000bdf6447221 */ /* 0x000fe20000010000 */
[----:B------:R-:W-:Y:S02]  /*17180*/  IMAD.MOV.U32 R189, RZ, RZ, R134 ;  /* 0x000000ffffbd7224 */ /* 0x000fe400078e0086 */
[----:B------:R-:W-:Y:S01]  /*17190*/  FADD.FTZ R35, R77, R35 ;  /* 0x000000234d237221 */ /* 0x000fe20000010000 */
[----:B------:R-:W-:Y:S01]  /*171a0*/  FADD.FTZ R68, R44, R68 ;  /* 0x000000442c447221 */ /* 0x000fe20000010000 */
[----:B------:R-:W-:Y:S01]  /*171b0*/  IMAD.MOV.U32 R188, RZ, RZ, R133 ;  /* 0x000000ffffbc7224 */ /* 0x000fe200078e0085 */
[----:B------:R1:W-:Y:S02]  /*171c0*/  MUFU.EX2 R44, R34 ;  /* 0x00000022002c7308 */ /* 0x0003e40000000800 */
[----:B------:R-:W-:Y:S01]  /*171d0*/  FADD.FTZ R68, R156, R68 ;  /* 0x000000449c447221 */ /* 0x000fe20000010000 */
[----:B-1----:R-:W-:Y:S03]  /*171e0*/  IMAD.MOV.U32 R176, RZ, RZ, 0x20 ;  /* 0x00000020ffb07424 */ /* 0x002fe600078e00ff */
[----:B------:R-:W-:Y:S04]  /*171f0*/  FADD.FTZ R68, R157, R68 ;  /* 0x000000449d447221 */ /* 0x000fe80000010000 */
[----:B------:R-:W-:Y:S04]  /*17200*/  FADD.FTZ R53, R53, R68 ;  /* 0x0000004435357221 */ /* 0x000fe80000010000 */
[----:B------:R-:W-:Y:S01]  /*17210*/  FADD.FTZ R53, R60, R53 ;  /* 0x000000353c357221 */ /* 0x000fe20000010000 */
[--C-:B------:R-:W-:Y:S03]  /*17220*/  HSET2.LE.AND R34, R55, R40.reuse, PT ;  /* 0x0000002837227233 */ /* 0x100fe60003803000 */
[----:B------:R-:W-:Y:S01]  /*17230*/  FADD.FTZ R53, R45, R53 ;  /* 0x000000352d357221 */ /* 0x000fe20000010000 */
[----:B------:R-:W-:Y:S03]  /*17240*/  F2FP.F16.F32.PACK_AB R45, R101, R100 ;  /* 0x00000064652d723e */ /* 0x000fe600000000ff */
[----:B------:R-:W-:Y:S04]  /*17250*/  FADD.FTZ R52, R52, R53 ;  /* 0x0000003534347221 */ /* 0x000fe80000010000 */
[----:B------:R-:W-:Y:S01]  /*17260*/  FADD.FTZ R52, R249, R52 ;  /* 0x00000034f9347221 */ /* 0x000fe20000010000 */
[C---:B----4-:R-:W-:Y:S03]  /*17270*/  HMMA.16816.F32 R212, R28.reuse, R12, R212 ;  /* 0x0000000c1cd4723c */ /* 0x050fe600000018d4 */
[----:B------:R-:W-:Y:S04]  /*17280*/  FADD.FTZ R52, R250, R52 ;  /* 0x00000034fa347221 */ /* 0x000fe80000010000 */
[----:B------:R-:W-:Y:S01]  /*17290*/  FADD.FTZ R247, R247, R52 ;  /* 0x00000034f7f77221 */ /* 0x000fe20000010000 */
[----:B------:R-:W-:Y:S03]  /*172a0*/  HMMA.16816.F32 R208, R28, R14, R208 ;  /* 0x0000000e1cd0723c */ /* 0x000fe600000018d0 */
[--C-:B------:R-:W-:Y:S01]  /*172b0*/  FFMA.FTZ R29, R59, UR4, -R7.reuse ;  /* 0x000000043b1d7c23 */ /* 0x100fe20008010807 */
[--C-:B------:R-:W-:Y:S01]  /*172c0*/  HSET2.LE.AND R28, R173, R40.reuse, PT ;  /* 0x00000028ad1c7233 */ /* 0x100fe20003803000 */
[----:B------:R1:W-:Y:S01]  /*172d0*/  MUFU.EX2 R59, R224 ;  /* 0x000000e0003b7308 */ /* 0x0003e20000000800 */
[----:B------:R-:W-:Y:S01]  /*172e0*/  FFMA.FTZ R7, R131, UR4, -R7 ;  /* 0x0000000483077c23 */ /* 0x000fe20008010807 */
[--C-:B------:R-:W-:Y:S01]  /*172f0*/  HSET2.LE.AND R30, R171, R40.reuse, PT ;  /* 0x00000028ab1e7233 */ /* 0x100fe20003803000 */
[C---:B------:R-:W-:Y:S07]  /*17300*/  HMMA.16816.F32 R196, R24.reuse, R12, R196 ;  /* 0x0000000c18c4723c */ /* 0x040fee00000018c4 */
[----:B------:R4:W-:Y:S01]  /*17310*/  MUFU.EX2 R131, R191 ;  /* 0x000000bf00837308 */ /* 0x0009e20000000800 */
[----:B------:R-:W-:Y:S01]  /*17320*/  LOP3.LUT R30, R20, R30, RZ, 0xc0, !PT ;  /* 0x0000001e141e7212 */ /* 0x000fe200078ec0ff */
[----:B------:R-:W-:Y:S01]  /*17330*/  IMAD.MOV.U32 R171, RZ, RZ, R83 ;  /* 0x000000ffffab7224 */ /* 0x000fe200078e0053 */
[----:B------:R-:W-:Y:S01]  /*17340*/  HMMA.16816.F32 R192, R24, R14, R192 ;  /* 0x0000000e18c0723c */ /* 0x000fe200000018c0 */
[----:B------:R-:W2:Y:S02]  /*17350*/  LDSM.16.MT88.4 R12, [R159+0xc00] ;  /* 0x000c00009f0c783b */ /* 0x000ea40000004200 */
[--C-:B------:R-:W-:Y:S01]  /*17360*/  HSET2.LE.AND R20, R225, R40.reuse, PT ;  /* 0x00000028e1147233 */ /* 0x100fe20003803000 */
[----:B------:R-:W-:Y:S03]  /*17370*/  IMAD.MOV.U32 R173, RZ, RZ, R29 ;  /* 0x000000ffffad7224 */ /* 0x000fe600078e001d */
[----:B------:R-:W-:Y:S01]  /*17380*/  MUFU.EX2 R83, R178 ;  /* 0x000000b200537308 */ /* 0x000fe20000000800 */
[----:B---3--:R-:W-:Y:S01]  /*17390*/  F2FP.F16.F32.PACK_AB R26, R124, R125 ;  /* 0x0000007d7c1a723e */ /* 0x008fe200000000ff */
[----:B------:R-:W-:Y:S01]  /*173a0*/  FADD.FTZ R247, R248, R247 ;  /* 0x000000f7f8f77221 */ /* 0x000fe20000010000 */
[----:B------:R-:W-:Y:S01]  /*173b0*/  LOP3.LUT R20, R21, R20, RZ, 0xc0, !PT ;  /* 0x0000001415147212 */ /* 0x000fe200078ec0ff */
[----:B------:R3:W5:Y:S01]  /*173c0*/  LDL.LU R225, [R1+0x20] ;  /* 0x0000200001e17983 */ /* 0x0007620000300800 */
[--C-:B------:R-:W-:Y:S01]  /*173d0*/  HSET2.LE.AND R29, R174, R40.reuse, PT ;  /* 0x00000028ae1d7233 */ /* 0x100fe20003803000 */
[----:B------:R-:W-:Y:S01]  /*173e0*/  FADD.FTZ R247, R183, R247 ;  /* 0x000000f7b7f77221 */ /* 0x000fe20000010000 */
[----:B------:R-:W-:Y:S01]  /*173f0*/  F2FP.F16.F32.PACK_AB R24, R252, R251 ;  /* 0x000000fbfc18723e */ /* 0x000fe200000000ff */
[----:B-1----:R3:W5:Y:S01]  /*17400*/  LDL.LU R224, [R1+0x1c] ;  /* 0x00001c0001e07983 */ /* 0x0027620000300800 */
[----:B------:R-:W-:Y:S01]  /*17410*/  F2FP.F16.F32.PACK_AB R21, R75, R82 ;  /* 0x000000524b15723e */ /* 0x000fe200000000ff */
[----:B------:R1:W-:Y:S01]  /*17420*/  MUFU.EX2 R127, R173 ;  /* 0x000000ad007f7308 */ /* 0x0003e20000000800 */
[----:B------:R-:W-:Y:S01]  /*17430*/  LOP3.LUT R22, R24, R22, RZ, 0xc0, !PT ;  /* 0x0000001618167212 */ /* 0x000fe200078ec0ff */
[----:B----4-:R3:W5:Y:S01]  /*17440*/  LDL.LU R191, [R1+0x18] ;  /* 0x0000180001bf7983 */ /* 0x0107620000300800 */
[----:B------:R-:W-:Y:S01]  /*17450*/  F2FP.F16.F32.PACK_AB R24, R109, R108 ;  /* 0x0000006c6d18723e */ /* 0x000fe200000000ff */
[----:B------:R-:W-:Y:S01]  /*17460*/  FADD.FTZ R186, R186, R247 ;  /* 0x000000f7baba7221 */ /* 0x000fe20000010000 */
[----:B------:R-:W-:Y:S02]  /*17470*/  LOP3.LUT R21, R21, R10, RZ, 0xc0, !PT ;  /* 0x0000000a15157212 */ /* 0x000fe400078ec0ff */
[----:B------:R-:W-:Y:S03]  /*17480*/  LOP3.LUT R23, R24, R23, RZ, 0xc0, !PT ;  /* 0x0000001718177212 */ /* 0x000fe600078ec0ff */
[----:B------:R-:W-:Y:S01]  /*17490*/  MUFU.EX2 R7, R7 ;  /* 0x0000000700077308 */ /* 0x000fe20000000800 */
[--C-:B------:R-:W-:Y:S01]  /*174a0*/  HSET2.LE.AND R10, R170, R40.reuse, PT ;  /* 0x00000028aa0a7233 */ /* 0x100fe20003803000 */
[----:B------:R-:W-:Y:S04]  /*174b0*/  FADD.FTZ R186, R251, R186 ;  /* 0x000000bafbba7221 */ /* 0x000fe80000010000 */
[----:B------:R-:W-:Y:S01]  /*174c0*/  FADD.FTZ R252, R252, R186 ;  /* 0x000000bafcfc7221 */ /* 0x000fe20000010000 */
[----:B------:R-:W-:Y:S02]  /*174d0*/  IMAD.MOV.U32 R186, RZ, RZ, R5 ;  /* 0x000000ffffba7224 */ /* 0x000fe400078e0005 */
[----:B-1----:R-:W-:Y:S02]  /*174e0*/  IMAD.MOV.U32 R173, RZ, RZ, R171 ;  /* 0x000000ffffad7224 */ /* 0x002fe400078e00ab */
[----:B------:R-:W-:Y:S01]  /*174f0*/  FADD.FTZ R252, R164, R252 ;  /* 0x000000fca4fc7221 */ /* 0x000fe20000010000 */
[----:B------:R-:W-:Y:S03]  /*17500*/  LOP3.LUT R31, R141, 0xff00ff, RZ, 0xc0, !PT ;  /* 0x00ff00ff8d1f7812 */ /* 0x000fe600078ec0ff */
[----:B------:R-:W-:Y:S01]  /*17510*/  FADD.FTZ R252, R166, R252 ;  /* 0x000000fca6fc7221 */ /* 0x000fe20000010000 */
[----:B------:R-:W1:Y:S01]  /*17520*/  MUFU.EX2 R141, R93 ;  /* 0x0000005d008d7308 */ /* 0x000e620000000800 */
[--C-:B------:R-:W-:Y:S02]  /*17530*/  HSET2.LE.AND R31, R31, R40.reuse, PT ;  /* 0x000000281f1f7233 */ /* 0x100fe40003803000 */
[----:B------:R-:W-:Y:S03]  /*17540*/  FADD.FTZ R252, R39, R252 ;  /* 0x000000fc27fc7221 */ /* 0x000fe60000010000 */
[----:B------:R-:W-:Y:S04]  /*17550*/  LOP3.LUT R31, R26, R31, RZ, 0xc0, !PT ;  /* 0x0000001f1a1f7212 */ /* 0x000fe800078ec0ff */
[----:B------:R4:W3:Y:S01]  /*17560*/  MUFU.EX2 R93, R11 ;  /* 0x0000000b005d7308 */ /* 0x0008e20000000800 */
[----:B------:R-:W-:Y:S04]  /*17570*/  FADD.FTZ R252, R163, R252 ;  /* 0x000000fca3fc7221 */ /* 0x000fe80000010000 */
[----:B------:R-:W-:Y:S01]  /*17580*/  FADD.FTZ R100, R100, R252 ;  /* 0x000000fc64647221 */ /* 0x000fe20000010000 */
[----:B-1----:R-:W-:Y:S03]  /*17590*/  F2FP.F16.F32.PACK_AB R171, R127, R141 ;  /* 0x0000008d7fab723e */ /* 0x002fe600000000ff */
[----:B------:R-:W-:Y:S04]  /*175a0*/  FADD.FTZ R100, R101, R100 ;  /* 0x0000006465647221 */ /* 0x000fe80000010000 */
[----:B------:R-:W-:Y:S01]  /*175b0*/  FADD.FTZ R100, R38, R100 ;  /* 0x0000006426647221 */ /* 0x000fe20000010000 */
[--C-:B----4-:R-:W-:Y:S03]  /*175c0*/  HSET2.LE.AND R11, R140, R40.reuse, PT ;  /* 0x000000288c0b7233 */ /* 0x110fe60003803000 */
[----:B------:R-:W-:Y:S01]  /*175d0*/  FADD.FTZ R100, R92, R100 ;  /* 0x000000645c647221 */ /* 0x000fe20000010000 */
[----:B------:R-:W-:Y:S02]  /*175e0*/  F2FP.F16.F32.PACK_AB R140, R110, R126 ;  /* 0x0000007e6e8c723e */ /* 0x000fe400000000ff */
[----:B---3--:R-:W-:Y:S02]  /*175f0*/  F2FP.F16.F32.PACK_AB R170, R93, R117 ;  /* 0x000000755daa723e */ /* 0x008fe400000000ff */
[----:B------:R-:W-:Y:S02]  /*17600*/  LOP3.LUT R10, R140, R10, RZ, 0xc0, !PT ;  /* 0x0000000a8c0a7212 */ /* 0x000fe400078ec0ff */
[----:B------:R-:W-:Y:S02]  /*17610*/  LOP3.LUT R11, R170, R11, RZ, 0xc0, !PT ;  /* 0x0000000baa0b7212 */ /* 0x000fe400078ec0ff */
[----:B--2---:R-:W-:Y:S01]  /*17620*/  LOP3.LUT R139, R139, 0xff00ff, RZ, 0xc0, !PT ;  /* 0x00ff00ff8b8b7812 */ /* 0x004fe200078ec0ff */
[----:B------:R-:W-:Y:S01]  /*17630*/  FFMA.FTZ R3, R2, R184, R3 ;  /* 0x000000b802037223 */ /* 0x000fe20000010003 */
[----:B------:R-:W-:Y:S01]  /*17640*/  F2FP.F16.F32.PACK_AB R2, R250, R249 ;  /* 0x000000f9fa02723e */ /* 0x000fe200000000ff */
[----:B------:R-:W-:Y:S02]  /*17650*/  IMAD.MOV.U32 R184, RZ, RZ, R16 ;  /* 0x000000ffffb87224 */ /* 0x000fe400078e0010 */
[----:B------:R-:W1:Y:S01]  /*17660*/  LDSM.16.MT88.4 R16, [R227+0x4c00] ;  /* 0x004c0000e310783b */ /* 0x000e620000004200 */
[----:B------:R-:W-:Y:S01]  /*17670*/  LOP3.LUT R28, R2, R28, RZ, 0xc0, !PT ;  /* 0x0000001c021c7212 */ /* 0x000fe200078ec0ff */
[----:B------:R-:W-:Y:S01]  /*17680*/  FADD.FTZ R86, R86, R3 ;  /* 0x0000000356567221 */ /* 0x000fe20000010000 */
[----:B------:R-:W-:Y:S01]  /*17690*/  MUFU.EX2 R2, R116 ;  /* 0x0000007400027308 */ /* 0x000fe20000000800 */
[----:B------:R-:W-:Y:S02]  /*176a0*/  F2FP.F16.F32.PACK_AB R25, R187, R184 ;  /* 0x000000b8bb19723e */ /* 0x000fe400000000ff */
[----:B------:R-:W-:Y:S01]  /*176b0*/  FADD.FTZ R86, R71, R86 ;  /* 0x0000005647567221 */ /* 0x000fe20000010000 */
[----:B------:R-:W-:Y:S01]  /*176c0*/  FADD.FTZ R71, R46, R35 ;  /* 0x000000232e477221 */ /* 0x000fe20000010000 */
[----:B------:R-:W-:Y:S02]  /*176d0*/  LOP3.LUT R29, R25, R29, RZ, 0xc0, !PT ;  /* 0x0000001d191d7212 */ /* 0x000fe400078ec0ff */
[----:B------:R-:W2:Y:S03]  /*176e0*/  LDSM.16.MT88.4 R24, [R227+0x5000] ;  /* 0x00500000e318783b */ /* 0x000ea60000004200 */
[----:B------:R3:W4:Y:S01]  /*176f0*/  MUFU.EX2 R116, R190 ;  /* 0x000000be00747308 */ /* 0x0007220000000800 */
[----:B------:R-:W-:Y:S01]  /*17700*/  F2FP.F16.F32.PACK_AB R35, R163, R39 ;  /* 0x00000027a323723e */ /* 0x000fe200000000ff */
[----:B------:R-:W-:Y:S01]  /*17710*/  FADD.FTZ R86, R78, R86 ;  /* 0x000000564e567221 */ /* 0x000fe20000010000 */
[----:B------:R-:W-:Y:S01]  /*17720*/  FADD.FTZ R71, R69, R71 ;  /* 0x0000004745477221 */ /* 0x000fe20000010000 */
[C---:B------:R-:W-:Y:S06]  /*17730*/  HMMA.16816.F32 R212, R28.reuse, R12, R212 ;  /* 0x0000000c1cd4723c */ /* 0x040fec00000018d4 */
[----:B------:R-:W-:Y:S01]  /*17740*/  MUFU.EX2 R46, R32 ;  /* 0x00000020002e7308 */ /* 0x000fe20000000800 */
[----:B------:R-:W-:Y:S01]  /*17750*/  LOP3.LUT R34, R35, R34, RZ, 0xc0, !PT ;  /* 0x0000002223227212 */ /* 0x000fe200078ec0ff */
[----:B------:R-:W-:Y:S01]  /*17760*/  FADD.FTZ R80, R80, R86 ;  /* 0x0000005650507221 */ /* 0x000fe20000010000 */
[--C-:B------:R-:W-:Y:S01]  /*17770*/  HSET2.LE.AND R35, R70, R40.reuse, PT ;  /* 0x0000002846237233 */ /* 0x100fe20003803000 */
[C---:B------:R-:W-:Y:S03]  /*17780*/  HMMA.16816.F32 R208, R28.reuse, R14, R208 ;  /* 0x0000000e1cd0723c */ /* 0x040fe600000018d0 */
[----:B------:R-:W-:Y:S03]  /*17790*/  FADD.FTZ R80, R49, R80 ;  /* 0x0000005031507221 */ /* 0x000fe60000010000 */
[----:B------:R2:W2:Y:S01]  /*177a0*/  MUFU.EX2 R3, R229 ;  /* 0x000000e500037308 */ /* 0x0004a20000000800 */
[----:B---3--:R3:W5:Y:S01]  /*177b0*/  LDL.LU R190, [R1+0x14] ;  /* 0x0000140001be7983 */ /* 0x0087620000300800 */
[----:B----4-:R-:W-:Y:S01]  /*177c0*/  F2FP.F16.F32.PACK_AB R165, R116, R131 ;  /* 0x0000008374a5723e */ /* 0x010fe200000000ff */
[----:B------:R-:W-:Y:S01]  /*177d0*/  FADD.FTZ R80, R73, R80 ;  /* 0x0000005049507221 */ /* 0x000fe20000010000 */
[----:B------:R-:W-:Y:S01]  /*177e0*/  FADD.FTZ R76, R76, R71 ;  /* 0x000000474c4c7221 */ /* 0x000fe20000010000 */
[----:B------:R3:W5:Y:S01]  /*177f0*/  LDL.LU R181, [R1+0x10] ;  /* 0x0000100001b57983 */ /* 0x0007620000300800 */
[----:B------:R-:W-:Y:S01]  /*17800*/  LOP3.LUT R8, R165, R8, RZ, 0xc0, !PT ;  /* 0x00000008a5087212 */ /* 0x000fe200078ec0ff */
[----:B------:R-:W-:Y:S03]  /*17810*/  FADD.FTZ R72, R72, R80 ;  /* 0x0000005048487221 */ /* 0x000fe60000010000 */
[----:B------:R-:W-:Y:S01]  /*17820*/  MUFU.EX2 R49, R173 ;  /* 0x000000ad00317308 */ /* 0x000fe20000000800 */
[----:B------:R3:W5:Y:S01]  /*17830*/  LDL.LU R180, [R1+0xc] ;  /* 0x00000c0001b47983 */ /* 0x0007620000300800 */
[----:B------:R-:W-:Y:S01]  /*17840*/  FADD.FTZ R76, R62, R76 ;  /* 0x0000004c3e4c7221 */ /* 0x000fe20000010000 */
[----:B------:R-:W-:Y:S01]  /*17850*/  FADD.FTZ R72, R79, R72 ;  /* 0x000000484f487221 */ /* 0x000fe20000010000 */
[----:B------:R-:W-:Y:S01]  /*17860*/  FADD.FTZ R100, R2, R100 ;  /* 0x0000006402647221 */ /* 0x000fe20000010000 */
[C---:B-1----:R-:W-:Y:S01]  /*17870*/  HMMA.16816.F32 R220, R28.reuse, R16, R220 ;  /* 0x000000101cdc723c */ /* 0x042fe200000018dc */
[----:B------:R3:W5:Y:S02]  /*17880*/  LDL.LU R179, [R1+0x8] ;  /* 0x0000080001b37983 */ /* 0x0007640000300800 */
[----:B------:R-:W-:Y:S01]  /*17890*/  FADD.FTZ R76, R63, R76 ;  /* 0x0000004c3f4c7221 */ /* 0x000fe20000010000 */
[----:B------:R-:W-:Y:S01]  /*178a0*/  FADD.FTZ R72, R81, R72 ;  /* 0x0000004851487221 */ /* 0x000fe20000010000 */
[----:B------:R3:W5:Y:S01]  /*178b0*/  LDL.LU R178, [R1+0x4] ;  /* 0x0000040001b27983 */ /* 0x0007620000300800 */
[----:B------:R-:W-:Y:S01]  /*178c0*/  FADD.FTZ R100, R58, R100 ;  /* 0x000000643a647221 */ /* 0x000fe20000010000 */
[----:B------:R-:W-:Y:S01]  /*178d0*/  FADD.FTZ R76, R47, R76 ;  /* 0x0000004c2f4c7221 */ /* 0x000fe20000010000 */
[----:B------:R-:W-:Y:S01]  /*178e0*/  HMMA.16816.F32 R216, R28, R18, R216 ;  /* 0x000000121cd8723c */ /* 0x000fe200000018d8 */
[----:B------:R3:W5:Y:S02]  /*178f0*/  LDL.LU R177, [R1] ;  /* 0x0000000001b17983 */ /* 0x0007640000300800 */
[----:B------:R-:W-:Y:S01]  /*17900*/  FADD.FTZ R96, R96, R72 ;  /* 0x0000004860607221 */ /* 0x000fe20000010000 */
[----:B------:R-:W-:Y:S01]  /*17910*/  FADD.FTZ R54, R54, R76 ;  /* 0x0000004c36367221 */ /* 0x000fe20000010000 */
[----:B------:R-:W1:Y:S01]  /*17920*/  LDSM.16.MT88.4 R28, [R159+0x1000] ;  /* 0x001000009f1c783b */ /* 0x000e620000004200 */
[----:B------:R-:W-:Y:S01]  /*17930*/  FADD.FTZ R100, R37, R100 ;  /* 0x0000006425647221 */ /* 0x000fe20000010000 */
[----:B------:R-:W-:Y:S01]  /*17940*/  FADD.FTZ R96, R97, R96 ;  /* 0x0000006061607221 */ /* 0x000fe20000010000 */
[----:B------:R-:W-:Y:S03]  /*17950*/  FADD.FTZ R54, R184, R54 ;  /* 0x00000036b8367221 */ /* 0x000fe60000010000 */
[----:B------:R-:W-:Y:S01]  /*17960*/  FADD.FTZ R131, R131, R96 ;  /* 0x0000006083837221 */ /* 0x000fe20000010000 */
[C---:B--2---:R-:W-:Y:S01]  /*17970*/  HMMA.16816.F32 R220, R20.reuse, R24, R220 ;  /* 0x0000001814dc723c */ /* 0x044fe200000018dc */
[----:B------:R-:W4:Y:S04]  /*17980*/  S2R R229, SR_TID.X ;  /* 0x0000000000e57919 */ /* 0x000f280000002100 */
[----:B------:R-:W-:Y:S01]  /*17990*/  FADD.FTZ R187, R187, R54 ;  /* 0x00000036bbbb7221 */ /* 0x000fe20000010000 */
[----:B------:R-:W-:Y:S02]  /*179a0*/  FADD.FTZ R131, R116, R131 ;  /* 0x0000008374837221 */ /* 0x000fe40000010000 */
[----:B------:R-:W-:Y:S03]  /*179b0*/  HMMA.16816.F32 R216, R20, R26, R216 ;  /* 0x0000001a14d8723c */ /* 0x000fe600000018d8 */
[----:B------:R-:W-:Y:S01]  /*179c0*/  FADD.FTZ R187, R125, R187 ;  /* 0x000000bb7dbb7221 */ /* 0x000fe20000010000 */
[----:B------:R-:W-:Y:S01]  /*179d0*/  FADD.FTZ R131, R126, R131 ;  /* 0x000000837e837221 */ /* 0x000fe20000010000 */
[----:B------:R-:W-:Y:S01]  /*179e0*/  FFMA.FTZ R0, R9, R185, R0 ;  /* 0x000000b909007223 */ /* 0x000fe20000010000 */
[--C-:B------:R-:W-:Y:S01]  /*179f0*/  HSET2.LE.AND R9, R175, R40.reuse, PT ;  /* 0x00000028af097233 */ /* 0x100fe20003803000 */
[----:B------:R-:W-:Y:S01]  /*17a00*/  FADD.FTZ R187, R124, R187 ;  /* 0x000000bb7cbb7221 */ /* 0x000fe20000010000 */
[----:B------:R-:W-:Y:S01]  /*17a10*/  FADD.FTZ R110, R110, R131 ;  /* 0x000000836e6e7221 */ /* 0x000fe20000010000 */
[----:B------:R-:W-:Y:S02]  /*17a20*/  FADD.FTZ R0, R160, R0 ;  /* 0x00000000a0007221 */ /* 0x000fe40000010000 */
[----:B------:R-:W-:Y:S01]  /*17a30*/  LOP3.LUT R9, R171, R9, RZ, 0xc0, !PT ;  /* 0x00000009ab097212 */ /* 0x000fe200078ec0ff */
[----:B------:R-:W-:Y:S01]  /*17a40*/  FADD.FTZ R82, R82, R187 ;  /* 0x000000bb52527221 */ /* 0x000fe20000010000 */
[----:B------:R-:W-:Y:S01]  /*17a50*/  FADD.FTZ R0, R162, R0 ;  /* 0x00000000a2007221 */ /* 0x000fe20000010000 */
[----:B------:R-:W-:Y:S01]  /*17a60*/  FADD.FTZ R110, R85, R110 ;  /* 0x0000006e556e7221 */ /* 0x000fe20000010000 */
[----:B------:R-:W-:Y:S02]  /*17a70*/  IMAD.MOV.U32 R187, RZ, RZ, R4 ;  /* 0x000000ffffbb7224 */ /* 0x000fe400078e0004 */
[----:B------:R-:W-:Y:S01]  /*17a80*/  FADD.FTZ R82, R75, R82 ;  /* 0x000000524b527221 */ /* 0x000fe20000010000 */
[----:B------:R-:W-:Y:S01]  /*17a90*/  FADD.FTZ R161, R161, R0 ;  /* 0x00000000a1a17221 */ /* 0x000fe20000010000 */
[----:B------:R-:W-:Y:S05]  /*17aa0*/  HMMA.16816.F32 R204, R8, R16, R204 ;  /* 0x0000001008cc723c */ /* 0x000fea00000018cc */
[----:B------:R-:W-:Y:S01]  /*17ab0*/  F2FP.F16.F32.PACK_AB R0, R166, R164 ;  /* 0x000000a4a600723e */ /* 0x000fe200000000ff */
[----:B------:R-:W-:Y:S01]  /*17ac0*/  FADD.FTZ R161, R154, R161 ;  /* 0x000000a19aa17221 */ /* 0x000fe20000010000 */
[----:B------:R-:W-:Y:S01]  /*17ad0*/  FADD.FTZ R110, R83, R110 ;  /* 0x0000006e536e7221 */ /* 0x000fe20000010000 */
[C---:B-1----:R-:W-:Y:S05]  /*17ae0*/  HMMA.16816.F32 R212, R20.reuse, R28, R212 ;  /* 0x0000001c14d4723c */ /* 0x042fea00000018d4 */
[----:B------:R-:W-:Y:S01]  /*17af0*/  LOP3.LUT R32, R0, R158, RZ, 0xc0, !PT ;  /* 0x0000009e00207212 */ /* 0x000fe200078ec0ff */
[----:B------:R-:W-:Y:S01]  /*17b00*/  FADD.FTZ R161, R153, R161 ;  /* 0x000000a199a17221 */ /* 0x000fe20000010000 */
[----:B------:R-:W1:Y:S01]  /*17b10*/  MUFU.EX2 R0, R33 ;  /* 0x0000002100007308 */ /* 0x000e620000000800 */
[----:B------:R-:W-:Y:S01]  /*17b20*/  HMMA.16816.F32 R208, R20, R30, R208 ;  /* 0x0000001e14d0723c */ /* 0x000fe200000018d0 */
[----:B------:R-:W2:Y:S02]  /*17b30*/  LDSM.16.MT88.4 R20, [R227+0x5400] ;  /* 0x00540000e314783b */ /* 0x000ea40000004200 */
[----:B------:R-:W-:Y:S01]  /*17b40*/  FADD.FTZ R152, R152, R161 ;  /* 0x000000a198987221 */ /* 0x000fe20000010000 */
[----:B------:R-:W-:Y:S03]  /*17b50*/  FADD.FTZ R82, R108, R82 ;  /* 0x000000526c527221 */ /* 0x000fe60000010000 */
[----:B------:R-:W-:Y:S01]  /*17b60*/  FADD.FTZ R152, R104, R152 ;  /* 0x0000009868987221 */ /* 0x000fe20000010000 */
[C---:B------:R-:W-:Y:S01]  /*17b70*/  HMMA.16816.F32 R200, R8.reuse, R18, R200 ;  /* 0x0000001208c8723c */ /* 0x040fe200000018c8 */
[----:B------:R-:W3:Y:S04]  /*17b80*/  LDSM.16.MT88.4 R16, [R159+0x1400] ;  /* 0x001400009f10783b */ /* 0x000ee80000004200 */
[----:B------:R-:W-:Y:S01]  /*17b90*/  FADD.FTZ R152, R105, R152 ;  /* 0x0000009869987221 */ /* 0x000fe20000010000 */
[----:B------:R-:W-:Y:S02]  /*17ba0*/  FADD.FTZ R109, R109, R82 ;  /* 0x000000526d6d7221 */ /* 0x000fe40000010000 */
[C---:B------:R-:W-:Y:S03]  /*17bb0*/  HMMA.16816.F32 R196, R8.reuse, R12, R196 ;  /* 0x0000000c08c4723c */ /* 0x040fe600000018c4 */
[----:B------:R-:W-:Y:S01]  /*17bc0*/  F2FP.F16.F32.PACK_AB R13, R95, R59 ;  /* 0x0000003b5f0d723e */ /* 0x000fe200000000ff */
[----:B------:R-:W-:Y:S01]  /*17bd0*/  FADD.FTZ R128, R128, R152 ;  /* 0x0000009880807221 */ /* 0x000fe20000010000 */
[----:B------:R-:W-:Y:S01]  /*17be0*/  F2FP.F16.F32.PACK_AB R12, R87, R94 ;  /* 0x0000005e570c723e */ /* 0x000fe200000000ff */
[----:B------:R-:W-:Y:S01]  /*17bf0*/  FADD.FTZ R109, R94, R109 ;  /* 0x0000006d5e6d7221 */ /* 0x000fe20000010000 */
[----:B------:R-:W-:Y:S01]  /*17c00*/  LOP3.LUT R35, R13, R35, RZ, 0xc0, !PT ;  /* 0x000000230d237212 */ /* 0x000fe200078ec0ff */
[----:B------:R-:W-:Y:S03]  /*17c10*/  HMMA.16816.F32 R192, R8, R14, R192 ;  /* 0x0000000e08c0723c */ /* 0x000fe600000018c0 */
[----:B------:R-:W-:Y:S01]  /*17c20*/  F2FP.F16.F32.PACK_AB R8, R83, R85 ;  /* 0x000000555308723e */ /* 0x000fe200000000ff */
[----:B------:R-:W-:Y:S01]  /*17c30*/  FADD.FTZ R128, R135, R128 ;  /* 0x0000008087807221 */ /* 0x000fe20000010000 */
[----:B------:R-:W-:Y:S01]  /*17c40*/  F2FP.F16.F32.PACK_AB R11, R3, R84 ;  /* 0x00000054030b723e */ /* 0x000fe200000000ff */
[----:B------:R-:W-:Y:S01]  /*17c50*/  FADD.FTZ R84, R84, R110 ;  /* 0x0000006e54547221 */ /* 0x000fe20000010000 */
[----:B------:R-:W-:Y:S01]  /*17c60*/  F2FP.F16.F32.PACK_AB R10, R46, R44 ;  /* 0x0000002c2e0a723e */ /* 0x000fe200000000ff */
[----:B------:R-:W-:Y:S01]  /*17c70*/  FADD.FTZ R128, R136, R128 ;  /* 0x0000008088807221 */ /* 0x000fe20000010000 */
[----:B-1----:R-:W-:Y:S01]  /*17c80*/  F2FP.F16.F32.PACK_AB R9, R49, R0 ;  /* 0x000000003109723e */ /* 0x002fe200000000ff */
[----:B------:R-:W-:Y:S01]  /*17c90*/  FADD.FTZ R84, R3, R84 ;  /* 0x0000005403547221 */ /* 0x000fe20000010000 */
[----:B------:R-:W-:Y:S01]  /*17ca0*/  LOP3.LUT R33, R12, R155, RZ, 0xc0, !PT ;  /* 0x0000009b0c217212 */ /* 0x000fe200078ec0ff */
[----:B------:R-:W-:Y:S01]  /*17cb0*/  FADD.FTZ R141, R141, R128 ;  /* 0x000000808d8d7221 */ /* 0x000fe20000010000 */
[--C-:B------:R-:W-:Y:S01]  /*17cc0*/  HSET2.LE.AND R14, R172, R40.reuse, PT ;  /* 0x00000028ac0e7233 */ /* 0x100fe20003803000 */
[----:B------:R-:W-:Y:S01]  /*17cd0*/  FADD.FTZ R84, R88, R84 ;  /* 0x0000005458547221 */ /* 0x000fe20000010000 */
[--C-:B------:R-:W-:Y:S01]  /*17ce0*/  HSET2.LE.AND R15, R139, R40.reuse, PT ;  /* 0x000000288b0f7233 */ /* 0x100fe20003803000 */
[----:B------:R-:W-:Y:S01]  /*17cf0*/  FADD.FTZ R141, R127, R141 ;  /* 0x0000008d7f8d7221 */ /* 0x000fe20000010000 */
[--C-:B------:R-:W-:Y:S01]  /*17d00*/  HSET2.LE.AND R12, R167, R40.reuse, PT ;  /* 0x00000028a70c7233 */ /* 0x100fe20003803000 */
[C---:B--2---:R-:W-:Y:S05]  /*17d10*/  HMMA.16816.F32 R220, R32.reuse, R20, R220 ;  /* 0x0000001420dc723c */ /* 0x044fea00000018dc */
[----:B------:R-:W-:Y:S01]  /*17d20*/  LOP3.LUT R12, R8, R12, RZ, 0xc0, !PT ;  /* 0x0000000c080c7212 */ /* 0x000fe200078ec0ff */
[----:B------:R-:W-:Y:S01]  /*17d30*/  FADD.FTZ R117, R117, R141 ;  /* 0x0000008d75757221 */ /* 0x000fe20000010000 */
[----:B------:R-:W-:Y:S01]  /*17d40*/  LOP3.LUT R14, R11, R14, RZ, 0xc0, !PT ;  /* 0x0000000e0b0e7212 */ /* 0x000fe200078ec0ff */
[C---:B------:R-:W-:Y:S03]  /*17d50*/  HMMA.16816.F32 R216, R32.reuse, R22, R216 ;  /* 0x0000001620d8723c */ /* 0x040fe600000018d8 */
[----:B------:R-:W-:Y:S01]  /*17d60*/  LOP3.LUT R15, R9, R15, RZ, 0xc0, !PT ;  /* 0x0000000f090f7212 */ /* 0x000fe200078ec0ff */
[----:B------:R-:W-:Y:S01]  /*17d70*/  FADD.FTZ R117, R93, R117 ;  /* 0x000000755d757221 */ /* 0x000fe20000010000 */
[--C-:B------:R-:W-:Y:S01]  /*17d80*/  HSET2.LE.AND R13, R169, R40.reuse, PT ;  /* 0x00000028a90d7233 */ /* 0x100fe20003803000 */
[----:B------:R-:W-:Y:S01]  /*17d90*/  FADD.FTZ R109, R87, R109 ;  /* 0x0000006d576d7221 */ /* 0x000fe20000010000 */
[----:B------:R-:W-:Y:S01]  /*17da0*/  F2FP.F16.F32.PACK_AB R3, R123, R122 ;  /* 0x0000007a7b03723e */ /* 0x000fe200000000ff */
[C---:B---3--:R-:W-:Y:S03]  /*17db0*/  HMMA.16816.F32 R212, R32.reuse, R16, R212 ;  /* 0x0000001020d4723c */ /* 0x048fe600000018d4 */
[----:B------:R-:W-:Y:S01]  /*17dc0*/  LOP3.LUT R13, R10, R13, RZ, 0xc0, !PT ;  /* 0x0000000d0a0d7212 */ /* 0x000fe200078ec0ff */
[----:B------:R-:W-:Y:S01]  /*17dd0*/  FADD.FTZ R117, R44, R117 ;  /* 0x000000752c757221 */ /* 0x000fe20000010000 */
[----:B------:R-:W1:Y:S01]  /*17de0*/  LDSM.16.MT88.4 R8, [R227+0x5800] ;  /* 0x00580000e308783b */ /* 0x000e620000004200 */
[----:B------:R-:W-:Y:S01]  /*17df0*/  FADD.FTZ R84, R89, R84 ;  /* 0x0000005459547221 */ /* 0x000fe20000010000 */
[----:B------:R-:W-:Y:S01]  /*17e00*/  FADD.FTZ R109, R59, R109 ;  /* 0x0000006d3b6d7221 */ /* 0x000fe20000010000 */
[----:B------:R-:W-:Y:S03]  /*17e10*/  HMMA.16816.F32 R208, R32, R18, R208 ;  /* 0x0000001220d0723c */ /* 0x000fe600000018d0 */
[--C-:B------:R-:W-:Y:S01]  /*17e20*/  HSET2.LE.AND R35, R150, R40.reuse, PT ;  /* 0x0000002896237233 */ /* 0x100fe20003803000 */
[----:B------:R-:W-:Y:S01]  /*17e30*/  FADD.FTZ R46, R46, R117 ;  /* 0x000000752e2e7221 */ /* 0x000fe20000010000 */
[--C-:B------:R-:W-:Y:S01]  /*17e40*/  HSET2.LE.AND R33, R147, R40.reuse, PT ;  /* 0x0000002893217233 */ /* 0x100fe20003803000 */
[----:B------:R-:W-:Y:S01]  /*17e50*/  FADD.FTZ R84, R61, R84 ;  /* 0x000000543d547221 */ /* 0x000fe20000010000 */
[--C-:B------:R-:W-:Y:S01]  /*17e60*/  HSET2.LE.AND R34, R151, R40.reuse, PT ;  /* 0x0000002897227233 */ /* 0x100fe20003803000 */
[C---:B------:R-:W-:Y:S05]  /*17e70*/  HMMA.16816.F32 R204, R12.reuse, R24, R204 ;  /* 0x000000180ccc723c */ /* 0x040fea00000018cc */
[----:B------:R-:W-:Y:S01]  /*17e80*/  F2FP.F16.F32.PACK_AB R32, R92, R38 ;  /* 0x000000265c20723e */ /* 0x000fe200000000ff */
[----:B------:R-:W-:Y:S01]  /*17e90*/  FADD.FTZ R46, R0, R46 ;  /* 0x0000002e002e7221 */ /* 0x000fe20000010000 */
[----:B------:R-:W-:Y:S01]  /*17ea0*/  F2FP.F16.F32.PACK_AB R0, R64, R57 ;  /* 0x000000394000723e */ /* 0x000fe200000000ff */
[C---:B------:R-:W-:Y:S01]  /*17eb0*/  HMMA.16816.F32 R200, R12.reuse, R26, R200 ;  /* 0x0000001a0cc8723c */ /* 0x040fe200000018c8 */
[----:B------:R-:W2:Y:S02]  /*17ec0*/  LDSM.16.MT88.4 R24, [R159+0x1800] ;  /* 0x001800009f18783b */ /* 0x000ea40000004200 */
[----:B------:R-:W-:Y:S01]  /*17ed0*/  LOP3.LUT R34, R32, R34, RZ, 0xc0, !PT ;  /* 0x0000002220227212 */ /* 0x000fe200078ec0ff */
[----:B------:R-:W-:Y:S01]  /*17ee0*/  FADD.FTZ R46, R49, R46 ;  /* 0x0000002e312e7221 */ /* 0x000fe20000010000 */
[--C-:B------:R-:W-:Y:S01]  /*17ef0*/  HSET2.LE.AND R32, R148, R40.reuse, PT ;  /* 0x0000002894207233 */ /* 0x100fe20003803000 */
[----:B------:R-:W-:Y:S01]  /*17f00*/  FADD.FTZ R109, R95, R109 ;  /* 0x0000006d5f6d7221 */ /* 0x000fe20000010000 */
[----:B------:R-:W-:Y:S01]  /*17f10*/  FADD.FTZ R84, R182, R84 ;  /* 0x00000054b6547221 */ /* 0x000fe20000010000 */
        /* <DEDUP_REMOVED lines=15> */
[--C-:B------:R-:W-:Y:S01]  /*18010*/  HSET2.LE.AND R30, R138, R40.reuse, PT ;  /* 0x000000288a1e7233 */ /* 0x100fe20003803000 */
[----:B------:R-:W-:Y:S01]  /*18020*/  FADD.FTZ R98, R99, R98 ;  /* 0x0000006263627221 */ /* 0x000fe20000010000 */
[--C-:B------:R-:W-:Y:S01]  /*18030*/  HSET2.LE.AND R31, R168, R40.reuse, PT ;  /* 0x00000028a81f7233 */ /* 0x100fe20003803000 */
[----:B------:R-:W-:Y:S01]  /*18040*/  FADD.FTZ R84, R56, R84 ;  /* 0x0000005438547221 */ /* 0x000fe20000010000 */
[--C-:B------:R-:W-:Y:S01]  /*18050*/  HSET2.LE.AND R29, R142, R40.reuse, PT ;  /* 0x000000288e1d7233 */ /* 0x100fe20003803000 */
        /* <DEDUP_REMOVED lines=9> */
[--C-:B------:R-:W-:Y:S01]  /*180f0*/  HSET2.LE.AND R28, R144, R40.reuse, PT ;  /* 0x00000028901c7233 */ /* 0x100fe20003803000 */
[----:B------:R-:W-:Y:S01]  /*18100*/  FADD.FTZ R109, R111, R109 ;  /* 0x0000006d6f6d7221 */ /* 0x000fe20000010000 */
[----:B------:R-:W-:Y:S01]  /*18110*/  LOP3.LUT R32, R45, R32, RZ, 0xc0, !PT ;  /* 0x000000202d207212 */ /* 0x000fe200078ec0ff */
[----:B------:R-:W-:Y:S01]  /*18120*/  FADD.FTZ R84, R41, R84 ;  /* 0x0000005429547221 */ /* 0x000fe20000010000 */
[----:B------:R-:W-:Y:S01]  /*18130*/  FADD.FTZ R98, R115, R98 ;  /* 0x0000006273627221 */ /* 0x000fe20000010000 */
[----:B------:R-:W-:Y:S01]  /*18140*/  LOP3.LUT R28, R12, R28, RZ, 0xc0, !PT ;  /* 0x0000001c0c1c7212 */ /* 0x000fe200078ec0ff */
[----:B------:R-:W-:Y:S01]  /*18150*/  FADD.FTZ R109, R118, R109 ;  /* 0x0000006d766d7221 */ /* 0x000fe20000010000 */
[----:B------:R-:W3:Y:S01]  /*18160*/  LDSM.16.MT88.4 R12, [R227+0x5c00] ;  /* 0x005c0000e30c783b */ /* 0x000ee20000004200 */
[----:B------:R-:W-:Y:S01]  /*18170*/  FADD.FTZ R84, R65, R84 ;  /* 0x0000005441547221 */ /* 0x000fe20000010000 */
[----:B-1----:R-:W-:Y:S05]  /*18180*/  HMMA.16816.F32 R220, R32, R8, R220 ;  /* 0x0000000820dc723c */ /* 0x002fea00000018dc */
[----:B------:R-:W-:Y:S01]  /*18190*/  FADD.FTZ R98, R122, R98 ;  /* 0x000000627a627221 */ /* 0x000fe20000010000 */
[----:B------:R-:W-:Y:S01]  /*181a0*/  FADD.FTZ R109, R119, R109 ;  /* 0x0000006d776d7221 */ /* 0x000fe20000010000 */
[----:B------:R-:W-:Y:S01]  /*181b0*/  FADD.FTZ R84, R6, R84 ;  /* 0x0000005406547221 */ /* 0x000fe20000010000 */
[C---:B------:R-:W-:Y:S05]  /*181c0*/  HMMA.16816.F32 R204, R28.reuse, R20, R204 ;  /* 0x000000141ccc723c */ /* 0x040fea00000018cc */
[----:B------:R-:W-:Y:S01]  /*181d0*/  FADD.FTZ R98, R123, R98 ;  /* 0x000000627b627221 */ /* 0x000fe20000010000 */
[----:B------:R-:W-:Y:S01]  /*181e0*/  FADD.FTZ R109, R74, R109 ;  /* 0x0000006d4a6d7221 */ /* 0x000fe20000010000 */
[----:B------:R-:W-:Y:S01]  /*181f0*/  FADD.FTZ R84, R57, R84 ;  /* 0x0000005439547221 */ /* 0x000fe20000010000 */
[----:B------:R-:W-:Y:S01]  /*18200*/  HMMA.16816.F32 R200, R28, R22, R200 ;  /* 0x000000161cc8723c */ /* 0x000fe200000018c8 */
[----:B------:R-:W1:Y:S02]  /*18210*/  LDSM.16.MT88.4 R20, [R159+0x1c00] ;  /* 0x001c00009f14783b */ /* 0x000e640000004200 */
[----:B------:R-:W-:Y:S01]  /*18220*/  FADD.FTZ R98, R130, R98 ;  /* 0x0000006282627221 */ /* 0x000fe20000010000 */
[----:B------:R-:W-:Y:S01]  /*18230*/  FADD.FTZ R182, R36, R100 ;  /* 0x0000006424b67221 */ /* 0x000fe20000010000 */
[----:B------:R-:W-:Y:S01]  /*18240*/  FADD.FTZ R183, R66, R109 ;  /* 0x0000006d42b77221 */ /* 0x000fe20000010000 */
[----:B------:R-:W-:Y:S01]  /*18250*/  FADD.FTZ R184, R64, R84 ;  /* 0x0000005440b87221 */ /* 0x000fe20000010000 */
[----:B------:R-:W-:Y:S01]  /*18260*/  FADD.FTZ R185, R7, R98 ;  /* 0x0000006207b97221 */ /* 0x000fe20000010000 */
[C---:B------:R-:W-:Y:S08]  /*18270*/  HMMA.16816.F32 R216, R32.reuse, R10, R216 ;  /* 0x0000000a20d8723c */ /* 0x040ff000000018d8 */
[C---:B--2---:R-:W-:Y:S08]  /*18280*/  HMMA.16816.F32 R212, R32.reuse, R24, R212 ;  /* 0x0000001820d4723c */ /* 0x044ff000000018d4 */
[----:B------:R-:W-:Y:S03]  /*18290*/  HMMA.16816.F32 R208, R32, R26, R208 ;  /* 0x0000001a20d0723c */ /* 0x000fe600000018d0 */
[--C-:B------:R-:W-:Y:S02]  /*182a0*/  HSET2.LE.AND R34, R143, R40.reuse, PT ;  /* 0x000000288f227233 */ /* 0x100fe40003803000 */
[--C-:B------:R-:W-:Y:S02]  /*182b0*/  HSET2.LE.AND R32, R146, R40.reuse, PT ;  /* 0x0000002892207233 */ /* 0x100fe40003803000 */
[----:B------:R-:W-:Y:S01]  /*182c0*/  F2FP.F16.F32.PACK_AB R35, R36, R37 ;  /* 0x000000252423723e */ /* 0x000fe200000000ff */
[C---:B------:R-:W-:Y:S05]  /*182d0*/  HMMA.16816.F32 R196, R28.reuse, R16, R196 ;  /* 0x000000101cc4723c */ /* 0x040fea00000018c4 */
[----:B------:R-:W-:Y:S02]  /*182e0*/  F2FP.F16.F32.PACK_AB R33, R58, R2 ;  /* 0x000000023a21723e */ /* 0x000fe400000000ff */
[----:B------:R-:W-:Y:S01]  /*182f0*/  LOP3.LUT R34, R35, R34, RZ, 0xc0, !PT ;  /* 0x0000002223227212 */ /* 0x000fe200078ec0ff */
[----:B------:R-:W-:Y:S03]  /*18300*/  HMMA.16816.F32 R192, R28, R18, R192 ;  /* 0x000000121cc0723c */ /* 0x000fe600000018c0 */
[----:B------:R-:W-:Y:S02]  /*18310*/  LOP3.LUT R32, R33, R32, RZ, 0xc0, !PT ;  /* 0x0000002021207212 */ /* 0x000fe400078ec0ff */
[--C-:B------:R-:W-:Y:S02]  /*18320*/  HSET2.LE.AND R35, R149, R40.reuse, PT ;  /* 0x0000002895237233 */ /* 0x100fe40003803000 */
[--C-:B------:R-:W-:Y:S02]  /*18330*/  HSET2.LE.AND R33, R145, R40.reuse, PT ;  /* 0x0000002891217233 */ /* 0x100fe40003803000 */
[----:B------:R-:W-:Y:S02]  /*18340*/  F2FP.F16.F32.PACK_AB R17, R66, R74 ;  /* 0x0000004a4211723e */ /* 0x000fe400000000ff */
[----:B------:R-:W-:Y:S02]  /*18350*/  F2FP.F16.F32.PACK_AB R16, R119, R118 ;  /* 0x000000767710723e */ /* 0x000fe400000000ff */
[----:B------:R-:W-:Y:S02]  /*18360*/  LOP3.LUT R35, R17, R35, RZ, 0xc0, !PT ;  /* 0x0000002311237212 */ /* 0x000fe400078ec0ff */
[----:B------:R-:W-:Y:S02]  /*18370*/  LOP3.LUT R33, R16, R33, RZ, 0xc0, !PT ;  /* 0x0000002110217212 */ /* 0x000fe400078ec0ff */
[--C-:B------:R-:W-:Y:S02]  /*18380*/  HSET2.LE.AND R18, R113, R40.reuse, PT ;  /* 0x0000002871127233 */ /* 0x100fe40003803000 */
[--C-:B------:R-:W-:Y:S02]  /*18390*/  HSET2.LE.AND R19, R129, R40.reuse, PT ;  /* 0x0000002881137233 */ /* 0x100fe40003803000 */
[--C-:B------:R-:W-:Y:S01]  /*183a0*/  HSET2.LE.AND R16, R121, R40.reuse, PT ;  /* 0x0000002879107233 */ /* 0x100fe20003803000 */
[C---:B---3--:R-:W-:Y:S05]  /*183b0*/  HMMA.16816.F32 R220, R32.reuse, R12, R220 ;  /* 0x0000000c20dc723c */ /* 0x048fea00000018dc */
[--C-:B------:R-:W-:Y:S02]  /*183c0*/  HSET2.LE.AND R17, R120, R40.reuse, PT ;  /* 0x0000002878117233 */ /* 0x100fe40003803000 */
[----:B------:R-:W-:Y:S01]  /*183d0*/  F2FP.F16.F32.PACK_AB R28, R41, R112 ;  /* 0x00000070291c723e */ /* 0x000fe200000000ff */
[C---:B------:R-:W-:Y:S03]  /*183e0*/  HMMA.16816.F32 R216, R32.reuse, R14, R216 ;  /* 0x0000000e20d8723c */ /* 0x040fe600000018d8 */
[----:B------:R-:W-:Y:S02]  /*183f0*/  F2FP.F16.F32.PACK_AB R31, R56, R48 ;  /* 0x00000030381f723e */ /* 0x000fe400000000ff */
[----:B------:R-:W-:Y:S02]  /*18400*/  F2FP.F16.F32.PACK_AB R30, R115, R114 ;  /* 0x00000072731e723e */ /* 0x000fe400000000ff */
[----:B------:R-:W-:Y:S01]  /*18410*/  F2FP.F16.F32.PACK_AB R29, R107, R106 ;  /* 0x0000006a6b1d723e */ /* 0x000fe200000000ff */
[C---:B-1----:R-:W-:Y:S03]  /*18420*/  HMMA.16816.F32 R212, R32.reuse, R20, R212 ;  /* 0x0000001420d4723c */ /* 0x042fe600000018d4 */
[----:B------:R-:W-:Y:S02]  /*18430*/  LOP3.LUT R18, R28, R18, RZ, 0xc0, !PT ;  /* 0x000000121c127212 */ /* 0x000fe400078ec0ff */
[----:B------:R-:W-:Y:S02]  /*18440*/  LOP3.LUT R16, R31, R16, RZ, 0xc0, !PT ;  /* 0x000000101f107212 */ /* 0x000fe400078ec0ff */
[----:B------:R-:W-:Y:S01]  /*18450*/  LOP3.LUT R19, R30, R19, RZ, 0xc0, !PT ;  /* 0x000000131e137212 */ /* 0x000fe200078ec0ff */
[----:B------:R-:W-:Y:S03]  /*18460*/  HMMA.16816.F32 R208, R32, R22, R208 ;  /* 0x0000001620d0723c */ /* 0x000fe600000018d0 */
[----:B------:R-:W-:Y:S07]  /*18470*/  LOP3.LUT R17, R29, R17, RZ, 0xc0, !PT ;  /* 0x000000111d117212 */ /* 0x000fee00078ec0ff */
[C---:B------:R-:W-:Y:S05]  /*18480*/  HMMA.16816.F32 R204, R16.reuse, R8, R204 ;  /* 0x0000000810cc723c */ /* 0x040fea00000018cc */
[--C-:B------:R-:W-:Y:S02]  /*18490*/  HSET2.LE.AND R8, R50, R40.reuse, PT ;  /* 0x0000002832087233 */ /* 0x100fe40003803000 */
[--C-:B------:R-:W-:Y:S01]  /*184a0*/  HSET2.LE.AND R9, R43, R40.reuse, PT ;  /* 0x000000282b097233 */ /* 0x100fe20003803000 */
[C---:B------:R-:W-:Y:S03]  /*184b0*/  HMMA.16816.F32 R200, R16.reuse, R10, R200 ;  /* 0x0000000a10c8723c */ /* 0x040fe600000018c8 */
[--C-:B------:R-:W-:Y:S02]  /*184c0*/  HSET2.LE.AND R10, R42, R40.reuse, PT ;  /* 0x000000282a0a7233 */ /* 0x100fe40003803000 */
[----:B------:R-:W-:Y:S02]  /*184d0*/  HSET2.LE.AND R11, R51, R40, PT ;  /* 0x00000028330b7233 */ /* 0x000fe40003803000 */
[----:B------:R-:W-:Y:S01]  /*184e0*/  LOP3.LUT R9, R3, R9, RZ, 0xc0, !PT ;  /* 0x0000000903097212 */ /* 0x000fe200078ec0ff */
[C---:B------:R-:W-:Y:S03]  /*184f0*/  HMMA.16816.F32 R196, R16.reuse, R24, R196 ;  /* 0x0000001810c4723c */ /* 0x040fe600000018c4 */
[----:B------:R-:W-:Y:S02]  /*18500*/  LOP3.LUT R10, R0, R10, RZ, 0xc0, !PT ;  /* 0x0000000a000a7212 */ /* 0x000fe400078ec0ff */
[----:B------:R-:W-:Y:S02]  /*18510*/  F2FP.F16.F32.PACK_AB R24, R6, R65 ;  /* 0x000000410618723e */ /* 0x000fe400000000ff */
[----:B------:R-:W-:Y:S01]  /*18520*/  F2FP.F16.F32.PACK_AB R0, R7, R130 ;  /* 0x000000820700723e */ /* 0x000fe200000000ff */
[----:B------:R-:W-:Y:S03]  /*18530*/  HMMA.16816.F32 R192, R16, R26, R192 ;  /* 0x0000001a10c0723c */ /* 0x000fe600000018c0 */
[----:B------:R-:W-:Y:S02]  /*18540*/  LOP3.LUT R8, R24, R8, RZ, 0xc0, !PT ;  /* 0x0000000818087212 */ /* 0x000fe400078ec0ff */
[----:B------:R-:W-:Y:S07]  /*18550*/  LOP3.LUT R11, R0, R11, RZ, 0xc0, !PT ;  /* 0x0000000b000b7212 */ /* 0x000fee00078ec0ff */
[C---:B------:R-:W-:Y:S08]  /*18560*/  HMMA.16816.F32 R204, R8.reuse, R12, R204 ;  /* 0x0000000c08cc723c */ /* 0x040ff000000018cc */
[C---:B------:R-:W-:Y:S08]  /*18570*/  HMMA.16816.F32 R200, R8.reuse, R14, R200 ;  /* 0x0000000e08c8723c */ /* 0x040ff000000018c8 */
[C---:B------:R-:W-:Y:S08]  /*18580*/  HMMA.16816.F32 R196, R8.reuse, R20, R196 ;  /* 0x0000001408c4723c */ /* 0x040ff000000018c4 */
[----:B------:R-:W-:Y:S01]  /*18590*/  HMMA.16816.F32 R192, R8, R22, R192 ;  /* 0x0000001608c0723c */ /* 0x000fe200000018c0 */
[----:B------:R-:W-:Y:S08]  /*185a0*/  @!UPT UIADD3 URZ, UPT, UPT, URZ, URZ, URZ ;  /* 0x000000fffffff290 */ /* 0x000ff0000fffe0ff */
[----:B----4-:R-:W-:Y:S11]  /*185b0*/  BRA.U UP0, `(.L_x_432) ;  /* 0xffffff9900447547 */ /* 0x010ff6000b83ffff */
.L_x_431:
[----:B------:R-:W2:Y:S01]  /*185c0*/  SHFL.BFLY PT, R6, R182, 0x2, 0x1f ;  /* 0x0c401f00b6067f89 */ /* 0x000ea200000e0000 */
[----:B------:R-:W-:Y:S01]  /*185d0*/  S2UR UR9, SR_CgaCtaId ;  /* 0x00000000000979c3 */ /* 0x000fe20000008800 */
[----:B------:R-:W3:Y:S01]  /*185e0*/  LDCU UR4, c[0x0][0x4fc] ;  /* 0x00009f80ff0477ac */ /* 0x000ee20008000800 */
[----:B-----5:R-:W-:Y:S01]  /*185f0*/  SHF.L.U32 R12, R132, 0x2, RZ ;  /* 0x00000002840c7819 */ /* 0x020fe200000006ff */
[----:B------:R-:W4:Y:S01]  /*18600*/  SHFL.BFLY PT, R3, R183, 0x2, 0x1f ;  /* 0x0c401f00b7037f89 */ /* 0x000f2200000e0000 */
[----:B------:R-:W-:Y:S01]  /*18610*/  MOV R13, 0x7f800000 ;  /* 0x7f800000000d7802 */ /* 0x000fe20000000f00 */
[----:B------:R-:W-:Y:S02]  /*18620*/  UISETP.NE.AND UP3, UPT, UR18, -0x1, UPT ;  /* 0xffffffff1200788c */ /* 0x000fe4000bf65270 */
[----:B------:R-:W1:Y:S01]  /*18630*/  SHFL.BFLY PT, R2, R184, 0x2, 0x1f ;  /* 0x0c401f00b8027f89 */ /* 0x000e6200000e0000 */
[----:B------:R-:W3:Y:S01]  /*18640*/  S2UR UR8, SR_CTAID.Y ;  /* 0x00000000000879c3 */ /* 0x000ee20000002600 */
[----:B------:R-:W4:Y:S02]  /*18650*/  LDCU.U8 UR12, c[0x0][0x549] ;  /* 0x0000a920ff0c77ac */ /* 0x000f240008000000 */
[----:B------:R-:W3:Y:S01]  /*18660*/  SHFL.BFLY PT, R0, R185, 0x2, 0x1f ;  /* 0x0c401f00b9007f89 */ /* 0x000ee200000e0000 */
[----:B------:R-:W-:Y:S01]  /*18670*/  UISETP.NE.AND UP2, UPT, UR18, -0x1, UPT ;  /* 0xffffffff1200788c */ /* 0x000fe2000bf45270 */
[----:B------:R-:W3:Y:S03]  /*18680*/  LDCU UR15, c[0x0][0x434] ;  /* 0x00008680ff0f77ac */ /* 0x000ee60008000800 */
[----:B------:R-:W3:Y:S01]  /*18690*/  @!UP3 LDCU.64 UR6, c[0x0][0x400] ;  /* 0x00008000ff06b7ac */ /* 0x000ee20008000a00 */
[----:B--2---:R-:W-:Y:S01]  /*186a0*/  FADD.FTZ R182, R6, R182 ;  /* 0x000000b606b67221 */ /* 0x004fe20000010000 */
[----:B----4-:R-:W-:-:S04]  /*186b0*/  FADD.FTZ R183, R3, R183 ;  /* 0x000000b703b77221 */ /* 0x010fc80000010000 */
[----:B------:R-:W2:Y:S01]  /*186c0*/  SHFL.BFLY PT, R6, R182, 0x1, 0x1f ;  /* 0x0c201f00b6067f89 */ /* 0x000ea200000e0000 */
[----:B------:R-:W-:Y:S01]  /*186d0*/  UISETP.NE.AND UP1, UPT, UR12, URZ, UPT ;  /* 0x000000ff0c00728c */ /* 0x000fe2000bf25270 */
[----:B------:R-:W4:Y:S01]  /*186e0*/  S2UR UR12, SR_CTAID.Z ;  /* 0x00000000000c79c3 */ /* 0x000f220000002700 */
[----:B-1----:R-:W-:Y:S01]  /*186f0*/  FADD.FTZ R2, R2, R184 ;  /* 0x000000b802027221 */ /* 0x002fe20000010000 */
[----:B------:R-:W1:Y:S01]  /*18700*/  SHFL.BFLY PT, R3, R183, 0x1, 0x1f ;  /* 0x0c201f00b7037f89 */ /* 0x000e6200000e0000 */
[----:B---3--:R-:W-:-:S03]  /*18710*/  FADD.FTZ R185, R0, R185 ;  /* 0x000000b900b97221 */ /* 0x008fc60000010000 */
[----:B------:R-:W3:Y:S01]  /*18720*/  SHFL.BFLY PT, R7, R2, 0x1, 0x1f ;  /* 0x0c201f0002077f89 */ /* 0x000ee200000e0000 */
[----:B------:R-:W-:Y:S01]  /*18730*/  @!UP3 UIMAD.WIDE.U32 UR10, UR8, UR6, URZ ;  /* 0x00000006080ab2a5 */ /* 0x000fe2000f8e00ff */
[----:B------:R-:W4:Y:S02]  /*18740*/  LDCU UR6, c[0x0][0x434] ;  /* 0x00008680ff0677ac */ /* 0x000f240008000800 */
[----:B------:R-:W4:Y:S01]  /*18750*/  SHFL.BFLY PT, R0, R185, 0x1, 0x1f ;  /* 0x0c201f00b9007f89 */ /* 0x000f2200000e0000 */
[----:B------:R-:W-:Y:S01]  /*18760*/  @!UP3 UIMAD UR7, UR8, UR7, UR11 ;  /* 0x000000070807b2a4 */ /* 0x000fe2000f8e020b */
[----:B------:R-:W3:Y:S06]  /*18770*/  @UP1 LDCU UR14, c[0x0][0x430] ;  /* 0x00008600ff0e17ac */ /* 0x000eec0008000800 */
[----:B------:R-:W4:Y:S01]  /*18780*/  LDCU.U8 UR11, c[0x0][0x548] ;  /* 0x0000a900ff0b77ac */ /* 0x000f220008000000 */
[----:B--2---:R-:W-:Y:S01]  /*18790*/  FADD.FTZ R6, R182, R6 ;  /* 0x00000006b6067221 */ /* 0x004fe20000010000 */
[----:B------:R-:W-:Y:S01]  /*187a0*/  @UP1 UMOV UR13, 0x1 ;  /* 0x00000001000d1882 */ /* 0x000fe20000000000 */
[----:B-1----:R-:W-:-:S02]  /*187b0*/  FADD.FTZ R183, R183, R3 ;  /* 0x00000003b7b77221 */ /* 0x002fc40000010000 */
[----:B------:R-:W1:Y:S01]  /*187c0*/  MUFU.RCP R8, R6 ;  /* 0x0000000600087308 */ /* 0x000e620000001000 */
[----:B------:R-:W-:Y:S01]  /*187d0*/  SHF.L.U32 R3, R132, 0x4, RZ ;  /* 0x0000000484037819 */ /* 0x000fe200000006ff */
[----:B---3--:R-:W-:Y:S01]  /*187e0*/  FADD.FTZ R7, R2, R7 ;  /* 0x0000000702077221 */ /* 0x008fe20000010000 */
[----:B------:R-:W-:Y:S02]  /*187f0*/  FSETP.NE.FTZ.AND P3, PT, R6, RZ, PT ;  /* 0x000000ff0600720b */ /* 0x000fe40003f75000 */
[----:B------:R-:W-:Y:S01]  /*18800*/  FSETP.NE.FTZ.AND P2, PT, R183, RZ, PT ;  /* 0x000000ffb700720b */ /* 0x000fe20003f55000 */
[----:B----4-:R-:W-:Y:S02]  /*18810*/  FADD.FTZ R0, R185, R0 ;  /* 0x00000000b9007221 */ /* 0x010fe40000010000 */
[----:B------:R-:W2:Y:S01]  /*18820*/  MUFU.RCP R9, R183 ;  /* 0x000000b700097308 */ /* 0x000ea20000001000 */
[----:B------:R-:W-:Y:S01]  /*18830*/  FSETP.NE.FTZ.AND P1, PT, R7, RZ, PT ;  /* 0x000000ff0700720b */ /* 0x000fe20003f35000 */
[----:B------:R-:W-:Y:S01]  /*18840*/  UISETP.NE.AND UP0, UPT, UR11, URZ, !UP1 ;  /* 0x000000ff0b00728c */ /* 0x000fe2000cf05270 */
[----:B------:R-:W-:-:S02]  /*18850*/  LOP3.LUT R137, R137, 0x3e00, R3, 0xf8, !PT ;  /* 0x00003e0089897812 */ /* 0x000fc400078ef803 */
[----:B------:R-:W-:Y:S02]  /*18860*/  FSETP.NE.FTZ.AND P0, PT, R0, RZ, PT ;  /* 0x000000ff0000720b */ /* 0x000fe40003f15000 */
[----:B------:R-:W-:Y:S01]  /*18870*/  SHF.L.U32 R3, R132, 0x3, RZ ;  /* 0x0000000384037819 */ /* 0x000fe200000006ff */
[----:B------:R-:W3:Y:S01]  /*18880*/  MUFU.RCP R10, R7 ;  /* 0x00000007000a7308 */ /* 0x000ee20000001000 */
[----:B-1----:R-:W-:Y:S02]  /*18890*/  FSEL R8, R8, 1, P3 ;  /* 0x3f80000008087808 */ /* 0x002fe40001800000 */
[----:B------:R-:W-:Y:S02]  /*188a0*/  LOP3.LUT R2, R3, 0xc0, RZ, 0xc0, !PT ;  /* 0x000000c003027812 */ /* 0x000fe400078ec0ff */
[----:B------:R-:W-:Y:S01]  /*188b0*/  LOP3.LUT R137, R137, 0x20, R3, 0xf8, !PT ;  /* 0x0000002089897812 */ /* 0x000fe200078ef803 */
[----:B------:R-:W-:Y:S01]  /*188c0*/  FMUL.FTZ R8, R8, UR4 ;  /* 0x0000000408087c20 */ /* 0x000fe20008410000 */
[----:B------:R-:W-:Y:S01]  /*188d0*/  LOP3.LUT R2, R2, 0x18, R132, 0xf8, !PT ;  /* 0x0000001802027812 */ /* 0x000fe200078ef884 */
[----:B------:R-:W1:Y:S01]  /*188e0*/  MUFU.RCP R11, R0 ;  /* 0x00000000000b7308 */ /* 0x000e620000001000 */
[----:B--2---:R-:W-:Y:S01]  /*188f0*/  FSEL R9, R9, 1, P2 ;  /* 0x3f80000009097808 */ /* 0x004fe20001000000 */
[C---:B------:R-:W-:Y:S01]  /*18900*/  FMUL.FTZ R220, R8.reuse, R220 ;  /* 0x000000dc08dc7220 */ /* 0x040fe20000410000 */
[C---:B------:R-:W-:Y:S01]  /*18910*/  FMUL.FTZ R221, R8.reuse, R221 ;  /* 0x000000dd08dd7220 */ /* 0x040fe20000410000 */
[C---:B------:R-:W-:Y:S01]  /*18920*/  FMUL.FTZ R216, R8.reuse, R216 ;  /* 0x000000d808d87220 */ /* 0x040fe20000410000 */
[C---:B------:R-:W-:Y:S01]  /*18930*/  FMUL.FTZ R217, R8.reuse, R217 ;  /* 0x000000d908d97220 */ /* 0x040fe20000410000 */
[----:B------:R-:W-:Y:S01]  /*18940*/  FMUL.FTZ R9, R9, UR4 ;  /* 0x0000000409097c20 */ /* 0x000fe20008410000 */
[C---:B------:R-:W-:Y:S01]  /*18950*/  FMUL.FTZ R212, R8.reuse, R212 ;  /* 0x000000d408d47220 */ /* 0x040fe20000410000 */
[----:B------:R-:W-:Y:S01]  /*18960*/  FMUL.FTZ R213, R8, R213 ;  /* 0x000000d508d57220 */ /* 0x000fe20000410000 */
[----:B---3--:R-:W-:Y:S01]  /*18970*/  FSEL R10, R10, 1, P1 ;  /* 0x3f8000000a0a7808 */ /* 0x008fe20000800000 */
[C---:B------:R-:W-:Y:S01]  /*18980*/  FMUL.FTZ R208, R8.reuse, R208 ;  /* 0x000000d008d07220 */ /* 0x040fe20000410000 */
[----:B------:R-:W-:Y:S01]  /*18990*/  FMUL.FTZ R8, R8, R209 ;  /* 0x000000d108087220 */ /* 0x000fe20000410000 */
[----:B------:R-:W-:Y:S01]  /*189a0*/  LOP3.LUT R2, R137, R2, RZ, 0xfc, !PT ;  /* 0x0000000289027212 */ /* 0x000fe200078efcff */
[C---:B------:R-:W-:Y:S01]  /*189b0*/  FMUL.FTZ R222, R9.reuse, R222 ;  /* 0x000000de09de7220 */ /* 0x040fe20000410000 */
[----:B------:R-:W-:Y:S01]  /*189c0*/  FMUL.FTZ R10, R10, UR4 ;  /* 0x000000040a0a7c20 */ /* 0x000fe20008410000 */
[C---:B------:R-:W-:Y:S01]  /*189d0*/  FMUL.FTZ R223, R9.reuse, R223 ;  /* 0x000000df09df7220 */ /* 0x040fe20000410000 */
[----:B------:R-:W-:Y:S01]  /*189e0*/  FMUL.FTZ R218, R9, R218 ;  /* 0x000000da09da7220 */ /* 0x000fe20000410000 */
[----:B-1----:R-:W-:Y:S01]  /*189f0*/  FSEL R11, R11, 1, P0 ;  /* 0x3f8000000b0b7808 */ /* 0x002fe20000000000 */
[C---:B------:R-:W-:Y:S01]  /*18a00*/  FMUL.FTZ R204, R10.reuse, R204 ;  /* 0x000000cc0acc7220 */ /* 0x040fe20000410000 */
[C---:B------:R-:W-:Y:S01]  /*18a10*/  FMUL.FTZ R205, R10.reuse, R205 ;  /* 0x000000cd0acd7220 */ /* 0x040fe20000410000 */
[C---:B------:R-:W-:Y:S01]  /*18a20*/  FMUL.FTZ R200, R10.reuse, R200 ;  /* 0x000000c80ac87220 */ /* 0x040fe20000410000 */
[C---:B------:R-:W-:Y:S01]  /*18a30*/  FMUL.FTZ R201, R10.reuse, R201 ;  /* 0x000000c90ac97220 */ /* 0x040fe20000410000 */
[----:B------:R-:W-:Y:S01]  /*18a40*/  FMUL.FTZ R11, R11, UR4 ;  /* 0x000000040b0b7c20 */ /* 0x000fe20008410000 */
[----:B------:R-:W-:Y:S01]  /*18a50*/  UMOV UR4, 0x400 ;  /* 0x0000040000047882 */ /* 0x000fe20000000000 */
[C---:B------:R-:W-:Y:S01]  /*18a60*/  FMUL.FTZ R196, R10.reuse, R196 ;  /* 0x000000c40ac47220 */ /* 0x040fe20000410000 */
[----:B------:R-:W-:Y:S01]  /*18a70*/  ULEA UR9, UR9, UR4, 0x18 ;  /* 0x0000000409097291 */ /* 0x000fe2000f8ec0ff */
[C---:B------:R-:W-:Y:S01]  /*18a80*/  FMUL.FTZ R197, R10.reuse, R197 ;  /* 0x000000c50ac57220 */ /* 0x040fe20000410000 */
[C---:B------:R-:W-:Y:S01]  /*18a90*/  FMUL.FTZ R192, R10.reuse, R192 ;  /* 0x000000c00ac07220 */ /* 0x040fe20000410000 */
[----:B------:R-:W-:Y:S01]  /*18aa0*/  FMUL.FTZ R10, R10, R193 ;  /* 0x000000c10a0a7220 */ /* 0x000fe20000410000 */
[----:B------:R-:W-:Y:S01]  /*18ab0*/  FMUL.FTZ R219, R9, R219 ;  /* 0x000000db09db7220 */ /* 0x000fe20000410000 */
[----:B------:R-:W-:Y:S01]  /*18ac0*/  F2FP.F16.F32.PACK_AB R208, R8, R208 ;  /* 0x000000d008d0723e */ /* 0x000fe200000000ff */
[C---:B------:R-:W-:Y:S01]  /*18ad0*/  FMUL.FTZ R206, R11.reuse, R206 ;  /* 0x000000ce0bce7220 */ /* 0x040fe20000410000 */
[C---:B------:R-:W-:Y:S01]  /*18ae0*/  FMUL.FTZ R207, R11.reuse, R207 ;  /* 0x000000cf0bcf7220 */ /* 0x040fe20000410000 */
[----:B------:R-:W1:Y:S01]  /*18af0*/  @UP3 LDCU.64 UR4, c[0x0][0x408] ;  /* 0x00008100ff0437ac */ /* 0x000e620008000a00 */
[----:B------:R-:W-:Y:S01]  /*18b00*/  LOP3.LUT R8, R12, 0x20, RZ, 0xc0, !PT ;  /* 0x000000200c087812 */ /* 0x000fe200078ec0ff */
[C---:B------:R-:W-:Y:S01]  /*18b10*/  FMUL.FTZ R202, R11.reuse, R202 ;  /* 0x000000ca0bca7220 */ /* 0x040fe20000410000 */
[----:B------:R-:W-:Y:S01]  /*18b20*/  LEA R2, R2, UR9, 0x1 ;  /* 0x0000000902027c11 */ /* 0x000fe2000f8e08ff */
[----:B------:R-:W-:Y:S01]  /*18b30*/  FMUL.FTZ R203, R11, R203 ;  /* 0x000000cb0bcb7220 */ /* 0x000fe20000410000 */
[----:B------:R-:W-:Y:S01]  /*18b40*/  LOP3.LUT R12, R12, 0x40, RZ, 0xc0, !PT ;  /* 0x000000400c0c7812 */ /* 0x000fe200078ec0ff */
[----:B------:R-:W-:Y:S01]  /*18b50*/  FMUL.FTZ R214, R9, R214 ;  /* 0x000000d609d67220 */ /* 0x000fe20000410000 */
[----:B------:R-:W-:Y:S01]  /*18b60*/  F2FP.F16.F32.PACK_AB R220, R221, R220 ;  /* 0x000000dcdddc723e */ /* 0x000fe200000000ff */
[----:B------:R-:W-:Y:S01]  /*18b70*/  FMUL.FTZ R215, R9, R215 ;  /* 0x000000d709d77220 */ /* 0x000fe20000410000 */
[----:B------:R-:W-:Y:S01]  /*18b80*/  F2FP.F16.F32.PACK_AB R222, R223, R222 ;  /* 0x000000dedfde723e */ /* 0x000fe200000000ff */
[C---:B------:R-:W-:Y:S01]  /*18b90*/  FMUL.FTZ R210, R9.reuse, R210 ;  /* 0x000000d209d27220 */ /* 0x040fe20000410000 */
[----:B------:R-:W-:Y:S01]  /*18ba0*/  F2FP.F16.F32.PACK_AB R192, R10, R192 ;  /* 0x000000c00ac0723e */ /* 0x000fe200000000ff */
[----:B------:R-:W-:Y:S01]  /*18bb0*/  FMUL.FTZ R9, R9, R211 ;  /* 0x000000d309097220 */ /* 0x000fe20000410000 */
[----:B------:R-:W-:Y:S01]  /*18bc0*/  F2FP.F16.F32.PACK_AB R216, R217, R216 ;  /* 0x000000d8d9d8723e */ /* 0x000fe200000000ff */
[----:B------:R-:W-:Y:S01]  /*18bd0*/  FMUL.FTZ R198, R11, R198 ;  /* 0x000000c60bc67220 */ /* 0x000fe20000410000 */
[----:B------:R-:W-:Y:S01]  /*18be0*/  F2FP.F16.F32.PACK_AB R218, R219, R218 ;  /* 0x000000dadbda723e */ /* 0x000fe200000000ff */
[C---:B------:R-:W-:Y:S01]  /*18bf0*/  FMUL.FTZ R199, R11.reuse, R199 ;  /* 0x000000c70bc77220 */ /* 0x040fe20000410000 */
[C---:B------:R-:W-:Y:S01]  /*18c00*/  IADD3 R10, PT, PT, R2.reuse, -R8, RZ ;  /* 0x80000008020a7210 */ /* 0x040fe20007ffe0ff */
[----:B------:R-:W-:Y:S01]  /*18c10*/  FMUL.FTZ R194, R11, R194 ;  /* 0x000000c20bc27220 */ /* 0x000fe20000410000 */
[----:B------:R-:W-:Y:S01]  /*18c20*/  F2FP.F16.F32.PACK_AB R204, R205, R204 ;  /* 0x000000cccdcc723e */ /* 0x000fe200000000ff */
[----:B------:R-:W-:Y:S01]  /*18c30*/  FMUL.FTZ R11, R11, R195 ;  /* 0x000000c30b0b7220 */ /* 0x000fe20000410000 */
[----:B------:R-:W-:Y:S01]  /*18c40*/  F2FP.F16.F32.PACK_AB R206, R207, R206 ;  /* 0x000000cecfce723e */ /* 0x000fe200000000ff */
[----:B------:R-:W-:Y:S01]  /*18c50*/  STS [R2], R220 ;  /* 0x000000dc02007388 */ /* 0x000fe20000000800 */
[----:B------:R-:W-:Y:S01]  /*18c60*/  F2FP.F16.F32.PACK_AB R200, R201, R200 ;  /* 0x000000c8c9c8723e */ /* 0x000fe200000000ff */
[----:B-1----:R-:W-:Y:S01]  /*18c70*/  @UP3 UIMAD.WIDE.U32 UR16, UR18, UR4, URZ ;  /* 0x00000004121032a5 */ /* 0x002fe2000f8e00ff */
[----:B------:R-:W-:Y:S01]  /*18c80*/  F2FP.F16.F32.PACK_AB R202, R203, R202 ;  /* 0x000000cacbca723e */ /* 0x000fe200000000ff */
[----:B------:R-:W-:Y:S01]  /*18c90*/  STS [R2+0x200], R222 ;  /* 0x000200de02007388 */ /* 0x000fe20000000800 */
[----:B------:R-:W-:Y:S01]  /*18ca0*/  IADD3 R12, PT, PT, R2, -R12, RZ ;  /* 0x8000000c020c7210 */ /* 0x000fe20007ffe0ff */
[----:B------:R-:W1:Y:S01]  /*18cb0*/  S2UR UR4, SR_CTAID.X ;  /* 0x00000000000479c3 */ /* 0x000e620000002500 */
[----:B------:R-:W-:Y:S01]  /*18cc0*/  F2FP.F16.F32.PACK_AB R212, R213, R212 ;  /* 0x000000d4d5d4723e */ /* 0x000fe200000000ff */
[----:B------:R-:W-:Y:S01]  /*18cd0*/  STS [R10+0x10], R216 ;  /* 0x000010d80a007388 */ /* 0x000fe20000000800 */
[----:B------:R-:W-:Y:S01]  /*18ce0*/  F2FP.F16.F32.PACK_AB R214, R215, R214 ;  /* 0x000000d6d7d6723e */ /* 0x000fe200000000ff */
[----:B------:R-:W-:Y:S01]  /*18cf0*/  @UP3 UIMAD UR7, UR18, UR5, UR17 ;  /* 0x00000005120732a4 */ /* 0x000fe2000f8e0211 */
[----:B------:R-:W-:Y:S01]  /*18d00*/  F2FP.F16.F32.PACK_AB R9, R9, R210 ;  /* 0x000000d20909723e */ /* 0x000fe200000000ff */
[----:B------:R-:W-:Y:S01]  /*18d10*/  STS [R10+0x210], R218 ;  /* 0x000210da0a007388 */ /* 0x000fe20000000800 */
[----:B------:R-:W-:Y:S01]  /*18d20*/  IADD3 R8, PT, PT, -R8, R12, RZ ;  /* 0x0000000c08087210 */ /* 0x000fe20007ffe1ff */
[----:B------:R-:W2:Y:S01]  /*18d30*/  @P2 MUFU.LG2 R183, R183 ;  /* 0x000000b700b72308 */ /* 0x000ea20000000c00 */
[----:B------:R-:W-:Y:S01]  /*18d40*/  F2FP.F16.F32.PACK_AB R196, R197, R196 ;  /* 0x000000c4c5c4723e */ /* 0x000fe200000000ff */
[----:B------:R-:W-:Y:S01]  /*18d50*/  STS [R2+0x1000], R204 ;  /* 0x001000cc02007388 */ /* 0x000fe20000000800 */
[----:B------:R-:W-:Y:S01]  /*18d60*/  F2FP.F16.F32.PACK_AB R198, R199, R198 ;  /* 0x000000c6c7c6723e */ /* 0x000fe200000000ff */
[----:B------:R-:W3:Y:S01]  /*18d70*/  @UP1 LDCU UR5, c[0x0][0x430] ;  /* 0x00008600ff0517ac */ /* 0x000ee20008000800 */
[----:B------:R-:W-:Y:S01]  /*18d80*/  F2FP.F16.F32.PACK_AB R11, R11, R194 ;  /* 0x000000c20b0b723e */ /* 0x000fe200000000ff */
[----:B------:R-:W-:Y:S01]  /*18d90*/  STS [R2+0x1200], R206 ;  /* 0x001200ce02007388 */ /* 0x000fe20000000800 */
[----:B------:R-:W-:-:S03]  /*18da0*/  @!UP2 UIMAD UR18, UR8, UR6, URZ ;  /* 0x000000060812a2a4 */ /* 0x000fc6000f8e02ff */
[----:B------:R-:W-:Y:S01]  /*18db0*/  STS [R10+0x1010], R200 ;  /* 0x001010c80a007388 */ /* 0x000fe20000000800 */
[----:B------:R-:W-:-:S03]  /*18dc0*/  @UP3 UMOV UR10, UR16 ;  /* 0x00000010000a3c82 */ /* 0x000fc60008000000 */
[----:B------:R4:W-:Y:S01]  /*18dd0*/  STS [R10+0x1210], R202 ;  /* 0x001210ca0a007388 */ /* 0x0009e20000000800 */
[----:B--2---:R-:W-:-:S03]  /*18de0*/  @P2 FMUL.FTZ R183, R183, 0.69314718246459960938 ;  /* 0x3f317218b7b72820 */ /* 0x004fc60000410000 */
[----:B------:R-:W-:Y:S04]  /*18df0*/  STS [R12+0x20], R212 ;  /* 0x000020d40c007388 */ /* 0x000fe80000000800 */
[----:B------:R-:W-:Y:S01]  /*18e00*/  STS [R12+0x220], R214 ;  /* 0x000220d60c007388 */ /* 0x000fe20000000800 */
[----:B---3--:R-:W-:Y:S02]  /*18e10*/  @UP1 UIMAD UR15, UR5, UR6, URZ ;  /* 0x00000006050f12a4 */ /* 0x008fe4000f8e02ff */
[----:B------:R-:W-:Y:S01]  /*18e20*/  USHF.R.S32.HI UR5, URZ, 0x1f, UR18 ;  /* 0x0000001fff057899 */ /* 0x000fe20008011412 */
[----:B------:R-:W-:Y:S04]  /*18e30*/  STS [R8+0x30], R208 ;  /* 0x000030d008007388 */ /* 0x000fe80000000800 */
[----:B------:R2:W-:Y:S04]  /*18e40*/  STS [R8+0x230], R9 ;  /* 0x0002300908007388 */ /* 0x0005e80000000800 */
[----:B------:R-:W-:Y:S04]  /*18e50*/  STS [R12+0x1020], R196 ;  /* 0x001020c40c007388 */ /* 0x000fe80000000800 */
[----:B------:R3:W-:Y:S01]  /*18e60*/  STS [R12+0x1220], R198 ;  /* 0x001220c60c007388 */ /* 0x0007e20000000800 */
[----:B----4-:R-:W4:Y:S03]  /*18e70*/  @P3 MUFU.LG2 R10, R6 ;  /* 0x00000006000a3308 */ /* 0x010f260000000c00 */
[----:B------:R1:W-:Y:S04]  /*18e80*/  STS [R8+0x1230], R11 ;  /* 0x0012300b08007388 */ /* 0x0003e80000000800 */
[----:B------:R1:W-:Y:S01]  /*18e90*/  STS [R8+0x1030], R192 ;  /* 0x001030c008007388 */ /* 0x0003e20000000800 */
[----:B------:R-:W1:Y:S01]  /*18ea0*/  S2R R2, SR_CTAID.X ;  /* 0x0000000000027919 */ /* 0x000e620000002500 */
[----:B--2---:R-:W2:Y:S01]  /*18eb0*/  @P2 LDC R9, c[0x0][0x458] ;  /* 0x00011600ff092b82 */ /* 0x004ea20000000800 */
[----:B----4-:R-:W-:-:S07]  /*18ec0*/  @P3 FMUL.FTZ R10, R10, 0.69314718246459960938 ;  /* 0x3f3172180a0a3820 */ /* 0x010fce0000410000 */
[----:B------:R-:W4:Y:S01]  /*18ed0*/  @P3 LDC R6, c[0x0][0x458] ;  /* 0x00011600ff063b82 */ /* 0x000f220000000800 */
[----:B---3--:R-:W-:Y:S01]  /*18ee0*/  MOV R12, 0x7f800000 ;  /* 0x7f800000000c7802 */ /* 0x008fe20000000f00 */
[----:B-1----:R1:W3:Y:S06]  /*18ef0*/  @P1 MUFU.LG2 R11, R7 ;  /* 0x00000007000b1308 */ /* 0x0022ec0000000c00 */
[----:B------:R-:W2:Y:S08]  /*18f00*/  @P1 LDC R8, c[0x0][0x458] ;  /* 0x00011600ff081b82 */ /* 0x000eb00000000800 */
[----:B-1----:R-:W1:Y:S01]  /*18f10*/  @P0 LDC R7, c[0x0][0x458] ;  /* 0x00011600ff070b82 */ /* 0x002e620000000800 */
[----:B---3--:R-:W-:Y:S01]  /*18f20*/  @P1 FMUL.FTZ R11, R11, 0.69314718246459960938 ;  /* 0x3f3172180b0b1820 */ /* 0x008fe20000410000 */
[----:B----4-:R-:W-:-:S02]  /*18f30*/  @P3 FFMA.FTZ R12, R134, R6, R10 ;  /* 0x00000006860c3223 */ /* 0x010fc4000001000a */
[----:B------:R3:W4:Y:S02]  /*18f40*/  @P0 MUFU.LG2 R6, R0 ;  /* 0x0000000000060308 */ /* 0x0007240000000c00 */
[----:B---3--:R-:W-:Y:S01]  /*18f50*/  MOV R0, 0x7f800000 ;  /* 0x7f80000000007802 */ /* 0x008fe20000000f00 */
[----:B--2-4-:R-:W-:Y:S06]  /*18f60*/  BRA.U UP1, `(.L_x_435) ;  /* 0x0000000101207547 */ /* 0x014fec000b800000 */
[----:B------:R-:W-:Y:S01]  /*18f70*/  UISETP.NE.AND UP1, UPT, UR11, URZ, UPT ;  /* 0x000000ff0b00728c */ /* 0x000fe2000bf25270 */
[----:B------:R-:W2:Y:S10]  /*18f80*/  LDCU UR11, c[0x0][0x3e0] ;  /* 0x00007c00ff0b77ac */ /* 0x000eb40008000800 */
[----:B------:R-:W2:Y:S01]  /*18f90*/  @UP1 LDCU UR13, c[0x0][0x454] ;  /* 0x00008a80ff0d17ac */ /* 0x000ea20008000800 */
[----:B------:R-:W-:Y:S01]  /*18fa0*/  @UP1 UMOV UR14, 0x1 ;  /* 0x00000001000e1882 */ /* 0x000fe20000000000 */
[----:B------:R-:W3:Y:S01]  /*18fb0*/  @UP1 LDCU UR15, c[0x0][0x454] ;  /* 0x00008a80ff0f17ac */ /* 0x000ee20008000800 */
[----:B------:R-:W-:Y:S01]  /*18fc0*/  @!UP1 UMOV UR14, 0x1 ;  /* 0x00000001000e9882 */ /* 0x000fe20000000000 */
[----:B--2---:R-:W-:-:S02]  /*18fd0*/  @UP1 UIMAD UR13, UR13, UR11, URZ ;  /* 0x0000000b0d0d12a4 */ /* 0x004fc4000f8e02ff */
[----:B---3--:R-:W-:-:S12]  /*18fe0*/  @!UP1 UIMAD UR13, UR6, UR11, URZ ;  /* 0x0000000b060d92a4 */ /* 0x008fd8000f8e02ff */
.L_x_435:
[----:B------:R-:W-:Y:S01]  /*18ff0*/  @P1 FFMA.FTZ R0, R5, R8, R11 ;  /* 0x0000000805001223 */ /* 0x000fe2000001000b */
[----:B------:R-:W-:Y:S01]  /*19000*/  UIMAD UR15, UR12, UR15, URZ ;  /* 0x0000000f0c0f72a4 */ /* 0x000fe2000f8e02ff */
[C---:B------:R-:W-:Y:S01]  /*19010*/  LOP3.LUT P1, RZ, R132.reuse, 0x3, RZ, 0xc0, !PT ;  /* 0x0000000384ff7812 */ /* 0x040fe2000782c0ff */
[----:B------:R-:W-:Y:S01]  /*19020*/  UIMAD UR11, UR4, UR14, URZ ;  /* 0x0000000e040b72a4 */ /* 0x000fe2000f8e02ff */
[----:B------:R-:W-:Y:S01]  /*19030*/  LOP3.LUT R15, R132, 0x18, RZ, 0xc0, !PT ;  /* 0x00000018840f7812 */ /* 0x000fe200078ec0ff */
[----:B------:R-:W-:Y:S01]  /*19040*/  USEL UR18, UR18, URZ, UP0 ;  /* 0x000000ff12127287 */ /* 0x000fe20008000000 */
[----:B------:R-:W-:Y:S01]  /*19050*/  @P0 FMUL.FTZ R6, R6, 0.69314718246459960938 ;  /* 0x3f31721806060820 */ /* 0x000fe20000410000 */
[----:B------:R-:W-:Y:S01]  /*19060*/  @!UP0 UIMAD UR15, UR8, UR13, UR15 ;  /* 0x0000000d080f82a4 */ /* 0x000fe2000f8e020f */
[--C-:B------:R-:W-:Y:S01]  /*19070*/  LOP3.LUT R15, R15, 0xd8, R3.reuse, 0x78, !PT ;  /* 0x000000d80f0f7812 */ /* 0x100fe200078e7803 */
[----:B------:R-:W-:Y:S01]  /*19080*/  USHF.L.U32 UR11, UR11, 0x7, URZ ;  /* 0x000000070b0b7899 */ /* 0x000fe200080006ff */
[----:B------:R-:W-:Y:S01]  /*19090*/  BAR.SYNC.DEFER_BLOCKING 0x0 ;  /* 0x0000000000007b1d */ /* 0x000fe20000010000 */
[----:B------:R-:W-:Y:S01]  /*190a0*/  USEL UR5, UR5, URZ, UP0 ;  /* 0x000000ff05057287 */ /* 0x000fe20008000000 */
[----:B------:R-:W-:Y:S01]  /*190b0*/  LOP3.LUT R15, R15, 0x1f20, R3, 0xf8, !PT ;  /* 0x00001f200f0f7812 */ /* 0x000fe200078ef803 */
[----:B------:R-:W-:Y:S01]  /*190c0*/  USHF.R.S32.HI UR8, URZ, 0x1f, UR15 ;  /* 0x0000001fff087899 */ /* 0x000fe2000801140f */
[----:B------:R-:W-:Y:S01]  /*190d0*/  IMAD.MOV.U32 R14, RZ, RZ, 0x7f800000 ;  /* 0x7f800000ff0e7424 */ /* 0x000fe200078e00ff */
[----:B------:R-:W-:Y:S01]  /*190e0*/  USHF.R.S32.HI UR6, URZ, 0x1f, UR11 ;  /* 0x0000001fff067899 */ /* 0x000fe2000801140b */
[----:B------:R-:W-:Y:S01]  /*190f0*/  LEA R15, R15, UR9, 0x1 ;  /* 0x000000090f0f7c11 */ /* 0x000fe2000f8e08ff */
[----:B------:R-:W-:Y:S01]  /*19100*/  UIADD3 UR18, UP1, UP0, UR11, UR18, UR15 ;  /* 0x000000120b127290 */ /* 0x000fe2000f83e00f */
[----:B------:R-:W-:Y:S01]  /*19110*/  BSSY.RECONVERGENT B0, `(.L_x_436) ;  /* 0x000002c000007945 */ /* 0x000fe20003800200 */
[----:B------:R-:W-:Y:S01]  /*19120*/  @P2 FFMA.FTZ R13, R133, R9, R183 ;  /* 0x00000009850d2223 */ /* 0x000fe200000100b7 */
[----:B-1----:R-:W-:Y:S01]  /*19130*/  @P0 FFMA.FTZ R14, R4, R7, R6 ;  /* 0x00000007040e0223 */ /* 0x002fe20000010006 */
[----:B------:R-:W-:Y:S01]  /*19140*/  UIADD3.X UR5, UPT, UPT, UR6, UR5, UR8, UP1, UP0 ;  /* 0x0000000506057290 */ /* 0x000fe20008fe0408 */
[----:B------:R-:W-:Y:S01]  /*19150*/  SHF.R.U32.HI R16, RZ, 0x2, R132 ;  /* 0x00000002ff107819 */ /* 0x000fe20000011684 */
[----:B------:R-:W-:Y:S10]  /*19160*/  @P1 BRA `(.L_x_437) ;  /* 0x0000000000981947 */ /* 0x000ff40003800000 */
        /* <DEDUP_REMOVED lines=11> */
[----:B------:R-:W-:-:S05]  /*19220*/  @!P6 IMAD R18, R18, UR14, RZ ;  /* 0x0000000e1212ec24 */ /* 0x000fca000f8e02ff */
[----:B------:R-:W-:Y:S01]  /*19230*/  @!P6 IADD3 R19, P0, PT, R18, UR18, RZ ;  /* 0x000000121213ec10 */ /* 0x000fe2000ff1e0ff */
[----:B------:R-:W-:Y:S01]  /*19240*/  @!P5 IMAD R22, R22, UR14, RZ ;  /* 0x0000000e1616dc24 */ /* 0x000fe2000f8e02ff */
[----:B------:R-:W2:Y:S01]  /*19250*/  @!P5 LDC.64 R8, c[0x0][0x420] ;  /* 0x00010800ff08db82 */ /* 0x000ea20000000a00 */
[----:B------:R-:W-:Y:S01]  /*19260*/  @!P4 IMAD R21, R21, UR14, RZ ;  /* 0x0000000e1515cc24 */ /* 0x000fe2000f8e02ff */
[----:B------:R-:W-:Y:S01]  /*19270*/  @!P6 LEA.HI.X.SX32 R18, R18, UR5, 0x1, P0 ;  /* 0x000000051212ec11 */ /* 0x000fe200080f0eff */
[----:B------:R-:W-:-:S05]  /*19280*/  @!P3 IMAD R20, R20, UR14, RZ ;  /* 0x0000000e1414bc24 */ /* 0x000fca000f8e02ff */
[----:B------:R-:W3:Y:S08]  /*19290*/  @!P4 LDC.64 R6, c[0x0][0x420] ;  /* 0x00010800ff06cb82 */ /* 0x000ef00000000a00 */
[----:B------:R-:W4:Y:S01]  /*192a0*/  @!P3 LDC.64 R4, c[0x0][0x420] ;  /* 0x00010800ff04bb82 */ /* 0x000f220000000a00 */
[----:B-1----:R-:W-:Y:S02]  /*192b0*/  @!P6 LEA R24, P1, R19, R10, 0x2 ;  /* 0x0000000a1318e211 */ /* 0x002fe400078210ff */
[----:B------:R-:W-:-:S02]  /*192c0*/  @!P5 IADD3 R10, P0, PT, R22, UR18, RZ ;  /* 0x00000012160adc10 */ /* 0x000fc4000ff1e0ff */
[----:B------:R-:W-:Y:S02]  /*192d0*/  @!P6 LEA.HI.X R25, R19, R11, R18, 0x2, P1 ;  /* 0x0000000b1319e211 */ /* 0x000fe400008f1412 */
[----:B------:R-:W-:Y:S02]  /*192e0*/  @!P5 LEA.HI.X.SX32 R22, R22, UR5, 0x1, P0 ;  /* 0x000000051616dc11 */ /* 0x000fe400080f0eff */
[----:B--2---:R-:W-:Y:S01]  /*192f0*/  @!P5 LEA R18, P2, R10, R8, 0x2 ;  /* 0x000000080a12d211 */ /* 0x004fe200078410ff */
[----:B------:R1:W-:Y:S01]  /*19300*/  @!P6 STG.E desc[UR22][R24.64], R12 ;  /* 0x0000000c1800e986 */ /* 0x0003e2000c101916 */
[C---:B------:R-:W-:Y:S02]  /*19310*/  @!P4 IADD3 R8, P1, PT, R21.reuse, UR18, RZ ;  /* 0x000000121508cc10 */ /* 0x040fe4000ff3e0ff */
[----:B------:R-:W-:Y:S02]  /*19320*/  @!P3 IADD3 R11, P0, PT, R20, UR18, RZ ;  /* 0x00000012140bbc10 */ /* 0x000fe4000ff1e0ff */
[----:B------:R-:W-:-:S02]  /*19330*/  @!P4 LEA.HI.X.SX32 R21, R21, UR5, 0x1, P1 ;  /* 0x000000051515cc11 */ /* 0x000fc400088f0eff */
[----:B------:R-:W-:Y:S02]  /*19340*/  @!P3 LEA.HI.X.SX32 R20, R20, UR5, 0x1, P0 ;  /* 0x000000051414bc11 */ /* 0x000fe400080f0eff */
[----:B---3--:R-:W-:Y:S02]  /*19350*/  @!P4 LEA R6, P1, R8, R6, 0x2 ;  /* 0x000000060806c211 */ /* 0x008fe400078210ff */
[----:B------:R-:W-:Y:S02]  /*19360*/  @!P5 LEA.HI.X R19, R10, R9, R22, 0x2, P2 ;  /* 0x000000090a13d211 */ /* 0x000fe400010f1416 */
[----:B------:R-:W-:Y:S02]  /*19370*/  @!P4 LEA.HI.X R7, R8, R7, R21, 0x2, P1 ;  /* 0x000000070807c211 */ /* 0x000fe400008f1415 */
[C---:B----4-:R-:W-:Y:S01]  /*19380*/  @!P3 LEA R4, P0, R11.reuse, R4, 0x2 ;  /* 0x000000040b04b211 */ /* 0x050fe200078010ff */
[----:B------:R1:W-:Y:S03]  /*19390*/  @!P5 STG.E desc[UR22][R18.64], R13 ;  /* 0x0000000d1200d986 */ /* 0x0003e6000c101916 */
[----:B------:R-:W-:Y:S01]  /*193a0*/  @!P3 LEA.HI.X R5, R11, R5, R20, 0x2, P0 ;  /* 0x000000050b05b211 */ /* 0x000fe200000f1414 */
[----:B------:R1:W-:Y:S04]  /*193b0*/  @!P4 STG.E desc[UR22][R6.64], R0 ;  /* 0x000000000600c986 */ /* 0x0003e8000c101916 */
[----:B------:R1:W-:Y:S04]  /*193c0*/  @!P3 STG.E desc[UR22][R4.64], R14 ;  /* 0x0000000e0400b986 */ /* 0x0003e8000c101916 */
.L_x_437:
[----:B------:R-:W-:Y:S05]  /*193d0*/  BSYNC.RECONVERGENT B0 ;  /* 0x0000000000007941 */ /* 0x000fea0003800200 */
.L_x_436:
[----:B------:R-:W2:Y:S01]  /*193e0*/  LDCU UR6, c[0x0][0x440] ;  /* 0x00008800ff0677ac */ /* 0x000ea20008000800 */
[----:B------:R-:W-:Y:S01]  /*193f0*/  LOP3.LUT R8, R3, 0x18, RZ, 0xc0, !PT ;  /* 0x0000001803087812 */ /* 0x000fe200078ec0ff */
[----:B-1----:R1:W3:Y:S01]  /*19400*/  LDS.128 R4, [R15+0x1800] ;  /* 0x001800000f047984 */ /* 0x0022e20000000c00 */
[C---:B------:R-:W-:Y:S01]  /*19410*/  VIADD R0, R16.reuse, 0x40 ;  /* 0x0000004010007836 */ /* 0x040fe20000000000 */
[----:B------:R-:W4:Y:S01]  /*19420*/  LDCU.64 UR4, c[0x0][0x410] ;  /* 0x00008200ff0477ac */ /* 0x000f220008000a00 */
[----:B------:R-:W-:Y:S01]  /*19430*/  VIADD R3, R16, 0x20 ;  /* 0x0000002010037836 */ /* 0x000fe20000000000 */
[----:B------:R-:W-:Y:S01]  /*19440*/  MOV R17, RZ ;  /* 0x000000ff00117202 */ /* 0x000fe20000000f00 */
[----:B------:R-:W-:Y:S01]  /*19450*/  BSSY.RECONVERGENT B0, `(.L_x_438) ;  /* 0x000001a000007945 */ /* 0x000fe20003800200 */
[C---:B--2---:R-:W-:Y:S02]  /*19460*/  ISETP.GE.AND P0, PT, R8.reuse, UR6, PT ;  /* 0x0000000608007c0c */ /* 0x044fe4000bf06270 */
[----:B------:R-:W-:-:S02]  /*19470*/  IADD3 R8, P3, PT, R8, UR10, RZ ;  /* 0x0000000a08087c10 */ /* 0x000fc4000ff7e0ff */
[----:B----4-:R-:W-:Y:S02]  /*19480*/  MOV R12, UR4 ;  /* 0x00000004000c7c02 */ /* 0x010fe40008000f00 */
[----:B------:R-:W-:Y:S01]  /*19490*/  ISETP.GE.OR P1, PT, R0, UR24, P0 ;  /* 0x0000001800007c0c */ /* 0x000fe20008726670 */
[----:B------:R-:W-:Y:S01]  /*194a0*/  IMAD.X R9, RZ, RZ, UR7, P3 ;  /* 0x00000007ff097e24 */ /* 0x000fe200098e06ff */
[C---:B------:R-:W-:Y:S02]  /*194b0*/  ISETP.GE.OR P3, PT, R16.reuse, UR24, P0 ;  /* 0x0000001810007c0c */ /* 0x040fe40008766670 */
[----:B------:R-:W-:Y:S01]  /*194c0*/  IADD3 R0, PT, PT, R16, 0x60, RZ ;  /* 0x0000006010007810 */ /* 0x000fe20007ffe0ff */
[----:B------:R-:W-:Y:S01]  /*194d0*/  IMAD.WIDE.U32 R12, R12, UR12, R8 ;  /* 0x0000000c0c0c7c25 */ /* 0x000fe2000f8e0008 */
[----:B------:R-:W-:Y:S01]  /*194e0*/  ISETP.GE.OR P2, PT, R3, UR24, P0 ;  /* 0x0000001803007c0c */ /* 0x000fe20008746670 */
[----:B------:R1:W2:Y:S01]  /*194f0*/  LDS.128 R8, [R15] ;  /* 0x000000000f087984 */ /* 0x0002a20000000c00 */
[----:B------:R-:W-:Y:S01]  /*19500*/  ISETP.GE.OR P0, PT, R0, UR24, P0 ;  /* 0x0000001800007c0c */ /* 0x000fe20008706670 */
[----:B------:R-:W-:-:S02]  /*19510*/  IMAD.U32 R0, RZ, RZ, UR5 ;  /* 0x00000005ff007e24 */ /* 0x000fc4000f8e00ff */
[----:B------:R-:W-:-:S04]  /*19520*/  IMAD.WIDE.U32 R16, R2, 0x80, R16 ;  /* 0x0000008002107825 */ /* 0x000fc800078e0010 */
[----:B------:R-:W-:Y:S01]  /*19530*/  IMAD R19, R0, UR12, R13 ;  /* 0x0000000c00137c24 */ /* 0x000fe2000f8e020d */
[----:B------:R-:W-:Y:S06]  /*19540*/  @P3 BRA `(.L_x_439) ;  /* 0x0000000000283947 */ /* 0x000fec0003800000 */
[----:B------:R-:W4:Y:S01]  /*19550*/  LDCU.64 UR6, c[0x0][0x408] ;  /* 0x00008100ff0677ac */ /* 0x000f220008000a00 */
[----:B------:R-:W-:Y:S01]  /*19560*/  MOV R18, R12 ;  /* 0x0000000c00127202 */ /* 0x000fe20000000f00 */
[----:B------:R-:W5:Y:S01]  /*19570*/  LDCU.64 UR4, c[0x0][0x3f0] ;  /* 0x00007e00ff0477ac */ /* 0x000f620008000a00 */
[----:B----4-:R-:W-:-:S03]  /*19580*/  IMAD R0, R17, UR6, RZ ;  /* 0x0000000611007c24 */ /* 0x010fc6000f8e02ff */
[----:B------:R-:W-:-:S04]  /*19590*/  IMAD.WIDE.U32 R2, R16, UR6, R18 ;  /* 0x0000000610027c25 */ /* 0x000fc8000f8e0012 */
[----:B------:R-:W-:Y:S01]  /*195a0*/  IMAD R0, R16, UR7, R0 ;  /* 0x0000000710007c24 */ /* 0x000fe2000f8e0200 */
[----:B-----5:R-:W-:-:S04]  /*195b0*/  LEA R20, P3, R2, UR4, 0x1 ;  /* 0x0000000402147c11 */ /* 0x020fc8000f8608ff */
[----:B------:R-:W-:-:S04]  /*195c0*/  IADD3 R0, PT, PT, R0, R3, RZ ;  /* 0x0000000300007210 */ /* 0x000fc80007ffe0ff */
[----:B------:R-:W-:-:S05]  /*195d0*/  LEA.HI.X R21, R2, UR5, R0, 0x1, P3 ;  /* 0x0000000502157c11 */ /* 0x000fca00098f0c00 */
[----:B--2---:R4:W-:Y:S02]  /*195e0*/  STG.E.128 desc[UR22][R20.64], R8 ;  /* 0x0000000814007986 */ /* 0x0049e4000c101d16 */
.L_x_439:
[----:B------:R-:W-:Y:S05]  /*195f0*/  BSYNC.RECONVERGENT B0 ;  /* 0x0000000000007941 */ /* 0x000fea0003800200 */
.L_x_438:
[----:B--2-4-:R2:W4:Y:S01]  /*19600*/  LDS.128 R8, [R15+0x800] ;  /* 0x000800000f087984 */ /* 0x0145220000000c00 */
        /* <DEDUP_REMOVED lines=15> */
.L_x_441:
[----:B------:R-:W-:Y:S05]  /*19700*/  BSYNC.RECONVERGENT B0 ;  /* 0x0000000000007941 */ /* 0x000fea0003800200 */
.L_x_440:
[----:B-1--4-:R1:W4:Y:S01]  /*19710*/  LDS.128 R8, [R15+0x1000] ;  /* 0x001000000f087984 */ /* 0x0123220000000c00 */
[----:B------:R-:W-:Y:S04]  /*19720*/  BSSY.RECONVERGENT B0, `(.L_x_442) ;  /* 0x000000f000007945 */ /* 0x000fe80003800200 */
[----:B------:R-:W-:Y:S05]  /*19730*/  @P1 BRA `(.L_x_443) ;  /* 0x0000000000341947 */ /* 0x000fea0003800000 */
[----:B------:R-:W5:Y:S01]  /*19740*/  LDCU.64 UR6, c[0x0][0x408] ;  /* 0x00008100ff0677ac */ /* 0x000f620008000a00 */
[----:B------:R-:W-:Y:S01]  /*19750*/  IADD3 R2, P1, PT, R16, 0x40, RZ ;  /* 0x0000004010027810 */ /* 0x000fe20007f3e0ff */
[----:B------:R-:W-:Y:S01]  /*19760*/  IMAD.MOV.U32 R14, RZ, RZ, R12 ;  /* 0x000000ffff0e7224 */ /* 0x000fe200078e000c */
[----:B-12---:R-:W-:Y:S01]  /*19770*/  MOV R15, R19 ;  /* 0x00000013000f7202 */ /* 0x006fe20000000f00 */
        /* <DEDUP_REMOVED lines=9> */
.L_x_443:
[----:B------:R-:W-:Y:S05]  /*19810*/  BSYNC.RECONVERGENT B0 ;  /* 0x0000000000007941 */ /* 0x000fea0003800200 */
.L_x_442:
        /* <DEDUP_REMOVED lines=13> */
[----:B---3--:R-:W-:Y:S01]  /*198f0*/  STG.E.128 desc[UR22][R10.64], R4 ;  /* 0x000000040a007986 */ /* 0x008fe2000c101d16 */
[----:B------:R-:W-:Y:S05]  /*19900*/  EXIT ;  /* 0x000000000000794d */ /* 0x000fea0003800000 */
.L_x_444:
        /* <DEDUP_REMOVED lines=15> */
.L_x_734:


//--------------------- .text._ZN5flash16flash_fwd_kernelI23Flash_fwd_kernel_traitsILi32ELi128ELi128ELi4ELb0ELb0EN7cutlass6half_tE19Flash_kernel_traitsILi32ELi128ELi128ELi4ES3_EELb1ELb1ELb0ELb0ELb0ELb0ELb0ELb1EEEvNS_16Flash_fwd_paramsE --------------------------
	.section	.text._ZN5flash16flash_fwd_kernelI23Flash_fwd_kernel_traitsILi32ELi128ELi128ELi4ELb0ELb0EN7cutlass6half_tE19Flash_kernel_traitsILi32ELi128ELi128ELi4ES3_EELb1ELb1ELb0ELb0ELb0ELb0ELb0ELb1EEEvNS_16Flash_fwd_paramsE,"ax",@progbits
	.align	128
        .global         _ZN5flash16flash_fwd_kernelI23Flash_fwd_kernel_traitsILi32ELi128ELi128ELi4ELb0ELb0EN7cutlass6half_tE19Flash_kernel_traitsILi32ELi128ELi128ELi4ES3_EELb1ELb1ELb0ELb0ELb0ELb0ELb0ELb1EEEvNS_16Flash_fwd_paramsE
        .type           _ZN5flash16flash_fwd_kernelI23Flash_fwd_kernel_traitsILi32ELi128ELi128ELi4ELb0ELb0EN7cutlass6half_tE19Flash_kernel_traitsILi32ELi128ELi128ELi4ES3_EELb1ELb1ELb0ELb0ELb0ELb0ELb0ELb1EEEvNS_16Flash_fwd_paramsE,@function
        .size           _ZN5flash16flash_fwd_kernelI23Flash_fwd_kernel_traitsILi32ELi128ELi128ELi4ELb0ELb0EN7cutlass6half_tE19Flash_kernel_traitsILi32ELi128ELi128ELi4ES3_EELb1ELb1ELb0ELb0ELb0ELb0ELb0ELb1EEEvNS_16Flash_fwd_paramsE,(.L_x_735 - _ZN5flash16flash_fwd_kernelI23Flash_fwd_kernel_traitsILi32ELi128ELi128ELi4ELb0ELb0EN7cutlass6half_tE19Flash_kernel_traitsILi32ELi128ELi128ELi4ES3_EELb1ELb1ELb0ELb0ELb0ELb0ELb0ELb1EEEvNS_16Flash_fwd_paramsE)
        .other          _ZN5flash16flash_fwd_kernelI23Flash_fwd_kernel_traitsILi32ELi128ELi128ELi4ELb0ELb0EN7cutlass6half_tE19Flash_kernel_traitsILi32ELi128ELi128ELi4ES3_EELb1ELb1ELb0ELb0ELb0ELb0ELb0ELb1EEEvNS_16Flash_fwd_paramsE,@"STO_CUDA_ENTRY STV_DEFAULT"
_ZN5flash16flash_fwd_kernelI23Flash_fwd_kernel_traitsILi32ELi128ELi128ELi4ELb0ELb0EN7cutlass6half_tE19Flash_kernel_traitsILi32ELi128ELi128ELi4ES3_EELb1ELb1ELb0ELb0ELb0ELb0ELb0ELb1EEEvNS_16Flash_fwd_paramsE:
.text._ZN5flash16flash_fwd_kernelI23Flash_fwd_kernel_traitsILi32ELi128ELi128ELi4ELb0ELb0EN7cutlass6half_tE19Flash_kernel_traitsILi32ELi128ELi128ELi4ES3_EELb1ELb1ELb0ELb0ELb0ELb0ELb0ELb1EEEvNS_16Flash_fwd_paramsE:
        /* <DEDUP_REMOVED lines=15> */
[----:B------:R-:W-:Y:S08]  /*00f0*/  S2UR UR8, SR_CTAID.Y ;  /* 0x00000000000879c3 */ /* 0x000ff00000002600 */
[----:B------:R-:W1:Y:S01]  /*0100*/  S2UR UR34, SR_CTAID.Z ;  /* 0x00000000002279c3 */ /* 0x000e620000002700 */
[----:B----4-:R3:W4:Y:S01]  /*0110*/  @P1 LDG.E.64 R4, desc[UR20][R2.64] ;  /* 0x0000001402041981 */ /* 0x010722000c1e1b00 */
[----:B------:R-:W2:Y:S01]  /*0120*/  LDCU.U8 UR9, c[0x0][0x532] ;  /* 0x0000a640ff0977ac */ /* 0x000ea20008000000 */
[----:B------:R-:W2:Y:S05]  /*0130*/  LDCU.64 UR6, c[0x0][0x468] ;  /* 0x00008d00ff0677ac */ /* 0x000eaa0008000a00 */
[----:B------:R-:W4:Y:S01]  /*0140*/  @P1 LDC R0, c[0x0][0x520] ;  /* 0x00014800ff001b82 */ /* 0x000f220000000800 */
[----:B---3--:R-:W-:-:S02]  /*0150*/  @P1 IMAD.MOV.U32 R2, RZ, RZ, R17 ;  /* 0x000000ffff021224 */ /* 0x008fc400078e0011 */
[----:B------:R-:W-:-:S06]  /*0160*/  @P1 IMAD.MOV.U32 R3, RZ, RZ, R18 ;  /* 0x000000ffff031224 */ /* 0x000fcc00078e0012 */
[----:B------:R-:W3:Y:S01]  /*0170*/  @P1 LDG.E.64 R2, desc[UR20][R2.64] ;  /* 0x0000001402021981 */ /* 0x000ee2000c1e1b00 */
[----:B-1----:R-:W-:Y:S01]  /*0180*/  ULOP3.LUT UR4, UR34, UR14, UR8, 0xfe, !UPT ;  /* 0x0000000e22047292 */ /* 0x002fe2000f8efe08 */
[----:B------:R-:W-:Y:S01]  /*0190*/  ISETP.NE.U32.AND P4, PT, RZ, UR12, PT ;  /* 0x0000000cff007c0c */ /* 0x000fe2000bf85070 */
[----:B------:R-:W-:Y:S02]  /*01a0*/  UISETP.NE.U32.AND UP4, UPT, UR12, URZ, UPT ;  /* 0x000000ff0c00728c */ /* 0x000fe4000bf85070 */
[----:B------:R-:W-:Y:S01]  /*01b0*/  UISETP.NE.U32.AND UP3, UPT, UR10, URZ, UPT ;  /* 0x000000ff0a00728c */ /* 0x000fe2000bf65070 */
[----:B------:R-:W-:Y:S01]  /*01c0*/  ISETP.NE.AND.EX P4, PT, RZ, UR13, PT, P4 ;  /* 0x0000000dff007c0c */ /* 0x000fe2000bf85340 */
[----:B------:R-:W-:Y:S01]  /*01d0*/  UISETP.NE.AND.EX UP4, UPT, UR13, URZ, UPT, UP4 ;  /* 0x000000ff0d00728c */ /* 0x000fe2000bf85340 */
[----:B------:R-:W-:Y:S01]  /*01e0*/  LOP3.LUT P3, RZ, R193, UR4, RZ, 0xfc, !PT ;  /* 0x00000004c1ff7c12 */ /* 0x000fe2000f86fcff */
[----:B------:R-:W-:Y:S02]  /*01f0*/  UISETP.NE.AND.EX UP3, UPT, UR11, URZ, UPT, UP3 ;  /* 0x000000ff0b00728c */ /* 0x000fe4000bf65330 */
[----:B--2---:R-:W-:Y:S01]  /*0200*/  UIMAD.WIDE.U32 UR16, UR8, 0x4, UR16 ;  /* 0x00000004081078a5 */ /* 0x004fe2000f8e0010 */
[----:B------:R-:W1:Y:S01]  /*0210*/  LDCU.64 UR4, c[0x0][0x478] ;  /* 0x00008f00ff0477ac */ /* 0x000e620008000a00 */
[----:B------:R-:W-:Y:S01]  /*0220*/  PLOP3.LUT P2, PT, PT, PT, UP4, 0x80, 0x8 ;  /* 0x000000000008781c */ /* 0x000fe20003f4f048 */
[----:B------:R-:W-:-:S02]  /*0230*/  USHF.L.U32 UR13, UR8, 0x2, URZ ;  /* 0x00000002080d7899 */ /* 0x000fc400080006ff */
[----:B------:R-:W-:-:S05]  /*0240*/  UISETP.NE.AND UP5, UPT, UR9, URZ, UPT ;  /* 0x000000ff0900728c */ /* 0x000fca000bfa5270 */
[----:B------:R-:W2:Y:S01]  /*0250*/  @!P3 LDC.64 R6, c[0x0][0x528] ;  /* 0x00014a00ff06bb82 */ /* 0x000ea20000000a00 */
[----:B------:R-:W-:Y:S02]  /*0260*/  UISETP.EQ.U32.AND UP2, UPT, UR6, URZ, UPT ;  /* 0x000000ff0600728c */ /* 0x000fe4000bf42070 */
[----:B------:R-:W-:Y:S02]  /*0270*/  USHF.R.U32.HI UR12, URZ, 0x1e, UR8 ;  /* 0x0000001eff0c7899 */ /* 0x000fe40008011608 */
[----:B------:R-:W-:Y:S02]  /*0280*/  UISETP.EQ.OR.EX UP2, UPT, UR7, URZ, !UP5, UP2 ;  /* 0x000000ff0700728c */ /* 0x000fe4000ef42720 */
[----:B-1----:R-:W-:-:S04]  /*0290*/  UISETP.NE.U32.AND UP0, UPT, UR4, URZ, UPT ;  /* 0x000000ff0400728c */ /* 0x002fc8000bf05070 */
[----:B------:R-:W-:Y:S01]  /*02a0*/  UISETP.NE.AND.EX UP0, UPT, UR5, URZ, UPT, UP0 ;  /* 0x000000ff0500728c */ /* 0x000fe2000bf05300 */
[----:B----4-:R-:W-:Y:S02]  /*02b0*/  @P1 R2UR UR22, R4 ;  /* 0x00000000041612ca */ /* 0x010fe400000e0000 */
[----:B------:R-:W-:-:S11]  /*02c0*/  @P1 R2UR UR23, R5 ;  /* 0x00000000051712ca */ /* 0x000fd600000e0000 */
[----:B------:R-:W-:Y:S02]  /*02d0*/  IMAD.U32 R4, RZ, RZ, UR22 ;  /* 0x00000016ff047e24 */ /* 0x000fe4000f8e00ff */
[----:B------:R-:W-:-:S05]  /*02e0*/  IMAD.U32 R5, RZ, RZ, UR23 ;  /* 0x00000017ff057e24 */ /* 0x000fca000f8e00ff */
[----:B--2---:R1:W-:Y:S01]  /*02f0*/  @!P3 STG.E.64 desc[UR20][R6.64], R4 ;  /* 0x000000040600b986 */ /* 0x0043e2000c101b14 */
[----:B---3--:R-:W-:Y:S01]  /*0300*/  @P1 IADD3 R17, P0, PT, R2, R0, RZ ;  /* 0x0000000002111210 */ /* 0x008fe20007f1e0ff */
[----:B------:R-:W-:Y:S01]  /*0310*/  IMAD.U32 R2, RZ, RZ, UR16 ;  /* 0x00000010ff027e24 */ /* 0x000fe2000f8e00ff */
[----:B------:R-:W-:-:S03]  /*0320*/  @UP3 UIADD3 UR16, UP1, UPT, UR13, UR10, URZ ;  /* 0x0000000a0d103290 */ /* 0x000fc6000ff3e0ff */
[----:B------:R-:W-:Y:S01]  /*0330*/  @P1 IMAD.X R18, RZ, RZ, R3, P0 ;  /* 0x000000ffff121224 */ /* 0x000fe200000e0603 */
[----:B------:R-:W-:Y:S02]  /*0340*/  PLOP3.LUT P1, PT, PT, PT, UP3, 0x80, 0x8 ;  /* 0x000000000008781c */ /* 0x000fe40003f2f038 */
[----:B------:R-:W-:Y:S01]  /*0350*/  MOV R3, UR17 ;  /* 0x0000001100037c02 */ /* 0x000fe20008000f00 */
[----:B------:R-:W-:Y:S02]  /*0360*/  @UP3 UIADD3.X UR17, UPT, UPT, UR12, UR11, URZ, UP1, !UPT ;  /* 0x0000000b0c113290 */ /* 0x000fe40008ffe4ff */
[----:B------:R-:W-:Y:S01]  /*0370*/  UIADD3 UR10, UP1, UPT, UR13, UR6, URZ ;  /* 0x000000060d0a7290 */ /* 0x000fe2000ff3e0ff */
[----:B-1----:R-:W-:Y:S02]  /*0380*/  @!P3 IMAD.MOV.U32 R4, RZ, RZ, R17 ;  /* 0x000000ffff04b224 */ /* 0x002fe400078e0011 */
[----:B------:R-:W-:Y:S01]  /*0390*/  @!P3 IMAD.MOV.U32 R5, RZ, RZ, R18 ;  /* 0x000000ffff05b224 */ /* 0x000fe200078e0012 */
[----:B------:R-:W-:-:S04]  /*03a0*/  UIADD3.X UR9, UPT, UPT, UR12, UR7, URZ, UP1, !UPT ;  /* 0x000000070c097290 */ /* 0x000fc80008ffe4ff */
[----:B------:R1:W-:Y:S01]  /*03b0*/  @!P3 STG.E.64 desc[UR20][R6.64+0x8], R4 ;  /* 0x000008040600b986 */ /* 0x0003e2000c101b14 */
[----:B------:R-:W-:-:S03]  /*03c0*/  PLOP3.LUT P3, PT, PT, PT, UP2, 0x80, 0x8 ;  /* 0x000000000008781c */ /* 0x000fc60003f6f028 */
[----:B------:R-:W2:Y:S01]  /*03d0*/  @P4 LDG.E R8, desc[UR20][R2.64] ;  /* 0x0000001402084981 */ /* 0x000ea2000c1e1900 */
[----:B------:R-:W-:Y:S01]  /*03e0*/  @UP0 UIADD3 UR4, UP1, UPT, UR13, UR4, URZ ;  /* 0x000000040d040290 */ /* 0x000fe2000ff3e0ff */
[----:B------:R-:W-:-:S03]  /*03f0*/  PLOP3.LUT P0, PT, PT, PT, UP0, 0x80, 0x8 ;  /* 0x000000000008781c */ /* 0x000fc60003f0f008 */
[----:B------:R-:W-:Y:S01]  /*0400*/  @UP0 UIADD3.X UR5, UPT, UPT, UR12, UR5, URZ, UP1, !UPT ;  /* 0x000000050c050290 */ /* 0x000fe20008ffe4ff */
[----:B-1----:R1:W3:Y:S01]  /*0410*/  @P2 LDG.E R7, desc[UR20][R2.64+0x4] ;  /* 0x0000041402072981 */ /* 0x0022e2000c1e1900 */
[----:B------:R-:W-:-:S04]  /*0420*/  IMAD.U32 R4, RZ, RZ, UR4 ;  /* 0x00000004ff047e24 */ /* 0x000fc8000f8e00ff */
[----:B------:R-:W-:Y:S01]  /*0430*/  IMAD.U32 R5, RZ, RZ, UR5 ;  /* 0x00000005ff057e24 */ /* 0x000fe2000f8e00ff */
[----:B------:R-:W4:Y:S04]  /*0440*/  @!UP4 LDCU UR31, c[0x0][0x434] ;  /* 0x00008680ff1fc7ac */ /* 0x000f280008000800 */
[----:B------:R-:W5:Y:S01]  /*0450*/  @P0 LDG.E R4, desc[UR20][R4.64] ;  /* 0x0000001404040981 */ /* 0x000f62000c1e1900 */
[----:B------:R-:W-:Y:S01]  /*0460*/  UMOV UR18, 0xffffffff ;  /* 0xffffffff00127882 */ /* 0x000fe20000000000 */
[----:B------:R-:W4:Y:S01]  /*0470*/  @!UP0 LDCU.64 UR4, c[0x0][0x488] ;  /* 0x00009100ff0487ac */ /* 0x000f220008000a00 */
[----:B-1----:R-:W-:Y:S02]  /*0480*/  IMAD.U32 R2, RZ, RZ, UR16 ;  /* 0x00000010ff027e24 */ /* 0x002fe4000f8e00ff */
[----:B------:R-:W-:-:S05]  /*0490*/  IMAD.U32 R3, RZ, RZ, UR17 ;  /* 0x00000011ff037e24 */ /* 0x000fca000f8e00ff */
[----:B------:R1:W4:Y:S02]  /*04a0*/  @P1 LDG.E R0, desc[UR20][R2.64] ;  /* 0x0000001402001981 */ /* 0x000324000c1e1900 */
[----:B-1----:R-:W-:Y:S01]  /*04b0*/  MOV R2, UR10 ;  /* 0x0000000a00027c02 */ /* 0x002fe20008000f00 */
[----:B------:R-:W-:-:S05]  /*04c0*/  IMAD.U32 R3, RZ, RZ, UR9 ;  /* 0x00000009ff037e24 */ /* 0x000fca000f8e00ff */
[----:B------:R-:W4:Y:S01]  /*04d0*/  @!P3 LDG.E R6, desc[UR20][R2.64] ;  /* 0x000000140206b981 */ /* 0x000f22000c1e1900 */
[----:B------:R-:W-:Y:S01]  /*04e0*/  UISETP.NE.U32.AND UP1, UPT, UR6, URZ, UPT ;  /* 0x000000ff0600728c */ /* 0x000fe2000bf25070 */
[----:B------:R-:W-:Y:S01]  /*04f0*/  UMOV UR10, 0xffffffff ;  /* 0xffffffff000a7882 */ /* 0x000fe20000000000 */
[----:B------:R-:W-:Y:S02]  /*0500*/  USHF.L.U32 UR29, UR14, 0x7, URZ ;  /* 0x000000070e1d7899 */ /* 0x000fe400080006ff */
[----:B------:R-:W-:Y:S01]  /*0510*/  UISETP.NE.AND.EX UP1, UPT, UR7, URZ, UPT, UP1 ;  /* 0x000000ff0700728c */ /* 0x000fe2000bf25310 */
[----:B------:R-:W1:Y:S01]  /*0520*/  @!UP0 LDCU UR6, c[0x0][0x43c] ;  /* 0x00008780ff0687ac */ /* 0x000e620008000800 */
[----:B--2---:R-:W-:Y:S02]  /*0530*/  @P4 R2UR UR18, R8 ;  /* 0x00000000081242ca */ /* 0x004fe400000e0000 */
[----:B---3--:R-:W-:-:S13]  /*0540*/  @P2 R2UR UR9, R7 ;  /* 0x00000000070922ca */ /* 0x008fda00000e0000 */
[----:B----4-:R-:W-:-:S04]  /*0550*/  @UP4 UIADD3 UR31, UPT, UPT, UR9, -UR18, URZ ;  /* 0x80000012091f4290 */ /* 0x010fc8000fffe0ff */
[----:B------:R-:W-:Y:S01]  /*0560*/  UISETP.GT.AND UP2, UPT, UR31, UR29, UPT ;  /* 0x0000001d1f00728c */ /* 0x000fe2000bf44270 */
[----:B------:R-:W-:Y:S01]  /*0570*/  UMOV UR9, URZ ;  /* 0x000000ff00097c82 */ /* 0x000fe20008000000 */
[----:B------:R-:W-:-:S04]  /*0580*/  @P1 R2UR UR9, R0 ;  /* 0x00000000000912ca */ /* 0x000fc800000e0000 */
[----:B------:R-:W-:Y:S01]  /*0590*/  PLOP3.LUT P1, PT, PT, PT, UP2, 0x80, 0x8 ;  /* 0x000000000008781c */ /* 0x000fe20003f2f028 */
[----:B------:R-:W-:Y:S01]  /*05a0*/  @!UP0 UISETP.NE.U32.AND UP2, UPT, UR4, URZ, UPT ;  /* 0x000000ff0400828c */ /* 0x000fe2000bf45070 */
[----:B------:R-:W2:Y:S01]  /*05b0*/  @!UP1 LDCU UR4, c[0x0][0x438] ;  /* 0x00008700ff0497ac */ /* 0x000ea20008000800 */
[----:B------:R-:W-:Y:S01]  /*05c0*/  @!P3 R2UR UR10, R6 ;  /* 0x00000000060ab2ca */ /* 0x000fe200000e0000 */
[----:B-12---:R-:W-:-:S14]  /*05d0*/  BRA.U !UP1, `(.L_x_445) ;  /* 0x0000000109187547 */ /* 0x006fdc000b800000 */
[----:B------:R-:W-:-:S13]  /*05e0*/  PLOP3.LUT P2, PT, PT, PT, UP5, 0x80, 0x8 ;  /* 0x000000000008781c */ /* 0x000fda0003f4f058 */
[----:B------:R-:W2:Y:S04]  /*05f0*/  @P2 LDG.E R0, desc[UR20][R2.64+0x4] ;  /* 0x0000041402002981 */ /* 0x000ea8000c1e1900 */
[----:B------:R-:W3:Y:S01]  /*0600*/  @!P2 LDG.E R2, desc[UR20][R2.64] ;  /* 0x000000140202a981 */ /* 0x000ee2000c1e1900 */
[----:B--2---:R-:W-:-:S13]  /*0610*/  @P2 R2UR UR4, R0 ;  /* 0x00000000000422ca */ /* 0x004fda00000e0000 */
[----:B------:R-:W-:-:S07]  /*0620*/  @UP5 UIADD3 UR4, UPT, UPT, UR4, -UR10, URZ ;  /* 0x8000000a04045290 */ /* 0x000fce000fffe0ff */
[----:B---3--:R-:W-:Y:S02]  /*0630*/  @!P2 R2UR UR4, R2 ;  /* 0x000000000204a2ca */ /* 0x008fe400000e0000 */
.L_x_445:
        /* <DEDUP_REMOVED lines=15> */
[----:B------:R-:W-:Y:S01]  /*0730*/  ULEA.HI UR4, UR4, UR5, URZ, 0x7 ;  /* 0x0000000504047291 */ /* 0x000fe2000f8f38ff */
[----:B------:R-:W1:Y:S03]  /*0740*/  LDCU UR12, c[0x0][0x3e0] ;  /* 0x00007c00ff0c77ac */ /* 0x000e660008000800 */
[----:B------:R-:W-:-:S04]  /*0750*/  USHF.R.S32.HI UR4, URZ, 0x7, UR4 ;  /* 0x00000007ff047899 */ /* 0x000fc80008011404 */
[----:B------:R-:W-:-:S04]  /*0760*/  UISETP.LT.AND UP0, UPT, UR6, UR4, UPT ;  /* 0x000000040600728c */ /* 0x000fc8000bf01270 */
[----:B------:R-:W-:-:S04]  /*0770*/  USEL UR26, UR6, UR4, UP0 ;  /* 0x00000004061a7287 */ /* 0x000fc80008000000 */
[----:B------:R-:W-:Y:S02]  /*0780*/  UISETP.GT.AND UP0, UPT, UR26, URZ, UPT ;  /* 0x000000ff1a00728c */ /* 0x000fe4000bf04270 */
[----:B-1----:R-:W-:-:S07]  /*0790*/  UIMAD UR32, UR8, UR12, UR34 ;  /* 0x0000000c082072a4 */ /* 0x002fce000f8e0222 */
        /* <DEDUP_REMOVED lines=17> */
[----:B------:R-:W-:-:S11]  /*08b0*/  UISETP.NE.AND UP0, UPT, UR10, URZ, UPT ;  /* 0x000000ff0a00728c */ /* 0x000fd6000bf05270 */
[----:B------:R-:W2:Y:S01]  /*08c0*/  @UP0 LDCU UR7, c[0x0][0x454] ;  /* 0x00008a80ff0707ac */ /* 0x000ea20008000800 */
[----:B------:R-:W3:Y:S01]  /*08d0*/  @!UP0 LDCU UR4, c[0x0][0x434] ;  /* 0x00008680ff0487ac */ /* 0x000ee20008000800 */
[----:B------:R-:W4:Y:S01]  /*08e0*/  @UP0 LDCU UR6, c[0x0][0x454] ;  /* 0x00008a80ff0607ac */ /* 0x000f220008000800 */
[----:B-1----:R-:W-:Y:S01]  /*08f0*/  @UP0 UMOV UR9, 0x1 ;  /* 0x0000000100090882 */ /* 0x002fe20000000000 */
[----:B----4-:R-:W4:Y:S01]  /*0900*/  @!UP0 LDCU UR6, c[0x0][0x434] ;  /* 0x00008680ff0687ac */ /* 0x010f220008000800 */
[----:B------:R-:W-:Y:S01]  /*0910*/  @!UP0 UMOV UR9, 0x1 ;  /* 0x0000000100098882 */ /* 0x000fe20000000000 */
[----:B--2---:R-:W-:Y:S02]  /*0920*/  @UP0 UIMAD UR7, UR12, UR7, URZ ;  /* 0x000000070c0702a4 */ /* 0x004fe4000f8e02ff */
[----:B---3--:R-:W-:-:S12]  /*0930*/  @!UP0 UIMAD UR7, UR12, UR4, URZ ;  /* 0x000000040c0782a4 */ /* 0x008fd8000f8e02ff */
.L_x_447:
[----:B------:R-:W2:Y:S01]  /*0940*/  LDCU.64 UR4, c[0x0][0x410] ;  /* 0x00008200ff0477ac */ /* 0x000ea20008000a00 */
[----:B------:R-:W3:Y:S01]  /*0950*/  S2R R2, SR_CTAID.X ;  /* 0x0000000000027919 */ /* 0x000ee20000002500 */
[----:B------:R-:W-:Y:S01]  /*0960*/  IMAD.SHL.U32 R8, R193, 0x8, RZ ;  /* 0x00000008c1087824 */ /* 0x000fe200078e00ff */
[----:B------:R-:W-:Y:S01]  /*0970*/  SHF.R.U32.HI R4, RZ, 0x2, R193 ;  /* 0x00000002ff047819 */ /* 0x000fe200000116c1 */
[----:B------:R-:W5:Y:S01]  /*0980*/  LDCU UR12, c[0x0][0x440] ;  /* 0x00008800ff0c77ac */ /* 0x000f620008000800 */
[----:B------:R-:W-:Y:S01]  /*0990*/  IMAD.MOV.U32 R5, RZ, RZ, RZ ;  /* 0x000000ffff057224 */ /* 0x000fe200078e00ff */
[----:B------:R-:W-:Y:S01]  /*09a0*/  BSSY.RECONVERGENT B0, `(.L_x_448) ;  /* 0x000002f000007945 */ /* 0x000fe20003800200 */
[----:B------:R-:W-:Y:S01]  /*09b0*/  LOP3.LUT R8, R8, 0x18, RZ, 0xc0, !PT ;  /* 0x0000001808087812 */ /* 0x000fe200078ec0ff */
[----:B------:R-:W-:Y:S01]  /*09c0*/  UISETP.NE.AND UP1, UPT, UR10, URZ, !UP1 ;  /* 0x000000ff0a00728c */ /* 0x000fe2000cf25270 */
[----:B------:R-:W-:Y:S01]  /*09d0*/  VIADD R14, R4, 0x20 ;  /* 0x00000020040e7836 */ /* 0x000fe20000000000 */
[----:B----4-:R-:W-:Y:S01]  /*09e0*/  UIMAD UR6, UR34, UR6, URZ ;  /* 0x00000006220672a4 */ /* 0x010fe2000f8e02ff */
[----:B------:R-:W-:Y:S01]  /*09f0*/  ISETP.NE.AND P1, PT, R8, RZ, PT ;  /* 0x000000ff0800720c */ /* 0x000fe20003f25270 */
[----:B------:R-:W-:Y:S01]  /*0a00*/  UIADD3 UR31, UPT, UPT, -UR29, UR31, URZ ;  /* 0x0000001f1d1f7290 */ /* 0x000fe2000fffe1ff */
[C---:B------:R-:W-:Y:S01]  /*0a10*/  VIADD R15, R4.reuse, 0x40 ;  /* 0x00000040040f7836 */ /* 0x040fe20000000000 */
[----:B------:R-:W-:Y:S01]  /*0a20*/  UISETP.NE.AND UP0, UPT, UR18, -0x1, UPT ;  /* 0xffffffff1200788c */ /* 0x000fe2000bf05270 */
[C---:B------:R-:W-:Y:S01]  /*0a30*/  VIADD R16, R4.reuse, 0x60 ;  /* 0x0000006004107836 */ /* 0x040fe20000000000 */
[----:B-1----:R-:W-:Y:S01]  /*0a40*/  UIMAD UR29, UR29, UR9, URZ ;  /* 0x000000091d1d72a4 */ /* 0x002fe2000f8e02ff */
[----:B--2---:R-:W-:Y:S01]  /*0a50*/  IMAD.U32 R0, RZ, RZ, UR4 ;  /* 0x00000004ff007e24 */ /* 0x004fe2000f8e00ff */
[----:B------:R-:W1:Y:S01]  /*0a60*/  LDCU UR4, c[0x0][0x434] ;  /* 0x00008680ff0477ac */ /* 0x000e620008000800 */
[----:B------:R-:W-:Y:S01]  /*0a70*/  IMAD.U32 R6, RZ, RZ, UR5 ;  /* 0x00000005ff067e24 */ /* 0x000fe2000f8e00ff */
[----:B------:R-:W-:Y:S01]  /*0a80*/  ISETP.GE.OR P4, PT, R4, UR31, P1 ;  /* 0x0000001f04007c0c */ /* 0x000fe20008f86670 */
[----:B------:R-:W-:Y:S01]  /*0a90*/  @!UP1 UIMAD UR6, UR8, UR7, UR6 ;  /* 0x00000007080692a4 */ /* 0x000fe2000f8e0206 */
[C---:B-----5:R-:W-:Y:S01]  /*0aa0*/  ISETP.GE.AND P5, PT, R8.reuse, UR12, PT ;  /* 0x0000000c08007c0c */ /* 0x060fe2000bfa6270 */
[----:B------:R-:W-:Y:S01]  /*0ab0*/  USHF.R.S32.HI UR10, URZ, 0x1f, UR29 ;  /* 0x0000001fff0a7899 */ /* 0x000fe2000801141d */
[----:B------:R-:W-:Y:S01]  /*0ac0*/  IADD3 R8, P0, PT, R8, UR14, RZ ;  /* 0x0000000e08087c10 */ /* 0x000fe2000ff1e0ff */
[----:B------:R-:W-:Y:S01]  /*0ad0*/  USHF.R.S32.HI UR5, URZ, 0x1f, UR6 ;  /* 0x0000001fff057899 */ /* 0x000fe20008011406 */
[----:B------:R-:W-:-:S02]  /*0ae0*/  ISETP.GE.OR P6, PT, R4, UR31, P5 ;  /* 0x0000001f04007c0c */ /* 0x000fc4000afc6670 */
[----:B------:R-:W-:Y:S01]  /*0af0*/  ISETP.GE.OR P3, PT, R14, UR31, P1 ;  /* 0x0000001f0e007c0c */ /* 0x000fe20008f66670 */
[----:B------:R-:W-:Y:S01]  /*0b00*/  IMAD.X R9, RZ, RZ, UR11, P0 ;  /* 0x0000000bff097e24 */ /* 0x000fe200080e06ff */
[----:B------:R-:W-:Y:S01]  /*0b10*/  ISETP.GE.OR P2, PT, R15, UR31, P1 ;  /* 0x0000001f0f007c0c */ /* 0x000fe20008f46670 */
[----:B---3--:R-:W-:Y:S01]  /*0b20*/  IMAD.WIDE.U32 R2, R2, 0x80, R4 ;  /* 0x0000008002027825 */ /* 0x008fe200078e0004 */
[----:B------:R-:W-:Y:S02]  /*0b30*/  ISETP.GE.OR P1, PT, R16, UR31, P1 ;  /* 0x0000001f10007c0c */ /* 0x000fe40008f26670 */
[----:B------:R-:W-:Y:S01]  /*0b40*/  ISETP.GE.OR P0, PT, R14, UR31, P5 ;  /* 0x0000001f0e007c0c */ /* 0x000fe2000af06670 */
[----:B-1----:R-:W-:Y:S01]  /*0b50*/  UIMAD UR8, UR8, UR4, URZ ;  /* 0x00000004080872a4 */ /* 0x002fe2000f8e02ff */
[----:B------:R-:W-:-:S03]  /*0b60*/  IMAD.WIDE.U32 R8, R0, UR34, R8 ;  /* 0x0000002200087c25 */ /* 0x000fc6000f8e0008 */
[----:B------:R-:W-:Y:S01]  /*0b70*/  USEL UR8, UR8, UR18, !UP0 ;  /* 0x0000001208087287 */ /* 0x000fe2000c000000 */
[----:B------:R-:W-:-:S03]  /*0b80*/  IMAD R7, R6, UR34, R9 ;  /* 0x0000002206077c24 */ /* 0x000fc6000f8e0209 */
[----:B------:R-:W-:Y:S02]  /*0b90*/  USHF.R.S32.HI UR4, URZ, 0x1f, UR8 ;  /* 0x0000001fff047899 */ /* 0x000fe40008011408 */
[----:B------:R-:W-:Y:S02]  /*0ba0*/  USEL UR8, UR8, URZ, UP1 ;  /* 0x000000ff08087287 */ /* 0x000fe40008800000 */
[----:B------:R-:W-:Y:S02]  /*0bb0*/  USEL UR4, UR4, URZ, UP1 ;  /* 0x000000ff04047287 */ /* 0x000fe40008800000 */
        /* <DEDUP_REMOVED lines=13> */
.L_x_449:
[----:B------:R-:W-:Y:S05]  /*0c90*/  BSYNC.RECONVERGENT B0 ;  /* 0x0000000000007941 */ /* 0x000fea0003800200 */
.L_x_448:
        /* <DEDUP_REMOVED lines=17> */
.L_x_451:
[----:B------:R-:W-:Y:S05]  /*0db0*/  BSYNC.RECONVERGENT B0 ;  /* 0x0000000000007941 */ /* 0x000fea0003800200 */
.L_x_450:
        /* <DEDUP_REMOVED lines=15> */
.L_x_453:
[----:B------:R-:W-:Y:S05]  /*0eb0*/  BSYNC.RECONVERGENT B0 ;  /* 0x0000000000007941 */ /* 0x000fea0003800200 */
.L_x_452:
        /* <DEDUP_REMOVED lines=14> */
.L_x_455:
[----:B------:R-:W-:Y:S05]  /*0fa0*/  BSYNC.RECONVERGENT B0 ;  /* 0x0000000000007941 */ /* 0x000fea0003800200 */
.L_x_454:
[----:B------:R-:W-:Y:S04]  /*0fb0*/  BSSY.RECONVERGENT B0, `(.L_x_456) ;  /* 0x000000a000007945 */ /* 0x000fe80003800200 */
[----:B------:R-:W-:Y:S05]  /*0fc0*/  @P4 BRA `(.L_x_457) ;  /* 0x0000000000204947 */ /* 0x000fea0003800000 */
[----:B------:R-:W4:Y:S01]  /*0fd0*/  LDCU.64 UR4, c[0x0][0x420] ;  /* 0x00008400ff0477ac */ /* 0x000f220008000a00 */
[----:B------:R-:W-:-:S05]  /*0fe0*/  IMAD R4, R4, UR9, RZ ;  /* 0x0000000904047c24 */ /* 0x000fca000f8e02ff */
[----:B------:R-:W-:-:S04]  /*0ff0*/  IADD3 R0, P0, PT, R4, UR8, RZ ;  /* 0x0000000804007c10 */ /* 0x000fc8000ff1e0ff */
[----:B------:R-:W-:Y:S02]  /*1000*/  LEA.HI.X.SX32 R4, R4, UR10, 0x1, P0 ;  /* 0x0000000a04047c11 */ /* 0x000fe400080f0eff */
[----:B----4-:R-:W-:-:S04]  /*1010*/  LEA R2, P0, R0, UR4, 0x2 ;  /* 0x0000000400027c11 */ /* 0x010fc8000f8010ff */
[----:B------:R-:W-:Y:S01]  /*1020*/  LEA.HI.X R3, R0, UR5, R4, 0x2, P0 ;  /* 0x0000000500037c11 */ /* 0x000fe200080f1404 */
[----:B------:R-:W-:-:S05]  /*1030*/  IMAD.MOV.U32 R0, RZ, RZ, 0x7f800000 ;  /* 0x7f800000ff007424 */ /* 0x000fca00078e00ff */
[----:B------:R4:W-:Y:S03]  /*1040*/  STG.E desc[UR20][R2.64], R0 ;  /* 0x0000000002007986 */ /* 0x0009e6000c101914 */
.L_x_457:
[----:B------:R-:W-:Y:S05]  /*1050*/  BSYNC.RECONVERGENT B0 ;  /* 0x0000000000007941 */ /* 0x000fea0003800200 */
.L_x_456:
[----:B------:R-:W-:Y:S04]  /*1060*/  BSSY.RECONVERGENT B0, `(.L_x_458) ;  /* 0x000000a000007945 */ /* 0x000fe80003800200 */
[----:B------:R-:W-:Y:S05]  /*1070*/  @P3 BRA `(.L_x_459) ;  /* 0x0000000000203947 */ /* 0x000fea0003800000 */
[----:B------:R-:W5:Y:S01]  /*1080*/  LDCU.64 UR4, c[0x0][0x420] ;  /* 0x00008400ff0477ac */ /* 0x000f620008000a00 */
[----:B----4-:R-:W-:-:S05]  /*1090*/  IMAD R0, R14, UR9, RZ ;  /* 0x000000090e007c24 */ /* 0x010fca000f8e02ff */
[----:B------:R-:W-:-:S04]  /*10a0*/  IADD3 R3, P0, PT, R0, UR8, RZ ;  /* 0x0000000800037c10 */ /* 0x000fc8000ff1e0ff */
[----:B------:R-:W-:Y:S02]  /*10b0*/  LEA.HI.X.SX32 R0, R0, UR10, 0x1, P0 ;  /* 0x0000000a00007c11 */ /* 0x000fe400080f0eff */
[----:B-----5:R-:W-:-:S04]  /*10c0*/  LEA R2, P0, R3, UR4, 0x2 ;  /* 0x0000000403027c11 */ /* 0x020fc8000f8010ff */
[----:B------:R-:W-:Y:S01]  /*10d0*/  LEA.HI.X R3, R3, UR5, R0, 0x2, P0 ;  /* 0x0000000503037c11 */ /* 0x000fe200080f1400 */
[----:B------:R-:W-:-:S05]  /*10e0*/  IMAD.MOV.U32 R0, RZ, RZ, 0x7f800000 ;  /* 0x7f800000ff007424 */ /* 0x000fca00078e00ff */
[----:B------:R4:W-:Y:S03]  /*10f0*/  STG.E desc[UR20][R2.64], R0 ;  /* 0x0000000002007986 */ /* 0x0009e6000c101914 */
.L_x_459:
[----:B------:R-:W-:Y:S05]  /*1100*/  BSYNC.RECONVERGENT B0 ;  /* 0x0000000000007941 */ /* 0x000fea0003800200 */
.L_x_458:
        /* <DEDUP_REMOVED lines=10> */
.L_x_461:
[----:B------:R-:W-:Y:S05]  /*11b0*/  BSYNC.RECONVERGENT B0 ;  /* 0x0000000000007941 */ /* 0x000fea0003800200 */
.L_x_460:
[----:B------:R-:W-:Y:S05]  /*11c0*/  @P1 EXIT ;  /* 0x000000000000194d */ /* 0x000fea0003800000 */
[----:B------:R-:W5:Y:S01]  /*11d0*/  LDCU.64 UR4, c[0x0][0x420] ;  /* 0x00008400ff0477ac */ /* 0x000f620008000a00 */
[----:B----4-:R-:W-:-:S05]  /*11e0*/  IMAD R0, R16, UR9, RZ ;  /* 0x0000000910007c24 */ /* 0x010fca000f8e02ff */
[----:B------:R-:W-:-:S04]  /*11f0*/  IADD3 R3, P0, PT, R0, UR8, RZ ;  /* 0x0000000800037c10 */ /* 0x000fc8000ff1e0ff */
[----:B------:R-:W-:Y:S02]  /*1200*/  LEA.HI.X.SX32 R0, R0, UR10, 0x1, P0 ;  /* 0x0000000a00007c11 */ /* 0x000fe400080f0eff */
[----:B-----5:R-:W-:-:S04]  /*1210*/  LEA R2, P0, R3, UR4, 0x2 ;  /* 0x0000000403027c11 */ /* 0x020fc8000f8010ff */
[----:B------:R-:W-:Y:S01]  /*1220*/  LEA.HI.X R3, R3, UR5, R0, 0x2, P0 ;  /* 0x0000000503037c11 */ /* 0x000fe200080f1400 */
[----:B------:R-:W-:-:S05]  /*1230*/  IMAD.MOV.U32 R0, RZ, RZ, 0x7f800000 ;  /* 0x7f800000ff007424 */ /* 0x000fca00078e00ff */
[----:B------:R-:W-:Y:S01]  /*1240*/  STG.E desc[UR20][R2.64], R0 ;  /* 0x0000000002007986 */ /* 0x000fe2000c101914 */
[----:B------:R-:W-:Y:S05]  /*1250*/  EXIT ;  /* 0x000000000000794d */ /* 0x000fea0003800000 */
.L_x_446:
[----:B------:R-:W-:Y:S01]  /*1260*/  UISETP.NE.AND UP0, UPT, UR18, -0x1, UPT ;  /* 0xffffffff1200788c */ /* 0x000fe2000bf05270 */
[----:B------:R-:W1:Y:S01]  /*1270*/  LDCU UR11, c[0x0][0x444] ;  /* 0x00008880ff0b77ac */ /* 0x000e620008000800 */
[----:B------:R-:W2:Y:S01]  /*1280*/  LDCU UR27, c[0x0][0x448] ;  /* 0x00008900ff1b77ac */ /* 0x000ea20008000800 */
[----:B------:R-:W-:-:S08]  /*1290*/  UISETP.NE.AND UP1, UPT, UR10, -0x1, UPT ;  /* 0xffffffff0a00788c */ /* 0x000fd0000bf25270 */
[----:B------:R-:W3:Y:S01]  /*12a0*/  @!UP0 LDCU.64 UR6, c[0x0][0x398] ;  /* 0x00007300ff0687ac */ /* 0x000ee20008000a00 */
[----:B------:R-:W4:Y:S01]  /*12b0*/  @UP0 LDCU.64 UR4, c[0x0][0x3b0] ;  /* 0x00007600ff0407ac */ /* 0x000f220008000a00 */
[----:B------:R-:W-:Y:S02]  /*12c0*/  UIADD3 UR25, UPT, UPT, UR26, -0x1, URZ ;  /* 0xffffffff1a197890 */ /* 0x000fe4000fffe0ff */
[----:B-1----:R-:W-:Y:S02]  /*12d0*/  UIMAD UR11, UR32, UR11, UR29 ;  /* 0x0000000b200b72a4 */ /* 0x002fe4000f8e021d */
[----:B------:R-:W-:-:S04]  /*12e0*/  USHF.L.U32 UR24, UR25, 0x7, URZ ;  /* 0x0000000719187899 */ /* 0x000fc800080006ff */
[----:B--2---:R-:W-:Y:S02]  /*12f0*/  UIMAD UR19, UR11, UR27, UR24 ;  /* 0x0000001b0b1372a4 */ /* 0x004fe4000f8e0218 */
[----:B---3--:R-:W-:-:S04]  /*1300*/  @!UP0 UIMAD.WIDE.U32 UR36, UR8, UR6, URZ ;  /* 0x00000006082482a5 */ /* 0x008fc8000f8e00ff */
[----:B------:R-:W-:Y:S02]  /*1310*/  @!UP0 UIMAD UR33, UR8, UR7, UR37 ;  /* 0x00000007082182a4 */ /* 0x000fe4000f8e0225 */
[----:B----4-:R-:W-:-:S04]  /*1320*/  @UP0 UIMAD.WIDE.U32 UR6, UR18, UR4, URZ ;  /* 0x00000004120602a5 */ /* 0x010fc8000f8e00ff */
        /* <DEDUP_REMOVED lines=13> */
[----:B------:R-:W-:Y:S05]  /*1400*/  BRA `(.L_x_463) ;  /* 0x0000000000147947 */ /* 0x000fea0003800000 */
.L_x_462:
[----:B------:R-:W1:Y:S01]  /*1410*/  LDCU.64 UR16, c[0x0][0x3b8] ;  /* 0x00007700ff1077ac */ /* 0x000e620008000a00 */
[----:B------:R-:W-:-:S04]  /*1420*/  UIADD3 UR6, UPT, UPT, UR9, UR10, URZ ;  /* 0x0000000a09067290 */ /* 0x000fc8000fffe0ff */
[----:B-1----:R-:W-:Y:S02]  /*1430*/  UIMAD.WIDE.U32 UR12, UR6, UR16, URZ ;  /* 0x00000010060c72a5 */ /* 0x002fe4000f8e00ff */
[----:B------:R-:W-:-:S04]  /*1440*/  UIMAD UR6, UR6, UR17, URZ ;  /* 0x00000011060672a4 */ /* 0x000fc8000f8e02ff */
[----:B------:R-:W-:Y:S02]  /*1450*/  UIADD3 UR6, UPT, UPT, UR13, UR6, URZ ;  /* 0x000000060d067290 */ /* 0x000fe4000fffe0ff */
.L_x_463:
        /* <DEDUP_REMOVED lines=13> */
[----:B------:R-:W-:-:S05]  /*1530*/  IMAD.HI.U32 R0, R0, R3, RZ ;  /* 0x0000000300007227 */ /* 0x000fca00078e00ff */
[----:B------:R-:W-:-:S05]  /*1540*/  IADD3 R2, PT, PT, -R0, RZ, RZ ;  /* 0x000000ff00027210 */ /* 0x000fca0007ffe1ff */
[----:B------:R-:W-:-:S05]  /*1550*/  IMAD R2, R4, R2, R3 ;  /* 0x0000000204027224 */ /* 0x000fca00078e0203 */
[----:B------:R-:W-:-:S13]  /*1560*/  ISETP.GT.U32.AND P1, PT, R4, R2, PT ;  /* 0x000000020400720c */ /* 0x000fda0003f24070 */
[----:B------:R-:W-:Y:S01]  /*1570*/  @!P1 IMAD.IADD R2, R2, 0x1, -R4 ;  /* 0x0000000102029824 */ /* 0x000fe200078e0a04 */
[----:B------:R-:W-:Y:S02]  /*1580*/  @!P1 IADD3 R0, PT, PT, R0, 0x1, RZ ;  /* 0x0000000100009810 */ /* 0x000fe40007ffe0ff */
[C---:B------:R-:W-:Y:S02]  /*1590*/  ISETP.NE.AND P1, PT, R5.reuse, RZ, PT ;  /* 0x000000ff0500720c */ /* 0x040fe40003f25270 */
[----:B------:R-:W-:Y:S02]  /*15a0*/  ISETP.GE.U32.AND P2, PT, R2, R4, PT ;  /* 0x000000040200720c */ /* 0x000fe40003f46070 */
[----:B------:R-:W-:-:S04]  /*15b0*/  LOP3.LUT R2, R5, UR34, RZ, 0x3c, !PT ;  /* 0x0000002205027c12 */ /* 0x000fc8000f8e3cff */
[----:B------:R-:W-:-:S07]  /*15c0*/  ISETP.GE.AND P0, PT, R2, RZ, PT ;  /* 0x000000ff0200720c */ /* 0x000fce0003f06270 */
[----:B------:R-:W-:-:S06]  /*15d0*/  @P2 VIADD R0, R0, 0x1 ;  /* 0x0000000100002836 */ /* 0x000fcc0000000000 */
        /* <DEDUP_REMOVED lines=9> */
[----:B------:R-:W-:-:S04]  /*1670*/  UIADD3 UR11, UPT, UPT, UR11, UR7, URZ ;  /* 0x000000070b0b7290 */ /* 0x000fc8000fffe0ff */
[----:B--2---:R-:W-:-:S04]  /*1680*/  UIMAD.WIDE.U32 UR10, UR8, UR4, UR10 ;  /* 0x00000004080a72a5 */ /* 0x004fc8000f8e000a */
[----:B------:R-:W-:-:S03]  /*1690*/  UIMAD UR5, UR8, UR5, UR11 ;  /* 0x00000005080572a4 */ /* 0x000fc6000f8e020b */
[----:B------:R-:W-:Y:S01]  /*16a0*/  UMOV UR4, UR10 ;  /* 0x0000000a00047c82 */ /* 0x000fe20008000000 */
[----:B------:R-:W-:Y:S08]  /*16b0*/  BRA `(.L_x_465) ;  /* 0x0000000000187947 */ /* 0x000ff00003800000 */
.L_x_464:
[----:B------:R-:W1:Y:S01]  /*16c0*/  LDCU.64 UR14, c[0x0][0x3c0] ;  /* 0x00007800ff0e77ac */ /* 0x000e620008000a00 */
[----:B------:R-:W-:-:S04]  /*16d0*/  UIADD3 UR9, UPT, UPT, UR9, UR10, URZ ;  /* 0x0000000a09097290 */ /* 0x000fc8000fffe0ff */
[----:B-1----:R-:W-:Y:S02]  /*16e0*/  UIMAD.WIDE.U32 UR10, UR9, UR14, URZ ;  /* 0x0000000e090a72a5 */ /* 0x002fe4000f8e00ff */
[----:B------:R-:W-:-:S04]  /*16f0*/  UIMAD UR5, UR9, UR15, URZ ;  /* 0x0000000f090572a4 */ /* 0x000fc8000f8e02ff */
[----:B------:R-:W-:Y:S01]  /*1700*/  UIADD3 UR5, UPT, UPT, UR11, UR5, URZ ;  /* 0x000000050b057290 */ /* 0x000fe2000fffe0ff */
[----:B------:R-:W-:-:S11]  /*1710*/  UMOV UR4, UR10 ;  /* 0x0000000a00047c82 */ /* 0x000fd60008000000 */
.L_x_465:
[C---:B------:R-:W-:Y:S01]  /*1720*/  IMAD.SHL.U32 R20, R193.reuse, 0x20, RZ ;  /* 0x00000020c1147824 */ /* 0x040fe200078e00ff */
[C---:B------:R-:W-:Y:S01]  /*1730*/  SHF.L.U32 R2, R193.reuse, 0x2, RZ ;  /* 0x00000002c1027819 */ /* 0x040fe200000006ff */
[----:B------:R-:W-:Y:S01]  /*1740*/  IMAD.SHL.U32 R224, R193, 0x8, RZ ;  /* 0x00000008c1e07824 */ /* 0x000fe200078e00ff */
[----:B------:R-:W-:Y:S01]  /*1750*/  SHF.R.U32.HI R10, RZ, 0x2, R193 ;  /* 0x00000002ff0a7819 */ /* 0x000fe200000116c1 */
[----:B------:R-:W1:Y:S01]  /*1760*/  LDCU.64 UR10, c[0x0][0x390] ;  /* 0x00007200ff0a77ac */ /* 0x000e620008000a00 */
[----:B------:R-:W-:Y:S01]  /*1770*/  LOP3.LUT R19, R20, 0xc0, RZ, 0xc0, !PT ;  /* 0x000000c014137812 */ /* 0x000fe200078ec0ff */
[----:B------:R-:W2:Y:S01]  /*1780*/  S2R R6, SR_CTAID.X ;  /* 0x0000000000067919 */ /* 0x000ea20000002500 */
[----:B------:R-:W-:Y:S01]  /*1790*/  LOP3.LUT R220, R224, 0x18, RZ, 0xc0, !PT ;  /* 0x00000018e0dc7812 */ /* 0x000fe200078ec0ff */
[----:B------:R-:W3:Y:S01]  /*17a0*/  LDCU.64 UR8, c[0x0][0x3c8] ;  /* 0x00007900ff0877ac */ /* 0x000ee20008000a00 */
[----:B------:R-:W-:Y:S01]  /*17b0*/  LOP3.LUT R19, R19, 0x18, R2, 0xf8, !PT ;  /* 0x0000001813137812 */ /* 0x000fe200078ef802 */
[----:B------:R-:W4:Y:S01]  /*17c0*/  S2UR UR35, SR_CgaCtaId ;  /* 0x00000000002379c3 */ /* 0x000f220000008800 */
[C---:B------:R-:W-:Y:S01]  /*17d0*/  IADD3 R4, P1, PT, R220.reuse, UR12, RZ ;  /* 0x0000000cdc047c10 */ /* 0x040fe2000ff3e0ff */
[----:B------:R-:W5:Y:S01]  /*17e0*/  LDCU.64 UR12, c[0x0][0x388] ;  /* 0x00007100ff0c77ac */ /* 0x000f620008000a00 */
[----:B------:R-:W-:Y:S01]  /*17f0*/  IADD3 R2, P0, PT, R220, UR4, RZ ;  /* 0x00000004dc027c10 */ /* 0x000fe2000ff1e0ff */
[----:B------:R-:W-:Y:S01]  /*1800*/  BSSY.RECONVERGENT B0, `(.L_x_466) ;  /* 0x000003d000007945 */ /* 0x000fe20003800200 */
[----:B------:R-:W-:Y:S01]  /*1810*/  LOP3.LUT R8, R224, 0xd8, RZ, 0xc0, !PT ;  /* 0x000000d8e0087812 */ /* 0x000fe200078ec0ff */
[----:B------:R-:W-:Y:S01]  /*1820*/  IMAD.X R5, RZ, RZ, UR6, P1 ;  /* 0x00000006ff057e24 */ /* 0x000fe200088e06ff */
[----:B------:R-:W-:Y:S01]  /*1830*/  SHF.R.S32.HI R9, RZ, 0x1f, R0 ;  /* 0x0000001fff097819 */ /* 0x000fe20000011400 */
[----:B------:R-:W-:Y:S01]  /*1840*/  IMAD.X R3, RZ, RZ, UR5, P0 ;  /* 0x00000005ff037e24 */ /* 0x000fe200080e06ff */
[----:B------:R-:W1:Y:S01]  /*1850*/  LDCU.128 UR4, c[0x0][0x3d0] ;  /* 0x00007a00ff0477ac */ /* 0x000e620008000c00 */
[----:B------:R-:W-:Y:S01]  /*1860*/  IMAD.WIDE.U32 R4, R10, UR16, R4 ;  /* 0x000000100a047c25 */ /* 0x000fe2000f8e0004 */
[----:B------:R-:W-:Y:S01]  /*1870*/  LOP3.LUT R8, R8, 0x18, R193, 0x78, !PT ;  /* 0x0000001808087812 */ /* 0x000fe200078e78c1 */
[----:B------:R-:W-:-:S02]  /*1880*/  UMOV UR37, 0x400 ;  /* 0x0000040000257882 */ /* 0x000fc40000000000 */
[----:B------:R-:W-:Y:S01]  /*1890*/  IMAD.WIDE.U32 R2, R10, UR14, R2 ;  /* 0x0000000e0a027c25 */ /* 0x000fe2000f8e0002 */
[----:B------:R-:W-:Y:S02]  /*18a0*/  LOP3.LUT R224, R8, 0x1f20, R224, 0xf8, !PT ;  /* 0x00001f2008e07812 */ /* 0x000fe400078ef8e0 */
[----:B------:R-:W-:Y:S01]  /*18b0*/  IADD3 R8, P0, PT, R220, UR36, RZ ;  /* 0x00000024dc087c10 */ /* 0x000fe2000ff1e0ff */
[C---:B------:R-:W-:Y:S01]  /*18c0*/  IMAD R5, R10.reuse, UR17, R5 ;  /* 0x000000110a057c24 */ /* 0x040fe2000f8e0205 */
[----:B------:R-:W-:Y:S01]  /*18d0*/  MOV R11, RZ ;  /* 0x000000ff000b7202 */ /* 0x000fe20000000f00 */
[----:B------:R-:W-:Y:S01]  /*18e0*/  IMAD R3, R10, UR15, R3 ;  /* 0x0000000f0a037c24 */ /* 0x000fe2000f8e0203 */
[----:B------:R-:W-:Y:S01]  /*18f0*/  SHF.R.U32.HI R209, RZ, 0x1, R193 ;  /* 0x00000001ffd17819 */ /* 0x000fe200000116c1 */
[----:B---3--:R-:W-:Y:S01]  /*1900*/  IMAD.U32 R14, RZ, RZ, UR8 ;  /* 0x00000008ff0e7e24 */ /* 0x008fe2000f8e00ff */
[----:B------:R-:W-:Y:S01]  /*1910*/  UIADD3 UR8, UPT, UPT, -UR29, UR31, URZ ;  /* 0x0000001f1d087290 */ /* 0x000fe2000fffe1ff */
[----:B-1----:R-:W-:-:S02]  /*1920*/  IMAD R13, R9, UR4, RZ ;  /* 0x00000004090d7c24 */ /* 0x002fc4000f8e02ff */
[----:B------:R-:W-:-:S03]  /*1930*/  IMAD R12, R9, UR6, RZ ;  /* 0x00000006090c7c24 */ /* 0x000fc6000f8e02ff */
[----:B------:R-:W-:Y:S01]  /*1940*/  ISETP.GE.AND P2, PT, R10, UR8, PT ;  /* 0x000000080a007c0c */ /* 0x000fe2000bf46270 */
[C---:B------:R-:W-:Y:S02]  /*1950*/  IMAD R13, R0.reuse, UR5, R13 ;  /* 0x00000005000d7c24 */ /* 0x040fe4000f8e020d */
[----:B------:R-:W-:-:S04]  /*1960*/  IMAD.WIDE.U32 R4, R0, UR4, R4 ;  /* 0x0000000400047c25 */ /* 0x000fc8000f8e0004 */
[----:B------:R-:W-:Y:S01]  /*1970*/  IMAD R12, R0, UR7, R12 ;  /* 0x00000007000c7c24 */ /* 0x000fe2000f8e020c */
[----:B-----5:R-:W-:Y:S01]  /*1980*/  LEA R34, P1, R4, UR12, 0x1 ;  /* 0x0000000c04227c11 */ /* 0x020fe2000f8208ff */
[----:B------:R-:W-:Y:S01]  /*1990*/  IMAD.WIDE.U32 R2, R0, UR6, R2 ;  /* 0x0000000600027c25 */ /* 0x000fe2000f8e0002 */
[----:B------:R-:W-:Y:S02]  /*19a0*/  IADD3 R0, PT, PT, R5, R13, RZ ;  /* 0x0000000d05007210 */ /* 0x000fe40007ffe0ff */
[----:B------:R-:W-:Y:S01]  /*19b0*/  MOV R5, UR9 ;  /* 0x0000000900057c02 */ /* 0x000fe20008000f00 */
[----:B------:R-:W-:Y:S01]  /*19c0*/  IMAD.X R9, RZ, RZ, UR33, P0 ;  /* 0x00000021ff097e24 */ /* 0x000fe200080e06ff */
[----:B------:R-:W-:Y:S01]  /*19d0*/  LEA R22, P0, R2, UR10, 0x1 ;  /* 0x0000000a02167c11 */ /* 0x000fe2000f8008ff */
[----:B------:R-:W-:Y:S01]  /*19e0*/  IMAD.IADD R3, R3, 0x1, R12 ;  /* 0x0000000103037824 */ /* 0x000fe200078e020c */
[----:B------:R-:W-:Y:S01]  /*19f0*/  LEA.HI.X R33, R4, UR13, R0, 0x1, P1 ;  /* 0x0000000d04217c11 */ /* 0x000fe200088f0c00 */
[----:B------:R1:W-:Y:S01]  /*1a00*/  STL [R1+0x304], R34 ;  /* 0x0003042201007387 */ /* 0x0003e20000100800 */
[----:B------:R-:W-:Y:S01]  /*1a10*/  IMAD.WIDE.U32 R8, R14, UR34, R8 ;  /* 0x000000220e087c25 */ /* 0x000fe2000f8e0008 */
[----:B----4-:R-:W-:Y:S01]  /*1a20*/  ULEA UR33, UR35, UR37, 0x18 ;  /* 0x0000002523217291 */ /* 0x010fe2000f8ec0ff */
[----:B------:R-:W-:Y:S01]  /*1a30*/  LEA.HI.X R21, R2, UR11, R3, 0x1, P0 ;  /* 0x0000000b02157c11 */ /* 0x000fe200080f0c03 */
[----:B------:R1:W-:Y:S01]  /*1a40*/  STL [R1+0x30c], R22 ;  /* 0x00030c1601007387 */ /* 0x0003e20000100800 */
[----:B------:R-:W-:-:S02]  /*1a50*/  IMAD R3, R5, UR34, R9 ;  /* 0x0000002205037c24 */ /* 0x000fc4000f8e0209 */
[----:B--2---:R-:W-:Y:S01]  /*1a60*/  IMAD.WIDE.U32 R6, R6, 0x80, R10 ;  /* 0x0000008006067825 */ /* 0x004fe200078e000a */
[----:B------:R1:W-:Y:S01]  /*1a70*/  STL [R1+0x300], R33 ;  /* 0x0003002101007387 */ /* 0x0003e20000100800 */
[----:B------:R-:W-:-:S03]  /*1a80*/  LEA R224, R224, UR33, 0x1 ;  /* 0x00000021e0e07c11 */ /* 0x000fc6000f8e08ff */
        /* <DEDUP_REMOVED lines=19> */
.L_x_468:
[----:B------:R2:W-:Y:S02]  /*1bc0*/  STS.128 [R224], RZ ;  /* 0x000000ffe0007388 */ /* 0x0005e40000000c00 */
.L_x_467:
[----:B------:R-:W-:Y:S05]  /*1bd0*/  BSYNC.RECONVERGENT B0 ;  /* 0x0000000000007941 */ /* 0x000fea0003800200 */
.L_x_466:
[C---:B------:R-:W-:Y:S01]  /*1be0*/  VIADD R14, R10.reuse, 0x20 ;  /* 0x000000200a0e7836 */ /* 0x040fe20000000000 */
[----:B------:R-:W-:Y:S01]  /*1bf0*/  USHF.L.U32 UR11, UR16, 0x7, URZ ;  /* 0x00000007100b7899 */ /* 0x000fe200080006ff */
[C---:B------:R-:W-:Y:S01]  /*1c00*/  VIADD R15, R10.reuse, 0x40 ;  /* 0x000000400a0f7836 */ /* 0x040fe20000000000 */
[----:B------:R-:W-:Y:S01]  /*1c10*/  USHF.L.U64.HI UR10, UR16, 0x7, UR17 ;  /* 0x00000007100a7899 */ /* 0x000fe20008010211 */
[----:B------:R-:W-:Y:S01]  /*1c20*/  VIADD R16, R10, 0x60 ;  /* 0x000000600a107836 */ /* 0x000fe20000000000 */
[----:B------:R-:W-:Y:S01]  /*1c30*/  ISETP.GE.AND P0, PT, R14, UR8, PT ;  /* 0x000000080e007c0c */ /* 0x000fe2000bf06270 */
[----:B------:R-:W-:Y:S01]  /*1c40*/  UIADD3 UR9, UPT, UPT, -UR24, UR30, URZ ;  /* 0x0000001e18097290 */ /* 0x000fe2000fffe1ff */
[----:B------:R-:W-:Y:S01]  /*1c50*/  BSSY.RECONVERGENT B0, `(.L_x_469) ;  /* 0x0000019000007945 */ /* 0x000fe20003800200 */
[----:B------:R-:W-:Y:S01]  /*1c60*/  UIMAD.WIDE.U32 UR12, UR11, UR25, URZ ;  /* 0x000000190b0c72a5 */ /* 0x000fe2000f8e00ff */
[----:B------:R-:W-:Y:S02]  /*1c70*/  ISETP.GE.AND P2, PT, R15, UR8, PT ;  /* 0x000000080f007c0c */ /* 0x000fe4000bf46270 */
[----:B------:R-:W-:-:S07]  /*1c80*/  ISETP.GE.AND P1, PT, R16, UR8, PT ;  /* 0x0000000810007c0c */ /* 0x000fce000bf26270 */
[----:B------:R-:W-:Y:S06]  /*1c90*/  @P0 BRA `(.L_x_470) ;  /* 0x0000000000500947 */ /* 0x000fec0003800000 */
[----:B------:R-:W4:Y:S02]  /*1ca0*/  LDCU UR4, c[0x0][0x440] ;  /* 0x00008800ff0477ac */ /* 0x000f240008000800 */
[----:B----4-:R-:W-:-:S13]  /*1cb0*/  ISETP.GE.AND P0, PT, R220, UR4, PT ;  /* 0x00000004dc007c0c */ /* 0x010fda000bf06270 */
        /* <DEDUP_REMOVED lines=18> */
.L_x_470:
[----:B------:R-:W-:Y:S05]  /*1de0*/  BSYNC.RECONVERGENT B0 ;  /* 0x0000000000007941 */ /* 0x000fea0003800200 */
.L_x_469:
        /* <DEDUP_REMOVED lines=22> */
.L_x_472:
[----:B------:R-:W-:Y:S05]  /*1f50*/  BSYNC.RECONVERGENT B0 ;  /* 0x0000000000007941 */ /* 0x000fea0003800200 */
.L_x_471:
        /* <DEDUP_REMOVED lines=21> */
.L_x_474:
[----:B------:R-:W-:Y:S05]  /*20b0*/  BSYNC.RECONVERGENT B0 ;  /* 0x0000000000007941 */ /* 0x000fea0003800200 */
.L_x_473:
        /* <DEDUP_REMOVED lines=8> */
[----:B--2---:R-:W-:Y:S01]  /*2140*/  IMAD.U32 R2, RZ, RZ, UR12 ;  /* 0x0000000cff027e24 */ /* 0x004fe2000f8e00ff */
        /* <DEDUP_REMOVED lines=9> */
.L_x_477:
[----:B------:R1:W-:Y:S02]  /*21e0*/  STS.128 [R224+0x2000], RZ ;  /* 0x002000ffe0007388 */ /* 0x0003e40000000c00 */
.L_x_476:
[----:B------:R-:W-:Y:S05]  /*21f0*/  BSYNC.RECONVERGENT B0 ;  /* 0x0000000000007941 */ /* 0x000fea0003800200 */
.L_x_475:
[----:B------:R-:W-:Y:S01]  /*2200*/  ISETP.GE.AND P0, PT, R14, UR9, PT ;  /* 0x000000090e007c0c */ /* 0x000fe2000bf06270 */
[----:B------:R-:W-:Y:S01]  /*2210*/  USHF.L.U64.HI UR11, UR14, 0x7, UR15 ;  /* 0x000000070e0b7899 */ /* 0x000fe2000801020f */
[----:B------:R-:W-:Y:S01]  /*2220*/  BSSY.RECONVERGENT B0, `(.L_x_478) ;  /* 0x0000015000007945 */ /* 0x000fe20003800200 */
[----:B------:R-:W-:Y:S01]  /*2230*/  USHF.L.U32 UR34, UR14, 0x7, URZ ;  /* 0x000000070e227899 */ /* 0x000fe200080006ff */
[----:B------:R-:W-:Y:S01]  /*2240*/  ISETP.GE.AND P2, PT, R15, UR9, PT ;  /* 0x000000090f007c0c */ /* 0x000fe2000bf46270 */
[----:B------:R-:W-:Y:S01]  /*2250*/  USHF.L.U64.HI UR7, UR16, 0x5, UR17 ;  /* 0x0000000510077899 */ /* 0x000fe20008010211 */
[----:B------:R-:W-:Y:S01]  /*2260*/  ISETP.GE.AND P1, PT, R16, UR9, PT ;  /* 0x0000000910007c0c */ /* 0x000fe2000bf26270 */
[----:B------:R-:W-:-:S06]  /*2270*/  USHF.L.U32 UR10, UR16, 0x5, URZ ;  /* 0x00000005100a7899 */ /* 0x000fcc00080006ff */
[----:B------:R-:W-:Y:S06]  /*2280*/  @P0 BRA `(.L_x_479) ;  /* 0x0000000000380947 */ /* 0x000fec0003800000 */
[----:B------:R-:W5:Y:S02]  /*2290*/  LDCU UR4, c[0x0][0x440] ;  /* 0x00008800ff0477ac */ /* 0x000f640008000800 */
[----:B-----5:R-:W-:-:S13]  /*22a0*/  ISETP.GE.AND P0, PT, R220, UR4, PT ;  /* 0x00000004dc007c0c */ /* 0x020fda000bf06270 */
[----:B------:R1:W-:Y:S01]  /*22b0*/  @P0 STS.128 [R224+0x2800], RZ ;  /* 0x002800ffe0000388 */ /* 0x0003e20000000c00 */
[----:B------:R-:W-:Y:S05]  /*22c0*/  @P0 BRA `(.L_x_479) ;  /* 0x0000000000280947 */ /* 0x000fea0003800000 */
[----:B------:R-:W-:-:S04]  /*22d0*/  UIADD3 UR6, UP0, UPT, UR10, UR12, URZ ;  /* 0x0000000c0a067290 */ /* 0x000fc8000ff1e0ff */
[----:B------:R-:W-:Y:S02]  /*22e0*/  UIADD3.X UR4, UPT, UPT, UR7, UR5, URZ, UP0, !UPT ;  /* 0x0000000507047290 */ /* 0x000fe400087fe4ff */
[----:B------:R-:W-:-:S04]  /*22f0*/  IMAD.U32 R0, RZ, RZ, UR6 ;  /* 0x00000006ff007e24 */ /* 0x000fc8000f8e00ff */
[----:B--2---:R-:W-:Y:S01]  /*2300*/  IMAD.U32 R3, RZ, RZ, UR4 ;  /* 0x00000004ff037e24 */ /* 0x004fe2000f8e00ff */
[----:B------:R-:W-:-:S04]  /*2310*/  LEA R2, P0, R0, R34, 0x1 ;  /* 0x0000002200027211 */ /* 0x000fc800078008ff */
[----:B------:R-:W-:-:S05]  /*2320*/  LEA.HI.X R3, R0, R33, R3, 0x1, P0 ;  /* 0x0000002100037211 */ /* 0x000fca00000f0c03 */
[----:B------:R-:W-:Y:S01]  /*2330*/  @!PT LDS RZ, [RZ] ;  /* 0x00000000fffff984 */ /* 0x000fe20000000800 */
[----:B------:R-:W-:Y:S01]  /*2340*/  @!PT LDS RZ, [RZ] ;  /* 0x00000000fffff984 */ /* 0x000fe20000000800 */
[----:B------:R-:W-:Y:S01]  /*2350*/  @!PT LDS RZ, [RZ] ;  /* 0x00000000fffff984 */ /* 0x000fe20000000800 */
[----:B------:R2:W-:Y:S04]  /*2360*/  LDGSTS.E.BYPASS.LTC128B.128 [R224+0x2800], desc[UR20][R2.64] ;  /* 0x0280000002e07fae */ /* 0x0005e8000b981a14 */
.L_x_479:
[----:B------:R-:W-:Y:S05]  /*2370*/  BSYNC.RECONVERGENT B0 ;  /* 0x0000000000007941 */ /* 0x000fea0003800200 */
.L_x_478:
        /* <DEDUP_REMOVED lines=16> */
.L_x_481:
[----:B------:R-:W-:Y:S05]  /*2480*/  BSYNC.RECONVERGENT B0 ;  /* 0x0000000000007941 */ /* 0x000fea0003800200 */
.L_x_480:
        /* <DEDUP_REMOVED lines=20> */
.L_x_483:
[----:B------:R-:W-:Y:S05]  /*25d0*/  BSYNC.RECONVERGENT B0 ;  /* 0x0000000000007941 */ /* 0x000fea0003800200 */
.L_x_482:
[----:B--2---:R-:W2:Y:S01]  /*25e0*/  S2R R3, SR_CTAID.X ;  /* 0x0000000000037919 */ /* 0x004ea20000002500 */
[----:B------:R-:W-:Y:S01]  /*25f0*/  IMAD.U32 R2, RZ, RZ, UR29 ;  /* 0x0000001dff027e24 */ /* 0x000fe2000f8e00ff */
[----:B------:R-:W-:Y:S01]  /*2600*/  LOP3.LUT R0, R209, 0x1f0, RZ, 0xc0, !PT ;  /* 0x000001f0d1007812 */ /* 0x000fe200078ec0ff */
[----:B------:R-:W-:Y:S01]  /*2610*/  USHF.L.U32 UR32, UR32, 0x5, URZ ;  /* 0x0000000520207899 */ /* 0x000fe200080006ff */
[----:B------:R-:W0:Y:S01]  /*2620*/  LDGDEPBAR ;  /* 0x00000000000079af */ /* 0x000e220000000000 */
[----:B------:R-:W-:Y:S01]  /*2630*/  LOP3.LUT R4, R193, 0x1f, RZ, 0xc0, !PT ;  /* 0x0000001fc1047812 */ /* 0x000fe200078ec0ff */
[----:B------:R-:W-:Y:S01]  /*2640*/  UIMAD.WIDE.U32 UR34, UR34, UR25, URZ ;  /* 0x00000019222272a5 */ /* 0x000fe2000f8e00ff */
[----:B------:R-:W-:Y:S01]  /*2650*/  IADD3 R2, PT, PT, R0, 0x1, R2 ;  /* 0x0000000100027810 */ /* 0x000fe20007ffe002 */
[----:B------:R-:W-:Y:S01]  /*2660*/  USHF.R.S32.HI UR4, URZ, 0x1f, UR32 ;  /* 0x0000001fff047899 */ /* 0x000fe20008011420 */
[----:B------:R-:W-:Y:S01]  /*2670*/  LOP3.LUT R0, R10, 0x7, RZ, 0xc0, !PT ;  /* 0x000000070a007812 */ /* 0x000fe200078ec0ff */
[----:B------:R-:W-:Y:S01]  /*2680*/  UIMAD UR11, UR11, UR25, URZ ;  /* 0x000000190b0b72a4 */ /* 0x000fe2000f8e02ff */
[----:B------:R-:W-:Y:S01]  /*2690*/  IADD3 R225, P1, P0, R17, UR32, R4 ;  /* 0x0000002011e17c10 */ /* 0x000fe2000f83e004 */
[----:B------:R-:W-:Y:S01]  /*26a0*/  BSSY.RECONVERGENT B0, `(.L_x_484) ;  /* 0x000001b000007945 */ /* 0x000fe20003800200 */
[----:B------:R-:W-:Y:S01]  /*26b0*/  IADD3 R2, PT, PT, R2, -UR31, R0 ;  /* 0x8000001f02027c10 */ /* 0x000fe2000fffe000 */
[----:B------:R-:W-:Y:S01]  /*26c0*/  IMAD.U32 R0, RZ, RZ, UR30 ;  /* 0x0000001eff007e24 */ /* 0x000fe2000f8e00ff */
[----:B------:R-:W-:Y:S01]  /*26d0*/  SHF.R.U32.HI R35, RZ, 0x5, R193 ;  /* 0x00000005ff237819 */ /* 0x000fe200000116c1 */
[----:B------:R-:W-:Y:S01]  /*26e0*/  UIADD3 UR11, UPT, UPT, UR35, UR11, URZ ;  /* 0x0000000b230b7290 */ /* 0x000fe2000fffe0ff */
[----:B------:R-:W-:-:S02]  /*26f0*/  IADD3.X R192, PT, PT, R18, UR4, RZ, P1, P0 ;  /* 0x0000000412c07c10 */ /* 0x000fc40008fe04ff */
[----:B------:R-:W-:Y:S01]  /*2700*/  IADD3 R32, PT, PT, R2, UR28, R0 ;  /* 0x0000001c02207c10 */ /* 0x000fe2000fffe000 */
[----:B------:R-:W-:-:S04]  /*2710*/  DEPBAR.LE SB0, 0x0 ;  /* 0x000080000000791a */ /* 0x000fc80000000000 */
[----:B--2---:R-:W-:Y:S01]  /*2720*/  IMAD R35, R3, 0x8, R35 ;  /* 0x0000000803237824 */ /* 0x004fe200078e0223 */
[----:B------:R-:W-:Y:S06]  /*2730*/  BAR.SYNC.DEFER_BLOCKING 0x0 ;  /* 0x0000000000007b1d */ /* 0x000fec0000010000 */
        /* <DEDUP_REMOVED lines=14> */
.L_x_486:
[----:B------:R2:W-:Y:S01]  /*2820*/  STS.128 [R224+0x4000], RZ ;  /* 0x004000ffe0007388 */ /* 0x0005e20000000c00 */
[----:B------:R-:W-:Y:S05]  /*2830*/  BRA `(.L_x_487) ;  /* 0x0000000000047947 */ /* 0x000fea0003800000 */
.L_x_485:
[----:B------:R2:W-:Y:S02]  /*2840*/  STS.128 [R224+0x4000], RZ ;  /* 0x004000ffe0007388 */ /* 0x0005e40000000c00 */
.L_x_487:
[----:B------:R-:W-:Y:S05]  /*2850*/  BSYNC.RECONVERGENT B0 ;  /* 0x0000000000007941 */ /* 0x000fea0003800200 */
.L_x_484:
[----:B------:R-:W-:Y:S01]  /*2860*/  IMAD.SHL.U32 R211, R193, 0x10, RZ ;  /* 0x00000010c1d37824 */ /* 0x000fe200078e00ff */
[----:B------:R-:W-:Y:S01]  /*2870*/  ISETP.GE.AND P0, PT, R14, UR9, PT ;  /* 0x000000090e007c0c */ /* 0x000fe2000bf06270 */
[----:B------:R-:W-:Y:S01]  /*2880*/  BSSY.RECONVERGENT B0, `(.L_x_488) ;  /* 0x0000020000007945 */ /* 0x000fe20003800200 */
[----:B------:R-:W-:Y:S02]  /*2890*/  LOP3.LUT R3, R19, 0x8, R193, 0x78, !PT ;  /* 0x0000000813037812 */ /* 0x000fe400078e78c1 */
[C---:B------:R-:W-:Y:S02]  /*28a0*/  LOP3.LUT R2, R211.reuse, 0x100, RZ, 0xc0, !PT ;  /* 0x00000100d3027812 */ /* 0x040fe400078ec0ff */
[----:B------:R-:W-:Y:S02]  /*28b0*/  LOP3.LUT R211, R211, 0x3e00, RZ, 0xc0, !PT ;  /* 0x00003e00d3d37812 */ /* 0x000fe400078ec0ff */
[--C-:B--2---:R-:W-:Y:S02]  /*28c0*/  LOP3.LUT R5, R2, 0x20, R20.reuse, 0xf8, !PT ;  /* 0x0000002002057812 */ /* 0x104fe400078ef814 */
[----:B------:R-:W-:-:S02]  /*28d0*/  LOP3.LUT R4, R211, 0x120, R20, 0xf8, !PT ;  /* 0x00000120d3047812 */ /* 0x000fc400078ef814 */
[----:B------:R-:W-:Y:S01]  /*28e0*/  LOP3.LUT R0, R19, 0x8, R209, 0x78, !PT ;  /* 0x0000000813007812 */ /* 0x000fe200078e78d1 */
[----:B------:R-:W-:Y:S01]  /*28f0*/  @P0 STS.128 [R224+0x4800], RZ ;  /* 0x004800ffe0000388 */ /* 0x000fe20000000c00 */
[----:B------:R-:W-:Y:S02]  /*2900*/  ISETP.GE.AND P2, PT, R15, UR9, PT ;  /* 0x000000090f007c0c */ /* 0x000fe4000bf46270 */
[----:B------:R-:W-:Y:S01]  /*2910*/  ISETP.GE.AND P1, PT, R16, UR9, PT ;  /* 0x0000000910007c0c */ /* 0x000fe2000bf26270 */
[----:B------:R2:W-:Y:S04]  /*2920*/  STL [R1+0x22c], R4 ;  /* 0x00022c0401007387 */ /* 0x0005e80000100800 */
[----:B------:R1:W-:Y:S04]  /*2930*/  STL [R1+0x228], R5 ;  /* 0x0002280501007387 */ /* 0x0003e80000100800 */
[----:B------:R1:W-:Y:S01]  /*2940*/  STL [R1+0x230], R3 ;  /* 0x0002300301007387 */ /* 0x0003e20000100800 */
[----:B--2---:R-:W-:-:S02]  /*2950*/  IMAD.IADD R4, R4, 0x1, R0 ;  /* 0x0000000104047824 */ /* 0x004fc400078e0200 */
[----:B------:R-:W-:Y:S01]  /*2960*/  IMAD.IADD R0, R3, 0x1, R5 ;  /* 0x0000000103007824 */ /* 0x000fe200078e0205 */
[----:B------:R-:W-:Y:S06]  /*2970*/  @P0 BRA `(.L_x_489) ;  /* 0x0000000000400947 */ /* 0x000fec0003800000 */
[----:B------:R-:W2:Y:S02]  /*2980*/  LDCU UR4, c[0x0][0x440] ;  /* 0x00008800ff0477ac */ /* 0x000ea40008000800 */
[----:B--2---:R-:W-:-:S13]  /*2990*/  ISETP.GE.AND P0, PT, R220, UR4, PT ;  /* 0x00000004dc007c0c */ /* 0x004fda000bf06270 */
[----:B------:R2:W-:Y:S01]  /*29a0*/  @P0 STS.128 [R224+0x4800], RZ ;  /* 0x004800ffe0000388 */ /* 0x0005e20000000c00 */
[----:B------:R-:W-:Y:S05]  /*29b0*/  @P0 BRA `(.L_x_489) ;  /* 0x0000000000300947 */ /* 0x000fea0003800000 */
[----:B------:R-:W-:Y:S02]  /*29c0*/  UIMAD.WIDE.U32 UR12, UR14, 0x20, URZ ;  /* 0x000000200e0c78a5 */ /* 0x000fe4000f8e00ff */
[----:B------:R-:W-:Y:S02]  /*29d0*/  USHF.L.U32 UR4, UR15, 0x5, URZ ;  /* 0x000000050f047899 */ /* 0x000fe400080006ff */
[----:B------:R-:W-:-:S04]  /*29e0*/  UIADD3 UR5, UP0, UPT, UR34, UR12, URZ ;  /* 0x0000000c22057290 */ /* 0x000fc8000ff1e0ff */
[----:B------:R-:W-:Y:S02]  /*29f0*/  UIADD3.X UR4, UPT, UPT, UR11, UR13, UR4, UP0, !UPT ;  /* 0x0000000d0b047290 */ /* 0x000fe400087fe404 */
[----:B-1----:R-:W-:-:S04]  /*2a00*/  IMAD.U32 R3, RZ, RZ, UR5 ;  /* 0x00000005ff037e24 */ /* 0x002fc8000f8e00ff */
[----:B------:R-:W-:Y:S01]  /*2a10*/  IMAD.U32 R5, RZ, RZ, UR4 ;  /* 0x00000004ff057e24 */ /* 0x000fe2000f8e00ff */
[----:B------:R-:W-:-:S04]  /*2a20*/  LEA R2, P0, R3, R22, 0x1 ;  /* 0x0000001603027211 */ /* 0x000fc800078008ff */
[----:B------:R-:W-:-:S05]  /*2a30*/  LEA.HI.X R3, R3, R21, R5, 0x1, P0 ;  /* 0x0000001503037211 */ /* 0x000fca00000f0c05 */
[----:B------:R-:W-:Y:S01]  /*2a40*/  @!PT LDS RZ, [RZ] ;  /* 0x00000000fffff984 */ /* 0x000fe20000000800 */
[----:B------:R-:W-:Y:S01]  /*2a50*/  @!PT LDS RZ, [RZ] ;  /* 0x00000000fffff984 */ /* 0x000fe20000000800 */
[----:B------:R-:W-:Y:S01]  /*2a60*/  @!PT LDS RZ, [RZ] ;  /* 0x00000000fffff984 */ /* 0x000fe20000000800 */
[----:B------:R1:W-:Y:S04]  /*2a70*/  LDGSTS.E.BYPASS.LTC128B.128 [R224+0x4800], desc[UR20][R2.64] ;  /* 0x0480000002e07fae */ /* 0x0003e8000b981a14 */
.L_x_489:
[----:B------:R-:W-:Y:S05]  /*2a80*/  BSYNC.RECONVERGENT B0 ;  /* 0x0000000000007941 */ /* 0x000fea0003800200 */
.L_x_488:
        /* <DEDUP_REMOVED lines=19> */
.L_x_491:
[----:B------:R-:W-:Y:S05]  /*2bc0*/  BSYNC.RECONVERGENT B0 ;  /* 0x0000000000007941 */ /* 0x000fea0003800200 */
.L_x_490:
        /* <DEDUP_REMOVED lines=12> */
[----:B-1----:R-:W-:Y:S01]  /*2c90*/  IMAD.U32 R2, RZ, RZ, UR12 ;  /* 0x0000000cff027e24 */ /* 0x002fe2000f8e00ff */
        /* <DEDUP_REMOVED lines=8> */
.L_x_493:
[----:B------:R-:W-:Y:S05]  /*2d20*/  BSYNC.RECONVERGENT B0 ;  /* 0x0000000000007941 */ /* 0x000fea0003800200 */
.L_x_492:
[----:B------:R-:W-:Y:S01]  /*2d30*/  LDSM.16.M88.4 R16, [R8] ;  /* 0x000000000810783b */ /* 0x000fe20000000200 */
[----:B-1----:R-:W-:Y:S01]  /*2d40*/  IMAD.MOV.U32 R2, RZ, RZ, 0x20 ;  /* 0x00000020ff027424 */ /* 0x002fe200078e00ff */
[----:B------:R-:W-:Y:S01]  /*2d50*/  LOP3.LUT P6, RZ, R193, 0x4, RZ, 0xc0, !PT ;  /* 0x00000004c1ff7812 */ /* 0x000fe200078cc0ff */
[----:B------:R-:W-:Y:S01]  /*2d60*/  UISETP.NE.AND UP2, UPT, UR26, 0x1, UPT ;  /* 0x000000011a00788c */ /* 0x000fe2000bf45270 */
[----:B------:R-:W1:Y:S01]  /*2d70*/  LDSM.16.M88.4 R4, [R0+0x2000] ;  /* 0x002000000004783b */ /* 0x000e620000000200 */
[----:B------:R-:W1:Y:S01]  /*2d80*/  LDCU.U8 UR6, c[0x0][0x4f8] ;  /* 0x00009f00ff0677ac */ /* 0x000e620008000000 */
[----:B------:R-:W-:Y:S02]  /*2d90*/  SEL R2, R2, 0xffffffe0, !P6 ;  /* 0xffffffe002027807 */ /* 0x000fe40007000000 */
[----:B---3--:R-:W3:Y:S04]  /*2da0*/  LDSM.16.M88.4 R12, [R8+0x1000] ;  /* 0x00100000080c783b */ /* 0x008ee80000000200 */
[----:B------:R-:W5:Y:S04]  /*2db0*/  LDSM.16.M88.4 R44, [R0+0x2400] ;  /* 0x00240000002c783b */ /* 0x000f680000000200 */
[----:B------:R-:W2:Y:S04]  /*2dc0*/  LDSM.16.M88.4 R40, [R0+0x2800] ;  /* 0x002800000028783b */ /* 0x000ea80000000200 */
[----:B------:R-:W4:Y:S04]  /*2dd0*/  LDSM.16.M88.4 R36, [R0+0x2c00] ;  /* 0x002c00000024783b */ /* 0x000f280000000200 */
[----:B------:R-:W4:Y:S04]  /*2de0*/  LDSM.16.M88.4 R28, [R0+0x3000] ;  /* 0x00300000001c783b */ /* 0x000f280000000200 */
[----:B------:R-:W4:Y:S04]  /*2df0*/  LDSM.16.M88.4 R24, [R0+0x3400] ;  /* 0x003400000018783b */ /* 0x000f280000000200 */
[----:B------:R-:W4:Y:S04]  /*2e00*/  LDSM.16.M88.4 R52, [R0+0x3800] ;  /* 0x003800000034783b */ /* 0x000f280000000200 */
[----:B------:R5:W4:Y:S04]  /*2e10*/  LDSM.16.M88.4 R80, [R0+0x3c00] ;  /* 0x003c00000050783b */ /* 0x000b280000000200 */
[----:B------:R-:W0:Y:S01]  /*2e20*/  LDGDEPBAR ;  /* 0x00000000000079af */ /* 0x000e220000000000 */
[-C--:B-1----:R-:W-:Y:S08]  /*2e30*/  HMMA.16816.F32 R152, R16, R4.reuse, RZ ;  /* 0x000000041098723c */ /* 0x082ff000000018ff */
[----:B---3--:R-:W-:Y:S01]  /*2e40*/  HMMA.16816.F32 R148, R12, R4, RZ ;  /* 0x000000040c94723c */ /* 0x008fe200000018ff */
[----:B-----5:R-:W-:-:S07]  /*2e50*/  IMAD.IADD R0, R0, 0x1, R2 ;  /* 0x0000000100007824 */ /* 0x020fce00078e0202 */
[-C--:B------:R-:W-:Y:S01]  /*2e60*/  HMMA.16816.F32 R144, R12, R6.reuse, RZ ;  /* 0x000000060c90723c */ /* 0x080fe200000018ff */
[----:B------:R-:W-:Y:S01]  /*2e70*/  IMAD.IADD R2, R8, 0x1, R2 ;  /* 0x0000000108027824 */ /* 0x000fe200078e0202 */
[----:B------:R-:W-:Y:S06]  /*2e80*/  LDSM.16.M88.4 R48, [R0+0x2000] ;  /* 0x002000000030783b */ /* 0x000fec0000000200 */
[----:B------:R-:W-:Y:S01]  /*2e90*/  HMMA.16816.F32 R180, R16, R6, RZ ;  /* 0x0000000610b4723c */ /* 0x000fe200000018ff */
[----:B------:R-:W1:Y:S04]  /*2ea0*/  LDSM.16.M88.4 R4, [R2+0x1000] ;  /* 0x001000000204783b */ /* 0x000e680000000200 */
[----:B------:R-:W-:Y:S03]  /*2eb0*/  LDSM.16.M88.4 R72, [R0+0x2800] ;  /* 0x002800000048783b */ /* 0x000fe60000000200 */
[C---:B------:R-:W-:Y:S01]  /*2ec0*/  HMMA.16816.F32 R140, R12.reuse, R44, RZ ;  /* 0x0000002c0c8c723c */ /* 0x040fe200000018ff */
[----:B------:R-:W3:Y:S04]  /*2ed0*/  LDSM.16.M88.4 R60, [R0+0x3400] ;  /* 0x00340000003c783b */ /* 0x000ee80000000200 */
[----:B------:R-:W5:Y:S03]  /*2ee0*/  LDSM.16.M88.4 R20, [R0+0x3c00] ;  /* 0x003c00000014783b */ /* 0x000f660000000200 */
[----:B------:R-:W-:Y:S01]  /*2ef0*/  HMMA.16816.F32 R112, R12, R46, RZ ;  /* 0x0000002e0c70723c */ /* 0x000fe200000018ff */
[----:B------:R4:W5:Y:S04]  /*2f00*/  LDSM.16.M88.4 R8, [R2] ;  /* 0x000000000208783b */ /* 0x0009680000000200 */
[----:B------:R-:W5:Y:S03]  /*2f10*/  LDSM.16.M88.4 R76, [R0+0x2400] ;  /* 0x00240000004c783b */ /* 0x000f660000000200 */
[C---:B------:R-:W-:Y:S01]  /*2f20*/  HMMA.16816.F32 R84, R16.reuse, R44, RZ ;  /* 0x0000002c1054723c */ /* 0x040fe200000018ff */
[----:B------:R-:W5:Y:S04]  /*2f30*/  LDSM.16.M88.4 R68, [R0+0x2c00] ;  /* 0x002c00000044783b */ /* 0x000f680000000200 */
[----:B------:R-:W5:Y:S03]  /*2f40*/  LDSM.16.M88.4 R64, [R0+0x3000] ;  /* 0x003000000040783b */ /* 0x000f660000000200 */
[----:B------:R-:W-:Y:S01]  /*2f50*/  HMMA.16816.F32 R176, R16, R46, RZ ;  /* 0x0000002e10b0723c */ /* 0x000fe200000018ff */
[----:B------:R1:W5:Y:S01]  /*2f60*/  LDSM.16.M88.4 R56, [R0+0x3800] ;  /* 0x003800000038783b */ /* 0x0003620000000200 */
[----:B------:R-:W-:-:S06]  /*2f70*/  DEPBAR.LE SB0, 0x0 ;  /* 0x000080000000791a */ /* 0x000fcc0000000000 */
[----:B--2---:R-:W-:Y:S01]  /*2f80*/  HMMA.16816.F32 R136, R12, R40, RZ ;  /* 0x000000280c88723c */ /* 0x004fe200000018ff */
[----:B----4-:R-:W-:-:S05]  /*2f90*/  IMAD.SHL.U32 R2, R193, 0x2, RZ ;  /* 0x00000002c1027824 */ /* 0x010fca00078e00ff */
[----:B------:R-:W-:Y:S02]  /*2fa0*/  LOP3.LUT R3, R2, 0x6, RZ, 0xc0, !PT ;  /* 0x0000000602037812 */ /* 0x000fe400078ec0ff */
[----:B------:R-:W-:Y:S08]  /*2fb0*/  HMMA.16816.F32 R108, R12, R42, RZ ;  /* 0x0000002a0c6c723c */ /* 0x000ff000000018ff */
[----:B------:R-:W-:Y:S01]  /*2fc0*/  HMMA.16816.F32 R44, R16, R40, RZ ;  /* 0x00000028102c723c */ /* 0x000fe200000018ff */
[----:B-1----:R-:W-:-:S07]  /*2fd0*/  IMAD.U32 R0, RZ, RZ, UR30 ;  /* 0x0000001eff007e24 */ /* 0x002fce000f8e00ff */
[----:B------:R-:W-:Y:S08]  /*2fe0*/  HMMA.16816.F32 R172, R16, R42, RZ ;  /* 0x0000002a10ac723c */ /* 0x000ff000000018ff */
[C---:B------:R-:W-:Y:S08]  /*2ff0*/  HMMA.16816.F32 R132, R12.reuse, R36, RZ ;  /* 0x000000240c84723c */ /* 0x040ff000000018ff */
        /* <DEDUP_REMOVED lines=19> */
[C---:B------:R-:W-:Y:S08]  /*3130*/  HMMA.16816.F32 R232, R4.reuse, R48, R148 ;  /* 0x0000003004e8723c */ /* 0x040ff00000001894 */
[C---:B---3--:R-:W-:Y:S08]  /*3140*/  HMMA.16816.F32 R204, R4.reuse, R60, R124 ;  /* 0x0000003c04cc723c */ /* 0x048ff0000000187c */
[----:B-----5:R-:W-:Y:S08]  /*3150*/  HMMA.16816.F32 R228, R4, R20, R116 ;  /* 0x0000001404e4723c */ /* 0x020ff00000001874 */
[----:B------:R-:W-:Y:S08]  /*3160*/  HMMA.16816.F32 R52, R8, R72, R44 ;  /* 0x000000480834723c */ /* 0x000ff0000000182c */
        /* <DEDUP_REMOVED lines=13> */
[C---:B------:R-:W-:Y:S08]  /*3240*/  HMMA.16816.F32 R200, R8.reuse, R48, R152 ;  /* 0x0000003008c8723c */ /* 0x040ff00000001898 */
[C---:B------:R-:W-:Y:S08]  /*3250*/  HMMA.16816.F32 R84, R8.reuse, R76, R84 ;  /* 0x0000004c0854723c */ /* 0x040ff00000001854 */
[----:B------:R-:W-:Y:S01]  /*3260*/  HMMA.16816.F32 R44, R8, R68, R40 ;  /* 0x00000044082c723c */ /* 0x000fe20000001828 */
[----:B------:R-:W-:-:S02]  /*3270*/  VIADDMNMX R40, R32, 0x8, R0, PT ;  /* 0x0000000820287846 */ /* 0x000fc40003800100 */
[C-C-:B------:R-:W-:Y:S02]  /*3280*/  VIADDMNMX R41, R32.reuse, 0x40, R0.reuse, PT ;  /* 0x0000004020297846 */ /* 0x140fe40003800100 */
[C---:B------:R-:W-:Y:S01]  /*3290*/  VIADDMNMX R42, R32.reuse, 0x48, R0, PT ;  /* 0x00000048202a7846 */ /* 0x040fe20003800100 */
[----:B------:R-:W-:Y:S02]  /*32a0*/  VIADD R0, R3, UR24 ;  /* 0x0000001803007c36 */ /* 0x000fe40008000000 */
[----:B------:R-:W-:Y:S01]  /*32b0*/  HMMA.16816.F32 R16, R8, R64, R36 ;  /* 0x000000400810723c */ /* 0x000fe20000001824 */
[----:B------:R-:W-:-:S07]  /*32c0*/  VIMNMX R39, PT, PT, R32, UR30, PT ;  /* 0x0000001e20277c48 */ /* 0x000fce000bfe0100 */
        /* <DEDUP_REMOVED lines=11> */
[----:B------:R-:W-:Y:S06]  /*3380*/  BAR.SYNC.DEFER_BLOCKING 0x0 ;  /* 0x0000000000007b1d */ /* 0x000fec0000010000 */
[----:B------:R-:W-:-:S13]  /*3390*/  BRA.U !UP2, `(.L_x_494) ;  /* 0x000000010ae87547 */ /* 0x000fda000b800000 */
[----:B------:R-:W1:Y:S01]  /*33a0*/  LDCU UR4, c[0x0][0x440] ;  /* 0x00008800ff0477ac */ /* 0x000e620008000800 */
[----:B------:R-:W-:Y:S01]  /*33b0*/  IMAD.U32 R4, RZ, RZ, UR16 ;  /* 0x00000010ff047e24 */ /* 0x000fe2000f8e00ff */
[----:B------:R-:W-:Y:S01]  /*33c0*/  BSSY.RECONVERGENT B0, `(.L_x_495) ;  /* 0x0000036000007945 */ /* 0x000fe20003800200 */
[----:B------:R-:W-:Y:S01]  /*33d0*/  IMAD.U32 R3, RZ, RZ, UR16 ;  /* 0x00000010ff037e24 */ /* 0x000fe2000f8e00ff */
[----:B------:R-:W-:Y:S01]  /*33e0*/  UIADD3 UR5, UPT, UPT, UR26, -0x2, URZ ;  /* 0xfffffffe1a057890 */ /* 0x000fe2000fffe0ff */
[----:B------:R-:W-:-:S03]  /*33f0*/  IMAD.U32 R2, RZ, RZ, UR17 ;  /* 0x00000011ff027e24 */ /* 0x000fc6000f8e00ff */
[----:B------:R-:W-:-:S04]  /*3400*/  UIMAD.WIDE.U32 UR12, UR5, UR16, URZ ;  /* 0x00000010050c72a5 */ /* 0x000fc8000f8e00ff */
[----:B------:R-:W-:-:S04]  /*3410*/  UIMAD UR5, UR5, UR17, UR13 ;  /* 0x00000011050572a4 */ /* 0x000fc8000f8e020d */
[----:B------:R-:W-:Y:S01]  /*3420*/  USHF.L.U64.HI UR5, UR12, 0x7, UR5 ;  /* 0x000000070c057899 */ /* 0x000fe20008010205 */
[C---:B-1----:R-:W-:Y:S02]  /*3430*/  ISETP.GE.AND P0, PT, R220.reuse, UR4, PT ;  /* 0x00000004dc007c0c */ /* 0x042fe4000bf06270 */
[----:B------:R-:W-:Y:S01]  /*3440*/  ISETP.GE.AND P1, PT, R220, UR4, PT ;  /* 0x00000004dc007c0c */ /* 0x000fe2000bf26270 */
[----:B------:R-:W-:-:S06]  /*3450*/  USHF.L.U32 UR4, UR12, 0x7, URZ ;  /* 0x000000070c047899 */ /* 0x000fcc00080006ff */
[----:B------:R-:W-:-:S04]  /*3460*/  IMAD.U32 R5, RZ, RZ, UR4 ;  /* 0x00000004ff057e24 */ /* 0x000fc8000f8e00ff */
[----:B------:R-:W-:Y:S01]  /*3470*/  VOTEU.ALL UP0, P0 ;  /* 0x0000000000ff7886 */ /* 0x000fe20000000000 */
[----:B------:R-:W-:Y:S02]  /*3480*/  @!P0 LEA R8, P2, R4, UR4, 0x6 ;  /* 0x0000000404088c11 */ /* 0x000fe4000f8430ff */
[-C--:B------:R-:W-:Y:S02]  /*3490*/  @!P1 LEA R6, P4, R5, R34.reuse, 0x1 ;  /* 0x0000002205069211 */ /* 0x080fe400078808ff */
[----:B------:R-:W-:Y:S01]  /*34a0*/  @!UP0 UIADD3 UR10, UP1, UPT, UR10, UR4, URZ ;  /* 0x000000040a0a8290 */ /* 0x000fe2000ff3e0ff */
[----:B------:R-:W-:Y:S01]  /*34b0*/  @!P0 LEA.HI.X R9, R3, UR5, R2, 0x6, P2 ;  /* 0x0000000503098c11 */ /* 0x000fe200090f3402 */
[----:B------:R-:W-:Y:S01]  /*34c0*/  IMAD.U32 R3, RZ, RZ, UR5 ;  /* 0x00000005ff037e24 */ /* 0x000fe2000f8e00ff */
[----:B------:R-:W-:Y:S01]  /*34d0*/  @!P0 LEA R2, P2, R8, R34, 0x1 ;  /* 0x0000002208028211 */ /* 0x000fe200078408ff */
[----:B------:R-:W-:Y:S02]  /*34e0*/  @!UP0 UIADD3.X UR7, UPT, UPT, UR7, UR5, URZ, UP1, !UPT ;  /* 0x0000000507078290 */ /* 0x000fe40008ffe4ff */
[----:B------:R-:W-:Y:S01]  /*34f0*/  IMAD.U32 R10, RZ, RZ, UR10 ;  /* 0x0000000aff0a7e24 */ /* 0x000fe2000f8e00ff */
[----:B------:R-:W-:-:S02]  /*3500*/  @!P1 LEA.HI.X R7, R5, R33, R3, 0x1, P4 ;  /* 0x0000002105079211 */ /* 0x000fc400020f0c03 */
[-C--:B------:R-:W-:Y:S01]  /*3510*/  @!P0 LEA.HI.X R3, R8, R33.reuse, R9, 0x1, P2 ;  /* 0x0000002108038211 */ /* 0x080fe200010f0c09 */
[----:B------:R-:W-:Y:S01]  /*3520*/  IMAD.U32 R11, RZ, RZ, UR7 ;  /* 0x00000007ff0b7e24 */ /* 0x000fe2000f8e00ff */
[C---:B------:R-:W-:Y:S01]  /*3530*/  @!P0 LEA R4, P3, R10.reuse, R34, 0x1 ;  /* 0x000000220a048211 */ /* 0x040fe200078608ff */
[----:B------:R-:W-:Y:S01]  /*3540*/  @!PT LDS RZ, [RZ] ;  /* 0x00000000fffff984 */ /* 0x000fe20000000800 */
[----:B------:R-:W-:Y:S01]  /*3550*/  @!PT LDS RZ, [RZ] ;  /* 0x00000000fffff984 */ /* 0x000fe20000000800 */
[----:B------:R-:W-:Y:S01]  /*3560*/  @!PT LDS RZ, [RZ] ;  /* 0x00000000fffff984 */ /* 0x000fe20000000800 */
[----:B------:R1:W-:Y:S03]  /*3570*/  @!P1 LDGSTS.E.BYPASS.LTC128B.128 [R224+0x2000], desc[UR20][R6.64] ;  /* 0x0200000006e09fae */ /* 0x0003e6000b981a14 */
[----:B------:R-:W-:Y:S01]  /*3580*/  @!P0 LEA.HI.X R5, R10, R33, R11, 0x1, P3 ;  /* 0x000000210a058211 */ /* 0x000fe200018f0c0b */
        /* <DEDUP_REMOVED lines=25> */
.L_x_496:
[----:B------:R-:W-:Y:S05]  /*3720*/  BSYNC.RECONVERGENT B0 ;  /* 0x0000000000007941 */ /* 0x000fea0003800200 */
.L_x_495:
[----:B------:R-:W0:Y:S02]  /*3730*/  LDGDEPBAR ;  /* 0x00000000000079af */ /* 0x000e240000000000 */
.L_x_494:
[C---:B-1----:R-:W-:Y:S01]  /*3740*/  VIADD R2, R0.reuse, 0x8 ;  /* 0x0000000800027836 */ /* 0x042fe20000000000 */
[----:B------:R-:W-:Y:S01]  /*3750*/  USHF.L.U32 UR31, UR25, 0x2, URZ ;  /* 0x00000002191f7899 */ /* 0x000fe200080006ff */
[----:B------:R-:W-:Y:S01]  /*3760*/  VIADD R3, R0, 0x9 ;  /* 0x0000000900037836 */ /* 0x000fe20000000000 */
[----:B------:R-:W-:Y:S01]  /*3770*/  STL [R1+0x3a0], R239 ;  /* 0x0003a0ef01007387 */ /* 0x000fe20000100800 */
[----:B------:R-:W-:Y:S01]  /*3780*/  IMAD.WIDE.U32 R10, R35, -0x326172a9, RZ ;  /* 0xcd9e8d57230a7825 */ /* 0x000fe200078e00ff */
[C---:B------:R-:W-:Y:S01]  /*3790*/  ISETP.GE.AND P3, PT, R2.reuse, R39, PT ;  /* 0x000000270200720c */ /* 0x040fe20003f66270 */
[----:B------:R-:W-:Y:S01]  /*37a0*/  UIADD3 UR5, UPT, UPT, UR31, 0x1, URZ ;  /* 0x000000011f057890 */ /* 0x000fe2000fffe0ff */
[C---:B------:R-:W-:Y:S01]  /*37b0*/  ISETP.GE.AND P2, PT, R2.reuse, R40, PT ;  /* 0x000000280200720c */ /* 0x040fe20003f46270 */
[----:B------:R1:W-:Y:S01]  /*37c0*/  STL.64 [R1+0x398], R226 ;  /* 0x000398e201007387 */ /* 0x0003e20000100a00 */
[C---:B------:R-:W-:Y:S01]  /*37d0*/  ISETP.GE.AND P1, PT, R2.reuse, R41, PT ;  /* 0x000000290200720c */ /* 0x040fe20003f26270 */
[----:B------:R-:W-:Y:S01]  /*37e0*/  IMAD.WIDE.U32 R134, R225, -0x2daee0ad, RZ ;  /* 0xd2511f53e1867825 */ /* 0x000fe200078e00ff */
[----:B------:R-:W-:Y:S01]  /*37f0*/  ISETP.GE.AND P0, PT, R2, R42, PT ;  /* 0x0000002a0200720c */ /* 0x000fe20003f06270 */
[----:B------:R-:W-:Y:S01]  /*3800*/  UIADD3 UR4, UPT, UPT, UR23, -0x4498517b, URZ ;  /* 0xbb67ae8517047890 */ /* 0x000fe2000fffe0ff */
[C---:B------:R-:W-:Y:S01]  /*3810*/  ISETP.GE.AND P5, PT, R3.reuse, R39, PT ;  /* 0x000000270300720c */ /* 0x040fe20003fa6270 */
[----:B------:R-:W-:Y:S01]  /*3820*/  VIADD R2, R0, 0x10 ;  /* 0x0000001000027836 */ /* 0x000fe20000000000 */
[C---:B------:R-:W-:Y:S01]  /*3830*/  ISETP.GE.AND P4, PT, R3.reuse, R40, PT ;  /* 0x000000280300720c */ /* 0x040fe20003f86270 */
[----:B------:R-:W-:Y:S01]  /*3840*/  UIADD3 UR7, UPT, UPT, UR22, -0x61c88647, URZ ;  /* 0x9e3779b916077890 */ /* 0x000fe2000fffe0ff */
[----:B------:R-:W-:Y:S01]  /*3850*/  FSEL R161, R48, -INF , !P3 ;  /* 0xff80000030a17808 */ /* 0x000fe20005800000 */
[----:B------:R-:W-:Y:S01]  /*3860*/  STL [R1+0x390], R241 ;  /* 0x000390f101007387 */ /* 0x000fe20000100800 */
[----:B------:R-:W-:Y:S01]  /*3870*/  FSEL R174, R50, -INF , !P2 ;  /* 0xff80000032ae7808 */ /* 0x000fe20005000000 */
[----:B------:R-:W-:Y:S01]  /*3880*/  UIADD3 UR30, UPT, UPT, UR22, 0x3c6ef372, URZ ;  /* 0x3c6ef372161e7890 */ /* 0x000fe2000fffe0ff */
[C---:B------:R-:W-:Y:S01]  /*3890*/  ISETP.GE.AND P3, PT, R3.reuse, R41, PT ;  /* 0x000000290300720c */ /* 0x040fe20003f66270 */
[----:B------:R-:W-:Y:S01]  /*38a0*/  STL [R1+0x368], R209 ;  /* 0x000368d101007387 */ /* 0x000fe20000100800 */
[----:B------:R-:W-:Y:S01]  /*38b0*/  ISETP.GE.AND P2, PT, R3, R42, PT ;  /* 0x0000002a0300720c */ /* 0x000fe20003f46270 */
[----:B------:R-:W-:Y:S01]  /*38c0*/  VIADD R3, R0, 0x11 ;  /* 0x0000001100037836 */ /* 0x000fe20000000000 */
[----:B------:R-:W-:Y:S01]  /*38d0*/  FSEL R160, R49, -INF , !P5 ;  /* 0xff80000031a07808 */ /* 0x000fe20006800000 */
[----:B------:R-:W-:Y:S01]  /*38e0*/  STL [R1+0x320], R224 ;  /* 0x000320e001007387 */ /* 0x000fe20000100800 */
[----:B------:R-:W-:Y:S01]  /*38f0*/  FSEL R172, R51, -INF , !P4 ;  /* 0xff80000033ac7808 */ /* 0x000fe20006000000 */
[----:B------:R-:W-:Y:S01]  /*3900*/  UIADD3 UR29, UPT, UPT, UR23, 0x76cf5d0a, URZ ;  /* 0x76cf5d0a171d7890 */ /* 0x000fe2000fffe0ff */
[C---:B------:R-:W-:Y:S01]  /*3910*/  ISETP.GE.AND P5, PT, R2.reuse, R39, PT ;  /* 0x000000270200720c */ /* 0x040fe20003fa6270 */
[----:B------:R-:W-:Y:S01]  /*3920*/  STL [R1+0x31c], R211 ;  /* 0x00031cd301007387 */ /* 0x000fe20000100800 */
[----:B------:R-:W-:Y:S01]  /*3930*/  ISETP.GE.AND P4, PT, R2, R40, PT ;  /* 0x000000280200720c */ /* 0x000fe20003f86270 */
[----:B------:R-:W-:Y:S01]  /*3940*/  UIADD3 UR25, UPT, UPT, UR23, 0x32370b8f, URZ ;  /* 0x32370b8f17197890 */ /* 0x000fe2000fffe0ff */
        /* <DEDUP_REMOVED lines=11> */
[----:B------:R-:W-:Y:S01]  /*3a00*/  UIADD3 UR28, UPT, UPT, UR22, -0x255992d5, URZ ;  /* 0xdaa66d2b161c7890 */ /* 0x000fe2000fffe0ff */
[----:B------:R-:W-:Y:S01]  /*3a10*/  FSEL R157, R84, -INF , !P5 ;  /* 0xff800000549d7808 */ /* 0x000fe20006800000 */
[----:B------:R-:W-:Y:S01]  /*3a20*/  STL.64 [R1+0x388], R40 ;  /* 0x0003882801007387 */ /* 0x000fe20000100a00 */
[----:B------:R-:W-:Y:S01]  /*3a30*/  FSEL R170, R86, -INF , !P4 ;  /* 0xff80000056aa7808 */ /* 0x000fe20006000000 */
[----:B------:R-:W3:Y:S01]  /*3a40*/  LDCU UR32, c[0x0][0x45c] ;  /* 0x00008b80ff2077ac */ /* 0x000ee20008000800 */
[C---:B------:R-:W-:Y:S01]  /*3a50*/  ISETP.GE.AND P3, PT, R3.reuse, R39, PT ;  /* 0x000000270300720c */ /* 0x040fe20003f66270 */
[----:B------:R-:W-:Y:S01]  /*3a60*/  STL [R1+0x330], R42 ;  /* 0x0003302a01007387 */ /* 0x000fe20000100800 */
[C---:B------:R-:W-:Y:S01]  /*3a70*/  ISETP.GE.AND P2, PT, R3.reuse, R40, PT ;  /* 0x000000280300720c */ /* 0x040fe20003f46270 */
[----:B------:R-:W-:Y:S01]  /*3a80*/  UIADD3 UR13, UPT, UPT, UR23, -0x126145ec, URZ ;  /* 0xed9eba14170d7890 */ /* 0x000fe2000fffe0ff */
[C---:B------:R-:W-:Y:S01]  /*3a90*/  ISETP.GE.AND P5, PT, R3.reuse, R41, PT ;  /* 0x000000290300720c */ /* 0x040fe20003fa6270 */
[----:B------:R4:W-:Y:S01]  /*3aa0*/  STL.64 [R1+0xe0], R134 ;  /* 0x0000e08601007387 */ /* 0x0009e20000100a00 */
[----:B------:R-:W-:Y:S01]  /*3ab0*/  ISETP.GE.AND P4, PT, R3, R42, PT ;  /* 0x0000002a0300720c */ /* 0x000fe20003f86270 */
[----:B------:R-:W-:Y:S01]  /*3ac0*/  VIADD R3, R0, 0x19 ;  /* 0x0000001900037836 */ /* 0x000fe20000000000 */
[----:B------:R-:W-:Y:S01]  /*3ad0*/  FSEL R156, R85, -INF , !P3 ;  /* 0xff800000559c7808 */ /* 0x000fe20005800000 */
[----:B------:R-:W-:Y:S01]  /*3ae0*/  UIADD3 UR11, UPT, UPT, UR23, -0x56f99767, URZ ;  /* 0xa9066899170b7890 */ /* 0x000fe2000fffe0ff */
[----:B------:R-:W-:Y:S01]  /*3af0*/  FSEL R168, R87, -INF , !P2 ;  /* 0xff80000057a87808 */ /* 0x000fe20005000000 */
[----:B------:R-:W-:Y:S01]  /*3b00*/  UIADD3 UR12, UPT, UPT, UR22, 0x1715609d, URZ ;  /* 0x1715609d160c7890 */ /* 0x000fe2000fffe0ff */
[----:B------:R-:W-:Y:S01]  /*3b10*/  FSEL R175, R140, -INF , !P1 ;  /* 0xff8000008caf7808 */ /* 0x000fe20004800000 */
[----:B------:R-:W-:Y:S01]  /*3b20*/  UIADD3 UR10, UPT, UPT, UR22, -0x4ab325aa, URZ ;  /* 0xb54cda56160a7890 */ /* 0x000fe2000fffe0ff */
[----:B------:R-:W-:Y:S01]  /*3b30*/  FSEL R221, R142, -INF , !P0 ;  /* 0xff8000008edd7808 */ /* 0x000fe20004000000 */
[----:B------:R-:W-:Y:S01]  /*3b40*/  UIADD3 UR9, UPT, UPT, UR23, 0x646e171e, URZ ;  /* 0x646e171e17097890 */ /* 0x000fe2000fffe0ff */
[----:B------:R-:W-:-:S02]  /*3b50*/  ISETP.GE.AND P3, PT, R2, R39, PT ;  /* 0x000000270200720c */ /* 0x000fc40003f66270 */
[C---:B------:R-:W-:Y:S02]  /*3b60*/  ISETP.GE.AND P2, PT, R2.reuse, R40, PT ;  /* 0x000000280200720c */ /* 0x040fe40003f46270 */
[C---:B------:R-:W-:Y:S02]  /*3b70*/  ISETP.GE.AND P1, PT, R2.reuse, R41, PT ;  /* 0x000000290200720c */ /* 0x040fe40003f26270 */
[----:B------:R-:W-:Y:S01]  /*3b80*/  ISETP.GE.AND P0, PT, R2, R42, PT ;  /* 0x0000002a0200720c */ /* 0x000fe20003f06270 */
[----:B------:R-:W-:Y:S01]  /*3b90*/  VIADD R2, R0, 0x20 ;  /* 0x0000002000027836 */ /* 0x000fe20000000000 */
[----:B------:R-:W-:Y:S02]  /*3ba0*/  FSEL R173, R141, -INF , !P5 ;  /* 0xff8000008dad7808 */ /* 0x000fe40006800000 */
[----:B------:R-:W-:Y:S02]  /*3bb0*/  FSEL R210, R143, -INF , !P4 ;  /* 0xff8000008fd27808 */ /* 0x000fe40006000000 */
        /* <DEDUP_REMOVED lines=25> */
[----:B------:R-:W-:Y:S02]  /*3d50*/  FSEL R133, R53, -INF , !P3 ;  /* 0xff80000035857808 */ /* 0x000fe40005800000 */
[----:B------:R-:W-:Y:S02]  /*3d60*/  FSEL R33, R55, -INF , !P2 ;  /* 0xff80000037217808 */ /* 0x000fe40005000000 */
        /* <DEDUP_REMOVED lines=36> */
[----:B------:R-:W-:Y:S02]  /*3fb0*/  FSEL R74, R148, -INF , !P1 ;  /* 0xff800000944a7808 */ /* 0x000fe40004800000 */
[----:B------:R-:W-:Y:S02]  /*3fc0*/  FSEL R105, R150, -INF , !P0 ;  /* 0xff80000096697808 */ /* 0x000fe40004000000 */
[C---:B------:R-:W-:Y:S02]  /*3fd0*/  ISETP.GE.AND P3, PT, R2.reuse, R39, PT ;  /* 0x000000270200720c */ /* 0x040fe40003f66270 */
[C---:B------:R-:W-:Y:S02]  /*3fe0*/  ISETP.GE.AND P2, PT, R2.reuse, R40, PT ;  /* 0x000000280200720c */ /* 0x040fe40003f46270 */
        /* <DEDUP_REMOVED lines=117> */
[----:B------:R-:W-:Y:S02]  /*4740*/  FSEL R69, R59, -INF , !P4 ;  /* 0xff8000003b457808 */ /* 0x000fe40006000000 */
[----:B------:R-:W-:Y:S02]  /*4750*/  FSEL R96, R196, -INF , !P2 ;  /* 0xff800000c4607808 */ /* 0x000fe40005000000 */
[----:B------:R-:W-:Y:S02]  /*4760*/  FSEL R131, R198, -INF , !P1 ;  /* 0xff800000c6837808 */ /* 0x000fe40004800000 */
[C---:B------:R-:W-:Y:S02]  /*4770*/  ISETP.GE.AND P5, PT, R2.reuse, R39, PT ;  /* 0x000000270200720c */ /* 0x040fe40003fa6270 */
[----:B------:R-:W-:-:S02]  /*4780*/  ISETP.GE.AND P4, PT, R2, R40, PT ;  /* 0x000000280200720c */ /* 0x000fc40003f86270 */
[CC--:B------:R-:W-:Y:S02]  /*4790*/  ISETP.GE.AND P2, PT, R2.reuse, R41.reuse, PT ;  /* 0x000000290200720c */ /* 0x0c0fe40003f46270 */
[-C--:B------:R-:W-:Y:S01]  /*47a0*/  ISETP.GE.AND P1, PT, R2, R42.reuse, PT ;  /* 0x0000002a0200720c */ /* 0x080fe20003f26270 */
[----:B------:R-:W-:Y:S01]  /*47b0*/  VIADD R2, R0, 0x71 ;  /* 0x0000007100027836 */ /* 0x000fe20000000000 */
[C---:B------:R-:W-:Y:S02]  /*47c0*/  ISETP.GE.AND P0, PT, R3.reuse, R42, PT ;  /* 0x0000002a0300720c */ /* 0x040fe40003f06270 */
[----:B------:R-:W-:Y:S02]  /*47d0*/  FSEL R61, R56, -INF , !P3 ;  /* 0xff800000383d7808 */ /* 0x000fe40005800000 */
[----:B------:R-:W-:Y:S01]  /*47e0*/  ISETP.GE.AND P3, PT, R3, R41, PT ;  /* 0x000000290300720c */ /* 0x000fe20003f66270 */
[----:B------:R-:W-:Y:S01]  /*47f0*/  VIADD R3, R0, 0x1 ;  /* 0x0000000100037836 */ /* 0x000fe20000000000 */
[----:B------:R-:W-:-:S02]  /*4800*/  FSEL R127, R199, -INF , !P0 ;  /* 0xff800000c77f7808 */ /* 0x000fc40004000000 */
        /* <DEDUP_REMOVED lines=8> */
[CC--:B------:R-:W-:Y:S02]  /*4890*/  ISETP.GE.AND P0, PT, R3.reuse, R39.reuse, PT ;  /* 0x000000270300720c */ /* 0x0c0fe40003f06270 */
[----:B------:R-:W-:Y:S02]  /*48a0*/  ISETP.GE.AND P2, PT, R3, R40, PT ;  /* 0x000000280300720c */ /* 0x000fe40003f46270 */
[----:B------:R-:W-:Y:S01]  /*48b0*/  ISETP.GE.AND P3, PT, R2, R39, PT ;  /* 0x000000270200720c */ /* 0x000fe20003f66270 */
[----:B------:R-:W-:Y:S01]  /*48c0*/  VIADD R2, R0, 0x78 ;  /* 0x0000007800027836 */ /* 0x000fe20000000000 */
[----:B------:R-:W-:-:S02]  /*48d0*/  FSEL R83, R229, -INF , !P5 ;  /* 0xff800000e5537808 */ /* 0x000fc40006800000 */
[----:B------:R-:W-:Y:S02]  /*48e0*/  FSEL R124, R231, -INF , !P4 ;  /* 0xff800000e77c7808 */ /* 0x000fe40006000000 */
[----:B------:R-:W-:Y:S02]  /*48f0*/  FSEL R28, R201, -INF , !P0 ;  /* 0xff800000c91c7808 */ /* 0x000fe40004000000 */
[----:B------:R-:W-:Y:S02]  /*4900*/  FSEL R55, R203, -INF , !P2 ;  /* 0xff800000cb377808 */ /* 0x000fe40005000000 */
[----:B------:R-:W-:Y:S02]  /*4910*/  FSEL R53, R13, -INF , !P3 ;  /* 0xff8000000d357808 */ /* 0x000fe40005800000 */
[C---:B------:R-:W-:Y:S02]  /*4920*/  ISETP.GE.AND P4, PT, R0.reuse, R40, PT ;  /* 0x000000280000720c */ /* 0x040fe40003f86270 */
[----:B------:R-:W-:-:S02]  /*4930*/  ISETP.GE.AND P0, PT, R0, R41, PT ;  /* 0x000000290000720c */ /* 0x000fc40003f06270 */
[C---:B------:R-:W-:Y:S02]  /*4940*/  ISETP.GE.AND P5, PT, R0.reuse, R39, PT ;  /* 0x000000270000720c */ /* 0x040fe40003fa6270 */
[CC--:B------:R-:W-:Y:S01]  /*4950*/  ISETP.GE.AND P2, PT, R0.reuse, R42.reuse, PT ;  /* 0x0000002a0000720c */ /* 0x0c0fe20003f46270 */
[----:B------:R-:W-:Y:S01]  /*4960*/  VIADD R0, R0, 0x79 ;  /* 0x0000007900007836 */ /* 0x000fe20000000000 */
[----:B------:R-:W-:Y:S02]  /*4970*/  ISETP.GE.AND P3, PT, R3, R42, PT ;  /* 0x0000002a0300720c */ /* 0x000fe40003f66270 */
[----:B------:R-:W-:Y:S02]  /*4980*/  FSEL R62, R232, -INF , !P0 ;  /* 0xff800000e83e7808 */ /* 0x000fe40004000000 */
[----:B------:R-:W-:Y:S02]  /*4990*/  FSEL R102, R235, -INF , !P3 ;  /* 0xff800000eb667808 */ /* 0x000fe40005800000 */
        /* <DEDUP_REMOVED lines=8> */
[C---:B------:R-:W-:Y:S02]  /*4a20*/  ISETP.GE.AND P5, PT, R0.reuse, R40, PT ;  /* 0x000000280000720c */ /* 0x040fe40003fa6270 */
[C---:B------:R-:W-:Y:S02]  /*4a30*/  ISETP.GE.AND P3, PT, R0.reuse, R41, PT ;  /* 0x000000290000720c */ /* 0x040fe40003f66270 */
[----:B------:R-:W-:Y:S02]  /*4a40*/  ISETP.GE.AND P0, PT, R0, R42, PT ;  /* 0x0000002a0000720c */ /* 0x000fe40003f06270 */
[----:B------:R-:W-:Y:S02]  /*4a50*/  FMNMX3.FTZ R0, R31, R55, R174, !PT ;  /* 0x000000371f007276 */ /* 0x000fe400078100ae */
[----:B------:R-:W-:-:S02]  /*4a60*/  FSEL R65, R233, -INF , !P1 ;  /* 0xff800000e9417808 */ /* 0x000fc40004800000 */
[----:B------:R-:W-:Y:S02]  /*4a70*/  ISETP.GE.AND P1, PT, R2, R39, PT ;  /* 0x000000270200720c */ /* 0x000fe40003f26270 */
[----:B------:R-:W-:Y:S02]  /*4a80*/  FMNMX3.FTZ R0, R0, R172, R170, !PT ;  /* 0x000000ac00007276 */ /* 0x000fe400078100aa */
[----:B------:R-:W-:Y:S02]  /*4a90*/  FSEL R29, R20, -INF , !P1 ;  /* 0xff800000141d7808 */ /* 0x000fe40004800000 */
[----:B------:R-:W-:Y:S02]  /*4aa0*/  FMNMX3.FTZ R0, R0, R168, R167, !PT ;  /* 0x000000a800007276 */ /* 0x000fe400078100a7 */
[C---:B------:R-:W-:Y:S02]  /*4ab0*/  ISETP.GE.AND P4, PT, R2.reuse, R41, PT ;  /* 0x000000290200720c */ /* 0x040fe40003f86270 */
[----:B------:R-:W-:Y:S01]  /*4ac0*/  ISETP.GE.AND P1, PT, R2, R42, PT ;  /* 0x0000002a0200720c */ /* 0x000fe20003f26270 */
[----:B------:R-:W-:Y:S01]  /*4ad0*/  VIADD R2, R35, 0x4 ;  /* 0x0000000423027836 */ /* 0x000fe20000000000 */
[----:B------:R-:W-:-:S02]  /*4ae0*/  LOP3.LUT R3, R192, UR22, R11, 0x96, !PT ;  /* 0x00000016c0037c12 */ /* 0x000fc4000f8e960b */
[----:B------:R-:W-:Y:S01]  /*4af0*/  FMNMX3.FTZ R0, R0, R166, R32, !PT ;  /* 0x000000a600007276 */ /* 0x000fe20007810020 */
[----:B-1----:R-:W-:Y:S01]  /*4b00*/  IMAD.WIDE.U32 R226, R2, -0x326172a9, RZ ;  /* 0xcd9e8d5702e27825 */ /* 0x002fe200078e00ff */
[----:B------:R-:W-:Y:S02]  /*4b10*/  FSEL R93, R234, -INF , !P2 ;  /* 0xff800000ea5d7808 */ /* 0x000fe40005000000 */
[----:B------:R-:W-:Y:S01]  /*4b20*/  FMNMX3.FTZ R0, R0, R33, R37, !PT ;  /* 0x0000002100007276 */ /* 0x000fe20007810025 */
[----:B------:R-:W-:Y:S01]  /*4b30*/  IMAD.U32 R2, RZ, RZ, UR5 ;  /* 0x00000005ff027e24 */ /* 0x000fe2000f8e00ff */
[----:B------:R-:W-:Y:S01]  /*4b40*/  LOP3.LUT R6, R192, UR22, R227, 0x96, !PT ;  /* 0x00000016c0067c12 */ /* 0x000fe2000f8e96e3 */
[----:B------:R-:W-:Y:S01]  /*4b50*/  IMAD.WIDE.U32 R236, R3, -0x2daee0ad, RZ ;  /* 0xd2511f5303ec7825 */ /* 0x000fe200078e00ff */
[----:B------:R-:W-:Y:S02]  /*4b60*/  FMNMX3.FTZ R3, R27, R28, R161, !PT ;  /* 0x0000001c1b037276 */ /* 0x000fe400078100a1 */
[----:B------:R-:W-:Y:S01]  /*4b70*/  LOP3.LUT R7, R2, UR23, R135, 0x96, !PT ;  /* 0x0000001702077c12 */ /* 0x000fe2000f8e9687 */
[----:B------:R-:W-:Y:S01]  /*4b80*/  IMAD.WIDE.U32 R154, R6, -0x2daee0ad, RZ ;  /* 0xd2511f53069a7825 */ /* 0x000fe200078e00ff */
[----:B------:R-:W-:Y:S01]  /*4b90*/  FMNMX3.FTZ R0, R0, R38, R46, !PT ;  /* 0x0000002600007276 */ /* 0x000fe2000781002e */
[----:B------:R-:W-:Y:S01]  /*4ba0*/  STL.64 [R1+0x190], R236 ;  /* 0x000190ec01007387 */ /* 0x000fe20000100a00 */
[----:B------:R-:W-:Y:S01]  /*4bb0*/  FMNMX3.FTZ R2, R62, R65, R181, !PT ;  /* 0x000000413e027276 */ /* 0x000fe200078100b5 */
[----:B------:R-:W-:Y:S01]  /*4bc0*/  IMAD.WIDE.U32 R6, R7, -0x326172a9, RZ ;  /* 0xcd9e8d5707067825 */ /* 0x000fe200078e00ff */
[----:B------:R-:W-:Y:S01]  /*4bd0*/  FMNMX3.FTZ R3, R3, R160, R157, !PT ;  /* 0x000000a003037276 */ /* 0x000fe2000781009d */
[----:B------:R-:W-:Y:S01]  /*4be0*/  STL.64 [R1+0x2f8], R154 ;  /* 0x0002f89a01007387 */ /* 0x000fe20000100a00 */
[----:B------:R-:W-:-:S02]  /*4bf0*/  FMNMX3.FTZ R0, R0, R47, R52, !PT ;  /* 0x0000002f00007276 */ /* 0x000fc40007810034 */
[----:B------:R-:W-:Y:S02]  /*4c00*/  FMNMX3.FTZ R8, R2, R178, R175, !PT ;  /* 0x000000b202087276 */ /* 0x000fe400078100af */
[----:B------:R-:W-:Y:S02]  /*4c10*/  FMNMX3.FTZ R2, R3, R156, R152, !PT ;  /* 0x0000009c03027276 */ /* 0x000fe40007810098 */
[----:B------:R-:W-:Y:S02]  /*4c20*/  FMNMX3.FTZ R0, R0, R51, R111, !PT ;  /* 0x0000003300007276 */ /* 0x000fe4000781006f */
[----:B--2---:R-:W-:Y:S02]  /*4c30*/  LOP3.LUT R4, R134, UR4, R237, 0x96, !PT ;  /* 0x0000000486047c12 */ /* 0x004fe4000f8e96ed */
[----:B------:R-:W-:Y:S02]  /*4c40*/  FMNMX3.FTZ R2, R2, R144, R141, !PT ;  /* 0x0000009002027276 */ /* 0x000fe4000781008d */
[----:B------:R-:W-:Y:S01]  /*4c50*/  FMNMX3.FTZ R0, R0, R106, R103, !PT ;  /* 0x0000006a00007276 */ /* 0x000fe20007810067 */
[----:B------:R-:W-:Y:S01]  /*4c60*/  IMAD.WIDE.U32 R138, R4, -0x326172a9, RZ ;  /* 0xcd9e8d57048a7825 */ /* 0x000fe200078e00ff */
[----:B------:R-:W-:-:S02]  /*4c70*/  FMNMX3.FTZ R5, R93, R102, R223, !PT ;  /* 0x000000665d057276 */ /* 0x000fc400078100df */
[----:B------:R-:W-:Y:S02]  /*4c80*/  FMNMX3.FTZ R2, R2, R133, R34, !PT ;  /* 0x0000008502027276 */ /* 0x000fe40007810022 */
[----:B------:R-:W-:Y:S02]  /*4c90*/  LOP3.LUT R4, R134, UR4, R155, 0x96, !PT ;  /* 0x0000000486047c12 */ /* 0x000fe4000f8e969b */
[----:B------:R-:W-:Y:S02]  /*4ca0*/  FMNMX3.FTZ R0, R0, R98, R97, !PT ;  /* 0x0000006200007276 */ /* 0x000fe40007810061 */
[----:B------:R-:W-:Y:S02]  /*4cb0*/  FMNMX3.FTZ R5, R5, R222, R221, !PT ;  /* 0x000000de05057276 */ /* 0x000fe400078100dd */
[----:B------:R-:W-:Y:S02]  /*4cc0*/  FMNMX3.FTZ R2, R2, R36, R43, !PT ;  /* 0x0000002402027276 */ /* 0x000fe4000781002b */
[----:B------:R-:W-:Y:S01]  /*4cd0*/  FSEL R57, R23, -INF , !P5 ;  /* 0xff80000017397808 */ /* 0x000fe20006800000 */
[----:B------:R-:W-:Y:S01]  /*4ce0*/  IMAD.WIDE.U32 R22, R4, -0x326172a9, RZ ;  /* 0xcd9e8d5704167825 */ /* 0x000fe200078e00ff */
[----:B------:R-:W-:-:S02]  /*4cf0*/  FMNMX3.FTZ R3, R8, R173, R171, !PT ;  /* 0x000000ad08037276 */ /* 0x000fc400078100ab */
[----:B------:R-:W-:Y:S02]  /*4d00*/  FMNMX3.FTZ R0, R0, R91, R88, !PT ;  /* 0x0000005b00007276 */ /* 0x000fe40007810058 */
[----:B------:R-:W-:Y:S01]  /*4d10*/  FMNMX3.FTZ R5, R5, R210, R208, !PT ;  /* 0x000000d205057276 */ /* 0x000fe200078100d0 */
[----:B------:R-:W-:Y:S01]  /*4d20*/  STL.64 [R1+0xe8], R22 ;  /* 0x0000e81601007387 */ /* 0x000fe20000100a00 */
        /* <DEDUP_REMOVED lines=17> */
[----:B------:R-:W-:Y:S02]  /*4e40*/  LOP3.LUT R8, R10, UR7, R7, 0x96, !PT ;  /* 0x000000070a087c12 */ /* 0x000fe4000f8e9607 */
[----:B------:R-:W-:Y:S02]  /*4e50*/  FMNMX3.FTZ R2, R2, R132, R130, !PT ;  /* 0x0000008402027276 */ /* 0x000fe40007810082 */
[----:B------:R-:W-:Y:S02]  /*4e60*/  FMNMX.FTZ R10, R57, R3, !PT ;  /* 0x00000003390a7209 */ /* 0x000fe40007810000 */
[----:B------:R-:W-:Y:S01]  /*4e70*/  FMNMX3.FTZ R3, R4, R68, R66, !PT ;  /* 0x0000004404037276 */ /* 0x000fe20007810042 */
[----:B------:R-:W-:Y:S01]  /*4e80*/  IMAD.WIDE.U32 R4, R8, -0x2daee0ad, RZ ;  /* 0xd2511f5308047825 */ /* 0x000fe200078e00ff */
[----:B------:R-:W-:Y:S01]  /*4e90*/  FMNMX3.FTZ R0, R0, R147, R164, !PT ;  /* 0x0000009300007276 */ /* 0x000fe200078100a4 */
[----:B------:R-:W1:Y:S01]  /*4ea0*/  SHFL.BFLY PT, R134, R10, 0x2, 0x1f ;  /* 0x0c401f000a867f89 */ /* 0x000e6200000e0000 */
        /* <DEDUP_REMOVED lines=10> */
[----:B----4-:R-:W-:Y:S02]  /*4f50*/  FMNMX.FTZ R135, R21, R3, !PT ;  /* 0x0000000315877209 */ /* 0x010fe40007810000 */
[----:B------:R-:W-:Y:S02]  /*4f60*/  FMNMX3.FTZ R0, R0, R145, R143, !PT ;  /* 0x0000009100007276 */ /* 0x000fe4000781008f */
[----:B------:R-:W-:Y:S01]  /*4f70*/  LOP3.LUT R9, R6, UR30, R139, 0x96, !PT ;  /* 0x0000001e06097c12 */ /* 0x000fe2000f8e968b */
[----:B------:R-:W2:Y:S01]  /*4f80*/  SHFL.BFLY PT, R12, R135, 0x2, 0x1f ;  /* 0x0c401f00870c7f89 */ /* 0x000ea200000e0000 */
[----:B------:R-:W-:-:S02]  /*4f90*/  FMNMX3.FTZ R2, R2, R99, R96, !PT ;  /* 0x0000006302027276 */ /* 0x000fc40007810060 */
[----:B------:R-:W-:Y:S01]  /*4fa0*/  FMNMX3.FTZ R0, R0, R142, R131, !PT ;  /* 0x0000008e00007276 */ /* 0x000fe20007810083 */
[----:B------:R-:W-:Y:S01]  /*4fb0*/  IMAD.WIDE.U32 R8, R9, -0x2daee0ad, RZ ;  /* 0xd2511f5309087825 */ /* 0x000fe200078e00ff */
[----:B------:R-:W-:Y:S02]  /*4fc0*/  FSEL R76, R212, -INF , !P4 ;  /* 0xff800000d44c7808 */ /* 0x000fe40006000000 */
[----:B------:R-:W-:Y:S02]  /*4fd0*/  FMNMX3.FTZ R2, R2, R94, R87, !PT ;  /* 0x0000005e02027276 */ /* 0x000fe40007810057 */
[----:B------:R-:W-:Y:S02]  /*4fe0*/  FSEL R120, R214, -INF , !P1 ;  /* 0xff800000d6787808 */ /* 0x000fe40004800000 */
[----:B------:R-:W-:Y:S02]  /*4ff0*/  LOP3.LUT R7, R226, UR7, R7, 0x96, !PT ;  /* 0x00000007e2077c12 */ /* 0x000fe4000f8e9607 */
[----:B------:R-:W-:-:S02]  /*5000*/  FMNMX3.FTZ R0, R0, R127, R126, !PT ;  /* 0x0000007f00007276 */ /* 0x000fc4000781007e */
[----:B------:R-:W-:Y:S02]  /*5010*/  FSEL R75, R213, -INF , !P3 ;  /* 0xff800000d54b7808 */ /* 0x000fe40005800000 */
[----:B------:R-:W-:Y:S02]  /*5020*/  FMNMX3.FTZ R2, R2, R83, R76, !PT ;  /* 0x0000005302027276 */ /* 0x000fe4000781004c */
[----:B------:R-:W-:Y:S02]  /*5030*/  FSEL R119, R215, -INF , !P0 ;  /* 0xff800000d7777808 */ /* 0x000fe40004000000 */
[----:B------:R-:W-:Y:S02]  /*5040*/  LOP3.LUT R11, R236, UR29, R5, 0x96, !PT ;  /* 0x0000001dec0b7c12 */ /* 0x000fe4000f8e9605 */
[----:B------:R-:W-:Y:S01]  /*5050*/  LOP3.LUT R9, R4, UR25, R9, 0x96, !PT ;  /* 0x0000001904097c12 */ /* 0x000fe2000f8e9609 */
[----:B------:R-:W-:Y:S01]  /*5060*/  IMAD.WIDE.U32 R4, R7, -0x2daee0ad, RZ ;  /* 0xd2511f5307047825 */ /* 0x000fe200078e00ff */
[----:B------:R-:W-:-:S02]  /*5070*/  FMNMX3.FTZ R0, R0, R124, R120, !PT ;  /* 0x0000007c00007276 */ /* 0x000fc40007810078 */
[----:B------:R-:W-:Y:S01]  /*5080*/  FMNMX.FTZ R7, R75, R2, !PT ;  /* 0x000000024b077209 */ /* 0x000fe20007810000 */
[----:B------:R-:W-:Y:S01]  /*5090*/  IMAD.WIDE.U32 R14, R9, -0x326172a9, RZ ;  /* 0xcd9e8d57090e7825 */ /* 0x000fe200078e00ff */
[----:B------:R-:W-:Y:S02]  /*50a0*/  LOP3.LUT R13, R6, UR30, R23, 0x96, !PT ;  /* 0x0000001e060d7c12 */ /* 0x000fe4000f8e9617 */
[----:B-1----:R-:W-:Y:S01]  /*50b0*/  FMNMX.FTZ R134, R10, R134, !PT ;  /* 0x000000860a867209 */ /* 0x002fe20007810000 */
[----:B------:R-:W1:Y:S01]  /*50c0*/  SHFL.BFLY PT, R18, R7, 0x2, 0x1f ;  /* 0x0c401f0007127f89 */ /* 0x000e6200000e0000 */
[----:B------:R-:W-:Y:S01]  /*50d0*/  FMNMX.FTZ R6, R119, R0, !PT ;  /* 0x0000000077067209 */ /* 0x000fe20007810000 */
[----:B------:R-:W-:Y:S01]  /*50e0*/  IMAD.WIDE.U32 R2, R13, -0x2daee0ad, RZ ;  /* 0xd2511f530d027825 */ /* 0x000fe200078e00ff */
[----:B------:R-:W-:Y:S01]  /*50f0*/  LOP3.LUT R0, R154, UR29, R5, 0x96, !PT ;  /* 0x0000001d9a007c12 */ /* 0x000fe2000f8e9605 */
[----:B------:R-:W4:Y:S01]  /*5100*/  SHFL.BFLY PT, R20, R134, 0x1, 0x1f ;  /* 0x0c201f0086147f89 */ /* 0x000f2200000e0000 */
[----:B--2---:R-:W-:Y:S01]  /*5110*/  FMNMX.FTZ R135, R135, R12, !PT ;  /* 0x0000000c87877209 */ /* 0x004fe20007810000 */
[----:B------:R-:W-:Y:S01]  /*5120*/  IMAD.WIDE.U32 R10, R11, -0x326172a9, RZ ;  /* 0xcd9e8d570b0a7825 */ /* 0x000fe200078e00ff */
[----:B------:R-:W-:Y:S01]  /*5130*/  LOP3.LUT R5, R4, UR25, R3, 0x96, !PT ;  /* 0x0000001904057c12 */ /* 0x000fe2000f8e9603 */
[----:B------:R-:W2:Y:S02]  /*5140*/  SHFL.BFLY PT, R19, R6, 0x2, 0x1f ;  /* 0x0c401f0006137f89 */ /* 0x000ea400000e0000 */
[----:B------:R-:W-:Y:S01]  /*5150*/  IMAD.WIDE.U32 R16, R0, -0x326172a9, RZ ;  /* 0xcd9e8d5700107825 */ /* 0x000fe200078e00ff */
[----:B------:R-:W-:-:S02]  /*5160*/  LOP3.LUT R0, R10, UR24, R15, 0x96, !PT ;  /* 0x000000180a007c12 */ /* 0x000fc4000f8e960f */
[----:B------:R-:W-:Y:S01]  /*5170*/  LOP3.LUT R3, R138, UR28, R11, 0x96, !PT ;  /* 0x0000001c8a037c12 */ /* 0x000fe2000f8e960b */
[----:B------:R-:W3:Y:S01]  /*5180*/  SHFL.BFLY PT, R15, R135, 0x1, 0x1f ;  /* 0x0c201f00870f7f89 */ /* 0x000ee200000e0000 */
[----:B------:R-:W-:Y:S01]  /*5190*/  LOP3.LUT R4, R22, UR28, R17, 0x96, !PT ;  /* 0x0000001c16047c12 */ /* 0x000fe2000f8e9611 */
[----:B------:R-:W-:-:S04]  /*51a0*/  IMAD.WIDE.U32 R12, R5, -0x326172a9, RZ ;  /* 0xcd9e8d57050c7825 */ /* 0x000fc800078e00ff */
[----:B------:R-:W-:-:S04]  /*51b0*/  IMAD.WIDE.U32 R10, R3, -0x2daee0ad, RZ ;  /* 0xd2511f53030a7825 */ /* 0x000fc800078e00ff */
[----:B------:R-:W-:Y:S01]  /*51c0*/  IMAD.WIDE.U32 R22, R0, -0x2daee0ad, RZ ;  /* 0xd2511f5300167825 */ /* 0x000fe200078e00ff */
[----:B------:R-:W-:Y:S02]  /*51d0*/  LOP3.LUT R0, R16, UR24, R13, 0x96, !PT ;  /* 0x0000001810007c12 */ /* 0x000fe4000f8e960d */
[----:B------:R-:W-:Y:S01]  /*51e0*/  LOP3.LUT R3, R8, UR13, R11, 0x96, !PT ;  /* 0x0000000d08037c12 */ /* 0x000fe2000f8e960b */
[----:B------:R-:W-:Y:S01]  /*51f0*/  IMAD.WIDE.U32 R4, R4, -0x2daee0ad, RZ ;  /* 0xd2511f5304047825 */ /* 0x000fe200078e00ff */
[----:B-1----:R-:W-:Y:S02]  /*5200*/  FMNMX.FTZ R7, R7, R18, !PT ;  /* 0x0000001207077209 */ /* 0x002fe40007810000 */
[----:B----4-:R-:W-:Y:S01]  /*5210*/  FMNMX.FTZ R134, R134, R20, !PT ;  /* 0x0000001486867209 */ /* 0x010fe20007810000 */
[----:B------:R-:W-:Y:S01]  /*5220*/  IMAD.WIDE.U32 R16, R0, -0x2daee0ad, RZ ;  /* 0xd2511f5300107825 */ /* 0x000fe200078e00ff */
[----:B--2---:R-:W-:Y:S01]  /*5230*/  FMNMX.FTZ R6, R6, R19, !PT ;  /* 0x0000001306067209 */ /* 0x004fe20007810000 */
[----:B------:R-:W1:Y:S01]  /*5240*/  SHFL.BFLY PT, R137, R7, 0x1, 0x1f ;  /* 0x0c201f0007897f89 */ /* 0x000e6200000e0000 */
[----:B------:R-:W-:Y:S01]  /*5250*/  LOP3.LUT R8, R10, UR11, R23, 0x96, !PT ;  /* 0x0000000b0a087c12 */ /* 0x000fe2000f8e9617 */
[----:B---3--:R-:W-:Y:S01]  /*5260*/  FMUL.FTZ R0, R134, UR32 ;  /* 0x0000002086007c20 */ /* 0x008fe20008410000 */
[----:B------:R-:W-:Y:S01]  /*5270*/  LOP3.LUT R5, R2, UR13, R5, 0x96, !PT ;  /* 0x0000000d02057c12 */ /* 0x000fe2000f8e9605 */
[----:B------:R-:W-:Y:S01]  /*5280*/  IMAD.WIDE.U32 R2, R3, -0x326172a9, RZ ;  /* 0xcd9e8d5703027825 */ /* 0x000fe200078e00ff */
[----:B------:R-:W-:Y:S01]  /*5290*/  FSETP.NEU.FTZ.AND P0, PT, R134, -INF , PT ;  /* 0xff8000008600780b */ /* 0x000fe20003f1d000 */
[----:B------:R-:W2:Y:S01]  /*52a0*/  SHFL.BFLY PT, R136, R6, 0x1, 0x1f ;  /* 0x0c201f0006887f89 */ /* 0x000ea200000e0000 */
[----:B------:R-:W-:Y:S01]  /*52b0*/  LOP3.LUT R10, R4, UR11, R17, 0x96, !PT ;  /* 0x0000000b040a7c12 */ /* 0x000fe2000f8e9611 */
[----:B------:R-:W-:Y:S01]  /*52c0*/  IMAD.WIDE.U32 R40, R8, -0x326172a9, RZ ;  /* 0xcd9e8d5708287825 */ /* 0x000fe200078e00ff */
[----:B------:R-:W-:Y:S01]  /*52d0*/  LOP3.LUT R14, R14, UR12, R3, 0x96, !PT ;  /* 0x0000000c0e0e7c12 */ /* 0x000fe2000f8e9603 */
[----:B------:R-:W-:Y:S01]  /*52e0*/  STL [R1+0x334], R134 ;  /* 0x0003348601007387 */ /* 0x000fe20000100800 */
[----:B------:R-:W-:Y:S01]  /*52f0*/  FSEL R3, R0, RZ, P0 ;  /* 0x000000ff00037208 */ /* 0x000fe20000000000 */
[----:B------:R-:W-:Y:S01]  /*5300*/  IMAD.WIDE.U32 R8, R5, -0x326172a9, RZ ;  /* 0xcd9e8d5705087825 */ /* 0x000fe200078e00ff */
[----:B------:R-:W-:-:S02]  /*5310*/  FMNMX.FTZ R135, R135, R15, !PT ;  /* 0x0000000f87877209 */ /* 0x000fc40007810000 */
[----:B------:R-:W-:Y:S01]  /*5320*/  PRMT R4, R40, 0x7770, RZ ;  /* 0x0000777028047816 */ /* 0x000fe200000000ff */
[----:B------:R-:W-:Y:S01]  /*5330*/  FFMA.FTZ R0, R32, UR32, -R3 ;  /* 0x0000002020007c23 */ /* 0x000fe20008010803 */
[----:B------:R-:W-:Y:S01]  /*5340*/  LOP3.LUT R90, R2, UR10, R41, 0x96, !PT ;  /* 0x0000000a025a7c12 */ /* 0x000fe2000f8e9629 */
[----:B------:R-:W-:Y:S01]  /*5350*/  IMAD.WIDE.U32 R48, R10, -0x326172a9, RZ ;  /* 0xcd9e8d570a307825 */ /* 0x000fe200078e00ff */
[----:B------:R-:W-:-:S03]  /*5360*/  ISETP.LE.U32.AND P0, PT, R4, UR6, PT ;  /* 0x0000000604007c0c */ /* 0x000fc6000bf03070 */
[C---:B------:R-:W-:Y:S01]  /*5370*/  FMUL.FTZ R4, R135.reuse, UR32 ;  /* 0x0000002087047c20 */ /* 0x040fe20008410000 */
[----:B------:R-:W-:Y:S01]  /*5380*/  PRMT R2, R40, 0x7771, RZ ;  /* 0x0000777128027816 */ /* 0x000fe200000000ff */
[----:B------:R3:W-:Y:S01]  /*5390*/  MUFU.EX2 R24, R0 ;  /* 0x0000000000187308 */ /* 0x0007e20000000800 */
[----:B------:R-:W-:Y:S01]  /*53a0*/  FSETP.NEU.FTZ.AND P1, PT, R135, -INF , PT ;  /* 0xff8000008700780b */ /* 0x000fe20003f3d000 */
[----:B------:R-:W-:Y:S01]  /*53b0*/  IMAD.WIDE.U32 R154, R14, -0x2daee0ad, RZ ;  /* 0xd2511f530e9a7825 */ /* 0x000fe200078e00ff */
[----:B------:R-:W-:Y:S01]  /*53c0*/  ISETP.GT.U32.AND P3, PT, R2, UR6, PT ;  /* 0x0000000602007c0c */ /* 0x000fe2000bf64070 */
[----:B------:R-:W-:Y:S01]  /*53d0*/  STL [R1+0x338], R135 ;  /* 0x0003388701007387 */ /* 0x000fe20000100800 */
[----:B------:R-:W-:Y:S01]  /*53e0*/  PRMT R2, R40, 0x7773, RZ ;  /* 0x0000777328027816 */ /* 0x000fe200000000ff */
[--C-:B------:R-:W-:Y:S01]  /*53f0*/  FFMA.FTZ R14, R167, UR32, -R3.reuse ;  /* 0x00000020a70e7c23 */ /* 0x100fe20008010803 */
[----:B------:R-:W-:Y:S01]  /*5400*/  FSEL R4, R4, RZ, P1 ;  /* 0x000000ff04047208 */ /* 0x000fe20000800000 */
[--C-:B------:R-:W-:Y:S01]  /*5410*/  FFMA.FTZ R13, R166, UR32, -R3.reuse ;  /* 0x00000020a60d7c23 */ /* 0x100fe20008010803 */
[----:B------:R-:W-:Y:S01]  /*5420*/  ISETP.GT.U32.AND P2, PT, R2, UR6, PT ;  /* 0x0000000602007c0c */ /* 0x000fe2000bf44070 */
[--C-:B------:R-:W-:Y:S01]  /*5430*/  FFMA.FTZ R111, R111, UR32, -R3.reuse ;  /* 0x000000206f6f7c23 */ /* 0x100fe20008010803 */
[----:B-1----:R-:W-:Y:S01]  /*5440*/  FMNMX.FTZ R137, R7, R137, !PT ;  /* 0x0000008907897209 */ /* 0x002fe20007810000 */
[--C-:B------:R-:W-:Y:S01]  /*5450*/  FFMA.FTZ R2, R34, UR32, -R4.reuse ;  /* 0x0000002022027c23 */ /* 0x100fe20008010804 */
[----:B------:R-:W-:Y:S01]  /*5460*/  PRMT R5, R40, 0x7772, RZ ;  /* 0x0000777228057816 */ /* 0x000fe200000000ff */
[--C-:B------:R-:W-:Y:S01]  /*5470*/  FFMA.FTZ R70, R70, UR32, -R4.reuse ;  /* 0x0000002046467c23 */ /* 0x100fe20008010804 */
[----:B--2---:R-:W-:Y:S01]  /*5480*/  FMNMX.FTZ R136, R6, R136, !PT ;  /* 0x0000008806887209 */ /* 0x004fe20007810000 */
[----:B------:R1:W-:Y:S01]  /*5490*/  MUFU.EX2 R59, R2 ;  /* 0x00000002003b7308 */ /* 0x0003e20000000800 */
[----:B---3--:R-:W-:Y:S01]  /*54a0*/  FFMA.FTZ R0, R33, UR32, -R3 ;  /* 0x0000002021007c23 */ /* 0x008fe20008010803 */
[----:B------:R-:W-:Y:S01]  /*54b0*/  FFMA.FTZ R6, R36, UR32, -R4 ;  /* 0x0000002024067c23 */ /* 0x000fe20008010804 */
[----:B------:R-:W-:Y:S01]  /*54c0*/  ISETP.GT.U32.AND P5, PT, R5, UR6, PT ;  /* 0x0000000605007c0c */ /* 0x000fe2000bfa4070 */
[C---:B------:R-:W-:Y:S01]  /*54d0*/  FMUL.FTZ R5, R136.reuse, UR32 ;  /* 0x0000002088057c20 */ /* 0x040fe20008410000 */
[C---:B------:R-:W-:Y:S01]  /*54e0*/  FSETP.NEU.FTZ.AND P1, PT, R137.reuse, -INF , PT ;  /* 0xff8000008900780b */ /* 0x040fe20003f3d000 */
[----:B------:R-:W-:Y:S01]  /*54f0*/  STL [R1+0x33c], R137 ;  /* 0x00033c8901007387 */ /* 0x000fe20000100800 */
[----:B------:R-:W-:Y:S01]  /*5500*/  FSETP.NEU.FTZ.AND P4, PT, R136, -INF , PT ;  /* 0xff8000008800780b */ /* 0x000fe20003f9d000 */
[----:B------:R2:W3:Y:S01]  /*5510*/  MUFU.EX2 R26, R0 ;  /* 0x00000000001a7308 */ /* 0x0004e20000000800 */
[----:B------:R-:W-:Y:S01]  /*5520*/  SHF.R.U32.HI R7, RZ, 0x18, R90 ;  /* 0x00000018ff077819 */ /* 0x000fe2000001165a */
[----:B------:R-:W-:Y:S01]  /*5530*/  STL [R1+0x340], R136 ;  /* 0x0003408801007387 */ /* 0x000fe20000100800 */
[----:B------:R-:W-:Y:S01]  /*5540*/  LOP3.LUT R116, R22, UR9, R155, 0x96, !PT ;  /* 0x0000000916747c12 */ /* 0x000fe2000f8e969b */
[--C-:B------:R-:W-:Y:S01]  /*5550*/  FFMA.FTZ R33, R80, UR32, -R4.reuse ;  /* 0x0000002050217c23 */ /* 0x100fe20008010804 */
[----:B------:R-:W-:Y:S01]  /*5560*/  LOP3.LUT R49, R8, UR10, R49, 0x96, !PT ;  /* 0x0000000a08317c12 */ /* 0x000fe2000f8e9631 */
[--C-:B------:R-:W-:Y:S01]  /*5570*/  FFMA.FTZ R68, R68, UR32, -R4.reuse ;  /* 0x0000002044447c23 */ /* 0x100fe20008010804 */
[----:B------:R-:W-:Y:S01]  /*5580*/  LOP3.LUT R12, R12, UR12, R9, 0x96, !PT ;  /* 0x0000000c0c0c7c12 */ /* 0x000fe2000f8e9609 */
[----:B------:R4:W3:Y:S01]  /*5590*/  MUFU.EX2 R108, R6 ;  /* 0x00000006006c7308 */ /* 0x0008e20000000800 */
[----:B-1----:R-:W-:Y:S01]  /*55a0*/  FMUL.FTZ R2, R137, UR32 ;  /* 0x0000002089027c20 */ /* 0x002fe20008410000 */
[--C-:B------:R-:W-:Y:S01]  /*55b0*/  FFMA.FTZ R211, R61, UR32, -R4.reuse ;  /* 0x000000203dd37c23 */ /* 0x100fe20008010804 */
[----:B------:R-:W-:Y:S01]  /*55c0*/  FFMA.FTZ R23, R56, UR32, -R4 ;  /* 0x0000002038177c23 */ /* 0x000fe20008010804 */
[----:B------:R-:W-:-:S04]  /*55d0*/  IMAD.WIDE.U32 R114, R12, -0x2daee0ad, RZ ;  /* 0xd2511f530c727825 */ /* 0x000fc800078e00ff */
[----:B------:R-:W-:Y:S01]  /*55e0*/  FFMA.FTZ R80, R29, UR32, -R4 ;  /* 0x000000201d507c23 */ /* 0x000fe20008010804 */
[----:B------:R-:W-:Y:S01]  /*55f0*/  FSEL R2, R2, RZ, P1 ;  /* 0x000000ff02027208 */ /* 0x000fe20000800000 */
[--C-:B------:R-:W-:Y:S01]  /*5600*/  FFMA.FTZ R61, R84, UR32, -R3.reuse ;  /* 0x00000020543d7c23 */ /* 0x100fe20008010803 */
[--C-:B------:R-:W-:Y:S01]  /*5610*/  FFMA.FTZ R106, R106, UR32, -R3.reuse ;  /* 0x000000206a6a7c23 */ /* 0x100fe20008010803 */
[----:B--2---:R-:W-:Y:S01]  /*5620*/  PRMT R0, R90, 0x7632, R0 ;  /* 0x000076325a007816 */ /* 0x004fe20000000000 */
[----:B------:R-:W-:Y:S01]  /*5630*/  FFMA.FTZ R103, R103, UR32, -R3 ;  /* 0x0000002067677c23 */ /* 0x000fe20008010803 */
[----:B------:R-:W-:Y:S01]  /*5640*/  LOP3.LUT R104, R16, UR9, R115, 0x96, !PT ;  /* 0x0000000910687c12 */ /* 0x000fe2000f8e9673 */
[--C-:B------:R-:W-:Y:S01]  /*5650*/  FFMA.FTZ R98, R98, UR32, -R3.reuse ;  /* 0x0000002062627c23 */ /* 0x100fe20008010803 */
[----:B------:R-:W-:Y:S01]  /*5660*/  LOP3.LUT R0, R0, 0xff, RZ, 0xc0, !PT ;  /* 0x000000ff00007812 */ /* 0x000fe200078ec0ff */
[--C-:B------:R-:W-:Y:S01]  /*5670*/  FFMA.FTZ R97, R97, UR32, -R3.reuse ;  /* 0x0000002061617c23 */ /* 0x100fe20008010803 */
[--C-:B------:R-:W-:Y:S01]  /*5680*/  FFMA.FTZ R56, R91, UR32, -R3.reuse ;  /* 0x000000205b387c23 */ /* 0x100fe20008010803 */
[--C-:B------:R-:W-:Y:S01]  /*5690*/  FFMA.FTZ R241, R64, UR32, -R3.reuse ;  /* 0x0000002040f17c23 */ /* 0x100fe20008010803 */
[----:B------:R-:W-:Y:S01]  /*56a0*/  ISETP.LE.U32.AND P1, PT, R0, UR6, PT ;  /* 0x0000000600007c0c */ /* 0x000fe2000bf23070 */
[--C-:B----4-:R-:W-:Y:S01]  /*56b0*/  FFMA.FTZ R6, R37, UR32, -R3.reuse ;  /* 0x0000002025067c23 */ /* 0x110fe20008010803 */
[----:B------:R-:W-:Y:S01]  /*56c0*/  FSEL R0, R5, RZ, P4 ;  /* 0x000000ff05007208 */ /* 0x000fe20002000000 */
[----:B------:R-:W-:Y:S01]  /*56d0*/  FFMA.FTZ R37, R78, UR32, -R4 ;  /* 0x000000204e257c23 */ /* 0x000fe20008010804 */
[----:B---3--:R-:W-:Y:S01]  /*56e0*/  F2FP.F16.F32.PACK_AB R5, R26, R24 ;  /* 0x000000181a05723e */ /* 0x008fe200000000ff */
[----:B------:R1:W-:Y:S01]  /*56f0*/  MUFU.EX2 R54, R6 ;  /* 0x0000000600367308 */ /* 0x0003e20000000800 */
[----:B------:R-:W-:Y:S01]  /*5700*/  ISETP.LE.U32.AND P4, PT, R7, UR6, PT ;  /* 0x0000000607007c0c */ /* 0x000fe2000bf83070 */
[--C-:B------:R-:W-:Y:S01]  /*5710*/  FFMA.FTZ R84, R57, UR32, -R3.reuse ;  /* 0x0000002039547c23 */ /* 0x100fe20008010803 */
[C---:B------:R-:W-:Y:S01]  /*5720*/  PRMT R92, R5.reuse, 0x7610, R92 ;  /* 0x00007610055c7816 */ /* 0x040fe2000000005c */
[----:B------:R-:W-:Y:S01]  /*5730*/  FFMA.FTZ R15, R162, UR32, -R2 ;  /* 0x00000020a20f7c23 */ /* 0x000fe20008010802 */
[----:B------:R-:W-:Y:S01]  /*5740*/  PRMT R252, R5, 0x7632, R252 ;  /* 0x0000763205fc7816 */ /* 0x000fe200000000fc */
[----:B------:R-:W-:Y:S01]  /*5750*/  FFMA.FTZ R5, R38, UR32, -R3 ;  /* 0x0000002026057c23 */ /* 0x000fe20008010803 */
[----:B------:R-:W-:Y:S01]  /*5760*/  F2FP.F16.F32.PACK_AB R7, R108, R59 ;  /* 0x0000003b6c07723e */ /* 0x000fe200000000ff */
[----:B------:R-:W-:Y:S01]  /*5770*/  @!P1 HADD2 R25, -R92.H0_H0, -RZ.H0_H0 ;  /* 0xa00000ff5c199230 */ /* 0x000fe20000000900 */
[----:B------:R-:W-:Y:S01]  /*5780*/  PRMT R209, R92, 0x5410, R252 ;  /* 0x000054105cd17816 */ /* 0x000fe200000000fc */
[----:B------:R2:W3:Y:S01]  /*5790*/  MUFU.EX2 R86, R5 ;  /* 0x0000000500567308 */ /* 0x0004e20000000800 */
[----:B------:R-:W-:Y:S01]  /*57a0*/  PRMT R245, R7, 0x7610, R245 ;  /* 0x0000761007f57816 */ /* 0x000fe200000000f5 */
[----:B------:R-:W-:Y:S01]  /*57b0*/  FFMA.FTZ R17, R173, UR32, -R2 ;  /* 0x00000020ad117c23 */ /* 0x000fe20008010802 */
[----:B------:R-:W-:Y:S01]  /*57c0*/  @!P1 PRMT R92, R25, 0x5410, RZ ;  /* 0x00005410195c9816 */ /* 0x000fe200000000ff */
[----:B------:R-:W-:Y:S01]  /*57d0*/  @!P4 HADD2 R30, -R252.H0_H0, -RZ.H0_H0 ;  /* 0xa00000fffc1ec230 */ /* 0x000fe20000000900 */
[----:B------:R-:W-:Y:S01]  /*57e0*/  PRMT R242, R7, 0x7632, R242 ;  /* 0x0000763207f27816 */ /* 0x000fe200000000f2 */
[----:B------:R-:W-:-:S02]  /*57f0*/  @!P0 HADD2 R35, -R245.H0_H0, -RZ.H0_H0 ;  /* 0xa00000fff5238230 */ /* 0x000fc40000000900 */
[--C-:B-1----:R-:W-:Y:S01]  /*5800*/  FFMA.FTZ R6, R43, UR32, -R4.reuse ;  /* 0x000000202b067c23 */ /* 0x102fe20008010804 */
[----:B------:R-:W-:Y:S01]  /*5810*/  FFMA.FTZ R43, R21, UR32, -R4 ;  /* 0x00000020152b7c23 */ /* 0x000fe20008010804 */
[----:B------:R-:W-:Y:S01]  /*5820*/  @!P4 PRMT R252, R30, 0x5410, RZ ;  /* 0x000054101efcc816 */ /* 0x000fe200000000ff */
[----:B------:R-:W-:Y:S01]  /*5830*/  @P3 HADD2 R112, -R242.H0_H0, -RZ.H0_H0 ;  /* 0xa00000fff2703230 */ /* 0x000fe20000000900 */
[----:B------:R1:W-:Y:S01]  /*5840*/  MUFU.EX2 R101, R6 ;  /* 0x0000000600657308 */ /* 0x0003e20000000800 */
[----:B------:R-:W-:Y:S01]  /*5850*/  PRMT R10, R245, 0x5410, R242 ;  /* 0x00005410f50a7816 */ /* 0x000fe200000000f2 */
[--C-:B------:R-:W-:Y:S01]  /*5860*/  FFMA.FTZ R19, R171, UR32, -R2.reuse ;  /* 0x00000020ab137c23 */ /* 0x100fe20008010802 */
[----:B------:R-:W-:Y:S01]  /*5870*/  @!P0 PRMT R245, R35, 0x5410, RZ ;  /* 0x0000541023f58816 */ /* 0x000fe200000000ff */
[----:B------:R4:W-:Y:S01]  /*5880*/  STL [R1+0x36c], R252 ;  /* 0x00036cfc01007387 */ /* 0x0009e20000100800 */
[----:B------:R-:W-:Y:S01]  /*5890*/  @P3 PRMT R242, R112, 0x5410, RZ ;  /* 0x0000541070f23816 */ /* 0x000fe200000000ff */
[--C-:B------:R-:W-:Y:S01]  /*58a0*/  FFMA.FTZ R21, R169, UR32, -R2.reuse ;  /* 0x00000020a9157c23 */ /* 0x100fe20008010802 */
[----:B--2---:R-:W-:Y:S01]  /*58b0*/  PRMT R5, R48, 0x7772, RZ ;  /* 0x0000777230057816 */ /* 0x004fe200000000ff */
[--C-:B------:R-:W-:Y:S01]  /*58c0*/  FFMA.FTZ R12, R165, UR32, -R2.reuse ;  /* 0x00000020a50c7c23 */ /* 0x100fe20008010802 */
[----:B---3--:R-:W-:Y:S01]  /*58d0*/  F2FP.F16.F32.PACK_AB R7, R86, R54 ;  /* 0x000000365607723e */ /* 0x008fe200000000ff */
[----:B------:R2:W-:Y:S01]  /*58e0*/  STL [R1+0x370], R242 ;  /* 0x000370f201007387 */ /* 0x0005e20000100800 */
[----:B------:R-:W-:Y:S01]  /*58f0*/  ISETP.GT.U32.AND P1, PT, R5, UR6, PT ;  /* 0x0000000605007c0c */ /* 0x000fe2000bf24070 */
[--C-:B------:R-:W-:Y:S01]  /*5900*/  FFMA.FTZ R16, R158, UR32, -R2.reuse ;  /* 0x000000209e107c23 */ /* 0x100fe20008010802 */
[----:B------:R-:W-:Y:S01]  /*5910*/  PRMT R5, R48, 0x7773, RZ ;  /* 0x0000777330057816 */ /* 0x000fe200000000ff */
[----:B------:R-:W-:Y:S01]  /*5920*/  FFMA.FTZ R18, R153, UR32, -R2 ;  /* 0x0000002099127c23 */ /* 0x000fe20008010802 */
[----:B------:R-:W-:Y:S01]  /*5930*/  PRMT R8, R7, 0x7610, R8 ;  /* 0x0000761007087816 */ /* 0x000fe20000000008 */
[----:B------:R-:W-:Y:S01]  /*5940*/  FFMA.FTZ R122, R122, UR32, -R2 ;  /* 0x000000207a7a7c23 */ /* 0x000fe20008010802 */
[----:B-1----:R-:W-:Y:S01]  /*5950*/  FFMA.FTZ R6, R45, UR32, -R4 ;  /* 0x000000202d067c23 */ /* 0x002fe20008010804 */
[----:B------:R-:W-:Y:S01]  /*5960*/  ISETP.GT.U32.AND P4, PT, R5, UR6, PT ;  /* 0x0000000605007c0c */ /* 0x000fe2000bf84070 */
[----:B------:R-:W-:Y:S01]  /*5970*/  FFMA.FTZ R117, R117, UR32, -R2 ;  /* 0x0000002075757c23 */ /* 0x000fe20008010802 */
[----:B------:R-:W-:Y:S01]  /*5980*/  LOP3.LUT R5, R116, 0xff, RZ, 0xc0, !PT ;  /* 0x000000ff74057812 */ /* 0x000fe200078ec0ff */
[----:B------:R1:W3:Y:S01]  /*5990*/  MUFU.EX2 R118, R6 ;  /* 0x0000000600767308 */ /* 0x0002e20000000800 */
[----:B------:R-:W-:Y:S01]  /*59a0*/  PRMT R220, R7, 0x7632, R220 ;  /* 0x0000763207dc7816 */ /* 0x000fe200000000dc */
[----:B------:R-:W-:Y:S01]  /*59b0*/  @P5 HADD2 R113, -R8.H0_H0, -RZ.H0_H0 ;  /* 0xa00000ff08715230 */ /* 0x000fe20000000900 */
[----:B------:R-:W-:Y:S01]  /*59c0*/  ISETP.LE.U32.AND P0, PT, R5, UR6, PT ;  /* 0x0000000605007c0c */ /* 0x000fe2000bf03070 */
[----:B------:R-:W-:Y:S01]  /*59d0*/  FFMA.FTZ R7, R50, UR32, -R4 ;  /* 0x0000002032077c23 */ /* 0x000fe20008010804 */
[----:B------:R-:W-:Y:S01]  /*59e0*/  PRMT R5, R116, 0x7632, R5 ;  /* 0x0000763274057816 */ /* 0x000fe20000000005 */
[----:B------:R-:W-:Y:S01]  /*59f0*/  @P2 HADD2 R176, -R220.H0_H0, -RZ.H0_H0 ;  /* 0xa00000ffdcb02230 */ /* 0x000fe20000000900 */
[----:B------:R-:W-:Y:S01]  /*5a00*/  PRMT R9, R8, 0x5410, R220 ;  /* 0x0000541008097816 */ /* 0x000fe200000000dc */
[----:B------:R3:W-:Y:S01]  /*5a10*/  MUFU.EX2 R123, R7 ;  /* 0x00000007007b7308 */ /* 0x0007e20000000800 */
[----:B------:R-:W-:Y:S01]  /*5a20*/  LOP3.LUT R5, R5, 0xff, RZ, 0xc0, !PT ;  /* 0x000000ff05057812 */ /* 0x000fe200078ec0ff */
[--C-:B----4-:R-:W-:Y:S01]  /*5a30*/  FFMA.FTZ R252, R67, UR32, -R3.reuse ;  /* 0x0000002043fc7c23 */ /* 0x110fe20008010803 */
[----:B------:R-:W-:Y:S01]  /*5a40*/  @P5 PRMT R8, R113, 0x5410, RZ ;  /* 0x0000541071085816 */ /* 0x000fe200000000ff */
[----:B------:R-:W-:Y:S01]  /*5a50*/  FFMA.FTZ R50, R128, UR32, -R2 ;  /* 0x0000002080327c23 */ /* 0x000fe20008010802 */
[----:B------:R-:W-:Y:S01]  /*5a60*/  ISETP.LE.U32.AND P3, PT, R5, UR6, PT ;  /* 0x0000000605007c0c */ /* 0x000fe2000bf63070 */
[----:B------:R-:W-:Y:S01]  /*5a70*/  FFMA.FTZ R5, R44, UR32, -R4 ;  /* 0x000000202c057c23 */ /* 0x000fe20008010804 */
[----:B------:R-:W-:Y:S01]  /*5a80*/  @P2 PRMT R220, R176, 0x5410, RZ ;  /* 0x00005410b0dc2816 */ /* 0x000fe200000000ff */
[--C-:B--2---:R-:W-:Y:S01]  /*5a90*/  FFMA.FTZ R242, R71, UR32, -R3.reuse ;  /* 0x0000002047f27c23 */ /* 0x104fe20008010803 */
[----:B-1----:R-:W-:Y:S01]  /*5aa0*/  FFMA.FTZ R6, R46, UR32, -R3 ;  /* 0x000000202e067c23 */ /* 0x002fe20008010803 */
[----:B------:R-:W-:Y:S01]  /*5ab0*/  IMAD.MOV.U32 R46, RZ, RZ, R92 ;  /* 0x000000ffff2e7224 */ /* 0x000fe200078e005c */
[----:B------:R1:W-:Y:S01]  /*5ac0*/  MUFU.EX2 R113, R5 ;  /* 0x0000000500717308 */ /* 0x0003e20000000800 */
[--C-:B------:R-:W-:Y:S01]  /*5ad0*/  FFMA.FTZ R44, R130, UR32, -R2.reuse ;  /* 0x00000020822c7c23 */ /* 0x100fe20008010802 */
[--C-:B------:R-:W-:Y:S01]  /*5ae0*/  FFMA.FTZ R110, R110, UR32, -R2.reuse ;  /* 0x000000206e6e7c23 */ /* 0x100fe20008010802 */
[--C-:B------:R-:W-:Y:S01]  /*5af0*/  FFMA.FTZ R109, R109, UR32, -R2.reuse ;  /* 0x000000206d6d7c23 */ /* 0x100fe20008010802 */
[--C-:B------:R-:W-:Y:S01]  /*5b00*/  FFMA.FTZ R100, R100, UR32, -R2.reuse ;  /* 0x0000002064647c23 */ /* 0x100fe20008010802 */
[--C-:B------:R-:W-:Y:S01]  /*5b10*/  FFMA.FTZ R71, R99, UR32, -R2.reuse ;  /* 0x0000002063477c23 */ /* 0x100fe20008010802 */
[----:B---3--:R-:W-:Y:S01]  /*5b20*/  PRMT R7, R154, 0x7770, RZ ;  /* 0x000077709a077816 */ /* 0x008fe200000000ff */
[--C-:B------:R-:W-:Y:S01]  /*5b30*/  FFMA.FTZ R130, R96, UR32, -R2.reuse ;  /* 0x0000002060827c23 */ /* 0x100fe20008010802 */
[----:B------:R2:W-:Y:S01]  /*5b40*/  MUFU.EX2 R92, R6 ;  /* 0x00000006005c7308 */ /* 0x0005e20000000800 */
[----:B------:R-:W-:Y:S01]  /*5b50*/  FFMA.FTZ R162, R75, UR32, -R2 ;  /* 0x000000204ba27c23 */ /* 0x000fe20008010802 */
[----:B------:R-:W-:-:S02]  /*5b60*/  IMAD.MOV.U32 R57, RZ, RZ, R46 ;  /* 0x000000ffff397224 */ /* 0x000fc400078e002e */
[----:B------:R-:W-:Y:S01]  /*5b70*/  FFMA.FTZ R145, R145, UR32, -R0 ;  /* 0x0000002091917c23 */ /* 0x000fe20008010800 */
[----:B------:R-:W-:-:S03]  /*5b80*/  IMAD.MOV.U32 R91, RZ, RZ, R43 ;  /* 0x000000ffff5b7224 */ /* 0x000fc600078e002b */
[----:B------:R-:W-:Y:S01]  /*5b90*/  MUFU.EX2 R12, R12 ;  /* 0x0000000c000c7308 */ /* 0x000fe20000000800 */
[----:B-1----:R-:W-:-:S04]  /*5ba0*/  F2FP.F16.F32.PACK_AB R5, R118, R101 ;  /* 0x000000657605723e */ /* 0x002fc800000000ff */
[C---:B------:R-:W-:Y:S02]  /*5bb0*/  PRMT R251, R5.reuse, 0x7610, R251 ;  /* 0x0000761005fb7816 */ /* 0x040fe400000000fb */
[----:B------:R-:W-:Y:S01]  /*5bc0*/  PRMT R249, R5, 0x7632, R249 ;  /* 0x0000763205f97816 */ /* 0x000fe200000000f9 */
[----:B------:R-:W-:Y:S01]  /*5bd0*/  MUFU.EX2 R99, R13 ;  /* 0x0000000d00637308 */ /* 0x000fe20000000800 */
[----:B--2---:R-:W-:Y:S01]  /*5be0*/  FFMA.FTZ R6, R47, UR32, -R3 ;  /* 0x000000202f067c23 */ /* 0x004fe20008010803 */
[----:B------:R-:W-:Y:S01]  /*5bf0*/  SHF.R.U32.HI R5, RZ, 0x18, R116 ;  /* 0x00000018ff057819 */ /* 0x000fe20000011674 */
[----:B------:R-:W-:Y:S01]  /*5c00*/  @!P0 HADD2 R177, -R251.H0_H0, -RZ.H0_H0 ;  /* 0xa00000fffbb18230 */ /* 0x000fe20000000900 */
[----:B------:R-:W-:Y:S01]  /*5c10*/  PRMT R11, R251, 0x5410, R249 ;  /* 0x00005410fb0b7816 */ /* 0x000fe200000000f9 */
[----:B------:R-:W-:Y:S01]  /*5c20*/  FFMA.FTZ R47, R129, UR32, -R2 ;  /* 0x00000020812f7c23 */ /* 0x000fe20008010802 */
[----:B------:R-:W-:Y:S02]  /*5c30*/  ISETP.LE.U32.AND P2, PT, R5, UR6, PT ;  /* 0x0000000605007c0c */ /* 0x000fe4000bf43070 */
[----:B------:R1:W2:Y:S01]  /*5c40*/  MUFU.EX2 R107, R6 ;  /* 0x00000006006b7308 */ /* 0x0002a20000000800 */
[----:B------:R-:W-:-:S02]  /*5c50*/  @!P0 PRMT R251, R177, 0x5410, RZ ;  /* 0x00005410b1fb8816 */ /* 0x000fc400000000ff */
[----:B------:R-:W-:Y:S01]  /*5c60*/  ISETP.LE.U32.AND P0, PT, R7, UR6, PT ;  /* 0x0000000607007c0c */ /* 0x000fe2000bf03070 */
[----:B------:R-:W-:-:S04]  /*5c70*/  FFMA.FTZ R7, R73, UR32, -R0 ;  /* 0x0000002049077c23 */ /* 0x000fc80008010800 */
[----:B------:R3:W-:Y:S01]  /*5c80*/  MUFU.EX2 R30, R7 ;  /* 0x00000007001e7308 */ /* 0x0007e20000000800 */
[----:B-1----:R-:W-:Y:S02]  /*5c90*/  LOP3.LUT R6, R116, 0xffff, RZ, 0xc0, !PT ;  /* 0x0000ffff74067812 */ /* 0x002fe400078ec0ff */
[----:B--2---:R-:W-:Y:S02]  /*5ca0*/  F2FP.F16.F32.PACK_AB R5, R107, R92 ;  /* 0x0000005c6b05723e */ /* 0x004fe400000000ff */
[----:B------:R-:W-:Y:S02]  /*5cb0*/  SHF.R.U32.HI R6, RZ, 0x8, R6 ;  /* 0x00000008ff067819 */ /* 0x000fe40000011606 */
[C---:B------:R-:W-:Y:S02]  /*5cc0*/  PRMT R244, R5.reuse, 0x7610, R244 ;  /* 0x0000761005f47816 */ /* 0x040fe400000000f4 */
[----:B------:R-:W-:Y:S01]  /*5cd0*/  LOP3.LUT R6, R6, 0xffff, RZ, 0xc0, !PT ;  /* 0x0000ffff06067812 */ /* 0x000fe200078ec0ff */
[----:B---3--:R-:W-:Y:S01]  /*5ce0*/  IMAD.MOV.U32 R7, RZ, RZ, R114 ;  /* 0x000000ffff077224 */ /* 0x008fe200078e0072 */
[----:B------:R-:W-:Y:S01]  /*5cf0*/  PRMT R247, R5, 0x7632, R247 ;  /* 0x0000763205f77816 */ /* 0x000fe200000000f7 */
[--C-:B------:R-:W-:Y:S01]  /*5d00*/  FFMA.FTZ R5, R51, UR32, -R3.reuse ;  /* 0x0000002033057c23 */ /* 0x100fe20008010803 */
[----:B------:R-:W-:Y:S01]  /*5d10*/  ISETP.LE.U32.AND P5, PT, R6, UR6, PT ;  /* 0x0000000606007c0c */ /* 0x000fe2000bfa3070 */
[----:B------:R-:W-:Y:S01]  /*5d20*/  FFMA.FTZ R6, R52, UR32, -R3 ;  /* 0x0000002034067c23 */ /* 0x000fe20008010803 */
[----:B------:R-:W-:Y:S01]  /*5d30*/  @!P3 HADD2 R180, -R244.H0_H0, -RZ.H0_H0 ;  /* 0xa00000fff4b4b230 */ /* 0x000fe20000000900 */
[----:B------:R1:W-:Y:S01]  /*5d40*/  MUFU.EX2 R115, R5 ;  /* 0x0000000500737308 */ /* 0x0003e20000000800 */
[----:B------:R-:W-:Y:S01]  /*5d50*/  PRMT R38, R244, 0x5410, R247 ;  /* 0x00005410f4267816 */ /* 0x000fe200000000f7 */
[----:B------:R-:W-:-:S02]  /*5d60*/  @!P2 HADD2 R182, -R247.H0_H0, -RZ.H0_H0 ;  /* 0xa00000fff7b6a230 */ /* 0x000fc40000000900 */
[----:B------:R-:W-:Y:S01]  /*5d70*/  FFMA.FTZ R52, R125, UR32, -R2 ;  /* 0x000000207d347c23 */ /* 0x000fe20008010802 */
[----:B------:R-:W-:Y:S01]  /*5d80*/  @!P3 PRMT R244, R180, 0x5410, RZ ;  /* 0x00005410b4f4b816 */ /* 0x000fe200000000ff */
[----:B------:R-:W-:Y:S01]  /*5d90*/  FFMA.FTZ R13, R195, UR32, -R0 ;  /* 0x00000020c30d7c23 */ /* 0x000fe20008010800 */
[----:B------:R-:W-:Y:S01]  /*5da0*/  IMAD.MOV.U32 R96, RZ, RZ, R38 ;  /* 0x000000ffff607224 */ /* 0x000fe200078e0026 */
[----:B------:R-:W-:Y:S01]  /*5db0*/  @!P2 PRMT R247, R182, 0x5410, RZ ;  /* 0x00005410b6f7a816 */ /* 0x000fe200000000ff */
[----:B------:R2:W-:Y:S01]  /*5dc0*/  MUFU.EX2 R112, R6 ;  /* 0x0000000600707308 */ /* 0x0005e20000000800 */
[----:B------:R3:W-:Y:S01]  /*5dd0*/  STL.64 [R1+0x358], R244 ;  /* 0x000358f401007387 */ /* 0x0007e20000100a00 */
[----:B------:R-:W-:-:S05]  /*5de0*/  @!P5 HADD2 R179, -R249.H0_H0, -RZ.H0_H0 ;  /* 0xa00000fff9b3d230 */ /* 0x000fca0000000900 */
[----:B------:R-:W-:Y:S01]  /*5df0*/  @!P5 PRMT R249, R179, 0x5410, RZ ;  /* 0x00005410b3f9d816 */ /* 0x000fe200000000ff */
[----:B-1----:R-:W-:Y:S01]  /*5e00*/  FFMA.FTZ R5, R72, UR32, -R0 ;  /* 0x0000002048057c23 */ /* 0x002fe20008010800 */
[----:B------:R-:W-:Y:S02]  /*5e10*/  IMAD.MOV.U32 R72, RZ, RZ, R10 ;  /* 0x000000ffff487224 */ /* 0x000fe400078e000a */
[--C-:B------:R-:W-:Y:S01]  /*5e20*/  FFMA.FTZ R10, R133, UR32, -R4.reuse ;  /* 0x00000020850a7c23 */ /* 0x100fe20008010804 */
[----:B------:R-:W-:Y:S01]  /*5e30*/  FFMA.FTZ R133, R95, UR32, -R4 ;  /* 0x000000205f857c23 */ /* 0x000fe20008010804 */
[----:B------:R1:W4:Y:S01]  /*5e40*/  MUFU.EX2 R25, R5 ;  /* 0x0000000500197308 */ /* 0x0003220000000800 */
[----:B--2---:R-:W-:-:S04]  /*5e50*/  PRMT R6, R154, 0x7771, RZ ;  /* 0x000077719a067816 */ /* 0x004fc800000000ff */
[----:B------:R-:W-:-:S03]  /*5e60*/  ISETP.GT.U32.AND P5, PT, R6, UR6, PT ;  /* 0x0000000606007c0c */ /* 0x000fc6000bfa4070 */
[----:B------:R2:W-:Y:S01]  /*5e70*/  MUFU.EX2 R22, R10 ;  /* 0x0000000a00167308 */ /* 0x0005e20000000800 */
[----:B------:R-:W-:-:S04]  /*5e80*/  PRMT R6, R154, 0x7772, RZ ;  /* 0x000077729a067816 */ /* 0x000fc800000000ff */
[----:B------:R-:W-:Y:S01]  /*5e90*/  ISETP.GT.U32.AND P3, PT, R6, UR6, PT ;  /* 0x0000000606007c0c */ /* 0x000fe2000bf64070 */
[----:B------:R-:W-:Y:S01]  /*5ea0*/  IMAD.MOV.U32 R6, RZ, RZ, R48 ;  /* 0x000000ffff067224 */ /* 0x000fe200078e0030 */
[----:B-1----:R-:W-:Y:S01]  /*5eb0*/  F2FP.F16.F32.PACK_AB R5, R123, R113 ;  /* 0x000000717b05723e */ /* 0x002fe200000000ff */
[----:B---3--:R-:W-:Y:S01]  /*5ec0*/  IMAD.MOV.U32 R245, RZ, RZ, R209 ;  /* 0x000000fffff57224 */ /* 0x008fe200078e00d1 */
[----:B----4-:R-:W-:Y:S01]  /*5ed0*/  F2FP.F16.F32.PACK_AB R228, R30, R25 ;  /* 0x000000191ee4723e */ /* 0x010fe200000000ff */
[----:B------:R-:W-:Y:S01]  /*5ee0*/  IMAD.MOV.U32 R244, RZ, RZ, R11 ;  /* 0x000000fffff47224 */ /* 0x000fe200078e000b */
[----:B------:R-:W-:Y:S01]  /*5ef0*/  PRMT R137, R5, 0x7610, R137 ;  /* 0x0000761005897816 */ /* 0x000fe20000000089 */
[----:B------:R-:W-:Y:S01]  /*5f00*/  FFMA.FTZ R209, R69, UR32, -R3 ;  /* 0x0000002045d17c23 */ /* 0x000fe20008010803 */
[----:B------:R-:W-:Y:S01]  /*5f10*/  PRMT R250, R5, 0x7632, R250 ;  /* 0x0000763205fa7816 */ /* 0x000fe200000000fa */
[C---:B------:R-:W-:Y:S01]  /*5f20*/  @P1 HADD2 R185, -R228.reuse.H0_H0, -RZ.H0_H0 ;  /* 0xa00000ffe4b91230 */ /* 0x040fe20000000900 */
[----:B------:R-:W-:Y:S01]  /*5f30*/  LOP3.LUT R5, R90, 0xffff, RZ, 0xc0, !PT ;  /* 0x0000ffff5a057812 */ /* 0x000fe200078ec0ff */
[----:B------:R-:W-:Y:S01]  /*5f40*/  @!P0 HADD2 R183, -R137.H0_H0, -RZ.H0_H0 ;  /* 0xa00000ff89b78230 */ /* 0x000fe20000000900 */
[----:B------:R-:W-:Y:S01]  /*5f50*/  LOP3.LUT R6, R6, 0xff, RZ, 0xc0, !PT ;  /* 0x000000ff06067812 */ /* 0x000fe200078ec0ff */
[----:B------:R-:W-:Y:S01]  /*5f60*/  @P4 HADD2 R189, -R228.H1_H1, -RZ.H0_H0 ;  /* 0xa00000ffe4bd4230 */ /* 0x000fe20000000d00 */
[----:B------:R-:W-:Y:S01]  /*5f70*/  SHF.R.U32.HI R5, RZ, 0x8, R5 ;  /* 0x00000008ff057819 */ /* 0x000fe20000011605 */
[----:B------:R-:W-:Y:S01]  /*5f80*/  @P5 HADD2 R184, -R250.H0_H0, -RZ.H0_H0 ;  /* 0xa00000fffab85230 */ /* 0x000fe20000000900 */
[----:B------:R-:W-:Y:S01]  /*5f90*/  ISETP.LE.U32.AND P2, PT, R6, UR6, PT ;  /* 0x0000000606007c0c */ /* 0x000fe2000bf43070 */
[--C-:B------:R-:W-:Y:S01]  /*5fa0*/  FFMA.FTZ R11, R168, UR32, -R3.reuse ;  /* 0x00000020a80b7c23 */ /* 0x100fe20008010803 */
[----:B------:R-:W-:Y:S01]  /*5fb0*/  LOP3.LUT R6, R7, 0xff, RZ, 0xc0, !PT ;  /* 0x000000ff07067812 */ /* 0x000fe200078ec0ff */
[----:B------:R-:W-:Y:S01]  /*5fc0*/  FFMA.FTZ R69, R60, UR32, -R3 ;  /* 0x000000203c457c23 */ /* 0x000fe20008010803 */
[----:B------:R-:W-:Y:S01]  /*5fd0*/  LOP3.LUT R7, R5, 0xffff, RZ, 0xc0, !PT ;  /* 0x0000ffff05077812 */ /* 0x000fe200078ec0ff */
[----:B--2---:R-:W-:Y:S01]  /*5fe0*/  FFMA.FTZ R10, R175, UR32, -R2 ;  /* 0x00000020af0a7c23 */ /* 0x004fe20008010802 */
[----:B------:R-:W-:Y:S01]  /*5ff0*/  F2FP.F16.F32.PACK_AB R5, R115, R112 ;  /* 0x000000707305723e */ /* 0x000fe200000000ff */
[----:B------:R-:W-:Y:S01]  /*6000*/  MUFU.EX2 R125, R11 ;  /* 0x0000000b007d7308 */ /* 0x000fe20000000800 */
[----:B------:R-:W-:-:S02]  /*6010*/  PRMT R45, R137, 0x5410, R250 ;  /* 0x00005410892d7816 */ /* 0x000fc400000000fa */
[----:B------:R-:W-:Y:S02]  /*6020*/  PRMT R246, R5, 0x7610, R246 ;  /* 0x0000761005f67816 */ /* 0x000fe400000000f6 */
[----:B------:R-:W-:Y:S01]  /*6030*/  @!P0 PRMT R137, R183, 0x5410, RZ ;  /* 0x00005410b7898816 */ /* 0x000fe200000000ff */
[----:B------:R-:W-:Y:S01]  /*6040*/  IMAD.MOV.U32 R67, RZ, RZ, R45 ;  /* 0x000000ffff437224 */ /* 0x000fe200078e002d */
[----:B------:R-:W-:Y:S01]  /*6050*/  ISETP.LE.U32.AND P0, PT, R6, UR6, PT ;  /* 0x0000000606007c0c */ /* 0x000fe2000bf03070 */
[----:B------:R-:W-:Y:S01]  /*6060*/  FFMA.FTZ R6, R74, UR32, -R2 ;  /* 0x000000204a067c23 */ /* 0x000fe20008010802 */
[----:B------:R-:W-:Y:S01]  /*6070*/  PRMT R248, R5, 0x7632, R248 ;  /* 0x0000763205f87816 */ /* 0x000fe200000000f8 */
[----:B------:R-:W-:Y:S01]  /*6080*/  @P3 HADD2 R187, -R246.H0_H0, -RZ.H0_H0 ;  /* 0xa00000fff6bb3230 */ /* 0x000fe20000000900 */
[----:B------:R-:W-:Y:S01]  /*6090*/  PRMT R5, R49, 0x7632, R5 ;  /* 0x0000763231057816 */ /* 0x000fe20000000005 */
[----:B------:R1:W-:Y:S01]  /*60a0*/  MUFU.EX2 R32, R6 ;  /* 0x0000000600207308 */ /* 0x0003e20000000800 */
[C---:B------:R-:W-:Y:S01]  /*60b0*/  PRMT R239, R228.reuse, 0x7610, R239 ;  /* 0x00007610e4ef7816 */ /* 0x040fe200000000ef */
[----:B------:R-:W-:Y:S01]  /*60c0*/  IMAD.MOV.U32 R74, RZ, RZ, R9 ;  /* 0x000000ffff4a7224 */ /* 0x000fe200078e0009 */
[----:B------:R-:W-:Y:S01]  /*60d0*/  LOP3.LUT R5, R5, 0xff, RZ, 0xc0, !PT ;  /* 0x000000ff05057812 */ /* 0x000fe200078ec0ff */
[----:B------:R-:W-:Y:S01]  /*60e0*/  FFMA.FTZ R9, R31, UR32, -R3 ;  /* 0x000000201f097c23 */ /* 0x000fe20008010803 */
[----:B------:R-:W-:-:S02]  /*60f0*/  PRMT R51, R228, 0x7632, R51 ;  /* 0x00007632e4337816 */ /* 0x000fc40000000033 */
[----:B------:R-:W-:Y:S01]  /*6100*/  @P1 PRMT R239, R185, 0x5410, RZ ;  /* 0x00005410b9ef1816 */ /* 0x000fe200000000ff */
[----:B------:R2:W-:Y:S01]  /*6110*/  MUFU.EX2 R216, R9 ;  /* 0x0000000900d87308 */ /* 0x0005e20000000800 */
[----:B------:R-:W-:Y:S02]  /*6120*/  @P4 PRMT R51, R189, 0x5410, RZ ;  /* 0x00005410bd334816 */ /* 0x000fe400000000ff */
[----:B------:R-:W-:Y:S02]  /*6130*/  @P5 PRMT R250, R184, 0x5410, RZ ;  /* 0x00005410b8fa5816 */ /* 0x000fe400000000ff */
[----:B------:R-:W-:Y:S01]  /*6140*/  ISETP.LE.U32.AND P5, PT, R7, UR6, PT ;  /* 0x0000000607007c0c */ /* 0x000fe2000bfa3070 */
[--C-:B------:R-:W-:Y:S01]  /*6150*/  FFMA.FTZ R7, R152, UR32, -R4.reuse ;  /* 0x0000002098077c23 */ /* 0x100fe20008010804 */
[----:B------:R-:W-:Y:S01]  /*6160*/  FFMA.FTZ R152, R82, UR32, -R4 ;  /* 0x0000002052987c23 */ /* 0x000fe20008010804 */
[----:B------:R3:W-:Y:S01]  /*6170*/  STL [R1+0x354], R250 ;  /* 0x000354fa01007387 */ /* 0x0007e20000100800 */
[----:B-1----:R-:W-:Y:S01]  /*6180*/  FFMA.FTZ R6, R77, UR32, -R2 ;  /* 0x000000204d067c23 */ /* 0x002fe20008010802 */
[----:B------:R-:W-:Y:S01]  /*6190*/  PRMT R77, R246, 0x5410, R248 ;  /* 0x00005410f64d7816 */ /* 0x000fe200000000f8 */
[----:B------:R1:W-:Y:S01]  /*61a0*/  MUFU.EX2 R225, R7 ;  /* 0x0000000700e17308 */ /* 0x0003e20000000800 */
[----:B------:R-:W-:Y:S01]  /*61b0*/  @P3 PRMT R246, R187, 0x5410, RZ ;  /* 0x00005410bbf63816 */ /* 0x000fe200000000ff */
[----:B------:R-:W-:Y:S01]  /*61c0*/  IMAD.MOV.U32 R82, RZ, RZ, R244 ;  /* 0x000000ffff527224 */ /* 0x000fe200078e00f4 */
[----:B------:R-:W-:Y:S01]  /*61d0*/  ISETP.LE.U32.AND P3, PT, R5, UR6, PT ;  /* 0x0000000605007c0c */ /* 0x000fe2000bf63070 */
[----:B------:R-:W-:Y:S01]  /*61e0*/  IMAD.MOV.U32 R95, RZ, RZ, R77 ;  /* 0x000000ffff5f7224 */ /* 0x000fe200078e004d */
[----:B------:R-:W-:Y:S01]  /*61f0*/  LOP3.LUT R5, R104, 0xffff, RZ, 0xc0, !PT ;  /* 0x0000ffff68057812 */ /* 0x000fe200078ec0ff */
[----:B------:R4:W-:Y:S01]  /*6200*/  STL.64 [R1+0x360], R246 ;  /* 0x000360f601007387 */ /* 0x0009e20000100a00 */
[----:B--2---:R-:W-:Y:S01]  /*6210*/  FFMA.FTZ R9, R65, UR32, -R2 ;  /* 0x0000002041097c23 */ /* 0x004fe20008010802 */
[----:B------:R2:W3:Y:S01]  /*6220*/  MUFU.EX2 R36, R6 ;  /* 0x0000000600247308 */ /* 0x0004e20000000800 */
[----:B------:R-:W-:Y:S01]  /*6230*/  SHF.R.U32.HI R5, RZ, 0x8, R5 ;  /* 0x00000008ff057819 */ /* 0x000fe20000011605 */
[----:B------:R-:W-:-:S02]  /*6240*/  IMAD.MOV.U32 R65, RZ, RZ, R23 ;  /* 0x000000ffff417224 */ /* 0x000fc400078e0017 */
[----:B------:R-:W-:Y:S01]  /*6250*/  FFMA.FTZ R11, R208, UR32, -R0 ;  /* 0x00000020d00b7c23 */ /* 0x000fe20008010800 */
[----:B------:R-:W-:Y:S01]  /*6260*/  IMAD.MOV.U32 R64, RZ, RZ, R51 ;  /* 0x000000ffff407224 */ /* 0x000fe200078e0033 */
[----:B------:R-:W-:-:S04]  /*6270*/  LOP3.LUT R5, R5, 0xffff, RZ, 0xc0, !PT ;  /* 0x0000ffff05057812 */ /* 0x000fc800078ec0ff */
[----:B------:R-:W-:Y:S01]  /*6280*/  ISETP.LE.U32.AND P4, PT, R5, UR6, PT ;  /* 0x0000000605007c0c */ /* 0x000fe2000bf83070 */
[----:B------:R-:W-:Y:S01]  /*6290*/  FFMA.FTZ R5, R28, UR32, -R4 ;  /* 0x000000201c057c23 */ /* 0x000fe20008010804 */
[----:B-1----:R-:W-:-:S03]  /*62a0*/  FFMA.FTZ R7, R170, UR32, -R3 ;  /* 0x00000020aa077c23 */ /* 0x002fc60008010803 */
[----:B------:R1:W-:Y:S01]  /*62b0*/  MUFU.EX2 R229, R5 ;  /* 0x0000000500e57308 */ /* 0x0003e20000000800 */
[----:B--2---:R-:W-:Y:S02]  /*62c0*/  LOP3.LUT R6, R104, 0xff, RZ, 0xc0, !PT ;  /* 0x000000ff68067812 */ /* 0x004fe400078ec0ff */
[----:B---3--:R-:W-:Y:S02]  /*62d0*/  F2FP.F16.F32.PACK_AB R243, R36, R32 ;  /* 0x0000002024f3723e */ /* 0x008fe400000000ff */
[----:B------:R-:W-:Y:S01]  /*62e0*/  ISETP.LE.U32.AND P1, PT, R6, UR6, PT ;  /* 0x0000000606007c0c */ /* 0x000fe2000bf23070 */
[----:B------:R-:W-:Y:S01]  /*62f0*/  FFMA.FTZ R6, R27, UR32, -R4 ;  /* 0x000000201b067c23 */ /* 0x000fe20008010804 */
[C---:B------:R-:W-:Y:S01]  /*6300*/  PRMT R73, R243.reuse, 0x7610, R73 ;  /* 0x00007610f3497816 */ /* 0x040fe20000000049 */
[C---:B------:R-:W-:Y:S01]  /*6310*/  @!P4 HADD2 R190, -R243.reuse.H1_H1, -RZ.H0_H0 ;  /* 0xa00000fff3bec230 */ /* 0x040fe20000000d00 */
[----:B------:R-:W-:Y:S01]  /*6320*/  PRMT R250, R243, 0x7632, R250 ;  /* 0x00007632f3fa7816 */ /* 0x000fe200000000fa */
[----:B------:R2:W-:Y:S01]  /*6330*/  MUFU.EX2 R230, R6 ;  /* 0x0000000600e67308 */ /* 0x0005e20000000800 */
[----:B----4-:R-:W-:Y:S01]  /*6340*/  FFMA.FTZ R246, R58, UR32, -R4 ;  /* 0x000000203af67c23 */ /* 0x010fe20008010804 */
[----:B------:R-:W-:Y:S01]  /*6350*/  IMAD.MOV.U32 R247, RZ, RZ, R8 ;  /* 0x000000fffff77224 */ /* 0x000fe200078e0008 */
[----:B------:R-:W-:Y:S01]  /*6360*/  @!P4 PRMT R250, R190, 0x5410, RZ ;  /* 0x00005410befac816 */ /* 0x000fe200000000ff */
[--C-:B------:R-:W-:Y:S01]  /*6370*/  FFMA.FTZ R8, R172, UR32, -R3.reuse ;  /* 0x00000020ac087c23 */ /* 0x100fe20008010803 */
[----:B-1----:R-:W-:Y:S01]  /*6380*/  FFMA.FTZ R5, R161, UR32, -R4 ;  /* 0x00000020a1057c23 */ /* 0x002fe20008010804 */
[--C-:B------:R-:W-:Y:S01]  /*6390*/  FFMA.FTZ R58, R88, UR32, -R3.reuse ;  /* 0x00000020583a7c23 */ /* 0x100fe20008010803 */
[----:B------:R-:W-:Y:S01]  /*63a0*/  FFMA.FTZ R172, R79, UR32, -R3 ;  /* 0x000000204fac7c23 */ /* 0x000fe20008010803 */
[----:B------:R-:W-:Y:S01]  /*63b0*/  @!P1 HADD2 R188, -R243.H0_H0, -RZ.H0_H0 ;  /* 0xa00000fff3bc9230 */ /* 0x000fe20000000900 */
[----:B------:R1:W-:Y:S01]  /*63c0*/  MUFU.EX2 R240, R5 ;  /* 0x0000000500f07308 */ /* 0x0003e20000000800 */
[----:B------:R3:W-:Y:S01]  /*63d0*/  STL.64 [R1+0x378], R250 ;  /* 0x000378fa01007387 */ /* 0x0007e20000100a00 */
[----:B------:R-:W-:-:S06]  /*63e0*/  FFMA.FTZ R161, R76, UR32, -R2 ;  /* 0x000000204ca17c23 */ /* 0x000fcc0008010802 */
[----:B------:R-:W-:Y:S01]  /*63f0*/  MUFU.EX2 R23, R15 ;  /* 0x0000000f00177308 */ /* 0x000fe20000000800 */
[----:B------:R-:W-:Y:S01]  /*6400*/  @!P1 PRMT R73, R188, 0x5410, RZ ;  /* 0x00005410bc499816 */ /* 0x000fe200000000ff */
[--C-:B--2---:R-:W-:Y:S01]  /*6410*/  FFMA.FTZ R6, R160, UR32, -R4.reuse ;  /* 0x00000020a0067c23 */ /* 0x104fe20008010804 */
[----:B------:R-:W-:Y:S01]  /*6420*/  FFMA.FTZ R160, R63, UR32, -R4 ;  /* 0x000000203fa07c23 */ /* 0x000fe20008010804 */
[--C-:B------:R-:W-:Y:S01]  /*6430*/  FFMA.FTZ R38, R164, UR32, -R0.reuse ;  /* 0x00000020a4267c23 */ /* 0x100fe20008010800 */
[--C-:B------:R-:W-:Y:S01]  /*6440*/  FFMA.FTZ R43, R163, UR32, -R0.reuse ;  /* 0x00000020a32b7c23 */ /* 0x100fe20008010800 */
[--C-:B------:R-:W-:Y:S01]  /*6450*/  FFMA.FTZ R45, R159, UR32, -R0.reuse ;  /* 0x000000209f2d7c23 */ /* 0x100fe20008010800 */
[--C-:B------:R-:W-:Y:S01]  /*6460*/  FFMA.FTZ R46, R151, UR32, -R0.reuse ;  /* 0x00000020972e7c23 */ /* 0x100fe20008010800 */
[----:B------:R2:W-:Y:S01]  /*6470*/  MUFU.EX2 R237, R6 ;  /* 0x0000000600ed7308 */ /* 0x0005e20000000800 */
[----:B-1----:R-:W-:Y:S01]  /*6480*/  PRMT R5, R104, 0x7632, R5 ;  /* 0x0000763268057816 */ /* 0x002fe20000000005 */
[--C-:B------:R-:W-:Y:S01]  /*6490*/  FFMA.FTZ R51, R150, UR32, -R0.reuse ;  /* 0x0000002096337c23 */ /* 0x100fe20008010800 */
[--C-:B------:R-:W-:Y:S01]  /*64a0*/  FFMA.FTZ R143, R143, UR32, -R0.reuse ;  /* 0x000000208f8f7c23 */ /* 0x100fe20008010800 */
[--C-:B------:R-:W-:Y:S01]  /*64b0*/  FFMA.FTZ R142, R142, UR32, -R0.reuse ;  /* 0x000000208e8e7c23 */ /* 0x100fe20008010800 */
[----:B------:R-:W-:Y:S01]  /*64c0*/  LOP3.LUT R5, R5, 0xff, RZ, 0xc0, !PT ;  /* 0x000000ff05057812 */ /* 0x000fe200078ec0ff */
[--C-:B------:R-:W-:Y:S01]  /*64d0*/  FFMA.FTZ R131, R131, UR32, -R0.reuse ;  /* 0x0000002083837c23 */ /* 0x100fe20008010800 */
[--C-:B------:R-:W-:Y:S01]  /*64e0*/  FFMA.FTZ R127, R127, UR32, -R0.reuse ;  /* 0x000000207f7f7c23 */ /* 0x100fe20008010800 */
[----:B------:R1:W-:Y:S01]  /*64f0*/  MUFU.EX2 R180, R8 ;  /* 0x0000000800b47308 */ /* 0x0003e20000000800 */
[----:B------:R-:W-:Y:S01]  /*6500*/  ISETP.LE.U32.AND P1, PT, R5, UR6, PT ;  /* 0x0000000605007c0c */ /* 0x000fe2000bf23070 */
[--C-:B------:R-:W-:Y:S01]  /*6510*/  FFMA.FTZ R126, R126, UR32, -R0.reuse ;  /* 0x000000207e7e7c23 */ /* 0x100fe20008010800 */
[----:B------:R-:W-:Y:S01]  /*6520*/  LOP3.LUT R5, R49, 0xffff, RZ, 0xc0, !PT ;  /* 0x0000ffff31057812 */ /* 0x000fe200078ec0ff */
[--C-:B------:R-:W-:Y:S01]  /*6530*/  FFMA.FTZ R124, R124, UR32, -R0.reuse ;  /* 0x000000207c7c7c23 */ /* 0x100fe20008010800 */
[--C-:B------:R-:W-:Y:S01]  /*6540*/  FFMA.FTZ R120, R120, UR32, -R0.reuse ;  /* 0x0000002078787c23 */ /* 0x100fe20008010800 */
[----:B------:R-:W-:Y:S01]  /*6550*/  FFMA.FTZ R119, R119, UR32, -R0 ;  /* 0x0000002077777c23 */ /* 0x000fe20008010800 */
[----:B------:R-:W-:Y:S01]  /*6560*/  SHF.R.U32.HI R5, RZ, 0x8, R5 ;  /* 0x00000008ff057819 */ /* 0x000fe20000011605 */
[----:B------:R-:W-:Y:S01]  /*6570*/  MUFU.EX2 R177, R7 ;  /* 0x0000000700b17308 */ /* 0x000fe20000000800 */
[--C-:B--2---:R-:W-:Y:S01]  /*6580*/  FFMA.FTZ R6, R157, UR32, -R4.reuse ;  /* 0x000000209d067c23 */ /* 0x104fe20008010804 */
[----:B------:R-:W-:Y:S01]  /*6590*/  FFMA.FTZ R157, R66, UR32, -R4 ;  /* 0x00000020429d7c23 */ /* 0x000fe20008010804 */
[----:B------:R-:W-:Y:S01]  /*65a0*/  LOP3.LUT R5, R5, 0xffff, RZ, 0xc0, !PT ;  /* 0x0000ffff05057812 */ /* 0x000fe200078ec0ff */
[----:B------:R-:W-:-:S02]  /*65b0*/  IMAD.MOV.U32 R88, RZ, RZ, R246 ;  /* 0x000000ffff587224 */ /* 0x000fc400078e00f6 */
[----:B------:R-:W-:Y:S01]  /*65c0*/  IMAD.MOV.U32 R66, RZ, RZ, R247 ;  /* 0x000000ffff427224 */ /* 0x000fe200078e00f7 */
[----:B------:R-:W-:Y:S01]  /*65d0*/  ISETP.LE.U32.AND P4, PT, R5, UR6, PT ;  /* 0x0000000605007c0c */ /* 0x000fe2000bf83070 */
[----:B------:R2:W-:Y:S01]  /*65e0*/  MUFU.EX2 R238, R6 ;  /* 0x0000000600ee7308 */ /* 0x0005e20000000800 */
[--C-:B------:R-:W-:Y:S01]  /*65f0*/  FFMA.FTZ R5, R141, UR32, -R4.reuse ;  /* 0x000000208d057c23 */ /* 0x100fe20008010804 */
[--C-:B------:R-:W-:Y:S01]  /*6600*/  FFMA.FTZ R141, R89, UR32, -R4.reuse ;  /* 0x00000020598d7c23 */ /* 0x100fe20008010804 */
[----:B------:R-:W-:Y:S01]  /*6610*/  FFMA.FTZ R89, R53, UR32, -R4 ;  /* 0x0000002035597c23 */ /* 0x000fe20008010804 */
[----:B------:R4:W-:Y:S01]  /*6620*/  STL.64 [R1+0x380], R156 ;  /* 0x0003809c01007387 */ /* 0x0009e20000100a00 */
[----:B-1----:R-:W-:-:S03]  /*6630*/  FFMA.FTZ R8, R178, UR32, -R2 ;  /* 0x00000020b2087c23 */ /* 0x002fc60008010802 */
[----:B------:R1:W-:Y:S01]  /*6640*/  MUFU.EX2 R20, R5 ;  /* 0x0000000500147308 */ /* 0x0003e20000000800 */
[----:B--2---:R-:W-:-:S07]  /*6650*/  FFMA.FTZ R6, R156, UR32, -R4 ;  /* 0x000000209c067c23 */ /* 0x004fce0008010804 */
[----:B------:R2:W-:Y:S01]  /*6660*/  MUFU.EX2 R236, R6 ;  /* 0x0000000600ec7308 */ /* 0x0005e20000000800 */
[--C-:B-1----:R-:W-:Y:S01]  /*6670*/  FFMA.FTZ R5, R174, UR32, -R3.reuse ;  /* 0x00000020ae057c23 */ /* 0x102fe20008010803 */
[----:B------:R-:W-:-:S06]  /*6680*/  FFMA.FTZ R174, R81, UR32, -R3 ;  /* 0x0000002051ae7c23 */ /* 0x000fcc0008010803 */
[----:B------:R-:W-:Y:S01]  /*6690*/  MUFU.EX2 R76, R17 ;  /* 0x00000011004c7308 */ /* 0x000fe20000000800 */
[--C-:B------:R-:W-:Y:S01]  /*66a0*/  FFMA.FTZ R7, R222, UR32, -R0.reuse ;  /* 0x00000020de077c23 */ /* 0x100fe20008010800 */
[----:B------:R-:W-:Y:S01]  /*66b0*/  FFMA.FTZ R53, R149, UR32, -R0 ;  /* 0x0000002095357c23 */ /* 0x000fe20008010800 */
[----:B------:R-:W-:-:S05]  /*66c0*/  IMAD.MOV.U32 R81, RZ, RZ, R74 ;  /* 0x000000ffff517224 */ /* 0x000fca00078e004a */
[----:B------:R1:W-:Y:S01]  /*66d0*/  MUFU.EX2 R183, R5 ;  /* 0x0000000500b77308 */ /* 0x0003e20000000800 */
[--C-:B--2---:R-:W-:Y:S01]  /*66e0*/  FFMA.FTZ R6, R144, UR32, -R4.reuse ;  /* 0x0000002090067c23 */ /* 0x104fe20008010804 */
[----:B------:R-:W-:Y:S01]  /*66f0*/  FFMA.FTZ R144, R85, UR32, -R4 ;  /* 0x0000002055907c23 */ /* 0x000fe20008010804 */
[----:B------:R-:W-:Y:S01]  /*6700*/  FFMA.FTZ R4, R105, UR32, -R0 ;  /* 0x0000002069047c23 */ /* 0x000fe20008010800 */
[----:B------:R-:W-:Y:S01]  /*6710*/  FFMA.FTZ R105, R94, UR32, -R2 ;  /* 0x000000205e697c23 */ /* 0x000fe20008010802 */
[----:B------:R-:W-:-:S03]  /*6720*/  IMAD.MOV.U32 R85, RZ, RZ, R245 ;  /* 0x000000ffff557224 */ /* 0x000fc600078e00f5 */
[----:B------:R2:W-:Y:S08]  /*6730*/  MUFU.EX2 R27, R4 ;  /* 0x00000004001b7308 */ /* 0x0005f00000000800 */
[----:B------:R3:W-:Y:S01]  /*6740*/  MUFU.EX2 R217, R6 ;  /* 0x0000000600d97308 */ /* 0x0007e20000000800 */
[----:B-1----:R-:W-:Y:S01]  /*6750*/  FFMA.FTZ R5, R62, UR32, -R2 ;  /* 0x000000203e057c23 */ /* 0x002fe20008010802 */
[----:B--2---:R-:W-:-:S06]  /*6760*/  FFMA.FTZ R4, R121, UR32, -R0 ;  /* 0x0000002079047c23 */ /* 0x004fcc0008010800 */
[----:B------:R-:W-:Y:S01]  /*6770*/  MUFU.EX2 R121, R14 ;  /* 0x0000000e00797308 */ /* 0x000fe20000000800 */
[----:B---3--:R-:W-:Y:S01]  /*6780*/  FFMA.FTZ R6, R55, UR32, -R3 ;  /* 0x0000002037067c23 */ /* 0x008fe20008010803 */
[----:B------:R-:W-:-:S06]  /*6790*/  SHF.R.U32.HI R3, RZ, 0x18, R104 ;  /* 0x00000018ff037819 */ /* 0x000fcc0000011668 */
[----:B------:R-:W1:Y:S08]  /*67a0*/  MUFU.EX2 R28, R4 ;  /* 0x00000004001c7308 */ /* 0x000e700000000800 */
[----:B------:R2:W-:Y:S01]  /*67b0*/  MUFU.EX2 R215, R6 ;  /* 0x0000000600d77308 */ /* 0x0005e20000000800 */
[----:B-1----:R-:W-:Y:S01]  /*67c0*/  F2FP.F16.F32.PACK_AB R233, R28, R27 ;  /* 0x0000001b1ce9723e */ /* 0x002fe200000000ff */
[--C-:B------:R-:W-:Y:S01]  /*67d0*/  FFMA.FTZ R4, R140, UR32, -R2.reuse ;  /* 0x000000208c047c23 */ /* 0x100fe20008010802 */
[----:B------:R-:W-:Y:S01]  /*67e0*/  FFMA.FTZ R140, R83, UR32, -R2 ;  /* 0x00000020538c7c23 */ /* 0x000fe20008010802 */
[----:B------:R-:W-:Y:S01]  /*67f0*/  IMAD.MOV.U32 R83, RZ, RZ, R211 ;  /* 0x000000ffff537224 */ /* 0x000fe200078e00d3 */
[----:B------:R-:W-:Y:S01]  /*6800*/  PRMT R224, R233, 0x7610, R224 ;  /* 0x00007610e9e07816 */ /* 0x000fe200000000e0 */
[----:B------:R-:W-:-:S02]  /*6810*/  @!P1 HADD2 R186, -R233.H0_H0, -RZ.H0_H0 ;  /* 0xa00000ffe9ba9230 */ /* 0x000fc40000000900 */
[----:B------:R1:W-:Y:S01]  /*6820*/  MUFU.EX2 R31, R4 ;  /* 0x00000004001f7308 */ /* 0x0003e20000000800 */
[----:B------:R-:W-:Y:S01]  /*6830*/  PRMT R94, R233, 0x7632, R94 ;  /* 0x00007632e95e7816 */ /* 0x000fe2000000005e */
[--C-:B--2---:R-:W-:Y:S01]  /*6840*/  FFMA.FTZ R6, R181, UR32, -R2.reuse ;  /* 0x00000020b5067c23 */ /* 0x104fe20008010802 */
[----:B------:R-:W-:Y:S02]  /*6850*/  @!P1 PRMT R224, R186, 0x5410, RZ ;  /* 0x00005410bae09816 */ /* 0x000fe400000000ff */
[----:B------:R-:W-:Y:S01]  /*6860*/  ISETP.LE.U32.AND P1, PT, R3, UR6, PT ;  /* 0x0000000603007c0c */ /* 0x000fe2000bf23070 */
[--C-:B------:R-:W-:Y:S01]  /*6870*/  FFMA.FTZ R3, R132, UR32, -R2.reuse ;  /* 0x0000002084037c23 */ /* 0x100fe20008010802 */
[----:B------:R-:W-:Y:S01]  /*6880*/  FFMA.FTZ R132, R87, UR32, -R2 ;  /* 0x0000002057847c23 */ /* 0x000fe20008010802 */
[----:B------:R-:W-:Y:S01]  /*6890*/  FFMA.FTZ R2, R148, UR32, -R0 ;  /* 0x0000002094027c23 */ /* 0x000fe20008010800 */
[----:B------:R-:W-:Y:S08]  /*68a0*/  MUFU.EX2 R62, R9 ;  /* 0x00000009003e7308 */ /* 0x000ff00000000800 */
[----:B------:R-:W-:Y:S01]  /*68b0*/  MUFU.EX2 R17, R16 ;  /* 0x0000001000117308 */ /* 0x000fe20000000800 */
[----:B------:R-:W-:-:S02]  /*68c0*/  @!P1 HADD2 R191, -R233.H1_H1, -RZ.H0_H0 ;  /* 0xa00000ffe9bf9230 */ /* 0x000fc40000000d00 */
[--C-:B-1----:R-:W-:Y:S01]  /*68d0*/  FFMA.FTZ R4, R223, UR32, -R0.reuse ;  /* 0x00000020df047c23 */ /* 0x102fe20008010800 */
[----:B------:R-:W-:Y:S01]  /*68e0*/  FFMA.FTZ R55, R146, UR32, -R0 ;  /* 0x0000002092377c23 */ /* 0x000fe20008010800 */
[----:B------:R-:W-:Y:S01]  /*68f0*/  IMAD.MOV.U32 R87, RZ, RZ, R224 ;  /* 0x000000ffff577224 */ /* 0x000fe200078e00e0 */
[----:B------:R-:W-:Y:S02]  /*6900*/  @!P1 PRMT R94, R191, 0x5410, RZ ;  /* 0x00005410bf5e9816 */ /* 0x000fe400000000ff */
[----:B------:R1:W2:Y:S08]  /*6910*/  MUFU.EX2 R35, R3 ;  /* 0x0000000300237308 */ /* 0x0002b00000000800 */
[----:B------:R3:W-:Y:S01]  /*6920*/  MUFU.EX2 R29, R2 ;  /* 0x00000002001d7308 */ /* 0x0007e20000000800 */
[----:B-1----:R-:W-:-:S02]  /*6930*/  PRMT R3, R114, 0x7771, RZ ;  /* 0x0000777172037816 */ /* 0x002fc400000000ff */
[----:B--2---:R-:W-:Y:S02]  /*6940*/  F2FP.F16.F32.PACK_AB R129, R35, R31 ;  /* 0x0000001f2381723e */ /* 0x004fe400000000ff */
[----:B------:R-:W-:Y:S02]  /*6950*/  ISETP.GT.U32.AND P1, PT, R3, UR6, PT ;  /* 0x0000000603007c0c */ /* 0x000fe4000bf24070 */
[----:B------:R-:W-:Y:S01]  /*6960*/  PRMT R251, R129, 0x7632, R251 ;  /* 0x0000763281fb7816 */ /* 0x000fe200000000fb */
[----:B------:R-:W-:Y:S02]  /*6970*/  @!P0 HADD2 R192, -R129.H0_H0, -RZ.H0_H0 ;  /* 0xa00000ff81c08230 */ /* 0x000fe40000000900 */
[----:B---3--:R-:W-:Y:S01]  /*6980*/  FFMA.FTZ R2, R147, UR32, -R0 ;  /* 0x0000002093027c23 */ /* 0x008fe20008010800 */
[----:B------:R-:W-:-:S03]  /*6990*/  PRMT R39, R129, 0x7610, R39 ;  /* 0x0000761081277816 */ /* 0x000fc60000000027 */
[----:B------:R1:W2:Y:S01]  /*69a0*/  MUFU.EX2 R34, R2 ;  /* 0x0000000200227308 */ /* 0x0002a20000000800 */
[----:B------:R-:W-:-:S03]  /*69b0*/  @!P0 PRMT R39, R192, 0x5410, RZ ;  /* 0x00005410c0278816 */ /* 0x000fc600000000ff */
[----:B------:R-:W-:-:S05]  /*69c0*/  @P1 HADD2 R196, -R129.H1_H1, -RZ.H0_H0 ;  /* 0xa00000ff81c41230 */ /* 0x000fca0000000d00 */
[----:B------:R-:W-:-:S05]  /*69d0*/  @P1 PRMT R251, R196, 0x5410, RZ ;  /* 0x00005410c4fb1816 */ /* 0x000fca00000000ff */
[----:B------:R3:W-:Y:S01]  /*69e0*/  STL [R1+0x18c], R251 ;  /* 0x00018cfb01007387 */ /* 0x0007e20000100800 */
[----:B-1----:R-:W-:-:S03]  /*69f0*/  PRMT R2, R114, 0x7772, RZ ;  /* 0x0000777272027816 */ /* 0x002fc600000000ff */
[----:B------:R-:W3:Y:S01]  /*6a00*/  LDL.64 R244, [R1+0xe0] ;  /* 0x0000e00001f47983 */ /* 0x000ee20000100a00 */
[----:B------:R-:W-:-:S03]  /*6a10*/  ISETP.GT.U32.AND P0, PT, R2, UR6, PT ;  /* 0x0000000602007c0c */ /* 0x000fc6000bf04070 */
[----:B----4-:R-:W4:Y:S01]  /*6a20*/  LDL.64 R156, [R1+0x190] ;  /* 0x00019000019c7983 */ /* 0x010f220000100a00 */
[----:B------:R-:W-:Y:S02]  /*6a30*/  PRMT R2, R154, 0x7773, RZ ;  /* 0x000077739a027816 */ /* 0x000fe400000000ff */
[----:B--2---:R-:W-:Y:S01]  /*6a40*/  F2FP.F16.F32.PACK_AB R128, R34, R29 ;  /* 0x0000001d2280723e */ /* 0x004fe200000000ff */
[----:B------:R-:W-:Y:S01]  /*6a50*/  FFMA.FTZ R3, R194, UR32, -R0 ;  /* 0x00000020c2037c23 */ /* 0x000fe20008010800 */
[----:B------:R-:W-:Y:S01]  /*6a60*/  ISETP.GT.U32.AND P1, PT, R2, UR6, PT ;  /* 0x0000000602007c0c */ /* 0x000fe2000bf24070 */
[----:B------:R-:W-:Y:S01]  /*6a70*/  MUFU.EX2 R63, R5 ;  /* 0x00000005003f7308 */ /* 0x000fe20000000800 */
[----:B------:R-:W-:Y:S01]  /*6a80*/  F2FP.F16.F32.PACK_AB R2, R22, R20 ;  /* 0x000000141602723e */ /* 0x000fe200000000ff */
[----:B------:R-:W2:Y:S03]  /*6a90*/  LDL.64 R246, [R1+0x2f8] ;  /* 0x0002f80001f67983 */ /* 0x000ea60000100a00 */
[----:B------:R-:W-:-:S02]  /*6aa0*/  PRMT R214, R2, 0x7632, R214 ;  /* 0x0000763202d67816 */ /* 0x000fc400000000d6 */
[----:B------:R-:W-:-:S03]  /*6ab0*/  PRMT R196, R2, 0x7610, R196 ;  /* 0x0000761002c47816 */ /* 0x000fc600000000c4 */
[----:B------:R-:W-:Y:S01]  /*6ac0*/  @!P5 HADD2 R199, -R214.H0_H0, -RZ.H0_H0 ;  /* 0xa00000ffd6c7d230 */ /* 0x000fe20000000900 */
[----:B------:R-:W-:Y:S01]  /*6ad0*/  LOP3.LUT R2, R90, 0xff, RZ, 0xc0, !PT ;  /* 0x000000ff5a027812 */ /* 0x000fe200078ec0ff */
[----:B------:R-:W-:Y:S01]  /*6ae0*/  @P1 HADD2 R198, -R248.H0_H0, -RZ.H0_H0 ;  /* 0xa00000fff8c61230 */ /* 0x000fe20000000900 */
[----:B------:R-:W-:Y:S01]  /*6af0*/  PRMT R211, R196, 0x5410, R214 ;  /* 0x00005410c4d37816 */ /* 0x000fe200000000d6 */
[----:B------:R1:W-:Y:S01]  /*6b00*/  MUFU.EX2 R78, R6 ;  /* 0x00000006004e7308 */ /* 0x0003e20000000800 */
[----:B------:R-:W-:Y:S01]  /*6b10*/  @!P5 PRMT R214, R199, 0x5410, RZ ;  /* 0x00005410c7d6d816 */ /* 0x000fe200000000ff */
[----:B---3--:R-:W3:Y:S01]  /*6b20*/  LDL.64 R250, [R1+0xe8] ;  /* 0x0000e80001fa7983 */ /* 0x008ee20000100a00 */
[----:B------:R-:W-:Y:S02]  /*6b30*/  ISETP.LE.U32.AND P5, PT, R2, UR6, PT ;  /* 0x0000000602007c0c */ /* 0x000fe4000bfa3070 */
[----:B------:R-:W-:Y:S01]  /*6b40*/  LOP3.LUT R2, R49, 0xff, RZ, 0xc0, !PT ;  /* 0x000000ff31027812 */ /* 0x000fe200078ec0ff */
[----:B------:R-:W-:Y:S01]  /*6b50*/  @P0 HADD2 R197, -R128.H0_H0, -RZ.H0_H0 ;  /* 0xa00000ff80c50230 */ /* 0x000fe20000000900 */
[----:B------:R-:W-:-:S02]  /*6b60*/  @P1 PRMT R248, R198, 0x5410, RZ ;  /* 0x00005410c6f81816 */ /* 0x000fc400000000ff */
[----:B------:R-:W-:Y:S02]  /*6b70*/  ISETP.LE.U32.AND P1, PT, R2, UR6, PT ;  /* 0x0000000602007c0c */ /* 0x000fe4000bf23070 */
[----:B------:R-:W-:Y:S02]  /*6b80*/  PRMT R2, R114, 0x7773, RZ ;  /* 0x0000777372027816 */ /* 0x000fe400000000ff */
[----:B------:R-:W-:Y:S02]  /*6b90*/  PRMT R14, R128, 0x7610, R14 ;  /* 0x00007610800e7816 */ /* 0x000fe4000000000e */
[----:B------:R-:W-:Y:S02]  /*6ba0*/  @P0 PRMT R14, R197, 0x5410, RZ ;  /* 0x00005410c50e0816 */ /* 0x000fe400000000ff */
[----:B------:R-:W-:Y:S01]  /*6bb0*/  ISETP.GT.U32.AND P0, PT, R2, UR6, PT ;  /* 0x0000000602007c0c */ /* 0x000fe2000bf04070 */
[--C-:B------:R-:W-:Y:S01]  /*6bc0*/  FFMA.FTZ R2, R193, UR32, -R0.reuse ;  /* 0x00000020c1027c23 */ /* 0x100fe20008010800 */
[----:B------:R-:W-:Y:S08]  /*6bd0*/  MUFU.EX2 R9, R3 ;  /* 0x0000000300097308 */ /* 0x000ff00000000800 */
[----:B------:R-:W1:Y:S02]  /*6be0*/  MUFU.EX2 R16, R2 ;  /* 0x0000000200107308 */ /* 0x000e640000000800 */
[--C-:B-1----:R-:W-:Y:S01]  /*6bf0*/  FFMA.FTZ R6, R93, UR32, -R0.reuse ;  /* 0x000000205d067c23 */ /* 0x102fe20008010800 */
[----:B------:R-:W-:-:S05]  /*6c00*/  FFMA.FTZ R5, R102, UR32, -R0 ;  /* 0x0000002066057c23 */ /* 0x000fca0008010800 */
[----:B------:R1:W-:Y:S01]  /*6c10*/  MUFU.EX2 R77, R8 ;  /* 0x00000008004d7308 */ /* 0x0003e20000000800 */
[----:B------:R-:W-:-:S04]  /*6c20*/  F2FP.F16.F32.PACK_AB R2, R16, R9 ;  /* 0x000000091002723e */ /* 0x000fc800000000ff */
[C---:B------:R-:W-:Y:S02]  /*6c30*/  PRMT R155, R2.reuse, 0x7610, R155 ;  /* 0x00007610029b7816 */ /* 0x040fe4000000009b */
[----:B------:R-:W-:Y:S01]  /*6c40*/  PRMT R153, R2, 0x7632, R153 ;  /* 0x0000763202997816 */ /* 0x000fe20000000099 */
[----:B------:R-:W-:Y:S01]  /*6c50*/  FADD.FTZ R2, R230, R229 ;  /* 0x000000e5e6027221 */ /* 0x000fe20000010000 */
[----:B------:R1:W-:Y:S02]  /*6c60*/  MUFU.EX2 R79, R10 ;  /* 0x0000000a004f7308 */ /* 0x0003e40000000800 */
[----:B-1----:R-:W-:Y:S01]  /*6c70*/  FFMA.FTZ R8, R221, UR32, -R0 ;  /* 0x00000020dd087c23 */ /* 0x002fe20008010800 */
[----:B------:R-:W-:-:S05]  /*6c80*/  FADD.FTZ R2, R240, R2 ;  /* 0x00000002f0027221 */ /* 0x000fca0000010000 */
[----:B------:R-:W1:Y:S01]  /*6c90*/  MUFU.EX2 R18, R18 ;  /* 0x0000001200127308 */ /* 0x000e620000000800 */
[----:B------:R-:W-:Y:S01]  /*6ca0*/  FADD.FTZ R2, R237, R2 ;  /* 0x00000002ed027221 */ /* 0x000fe20000010000 */
[----:B------:R-:W-:Y:S02]  /*6cb0*/  @P0 HADD2 R200, -R128.H1_H1, -RZ.H0_H0 ;  /* 0xa00000ff80c80230 */ /* 0x000fe40000000d00 */
[----:B------:R-:W-:Y:S01]  /*6cc0*/  FFMA.FTZ R10, R210, UR32, -R0 ;  /* 0x00000020d20a7c23 */ /* 0x000fe20008010800 */
[----:B------:R-:W-:Y:S01]  /*6cd0*/  F2FP.F16.F32.PACK_AB R0, R23, R12 ;  /* 0x0000000c1700723e */ /* 0x000fe200000000ff */
[----:B------:R-:W-:-:S03]  /*6ce0*/  FADD.FTZ R2, R238, R2 ;  /* 0x00000002ee027221 */ /* 0x000fc60000010000 */
[C---:B------:R-:W-:Y:S02]  /*6cf0*/  PRMT R171, R0.reuse, 0x7610, R171 ;  /* 0x0000761000ab7816 */ /* 0x040fe400000000ab */
[----:B------:R-:W-:Y:S02]  /*6d00*/  PRMT R170, R0, 0x7632, R170 ;  /* 0x0000763200aa7816 */ /* 0x000fe400000000aa */
[----:B------:R-:W-:Y:S01]  /*6d10*/  PRMT R0, R48, 0x7771, RZ ;  /* 0x0000777130007816 */ /* 0x000fe200000000ff */
[----:B------:R-:W-:Y:S01]  /*6d20*/  @!P1 HADD2 R203, -R171.H0_H0, -RZ.H0_H0 ;  /* 0xa00000ffabcb9230 */ /* 0x000fe20000000900 */
[----:B------:R-:W-:Y:S01]  /*6d30*/  PRMT R136, R128, 0x7632, R136 ;  /* 0x0000763280887816 */ /* 0x000fe20000000088 */
[----:B------:R-:W-:Y:S01]  /*6d40*/  FADD.FTZ R2, R236, R2 ;  /* 0x00000002ec027221 */ /* 0x000fe20000010000 */
[----:B------:R-:W-:Y:S02]  /*6d50*/  @P0 PRMT R136, R200, 0x5410, RZ ;  /* 0x00005410c8880816 */ /* 0x000fe400000000ff */
[----:B------:R-:W-:-:S02]  /*6d60*/  ISETP.GT.U32.AND P0, PT, R0, UR6, PT ;  /* 0x0000000600007c0c */ /* 0x000fc4000bf04070 */
[----:B------:R-:W-:Y:S01]  /*6d70*/  SHF.R.U32.HI R0, RZ, 0x18, R49 ;  /* 0x00000018ff007819 */ /* 0x000fe20000011631 */
[----:B------:R-:W-:Y:S01]  /*6d80*/  FADD.FTZ R2, R225, R2 ;  /* 0x00000002e1027221 */ /* 0x000fe20000010000 */
[----:B------:R-:W-:Y:S02]  /*6d90*/  PRMT R224, R171, 0x5410, R170 ;  /* 0x00005410abe07816 */ /* 0x000fe400000000aa */
[----:B------:R-:W-:Y:S02]  /*6da0*/  @!P1 PRMT R171, R203, 0x5410, RZ ;  /* 0x00005410cbab9816 */ /* 0x000fe400000000ff */
[----:B------:R-:W-:Y:S02]  /*6db0*/  ISETP.LE.U32.AND P1, PT, R0, UR6, PT ;  /* 0x0000000600007c0c */ /* 0x000fe4000bf23070 */
[----:B-1----:R-:W-:Y:S01]  /*6dc0*/  F2FP.F16.F32.PACK_AB R0, R18, R17 ;  /* 0x000000111200723e */ /* 0x002fe200000000ff */
[----:B------:R-:W-:Y:S01]  /*6dd0*/  FADD.FTZ R2, R217, R2 ;  /* 0x00000002d9027221 */ /* 0x000fe20000010000 */
[----:B------:R-:W-:-:S02]  /*6de0*/  IMAD.MOV.U32 R210, RZ, RZ, R96 ;  /* 0x000000ffffd27224 */ /* 0x000fc400078e0060 */
[C---:B------:R-:W-:Y:S01]  /*6df0*/  PRMT R189, R0.reuse, 0x7610, R189 ;  /* 0x0000761000bd7816 */ /* 0x040fe200000000bd */
[----:B------:R1:W-:Y:S01]  /*6e00*/  MUFU.EX2 R96, R4 ;  /* 0x0000000400607308 */ /* 0x0003e20000000800 */
[----:B------:R-:W-:Y:S01]  /*6e10*/  PRMT R190, R0, 0x7632, R190 ;  /* 0x0000763200be7816 */ /* 0x000fe200000000be */
[----:B------:R-:W-:-:S04]  /*6e20*/  FADD.FTZ R0, R216, R215 ;  /* 0x000000d7d8007221 */ /* 0x000fc80000010000 */
[----:B------:R-:W-:Y:S02]  /*6e30*/  FADD.FTZ R0, R183, R0 ;  /* 0x00000000b7007221 */ /* 0x000fe40000010000 */
[----:B------:R1:W1:Y:S02]  /*6e40*/  MUFU.EX2 R75, R19 ;  /* 0x00000013004b7308 */ /* 0x0002640000000800 */
[----:B------:R-:W-:Y:S01]  /*6e50*/  FADD.FTZ R0, R180, R0 ;  /* 0x00000000b4007221 */ /* 0x000fe20000010000 */
[----:B-1----:R-:W-:Y:S01]  /*6e60*/  FADD.FTZ R4, R20, R2 ;  /* 0x0000000214047221 */ /* 0x002fe20000010000 */
[----:B------:R-:W-:-:S04]  /*6e70*/  FADD.FTZ R2, R63, R62 ;  /* 0x0000003e3f027221 */ /* 0x000fc80000010000 */
[----:B------:R1:W1:Y:S01]  /*6e80*/  MUFU.EX2 R74, R21 ;  /* 0x00000015004a7308 */ /* 0x0002620000000800 */
[----:B------:R-:W-:Y:S01]  /*6e90*/  FADD.FTZ R2, R78, R2 ;  /* 0x000000024e027221 */ /* 0x000fe20000010000 */
[----:B------:R-:W-:Y:S01]  /*6ea0*/  FADD.FTZ R0, R177, R0 ;  /* 0x00000000b1007221 */ /* 0x000fe20000010000 */
[----:B------:R-:W-:Y:S02]  /*6eb0*/  IMAD.MOV.U32 R19, RZ, RZ, R87 ;  /* 0x000000ffff137224 */ /* 0x000fe400078e0057 */
[----:B------:R-:W-:Y:S01]  /*6ec0*/  FADD.FTZ R2, R77, R2 ;  /* 0x000000024d027221 */ /* 0x000fe20000010000 */
[----:B------:R-:W-:Y:S02]  /*6ed0*/  IMAD.MOV.U32 R87, RZ, RZ, R57 ;  /* 0x000000ffff577224 */ /* 0x000fe400078e0039 */
[----:B------:R1:W-:Y:S01]  /*6ee0*/  MUFU.EX2 R60, R6 ;  /* 0x00000006003c7308 */ /* 0x0003e20000000800 */
[----:B------:R-:W-:Y:S01]  /*6ef0*/  FADD.FTZ R2, R79, R2 ;  /* 0x000000024f027221 */ /* 0x000fe20000010000 */
[----:B------:R-:W-:-:S06]  /*6f00*/  FADD.FTZ R0, R125, R0 ;  /* 0x000000007d007221 */ /* 0x000fcc0000010000 */
[----:B------:R-:W1:Y:S01]  /*6f10*/  MUFU.EX2 R57, R5 ;  /* 0x0000000500397308 */ /* 0x000e620000000800 */
[----:B------:R-:W-:Y:S01]  /*6f20*/  FADD.FTZ R2, R76, R2 ;  /* 0x000000024c027221 */ /* 0x000fe20000010000 */
[----:B------:R-:W-:Y:S01]  /*6f30*/  FADD.FTZ R0, R121, R0 ;  /* 0x0000000079007221 */ /* 0x000fe20000010000 */
[----:B-1----:R-:W-:Y:S02]  /*6f40*/  IMAD.MOV.U32 R21, RZ, RZ, R87 ;  /* 0x000000ffff157224 */ /* 0x002fe400078e0057 */
[----:B------:R-:W-:Y:S02]  /*6f50*/  IMAD.MOV.U32 R87, RZ, RZ, R64 ;  /* 0x000000ffff577224 */ /* 0x000fe400078e0040 */
[----:B------:R-:W-:Y:S02]  /*6f60*/  IMAD.MOV.U32 R6, RZ, RZ, R83 ;  /* 0x000000ffff067224 */ /* 0x000fe400078e0053 */
[----:B------:R-:W-:Y:S02]  /*6f70*/  IMAD.MOV.U32 R83, RZ, RZ, R95 ;  /* 0x000000ffff537224 */ /* 0x000fe400078e005f */
[----:B------:R1:W1:Y:S01]  /*6f80*/  MUFU.EX2 R95, R7 ;  /* 0x00000007005f7308 */ /* 0x0002620000000800 */
[----:B------:R-:W-:Y:S01]  /*6f90*/  FADD.FTZ R2, R75, R2 ;  /* 0x000000024b027221 */ /* 0x000fe20000010000 */
[----:B------:R-:W-:-:S02]  /*6fa0*/  IMAD.MOV.U32 R64, RZ, RZ, R73 ;  /* 0x000000ffff407224 */ /* 0x000fc400078e0049 */
[----:B------:R-:W-:Y:S01]  /*6fb0*/  FADD.FTZ R0, R99, R0 ;  /* 0x0000000063007221 */ /* 0x000fe20000010000 */
[----:B------:R-:W-:Y:S02]  /*6fc0*/  IMAD.MOV.U32 R93, RZ, RZ, R65 ;  /* 0x000000ffff5d7224 */ /* 0x000fe400078e0041 */
[----:B------:R-:W-:Y:S01]  /*6fd0*/  FADD.FTZ R2, R74, R2 ;  /* 0x000000024a027221 */ /* 0x000fe20000010000 */
[----:B------:R1:W1:Y:S01]  /*6fe0*/  MUFU.EX2 R73, R8 ;  /* 0x0000000800497308 */ /* 0x0002620000000800 */
[----:B------:R-:W1:Y:S01]  /*6ff0*/  S2R R20, SR_TID.X ;  /* 0x0000000000147919 */ /* 0x000e620000002100 */
[----:B------:R-:W-:Y:S01]  /*7000*/  FADD.FTZ R3, R24, R0 ;  /* 0x0000000018037221 */ /* 0x000fe20000010000 */
[----:B------:R-:W-:Y:S01]  /*7010*/  FADD.FTZ R0, R60, R57 ;  /* 0x000000393c007221 */ /* 0x000fe20000010000 */
[----:B------:R-:W-:Y:S02]  /*7020*/  IMAD.MOV.U32 R203, RZ, RZ, R94 ;  /* 0x000000ffffcb7224 */ /* 0x000fe400078e005e */
[----:B-1----:R-:W-:-:S02]  /*7030*/  IMAD.MOV.U32 R7, RZ, RZ, R210 ;  /* 0x000000ffff077224 */ /* 0x002fc400078e00d2 */
[----:B------:R-:W-:Y:S02]  /*7040*/  IMAD.MOV.U32 R210, RZ, RZ, R93 ;  /* 0x000000ffffd27224 */ /* 0x000fe400078e005d */
[----:B------:R1:W-:Y:S01]  /*7050*/  MUFU.EX2 R93, R13 ;  /* 0x0000000d005d7308 */ /* 0x0003e20000000800 */
[----:B------:R-:W-:Y:S02]  /*7060*/  IMAD.MOV.U32 R8, RZ, RZ, R83 ;  /* 0x000000ffff087224 */ /* 0x000fe400078e0053 */
[----:B------:R-:W-:-:S05]  /*7070*/  IMAD.MOV.U32 R83, RZ, RZ, R72 ;  /* 0x000000ffff537224 */ /* 0x000fca00078e0048 */
[----:B------:R-:W1:Y:S01]  /*7080*/  MUFU.EX2 R72, R10 ;  /* 0x0000000a00487308 */ /* 0x000e620000000800 */
[----:B------:R-:W-:-:S07]  /*7090*/  FADD.FTZ R0, R96, R0 ;  /* 0x0000000060007221 */ /* 0x000fce0000010000 */
[----:B------:R-:W1:Y:S02]  /*70a0*/  MUFU.EX2 R94, R11 ;  /* 0x0000000b005e7308 */ /* 0x000e640000000800 */
[----:B-1----:R-:W-:Y:S02]  /*70b0*/  FADD.FTZ R13, R12, R2 ;  /* 0x000000020c0d7221 */ /* 0x002fe40000010000 */
[----:B------:R-:W1:Y:S01]  /*70c0*/  S2R R2, SR_CTAID.X ;  /* 0x0000000000027919 */ /* 0x000e620000002500 */
[----:B------:R-:W-:-:S04]  /*70d0*/  FADD.FTZ R0, R95, R0 ;  /* 0x000000005f007221 */ /* 0x000fc80000010000 */
[----:B------:R-:W-:-:S04]  /*70e0*/  FADD.FTZ R0, R73, R0 ;  /* 0x0000000049007221 */ /* 0x000fc80000010000 */
[----:B------:R-:W-:Y:S01]  /*70f0*/  FADD.FTZ R0, R72, R0 ;  /* 0x0000000048007221 */ /* 0x000fe20000010000 */
[----:B------:R-:W-:-:S03]  /*7100*/  UIADD3 UR4, UPT, UPT, UR31, 0x2, URZ ;  /* 0x000000021f047890 */ /* 0x000fc6000fffe0ff */
[----:B------:R-:W-:-:S04]  /*7110*/  FADD.FTZ R0, R94, R0 ;  /* 0x000000005e007221 */ /* 0x000fc80000010000 */
[----:B------:R-:W-:Y:S01]  /*7120*/  FADD.FTZ R0, R93, R0 ;  /* 0x000000005d007221 */ /* 0x000fe20000010000 */
[----:B------:R-:W-:Y:S02]  /*7130*/  IMAD.MOV.U32 R10, RZ, RZ, R14 ;  /* 0x000000ffff0a7224 */ /* 0x000fe400078e000e */
[----:B------:R-:W-:Y:S01]  /*7140*/  FADD.FTZ R14, R22, R4 ;  /* 0x00000004160e7221 */ /* 0x000fe20000010000 */
[----:B------:R-:W-:Y:S01]  /*7150*/  FADD.FTZ R12, R9, R0 ;  /* 0x00000000090c7221 */ /* 0x000fe20000010000 */
[----:B------:R-:W-:Y:S01]  /*7160*/  IMAD.U32 R0, RZ, RZ, UR4 ;  /* 0x00000004ff007e24 */ /* 0x000fe2000f8e00ff */
[----:B------:R-:W-:Y:S01]  /*7170*/  SHF.R.U32.HI R4, RZ, 0x5, R20 ;  /* 0x00000005ff047819 */ /* 0x000fe20000011614 */
[----:B------:R-:W-:Y:S01]  /*7180*/  FADD.FTZ R15, R26, R3 ;  /* 0x000000031a0f7221 */ /* 0x000fe20000010000 */
[----:B------:R-:W-:-:S03]  /*7190*/  IMAD.MOV.U32 R26, RZ, RZ, R10 ;  /* 0x000000ffff1a7224 */ /* 0x000fc600078e000a */
[----:B-1----:R-:W-:-:S04]  /*71a0*/  IMAD R2, R2, 0x8, R4 ;  /* 0x0000000802027824 */ /* 0x002fc800078e0204 */
[----:B------:R-:W-:-:S04]  /*71b0*/  IMAD.WIDE.U32 R2, R2, -0x326172a9, RZ ;  /* 0xcd9e8d5702027825 */ /* 0x000fc800078e00ff */
[----:B------:R-:W-:-:S04]  /*71c0*/  IMAD.MOV.U32 R5, RZ, RZ, R220 ;  /* 0x000000ffff057224 */ /* 0x000fc800078e00dc */
[----:B------:R-:W-:Y:S02]  /*71d0*/  IMAD.MOV.U32 R24, RZ, RZ, R5 ;  /* 0x000000ffff187224 */ /* 0x000fe400078e0005 */
[----:B------:R-:W-:Y:S02]  /*71e0*/  IMAD.MOV.U32 R22, RZ, RZ, R8 ;  /* 0x000000ffff167224 */ /* 0x000fe400078e0008 */
[----:B------:R-:W-:Y:S01]  /*71f0*/  IMAD.MOV.U32 R20, RZ, RZ, R6 ;  /* 0x000000ffff147224 */ /* 0x000fe200078e0006 */
[----:B------:R-:W-:-:S05]  /*7200*/  LOP3.LUT R0, R0, UR23, R245, 0x96, !PT ;  /* 0x0000001700007c12 */ /* 0x000fca000f8e96f5 */
[----:B------:R-:W-:-:S05]  /*7210*/  IMAD.WIDE.U32 R10, R0, -0x326172a9, RZ ;  /* 0xcd9e8d57000a7825 */ /* 0x000fca00078e00ff */
[----:B------:R-:W-:-:S05]  /*7220*/  LOP3.LUT R4, R2, UR7, R11, 0x96, !PT ;  /* 0x0000000702047c12 */ /* 0x000fca000f8e960b */
[----:B------:R-:W-:Y:S01]  /*7230*/  IMAD.WIDE.U32 R4, R4, -0x2daee0ad, RZ ;  /* 0xd2511f5304047825 */ /* 0x000fe200078e00ff */
[----:B------:R-:W-:-:S04]  /*7240*/  LOP3.LUT R2, R10, UR30, R139, 0x96, !PT ;  /* 0x0000001e0a027c12 */ /* 0x000fc8000f8e968b */
[----:B----4-:R-:W-:Y:S01]  /*7250*/  LOP3.LUT R8, R156, UR29, R5, 0x96, !PT ;  /* 0x0000001d9c087c12 */ /* 0x010fe2000f8e9605 */
[----:B------:R-:W-:-:S04]  /*7260*/  IMAD.WIDE.U32 R2, R2, -0x2daee0ad, RZ ;  /* 0xd2511f5302027825 */ /* 0x000fc800078e00ff */
[----:B------:R-:W-:Y:S01]  /*7270*/  IMAD.WIDE.U32 R8, R8, -0x326172a9, RZ ;  /* 0xcd9e8d5708087825 */ /* 0x000fe200078e00ff */
[----:B------:R-:W-:-:S04]  /*7280*/  LOP3.LUT R4, R4, UR25, R3, 0x96, !PT ;  /* 0x0000001904047c12 */ /* 0x000fc8000f8e9603 */
[----:B------:R-:W-:Y:S01]  /*7290*/  LOP3.LUT R6, R138, UR28, R9, 0x96, !PT ;  /* 0x0000001c8a067c12 */ /* 0x000fe2000f8e9609 */
[----:B------:R-:W-:Y:S02]  /*72a0*/  IMAD.MOV.U32 R0, RZ, RZ, R7 ;  /* 0x000000ffff007224 */ /* 0x000fe400078e0007 */
[----:B------:R-:W-:-:S04]  /*72b0*/  IMAD.WIDE.U32 R4, R4, -0x326172a9, RZ ;  /* 0xcd9e8d5704047825 */ /* 0x000fc800078e00ff */
[----:B------:R-:W-:-:S05]  /*72c0*/  IMAD.WIDE.U32 R6, R6, -0x2daee0ad, RZ ;  /* 0xd2511f5306067825 */ /* 0x000fca00078e00ff */
[----:B------:R-:W-:Y:S02]  /*72d0*/  LOP3.LUT R7, R2, UR13, R7, 0x96, !PT ;  /* 0x0000000d02077c12 */ /* 0x000fe4000f8e9607 */
[----:B------:R-:W-:-:S05]  /*72e0*/  LOP3.LUT R2, R8, UR24, R5, 0x96, !PT ;  /* 0x0000001808027c12 */ /* 0x000fca000f8e9605 */
[----:B------:R-:W-:-:S05]  /*72f0*/  IMAD.WIDE.U32 R2, R2, -0x2daee0ad, RZ ;  /* 0xd2511f5302027825 */ /* 0x000fca00078e00ff */
[----:B------:R-:W-:Y:S01]  /*7300*/  LOP3.LUT R3, R6, UR11, R3, 0x96, !PT ;  /* 0x0000000b06037c12 */ /* 0x000fe2000f8e9603 */
[----:B------:R-:W-:-:S05]  /*7310*/  IMAD.WIDE.U32 R6, R7, -0x326172a9, RZ ;  /* 0xcd9e8d5707067825 */ /* 0x000fca00078e00ff */
[----:B------:R-:W-:Y:S01]  /*7320*/  LOP3.LUT R4, R4, UR12, R7, 0x96, !PT ;  /* 0x0000000c04047c12 */ /* 0x000fe2000f8e9607 */
[----:B------:R-:W-:Y:S02]  /*7330*/  IMAD.MOV.U32 R8, RZ, RZ, R26 ;  /* 0x000000ffff087224 */ /* 0x000fe400078e001a */
[----:B------:R-:W-:Y:S02]  /*7340*/  IMAD.MOV.U32 R5, RZ, RZ, R22 ;  /* 0x000000ffff057224 */ /* 0x000fe400078e0016 */
[----:B------:R-:W-:Y:S02]  /*7350*/  IMAD.MOV.U32 R26, RZ, RZ, R84 ;  /* 0x000000ffff1a7224 */ /* 0x000fe400078e0054 */
[----:B------:R-:W-:Y:S02]  /*7360*/  IMAD.MOV.U32 R22, RZ, RZ, R85 ;  /* 0x000000ffff167224 */ /* 0x000fe400078e0055 */
[----:B------:R-:W-:-:S04]  /*7370*/  IMAD.WIDE.U32 R84, R4, -0x2daee0ad, RZ ;  /* 0xd2511f5304547825 */ /* 0x000fc800078e00ff */
[----:B------:R-:W-:Y:S02]  /*7380*/  IMAD.MOV.U32 R4, RZ, RZ, R21 ;  /* 0x000000ffff047224 */ /* 0x000fe400078e0015 */
[----:B------:R-:W-:Y:S02]  /*7390*/  IMAD.MOV.U32 R21, RZ, RZ, R67 ;  /* 0x000000ffff157224 */ /* 0x000fe400078e0043 */
[----:B------:R-:W-:Y:S01]  /*73a0*/  IMAD.MOV.U32 R67, RZ, RZ, R91 ;  /* 0x000000ffff437224 */ /* 0x000fe200078e005b */
[----:B------:R-:W-:Y:S01]  /*73b0*/  LOP3.LUT R91, R2, UR9, R85, 0x96, !PT ;  /* 0x00000009025b7c12 */ /* 0x000fe2000f8e9655 */
[----:B------:R-:W-:Y:S02]  /*73c0*/  @!P3 HADD2 R207, -R155.H0_H0, -RZ.H0_H0 ;  /* 0xa00000ff9bcfb230 */ /* 0x000fe40000000900 */
[----:B------:R-:W-:Y:S01]  /*73d0*/  IMAD.MOV.U32 R2, RZ, RZ, R0 ;  /* 0x000000ffff027224 */ /* 0x000fe200078e0000 */
[----:B------:R-:W-:Y:S02]  /*73e0*/  LOP3.LUT R0, R91, 0xff, RZ, 0xc0, !PT ;  /* 0x000000ff5b007812 */ /* 0x000fe400078ec0ff */
[----:B------:R-:W-:-:S02]  /*73f0*/  PRMT R65, R155, 0x5410, R153 ;  /* 0x000054109b417816 */ /* 0x000fc40000000099 */
[----:B------:R-:W-:Y:S02]  /*7400*/  @!P3 PRMT R155, R207, 0x5410, RZ ;  /* 0x00005410cf9bb816 */ /* 0x000fe400000000ff */
[----:B------:R-:W-:Y:S02]  /*7410*/  ISETP.LE.U32.AND P3, PT, R0, UR6, PT ;  /* 0x0000000600007c0c */ /* 0x000fe4000bf63070 */
[----:B------:R-:W-:Y:S01]  /*7420*/  LOP3.LUT R0, R91, 0xffff, RZ, 0xc0, !PT ;  /* 0x0000ffff5b007812 */ /* 0x000fe200078ec0ff */
[----:B------:R-:W-:-:S03]  /*7430*/  @P0 HADD2 R204, -R190.H0_H0, -RZ.H0_H0 ;  /* 0xa00000ffbecc0230 */ /* 0x000fc60000000900 */
[----:B------:R-:W-:Y:S02]  /*7440*/  SHF.R.U32.HI R0, RZ, 0x8, R0 ;  /* 0x00000008ff007819 */ /* 0x000fe40000011600 */
[----:B------:R-:W-:Y:S02]  /*7450*/  PRMT R220, R189, 0x5410, R190 ;  /* 0x00005410bddc7816 */ /* 0x000fe400000000be */
[----:B------:R-:W-:Y:S02]  /*7460*/  LOP3.LUT R0, R0, 0xffff, RZ, 0xc0, !PT ;  /* 0x0000ffff00007812 */ /* 0x000fe400078ec0ff */
[----:B------:R-:W-:Y:S02]  /*7470*/  @P0 PRMT R190, R204, 0x5410, RZ ;  /* 0x00005410ccbe0816 */ /* 0x000fe400000000ff */
[----:B------:R-:W-:Y:S02]  /*7480*/  ISETP.LE.U32.AND P0, PT, R0, UR6, PT ;  /* 0x0000000600007c0c */ /* 0x000fe4000bf03070 */
[----:B------:R-:W-:Y:S01]  /*7490*/  PRMT R0, R91, 0x7632, R0 ;  /* 0x000076325b007816 */ /* 0x000fe20000000000 */
[----:B------:R-:W-:-:S03]  /*74a0*/  @!P2 HADD2 R205, -R189.H0_H0, -RZ.H0_H0 ;  /* 0xa00000ffbdcda230 */ /* 0x000fc60000000900 */
[----:B------:R-:W-:Y:S02]  /*74b0*/  LOP3.LUT R0, R0, 0xff, RZ, 0xc0, !PT ;  /* 0x000000ff00007812 */ /* 0x000fe400078ec0ff */
[----:B------:R-:W-:Y:S02]  /*74c0*/  @!P2 PRMT R189, R205, 0x5410, RZ ;  /* 0x00005410cdbda816 */ /* 0x000fe400000000ff */
[----:B------:R-:W-:Y:S01]  /*74d0*/  ISETP.LE.U32.AND P2, PT, R0, UR6, PT ;  /* 0x0000000600007c0c */ /* 0x000fe2000bf43070 */
[----:B------:R-:W-:Y:S02]  /*74e0*/  IMAD.MOV.U32 R0, RZ, RZ, R84 ;  /* 0x000000ffff007224 */ /* 0x000fe400078e0054 */
[----:B------:R-:W-:Y:S02]  /*74f0*/  @!P1 HADD2 R206, -R153.H0_H0, -RZ.H0_H0 ;  /* 0xa00000ff99ce9230 */ /* 0x000fe40000000900 */
[----:B------:R-:W-:Y:S01]  /*7500*/  IMAD.MOV.U32 R9, RZ, RZ, R24 ;  /* 0x000000ffff097224 */ /* 0x000fe200078e0018 */
[----:B------:R-:W-:Y:S01]  /*7510*/  LOP3.LUT R0, R0, 0xff, RZ, 0xc0, !PT ;  /* 0x000000ff00007812 */ /* 0x000fe200078ec0ff */
[----:B------:R-:W-:Y:S01]  /*7520*/  IMAD.MOV.U32 R24, RZ, RZ, R20 ;  /* 0x000000ffff187224 */ /* 0x000fe200078e0014 */
[----:B------:R-:W-:Y:S01]  /*7530*/  @!P1 PRMT R153, R206, 0x5410, RZ ;  /* 0x00005410ce999816 */ /* 0x000fe200000000ff */
[----:B------:R-:W-:Y:S01]  /*7540*/  IMAD.MOV.U32 R20, RZ, RZ, R83 ;  /* 0x000000ffff147224 */ /* 0x000fe200078e0053 */
[----:B------:R-:W-:Y:S01]  /*7550*/  ISETP.LE.U32.AND P1, PT, R0, UR6, PT ;  /* 0x0000000600007c0c */ /* 0x000fe2000bf23070 */
[----:B------:R-:W-:-:S02]  /*7560*/  IMAD.MOV.U32 R0, RZ, RZ, R82 ;  /* 0x000000ffff007224 */ /* 0x000fc400078e0052 */
[----:B------:R-:W-:-:S04]  /*7570*/  IMAD.WIDE.U32 R82, R3, -0x326172a9, RZ ;  /* 0xcd9e8d5703527825 */ /* 0x000fc800078e00ff */
[----:B------:R-:W-:Y:S01]  /*7580*/  IMAD.MOV.U32 R3, RZ, RZ, R89 ;  /* 0x000000ffff037224 */ /* 0x000fe200078e0059 */
[----:B------:R-:W-:Y:S01]  /*7590*/  LOP3.LUT R89, R6, UR10, R83, 0x96, !PT ;  /* 0x0000000a06597c12 */ /* 0x000fe2000f8e9653 */
[----:B------:R-:W-:-:S03]  /*75a0*/  IMAD.MOV.U32 R7, RZ, RZ, R0 ;  /* 0x000000ffff077224 */ /* 0x000fc600078e0000 */
[----:B------:R-:W-:Y:S01]  /*75b0*/  LOP3.LUT R0, R89, 0xffff, RZ, 0xc0, !PT ;  /* 0x0000ffff59007812 */ /* 0x000fe200078ec0ff */
[----:B------:R-:W-:Y:S02]  /*75c0*/  IMAD.MOV.U32 R6, RZ, RZ, R21 ;  /* 0x000000ffff067224 */ /* 0x000fe400078e0015 */
[----:B------:R-:W-:Y:S01]  /*75d0*/  MUFU.EX2 R21, R33 ;  /* 0x0000002100157308 */ /* 0x000fe20000000800 */
[----:B------:R-:W-:Y:S01]  /*75e0*/  SHF.R.U32.HI R0, RZ, 0x8, R0 ;  /* 0x00000008ff007819 */ /* 0x000fe20000011600 */
[----:B------:R-:W-:-:S03]  /*75f0*/  @!P5 HADD2 R202, -R196.H0_H0, -RZ.H0_H0 ;  /* 0xa00000ffc4cad230 */ /* 0x000fc60000000900 */
[----:B------:R-:W-:-:S03]  /*7600*/  LOP3.LUT R0, R0, 0xffff, RZ, 0xc0, !PT ;  /* 0x0000ffff00007812 */ /* 0x000fc600078ec0ff */
[----:B------:R-:W1:Y:S01]  /*7610*/  MUFU.EX2 R33, R37 ;  /* 0x0000002500217308 */ /* 0x000e620000000800 */
[----:B------:R-:W-:Y:S02]  /*7620*/  @!P5 PRMT R196, R202, 0x5410, RZ ;  /* 0x00005410cac4d816 */ /* 0x000fe400000000ff */
[----:B------:R-:W-:Y:S02]  /*7630*/  ISETP.LE.U32.AND P5, PT, R0, UR6, PT ;  /* 0x0000000600007c0c */ /* 0x000fe4000bfa3070 */
[----:B------:R-:W-:Y:S01]  /*7640*/  PRMT R0, R89, 0x7632, R0 ;  /* 0x0000763259007816 */ /* 0x000fe20000000000 */
[----:B------:R-:W-:-:S03]  /*7650*/  @!P4 HADD2 R201, -R170.H0_H0, -RZ.H0_H0 ;  /* 0xa00000ffaac9c230 */ /* 0x000fc60000000900 */
[----:B------:R-:W-:Y:S02]  /*7660*/  LOP3.LUT R0, R0, 0xff, RZ, 0xc0, !PT ;  /* 0x000000ff00007812 */ /* 0x000fe400078ec0ff */
[----:B------:R-:W-:Y:S02]  /*7670*/  @!P4 PRMT R170, R201, 0x5410, RZ ;  /* 0x00005410c9aac816 */ /* 0x000fe400000000ff */
[----:B------:R-:W-:Y:S02]  /*7680*/  ISETP.LE.U32.AND P4, PT, R0, UR6, PT ;  /* 0x0000000600007c0c */ /* 0x000fe4000bf83070 */
[----:B-1----:R-:W-:Y:S01]  /*7690*/  F2FP.F16.F32.PACK_AB R0, R33, R21 ;  /* 0x000000152100723e */ /* 0x002fe200000000ff */
[----:B------:R-:W-:-:S03]  /*76a0*/  IMAD.MOV.U32 R37, RZ, RZ, R3 ;  /* 0x000000ffff257224 */ /* 0x000fc600078e0003 */
[C---:B------:R-:W-:Y:S01]  /*76b0*/  PRMT R188, R0.reuse, 0x7610, R188 ;  /* 0x0000761000bc7816 */ /* 0x040fe200000000bc */
[----:B------:R-:W-:Y:S01]  /*76c0*/  FADD.FTZ R3, R23, R13 ;  /* 0x0000000d17037221 */ /* 0x000fe20000010000 */
[----:B------:R-:W-:Y:S01]  /*76d0*/  IMAD.MOV.U32 R13, RZ, RZ, R239 ;  /* 0x000000ffff0d7224 */ /* 0x000fe200078e00ef */
[----:B------:R-:W-:Y:S01]  /*76e0*/  PRMT R187, R0, 0x7632, R187 ;  /* 0x0000763200bb7816 */ /* 0x000fe200000000bb */
[----:B------:R-:W-:Y:S02]  /*76f0*/  IMAD.MOV.U32 R0, RZ, RZ, R82 ;  /* 0x000000ffff007224 */ /* 0x000fe400078e0052 */
[----:B------:R-:W-:Y:S02]  /*7700*/  @!P3 HADD2 R212, -R188.H0_H0, -RZ.H0_H0 ;  /* 0xa00000ffbcd4b230 */ /* 0x000fe40000000900 */
[----:B------:R-:W-:Y:S02]  /*7710*/  IMAD.MOV.U32 R23, RZ, RZ, R2 ;  /* 0x000000ffff177224 */ /* 0x000fe400078e0002 */
[----:B------:R-:W-:Y:S01]  /*7720*/  FADD.FTZ R2, R16, R12 ;  /* 0x0000000c10027221 */ /* 0x000fe20000010000 */
[----:B------:R-:W-:Y:S01]  /*7730*/  IMAD.MOV.U32 R16, RZ, RZ, R13 ;  /* 0x000000ffff107224 */ /* 0x000fe200078e000d */
[----:B------:R-:W-:Y:S01]  /*7740*/  PRMT R13, R188, 0x5410, R187 ;  /* 0x00005410bc0d7816 */ /* 0x000fe200000000bb */
[----:B------:R1:W4:Y:S01]  /*7750*/  LDL.LU R239, [R1+0x3a0] ;  /* 0x0003a00001ef7983 */ /* 0x0003220000300800 */
[----:B------:R-:W-:-:S02]  /*7760*/  LOP3.LUT R0, R0, 0xff, RZ, 0xc0, !PT ;  /* 0x000000ff00007812 */ /* 0x000fc400078ec0ff */
[----:B------:R-:W-:Y:S02]  /*7770*/  @!P3 PRMT R188, R212, 0x5410, RZ ;  /* 0x00005410d4bcb816 */ /* 0x000fe400000000ff */
[----:B------:R-:W-:Y:S02]  /*7780*/  ISETP.LE.U32.AND P3, PT, R0, UR6, PT ;  /* 0x0000000600007c0c */ /* 0x000fe4000bf63070 */
[----:B------:R-:W-:Y:S01]  /*7790*/  LOP3.LUT R0, R226, UR7, R11, 0x96, !PT ;  /* 0x00000007e2007c12 */ /* 0x000fe2000f8e960b */
[----:B------:R-:W-:Y:S04]  /*77a0*/  STL [R1+0x34c], R188 ;  /* 0x00034cbc01007387 */ /* 0x000fe80000100800 */
[----:B------:R1:W4:Y:S01]  /*77b0*/  LDL.LU.64 R226, [R1+0x398] ;  /* 0x0003980001e27983 */ /* 0x0003220000300a00 */
[----:B------:R-:W-:Y:S01]  /*77c0*/  FADD.FTZ R12, R59, R14 ;  /* 0x0000000e3b0c7221 */ /* 0x000fe20000010000 */
[----:B------:R-:W-:Y:S01]  /*77d0*/  IMAD.MOV.U32 R14, RZ, RZ, R6 ;  /* 0x000000ffff0e7224 */ /* 0x000fe200078e0006 */
[----:B---3--:R-:W-:Y:S01]  /*77e0*/  LOP3.LUT R6, R10, UR30, R251, 0x96, !PT ;  /* 0x0000001e0a067c12 */ /* 0x008fe2000f8e96fb */
[----:B------:R-:W-:Y:S01]  /*77f0*/  FADD.FTZ R10, R54, R15 ;  /* 0x0000000f360a7221 */ /* 0x000fe20000010000 */
[----:B------:R-:W-:-:S02]  /*7800*/  IMAD.MOV.U32 R15, RZ, RZ, R13 ;  /* 0x000000ffff0f7224 */ /* 0x000fc400078e000d */
[----:B------:R-:W-:Y:S01]  /*7810*/  FADD.FTZ R13, R17, R3 ;  /* 0x00000003110d7221 */ /* 0x000fe20000010000 */
[----:B------:R-:W-:Y:S01]  /*7820*/  FADD.FTZ R11, R25, R2 ;  /* 0x00000002190b7221 */ /* 0x000fe20000010000 */
[----:B------:R-:W-:-:S04]  /*7830*/  IMAD.WIDE.U32 R2, R0, -0x2daee0ad, RZ ;  /* 0xd2511f5300027825 */ /* 0x000fc800078e00ff */
[----:B------:R-:W-:Y:S02]  /*7840*/  IMAD.MOV.U32 R54, RZ, RZ, R14 ;  /* 0x000000ffff367224 */ /* 0x000fe400078e000e */
[----:B------:R-:W-:Y:S02]  /*7850*/  IMAD.MOV.U32 R14, RZ, RZ, R16 ;  /* 0x000000ffff0e7224 */ /* 0x000fe400078e0010 */
[----:B------:R-:W-:Y:S02]  /*7860*/  IMAD.MOV.U32 R16, RZ, RZ, R37 ;  /* 0x000000ffff107224 */ /* 0x000fe400078e0025 */
[----:B------:R-:W-:Y:S01]  /*7870*/  IMAD.MOV.U32 R37, RZ, RZ, R4 ;  /* 0x000000ffff257224 */ /* 0x000fe200078e0004 */
[----:B--2---:R-:W-:Y:S01]  /*7880*/  LOP3.LUT R4, R246, UR29, R3, 0x96, !PT ;  /* 0x0000001df6047c12 */ /* 0x004fe2000f8e9603 */
[----:B------:R-:W-:Y:S02]  /*7890*/  IMAD.MOV.U32 R25, RZ, RZ, R23 ;  /* 0x000000ffff197224 */ /* 0x000fe400078e0017 */
[----:B------:R-:W-:-:S02]  /*78a0*/  IMAD.MOV.U32 R23, RZ, RZ, R5 ;  /* 0x000000ffff177224 */ /* 0x000fc400078e0005 */
[----:B------:R-:W-:-:S04]  /*78b0*/  IMAD.WIDE.U32 R4, R4, -0x326172a9, RZ ;  /* 0xcd9e8d5704047825 */ /* 0x000fc800078e00ff */
[----:B------:R-:W-:Y:S01]  /*78c0*/  IMAD.MOV.U32 R59, RZ, RZ, R7 ;  /* 0x000000ffff3b7224 */ /* 0x000fe200078e0007 */
[----:B------:R-:W-:Y:S01]  /*78d0*/  LOP3.LUT R3, R250, UR28, R5, 0x96, !PT ;  /* 0x0000001cfa037c12 */ /* 0x000fe2000f8e9605 */
[----:B------:R-:W-:-:S05]  /*78e0*/  IMAD.WIDE.U32 R6, R6, -0x2daee0ad, RZ ;  /* 0xd2511f5306067825 */ /* 0x000fca00078e00ff */
[----:B------:R-:W-:Y:S01]  /*78f0*/  LOP3.LUT R7, R2, UR25, R7, 0x96, !PT ;  /* 0x0000001902077c12 */ /* 0x000fe2000f8e9607 */
[----:B------:R-:W-:-:S05]  /*7900*/  IMAD.WIDE.U32 R2, R3, -0x2daee0ad, RZ ;  /* 0xd2511f5303027825 */ /* 0x000fca00078e00ff */
[----:B------:R-:W-:Y:S01]  /*7910*/  LOP3.LUT R3, R6, UR13, R3, 0x96, !PT ;  /* 0x0000000d06037c12 */ /* 0x000fe2000f8e9603 */
[----:B------:R-:W-:-:S05]  /*7920*/  IMAD.WIDE.U32 R6, R7, -0x326172a9, RZ ;  /* 0xcd9e8d5707067825 */ /* 0x000fca00078e00ff */
[----:B------:R-:W-:Y:S01]  /*7930*/  LOP3.LUT R4, R4, UR24, R7, 0x96, !PT ;  /* 0x0000001804047c12 */ /* 0x000fe2000f8e9607 */
[----:B------:R-:W-:Y:S02]  /*7940*/  IMAD.MOV.U32 R17, RZ, RZ, R8 ;  /* 0x000000ffff117224 */ /* 0x000fe400078e0008 */
[----:B------:R-:W-:Y:S02]  /*7950*/  IMAD.MOV.U32 R5, RZ, RZ, R9 ;  /* 0x000000ffff057224 */ /* 0x000fe400078e0009 */
[----:B------:R-:W-:-:S04]  /*7960*/  IMAD.WIDE.U32 R8, R4, -0x2daee0ad, RZ ;  /* 0xd2511f5304087825 */ /* 0x000fc800078e00ff */
[----:B------:R-:W-:Y:S01]  /*7970*/  @!P0 HADD2 R213, -R187.H0_H0, -RZ.H0_H0 ;  /* 0xa00000ffbbd58230 */ /* 0x000fe20000000900 */
[----:B------:R-:W-:Y:S01]  /*7980*/  LOP3.LUT R0, R2, UR11, R9, 0x96, !PT ;  /* 0x0000000b02007c12 */ /* 0x000fe2000f8e9609 */
[----:B------:R-:W-:-:S03]  /*7990*/  IMAD.WIDE.U32 R2, R3, -0x326172a9, RZ ;  /* 0xcd9e8d5703027825 */ /* 0x000fc600078e00ff */
[----:B------:R-:W-:Y:S02]  /*79a0*/  @!P0 PRMT R187, R213, 0x5410, RZ ;  /* 0x00005410d5bb8816 */ /* 0x000fe400000000ff */
[----:B------:R-:W-:-:S03]  /*79b0*/  LOP3.LUT R6, R6, UR12, R3, 0x96, !PT ;  /* 0x0000000c06067c12 */ /* 0x000fc6000f8e9603 */
[----:B------:R-:W-:Y:S01]  /*79c0*/  STL [R1+0x350], R187 ;  /* 0x000350bb01007387 */ /* 0x000fe20000100800 */
[----:B------:R-:W-:-:S03]  /*79d0*/  IMAD.MOV.U32 R3, RZ, RZ, R241 ;  /* 0x000000ffff037224 */ /* 0x000fc600078e00f1 */
[----:B------:R1:W2:Y:S01]  /*79e0*/  LDL.LU R241, [R1+0x390] ;  /* 0x0003900001f17983 */ /* 0x0002a20000300800 */
[----:B------:R-:W-:Y:S02]  /*79f0*/  IMAD.MOV.U32 R4, RZ, RZ, R14 ;  /* 0x000000ffff047224 */ /* 0x000fe400078e000e */
[----:B------:R3:W-:Y:S01]  /*7a00*/  MUFU.EX2 R14, R44 ;  /* 0x0000002c000e7308 */ /* 0x0007e20000000800 */
[----:B------:R-:W-:Y:S02]  /*7a10*/  IMAD.MOV.U32 R7, RZ, RZ, R81 ;  /* 0x000000ffff077224 */ /* 0x000fe400078e0051 */
[----:B---3--:R-:W-:Y:S02]  /*7a20*/  IMAD.MOV.U32 R44, RZ, RZ, R80 ;  /* 0x000000ffff2c7224 */ /* 0x008fe400078e0050 */
[----:B------:R-:W-:-:S04]  /*7a30*/  IMAD.WIDE.U32 R80, R0, -0x326172a9, RZ ;  /* 0xcd9e8d5700507825 */ /* 0x000fc800078e00ff */
[----:B------:R-:W-:Y:S01]  /*7a40*/  IMAD.MOV.U32 R0, RZ, RZ, R88 ;  /* 0x000000ffff007224 */ /* 0x000fe200078e0058 */
[----:B------:R-:W-:Y:S01]  /*7a50*/  LOP3.LUT R88, R2, UR10, R81, 0x96, !PT ;  /* 0x0000000a02587c12 */ /* 0x000fe2000f8e9651 */
[----:B------:R-:W-:Y:S02]  /*7a60*/  IMAD.MOV.U32 R2, RZ, RZ, R44 ;  /* 0x000000ffff027224 */ /* 0x000fe400078e002c */
[----:B------:R-:W-:Y:S02]  /*7a70*/  IMAD.MOV.U32 R44, RZ, RZ, R7 ;  /* 0x000000ffff2c7224 */ /* 0x000fe400078e0007 */
[----:B------:R-:W-:Y:S02]  /*7a80*/  IMAD.MOV.U32 R7, RZ, RZ, R15 ;  /* 0x000000ffff077224 */ /* 0x000fe400078e000f */
[----:B------:R3:W1:Y:S02]  /*7a90*/  MUFU.EX2 R15, R47 ;  /* 0x0000002f000f7308 */ /* 0x0006640000000800 */
[----:B---3--:R-:W-:Y:S01]  /*7aa0*/  IMAD.MOV.U32 R47, RZ, RZ, R0 ;  /* 0x000000ffff2f7224 */ /* 0x008fe200078e0000 */
[----:B------:R-:W-:-:S04]  /*7ab0*/  LOP3.LUT R0, R88, 0xff, RZ, 0xc0, !PT ;  /* 0x000000ff58007812 */ /* 0x000fc800078ec0ff */
[----:B------:R-:W-:Y:S01]  /*7ac0*/  ISETP.LE.U32.AND P0, PT, R0, UR6, PT ;  /* 0x0000000600007c0c */ /* 0x000fe2000bf03070 */
[----:B------:R-:W-:Y:S02]  /*7ad0*/  IMAD.MOV.U32 R0, RZ, RZ, R4 ;  /* 0x000000ffff007224 */ /* 0x000fe400078e0004 */
[----:B------:R-:W-:Y:S01]  /*7ae0*/  FADD.FTZ R4, R108, R12 ;  /* 0x0000000c6c047221 */ /* 0x000fe20000010000 */
[----:B-1----:R-:W-:Y:S01]  /*7af0*/  F2FP.F16.F32.PACK_AB R198, R15, R14 ;  /* 0x0000000e0fc6723e */ /* 0x002fe200000000ff */
[----:B------:R-:W-:Y:S01]  /*7b00*/  IMAD.MOV.U32 R108, RZ, RZ, R0 ;  /* 0x000000ffff6c7224 */ /* 0x000fe200078e0000 */
[----:B------:R-:W-:-:S04]  /*7b10*/  LOP3.LUT R0, R88, 0xffff, RZ, 0xc0, !PT ;  /* 0x0000ffff58007812 */ /* 0x000fc800078ec0ff */
[----:B------:R-:W-:-:S03]  /*7b20*/  SHF.R.U32.HI R0, RZ, 0x8, R0 ;  /* 0x00000008ff007819 */ /* 0x000fc60000011600 */
[----:B------:R-:W-:Y:S01]  /*7b30*/  @!P0 HADD2 R218, -R198.H0_H0, -RZ.H0_H0 ;  /* 0xa00000ffc6da8230 */ /* 0x000fe20000000900 */
[----:B------:R-:W-:Y:S02]  /*7b40*/  LOP3.LUT R0, R0, 0xffff, RZ, 0xc0, !PT ;  /* 0x0000ffff00007812 */ /* 0x000fe400078ec0ff */
[----:B------:R-:W-:Y:S02]  /*7b50*/  PRMT R9, R198, 0x7610, R9 ;  /* 0x00007610c6097816 */ /* 0x000fe40000000009 */
[----:B------:R-:W-:Y:S02]  /*7b60*/  @!P0 PRMT R9, R218, 0x5410, RZ ;  /* 0x00005410da098816 */ /* 0x000fe400000000ff */
[----:B------:R-:W-:Y:S01]  /*7b70*/  ISETP.LE.U32.AND P0, PT, R0, UR6, PT ;  /* 0x0000000600007c0c */ /* 0x000fe2000bf03070 */
[----:B------:R-:W-:Y:S02]  /*7b80*/  IMAD.MOV.U32 R12, RZ, RZ, R5 ;  /* 0x000000ffff0c7224 */ /* 0x000fe400078e0005 */
[----:B------:R-:W-:Y:S01]  /*7b90*/  FADD.FTZ R5, R86, R10 ;  /* 0x0000000a56057221 */ /* 0x000fe20000010000 */
[----:B------:R-:W-:Y:S01]  /*7ba0*/  IMAD.MOV.U32 R86, RZ, RZ, R108 ;  /* 0x000000ffff567224 */ /* 0x000fe200078e006c */
[----:B------:R1:W-:Y:S01]  /*7bb0*/  STL [R1+0x118], R9 ;  /* 0x0001180901007387 */ /* 0x0003e20000100800 */
[----:B------:R-:W-:Y:S01]  /*7bc0*/  IMAD.MOV.U32 R108, RZ, RZ, R12 ;  /* 0x000000ffff6c7224 */ /* 0x000fe200078e000c */
[----:B------:R-:W-:Y:S01]  /*7bd0*/  PRMT R0, R88, 0x7632, R0 ;  /* 0x0000763258007816 */ /* 0x000fe20000000000 */
[----:B------:R-:W-:Y:S01]  /*7be0*/  MUFU.EX2 R12, R43 ;  /* 0x0000002b000c7308 */ /* 0x000fe20000000800 */
[----:B------:R-:W-:-:S02]  /*7bf0*/  PRMT R10, R198, 0x7632, R10 ;  /* 0x00007632c60a7816 */ /* 0x000fc4000000000a */
[----:B------:R-:W-:Y:S02]  /*7c00*/  LOP3.LUT R0, R0, 0xff, RZ, 0xc0, !PT ;  /* 0x000000ff00007812 */ /* 0x000fe400078ec0ff */
[----:B------:R-:W-:-:S05]  /*7c10*/  @!P0 HADD2 R219, -R198.H1_H1, -RZ.H0_H0 ;  /* 0xa00000ffc6db8230 */ /* 0x000fca0000000d00 */
[----:B------:R-:W-:Y:S02]  /*7c20*/  @!P0 PRMT R10, R219, 0x5410, RZ ;  /* 0x00005410db0a8816 */ /* 0x000fe400000000ff */
[----:B------:R-:W-:Y:S01]  /*7c30*/  ISETP.LE.U32.AND P0, PT, R0, UR6, PT ;  /* 0x0000000600007c0c */ /* 0x000fe2000bf03070 */
[----:B-1----:R-:W1:Y:S01]  /*7c40*/  MUFU.EX2 R9, R38 ;  /* 0x0000002600097308 */ /* 0x002e620000000800 */
[----:B------:R-:W-:Y:S02]  /*7c50*/  SHF.R.U32.HI R0, RZ, 0x18, R88 ;  /* 0x00000018ff007819 */ /* 0x000fe40000011658 */
[----:B-1----:R-:W-:-:S04]  /*7c60*/  F2FP.F16.F32.PACK_AB R197, R12, R9 ;  /* 0x000000090cc5723e */ /* 0x002fc800000000ff */
[C---:B------:R-:W-:Y:S01]  /*7c70*/  PRMT R187, R197.reuse, 0x7610, R187 ;  /* 0x00007610c5bb7816 */ /* 0x040fe200000000bb */
[----:B------:R-:W-:Y:S02]  /*7c80*/  IMAD.MOV.U32 R38, RZ, RZ, R3 ;  /* 0x000000ffff267224 */ /* 0x000fe400078e0003 */
[----:B------:R-:W-:Y:S01]  /*7c90*/  FADD.FTZ R3, R18, R13 ;  /* 0x0000000d12037221 */ /* 0x000fe20000010000 */
[----:B------:R-:W-:Y:S01]  /*7ca0*/  IMAD.MOV.U32 R43, RZ, RZ, R16 ;  /* 0x000000ffff2b7224 */ /* 0x000fe200078e0010 */
[----:B------:R-:W-:Y:S01]  /*7cb0*/  MUFU.EX2 R18, R52 ;  /* 0x0000003400127308 */ /* 0x000fe20000000800 */
[----:B------:R-:W-:-:S07]  /*7cc0*/  PRMT R188, R197, 0x7632, R188 ;  /* 0x00007632c5bc7816 */ /* 0x000fce00000000bc */
[----:B------:R-:W1:Y:S02]  /*7cd0*/  MUFU.EX2 R16, R50 ;  /* 0x0000003200107308 */ /* 0x000e640000000800 */
[----:B-1----:R-:W-:-:S04]  /*7ce0*/  F2FP.F16.F32.PACK_AB R195, R18, R16 ;  /* 0x0000001012c3723e */ /* 0x002fc800000000ff */
[C---:B------:R-:W-:Y:S01]  /*7cf0*/  PRMT R13, R195.reuse, 0x7610, R13 ;  /* 0x00007610c30d7816 */ /* 0x040fe2000000000d */
[----:B------:R1:W-:Y:S01]  /*7d00*/  STL [R1+0x12c], R10 ;  /* 0x00012c0a01007387 */ /* 0x0003e20000100800 */
[----:B------:R-:W-:Y:S01]  /*7d10*/  PRMT R52, R195, 0x7632, R52 ;  /* 0x00007632c3347816 */ /* 0x000fe20000000034 */
[----:B----4-:R-:W-:-:S05]  /*7d20*/  @!P0 HADD2 R226, -R197.H0_H0, -RZ.H0_H0 ;  /* 0xa00000ffc5e28230 */ /* 0x010fca0000000900 */
[----:B------:R-:W-:Y:S02]  /*7d30*/  @!P0 PRMT R187, R226, 0x5410, RZ ;  /* 0x00005410e2bb8816 */ /* 0x000fe400000000ff */
[----:B------:R-:W-:Y:S01]  /*7d40*/  ISETP.LE.U32.AND P0, PT, R0, UR6, PT ;  /* 0x0000000600007c0c */ /* 0x000fe2000bf03070 */
[----:B------:R-:W-:-:S05]  /*7d50*/  IMAD.MOV.U32 R0, RZ, RZ, R80 ;  /* 0x000000ffff007224 */ /* 0x000fca00078e0050 */
[----:B------:R-:W-:-:S07]  /*7d60*/  LOP3.LUT R0, R0, 0xff, RZ, 0xc0, !PT ;  /* 0x000000ff00007812 */ /* 0x000fce00078ec0ff */
[----:B------:R-:W-:-:S05]  /*7d70*/  @!P0 HADD2 R227, -R197.H1_H1, -RZ.H0_H0 ;  /* 0xa00000ffc5e38230 */ /* 0x000fca0000000d00 */
[----:B------:R-:W-:Y:S02]  /*7d80*/  @!P0 PRMT R188, R227, 0x5410, RZ ;  /* 0x00005410e3bc8816 */ /* 0x000fe400000000ff */
[----:B------:R-:W-:Y:S02]  /*7d90*/  ISETP.LE.U32.AND P0, PT, R0, UR6, PT ;  /* 0x0000000600007c0c */ /* 0x000fe4000bf03070 */
[----:B------:R-:W-:-:S11]  /*7da0*/  PRMT R0, R80, 0x7771, RZ ;  /* 0x0000777150007816 */ /* 0x000fd600000000ff */
[----:B------:R-:W-:-:S05]  /*7db0*/  @!P0 HADD2 R231, -R195.H0_H0, -RZ.H0_H0 ;  /* 0xa00000ffc3e78230 */ /* 0x000fca0000000900 */
[----:B------:R-:W-:Y:S02]  /*7dc0*/  @!P0 PRMT R13, R231, 0x5410, RZ ;  /* 0x00005410e70d8816 */ /* 0x000fe400000000ff */
[----:B------:R-:W-:Y:S01]  /*7dd0*/  ISETP.GT.U32.AND P0, PT, R0, UR6, PT ;  /* 0x0000000600007c0c */ /* 0x000fe2000bf04070 */
[----:B-1----:R-:W-:Y:S02]  /*7de0*/  IMAD.MOV.U32 R10, RZ, RZ, R2 ;  /* 0x000000ffff0a7224 */ /* 0x002fe400078e0002 */
[----:B------:R-:W-:Y:S01]  /*7df0*/  FADD.FTZ R2, R30, R11 ;  /* 0x0000000b1e027221 */ /* 0x000fe20000010000 */
[----:B------:R1:W-:Y:S01]  /*7e00*/  STL [R1+0x11c], R13 ;  /* 0x00011c0d01007387 */ /* 0x0003e20000100800 */
[----:B------:R-:W-:Y:S01]  /*7e10*/  MUFU.EX2 R11, R45 ;  /* 0x0000002d000b7308 */ /* 0x000fe20000000800 */
[----:B------:R-:W-:-:S07]  /*7e20*/  PRMT R0, R80, 0x7772, RZ ;  /* 0x0000777250007816 */ /* 0x000fce00000000ff */
[----:B------:R-:W-:-:S05]  /*7e30*/  @P0 HADD2 R232, -R195.H1_H1, -RZ.H0_H0 ;  /* 0xa00000ffc3e80230 */ /* 0x000fca0000000d00 */
[----:B------:R-:W-:Y:S01]  /*7e40*/  @P0 PRMT R52, R232, 0x5410, RZ ;  /* 0x00005410e8340816 */ /* 0x000fe200000000ff */
[----:B-1----:R-:W1:Y:S01]  /*7e50*/  MUFU.EX2 R13, R46 ;  /* 0x0000002e000d7308 */ /* 0x002e620000000800 */
[----:B------:R-:W-:-:S03]  /*7e60*/  ISETP.GT.U32.AND P0, PT, R0, UR6, PT ;  /* 0x0000000600007c0c */ /* 0x000fc6000bf04070 */
[----:B------:R3:W-:Y:S01]  /*7e70*/  STL [R1+0x120], R52 ;  /* 0x0001203401007387 */ /* 0x0007e20000100800 */
[----:B------:R-:W-:Y:S02]  /*7e80*/  PRMT R0, R80, 0x7773, RZ ;  /* 0x0000777350007816 */ /* 0x000fe400000000ff */
[----:B-1----:R-:W-:-:S07]  /*7e90*/  F2FP.F16.F32.PACK_AB R194, R13, R11 ;  /* 0x0000000b0dc2723e */ /* 0x002fce00000000ff */
[----:B------:R-:W-:Y:S01]  /*7ea0*/  @P0 HADD2 R234, -R194.H0_H0, -RZ.H0_H0 ;  /* 0xa00000ffc2ea0230 */ /* 0x000fe20000000900 */
[----:B------:R-:W-:-:S04]  /*7eb0*/  PRMT R30, R194, 0x7610, R30 ;  /* 0x00007610c21e7816 */ /* 0x000fc8000000001e */
[----:B------:R-:W-:Y:S01]  /*7ec0*/  @P0 PRMT R30, R234, 0x5410, RZ ;  /* 0x00005410ea1e0816 */ /* 0x000fe200000000ff */
[----:B---3--:R-:W-:Y:S01]  /*7ed0*/  IMAD.MOV.U32 R52, RZ, RZ, R43 ;  /* 0x000000ffff347224 */ /* 0x008fe200078e002b */
[----:B------:R-:W-:-:S03]  /*7ee0*/  ISETP.GT.U32.AND P0, PT, R0, UR6, PT ;  /* 0x0000000600007c0c */ /* 0x000fc6000bf04070 */
[----:B------:R1:W-:Y:S01]  /*7ef0*/  STL [R1+0x114], R30 ;  /* 0x0001141e01007387 */ /* 0x0003e20000100800 */
[----:B------:R-:W-:Y:S02]  /*7f00*/  IMAD.MOV.U32 R43, RZ, RZ, R86 ;  /* 0x000000ffff2b7224 */ /* 0x000fe400078e0056 */
[----:B------:R-:W-:Y:S01]  /*7f10*/  FADD.FTZ R3, R32, R3 ;  /* 0x0000000320037221 */ /* 0x000fe20000010000 */
[----:B------:R-:W-:Y:S02]  /*7f20*/  IMAD.MOV.U32 R86, RZ, RZ, R7 ;  /* 0x000000ffff567224 */ /* 0x000fe400078e0007 */
[----:B------:R-:W-:Y:S02]  /*7f30*/  IMAD.MOV.U32 R7, RZ, RZ, R17 ;  /* 0x000000ffff077224 */ /* 0x000fe400078e0011 */
[----:B------:R-:W-:Y:S01]  /*7f40*/  MUFU.EX2 R17, R97 ;  /* 0x0000006100117308 */ /* 0x000fe20000000800 */
[----:B------:R-:W-:Y:S02]  /*7f50*/  IMAD.MOV.U32 R45, RZ, RZ, R43 ;  /* 0x000000ffff2d7224 */ /* 0x000fe400078e002b */
[----:B------:R-:W-:-:S02]  /*7f60*/  IMAD.MOV.U32 R46, RZ, RZ, R23 ;  /* 0x000000ffff2e7224 */ /* 0x000fc400078e0017 */
[----:B------:R-:W-:Y:S02]  /*7f70*/  IMAD.MOV.U32 R43, RZ, RZ, R22 ;  /* 0x000000ffff2b7224 */ /* 0x000fe400078e0016 */
[----:B-1----:R-:W-:Y:S02]  /*7f80*/  IMAD.MOV.U32 R30, RZ, RZ, R38 ;  /* 0x000000ffff1e7224 */ /* 0x002fe400078e0026 */
[----:B------:R-:W-:Y:S02]  /*7f90*/  IMAD.MOV.U32 R38, RZ, RZ, R47 ;  /* 0x000000ffff267224 */ /* 0x000fe400078e002f */
[----:B------:R-:W-:Y:S02]  /*7fa0*/  IMAD.MOV.U32 R47, RZ, RZ, R25 ;  /* 0x000000ffff2f7224 */ /* 0x000fe400078e0019 */
[----:B------:R-:W-:Y:S01]  /*7fb0*/  IMAD.MOV.U32 R32, RZ, RZ, R30 ;  /* 0x000000ffff207224 */ /* 0x000fe200078e001e */
[----:B------:R1:W3:Y:S01]  /*7fc0*/  MUFU.EX2 R25, R56 ;  /* 0x0000003800197308 */ /* 0x0002e20000000800 */
[----:B------:R-:W-:-:S02]  /*7fd0*/  IMAD.MOV.U32 R30, RZ, RZ, R26 ;  /* 0x000000ffff1e7224 */ /* 0x000fc400078e001a */
[----:B------:R-:W-:Y:S02]  /*7fe0*/  IMAD.MOV.U32 R26, RZ, RZ, R210 ;  /* 0x000000ffff1a7224 */ /* 0x000fe400078e00d2 */
[----:B------:R-:W-:-:S03]  /*7ff0*/  IMAD.MOV.U32 R210, RZ, RZ, R87 ;  /* 0x000000ffffd27224 */ /* 0x000fc600078e0057 */
[----:B------:R-:W-:Y:S01]  /*8000*/  MUFU.EX2 R22, R122 ;  /* 0x0000007a00167308 */ /* 0x000fe20000000800 */
[----:B-1----:R-:W-:Y:S02]  /*8010*/  IMAD.MOV.U32 R56, RZ, RZ, R52 ;  /* 0x000000ffff387224 */ /* 0x002fe400078e0034 */
[----:B------:R-:W-:Y:S02]  /*8020*/  IMAD.MOV.U32 R52, RZ, RZ, R86 ;  /* 0x000000ffff347224 */ /* 0x000fe400078e0056 */
[----:B------:R-:W-:-:S03]  /*8030*/  IMAD.WIDE.U32 R86, R6, -0x2daee0ad, RZ ;  /* 0xd2511f5306567825 */ /* 0x000fc600078e00ff */
[----:B------:R-:W1:Y:S01]  /*8040*/  MUFU.EX2 R23, R117 ;  /* 0x0000007500177308 */ /* 0x000e620000000800 */
[----:B------:R-:W-:Y:S01]  /*8050*/  @P0 HADD2 R235, -R194.H1_H1, -RZ.H0_H0 ;  /* 0xa00000ffc2eb0230 */ /* 0x000fe20000000d00 */
[----:B------:R-:W-:Y:S01]  /*8060*/  LOP3.LUT R87, R8, UR9, R87, 0x96, !PT ;  /* 0x0000000908577c12 */ /* 0x000fe2000f8e9657 */
[----:B------:R-:W-:Y:S01]  /*8070*/  FADD.FTZ R2, R27, R2 ;  /* 0x000000021b027221 */ /* 0x000fe20000010000 */
[----:B------:R-:W-:Y:S02]  /*8080*/  PRMT R27, R194, 0x7632, R27 ;  /* 0x00007632c21b7816 */ /* 0x000fe4000000001b */
[----:B------:R-:W-:Y:S02]  /*8090*/  LOP3.LUT R0, R87, 0xff, RZ, 0xc0, !PT ;  /* 0x000000ff57007812 */ /* 0x000fe400078ec0ff */
[----:B------:R-:W-:Y:S02]  /*80a0*/  @P0 PRMT R27, R235, 0x5410, RZ ;  /* 0x00005410eb1b0816 */ /* 0x000fe400000000ff */
[----:B------:R-:W-:Y:S01]  /*80b0*/  ISETP.LE.U32.AND P0, PT, R0, UR6, PT ;  /* 0x0000000600007c0c */ /* 0x000fe2000bf03070 */
[----:B------:R-:W-:Y:S01]  /*80c0*/  FADD.FTZ R6, R36, R3 ;  /* 0x0000000324067221 */ /* 0x000fe20000010000 */
[----:B------:R-:W-:Y:S01]  /*80d0*/  IMAD.MOV.U32 R81, RZ, RZ, R37 ;  /* 0x000000ffff517224 */ /* 0x000fe200078e0025 */
[----:B------:R4:W-:Y:S01]  /*80e0*/  STL [R1+0xfc], R27 ;  /* 0x0000fc1b01007387 */ /* 0x0009e20000100800 */
[----:B------:R-:W-:Y:S01]  /*80f0*/  IMAD.MOV.U32 R36, RZ, RZ, R40 ;  /* 0x000000ffff247224 */ /* 0x000fe200078e0028 */
[----:B---3--:R-:W-:Y:S01]  /*8100*/  F2FP.F16.F32.PACK_AB R0, R25, R17 ;  /* 0x000000111900723e */ /* 0x008fe200000000ff */
[----:B------:R-:W-:-:S02]  /*8110*/  IMAD.MOV.U32 R37, RZ, RZ, R41 ;  /* 0x000000ffff257224 */ /* 0x000fc400078e0029 */
[----:B------:R-:W3:Y:S01]  /*8120*/  LDL.LU.64 R40, [R1+0x388] ;  /* 0x0003880001287983 */ /* 0x000ee20000300a00 */
[----:B-1----:R-:W-:Y:S02]  /*8130*/  F2FP.F16.F32.PACK_AB R202, R23, R22 ;  /* 0x0000001617ca723e */ /* 0x002fe400000000ff */
[C---:B------:R-:W-:Y:S02]  /*8140*/  PRMT R168, R0.reuse, 0x7610, R168 ;  /* 0x0000761000a87816 */ /* 0x040fe400000000a8 */
[----:B------:R-:W-:Y:S01]  /*8150*/  PRMT R167, R0, 0x7632, R167 ;  /* 0x0000763200a77816 */ /* 0x000fe200000000a7 */
[----:B------:R-:W-:Y:S02]  /*8160*/  @!P0 HADD2 R239, -R202.H0_H0, -RZ.H0_H0 ;  /* 0xa00000ffcaef8230 */ /* 0x000fe40000000900 */
[----:B--2---:R-:W-:Y:S02]  /*8170*/  @!P2 HADD2 R241, -R168.H0_H0, -RZ.H0_H0 ;  /* 0xa00000ffa8f1a230 */ /* 0x004fe40000000900 */
[----:B----4-:R-:W-:-:S02]  /*8180*/  IMAD.MOV.U32 R27, RZ, RZ, R26 ;  /* 0x000000ffff1b7224 */ /* 0x010fc400078e001a */
[----:B------:R-:W-:Y:S02]  /*8190*/  IMAD.MOV.U32 R26, RZ, RZ, R20 ;  /* 0x000000ffff1a7224 */ /* 0x000fe400078e0014 */
[----:B------:R1:W2:Y:S01]  /*81a0*/  LDL.LU.S16 R20, [R1+0x4] ;  /* 0x0000040001147983 */ /* 0x0002a20000300600 */
[----:B------:R-:W-:Y:S02]  /*81b0*/  PRMT R135, R202, 0x7610, R135 ;  /* 0x00007610ca877816 */ /* 0x000fe40000000087 */
[----:B------:R-:W-:Y:S02]  /*81c0*/  @!P0 PRMT R135, R239, 0x5410, RZ ;  /* 0x00005410ef878816 */ /* 0x000fe400000000ff */
[----:B------:R-:W-:Y:S01]  /*81d0*/  PRMT R97, R168, 0x5410, R167 ;  /* 0x00005410a8617816 */ /* 0x000fe200000000a7 */
[----:B------:R-:W-:Y:S01]  /*81e0*/  FADD.FTZ R4, R101, R4 ;  /* 0x0000000465047221 */ /* 0x000fe20000010000 */
[----:B------:R-:W-:Y:S01]  /*81f0*/  @!P2 PRMT R168, R241, 0x5410, RZ ;  /* 0x00005410f1a8a816 */ /* 0x000fe200000000ff */
[----:B------:R-:W-:Y:S01]  /*8200*/  IMAD.MOV.U32 R122, RZ, RZ, R46 ;  /* 0x000000ffff7a7224 */ /* 0x000fe200078e002e */
[----:B------:R4:W-:Y:S01]  /*8210*/  STL [R1+0x344], R135 ;  /* 0x0003448701007387 */ /* 0x0009e20000100800 */
[----:B------:R-:W-:Y:S01]  /*8220*/  FADD.FTZ R4, R118, R4 ;  /* 0x0000000476047221 */ /* 0x000fe20000010000 */
[----:B------:R-:W-:-:S02]  /*8230*/  IMAD.MOV.U32 R46, RZ, RZ, R30 ;  /* 0x000000ffff2e7224 */ /* 0x000fc400078e001e */
[----:B------:R1:W-:Y:S01]  /*8240*/  STL [R1+0x348], R168 ;  /* 0x000348a801007387 */ /* 0x0003e20000100800 */
[----:B------:R-:W-:Y:S01]  /*8250*/  IMAD.MOV.U32 R3, RZ, RZ, R32 ;  /* 0x000000ffff037224 */ /* 0x000fe200078e0020 */
[----:B------:R4:W-:Y:S02]  /*8260*/  MUFU.EX2 R30, R70 ;  /* 0x00000046001e7308 */ /* 0x0009e40000000800 */
[----:B------:R1:W3:Y:S06]  /*8270*/  LDL.LU.S16 R118, [R1+0x8] ;  /* 0x0000080001767983 */ /* 0x0002ec0000300600 */
[----:B------:R1:W2:Y:S01]  /*8280*/  MUFU.EX2 R32, R68 ;  /* 0x0000004400207308 */ /* 0x0002a20000000800 */
[----:B----4-:R4:W4:Y:S04]  /*8290*/  LDL.LU.S16 R70, [R1+0x10] ;  /* 0x0000100001467983 */ /* 0x0109280000300600 */
[----:B-1----:R1:W3:Y:S01]  /*82a0*/  LDL.LU.S16 R68, [R1+0xc] ;  /* 0x00000c0001447983 */ /* 0x0022e20000300600 */
[----:B------:R-:W-:-:S04]  /*82b0*/  LOP3.LUT R0, R87, 0xffff, RZ, 0xc0, !PT ;  /* 0x0000ffff57007812 */ /* 0x000fc800078ec0ff */
[----:B------:R-:W-:-:S04]  /*82c0*/  SHF.R.U32.HI R0, RZ, 0x8, R0 ;  /* 0x00000008ff007819 */ /* 0x000fc80000011600 */
[----:B------:R-:W-:-:S04]  /*82d0*/  LOP3.LUT R0, R0, 0xffff, RZ, 0xc0, !PT ;  /* 0x0000ffff00007812 */ /* 0x000fc800078ec0ff */
[----:B------:R-:W-:Y:S02]  /*82e0*/  ISETP.LE.U32.AND P0, PT, R0, UR6, PT ;  /* 0x0000000600007c0c */ /* 0x000fe4000bf03070 */
[----:B------:R-:W-:Y:S01]  /*82f0*/  SHF.R.U32.HI R0, RZ, 0x18, R91 ;  /* 0x00000018ff007819 */ /* 0x000fe2000001165b */
[----:B------:R-:W-:Y:S01]  /*8300*/  FADD.FTZ R5, R92, R5 ;  /* 0x000000055c057221 */ /* 0x000fe20000010000 */
[----:B------:R-:W-:Y:S02]  /*8310*/  IMAD.MOV.U32 R92, RZ, RZ, R47 ;  /* 0x000000ffff5c7224 */ /* 0x000fe400078e002f */
[----:B------:R-:W-:Y:S01]  /*8320*/  ISETP.LE.U32.AND P2, PT, R0, UR6, PT ;  /* 0x0000000600007c0c */ /* 0x000fe2000bf43070 */
[----:B------:R-:W-:Y:S01]  /*8330*/  IMAD.MOV.U32 R47, RZ, RZ, R7 ;  /* 0x000000ffff2f7224 */ /* 0x000fe200078e0007 */
[----:B------:R-:W-:Y:S01]  /*8340*/  PRMT R0, R87, 0x7632, R0 ;  /* 0x0000763257007816 */ /* 0x000fe20000000000 */
[----:B------:R-:W-:Y:S01]  /*8350*/  FADD.FTZ R7, R107, R5 ;  /* 0x000000056b077221 */ /* 0x000fe20000010000 */
[----:B------:R-:W-:-:S02]  /*8360*/  FADD.FTZ R5, R28, R2 ;  /* 0x000000021c057221 */ /* 0x000fc40000010000 */
[----:B------:R-:W-:Y:S02]  /*8370*/  LOP3.LUT R0, R0, 0xff, RZ, 0xc0, !PT ;  /* 0x000000ff00007812 */ /* 0x000fe400078ec0ff */
[----:B------:R-:W-:Y:S01]  /*8380*/  PRMT R134, R202, 0x7632, R134 ;  /* 0x00007632ca867816 */ /* 0x000fe20000000086 */
[----:B------:R-:W-:Y:S01]  /*8390*/  FADD.FTZ R8, R113, R4 ;  /* 0x0000000471087221 */ /* 0x000fe20000010000 */
[----:B------:R-:W-:Y:S01]  /*83a0*/  FADD.FTZ R4, R29, R5 ;  /* 0x000000051d047221 */ /* 0x000fe20000010000 */
[----:B--2---:R-:W-:-:S05]  /*83b0*/  @!P0 HADD2 R20, -R202.H1_H1, -RZ.H0_H0 ;  /* 0xa00000ffca148230 */ /* 0x004fca0000000d00 */
[----:B------:R-:W-:-:S04]  /*83c0*/  PRMT R2, R20, 0x7610, R2 ;  /* 0x0000761014027816 */ /* 0x000fc80000000002 */
[----:B------:R-:W-:Y:S02]  /*83d0*/  @!P0 PRMT R134, R2, 0x5410, RZ ;  /* 0x0000541002868816 */ /* 0x000fe400000000ff */
[----:B------:R-:W-:Y:S02]  /*83e0*/  ISETP.LE.U32.AND P0, PT, R0, UR6, PT ;  /* 0x0000000600007c0c */ /* 0x000fe4000bf03070 */
[----:B------:R-:W-:-:S04]  /*83f0*/  F2FP.F16.F32.PACK_AB R0, R32, R30 ;  /* 0x0000001e2000723e */ /* 0x000fc800000000ff */
[----:B------:R-:W-:-:S05]  /*8400*/  PRMT R185, R0, 0x7610, R185 ;  /* 0x0000761000b97816 */ /* 0x000fca00000000b9 */
[----:B---3--:R-:W-:-:S05]  /*8410*/  @!P1 HADD2 R68, -R185.H0_H0, -RZ.H0_H0 ;  /* 0xa00000ffb9449230 */ /* 0x008fca0000000900 */
[----:B------:R-:W-:Y:S02]  /*8420*/  PRMT R5, R68, 0x7610, R5 ;  /* 0x0000761044057816 */ /* 0x000fe40000000005 */
[----:B------:R1:W2:Y:S01]  /*8430*/  LDL.LU.S16 R68, [R1+0x14] ;  /* 0x0000140001447983 */ /* 0x0002a20000300600 */
[----:B------:R-:W-:Y:S01]  /*8440*/  IMAD.MOV.U32 R117, RZ, RZ, R43 ;  /* 0x000000ffff757224 */ /* 0x000fe200078e002b */
[----:B------:R-:W-:Y:S01]  /*8450*/  MUFU.EX2 R20, R53 ;  /* 0x0000003500147308 */ /* 0x000fe20000000800 */
[----:B------:R-:W-:-:S07]  /*8460*/  IMAD.MOV.U32 R43, RZ, RZ, R19 ;  /* 0x000000ffff2b7224 */ /* 0x000fce00078e0013 */
[----:B------:R-:W3:Y:S01]  /*8470*/  MUFU.EX2 R19, R51 ;  /* 0x0000003300137308 */ /* 0x000ee20000000800 */
[----:B------:R-:W-:Y:S02]  /*8480*/  PRMT R184, R0, 0x7632, R184 ;  /* 0x0000763200b87816 */ /* 0x000fe400000000b8 */
[----:B------:R-:W-:Y:S02]  /*8490*/  SHF.R.U32.HI R0, RZ, 0x18, R87 ;  /* 0x00000018ff007819 */ /* 0x000fe40000011657 */
[----:B---3--:R-:W-:-:S05]  /*84a0*/  F2FP.F16.F32.PACK_AB R201, R20, R19 ;  /* 0x0000001314c9723e */ /* 0x008fca00000000ff */
[----:B------:R-:W-:-:S05]  /*84b0*/  @!P0 HADD2 R118, -R201.H0_H0, -RZ.H0_H0 ;  /* 0xa00000ffc9768230 */ /* 0x000fca0000000900 */
[----:B------:R-:W-:Y:S02]  /*84c0*/  PRMT R29, R118, 0x7610, R29 ;  /* 0x00007610761d7816 */ /* 0x000fe4000000001d */
[----:B------:R-:W-:Y:S02]  /*84d0*/  PRMT R118, R185, 0x5410, R184 ;  /* 0x00005410b9767816 */ /* 0x000fe400000000b8 */
[----:B------:R-:W-:Y:S02]  /*84e0*/  @!P1 PRMT R185, R5, 0x5410, RZ ;  /* 0x0000541005b99816 */ /* 0x000fe400000000ff */
[----:B------:R-:W-:Y:S01]  /*84f0*/  ISETP.LE.U32.AND P1, PT, R0, UR6, PT ;  /* 0x0000000600007c0c */ /* 0x000fe2000bf23070 */
[----:B------:R-:W-:Y:S02]  /*8500*/  IMAD.MOV.U32 R135, RZ, RZ, R26 ;  /* 0x000000ffff877224 */ /* 0x000fe400078e001a */
[----:B------:R3:W-:Y:S01]  /*8510*/  MUFU.EX2 R26, R58 ;  /* 0x0000003a001a7308 */ /* 0x0007e20000000800 */
[----:B------:R-:W-:-:S09]  /*8520*/  PRMT R41, R201, 0x7632, R41 ;  /* 0x00007632c9297816 */ /* 0x000fd20000000029 */
[----:B--2---:R-:W-:-:S05]  /*8530*/  @!P1 HADD2 R68, -R201.H1_H1, -RZ.H0_H0 ;  /* 0xa00000ffc9449230 */ /* 0x004fca0000000d00 */
[----:B---3--:R-:W-:-:S04]  /*8540*/  PRMT R58, R68, 0x7610, R58 ;  /* 0x00007610443a7816 */ /* 0x008fc8000000003a */
[----:B------:R-:W-:Y:S02]  /*8550*/  @!P1 PRMT R41, R58, 0x5410, RZ ;  /* 0x000054103a299816 */ /* 0x000fe400000000ff */
[----:B------:R1:W2:Y:S01]  /*8560*/  LDL.LU.S16 R58, [R1+0x18] ;  /* 0x00001800013a7983 */ /* 0x0002a20000300600 */
[----:B------:R-:W-:Y:S02]  /*8570*/  IMAD.MOV.U32 R239, RZ, RZ, R117 ;  /* 0x000000ffffef7224 */ /* 0x000fe400078e0075 */
[----:B------:R-:W-:Y:S01]  /*8580*/  FADD.FTZ R2, R31, R6 ;  /* 0x000000061f027221 */ /* 0x000fe20000010000 */
[----:B------:R-:W-:Y:S01]  /*8590*/  IMAD.MOV.U32 R117, RZ, RZ, R27 ;  /* 0x000000ffff757224 */ /* 0x000fe200078e001b */
[----:B------:R-:W-:Y:S01]  /*85a0*/  MUFU.EX2 R31, R109 ;  /* 0x0000006d001f7308 */ /* 0x000fe20000000800 */
[----:B------:R-:W-:-:S07]  /*85b0*/  IMAD.MOV.U32 R0, RZ, RZ, R86 ;  /* 0x000000ffff007224 */ /* 0x000fce00078e0056 */
[----:B------:R-:W3:Y:S01]  /*85c0*/  MUFU.EX2 R27, R110 ;  /* 0x0000006e001b7308 */ /* 0x000ee20000000800 */
[----:B------:R-:W-:Y:S02]  /*85d0*/  LOP3.LUT R0, R0, 0xff, RZ, 0xc0, !PT ;  /* 0x000000ff00007812 */ /* 0x000fe400078ec0ff */
[----:B------:R-:W-:Y:S02]  /*85e0*/  PRMT R42, R201, 0x7610, R42 ;  /* 0x00007610c92a7816 */ /* 0x000fe4000000002a */
[----:B------:R-:W-:Y:S02]  /*85f0*/  @!P0 PRMT R42, R29, 0x5410, RZ ;  /* 0x000054101d2a8816 */ /* 0x000fe400000000ff */
[----:B------:R-:W-:Y:S01]  /*8600*/  ISETP.LE.U32.AND P0, PT, R0, UR6, PT ;  /* 0x0000000600007c0c */ /* 0x000fe2000bf03070 */
[----:B----4-:R-:W-:Y:S02]  /*8610*/  @!P2 HADD2 R70, -R167.H0_H0, -RZ.H0_H0 ;  /* 0xa00000ffa746a230 */ /* 0x010fe40000000900 */
[----:B------:R-:W-:-:S02]  /*8620*/  IMAD.MOV.U32 R28, RZ, RZ, R3 ;  /* 0x000000ffff1c7224 */ /* 0x000fc400078e0003 */
[----:B------:R-:W-:Y:S01]  /*8630*/  FADD.FTZ R3, R112, R7 ;  /* 0x0000000770037221 */ /* 0x000fe20000010000 */
[----:B------:R-:W-:Y:S02]  /*8640*/  PRMT R6, R70, 0x7610, R6 ;  /* 0x0000761046067816 */ /* 0x000fe40000000006 */
[----:B---3--:R-:W-:Y:S02]  /*8650*/  F2FP.F16.F32.PACK_AB R200, R31, R27 ;  /* 0x0000001b1fc8723e */ /* 0x008fe400000000ff */
[----:B------:R-:W-:Y:S01]  /*8660*/  @!P2 PRMT R167, R6, 0x5410, RZ ;  /* 0x0000541006a7a816 */ /* 0x000fe200000000ff */
[----:B------:R-:W-:Y:S01]  /*8670*/  FADD.FTZ R6, R115, R3 ;  /* 0x0000000373067221 */ /* 0x000fe20000010000 */
[----:B------:R-:W-:Y:S01]  /*8680*/  FADD.FTZ R3, R35, R2 ;  /* 0x0000000223037221 */ /* 0x000fe20000010000 */
[----:B------:R-:W-:Y:S01]  /*8690*/  FADD.FTZ R2, R34, R4 ;  /* 0x0000000422027221 */ /* 0x000fe20000010000 */
[----:B------:R-:W-:Y:S01]  /*86a0*/  PRMT R40, R200, 0x7610, R40 ;  /* 0x00007610c8287816 */ /* 0x000fe20000000028 */
[----:B--2---:R-:W-:-:S05]  /*86b0*/  @!P0 HADD2 R58, -R200.H0_H0, -RZ.H0_H0 ;  /* 0xa00000ffc83a8230 */ /* 0x004fca0000000900 */
[----:B------:R-:W-:Y:S02]  /*86c0*/  PRMT R4, R58, 0x7610, R4 ;  /* 0x000076103a047816 */ /* 0x000fe40000000004 */
[----:B------:R1:W2:Y:S02]  /*86d0*/  LDL.LU.S16 R58, [R1+0x20] ;  /* 0x00002000013a7983 */ /* 0x0002a40000300600 */
[----:B------:R-:W-:Y:S02]  /*86e0*/  @!P0 PRMT R40, R4, 0x5410, RZ ;  /* 0x0000541004288816 */ /* 0x000fe400000000ff */
[----:B------:R1:W3:Y:S01]  /*86f0*/  LDL.LU.S16 R4, [R1+0x1c] ;  /* 0x00001c0001047983 */ /* 0x0002e20000300600 */
[----:B------:R-:W4:Y:S01]  /*8700*/  MUFU.EX2 R29, R61 ;  /* 0x0000003d001d7308 */ /* 0x000f220000000800 */
[----:B------:R-:W-:-:S04]  /*8710*/  PRMT R0, R84, 0x7771, RZ ;  /* 0x0000777154007816 */ /* 0x000fc800000000ff */
[----:B------:R-:W-:Y:S02]  /*8720*/  ISETP.GT.U32.AND P2, PT, R0, UR6, PT ;  /* 0x0000000600007c0c */ /* 0x000fe4000bf44070 */
[----:B------:R-:W-:-:S04]  /*8730*/  PRMT R0, R84, 0x7772, RZ ;  /* 0x0000777254007816 */ /* 0x000fc800000000ff */
[----:B------:R-:W-:Y:S02]  /*8740*/  ISETP.GT.U32.AND P1, PT, R0, UR6, PT ;  /* 0x0000000600007c0c */ /* 0x000fe4000bf24070 */
[----:B----4-:R-:W-:-:S04]  /*8750*/  F2FP.F16.F32.PACK_AB R0, R29, R26 ;  /* 0x0000001a1d00723e */ /* 0x010fc800000000ff */
[C---:B------:R-:W-:Y:S02]  /*8760*/  PRMT R181, R0.reuse, 0x7610, R181 ;  /* 0x0000761000b57816 */ /* 0x040fe400000000b5 */
[----:B------:R-:W-:Y:S01]  /*8770*/  PRMT R182, R0, 0x7632, R182 ;  /* 0x0000763200b67816 */ /* 0x000fe200000000b6 */
[----:B--2---:R-:W-:-:S04]  /*8780*/  @P2 HADD2 R58, -R184.H0_H0, -RZ.H0_H0 ;  /* 0xa00000ffb83a2230 */ /* 0x004fc80000000900 */
[----:B---3--:R-:W-:Y:S01]  /*8790*/  @P1 HADD2 R4, -R181.H0_H0, -RZ.H0_H0 ;  /* 0xa00000ffb5041230 */ /* 0x008fe20000000900 */
[----:B------:R-:W-:-:S04]  /*87a0*/  PRMT R50, R58, 0x7610, R50 ;  /* 0x000076103a327816 */ /* 0x000fc80000000032 */
[----:B------:R-:W-:Y:S02]  /*87b0*/  PRMT R53, R4, 0x7610, R53 ;  /* 0x0000761004357816 */ /* 0x000fe40000000035 */
[----:B------:R-:W-:Y:S02]  /*87c0*/  @P2 PRMT R184, R50, 0x5410, RZ ;  /* 0x0000541032b82816 */ /* 0x000fe400000000ff */
[----:B------:R-:W-:Y:S02]  /*87d0*/  PRMT R50, R181, 0x5410, R182 ;  /* 0x00005410b5327816 */ /* 0x000fe400000000b6 */
[----:B------:R-:W-:Y:S02]  /*87e0*/  @P1 PRMT R181, R53, 0x5410, RZ ;  /* 0x0000541035b51816 */ /* 0x000fe400000000ff */
[----:B------:R1:W2:Y:S01]  /*87f0*/  LDL.LU.S16 R53, [R1+0x24] ;  /* 0x0000240001357983 */ /* 0x0002a20000300600 */
[----:B------:R-:W-:-:S04]  /*8800*/  PRMT R0, R86, 0x7771, RZ ;  /* 0x0000777156007816 */ /* 0x000fc800000000ff */
[----:B------:R-:W-:Y:S01]  /*8810*/  ISETP.GT.U32.AND P1, PT, R0, UR6, PT ;  /* 0x0000000600007c0c */ /* 0x000fe2000bf24070 */
[----:B------:R-:W-:Y:S01]  /*8820*/  FADD.FTZ R5, R123, R8 ;  /* 0x000000087b057221 */ /* 0x000fe20000010000 */
[----:B------:R-:W-:Y:S01]  /*8830*/  PRMT R241, R200, 0x7632, R241 ;  /* 0x00007632c8f17816 */ /* 0x000fe200000000f1 */
[----:B------:R-:W-:Y:S01]  /*8840*/  IMAD.MOV.U32 R168, RZ, RZ, R28 ;  /* 0x000000ffffa87224 */ /* 0x000fe200078e001c */
[----:B------:R-:W-:Y:S01]  /*8850*/  LOP3.LUT R0, R89, 0xff, RZ, 0xc0, !PT ;  /* 0x000000ff59007812 */ /* 0x000fe200078ec0ff */
[----:B------:R-:W-:Y:S01]  /*8860*/  IMAD.MOV.U32 R70, RZ, RZ, R24 ;  /* 0x000000ffff467224 */ /* 0x000fe200078e0018 */
[----:B------:R-:W-:Y:S07]  /*8870*/  MUFU.EX2 R28, R145 ;  /* 0x00000091001c7308 */ /* 0x000fee0000000800 */
[----:B--2---:R-:W-:-:S05]  /*8880*/  @P1 HADD2 R53, -R200.H1_H1, -RZ.H0_H0 ;  /* 0xa00000ffc8351230 */ /* 0x004fca0000000d00 */
[----:B------:R-:W-:-:S04]  /*8890*/  PRMT R8, R53, 0x7610, R8 ;  /* 0x0000761035087816 */ /* 0x000fc80000000008 */
[----:B------:R-:W-:Y:S02]  /*88a0*/  @P1 PRMT R241, R8, 0x5410, RZ ;  /* 0x0000541008f11816 */ /* 0x000fe400000000ff */
[----:B------:R1:W2:Y:S01]  /*88b0*/  LDL.LU.S16 R8, [R1+0x28] ;  /* 0x0000280001087983 */ /* 0x0002a20000300600 */
[----:B------:R-:W3:Y:S01]  /*88c0*/  MUFU.EX2 R24, R55 ;  /* 0x0000003700187308 */ /* 0x000ee20000000800 */
[----:B------:R-:W-:Y:S02]  /*88d0*/  ISETP.LE.U32.AND P2, PT, R0, UR6, PT ;  /* 0x0000000600007c0c */ /* 0x000fe4000bf43070 */
[----:B------:R-:W-:-:S04]  /*88e0*/  PRMT R0, R86, 0x7772, RZ ;  /* 0x0000777256007816 */ /* 0x000fc800000000ff */
[----:B------:R-:W-:Y:S02]  /*88f0*/  ISETP.GT.U32.AND P0, PT, R0, UR6, PT ;  /* 0x0000000600007c0c */ /* 0x000fe4000bf04070 */
[----:B---3--:R-:W-:-:S04]  /*8900*/  F2FP.F16.F32.PACK_AB R199, R28, R24 ;  /* 0x000000181cc7723e */ /* 0x008fc800000000ff */
[----:B------:R-:W-:-:S07]  /*8910*/  PRMT R235, R199, 0x7610, R235 ;  /* 0x00007610c7eb7816 */ /* 0x000fce00000000eb */
[----:B--2---:R-:W-:-:S05]  /*8920*/  @P0 HADD2 R8, -R199.H0_H0, -RZ.H0_H0 ;  /* 0xa00000ffc7080230 */ /* 0x004fca0000000900 */
[----:B------:R-:W-:-:S04]  /*8930*/  PRMT R7, R8, 0x7610, R7 ;  /* 0x0000761008077816 */ /* 0x000fc80000000007 */
[----:B------:R-:W-:Y:S02]  /*8940*/  @P0 PRMT R235, R7, 0x5410, RZ ;  /* 0x0000541007eb0816 */ /* 0x000fe400000000ff */
[----:B------:R1:W2:Y:S01]  /*8950*/  LDL.LU.S16 R7, [R1+0x2c] ;  /* 0x00002c0001077983 */ /* 0x0002a20000300600 */
[----:B------:R-:W-:-:S04]  /*8960*/  PRMT R0, R84, 0x7773, RZ ;  /* 0x0000777354007816 */ /* 0x000fc800000000ff */
[----:B------:R-:W-:Y:S01]  /*8970*/  ISETP.GT.U32.AND P1, PT, R0, UR6, PT ;  /* 0x0000000600007c0c */ /* 0x000fe2000bf24070 */
[----:B------:R-:W-:Y:S02]  /*8980*/  IMAD.MOV.U32 R68, RZ, RZ, R56 ;  /* 0x000000ffff447224 */ /* 0x000fe400078e0038 */
[----:B------:R-:W-:Y:S02]  /*8990*/  IMAD.MOV.U32 R56, RZ, RZ, R10 ;  /* 0x000000ffff387224 */ /* 0x000fe400078e000a */
[----:B------:R-:W-:Y:S01]  /*89a0*/  FADD.FTZ R10, R14, R3 ;  /* 0x000000030e0a7221 */ /* 0x000fe20000010000 */
[----:B------:R-:W3:Y:S07]  /*89b0*/  MUFU.EX2 R4, R133 ;  /* 0x0000008500047308 */ /* 0x000eee0000000800 */
[----:B--2---:R-:W-:-:S05]  /*89c0*/  @P1 HADD2 R7, -R182.H0_H0, -RZ.H0_H0 ;  /* 0xa00000ffb6071230 */ /* 0x004fca0000000900 */
[----:B------:R-:W-:-:S04]  /*89d0*/  PRMT R14, R7, 0x7610, R14 ;  /* 0x00007610070e7816 */ /* 0x000fc8000000000e */
[----:B------:R-:W-:Y:S02]  /*89e0*/  @P1 PRMT R182, R14, 0x5410, RZ ;  /* 0x000054100eb61816 */ /* 0x000fe400000000ff */
[----:B------:R1:W2:Y:S01]  /*89f0*/  LDL.LU.S16 R14, [R1+0x30] ;  /* 0x00003000010e7983 */ /* 0x0002a20000300600 */
[----:B------:R-:W4:Y:S01]  /*8a00*/  MUFU.EX2 R3, R141 ;  /* 0x0000008d00037308 */ /* 0x000f220000000800 */
[----:B------:R-:W-:-:S07]  /*8a10*/  FADD.FTZ R9, R9, R2 ;  /* 0x0000000209097221 */ /* 0x000fce0000010000 */
[----:B------:R-:W1:Y:S01]  /*8a20*/  MUFU.EX2 R2, R111 ;  /* 0x0000006f00027308 */ /* 0x000e620000000800 */
[----:B---3--:R-:W-:-:S07]  /*8a30*/  FADD.FTZ R5, R4, R5 ;  /* 0x0000000504057221 */ /* 0x008fce0000010000 */
[----:B------:R-:W3:Y:S01]  /*8a40*/  MUFU.EX2 R0, R106 ;  /* 0x0000006a00007308 */ /* 0x000ee20000000800 */
[----:B----4-:R-:W-:-:S04]  /*8a50*/  F2FP.F16.F32.PACK_AB R4, R3, R4 ;  /* 0x000000040304723e */ /* 0x010fc800000000ff */
[----:B------:R-:W-:Y:S01]  /*8a60*/  PRMT R147, R4, 0x7610, R147 ;  /* 0x0000761004937816 */ /* 0x000fe20000000093 */
[----:B-1----:R-:W-:Y:S01]  /*8a70*/  FADD.FTZ R6, R2, R6 ;  /* 0x0000000602067221 */ /* 0x002fe20000010000 */
[----:B------:R-:W-:-:S03]  /*8a80*/  PRMT R146, R4, 0x7632, R146 ;  /* 0x0000763204927816 */ /* 0x000fc60000000092 */
[----:B---3--:R-:W-:Y:S01]  /*8a90*/  FADD.FTZ R7, R0, R6 ;  /* 0x0000000600077221 */ /* 0x008fe20000010000 */
[----:B------:R-:W-:Y:S01]  /*8aa0*/  PRMT R109, R147, 0x5410, R146 ;  /* 0x00005410936d7816 */ /* 0x000fe20000000092 */
[----:B--2---:R-:W-:-:S05]  /*8ab0*/  @!P2 HADD2 R14, -R147.H0_H0, -RZ.H0_H0 ;  /* 0xa00000ff930ea230 */ /* 0x004fca0000000900 */
[----:B------:R-:W-:Y:S02]  /*8ac0*/  PRMT R6, R14, 0x7610, R6 ;  /* 0x000076100e067816 */ /* 0x000fe40000000006 */
[----:B------:R1:W2:Y:S02]  /*8ad0*/  LDL.LU.S16 R14, [R1+0x38] ;  /* 0x00003800010e7983 */ /* 0x0002a40000300600 */
[----:B------:R-:W-:Y:S02]  /*8ae0*/  @!P2 PRMT R147, R6, 0x5410, RZ ;  /* 0x000054100693a816 */ /* 0x000fe400000000ff */
[----:B------:R1:W3:Y:S01]  /*8af0*/  LDL.LU.S16 R6, [R1+0x34] ;  /* 0x0000340001067983 */ /* 0x0002e20000300600 */
[----:B------:R-:W-:-:S04]  /*8b00*/  F2FP.F16.F32.PACK_AB R0, R0, R2 ;  /* 0x000000020000723e */ /* 0x000fc800000000ff */
[----:B------:R-:W-:Y:S01]  /*8b10*/  PRMT R145, R0, 0x7610, R145 ;  /* 0x0000761000917816 */ /* 0x000fe20000000091 */
[----:B------:R-:W-:Y:S01]  /*8b20*/  FADD.FTZ R8, R3, R5 ;  /* 0x0000000503087221 */ /* 0x000fe20000010000 */
[----:B------:R-:W-:-:S04]  /*8b30*/  SHF.R.U32.HI R3, RZ, 0x18, R89 ;  /* 0x00000018ff037819 */ /* 0x000fc80000011659 */
[----:B------:R-:W-:Y:S01]  /*8b40*/  ISETP.LE.U32.AND P0, PT, R3, UR6, PT ;  /* 0x0000000603007c0c */ /* 0x000fe2000bf03070 */
[----:B--2---:R-:W-:Y:S02]  /*8b50*/  @!P5 HADD2 R14, -R146.H0_H0, -RZ.H0_H0 ;  /* 0xa00000ff920ed230 */ /* 0x004fe40000000900 */
[----:B---3--:R-:W-:-:S03]  /*8b60*/  @!P4 HADD2 R6, -R145.H0_H0, -RZ.H0_H0 ;  /* 0xa00000ff9106c230 */ /* 0x008fc60000000900 */
[----:B------:R-:W-:Y:S01]  /*8b70*/  PRMT R5, R14, 0x7610, R5 ;  /* 0x000076100e057816 */ /* 0x000fe20000000005 */
[----:B------:R-:W-:Y:S01]  /*8b80*/  IMAD.MOV.U32 R14, RZ, RZ, R156 ;  /* 0x000000ffff0e7224 */ /* 0x000fe200078e009c */
[----:B------:R-:W-:Y:S01]  /*8b90*/  PRMT R3, R6, 0x7610, R3 ;  /* 0x0000761006037816 */ /* 0x000fe20000000003 */
[----:B------:R-:W-:Y:S01]  /*8ba0*/  FADD.FTZ R6, R15, R10 ;  /* 0x0000000a0f067221 */ /* 0x000fe20000010000 */
[----:B------:R-:W-:Y:S02]  /*8bb0*/  IMAD.MOV.U32 R15, RZ, RZ, R157 ;  /* 0x000000ffff0f7224 */ /* 0x000fe400078e009d */
[----:B------:R-:W2:Y:S04]  /*8bc0*/  LDL.LU.64 R156, [R1+0x380] ;  /* 0x00038000019c7983 */ /* 0x000ea80000300a00 */
[----:B------:R1:W3:Y:S01]  /*8bd0*/  LDL.LU.S16 R53, [R1+0x40] ;  /* 0x0000400001357983 */ /* 0x0002e20000300600 */
[----:B------:R4:W-:Y:S03]  /*8be0*/  MUFU.EX2 R2, R144 ;  /* 0x0000009000027308 */ /* 0x0009e60000000800 */
[----:B------:R1:W2:Y:S01]  /*8bf0*/  LDL.LU.S16 R55, [R1+0x5c] ;  /* 0x00005c0001377983 */ /* 0x0002a20000300600 */
[----:B----4-:R-:W-:-:S04]  /*8c00*/  PRMT R144, R0, 0x7632, R144 ;  /* 0x0000763200907816 */ /* 0x010fc80000000090 */
[----:B------:R-:W-:Y:S01]  /*8c10*/  PRMT R110, R145, 0x5410, R144 ;  /* 0x00005410916e7816 */ /* 0x000fe20000000090 */
[----:B---3--:R-:W-:-:S05]  /*8c20*/  @!P0 HADD2 R53, -R144.H0_H0, -RZ.H0_H0 ;  /* 0xa00000ff90358230 */ /* 0x008fca0000000900 */
[----:B------:R-:W-:Y:S02]  /*8c30*/  PRMT R51, R53, 0x7610, R51 ;  /* 0x0000761035337816 */ /* 0x000fe40000000033 */
[----:B------:R1:W3:Y:S02]  /*8c40*/  LDL.LU.S16 R53, [R1+0x4c] ;  /* 0x00004c0001357983 */ /* 0x0002e40000300600 */
[----:B------:R-:W-:Y:S02]  /*8c50*/  @!P0 PRMT R144, R51, 0x5410, RZ ;  /* 0x0000541033908816 */ /* 0x000fe400000000ff */
[----:B------:R1:W4:Y:S01]  /*8c60*/  LDL.LU.S16 R51, [R1+0x44] ;  /* 0x0000440001337983 */ /* 0x0003220000300600 */
[----:B------:R-:W2:Y:S01]  /*8c70*/  MUFU.EX2 R4, R152 ;  /* 0x0000009800047308 */ /* 0x000ea20000000800 */
[----:B------:R-:W-:Y:S02]  /*8c80*/  @!P5 PRMT R146, R5, 0x5410, RZ ;  /* 0x000054100592d816 */ /* 0x000fe400000000ff */
[----:B------:R-:W-:-:S05]  /*8c90*/  @!P4 PRMT R145, R3, 0x5410, RZ ;  /* 0x000054100391c816 */ /* 0x000fca00000000ff */
[----:B------:R-:W1:Y:S01]  /*8ca0*/  MUFU.EX2 R0, R103 ;  /* 0x0000006700007308 */ /* 0x000e620000000800 */
[----:B------:R-:W-:-:S07]  /*8cb0*/  PRMT R3, R82, 0x7771, RZ ;  /* 0x0000777152037816 */ /* 0x000fce00000000ff */
[----:B------:R-:W1:Y:S01]  /*8cc0*/  MUFU.EX2 R5, R98 ;  /* 0x0000006200057308 */ /* 0x000e620000000800 */
[----:B------:R-:W-:Y:S02]  /*8cd0*/  ISETP.GT.U32.AND P2, PT, R3, UR6, PT ;  /* 0x0000000603007c0c */ /* 0x000fe4000bf44070 */
[----:B------:R-:W-:-:S04]  /*8ce0*/  PRMT R3, R82, 0x7772, RZ ;  /* 0x0000777252037816 */ /* 0x000fc800000000ff */
[----:B------:R-:W-:Y:S02]  /*8cf0*/  ISETP.GT.U32.AND P1, PT, R3, UR6, PT ;  /* 0x0000000603007c0c */ /* 0x000fe4000bf24070 */
[----:B--2---:R-:W-:Y:S01]  /*8d00*/  F2FP.F16.F32.PACK_AB R3, R4, R2 ;  /* 0x000000020403723e */ /* 0x004fe200000000ff */
[----:B-1----:R-:W-:-:S03]  /*8d10*/  FADD.FTZ R7, R0, R7 ;  /* 0x0000000700077221 */ /* 0x002fc60000010000 */
[----:B------:R-:W-:Y:S02]  /*8d20*/  PRMT R166, R3, 0x7632, R166 ;  /* 0x0000763203a67816 */ /* 0x000fe400000000a6 */
[----:B------:R-:W-:-:S04]  /*8d30*/  F2FP.F16.F32.PACK_AB R0, R5, R0 ;  /* 0x000000000500723e */ /* 0x000fc800000000ff */
[C---:B------:R-:W-:Y:S02]  /*8d40*/  PRMT R165, R0.reuse, 0x7610, R165 ;  /* 0x0000761000a57816 */ /* 0x040fe400000000a5 */
[----:B------:R-:W-:Y:S02]  /*8d50*/  PRMT R156, R3, 0x7610, R156 ;  /* 0x00007610039c7816 */ /* 0x000fe4000000009c */
[----:B------:R-:W-:Y:S02]  /*8d60*/  PRMT R164, R0, 0x7632, R164 ;  /* 0x0000763200a47816 */ /* 0x000fe400000000a4 */
[----:B------:R-:W-:Y:S02]  /*8d70*/  PRMT R152, R156, 0x5410, R166 ;  /* 0x000054109c987816 */ /* 0x000fe400000000a6 */
[----:B------:R-:W-:Y:S01]  /*8d80*/  PRMT R61, R165, 0x5410, R164 ;  /* 0x00005410a53d7816 */ /* 0x000fe200000000a4 */
[----:B---3--:R-:W-:Y:S02]  /*8d90*/  @P2 HADD2 R53, -R166.H0_H0, -RZ.H0_H0 ;  /* 0xa00000ffa6352230 */ /* 0x008fe40000000900 */
[----:B----4-:R-:W-:-:S03]  /*8da0*/  @P1 HADD2 R51, -R165.H0_H0, -RZ.H0_H0 ;  /* 0xa00000ffa5331230 */ /* 0x010fc60000000900 */
[----:B------:R-:W-:Y:S02]  /*8db0*/  PRMT R10, R53, 0x7610, R10 ;  /* 0x00007610350a7816 */ /* 0x000fe4000000000a */
[----:B------:R-:W-:Y:S02]  /*8dc0*/  PRMT R3, R51, 0x7610, R3 ;  /* 0x0000761033037816 */ /* 0x000fe40000000003 */
[----:B------:R-:W-:Y:S02]  /*8dd0*/  @P2 PRMT R166, R10, 0x5410, RZ ;  /* 0x000054100aa62816 */ /* 0x000fe400000000ff */
[----:B------:R-:W-:Y:S01]  /*8de0*/  @P1 PRMT R165, R3, 0x5410, RZ ;  /* 0x0000541003a51816 */ /* 0x000fe200000000ff */
[----:B------:R1:W2:Y:S04]  /*8df0*/  LDL.LU.S16 R10, [R1+0x48] ;  /* 0x00004800010a7983 */ /* 0x0002a80000300600 */
[----:B------:R1:W3:Y:S01]  /*8e00*/  LDL.LU.S16 R3, [R1+0x58] ;  /* 0x0000580001037983 */ /* 0x0002e20000300600 */
[----:B------:R-:W-:Y:S01]  /*8e10*/  FADD.FTZ R8, R2, R8 ;  /* 0x0000000802087221 */ /* 0x000fe20000010000 */
[----:B------:R-:W-:Y:S01]  /*8e20*/  PRMT R2, R82, 0x7773, RZ ;  /* 0x0000777352027816 */ /* 0x000fe200000000ff */
[----:B------:R-:W4:Y:S02]  /*8e30*/  S2R R51, SR_TID.X ;  /* 0x0000000000337919 */ /* 0x000f240000002100 */
[----:B------:R-:W-:Y:S01]  /*8e40*/  FADD.FTZ R4, R4, R8 ;  /* 0x0000000804047221 */ /* 0x000fe20000010000 */
[----:B------:R-:W-:Y:S01]  /*8e50*/  ISETP.GT.U32.AND P0, PT, R2, UR6, PT ;  /* 0x0000000602007c0c */ /* 0x000fe2000bf04070 */
[----:B------:R-:W-:-:S02]  /*8e60*/  IMAD.MOV.U32 R8, RZ, RZ, R14 ;  /* 0x000000ffff087224 */ /* 0x000fc400078e000e */
[----:B------:R-:W1:Y:S01]  /*8e70*/  S2R R14, SR_CTAID.X ;  /* 0x00000000000e7919 */ /* 0x000e620000002500 */
[----:B------:R-:W-:-:S04]  /*8e80*/  PRMT R0, R86, 0x7773, RZ ;  /* 0x0000777356007816 */ /* 0x000fc800000000ff */
[----:B------:R-:W-:Y:S01]  /*8e90*/  ISETP.GT.U32.AND P1, PT, R0, UR6, PT ;  /* 0x0000000600007c0c */ /* 0x000fe2000bf24070 */
[----:B------:R-:W-:Y:S01]  /*8ea0*/  FADD.FTZ R9, R12, R9 ;  /* 0x000000090c097221 */ /* 0x000fe20000010000 */
[----:B------:R-:W-:Y:S01]  /*8eb0*/  @!P3 HADD2 R55, -R156.H0_H0, -RZ.H0_H0 ;  /* 0xa00000ff9c37b230 */ /* 0x000fe20000000900 */
[----:B------:R-:W-:Y:S01]  /*8ec0*/  UIADD3 UR4, UPT, UPT, UR31, 0x3, URZ ;  /* 0x000000031f047890 */ /* 0x000fe2000fffe0ff */
[----:B------:R-:W-:-:S03]  /*8ed0*/  PRMT R234, R199, 0x7632, R234 ;  /* 0x00007632c7ea7816 */ /* 0x000fc600000000ea */
[----:B------:R-:W-:-:S04]  /*8ee0*/  PRMT R12, R55, 0x7610, R12 ;  /* 0x00007610370c7816 */ /* 0x000fc8000000000c */
[----:B------:R-:W-:Y:S02]  /*8ef0*/  @!P3 PRMT R156, R12, 0x5410, RZ ;  /* 0x000054100c9cb816 */ /* 0x000fe400000000ff */
[----:B----4-:R-:W-:-:S05]  /*8f00*/  SHF.R.U32.HI R51, RZ, 0x5, R51 ;  /* 0x00000005ff337819 */ /* 0x010fca0000011633 */
[----:B-1----:R-:W-:Y:S02]  /*8f10*/  IMAD R14, R14, 0x8, R51 ;  /* 0x000000080e0e7824 */ /* 0x002fe400078e0233 */
[----:B------:R-:W-:Y:S02]  /*8f20*/  IMAD.MOV.U32 R51, RZ, RZ, R68 ;  /* 0x000000ffff337224 */ /* 0x000fe400078e0044 */
[----:B------:R-:W-:Y:S02]  /*8f30*/  IMAD.MOV.U32 R58, RZ, RZ, R135 ;  /* 0x000000ffff3a7224 */ /* 0x000fe400078e0087 */
[----:B------:R-:W-:Y:S02]  /*8f40*/  IMAD.MOV.U32 R135, RZ, RZ, R117 ;  /* 0x000000ffff877224 */ /* 0x000fe400078e0075 */
[----:B------:R-:W-:Y:S02]  /*8f50*/  IMAD.MOV.U32 R117, RZ, RZ, R81 ;  /* 0x000000ffff757224 */ /* 0x000fe400078e0051 */
[----:B---3--:R-:W-:-:S02]  /*8f60*/  @P0 HADD2 R3, -R164.H0_H0, -RZ.H0_H0 ;  /* 0xa00000ffa4030230 */ /* 0x008fc40000000900 */
[----:B--2---:R-:W-:-:S03]  /*8f70*/  @P1 HADD2 R10, -R199.H1_H1, -RZ.H0_H0 ;  /* 0xa00000ffc70a1230 */ /* 0x004fc60000000d00 */
[----:B------:R-:W-:-:S04]  /*8f80*/  PRMT R0, R3, 0x7610, R0 ;  /* 0x0000761003007816 */ /* 0x000fc80000000000 */
[----:B------:R-:W-:Y:S01]  /*8f90*/  @P0 PRMT R164, R0, 0x5410, RZ ;  /* 0x0000541000a40816 */ /* 0x000fe200000000ff */
[----:B------:R-:W-:Y:S01]  /*8fa0*/  FADD.FTZ R0, R11, R9 ;  /* 0x000000090b007221 */ /* 0x000fe20000010000 */
[----:B------:R-:W-:-:S03]  /*8fb0*/  PRMT R2, R10, 0x7610, R2 ;  /* 0x000076100a027816 */ /* 0x000fc60000000002 */
[----:B------:R-:W-:Y:S01]  /*8fc0*/  FADD.FTZ R10, R13, R0 ;  /* 0x000000000d0a7221 */ /* 0x000fe20000010000 */
[----:B------:R-:W-:Y:S02]  /*8fd0*/  IMAD.U32 R0, RZ, RZ, UR23 ;  /* 0x00000017ff007e24 */ /* 0x000fe4000f8e00ff */
[----:B------:R-:W-:Y:S01]  /*8fe0*/  FADD.FTZ R3, R5, R7 ;  /* 0x0000000705037221 */ /* 0x000fe20000010000 */
[----:B------:R-:W-:Y:S01]  /*8ff0*/  IMAD.MOV.U32 R9, RZ, RZ, R15 ;  /* 0x000000ffff097224 */ /* 0x000fe200078e000f */
[----:B------:R-:W-:Y:S02]  /*9000*/  @P1 PRMT R234, R2, 0x5410, RZ ;  /* 0x0000541002ea1816 */ /* 0x000fe400000000ff */
[----:B------:R-:W-:Y:S01]  /*9010*/  LOP3.LUT R0, R0, UR4, R245, 0x96, !PT ;  /* 0x0000000400007c12 */ /* 0x000fe2000f8e96f5 */
[----:B------:R-:W-:Y:S01]  /*9020*/  FADD.FTZ R2, R16, R6 ;  /* 0x0000000610027221 */ /* 0x000fe20000010000 */
[----:B------:R-:W-:Y:S01]  /*9030*/  FADD.FTZ R12, R17, R3 ;  /* 0x00000003110c7221 */ /* 0x000fe20000010000 */
[----:B------:R-:W-:-:S02]  /*9040*/  IMAD.MOV.U32 R16, RZ, RZ, R8 ;  /* 0x000000ffff107224 */ /* 0x000fc400078e0008 */
[----:B------:R-:W-:Y:S01]  /*9050*/  FADD.FTZ R13, R21, R4 ;  /* 0x00000004150d7221 */ /* 0x000fe20000010000 */
[----:B------:R-:W-:Y:S02]  /*9060*/  IMAD.MOV.U32 R17, RZ, RZ, R9 ;  /* 0x000000ffff117224 */ /* 0x000fe400078e0009 */
[----:B------:R-:W-:Y:S01]  /*9070*/  IMAD.MOV.U32 R123, RZ, RZ, R56 ;  /* 0x000000ffff7b7224 */ /* 0x000fe200078e0038 */
[----:B------:R-:W1:Y:S01]  /*9080*/  S2R R141, SR_TID.X ;  /* 0x00000000008d7919 */ /* 0x000e620000002100 */
[----:B------:R-:W-:Y:S01]  /*9090*/  IMAD.WIDE.U32 R14, R14, -0x326172a9, RZ ;  /* 0xcd9e8d570e0e7825 */ /* 0x000fe200078e00ff */
[----:B------:R-:W2:Y:S03]  /*90a0*/  LDCU.64 UR4, c[0x0][0x418] ;  /* 0x00008300ff0477ac */ /* 0x000ea60008000a00 */
[----:B------:R-:W-:-:S04]  /*90b0*/  IMAD.WIDE.U32 R8, R0, -0x326172a9, RZ ;  /* 0xcd9e8d5700087825 */ /* 0x000fc800078e00ff */
[----:B------:R-:W-:Y:S01]  /*90c0*/  FADD.FTZ R11, R18, R2 ;  /* 0x00000002120b7221 */ /* 0x000fe20000010000 */
[----:B------:R-:W-:-:S05]  /*90d0*/  LOP3.LUT R2, R14, UR7, R9, 0x96, !PT ;  /* 0x000000070e027c12 */ /* 0x000fca000f8e9609 */
[----:B------:R-:W-:Y:S01]  /*90e0*/  IMAD.WIDE.U32 R2, R2, -0x2daee0ad, RZ ;  /* 0xd2511f5302027825 */ /* 0x000fe200078e00ff */
[----:B------:R-:W-:-:S04]  /*90f0*/  LOP3.LUT R4, R8, UR30, R139, 0x96, !PT ;  /* 0x0000001e08047c12 */ /* 0x000fc8000f8e968b */
[----:B------:R-:W-:Y:S01]  /*9100*/  LOP3.LUT R6, R16, UR29, R3, 0x96, !PT ;  /* 0x0000001d10067c12 */ /* 0x000fe2000f8e9603 */
[----:B------:R-:W-:-:S04]  /*9110*/  IMAD.WIDE.U32 R4, R4, -0x2daee0ad, RZ ;  /* 0xd2511f5304047825 */ /* 0x000fc800078e00ff */
[----:B------:R-:W-:Y:S01]  /*9120*/  IMAD.WIDE.U32 R6, R6, -0x326172a9, RZ ;  /* 0xcd9e8d5706067825 */ /* 0x000fe200078e00ff */
[----:B------:R-:W-:-:S04]  /*9130*/  LOP3.LUT R5, R2, UR25, R5, 0x96, !PT ;  /* 0x0000001902057c12 */ /* 0x000fc8000f8e9605 */
[----:B------:R-:W-:-:S05]  /*9140*/  LOP3.LUT R3, R138, UR28, R7, 0x96, !PT ;  /* 0x0000001c8a037c12 */ /* 0x000fca000f8e9607 */
[----:B------:R-:W-:-:S05]  /*9150*/  IMAD.WIDE.U32 R2, R3, -0x2daee0ad, RZ ;  /* 0xd2511f5303027825 */ /* 0x000fca00078e00ff */
[----:B------:R-:W-:Y:S01]  /*9160*/  LOP3.LUT R3, R4, UR13, R3, 0x96, !PT ;  /* 0x0000000d04037c12 */ /* 0x000fe2000f8e9603 */
[----:B------:R-:W-:-:S05]  /*9170*/  IMAD.WIDE.U32 R4, R5, -0x326172a9, RZ ;  /* 0xcd9e8d5705047825 */ /* 0x000fca00078e00ff */
[----:B------:R-:W-:-:S05]  /*9180*/  LOP3.LUT R6, R6, UR24, R5, 0x96, !PT ;  /* 0x0000001806067c12 */ /* 0x000fca000f8e9605 */
[----:B------:R-:W-:-:S05]  /*9190*/  IMAD.WIDE.U32 R6, R6, -0x2daee0ad, RZ ;  /* 0xd2511f5306067825 */ /* 0x000fca00078e00ff */
[----:B------:R-:W-:Y:S01]  /*91a0*/  LOP3.LUT R0, R2, UR11, R7, 0x96, !PT ;  /* 0x0000000b02007c12 */ /* 0x000fe2000f8e9607 */
[----:B------:R-:W-:Y:S02]  /*91b0*/  IMAD.MOV.U32 R14, RZ, RZ, R168 ;  /* 0x000000ffff0e7224 */ /* 0x000fe400078e00a8 */
[----:B------:R-:W-:Y:S02]  /*91c0*/  IMAD.MOV.U32 R168, RZ, RZ, R69 ;  /* 0x000000ffffa87224 */ /* 0x000fe400078e0045 */
[----:B------:R-:W-:-:S04]  /*91d0*/  IMAD.WIDE.U32 R2, R3, -0x326172a9, RZ ;  /* 0xcd9e8d5703027825 */ /* 0x000fc800078e00ff */
[----:B------:R-:W-:Y:S01]  /*91e0*/  IMAD.WIDE.U32 R68, R0, -0x326172a9, RZ ;  /* 0xcd9e8d5700447825 */ /* 0x000fe200078e00ff */
[----:B------:R-:W-:-:S03]  /*91f0*/  LOP3.LUT R4, R4, UR12, R3, 0x96, !PT ;  /* 0x0000000c04047c12 */ /* 0x000fc6000f8e9603 */
[----:B------:R-:W-:Y:S01]  /*9200*/  FADD.FTZ R3, R22, R11 ;  /* 0x0000000b16037221 */ /* 0x000fe20000010000 */
[----:B------:R-:W-:Y:S01]  /*9210*/  LOP3.LUT R81, R2, UR10, R69, 0x96, !PT ;  /* 0x0000000a02517c12 */ /* 0x000fe2000f8e9645 */
[----:B------:R-:W-:Y:S01]  /*9220*/  FADD.FTZ R2, R19, R10 ;  /* 0x0000000a13027221 */ /* 0x000fe20000010000 */
[----:B------:R-:W-:Y:S02]  /*9230*/  IMAD.MOV.U32 R18, RZ, RZ, R250 ;  /* 0x000000ffff127224 */ /* 0x000fe400078e00fa */
[----:B------:R-:W-:Y:S02]  /*9240*/  IMAD.MOV.U32 R19, RZ, RZ, R251 ;  /* 0x000000ffff137224 */ /* 0x000fe400078e00fb */
[----:B------:R-:W3:Y:S04]  /*9250*/  LDL.LU.64 R250, [R1+0x378] ;  /* 0x0003780001fa7983 */ /* 0x000ee80000300a00 */
[----:B------:R4:W2:Y:S04]  /*9260*/  LDL.LU.S16 R11, [R1+0x68] ;  /* 0x00006800010b7983 */ /* 0x0008a80000300600 */
[----:B------:R4:W4:Y:S01]  /*9270*/  LDL.LU.S16 R10, [R1+0x6c] ;  /* 0x00006c00010a7983 */ /* 0x0009220000300600 */
[----:B------:R-:W-:-:S04]  /*9280*/  LOP3.LUT R0, R81, 0xff, RZ, 0xc0, !PT ;  /* 0x000000ff51007812 */ /* 0x000fc800078ec0ff */
[----:B------:R-:W-:Y:S02]  /*9290*/  ISETP.LE.U32.AND P2, PT, R0, UR6, PT ;  /* 0x0000000600007c0c */ /* 0x000fe4000bf43070 */
[----:B------:R-:W-:-:S04]  /*92a0*/  LOP3.LUT R0, R81, 0xffff, RZ, 0xc0, !PT ;  /* 0x0000ffff51007812 */ /* 0x000fc800078ec0ff */
[----:B------:R-:W-:-:S04]  /*92b0*/  SHF.R.U32.HI R0, RZ, 0x8, R0 ;  /* 0x00000008ff007819 */ /* 0x000fc80000011600 */
[----:B------:R-:W-:-:S04]  /*92c0*/  LOP3.LUT R0, R0, 0xffff, RZ, 0xc0, !PT ;  /* 0x0000ffff00007812 */ /* 0x000fc800078ec0ff */
[----:B------:R-:W-:Y:S02]  /*92d0*/  ISETP.LE.U32.AND P0, PT, R0, UR6, PT ;  /* 0x0000000600007c0c */ /* 0x000fe4000bf03070 */
[----:B------:R-:W-:Y:S01]  /*92e0*/  PRMT R0, R81, 0x7632, R0 ;  /* 0x0000763251007816 */ /* 0x000fe20000000000 */
[----:B------:R-:W-:-:S03]  /*92f0*/  IMAD.MOV.U32 R53, RZ, RZ, R70 ;  /* 0x000000ffff357224 */ /* 0x000fc600078e0046 */
[----:B------:R-:W-:Y:S01]  /*9300*/  LOP3.LUT R0, R0, 0xff, RZ, 0xc0, !PT ;  /* 0x000000ff00007812 */ /* 0x000fe200078ec0ff */
[----:B------:R-:W-:Y:S02]  /*9310*/  IMAD.MOV.U32 R70, RZ, RZ, R46 ;  /* 0x000000ffff467224 */ /* 0x000fe400078e002e */
[----:B------:R-:W-:Y:S01]  /*9320*/  IMAD.MOV.U32 R56, RZ, RZ, R67 ;  /* 0x000000ffff387224 */ /* 0x000fe200078e0043 */
[----:B------:R-:W-:Y:S01]  /*9330*/  ISETP.LE.U32.AND P1, PT, R0, UR6, PT ;  /* 0x0000000600007c0c */ /* 0x000fe2000bf23070 */
[----:B------:R-:W-:Y:S02]  /*9340*/  IMAD.MOV.U32 R46, RZ, RZ, R66 ;  /* 0x000000ffff2e7224 */ /* 0x000fe400078e0042 */
[----:B------:R-:W-:Y:S02]  /*9350*/  IMAD.MOV.U32 R0, RZ, RZ, R68 ;  /* 0x000000ffff007224 */ /* 0x000fe400078e0044 */
[----:B------:R-:W-:-:S03]  /*9360*/  IMAD.WIDE.U32 R66, R4, -0x2daee0ad, RZ ;  /* 0xd2511f5304427825 */ /* 0x000fc600078e00ff */
[----:B------:R-:W-:Y:S02]  /*9370*/  LOP3.LUT R0, R0, 0xff, RZ, 0xc0, !PT ;  /* 0x000000ff00007812 */ /* 0x000fe400078ec0ff */
[----:B------:R-:W-:Y:S02]  /*9380*/  LOP3.LUT R69, R6, UR9, R67, 0x96, !PT ;  /* 0x0000000906457c12 */ /* 0x000fe4000f8e9643 */
[----:B------:R-:W-:Y:S02]  /*9390*/  ISETP.LE.U32.AND P5, PT, R0, UR6, PT ;  /* 0x0000000600007c0c */ /* 0x000fe4000bfa3070 */
[----:B------:R-:W-:Y:S01]  /*93a0*/  LOP3.LUT R0, R69, 0xffff, RZ, 0xc0, !PT ;  /* 0x0000ffff45007812 */ /* 0x000fe200078ec0ff */
[----:B------:R-:W-:Y:S01]  /*93b0*/  IMAD.MOV.U32 R4, RZ, RZ, R16 ;  /* 0x000000ffff047224 */ /* 0x000fe200078e0010 */
[----:B------:R-:W-:Y:S02]  /*93c0*/  MUFU.EX2 R21, R160 ;  /* 0x000000a000157308 */ /* 0x000fe40000000800 */
[----:B------:R-:W-:-:S06]  /*93d0*/  SHF.R.U32.HI R0, RZ, 0x8, R0 ;  /* 0x00000008ff007819 */ /* 0x000fcc0000011600 */
[----:B------:R-:W1:Y:S01]  /*93e0*/  MUFU.EX2 R16, R157 ;  /* 0x0000009d00107308 */ /* 0x000e620000000800 */
[----:B------:R-:W-:-:S04]  /*93f0*/  LOP3.LUT R0, R0, 0xffff, RZ, 0xc0, !PT ;  /* 0x0000ffff00007812 */ /* 0x000fc800078ec0ff */
[----:B------:R-:W-:Y:S02]  /*9400*/  ISETP.LE.U32.AND P4, PT, R0, UR6, PT ;  /* 0x0000000600007c0c */ /* 0x000fe4000bf83070 */
[----:B------:R-:W-:-:S04]  /*9410*/  PRMT R0, R69, 0x7632, R0 ;  /* 0x0000763245007816 */ /* 0x000fc80000000000 */
[----:B------:R-:W-:-:S04]  /*9420*/  LOP3.LUT R0, R0, 0xff, RZ, 0xc0, !PT ;  /* 0x000000ff00007812 */ /* 0x000fc800078ec0ff */
[----:B------:R-:W-:Y:S02]  /*9430*/  ISETP.LE.U32.AND P3, PT, R0, UR6, PT ;  /* 0x0000000600007c0c */ /* 0x000fe4000bf63070 */
[----:B-1----:R-:W-:-:S04]  /*9440*/  F2FP.F16.F32.PACK_AB R0, R21, R16 ;  /* 0x000000101500723e */ /* 0x002fc800000000ff */
[C---:B------:R-:W-:Y:S02]  /*9450*/  PRMT R179, R0.reuse, 0x7632, R179 ;  /* 0x0000763200b37816 */ /* 0x040fe400000000b3 */
[----:B------:R-:W-:Y:S01]  /*9460*/  PRMT R178, R0, 0x7610, R178 ;  /* 0x0000761000b27816 */ /* 0x000fe200000000b2 */
[----:B------:R-:W-:Y:S02]  /*9470*/  IMAD.MOV.U32 R55, RZ, RZ, R14 ;  /* 0x000000ffff377224 */ /* 0x000fe400078e000e */
[----:B------:R-:W-:Y:S02]  /*9480*/  IMAD.MOV.U32 R14, RZ, RZ, R53 ;  /* 0x000000ffff0e7224 */ /* 0x000fe400078e0035 */
[----:B------:R-:W-:Y:S02]  /*9490*/  IMAD.MOV.U32 R53, RZ, RZ, R51 ;  /* 0x000000ffff357224 */ /* 0x000fe400078e0033 */
[----:B------:R-:W-:Y:S01]  /*94a0*/  IMAD.MOV.U32 R51, RZ, RZ, R168 ;  /* 0x000000ffff337224 */ /* 0x000fe200078e00a8 */
[----:B------:R-:W-:Y:S01]  /*94b0*/  PRMT R168, R178, 0x5410, R179 ;  /* 0x00005410b2a87816 */ /* 0x000fe200000000b3 */
[----:B------:R-:W-:-:S05]  /*94c0*/  IMAD.MOV.U32 R0, RZ, RZ, R66 ;  /* 0x000000ffff007224 */ /* 0x000fca00078e0042 */
[----:B------:R-:W-:Y:S01]  /*94d0*/  LOP3.LUT R0, R0, 0xff, RZ, 0xc0, !PT ;  /* 0x000000ff00007812 */ /* 0x000fe200078ec0ff */
[----:B------:R-:W-:Y:S02]  /*94e0*/  IMAD.MOV.U32 R111, RZ, RZ, R14 ;  /* 0x000000ffff6f7224 */ /* 0x000fe400078e000e */
[----:B------:R-:W-:Y:S01]  /*94f0*/  FADD.FTZ R15, R23, R3 ;  /* 0x00000003170f7221 */ /* 0x000fe20000010000 */
[----:B------:R-:W-:Y:S01]  /*9500*/  FADD.FTZ R14, R20, R2 ;  /* 0x00000002140e7221 */ /* 0x000fe20000010000 */
[----:B------:R-:W-:Y:S02]  /*9510*/  IMAD.MOV.U32 R22, RZ, RZ, R4 ;  /* 0x000000ffff167224 */ /* 0x000fe400078e0004 */
[----:B------:R-:W-:Y:S02]  /*9520*/  IMAD.MOV.U32 R5, RZ, RZ, R17 ;  /* 0x000000ffff057224 */ /* 0x000fe400078e0011 */
[----:B------:R1:W3:Y:S02]  /*9530*/  LDL.LU.S16 R17, [R1+0x74] ;  /* 0x0000740001117983 */ /* 0x0002e40000300600 */
[----:B------:R-:W-:-:S02]  /*9540*/  IMAD.MOV.U32 R23, RZ, RZ, R5 ;  /* 0x000000ffff177224 */ /* 0x000fc400078e0005 */
[----:B----4-:R-:W-:-:S05]  /*9550*/  @!P0 HADD2 R10, -R179.H0_H0, -RZ.H0_H0 ;  /* 0xa00000ffb30a8230 */ /* 0x010fca0000000900 */
[----:B------:R-:W-:Y:S02]  /*9560*/  PRMT R7, R10, 0x7610, R7 ;  /* 0x000076100a077816 */ /* 0x000fe40000000007 */
[----:B------:R-:W4:Y:S01]  /*9570*/  S2R R10, SR_CTAID.X ;  /* 0x00000000000a7919 */ /* 0x000f220000002500 */
[----:B--2---:R-:W-:-:S05]  /*9580*/  @!P2 HADD2 R11, -R178.H0_H0, -RZ.H0_H0 ;  /* 0xa00000ffb20ba230 */ /* 0x004fca0000000900 */
[----:B------:R-:W-:-:S04]  /*9590*/  PRMT R6, R11, 0x7610, R6 ;  /* 0x000076100b067816 */ /* 0x000fc80000000006 */
[----:B------:R-:W-:Y:S02]  /*95a0*/  @!P2 PRMT R178, R6, 0x5410, RZ ;  /* 0x0000541006b2a816 */ /* 0x000fe400000000ff */
[----:B------:R-:W-:Y:S02]  /*95b0*/  SHF.R.U32.HI R6, RZ, 0x5, R141 ;  /* 0x00000005ff067819 */ /* 0x000fe4000001168d */
[----:B------:R-:W-:-:S03]  /*95c0*/  ISETP.LE.U32.AND P2, PT, R0, UR6, PT ;  /* 0x0000000600007c0c */ /* 0x000fc6000bf43070 */
[----:B----4-:R-:W-:-:S04]  /*95d0*/  IMAD R10, R10, 0x8, R6 ;  /* 0x000000080a0a7824 */ /* 0x010fc800078e0206 */
[----:B------:R-:W-:-:S04]  /*95e0*/  VIADD R10, R10, 0x4 ;  /* 0x000000040a0a7836 */ /* 0x000fc80000000000 */
[----:B------:R-:W-:-:S03]  /*95f0*/  IMAD.WIDE.U32 R10, R10, -0x326172a9, RZ ;  /* 0xcd9e8d570a0a7825 */ /* 0x000fc600078e00ff */
[----:B------:R-:W-:-:S05]  /*9600*/  LOP3.LUT R0, R10, UR7, R9, 0x96, !PT ;  /* 0x000000070a007c12 */ /* 0x000fca000f8e9609 */
[----:B------:R-:W-:Y:S01]  /*9610*/  IMAD.WIDE.U32 R2, R0, -0x2daee0ad, RZ ;  /* 0xd2511f5300027825 */ /* 0x000fe200078e00ff */
[----:B------:R-:W-:-:S04]  /*9620*/  LOP3.LUT R6, R8, UR30, R19, 0x96, !PT ;  /* 0x0000001e08067c12 */ /* 0x000fc8000f8e9613 */
[----:B------:R-:W-:Y:S02]  /*9630*/  LOP3.LUT R4, R246, UR29, R3, 0x96, !PT ;  /* 0x0000001df6047c12 */ /* 0x000fe4000f8e9603 */
[----:B------:R-:W-:-:S03]  /*9640*/  @!P0 PRMT R179, R7, 0x5410, RZ ;  /* 0x0000541007b38816 */ /* 0x000fc600000000ff */
[----:B------:R-:W-:-:S04]  /*9650*/  IMAD.WIDE.U32 R4, R4, -0x326172a9, RZ ;  /* 0xcd9e8d5704047825 */ /* 0x000fc800078e00ff */
[----:B------:R-:W-:Y:S01]  /*9660*/  IMAD.WIDE.U32 R6, R6, -0x2daee0ad, RZ ;  /* 0xd2511f5306067825 */ /* 0x000fe200078e00ff */
[----:B------:R-:W-:-:S04]  /*9670*/  LOP3.LUT R3, R18, UR28, R5, 0x96, !PT ;  /* 0x0000001c12037c12 */ /* 0x000fc8000f8e9605 */
[----:B------:R-:W-:Y:S01]  /*9680*/  LOP3.LUT R7, R2, UR25, R7, 0x96, !PT ;  /* 0x0000001902077c12 */ /* 0x000fe2000f8e9607 */
[----:B------:R-:W-:-:S05]  /*9690*/  IMAD.WIDE.U32 R2, R3, -0x2daee0ad, RZ ;  /* 0xd2511f5303027825 */ /* 0x000fca00078e00ff */
[----:B------:R-:W-:Y:S01]  /*96a0*/  LOP3.LUT R3, R6, UR13, R3, 0x96, !PT ;  /* 0x0000000d06037c12 */ /* 0x000fe2000f8e9603 */
[----:B------:R-:W-:-:S05]  /*96b0*/  IMAD.WIDE.U32 R6, R7, -0x326172a9, RZ ;  /* 0xcd9e8d5707067825 */ /* 0x000fca00078e00ff */
[----:B------:R-:W-:Y:S02]  /*96c0*/  LOP3.LUT R4, R4, UR24, R7, 0x96, !PT ;  /* 0x0000001804047c12 */ /* 0x000fe4000f8e9607 */
[----:B------:R1:W2:Y:S03]  /*96d0*/  LDL.LU.S16 R7, [R1+0x78] ;  /* 0x0000780001077983 */ /* 0x0002a60000300600 */
[----:B------:R-:W-:-:S04]  /*96e0*/  IMAD.WIDE.U32 R10, R4, -0x2daee0ad, RZ ;  /* 0xd2511f53040a7825 */ /* 0x000fc800078e00ff */
[----:B------:R-:W-:Y:S01]  /*96f0*/  IMAD.MOV.U32 R141, RZ, RZ, R55 ;  /* 0x000000ffff8d7224 */ /* 0x000fe200078e0037 */
[----:B------:R-:W-:Y:S01]  /*9700*/  LOP3.LUT R0, R2, UR11, R11, 0x96, !PT ;  /* 0x0000000b02007c12 */ /* 0x000fe2000f8e960b */
[----:B------:R-:W-:Y:S02]  /*9710*/  IMAD.MOV.U32 R55, RZ, RZ, R53 ;  /* 0x000000ffff377224 */ /* 0x000fe400078e0035 */
[----:B------:R-:W-:Y:S02]  /*9720*/  IMAD.MOV.U32 R53, RZ, RZ, R51 ;  /* 0x000000ffff357224 */ /* 0x000fe400078e0033 */
[----:B------:R-:W-:Y:S02]  /*9730*/  IMAD.MOV.U32 R106, RZ, RZ, R38 ;  /* 0x000000ffff6a7224 */ /* 0x000fe400078e0026 */
[----:B------:R-:W-:Y:S02]  /*9740*/  IMAD.MOV.U32 R51, RZ, RZ, R45 ;  /* 0x000000ffff337224 */ /* 0x000fe400078e002d */
[----:B------:R-:W-:-:S02]  /*9750*/  IMAD.MOV.U32 R38, RZ, RZ, R203 ;  /* 0x000000ffff267224 */ /* 0x000fc400078e00cb */
[----:B------:R-:W-:Y:S02]  /*9760*/  IMAD.MOV.U32 R45, RZ, RZ, R65 ;  /* 0x000000ffff2d7224 */ /* 0x000fe400078e0041 */
[----:B------:R-:W-:Y:S02]  /*9770*/  IMAD.MOV.U32 R203, RZ, RZ, R64 ;  /* 0x000000ffffcb7224 */ /* 0x000fe400078e0040 */
[----:B------:R-:W-:-:S04]  /*9780*/  IMAD.WIDE.U32 R2, R3, -0x326172a9, RZ ;  /* 0xcd9e8d5703027825 */ /* 0x000fc800078e00ff */
[----:B------:R-:W-:Y:S01]  /*9790*/  FADD.FTZ R9, R25, R12 ;  /* 0x0000000c19097221 */ /* 0x000fe20000010000 */
[----:B------:R-:W-:Y:S01]  /*97a0*/  IMAD.WIDE.U32 R64, R0, -0x326172a9, RZ ;  /* 0xcd9e8d5700407825 */ /* 0x000fe200078e00ff */
[----:B------:R-:W-:Y:S04]  /*97b0*/  MUFU.EX2 R8, R100 ;  /* 0x0000006400087308 */ /* 0x000fe80000000800 */
[----:B------:R-:W-:-:S04]  /*97c0*/  LOP3.LUT R67, R2, UR10, R65, 0x96, !PT ;  /* 0x0000000a02437c12 */ /* 0x000fc8000f8e9641 */
[----:B------:R-:W4:Y:S01]  /*97d0*/  MUFU.EX2 R12, R71 ;  /* 0x00000047000c7308 */ /* 0x000f220000000800 */
[----:B------:R-:W-:-:S04]  /*97e0*/  LOP3.LUT R0, R67, 0xff, RZ, 0xc0, !PT ;  /* 0x000000ff43007812 */ /* 0x000fc800078ec0ff */
[----:B------:R-:W-:Y:S02]  /*97f0*/  ISETP.LE.U32.AND P0, PT, R0, UR6, PT ;  /* 0x0000000600007c0c */ /* 0x000fe4000bf03070 */
[----:B------:R-:W-:Y:S02]  /*9800*/  LOP3.LUT R0, R67, 0xffff, RZ, 0xc0, !PT ;  /* 0x0000ffff43007812 */ /* 0x000fe400078ec0ff */
[----:B----4-:R-:W-:Y:S02]  /*9810*/  F2FP.F16.F32.PACK_AB R169, R12, R8 ;  /* 0x000000080ca9723e */ /* 0x010fe400000000ff */
[----:B------:R-:W-:-:S07]  /*9820*/  SHF.R.U32.HI R0, RZ, 0x8, R0 ;  /* 0x00000008ff007819 */ /* 0x000fce0000011600 */
[----:B---3--:R-:W-:Y:S01]  /*9830*/  @!P0 HADD2 R17, -R169.H0_H0, -RZ.H0_H0 ;  /* 0xa00000ffa9118230 */ /* 0x008fe20000000900 */
[----:B------:R-:W-:-:S04]  /*9840*/  LOP3.LUT R0, R0, 0xffff, RZ, 0xc0, !PT ;  /* 0x0000ffff00007812 */ /* 0x000fc800078ec0ff */
[----:B------:R-:W-:Y:S02]  /*9850*/  PRMT R5, R17, 0x7610, R5 ;  /* 0x0000761011057816 */ /* 0x000fe40000000005 */
[----:B------:R1:W3:Y:S01]  /*9860*/  LDL.LU.S16 R17, [R1+0x7c] ;  /* 0x00007c0001117983 */ /* 0x0002e20000300600 */
[----:B------:R-:W-:Y:S02]  /*9870*/  PRMT R231, R169, 0x7610, R231 ;  /* 0x00007610a9e77816 */ /* 0x000fe400000000e7 */
[----:B------:R-:W-:Y:S02]  /*9880*/  @!P0 PRMT R231, R5, 0x5410, RZ ;  /* 0x0000541005e78816 */ /* 0x000fe400000000ff */
[----:B------:R-:W-:Y:S02]  /*9890*/  ISETP.LE.U32.AND P0, PT, R0, UR6, PT ;  /* 0x0000000600007c0c */ /* 0x000fe4000bf03070 */
[----:B------:R-:W-:-:S11]  /*98a0*/  LOP3.LUT R20, R6, UR12, R3, 0x96, !PT ;  /* 0x0000000c06147c12 */ /* 0x000fd6000f8e9603 */
[----:B--2---:R-:W-:-:S05]  /*98b0*/  @!P0 HADD2 R7, -R169.H1_H1, -RZ.H0_H0 ;  /* 0xa00000ffa9078230 */ /* 0x004fca0000000d00 */
[----:B------:R-:W-:Y:S01]  /*98c0*/  PRMT R6, R7, 0x7610, R6 ;  /* 0x0000761007067816 */ /* 0x000fe20000000006 */
[----:B------:R-:W-:Y:S02]  /*98d0*/  FADD.FTZ R7, R24, R14 ;  /* 0x0000000e18077221 */ /* 0x000fe40000010000 */
[----:B------:R1:W2:Y:S01]  /*98e0*/  LDL.LU.S16 R14, [R1+0x80] ;  /* 0x00008000010e7983 */ /* 0x0002a20000300600 */
[----:B------:R-:W-:Y:S01]  /*98f0*/  FADD.FTZ R13, R33, R13 ;  /* 0x0000000d210d7221 */ /* 0x000fe20000010000 */
[----:B------:R-:W-:Y:S01]  /*9900*/  MUFU.EX2 R5, R143 ;  /* 0x0000008f00057308 */ /* 0x000fe20000000800 */
[----:B------:R-:W-:Y:S02]  /*9910*/  PRMT R0, R67, 0x7632, R0 ;  /* 0x0000763243007816 */ /* 0x000fe40000000000 */
[----:B------:R-:W-:-:S05]  /*9920*/  FADD.FTZ R4, R30, R13 ;  /* 0x0000000d1e047221 */ /* 0x000fca0000010000 */
[----:B------:R-:W4:Y:S01]  /*9930*/  MUFU.EX2 R13, R142 ;  /* 0x0000008e000d7308 */ /* 0x000f220000000800 */
[----:B------:R-:W-:Y:S02]  /*9940*/  LOP3.LUT R0, R0, 0xff, RZ, 0xc0, !PT ;  /* 0x000000ff00007812 */ /* 0x000fe400078ec0ff */
[----:B------:R-:W-:Y:S02]  /*9950*/  PRMT R227, R169, 0x7632, R227 ;  /* 0x00007632a9e37816 */ /* 0x000fe400000000e3 */
[----:B------:R-:W-:Y:S02]  /*9960*/  @!P0 PRMT R227, R6, 0x5410, RZ ;  /* 0x0000541006e38816 */ /* 0x000fe400000000ff */
[----:B------:R-:W-:Y:S02]  /*9970*/  ISETP.LE.U32.AND P0, PT, R0, UR6, PT ;  /* 0x0000000600007c0c */ /* 0x000fe4000bf03070 */
[----:B----4-:R-:W-:Y:S02]  /*9980*/  F2FP.F16.F32.PACK_AB R159, R13, R5 ;  /* 0x000000050d9f723e */ /* 0x010fe400000000ff */
[----:B------:R-:W-:-:S02]  /*9990*/  SHF.R.U32.HI R0, RZ, 0x18, R67 ;  /* 0x00000018ff007819 */ /* 0x000fc40000011643 */
[----:B------:R-:W-:-:S07]  /*99a0*/  PRMT R223, R159, 0x7610, R223 ;  /* 0x000076109fdf7816 */ /* 0x000fce00000000df */
[----:B---3--:R-:W-:-:S05]  /*99b0*/  @!P0 HADD2 R17, -R159.H0_H0, -RZ.H0_H0 ;  /* 0xa00000ff9f118230 */ /* 0x008fca0000000900 */
[----:B------:R-:W-:-:S04]  /*99c0*/  PRMT R11, R17, 0x7610, R11 ;  /* 0x00007610110b7816 */ /* 0x000fc8000000000b */
[----:B------:R-:W-:Y:S02]  /*99d0*/  @!P0 PRMT R223, R11, 0x5410, RZ ;  /* 0x000054100bdf8816 */ /* 0x000fe400000000ff */
[----:B------:R-:W-:Y:S01]  /*99e0*/  ISETP.LE.U32.AND P0, PT, R0, UR6, PT ;  /* 0x0000000600007c0c */ /* 0x000fe2000bf03070 */
[----:B------:R-:W-:Y:S01]  /*99f0*/  FADD.FTZ R6, R27, R15 ;  /* 0x0000000f1b067221 */ /* 0x000fe20000010000 */
[----:B------:R-:W-:-:S11]  /*9a00*/  IMAD.MOV.U32 R142, RZ, RZ, R18 ;  /* 0x000000ffff8e7224 */ /* 0x000fd600078e0012 */
[----:B--2---:R-:W-:-:S05]  /*9a10*/  @!P0 HADD2 R14, -R159.H1_H1, -RZ.H0_H0 ;  /* 0xa00000ff9f0e8230 */ /* 0x004fca0000000d00 */
[----:B------:R-:W-:Y:S02]  /*9a20*/  PRMT R0, R14, 0x7610, R0 ;  /* 0x000076100e007816 */ /* 0x000fe40000000000 */
[----:B------:R1:W2:Y:S04]  /*9a30*/  LDL.LU.S16 R14, [R1+0x84] ;  /* 0x00008400010e7983 */ /* 0x0002a80000300600 */
[----:B------:R1:W3:Y:S04]  /*9a40*/  LDL.LU.S16 R15, [R1+0x88] ;  /* 0x00008800010f7983 */ /* 0x0002e80000300600 */
[----:B------:R1:W4:Y:S01]  /*9a50*/  LDL.LU.S16 R18, [R1+0x8c] ;  /* 0x00008c0001127983 */ /* 0x0003220000300600 */
[----:B------:R-:W-:Y:S01]  /*9a60*/  PRMT R222, R159, 0x7632, R222 ;  /* 0x000076329fde7816 */ /* 0x000fe200000000de */
[----:B------:R-:W-:Y:S01]  /*9a70*/  IMAD.MOV.U32 R143, RZ, RZ, R19 ;  /* 0x000000ffff8f7224 */ /* 0x000fe200078e0013 */
[----:B------:R-:W-:Y:S01]  /*9a80*/  @!P0 PRMT R222, R0, 0x5410, RZ ;  /* 0x0000541000de8816 */ /* 0x000fe200000000ff */
[----:B------:R-:W-:Y:S01]  /*9a90*/  MUFU.EX2 R11, R130 ;  /* 0x00000082000b7308 */ /* 0x000fe20000000800 */
[----:B------:R-:W-:-:S07]  /*9aa0*/  IMAD.MOV.U32 R0, RZ, RZ, R64 ;  /* 0x000000ffff007224 */ /* 0x000fce00078e0040 */
[----:B------:R-:W1:Y:S01]  /*9ab0*/  MUFU.EX2 R19, R105 ;  /* 0x0000006900137308 */ /* 0x000e620000000800 */
[----:B------:R-:W-:-:S04]  /*9ac0*/  LOP3.LUT R0, R0, 0xff, RZ, 0xc0, !PT ;  /* 0x000000ff00007812 */ /* 0x000fc800078ec0ff */
[----:B------:R-:W-:Y:S01]  /*9ad0*/  ISETP.LE.U32.AND P0, PT, R0, UR6, PT ;  /* 0x0000000600007c0c */ /* 0x000fe2000bf03070 */
[----:B------:R-:W-:Y:S01]  /*9ae0*/  FADD.FTZ R3, R26, R9 ;  /* 0x000000091a037221 */ /* 0x000fe20000010000 */
[----:B-1----:R-:W-:Y:S02]  /*9af0*/  F2FP.F16.F32.PACK_AB R158, R19, R11 ;  /* 0x0000000b139e723e */ /* 0x002fe400000000ff */
[----:B------:R-:W-:Y:S02]  /*9b00*/  PRMT R0, R64, 0x7771, RZ ;  /* 0x0000777140007816 */ /* 0x000fe400000000ff */
[C---:B------:R-:W-:Y:S01]  /*9b10*/  PRMT R221, R158.reuse, 0x7610, R221 ;  /* 0x000076109edd7816 */ /* 0x040fe200000000dd */
[----:B------:R-:W-:Y:S01]  /*9b20*/  MUFU.EX2 R17, R127 ;  /* 0x0000007f00117308 */ /* 0x000fe20000000800 */
[----:B------:R-:W-:Y:S01]  /*9b30*/  PRMT R232, R158, 0x7632, R232 ;  /* 0x000076329ee87816 */ /* 0x000fe200000000e8 */
[----:B------:R-:W-:-:S04]  /*9b40*/  FADD.FTZ R4, R32, R4 ;  /* 0x0000000420047221 */ /* 0x000fc80000010000 */
[----:B--2---:R-:W-:-:S05]  /*9b50*/  @!P0 HADD2 R14, -R158.H0_H0, -RZ.H0_H0 ;  /* 0xa00000ff9e0e8230 */ /* 0x004fca0000000900 */
[----:B------:R-:W-:-:S04]  /*9b60*/  PRMT R9, R14, 0x7610, R9 ;  /* 0x000076100e097816 */ /* 0x000fc80000000009 */
[----:B------:R-:W-:Y:S02]  /*9b70*/  @!P0 PRMT R221, R9, 0x5410, RZ ;  /* 0x0000541009dd8816 */ /* 0x000fe400000000ff */
[----:B------:R-:W-:Y:S01]  /*9b80*/  ISETP.GT.U32.AND P0, PT, R0, UR6, PT ;  /* 0x0000000600007c0c */ /* 0x000fe2000bf04070 */
[----:B------:R-:W1:-:S12]  /*9b90*/  MUFU.EX2 R14, R131 ;  /* 0x00000083000e7308 */ /* 0x000e580000000800 */
[----:B---3--:R-:W-:-:S05]  /*9ba0*/  @P0 HADD2 R15, -R158.H1_H1, -RZ.H0_H0 ;  /* 0xa00000ff9e0f0230 */ /* 0x008fca0000000d00 */
[----:B------:R-:W-:-:S04]  /*9bb0*/  PRMT R2, R15, 0x7610, R2 ;  /* 0x000076100f027816 */ /* 0x000fc80000000002 */
[----:B------:R-:W-:Y:S02]  /*9bc0*/  @P0 PRMT R232, R2, 0x5410, RZ ;  /* 0x0000541002e80816 */ /* 0x000fe400000000ff */
[----:B------:R-:W-:-:S04]  /*9bd0*/  PRMT R2, R64, 0x7772, RZ ;  /* 0x0000777240027816 */ /* 0x000fc800000000ff */
[----:B------:R-:W-:Y:S02]  /*9be0*/  ISETP.GT.U32.AND P0, PT, R2, UR6, PT ;  /* 0x0000000602007c0c */ /* 0x000fe4000bf04070 */
[----:B-1----:R-:W-:Y:S01]  /*9bf0*/  F2FP.F16.F32.PACK_AB R157, R17, R14 ;  /* 0x0000000e119d723e */ /* 0x002fe200000000ff */
[----:B------:R-:W-:Y:S01]  /*9c00*/  FADD.FTZ R2, R31, R6 ;  /* 0x000000061f027221 */ /* 0x000fe20000010000 */
[----:B------:R-:W-:Y:S01]  /*9c10*/  FADD.FTZ R6, R28, R7 ;  /* 0x000000071c067221 */ /* 0x000fe20000010000 */
[----:B------:R-:W-:-:S08]  /*9c20*/  FADD.FTZ R7, R16, R4 ;  /* 0x0000000410077221 */ /* 0x000fd00000010000 */
[----:B----4-:R-:W-:-:S05]  /*9c30*/  @P0 HADD2 R18, -R157.H0_H0, -RZ.H0_H0 ;  /* 0xa00000ff9d120230 */ /* 0x010fca0000000900 */
[----:B------:R-:W-:Y:S02]  /*9c40*/  PRMT R16, R18, 0x7610, R16 ;  /* 0x0000761012107816 */ /* 0x000fe40000000010 */
[----:B------:R1:W2:Y:S01]  /*9c50*/  LDL.LU.S16 R18, [R1+0x90] ;  /* 0x0000900001127983 */ /* 0x0002a20000300600 */
[----:B------:R-:W-:Y:S02]  /*9c60*/  PRMT R226, R157, 0x7610, R226 ;  /* 0x000076109de27816 */ /* 0x000fe400000000e2 */
[----:B------:R-:W-:Y:S02]  /*9c70*/  @P0 PRMT R226, R16, 0x5410, RZ ;  /* 0x0000541010e20816 */ /* 0x000fe400000000ff */
[----:B------:R1:W3:Y:S01]  /*9c80*/  LDL.LU.S16 R16, [R1+0x94] ;  /* 0x0000940001107983 */ /* 0x0002e20000300600 */
[----:B------:R-:W4:Y:S08]  /*9c90*/  MUFU.EX2 R0, R174 ;  /* 0x000000ae00007308 */ /* 0x000f300000000800 */
[----:B------:R-:W1:Y:S01]  /*9ca0*/  MUFU.EX2 R9, R172 ;  /* 0x000000ac00097308 */ /* 0x000e620000000800 */
[----:B------:R-:W-:-:S04]  /*9cb0*/  FADD.FTZ R3, R29, R3 ;  /* 0x000000031d037221 */ /* 0x000fc80000010000 */
[----:B----4-:R-:W-:Y:S01]  /*9cc0*/  FADD.FTZ R15, R0, R3 ;  /* 0x00000003000f7221 */ /* 0x010fe20000010000 */
[----:B-1----:R-:W-:-:S04]  /*9cd0*/  F2FP.F16.F32.PACK_AB R0, R9, R0 ;  /* 0x000000000900723e */ /* 0x002fc800000000ff */
[C---:B------:R-:W-:Y:S01]  /*9ce0*/  PRMT R176, R0.reuse, 0x7610, R176 ;  /* 0x0000761000b07816 */ /* 0x040fe200000000b0 */
[----:B------:R-:W-:Y:S01]  /*9cf0*/  IMAD.MOV.U32 R98, RZ, RZ, R106 ;  /* 0x000000ffff627224 */ /* 0x000fe200078e006a */
[----:B------:R-:W-:Y:S01]  /*9d00*/  PRMT R151, R0, 0x7632, R151 ;  /* 0x0000763200977816 */ /* 0x000fe20000000097 */
[----:B------:R-:W-:Y:S01]  /*9d10*/  IMAD.MOV.U32 R106, RZ, RZ, R111 ;  /* 0x000000ffff6a7224 */ /* 0x000fe200078e006f */
[----:B------:R-:W-:Y:S01]  /*9d20*/  PRMT R0, R64, 0x7773, RZ ;  /* 0x0000777340007816 */ /* 0x000fe200000000ff */
[----:B------:R-:W-:Y:S02]  /*9d30*/  IMAD.MOV.U32 R111, RZ, RZ, R141 ;  /* 0x000000ffff6f7224 */ /* 0x000fe400078e008d */
[----:B------:R-:W-:Y:S02]  /*9d40*/  IMAD.MOV.U32 R141, RZ, RZ, R123 ;  /* 0x000000ffff8d7224 */ /* 0x000fe400078e007b */
[----:B------:R-:W-:Y:S01]  /*9d50*/  IMAD.MOV.U32 R123, RZ, RZ, R135 ;  /* 0x000000ffff7b7224 */ /* 0x000fe200078e0087 */
[----:B------:R-:W-:Y:S01]  /*9d60*/  PRMT R135, R176, 0x5410, R151 ;  /* 0x00005410b0877816 */ /* 0x000fe20000000097 */
[----:B------:R-:W-:Y:S01]  /*9d70*/  FADD.FTZ R6, R5, R6 ;  /* 0x0000000605067221 */ /* 0x000fe20000010000 */
[----:B------:R-:W-:Y:S01]  /*9d80*/  PRMT R213, R157, 0x7632, R213 ;  /* 0x000076329dd57816 */ /* 0x000fe200000000d5 */
[----:B--2---:R-:W-:-:S05]  /*9d90*/  @!P1 HADD2 R18, -R176.H0_H0, -RZ.H0_H0 ;  /* 0xa00000ffb0129230 */ /* 0x004fca0000000900 */
[----:B------:R-:W-:-:S04]  /*9da0*/  PRMT R3, R18, 0x7610, R3 ;  /* 0x0000761012037816 */ /* 0x000fc80000000003 */
[----:B------:R-:W-:Y:S02]  /*9db0*/  @!P1 PRMT R176, R3, 0x5410, RZ ;  /* 0x0000541003b09816 */ /* 0x000fe400000000ff */
[----:B------:R-:W-:-:S13]  /*9dc0*/  ISETP.GT.U32.AND P1, PT, R0, UR6, PT ;  /* 0x0000000600007c0c */ /* 0x000fda000bf24070 */
[----:B---3--:R-:W-:-:S05]  /*9dd0*/  @P1 HADD2 R16, -R157.H1_H1, -RZ.H0_H0 ;  /* 0xa00000ff9d101230 */ /* 0x008fca0000000d00 */
[----:B------:R-:W-:-:S04]  /*9de0*/  PRMT R5, R16, 0x7610, R5 ;  /* 0x0000761010057816 */ /* 0x000fc80000000005 */
[----:B------:R-:W-:Y:S02]  /*9df0*/  @P1 PRMT R213, R5, 0x5410, RZ ;  /* 0x0000541005d51816 */ /* 0x000fe400000000ff */
[----:B------:R1:W2:Y:S01]  /*9e00*/  LDL.LU.S16 R5, [R1+0x9c] ;  /* 0x00009c0001057983 */ /* 0x0002a20000300600 */
[----:B------:R-:W-:Y:S02]  /*9e10*/  IMAD.MOV.U32 R25, RZ, RZ, R143 ;  /* 0x000000ffff197224 */ /* 0x000fe400078e008f */
[----:B------:R-:W-:Y:S02]  /*9e20*/  IMAD.MOV.U32 R143, RZ, RZ, R23 ;  /* 0x000000ffff8f7224 */ /* 0x000fe400078e0017 */
[----:B------:R-:W-:Y:S02]  /*9e30*/  IMAD.MOV.U32 R23, RZ, RZ, R106 ;  /* 0x000000ffff177224 */ /* 0x000fe400078e006a */
[----:B------:R-:W-:Y:S02]  /*9e40*/  IMAD.MOV.U32 R106, RZ, RZ, R123 ;  /* 0x000000ffff6a7224 */ /* 0x000fe400078e007b */
[----:B------:R-:W-:-:S02]  /*9e50*/  IMAD.MOV.U32 R123, RZ, RZ, R53 ;  /* 0x000000ffff7b7224 */ /* 0x000fc400078e0035 */
[----:B------:R-:W-:Y:S02]  /*9e60*/  IMAD.MOV.U32 R53, RZ, RZ, R70 ;  /* 0x000000ffff357224 */ /* 0x000fe400078e0046 */
[----:B------:R-:W-:Y:S01]  /*9e70*/  IMAD.WIDE.U32 R70, R20, -0x2daee0ad, RZ ;  /* 0xd2511f5314467825 */ /* 0x000fe200078e00ff */
[----:B------:R-:W-:Y:S03]  /*9e80*/  MUFU.EX2 R18, R132 ;  /* 0x0000008400127308 */ /* 0x000fe60000000800 */
[----:B------:R-:W-:Y:S02]  /*9e90*/  IMAD.MOV.U32 R24, RZ, RZ, R142 ;  /* 0x000000ffff187224 */ /* 0x000fe400078e008e */
[----:B------:R-:W-:Y:S01]  /*9ea0*/  IMAD.MOV.U32 R142, RZ, RZ, R22 ;  /* 0x000000ffff8e7224 */ /* 0x000fe200078e0016 */
[----:B------:R-:W-:Y:S02]  /*9eb0*/  LOP3.LUT R65, R10, UR9, R71, 0x96, !PT ;  /* 0x000000090a417c12 */ /* 0x000fe4000f8e9647 */
[----:B------:R-:W3:Y:S02]  /*9ec0*/  MUFU.EX2 R22, R140 ;  /* 0x0000008c00167308 */ /* 0x000ee40000000800 */
[----:B------:R-:W-:-:S04]  /*9ed0*/  LOP3.LUT R0, R65, 0xff, RZ, 0xc0, !PT ;  /* 0x000000ff41007812 */ /* 0x000fc800078ec0ff */
[----:B------:R-:W-:Y:S02]  /*9ee0*/  ISETP.LE.U32.AND P0, PT, R0, UR6, PT ;  /* 0x0000000600007c0c */ /* 0x000fe4000bf03070 */
[----:B------:R-:W-:Y:S02]  /*9ef0*/  SHF.R.U32.HI R0, RZ, 0x18, R81 ;  /* 0x00000018ff007819 */ /* 0x000fe40000011651 */
[----:B---3--:R-:W-:Y:S02]  /*9f00*/  F2FP.F16.F32.PACK_AB R193, R22, R18 ;  /* 0x0000001216c1723e */ /* 0x008fe400000000ff */
[----:B------:R-:W-:-:S07]  /*9f10*/  ISETP.LE.U32.AND P1, PT, R0, UR6, PT ;  /* 0x0000000600007c0c */ /* 0x000fce000bf23070 */
[----:B--2---:R-:W-:-:S05]  /*9f20*/  @!P0 HADD2 R5, -R193.H0_H0, -RZ.H0_H0 ;  /* 0xa00000ffc1058230 */ /* 0x004fca0000000900 */
[----:B------:R-:W-:Y:S02]  /*9f30*/  PRMT R0, R5, 0x7610, R0 ;  /* 0x0000761005007816 */ /* 0x000fe40000000000 */
[----:B------:R1:W2:Y:S01]  /*9f40*/  LDL.LU.S16 R5, [R1+0xa0] ;  /* 0x0000a00001057983 */ /* 0x0002a20000300600 */
[----:B------:R-:W-:Y:S02]  /*9f50*/  PRMT R219, R193, 0x7610, R219 ;  /* 0x00007610c1db7816 */ /* 0x000fe400000000db */
[----:B------:R-:W-:Y:S02]  /*9f60*/  @!P0 PRMT R219, R0, 0x5410, RZ ;  /* 0x0000541000db8816 */ /* 0x000fe400000000ff */
[----:B------:R-:W-:-:S04]  /*9f70*/  LOP3.LUT R0, R65, 0xffff, RZ, 0xc0, !PT ;  /* 0x0000ffff41007812 */ /* 0x000fc800078ec0ff */
[----:B------:R-:W-:-:S04]  /*9f80*/  SHF.R.U32.HI R0, RZ, 0x8, R0 ;  /* 0x00000008ff007819 */ /* 0x000fc80000011600 */
[----:B------:R-:W-:-:S04]  /*9f90*/  LOP3.LUT R0, R0, 0xffff, RZ, 0xc0, !PT ;  /* 0x0000ffff00007812 */ /* 0x000fc800078ec0ff */
[----:B------:R-:W-:Y:S01]  /*9fa0*/  ISETP.LE.U32.AND P0, PT, R0, UR6, PT ;  /* 0x0000000600007c0c */ /* 0x000fe2000bf03070 */
[----:B------:R-:W-:Y:S02]  /*9fb0*/  IMAD.MOV.U32 R30, RZ, RZ, R23 ;  /* 0x000000ffff1e7224 */ /* 0x000fe400078e0017 */
[----:B------:R-:W-:Y:S02]  /*9fc0*/  IMAD.MOV.U32 R23, RZ, RZ, R98 ;  /* 0x000000ffff177224 */ /* 0x000fe400078e0062 */
[----:B------:R-:W-:-:S08]  /*9fd0*/  IMAD.MOV.U32 R98, RZ, RZ, R242 ;  /* 0x000000ffff627224 */ /* 0x000fd000078e00f2 */
[----:B--2---:R-:W-:-:S05]  /*9fe0*/  @!P0 HADD2 R5, -R193.H1_H1, -RZ.H0_H0 ;  /* 0xa00000ffc1058230 */ /* 0x004fca0000000d00 */
[----:B------:R-:W-:Y:S02]  /*9ff0*/  PRMT R4, R5, 0x7610, R4 ;  /* 0x0000761005047816 */ /* 0x000fe40000000004 */
[----:B------:R1:W2:Y:S04]  /*a000*/  LDL.LU.S16 R5, [R1+0xa4] ;  /* 0x0000a40001057983 */ /* 0x0002a80000300600 */
[----:B------:R-:W3:Y:S04]  /*a010*/  LDL.LU R242, [R1+0x370] ;  /* 0x0003700001f27983 */ /* 0x000ee80000300800 */
[----:B------:R1:W4:Y:S01]  /*a020*/  LDL.LU.S16 R16, [R1+0xa8] ;  /* 0x0000a80001107983 */ /* 0x0003220000300600 */
[--C-:B------:R-:W-:Y:S01]  /*a030*/  FADD.FTZ R3, R8, R2.reuse ;  /* 0x0000000208037221 */ /* 0x100fe20000010000 */
[----:B------:R-:W-:Y:S01]  /*a040*/  MUFU.EX2 R10, R126 ;  /* 0x0000007e000a7308 */ /* 0x000fe20000000800 */
[----:B------:R-:W-:-:S07]  /*a050*/  PRMT R2, R65, 0x7632, R2 ;  /* 0x0000763241027816 */ /* 0x000fce0000000002 */
[----:B------:R-:W1:Y:S01]  /*a060*/  MUFU.EX2 R20, R124 ;  /* 0x0000007c00147308 */ /* 0x000e620000000800 */
[----:B------:R-:W-:Y:S02]  /*a070*/  LOP3.LUT R2, R2, 0xff, RZ, 0xc0, !PT ;  /* 0x000000ff02027812 */ /* 0x000fe400078ec0ff */
[----:B------:R-:W-:Y:S02]  /*a080*/  PRMT R218, R193, 0x7632, R218 ;  /* 0x00007632c1da7816 */ /* 0x000fe400000000da */
[----:B------:R-:W-:Y:S02]  /*a090*/  @!P0 PRMT R218, R4, 0x5410, RZ ;  /* 0x0000541004da8816 */ /* 0x000fe400000000ff */
[----:B------:R-:W-:Y:S02]  /*a0a0*/  ISETP.LE.U32.AND P0, PT, R2, UR6, PT ;  /* 0x0000000602007c0c */ /* 0x000fe4000bf03070 */
[----:B-1----:R-:W-:Y:S01]  /*a0b0*/  F2FP.F16.F32.PACK_AB R192, R20, R10 ;  /* 0x0000000a14c0723e */ /* 0x002fe200000000ff */
[----:B--2---:R-:W-:-:S05]  /*a0c0*/  @!P1 HADD2 R5, -R151.H0_H0, -RZ.H0_H0 ;  /* 0xa00000ff97059230 */ /* 0x004fca0000000900 */
[----:B------:R-:W-:-:S05]  /*a0d0*/  PRMT R0, R5, 0x7610, R0 ;  /* 0x0000761005007816 */ /* 0x000fca0000000000 */
[----:B----4-:R-:W-:Y:S02]  /*a0e0*/  @!P0 HADD2 R16, -R192.H0_H0, -RZ.H0_H0 ;  /* 0xa00000ffc0108230 */ /* 0x010fe40000000900 */
[----:B------:R-:W-:-:S03]  /*a0f0*/  FADD.FTZ R5, R21, R7 ;  /* 0x0000000715057221 */ /* 0x000fc60000010000 */
[----:B------:R-:W-:Y:S02]  /*a100*/  PRMT R7, R16, 0x7610, R7 ;  /* 0x0000761010077816 */ /* 0x000fe40000000007 */
[----:B------:R1:W2:Y:S01]  /*a110*/  LDL.LU.S16 R16, [R1+0xb0] ;  /* 0x0000b00001107983 */ /* 0x0002a20000300600 */
[----:B------:R-:W-:Y:S02]  /*a120*/  SHF.R.U32.HI R2, RZ, 0x18, R65 ;  /* 0x00000018ff027819 */ /* 0x000fe40000011641 */
[----:B------:R-:W-:Y:S02]  /*a130*/  @!P1 PRMT R151, R0, 0x5410, RZ ;  /* 0x0000541000979816 */ /* 0x000fe400000000ff */
[----:B------:R-:W-:Y:S02]  /*a140*/  ISETP.LE.U32.AND P1, PT, R2, UR6, PT ;  /* 0x0000000602007c0c */ /* 0x000fe4000bf23070 */
[C---:B------:R-:W-:Y:S02]  /*a150*/  PRMT R212, R192.reuse, 0x7610, R212 ;  /* 0x00007610c0d47816 */ /* 0x040fe400000000d4 */
[----:B------:R-:W-:Y:S01]  /*a160*/  @!P0 PRMT R212, R7, 0x5410, RZ ;  /* 0x0000541007d48816 */ /* 0x000fe200000000ff */
[----:B------:R-:W-:Y:S01]  /*a170*/  FADD.FTZ R7, R9, R15 ;  /* 0x0000000f09077221 */ /* 0x000fe20000010000 */
[----:B------:R-:W-:Y:S01]  /*a180*/  PRMT R207, R192, 0x7632, R207 ;  /* 0x00007632c0cf7816 */ /* 0x000fe200000000cf */
[----:B------:R-:W4:Y:S06]  /*a190*/  MUFU.EX2 R0, R30 ;  /* 0x0000001e00007308 */ /* 0x000f2c0000000800 */
[----:B--2---:R-:W-:-:S05]  /*a1a0*/  @!P1 HADD2 R16, -R192.H1_H1, -RZ.H0_H0 ;  /* 0xa00000ffc0109230 */ /* 0x004fca0000000d00 */
[----:B------:R-:W-:-:S04]  /*a1b0*/  PRMT R15, R16, 0x7610, R15 ;  /* 0x00007610100f7816 */ /* 0x000fc8000000000f */
[----:B------:R-:W-:Y:S02]  /*a1c0*/  @!P1 PRMT R207, R15, 0x5410, RZ ;  /* 0x000054100fcf9816 */ /* 0x000fe400000000ff */
[----:B------:R1:W2:Y:S01]  /*a1d0*/  LDL.LU.S16 R15, [R1+0xb4] ;  /* 0x0000b400010f7983 */ /* 0x0002a20000300600 */
[----:B------:R-:W3:Y:S01]  /*a1e0*/  MUFU.EX2 R4, R23 ;  /* 0x0000001700047308 */ /* 0x000ee20000000800 */
[----:B------:R-:W-:-:S07]  /*a1f0*/  IMAD.MOV.U32 R2, RZ, RZ, R70 ;  /* 0x000000ffff027224 */ /* 0x000fce00078e0046 */
[----:B------:R-:W-:Y:S01]  /*a200*/  MUFU.EX2 R21, R161 ;  /* 0x000000a100157308 */ /* 0x000fe20000000800 */
[----:B------:R-:W-:-:S07]  /*a210*/  LOP3.LUT R2, R2, 0xff, RZ, 0xc0, !PT ;  /* 0x000000ff02027812 */ /* 0x000fce00078ec0ff */
[----:B------:R-:W1:Y:S01]  /*a220*/  MUFU.EX2 R26, R162 ;  /* 0x000000a2001a7308 */ /* 0x000e620000000800 */
[----:B------:R-:W-:Y:S01]  /*a230*/  ISETP.LE.U32.AND P0, PT, R2, UR6, PT ;  /* 0x0000000602007c0c */ /* 0x000fe2000bf03070 */
[----:B----4-:R-:W-:Y:S01]  /*a240*/  FADD.FTZ R5, R0, R5 ;  /* 0x0000000500057221 */ /* 0x010fe20000010000 */
[----:B---3--:R-:W-:-:S04]  /*a250*/  F2FP.F16.F32.PACK_AB R0, R4, R0 ;  /* 0x000000000400723e */ /* 0x008fc800000000ff */
[C---:B------:R-:W-:Y:S02]  /*a260*/  PRMT R150, R0.reuse, 0x7610, R150 ;  /* 0x0000761000967816 */ /* 0x040fe40000000096 */
[----:B------:R-:W-:Y:S02]  /*a270*/  PRMT R149, R0, 0x7632, R149 ;  /* 0x0000763200957816 */ /* 0x000fe40000000095 */
[----:B------:R-:W-:Y:S02]  /*a280*/  PRMT R0, R68, 0x7771, RZ ;  /* 0x0000777144007816 */ /* 0x000fe400000000ff */
[----:B-1----:R-:W-:Y:S01]  /*a290*/  F2FP.F16.F32.PACK_AB R191, R26, R21 ;  /* 0x000000151abf723e */ /* 0x002fe200000000ff */
[----:B------:R-:W-:Y:S01]  /*a2a0*/  IMAD.MOV.U32 R23, RZ, RZ, R98 ;  /* 0x000000ffff177224 */ /* 0x000fe200078e0062 */
[----:B------:R-:W-:Y:S01]  /*a2b0*/  ISETP.GT.U32.AND P1, PT, R0, UR6, PT ;  /* 0x0000000600007c0c */ /* 0x000fe2000bf24070 */
[----:B------:R-:W-:Y:S01]  /*a2c0*/  IMAD.MOV.U32 R98, RZ, RZ, R106 ;  /* 0x000000ffff627224 */ /* 0x000fe200078e006a */
[----:B------:R-:W-:Y:S01]  /*a2d0*/  PRMT R0, R70, 0x7771, RZ ;  /* 0x0000777146007816 */ /* 0x000fe200000000ff */
[----:B------:R-:W-:Y:S01]  /*a2e0*/  IMAD.MOV.U32 R106, RZ, RZ, R55 ;  /* 0x000000ffff6a7224 */ /* 0x000fe200078e0037 */
[----:B------:R-:W-:Y:S01]  /*a2f0*/  PRMT R208, R191, 0x7610, R208 ;  /* 0x00007610bfd07816 */ /* 0x000fe200000000d0 */
[----:B------:R-:W-:-:S02]  /*a300*/  IMAD.MOV.U32 R30, RZ, RZ, R23 ;  /* 0x000000ffff1e7224 */ /* 0x000fc400078e0017 */
[----:B------:R-:W-:Y:S02]  /*a310*/  IMAD.MOV.U32 R23, RZ, RZ, R98 ;  /* 0x000000ffff177224 */ /* 0x000fe400078e0062 */
[----:B------:R-:W-:Y:S02]  /*a320*/  IMAD.MOV.U32 R98, RZ, RZ, R106 ;  /* 0x000000ffff627224 */ /* 0x000fe400078e006a */
[----:B------:R-:W-:Y:S02]  /*a330*/  IMAD.MOV.U32 R106, RZ, RZ, R252 ;  /* 0x000000ffff6a7224 */ /* 0x000fe400078e00fc */
[----:B--2---:R-:W-:-:S05]  /*a340*/  @!P0 HADD2 R15, -R191.H0_H0, -RZ.H0_H0 ;  /* 0xa00000ffbf0f8230 */ /* 0x004fca0000000900 */
[----:B------:R-:W-:Y:S02]  /*a350*/  PRMT R9, R15, 0x7610, R9 ;  /* 0x000076100f097816 */ /* 0x000fe40000000009 */
[----:B------:R1:W2:Y:S02]  /*a360*/  LDL.LU.S16 R15, [R1+0xb8] ;  /* 0x0000b800010f7983 */ /* 0x0002a40000300600 */
[----:B------:R-:W-:Y:S02]  /*a370*/  @!P0 PRMT R208, R9, 0x5410, RZ ;  /* 0x0000541009d08816 */ /* 0x000fe400000000ff */
[----:B------:R-:W-:Y:S01]  /*a380*/  ISETP.GT.U32.AND P0, PT, R0, UR6, PT ;  /* 0x0000000600007c0c */ /* 0x000fe2000bf04070 */
[----:B------:R-:W3:Y:S01]  /*a390*/  LDL.LU R252, [R1+0x36c] ;  /* 0x00036c0001fc7983 */ /* 0x000ee20000300800 */
[----:B------:R4:W-:Y:S03]  /*a3a0*/  MUFU.EX2 R0, R209 ;  /* 0x000000d100007308 */ /* 0x0009e60000000800 */
[----:B----4-:R-:W4:Y:S04]  /*a3b0*/  LDL.LU R209, [R1+0x368] ;  /* 0x0003680001d17983 */ /* 0x010f280000300800 */
[----:B------:R1:W2:Y:S04]  /*a3c0*/  LDL.LU.S16 R9, [R1+0xbc] ;  /* 0x0000bc0001097983 */ /* 0x0002a80000300600 */
[----:B--2---:R-:W-:-:S05]  /*a3d0*/  @P0 HADD2 R9, -R191.H1_H1, -RZ.H0_H0 ;  /* 0xa00000ffbf090230 */ /* 0x004fca0000000d00 */
[----:B------:R-:W-:Y:S02]  /*a3e0*/  PRMT R8, R9, 0x7610, R8 ;  /* 0x0000761009087816 */ /* 0x000fe40000000008 */
[----:B------:R1:W2:Y:S01]  /*a3f0*/  LDL.LU.S16 R9, [R1+0xc0] ;  /* 0x0000c00001097983 */ /* 0x0002a20000300600 */
[----:B------:R-:W-:Y:S02]  /*a400*/  @!P5 HADD2 R15, -R150.H0_H0, -RZ.H0_H0 ;  /* 0xa00000ff960fd230 */ /* 0x000fe40000000900 */
[----:B------:R-:W-:-:S03]  /*a410*/  IMAD.MOV.U32 R55, RZ, RZ, R53 ;  /* 0x000000ffff377224 */ /* 0x000fc600078e0035 */
[----:B------:R-:W-:Y:S01]  /*a420*/  PRMT R2, R15, 0x7610, R2 ;  /* 0x000076100f027816 */ /* 0x000fe20000000002 */
[----:B------:R-:W-:Y:S01]  /*a430*/  IMAD.MOV.U32 R53, RZ, RZ, R136 ;  /* 0x000000ffff357224 */ /* 0x000fe200078e0088 */
[----:B------:R-:W-:Y:S02]  /*a440*/  PRMT R136, R150, 0x5410, R149 ;  /* 0x0000541096887816 */ /* 0x000fe40000000095 */
[----:B------:R-:W-:Y:S02]  /*a450*/  @!P5 PRMT R150, R2, 0x5410, RZ ;  /* 0x000054100296d816 */ /* 0x000fe400000000ff */
[----:B------:R-:W3:Y:S01]  /*a460*/  MUFU.EX2 R2, R30 ;  /* 0x0000001e00027308 */ /* 0x000ee20000000800 */
[----:B------:R-:W-:-:S04]  /*a470*/  FADD.FTZ R3, R12, R3 ;  /* 0x000000030c037221 */ /* 0x000fc80000010000 */
[----:B------:R-:W-:Y:S01]  /*a480*/  FADD.FTZ R11, R11, R3 ;  /* 0x000000030b0b7221 */ /* 0x000fe20000010000 */
[----:B------:R-:W-:Y:S02]  /*a490*/  IMAD.MOV.U32 R130, RZ, RZ, R24 ;  /* 0x000000ffff827224 */ /* 0x000fe400078e0018 */
[----:B------:R-:W-:Y:S02]  /*a4a0*/  IMAD.MOV.U32 R131, RZ, RZ, R25 ;  /* 0x000000ffff837224 */ /* 0x000fe400078e0019 */
[----:B------:R-:W-:Y:S02]  /*a4b0*/  IMAD.MOV.U32 R24, RZ, RZ, R246 ;  /* 0x000000ffff187224 */ /* 0x000fe400078e00f6 */
[----:B------:R-:W-:Y:S02]  /*a4c0*/  IMAD.MOV.U32 R25, RZ, RZ, R247 ;  /* 0x000000ffff197224 */ /* 0x000fe400078e00f7 */
[----:B------:R-:W4:Y:S01]  /*a4d0*/  LDL.LU.64 R246, [R1+0x360] ;  /* 0x0003600001f67983 */ /* 0x000f220000300a00 */
[----:B--2---:R-:W-:-:S05]  /*a4e0*/  @P1 HADD2 R9, -R149.H0_H0, -RZ.H0_H0 ;  /* 0xa00000ff95091230 */ /* 0x004fca0000000900 */
[----:B------:R-:W-:-:S04]  /*a4f0*/  PRMT R3, R9, 0x7610, R3 ;  /* 0x0000761009037816 */ /* 0x000fc80000000003 */
[----:B------:R-:W-:Y:S02]  /*a500*/  @P1 PRMT R149, R3, 0x5410, RZ ;  /* 0x0000541003951816 */ /* 0x000fe400000000ff */
[----:B------:R-:W-:-:S04]  /*a510*/  PRMT R3, R68, 0x7772, RZ ;  /* 0x0000777244037816 */ /* 0x000fc800000000ff */
[----:B------:R-:W-:Y:S01]  /*a520*/  ISETP.GT.U32.AND P5, PT, R3, UR6, PT ;  /* 0x0000000603007c0c */ /* 0x000fe2000bfa4070 */
[----:B---3--:R-:W-:-:S04]  /*a530*/  FADD.FTZ R3, R2, R7 ;  /* 0x0000000702037221 */ /* 0x008fc80000010000 */
[----:B------:R-:W-:Y:S02]  /*a540*/  FADD.FTZ R9, R0, R3 ;  /* 0x0000000300097221 */ /* 0x000fe40000010000 */
[----:B------:R1:W2:Y:S01]  /*a550*/  LDL.LU.S16 R3, [R1+0xc4] ;  /* 0x0000c40001037983 */ /* 0x0002a20000300600 */
[----:B------:R-:W-:Y:S01]  /*a560*/  IMAD.MOV.U32 R30, RZ, RZ, R23 ;  /* 0x000000ffff1e7224 */ /* 0x000fe200078e0017 */
[----:B------:R-:W-:Y:S01]  /*a570*/  MUFU.EX2 R16, R120 ;  /* 0x0000007800107308 */ /* 0x000fe20000000800 */
[----:B------:R-:W-:Y:S01]  /*a580*/  FADD.FTZ R5, R4, R5 ;  /* 0x0000000504057221 */ /* 0x000fe20000010000 */
[----:B------:R-:W-:-:S06]  /*a590*/  PRMT R4, R70, 0x7772, RZ ;  /* 0x0000777246047816 */ /* 0x000fcc00000000ff */
[----:B------:R-:W3:Y:S01]  /*a5a0*/  MUFU.EX2 R23, R119 ;  /* 0x0000007700177308 */ /* 0x000ee20000000800 */
[----:B------:R-:W-:Y:S02]  /*a5b0*/  PRMT R206, R191, 0x7632, R206 ;  /* 0x00007632bfce7816 */ /* 0x000fe400000000ce */
[----:B------:R-:W-:Y:S02]  /*a5c0*/  @P0 PRMT R206, R8, 0x5410, RZ ;  /* 0x0000541008ce0816 */ /* 0x000fe400000000ff */
[----:B------:R-:W-:Y:S02]  /*a5d0*/  ISETP.GT.U32.AND P0, PT, R4, UR6, PT ;  /* 0x0000000604007c0c */ /* 0x000fe4000bf04070 */
[----:B---3--:R-:W-:Y:S01]  /*a5e0*/  F2FP.F16.F32.PACK_AB R186, R23, R16 ;  /* 0x0000001017ba723e */ /* 0x008fe200000000ff */
[----:B------:R3:W4:Y:S01]  /*a5f0*/  MUFU.EX2 R4, R30 ;  /* 0x0000001e00047308 */ /* 0x0007220000000800 */
[----:B------:R-:W-:Y:S02]  /*a600*/  IMAD.MOV.U32 R31, RZ, RZ, R245 ;  /* 0x000000ffff1f7224 */ /* 0x000fe400078e00f5 */
[----:B------:R-:W-:Y:S01]  /*a610*/  PRMT R205, R186, 0x7610, R205 ;  /* 0x00007610bacd7816 */ /* 0x000fe200000000cd */
[----:B---3--:R-:W-:-:S06]  /*a620*/  IMAD.MOV.U32 R30, RZ, RZ, R244 ;  /* 0x000000ffff1e7224 */ /* 0x008fcc00078e00f4 */
[----:B--2---:R-:W-:-:S05]  /*a630*/  @P0 HADD2 R3, -R186.H0_H0, -RZ.H0_H0 ;  /* 0xa00000ffba030230 */ /* 0x004fca0000000900 */
[----:B------:R-:W-:Y:S02]  /*a640*/  PRMT R7, R3, 0x7610, R7 ;  /* 0x0000761003077816 */ /* 0x000fe40000000007 */
[----:B------:R1:W2:Y:S02]  /*a650*/  LDL.LU.S16 R3, [R1+0xc8] ;  /* 0x0000c80001037983 */ /* 0x0002a40000300600 */
[----:B------:R-:W-:Y:S02]  /*a660*/  @P0 PRMT R205, R7, 0x5410, RZ ;  /* 0x0000541007cd0816 */ /* 0x000fe400000000ff */
[----:B------:R-:W3:Y:S04]  /*a670*/  LDL.LU.64 R244, [R1+0x358] ;  /* 0x0003580001f47983 */ /* 0x000ee80000300a00 */
[----:B------:R1:W4:Y:S01]  /*a680*/  LDL.LU.S16 R7, [R1+0xcc] ;  /* 0x0000cc0001077983 */ /* 0x0003220000300600 */
[----:B------:R-:W-:-:S04]  /*a690*/  F2FP.F16.F32.PACK_AB R2, R0, R2 ;  /* 0x000000020002723e */ /* 0x000fc800000000ff */
[----:B------:R-:W-:Y:S02]  /*a6a0*/  PRMT R148, R2, 0x7610, R148 ;  /* 0x0000761002947816 */ /* 0x000fe40000000094 */
[----:B------:R-:W-:-:S04]  /*a6b0*/  PRMT R0, R68, 0x7773, RZ ;  /* 0x0000777344007816 */ /* 0x000fc800000000ff */
[----:B------:R-:W-:Y:S01]  /*a6c0*/  ISETP.GT.U32.AND P1, PT, R0, UR6, PT ;  /* 0x0000000600007c0c */ /* 0x000fe2000bf24070 */
[----:B------:R-:W-:Y:S01]  /*a6d0*/  FADD.FTZ R6, R13, R6 ;  /* 0x000000060d067221 */ /* 0x000fe20000010000 */
[----:B------:R-:W-:-:S03]  /*a6e0*/  PRMT R133, R2, 0x7632, R133 ;  /* 0x0000763202857816 */ /* 0x000fc60000000085 */
[----:B------:R-:W-:-:S04]  /*a6f0*/  FADD.FTZ R6, R14, R6 ;  /* 0x000000060e067221 */ /* 0x000fc80000010000 */
[----:B------:R-:W-:Y:S01]  /*a700*/  FADD.FTZ R8, R17, R6 ;  /* 0x0000000611087221 */ /* 0x000fe20000010000 */
[----:B--2---:R-:W-:-:S05]  /*a710*/  @P5 HADD2 R3, -R148.H0_H0, -RZ.H0_H0 ;  /* 0xa00000ff94035230 */ /* 0x004fca0000000900 */
[----:B------:R-:W-:Y:S02]  /*a720*/  PRMT R0, R3, 0x7610, R0 ;  /* 0x0000761003007816 */ /* 0x000fe40000000000 */
[----:B------:R2:W1:Y:S01]  /*a730*/  MUFU.EX2 R3, R98 ;  /* 0x0000006200037308 */ /* 0x0004620000000800 */
[----:B----4-:R-:W-:-:S05]  /*a740*/  @P1 HADD2 R7, -R133.H0_H0, -RZ.H0_H0 ;  /* 0xa00000ff85071230 */ /* 0x010fca0000000900 */
[----:B------:R-:W-:Y:S01]  /*a750*/  PRMT R6, R7, 0x7610, R6 ;  /* 0x0000761007067816 */ /* 0x000fe20000000006 */
[----:B------:R-:W-:Y:S01]  /*a760*/  FADD.FTZ R7, R4, R5 ;  /* 0x0000000504077221 */ /* 0x000fe20000010000 */
[----:B--2---:R-:W-:Y:S01]  /*a770*/  IMAD.MOV.U32 R98, RZ, RZ, R106 ;  /* 0x000000ffff627224 */ /* 0x004fe200078e006a */
[----:B-1----:R-:W-:Y:S01]  /*a780*/  F2FP.F16.F32.PACK_AB R5, R3, R4 ;  /* 0x000000040305723e */ /* 0x002fe200000000ff */
[----:B------:R-:W-:Y:S02]  /*a790*/  IMAD.MOV.U32 R106, RZ, RZ, R111 ;  /* 0x000000ffff6a7224 */ /* 0x000fe400078e006f */
[----:B------:R-:W-:Y:S02]  /*a7a0*/  IMAD.MOV.U32 R111, RZ, RZ, R141 ;  /* 0x000000ffff6f7224 */ /* 0x000fe400078e008d */
[----:B------:R-:W-:Y:S02]  /*a7b0*/  IMAD.MOV.U32 R141, RZ, RZ, R56 ;  /* 0x000000ffff8d7224 */ /* 0x000fe400078e0038 */
[----:B------:R-:W-:Y:S01]  /*a7c0*/  IMAD.MOV.U32 R56, RZ, RZ, R137 ;  /* 0x000000ffff387224 */ /* 0x000fe200078e0089 */
[----:B------:R-:W-:-:S02]  /*a7d0*/  PRMT R137, R148, 0x5410, R133 ;  /* 0x0000541094897816 */ /* 0x000fc40000000085 */
[----:B------:R-:W-:Y:S02]  /*a7e0*/  @P1 PRMT R133, R6, 0x5410, RZ ;  /* 0x0000541006851816 */ /* 0x000fe400000000ff */
[----:B------:R1:W2:Y:S01]  /*a7f0*/  LDL.LU.S16 R6, [R1+0xd0] ;  /* 0x0000d00001067983 */ /* 0x0002a20000300600 */
[C---:B------:R-:W-:Y:S02]  /*a800*/  PRMT R172, R5.reuse, 0x7610, R172 ;  /* 0x0000761005ac7816 */ /* 0x040fe400000000ac */
[----:B------:R-:W-:Y:S02]  /*a810*/  PRMT R175, R5, 0x7632, R175 ;  /* 0x0000763205af7816 */ /* 0x000fe400000000af */
[----:B------:R1:W4:Y:S01]  /*a820*/  LDL.LU.S16 R5, [R1+0xd8] ;  /* 0x0000d80001057983 */ /* 0x0003220000300600 */
[----:B------:R-:W-:Y:S01]  /*a830*/  FADD.FTZ R10, R10, R8 ;  /* 0x000000080a0a7221 */ /* 0x000fe20000010000 */
[----:B------:R-:W-:Y:S02]  /*a840*/  @P5 PRMT R148, R0, 0x5410, RZ ;  /* 0x0000541000945816 */ /* 0x000fe400000000ff */
[----:B------:R-:W-:Y:S01]  /*a850*/  LOP3.LUT R0, R69, 0xff, RZ, 0xc0, !PT ;  /* 0x000000ff45007812 */ /* 0x000fe200078ec0ff */
[----:B------:R-:W3:Y:S03]  /*a860*/  MUFU.EX2 R2, R98 ;  /* 0x0000006200027308 */ /* 0x000ee60000000800 */
[----:B------:R-:W-:-:S05]  /*a870*/  ISETP.LE.U32.AND P0, PT, R0, UR6, PT ;  /* 0x0000000600007c0c */ /* 0x000fca000bf03070 */
[----:B------:R-:W1:Y:S01]  /*a880*/  MUFU.EX2 R0, R106 ;  /* 0x0000006a00007308 */ /* 0x000e620000000800 */
[----:B----4-:R-:W-:-:S05]  /*a890*/  @!P4 HADD2 R5, -R175.H0_H0, -RZ.H0_H0 ;  /* 0xa00000ffaf05c230 */ /* 0x010fca0000000900 */
[----:B------:R-:W-:Y:S02]  /*a8a0*/  PRMT R13, R5, 0x7610, R13 ;  /* 0x00007610050d7816 */ /* 0x000fe4000000000d */
[----:B------:R4:W4:Y:S04]  /*a8b0*/  LDL.LU.S16 R5, [R1+0xd4] ;  /* 0x0000d40001057983 */ /* 0x0009280000300600 */
[----:B------:R2:W2:Y:S01]  /*a8c0*/  LDL.LU.S16 R8, [R1+0xdc] ;  /* 0x0000dc0001087983 */ /* 0x0004a20000300600 */
[----:B------:R-:W-:-:S04]  /*a8d0*/  SHF.R.U32.HI R4, RZ, 0x18, R69 ;  /* 0x00000018ff047819 */ /* 0x000fc80000011645 */
[----:B------:R-:W-:Y:S01]  /*a8e0*/  ISETP.LE.U32.AND P1, PT, R4, UR6, PT ;  /* 0x0000000604007c0c */ /* 0x000fe2000bf23070 */
[----:B---3--:R-:W-:Y:S01]  /*a8f0*/  FADD.FTZ R4, R2, R9 ;  /* 0x0000000902047221 */ /* 0x008fe20000010000 */
[----:B-1----:R-:W-:Y:S01]  /*a900*/  F2FP.F16.F32.PACK_AB R2, R0, R2 ;  /* 0x000000020002723e */ /* 0x002fe200000000ff */
[----:B------:R1:W-:Y:S03]  /*a910*/  MUFU.EX2 R9, R141 ;  /* 0x0000008d00097308 */ /* 0x0003e60000000800 */
[----:B------:R-:W-:Y:S01]  /*a920*/  PRMT R173, R2, 0x7632, R173 ;  /* 0x0000763202ad7816 */ /* 0x000fe200000000ad */
[----:B-1----:R-:W-:Y:S02]  /*a930*/  IMAD.MOV.U32 R141, RZ, RZ, R123 ;  /* 0x000000ffff8d7224 */ /* 0x002fe400078e007b */
[----:B------:R-:W-:Y:S02]  /*a940*/  IMAD.MOV.U32 R123, RZ, RZ, R58 ;  /* 0x000000ffff7b7224 */ /* 0x000fe400078e003a */
[----:B------:R-:W-:-:S02]  /*a950*/  IMAD.MOV.U32 R58, RZ, RZ, R51 ;  /* 0x000000ffff3a7224 */ /* 0x000fc400078e0033 */
[----:B------:R-:W-:Y:S02]  /*a960*/  IMAD.MOV.U32 R51, RZ, RZ, R97 ;  /* 0x000000ffff337224 */ /* 0x000fe400078e0061 */
[----:B------:R-:W-:Y:S02]  /*a970*/  IMAD.MOV.U32 R97, RZ, RZ, R45 ;  /* 0x000000ffff617224 */ /* 0x000fe400078e002d */
[----:B------:R-:W-:Y:S02]  /*a980*/  IMAD.MOV.U32 R45, RZ, RZ, R38 ;  /* 0x000000ffff2d7224 */ /* 0x000fe400078e0026 */
[----:B------:R-:W-:Y:S01]  /*a990*/  IMAD.MOV.U32 R38, RZ, RZ, R39 ;  /* 0x000000ffff267224 */ /* 0x000fe200078e0027 */
[----:B------:R-:W-:Y:S02]  /*a9a0*/  PRMT R39, R172, 0x5410, R175 ;  /* 0x00005410ac277816 */ /* 0x000fe400000000af */
[----:B------:R-:W-:Y:S01]  /*a9b0*/  @!P4 PRMT R175, R13, 0x5410, RZ ;  /* 0x000054100dafc816 */ /* 0x000fe200000000ff */
[----:B------:R-:W-:Y:S01]  /*a9c0*/  FADD.FTZ R13, R3, R7 ;  /* 0x00000007030d7221 */ /* 0x000fe20000010000 */
[----:B--2---:R-:W-:-:S05]  /*a9d0*/  @!P1 HADD2 R8, -R173.H0_H0, -RZ.H0_H0 ;  /* 0xa00000ffad089230 */ /* 0x004fca0000000900 */
[----:B------:R-:W-:Y:S02]  /*a9e0*/  PRMT R3, R8, 0x7610, R3 ;  /* 0x0000761008037816 */ /* 0x000fe40000000003 */
[----:B------:R1:W2:Y:S01]  /*a9f0*/  LDL.LU.S16 R8, [R1+0x10c] ;  /* 0x00010c0001087983 */ /* 0x0002a20000300600 */
[----:B------:R-:W-:-:S05]  /*aa00*/  @!P0 HADD2 R6, -R172.H0_H0, -RZ.H0_H0 ;  /* 0xa00000ffac068230 */ /* 0x000fca0000000900 */
[----:B------:R-:W-:Y:S02]  /*aa10*/  PRMT R14, R6, 0x7610, R14 ;  /* 0x00007610060e7816 */ /* 0x000fe4000000000e */
[----:B------:R-:W3:Y:S01]  /*aa20*/  MUFU.EX2 R6, R111 ;  /* 0x0000006f00067308 */ /* 0x000ee20000000800 */
[----:B------:R-:W-:Y:S02]  /*aa30*/  PRMT R174, R2, 0x7610, R174 ;  /* 0x0000761002ae7816 */ /* 0x000fe400000000ae */
[----:B------:R-:W-:Y:S02]  /*aa40*/  @!P0 PRMT R172, R14, 0x5410, RZ ;  /* 0x000054100eac8816 */ /* 0x000fe400000000ff */
[----:B------:R1:W2:Y:S01]  /*aa50*/  LDL.LU.S16 R14, [R1+0x100] ;  /* 0x00010000010e7983 */ /* 0x0002a20000300600 */
[----:B---3--:R-:W-:-:S04]  /*aa60*/  F2FP.F16.F32.PACK_AB R2, R9, R6 ;  /* 0x000000060902723e */ /* 0x008fc800000000ff */
[----:B------:R-:W-:Y:S01]  /*aa70*/  PRMT R163, R2, 0x7610, R163 ;  /* 0x0000761002a37816 */ /* 0x000fe200000000a3 */
[----:B----4-:R-:W-:-:S04]  /*aa80*/  @!P3 HADD2 R5, -R174.H0_H0, -RZ.H0_H0 ;  /* 0xa00000ffae05b230 */ /* 0x010fc80000000900 */
[----:B--2---:R-:W-:-:S05]  /*aa90*/  @!P2 HADD2 R8, -R163.H0_H0, -RZ.H0_H0 ;  /* 0xa00000ffa308a230 */ /* 0x004fca0000000900 */
[----:B------:R-:W-:Y:S02]  /*aaa0*/  PRMT R7, R8, 0x7610, R7 ;  /* 0x0000761008077816 */ /* 0x000fe40000000007 */
[----:B------:R1:W2:Y:S01]  /*aab0*/  LDL.LU.S16 R8, [R1+0xf8] ;  /* 0x0000f80001087983 */ /* 0x0002a20000300600 */
[----:B------:R-:W-:Y:S02]  /*aac0*/  PRMT R12, R5, 0x7610, R12 ;  /* 0x00007610050c7816 */ /* 0x000fe4000000000c */
[----:B------:R3:W-:Y:S02]  /*aad0*/  MUFU.EX2 R5, R141 ;  /* 0x0000008d00057308 */ /* 0x0007e40000000800 */
[----:B---3--:R-:W-:Y:S02]  /*aae0*/  IMAD.MOV.U32 R141, RZ, RZ, R55 ;  /* 0x000000ffff8d7224 */ /* 0x008fe400078e0037 */
[----:B------:R-:W-:Y:S02]  /*aaf0*/  IMAD.MOV.U32 R55, RZ, RZ, R123 ;  /* 0x000000ffff377224 */ /* 0x000fe400078e007b */
[----:B------:R-:W-:-:S02]  /*ab00*/  IMAD.MOV.U32 R123, RZ, RZ, R58 ;  /* 0x000000ffff7b7224 */ /* 0x000fc400078e003a */
[----:B------:R-:W-:Y:S01]  /*ab10*/  IMAD.MOV.U32 R58, RZ, RZ, R51 ;  /* 0x000000ffff3a7224 */ /* 0x000fe200078e0033 */
[----:B------:R-:W3:Y:S01]  /*ab20*/  MUFU.EX2 R15, R141 ;  /* 0x0000008d000f7308 */ /* 0x000ee20000000800 */
[----:B------:R-:W-:Y:S02]  /*ab30*/  IMAD.MOV.U32 R51, RZ, RZ, R43 ;  /* 0x000000ffff337224 */ /* 0x000fe400078e002b */
[----:B------:R-:W-:Y:S01]  /*ab40*/  IMAD.MOV.U32 R43, RZ, RZ, R224 ;  /* 0x000000ffff2b7224 */ /* 0x000fe200078e00e0 */
[----:B------:R-:W-:Y:S02]  /*ab50*/  PRMT R224, R174, 0x5410, R173 ;  /* 0x00005410aee07816 */ /* 0x000fe400000000ad */
[----:B------:R-:W-:Y:S01]  /*ab60*/  @!P3 PRMT R174, R12, 0x5410, RZ ;  /* 0x000054100caeb816 */ /* 0x000fe200000000ff */
[----:B------:R-:W-:Y:S01]  /*ab70*/  FADD.FTZ R12, R0, R4 ;  /* 0x00000004000c7221 */ /* 0x000fe20000010000 */
[----:B------:R-:W-:-:S04]  /*ab80*/  PRMT R0, R66, 0x7771, RZ ;  /* 0x0000777142007816 */ /* 0x000fc800000000ff */
[----:B------:R-:W-:Y:S02]  /*ab90*/  ISETP.GT.U32.AND P3, PT, R0, UR6, PT ;  /* 0x0000000600007c0c */ /* 0x000fe4000bf64070 */
[----:B------:R-:W-:-:S04]  /*aba0*/  PRMT R0, R66, 0x7772, RZ ;  /* 0x0000777242007816 */ /* 0x000fc800000000ff */
[----:B------:R-:W-:Y:S02]  /*abb0*/  ISETP.GT.U32.AND P0, PT, R0, UR6, PT ;  /* 0x0000000600007c0c */ /* 0x000fe4000bf04070 */
[----:B---3--:R-:W-:Y:S02]  /*abc0*/  F2FP.F16.F32.PACK_AB R0, R15, R5 ;  /* 0x000000050f00723e */ /* 0x008fe400000000ff */
[----:B------:R-:W-:Y:S02]  /*abd0*/  PRMT R162, R2, 0x7632, R162 ;  /* 0x0000763202a27816 */ /* 0x000fe400000000a2 */
[----:B------:R-:W-:Y:S02]  /*abe0*/  PRMT R161, R0, 0x7610, R161 ;  /* 0x0000761000a17816 */ /* 0x000fe400000000a1 */
[----:B------:R-:W-:Y:S01]  /*abf0*/  @!P1 PRMT R173, R3, 0x5410, RZ ;  /* 0x0000541003ad9816 */ /* 0x000fe200000000ff */
[----:B------:R-:W-:Y:S01]  /*ac00*/  @P3 HADD2 R14, -R162.H0_H0, -RZ.H0_H0 ;  /* 0xa00000ffa20e3230 */ /* 0x000fe20000000900 */
[----:B------:R-:W-:Y:S01]  /*ac10*/  PRMT R3, R66, 0x7773, RZ ;  /* 0x0000777342037816 */ /* 0x000fe200000000ff */
[----:B------:R-:W-:-:S02]  /*ac20*/  IMAD.MOV.U32 R141, RZ, RZ, R55 ;  /* 0x000000ffff8d7224 */ /* 0x000fc400078e0037 */
[----:B------:R-:W-:Y:S01]  /*ac30*/  IMAD.MOV.U32 R55, RZ, RZ, R123 ;  /* 0x000000ffff377224 */ /* 0x000fe200078e007b */
[----:B------:R-:W-:Y:S01]  /*ac40*/  ISETP.GT.U32.AND P1, PT, R3, UR6, PT ;  /* 0x0000000603007c0c */ /* 0x000fe2000bf24070 */
[----:B------:R-:W-:Y:S01]  /*ac50*/  IMAD.MOV.U32 R123, RZ, RZ, R53 ;  /* 0x000000ffff7b7224 */ /* 0x000fe200078e0035 */
[----:B------:R-:W-:Y:S01]  /*ac60*/  PRMT R4, R14, 0x7610, R4 ;  /* 0x000076100e047816 */ /* 0x000fe20000000004 */
[----:B------:R-:W-:Y:S01]  /*ac70*/  IMAD.MOV.U32 R53, RZ, RZ, R51 ;  /* 0x000000ffff357224 */ /* 0x000fe200078e0033 */
[----:B------:R-:W-:Y:S01]  /*ac80*/  PRMT R160, R0, 0x7632, R160 ;  /* 0x0000763200a07816 */ /* 0x000fe200000000a0 */
[----:B------:R-:W-:Y:S02]  /*ac90*/  IMAD.MOV.U32 R51, RZ, RZ, R47 ;  /* 0x000000ffff337224 */ /* 0x000fe400078e002f */
[----:B------:R-:W-:Y:S02]  /*aca0*/  IMAD.MOV.U32 R111, RZ, RZ, R141 ;  /* 0x000000ffff6f7224 */ /* 0x000fe400078e008d */
[----:B------:R-:W-:Y:S01]  /*acb0*/  IMAD.MOV.U32 R47, RZ, RZ, R211 ;  /* 0x000000ffff2f7224 */ /* 0x000fe200078e00d3 */
[----:B------:R-:W-:Y:S01]  /*acc0*/  PRMT R211, R163, 0x5410, R162 ;  /* 0x00005410a3d37816 */ /* 0x000fe200000000a2 */
[----:B------:R-:W-:Y:S01]  /*acd0*/  IMAD.MOV.U32 R141, RZ, RZ, R55 ;  /* 0x000000ffff8d7224 */ /* 0x000fe200078e0037 */
[----:B------:R-:W-:Y:S01]  /*ace0*/  @P3 PRMT R162, R4, 0x5410, RZ ;  /* 0x0000541004a23816 */ /* 0x000fe200000000ff */
[----:B------:R-:W-:Y:S01]  /*acf0*/  IMAD.MOV.U32 R55, RZ, RZ, R220 ;  /* 0x000000ffff377224 */ /* 0x000fe200078e00dc */
[----:B------:R-:W-:Y:S01]  /*ad00*/  PRMT R220, R161, 0x5410, R160 ;  /* 0x00005410a1dc7816 */ /* 0x000fe200000000a0 */
[----:B------:R1:W3:Y:S01]  /*ad10*/  LDL.LU.S16 R4, [R1+0x108] ;  /* 0x0001080001047983 */ /* 0x0002e20000300600 */
[----:B--2---:R-:W-:-:S05]  /*ad20*/  @P0 HADD2 R8, -R161.H0_H0, -RZ.H0_H0 ;  /* 0xa00000ffa1080230 */ /* 0x004fca0000000900 */
[----:B------:R-:W-:-:S04]  /*ad30*/  PRMT R3, R8, 0x7610, R3 ;  /* 0x0000761008037816 */ /* 0x000fc80000000003 */
[----:B------:R-:W-:Y:S02]  /*ad40*/  @P0 PRMT R161, R3, 0x5410, RZ ;  /* 0x0000541003a10816 */ /* 0x000fe400000000ff */
[----:B------:R1:W2:Y:S01]  /*ad50*/  LDL.LU.S16 R3, [R1+0x110] ;  /* 0x0001100001037983 */ /* 0x0002a20000300600 */
[----:B------:R-:W4:Y:S01]  /*ad60*/  S2R R106, SR_TID.X ;  /* 0x00000000006a7919 */ /* 0x000f220000002100 */
[----:B------:R-:W1:Y:S01]  /*ad70*/  S2R R126, SR_CTAID.X ;  /* 0x00000000007e7919 */ /* 0x000e620000002500 */
[----:B------:R-:W-:Y:S02]  /*ad80*/  IMAD.MOV.U32 R30, RZ, RZ, R24 ;  /* 0x000000ffff1e7224 */ /* 0x000fe400078e0018 */
[----:B------:R-:W1:Y:S01]  /*ad90*/  S2R R24, SR_CTAID.X ;  /* 0x0000000000187919 */ /* 0x000e620000002500 */
[----:B------:R-:W-:-:S04]  /*ada0*/  PRMT R0, R70, 0x7773, RZ ;  /* 0x0000777346007816 */ /* 0x000fc800000000ff */
[----:B------:R-:W-:Y:S02]  /*adb0*/  ISETP.GT.U32.AND P0, PT, R0, UR6, PT ;  /* 0x0000000600007c0c */ /* 0x000fe4000bf04070 */
[----:B------:R-:W-:Y:S01]  /*adc0*/  PRMT R204, R186, 0x7632, R204 ;  /* 0x00007632bacc7816 */ /* 0x000fe200000000cc */
[----:B------:R-:W-:Y:S01]  /*add0*/  FADD.FTZ R11, R19, R11 ;  /* 0x0000000b130b7221 */ /* 0x000fe20000010000 */
[----:B------:R-:W-:-:S03]  /*ade0*/  @!P2 PRMT R163, R7, 0x5410, RZ ;  /* 0x0000541007a3a816 */ /* 0x000fc600000000ff */
[----:B------:R-:W-:Y:S01]  /*adf0*/  FADD.FTZ R11, R18, R11 ;  /* 0x0000000b120b7221 */ /* 0x000fe20000010000 */
[----:B------:R-:W-:Y:S01]  /*ae00*/  FADD.FTZ R7, R20, R10 ;  /* 0x0000000a14077221 */ /* 0x000fe20000010000 */
[----:B------:R-:W-:Y:S02]  /*ae10*/  FADD.FTZ R10, R5, R12 ;  /* 0x0000000c050a7221 */ /* 0x000fe40000010000 */
[----:B------:R-:W-:Y:S02]  /*ae20*/  FADD.FTZ R8, R22, R11 ;  /* 0x0000000b16087221 */ /* 0x000fe40000010000 */
[----:B---3--:R-:W-:-:S05]  /*ae30*/  @P0 HADD2 R4, -R186.H1_H1, -RZ.H0_H0 ;  /* 0xa00000ffba040230 */ /* 0x008fca0000000d00 */
[----:B------:R-:W-:Y:S01]  /*ae40*/  PRMT R2, R4, 0x7610, R2 ;  /* 0x0000761004027816 */ /* 0x000fe20000000002 */
[----:B------:R-:W-:Y:S01]  /*ae50*/  FADD.FTZ R4, R6, R13 ;  /* 0x0000000d06047221 */ /* 0x000fe20000010000 */
[----:B----4-:R-:W-:Y:S02]  /*ae60*/  SHF.R.U32.HI R6, RZ, 0x5, R106 ;  /* 0x00000005ff067819 */ /* 0x010fe4000001166a */
[----:B------:R-:W-:-:S03]  /*ae70*/  @P0 PRMT R204, R2, 0x5410, RZ ;  /* 0x0000541002cc0816 */ /* 0x000fc600000000ff */
[----:B-1----:R-:W-:Y:S02]  /*ae80*/  IMAD R24, R24, 0x8, R6 ;  /* 0x0000000818187824 */ /* 0x002fe400078e0206 */
[----:B------:R-:W-:Y:S01]  /*ae90*/  FADD.FTZ R19, R21, R8 ;  /* 0x0000000815137221 */ /* 0x000fe20000010000 */
[----:B------:R-:W-:Y:S01]  /*aea0*/  FADD.FTZ R8, R16, R7 ;  /* 0x0000000710087221 */ /* 0x000fe20000010000 */
[----:B--2---:R-:W-:-:S05]  /*aeb0*/  @P1 HADD2 R3, -R160.H0_H0, -RZ.H0_H0 ;  /* 0xa00000ffa0031230 */ /* 0x004fca0000000900 */
[----:B------:R-:W-:-:S04]  /*aec0*/  PRMT R0, R3, 0x7610, R0 ;  /* 0x0000761003007816 */ /* 0x000fc80000000000 */
[----:B------:R-:W-:Y:S01]  /*aed0*/  @P1 PRMT R160, R0, 0x5410, RZ ;  /* 0x0000541000a01816 */ /* 0x000fe200000000ff */
[----:B------:R-:W-:-:S05]  /*aee0*/  IMAD.U32 R0, RZ, RZ, UR23 ;  /* 0x00000017ff007e24 */ /* 0x000fca000f8e00ff */
[----:B------:R-:W-:Y:S01]  /*aef0*/  LOP3.LUT R0, R0, UR31, R31, 0x96, !PT ;  /* 0x0000001f00007c12 */ /* 0x000fe2000f8e961f */
[----:B------:R-:W-:Y:S01]  /*af00*/  IMAD.MOV.U32 R31, RZ, RZ, R25 ;  /* 0x000000ffff1f7224 */ /* 0x000fe200078e0019 */
[----:B------:R-:W-:-:S05]  /*af10*/  SHF.R.U32.HI R25, RZ, 0x5, R106 ;  /* 0x00000005ff197819 */ /* 0x000fca000001166a */
[----:B------:R-:W-:Y:S02]  /*af20*/  IMAD R126, R126, 0x8, R25 ;  /* 0x000000087e7e7824 */ /* 0x000fe400078e0219 */
[----:B------:R-:W-:-:S04]  /*af30*/  IMAD.WIDE.U32 R2, R0, -0x326172a9, RZ ;  /* 0xcd9e8d5700027825 */ /* 0x000fc800078e00ff */
[----:B------:R-:W-:Y:S01]  /*af40*/  VIADD R126, R126, 0x4 ;  /* 0x000000047e7e7836 */ /* 0x000fe20000000000 */
[----:B------:R-:W-:Y:S01]  /*af50*/  LOP3.LUT R6, R2, UR30, R131, 0x96, !PT ;  /* 0x0000001e02067c12 */ /* 0x000fe2000f8e9683 */
[----:B------:R-:W-:Y:S01]  /*af60*/  IMAD.WIDE.U32 R24, R24, -0x326172a9, RZ ;  /* 0xcd9e8d5718187825 */ /* 0x000fe200078e00ff */
[----:B------:R-:W-:-:S03]  /*af70*/  LOP3.LUT R25, R2, UR30, R139, 0x96, !PT ;  /* 0x0000001e02197c12 */ /* 0x000fc6000f8e968b */
[----:B------:R-:W-:-:S04]  /*af80*/  IMAD.WIDE.U32 R126, R126, -0x326172a9, RZ ;  /* 0xcd9e8d577e7e7825 */ /* 0x000fc800078e00ff */
[----:B------:R-:W-:Y:S01]  /*af90*/  FADD.FTZ R2, R9, R4 ;  /* 0x0000000409027221 */ /* 0x000fe20000010000 */
[----:B------:R-:W-:-:S04]  /*afa0*/  LOP3.LUT R0, R126, UR7, R3, 0x96, !PT ;  /* 0x000000077e007c12 */ /* 0x000fc8000f8e9603 */
[----:B------:R1:W-:Y:S01]  /*afb0*/  STL [R1+0x314], R2 ;  /* 0x0003140201007387 */ /* 0x0003e20000100800 */
[----:B------:R-:W-:Y:S01]  /*afc0*/  LOP3.LUT R24, R24, UR7, R3, 0x96, !PT ;  /* 0x0000000718187c12 */ /* 0x000fe2000f8e9603 */
[----:B------:R-:W-:-:S04]  /*afd0*/  IMAD.WIDE.U32 R6, R6, -0x2daee0ad, RZ ;  /* 0xd2511f5306067825 */ /* 0x000fc800078e00ff */
[----:B-1----:R-:W-:-:S05]  /*afe0*/  IMAD.WIDE.U32 R2, R0, -0x2daee0ad, RZ ;  /* 0xd2511f5300027825 */ /* 0x002fca00078e00ff */
[----:B------:R-:W-:-:S05]  /*aff0*/  LOP3.LUT R4, R30, UR29, R3, 0x96, !PT ;  /* 0x0000001d1e047c12 */ /* 0x000fca000f8e9603 */
        /* <DEDUP_REMOVED lines=9> */
[----:B------:R-:W-:-:S04]  /*b090*/  IMAD.WIDE.U32 R2, R3, -0x326172a9, RZ ;  /* 0xcd9e8d5703027825 */ /* 0x000fc800078e00ff */
[----:B------:R-:W-:-:S05]  /*b0a0*/  IMAD.WIDE.U32 R12, R0, -0x326172a9, RZ ;  /* 0xcd9e8d57000c7825 */ /* 0x000fca00078e00ff */
[----:B------:R-:W-:-:S04]  /*b0b0*/  LOP3.LUT R16, R2, UR10, R13, 0x96, !PT ;  /* 0x0000000a02107c12 */ /* 0x000fc8000f8e960d */
[----:B------:R-:W-:-:S04]  /*b0c0*/  LOP3.LUT R0, R16, 0xff, RZ, 0xc0, !PT ;  /* 0x000000ff10007812 */ /* 0x000fc800078ec0ff */
[----:B------:R-:W-:Y:S02]  /*b0d0*/  ISETP.LE.U32.AND P3, PT, R0, UR6, PT ;  /* 0x0000000600007c0c */ /* 0x000fe4000bf63070 */
[----:B------:R-:W-:-:S04]  /*b0e0*/  LOP3.LUT R0, R16, 0xffff, RZ, 0xc0, !PT ;  /* 0x0000ffff10007812 */ /* 0x000fc800078ec0ff */
[----:B------:R-:W-:-:S04]  /*b0f0*/  SHF.R.U32.HI R0, RZ, 0x8, R0 ;  /* 0x00000008ff007819 */ /* 0x000fc80000011600 */
[----:B------:R-:W-:-:S04]  /*b100*/  LOP3.LUT R0, R0, 0xffff, RZ, 0xc0, !PT ;  /* 0x0000ffff00007812 */ /* 0x000fc800078ec0ff */
[----:B------:R-:W-:Y:S02]  /*b110*/  ISETP.LE.U32.AND P1, PT, R0, UR6, PT ;  /* 0x0000000600007c0c */ /* 0x000fe4000bf23070 */
[----:B------:R-:W-:-:S04]  /*b120*/  PRMT R0, R16, 0x7632, R0 ;  /* 0x0000763210007816 */ /* 0x000fc80000000000 */
[----:B------:R-:W-:-:S04]  /*b130*/  LOP3.LUT R0, R0, 0xff, RZ, 0xc0, !PT ;  /* 0x000000ff00007812 */ /* 0x000fc800078ec0ff */
[----:B------:R-:W-:Y:S01]  /*b140*/  ISETP.LE.U32.AND P2, PT, R0, UR6, PT ;  /* 0x0000000600007c0c */ /* 0x000fe2000bf43070 */
[----:B------:R-:W-:-:S05]  /*b150*/  FADD.FTZ R0, R15, R10 ;  /* 0x0000000a0f007221 */ /* 0x000fca0000010000 */
[----:B------:R1:W-:Y:S04]  /*b160*/  STL [R1+0x310], R0 ;  /* 0x0003100001007387 */ /* 0x0003e80000100800 */
[----:B------:R2:W3:Y:S04]  /*b170*/  LDL.LU.S16 R31, [R1+0x134] ;  /* 0x00013400011f7983 */ /* 0x0004e80000300600 */
[----:B------:R2:W4:Y:S01]  /*b180*/  LDL.LU.S16 R30, [R1+0x130] ;  /* 0x00013000011e7983 */ /* 0x0005220000300600 */
[----:B------:R-:W-:-:S04]  /*b190*/  F2FP.F16.F32.PACK_AB R11, R62, R63 ;  /* 0x0000003f3e0b723e */ /* 0x000fc800000000ff */
[C---:B------:R-:W-:Y:S01]  /*b1a0*/  PRMT R10, R11.reuse, 0x7632, R10 ;  /* 0x000076320b0a7816 */ /* 0x040fe2000000000a */
[----:B------:R-:W-:Y:S02]  /*b1b0*/  IMAD.MOV.U32 R106, RZ, RZ, R111 ;  /* 0x000000ffff6a7224 */ /* 0x000fe400078e006f */
[----:B------:R-:W-:Y:S01]  /*b1c0*/  IMAD.MOV.U32 R111, RZ, RZ, R55 ;  /* 0x000000ffff6f7224 */ /* 0x000fe200078e0037 */
[----:B------:R-:W-:Y:S01]  /*b1d0*/  PRMT R55, R11, 0x5410, R10 ;  /* 0x000054100b377816 */ /* 0x000fe2000000000a */
[----:B---3--:R-:W-:Y:S02]  /*b1e0*/  @!P3 HADD2 R31, -R11.H0_H0, -RZ.H0_H0 ;  /* 0xa00000ff0b1fb230 */ /* 0x008fe40000000900 */
[----:B----4-:R-:W-:-:S03]  /*b1f0*/  @!P1 HADD2 R30, -R10.H0_H0, -RZ.H0_H0 ;  /* 0xa00000ff0a1e9230 */ /* 0x010fc60000000900 */
[----:B------:R-:W-:Y:S02]  /*b200*/  PRMT R29, R31, 0x7610, R29 ;  /* 0x000076101f1d7816 */ /* 0x000fe4000000001d */
[----:B------:R-:W-:Y:S02]  /*b210*/  PRMT R27, R30, 0x7610, R27 ;  /* 0x000076101e1b7816 */ /* 0x000fe4000000001b */
[----:B------:R-:W-:Y:S02]  /*b220*/  @!P3 PRMT R11, R29, 0x5410, RZ ;  /* 0x000054101d0bb816 */ /* 0x000fe400000000ff */
[----:B------:R-:W-:Y:S01]  /*b230*/  @!P1 PRMT R10, R27, 0x5410, RZ ;  /* 0x000054101b0a9816 */ /* 0x000fe200000000ff */
[----:B------:R2:W3:Y:S04]  /*b240*/  LDL.LU.S16 R29, [R1+0x13c] ;  /* 0x00013c00011d7983 */ /* 0x0004e80000300600 */
[----:B------:R2:W4:Y:S01]  /*b250*/  LDL.LU.S16 R27, [R1+0x138] ;  /* 0x00013800011b7983 */ /* 0x0005220000300600 */
[----:B-1----:R-:W-:-:S04]  /*b260*/  SHF.R.U32.HI R0, RZ, 0x18, R16 ;  /* 0x00000018ff007819 */ /* 0x002fc80000011610 */
[----:B------:R-:W-:Y:S02]  /*b270*/  ISETP.LE.U32.AND P0, PT, R0, UR6, PT ;  /* 0x0000000600007c0c */ /* 0x000fe4000bf03070 */
[----:B------:R-:W-:-:S04]  /*b280*/  F2FP.F16.F32.PACK_AB R0, R57, R60 ;  /* 0x0000003c3900723e */ /* 0x000fc800000000ff */
[C---:B------:R-:W-:Y:S02]  /*b290*/  PRMT R18, R0.reuse, 0x7610, R18 ;  /* 0x0000761000127816 */ /* 0x040fe40000000012 */
[----:B------:R-:W-:Y:S01]  /*b2a0*/  PRMT R17, R0, 0x7632, R17 ;  /* 0x0000763200117816 */ /* 0x000fe20000000011 */
[----:B------:R-:W-:Y:S02]  /*b2b0*/  IMAD.MOV.U32 R0, RZ, RZ, R12 ;  /* 0x000000ffff007224 */ /* 0x000fe400078e000c */
[----:B---3--:R-:W-:Y:S02]  /*b2c0*/  @!P2 HADD2 R29, -R18.H0_H0, -RZ.H0_H0 ;  /* 0xa00000ff121da230 */ /* 0x008fe40000000900 */
[----:B----4-:R-:W-:-:S03]  /*b2d0*/  @!P0 HADD2 R27, -R17.H0_H0, -RZ.H0_H0 ;  /* 0xa00000ff111b8230 */ /* 0x010fc60000000900 */
[----:B------:R-:W-:Y:S02]  /*b2e0*/  PRMT R15, R29, 0x7610, R15 ;  /* 0x000076101d0f7816 */ /* 0x000fe4000000000f */
[----:B------:R2:W3:Y:S01]  /*b2f0*/  LDL.LU.S16 R29, [R1+0x144] ;  /* 0x00014400011d7983 */ /* 0x0004e20000300600 */
[----:B------:R-:W-:-:S03]  /*b300*/  PRMT R2, R27, 0x7610, R2 ;  /* 0x000076101b027816 */ /* 0x000fc60000000002 */
[----:B------:R2:W4:Y:S01]  /*b310*/  LDL.LU.S16 R27, [R1+0x140] ;  /* 0x00014000011b7983 */ /* 0x0005220000300600 */
[----:B------:R-:W-:Y:S01]  /*b320*/  LOP3.LUT R0, R0, 0xff, RZ, 0xc0, !PT ;  /* 0x000000ff00007812 */ /* 0x000fe200078ec0ff */
[----:B------:R-:W-:Y:S02]  /*b330*/  IMAD.MOV.U32 R98, RZ, RZ, R106 ;  /* 0x000000ffff627224 */ /* 0x000fe400078e006a */
[----:B------:R-:W-:Y:S01]  /*b340*/  IMAD.MOV.U32 R106, RZ, RZ, R111 ;  /* 0x000000ffff6a7224 */ /* 0x000fe200078e006f */
[----:B------:R-:W-:Y:S01]  /*b350*/  ISETP.LE.U32.AND P1, PT, R0, UR6, PT ;  /* 0x0000000600007c0c */ /* 0x000fe2000bf23070 */
[----:B------:R-:W-:Y:S01]  /*b360*/  IMAD.MOV.U32 R111, RZ, RZ, R141 ;  /* 0x000000ffff6f7224 */ /* 0x000fe200078e008d */
[----:B------:R-:W-:Y:S01]  /*b370*/  PRMT R0, R12, 0x7771, RZ ;  /* 0x000077710c007816 */ /* 0x000fe200000000ff */
[----:B------:R-:W-:Y:S02]  /*b380*/  IMAD.MOV.U32 R141, RZ, RZ, R53 ;  /* 0x000000ffff8d7224 */ /* 0x000fe400078e0035 */
[----:B------:R-:W-:Y:S01]  /*b390*/  IMAD.MOV.U32 R53, RZ, RZ, R56 ;  /* 0x000000ffff357224 */ /* 0x000fe200078e0038 */
[----:B------:R-:W-:-:S02]  /*b3a0*/  PRMT R56, R18, 0x5410, R17 ;  /* 0x0000541012387816 */ /* 0x000fc40000000011 */
[----:B------:R-:W-:Y:S02]  /*b3b0*/  @!P0 PRMT R17, R2, 0x5410, RZ ;  /* 0x0000541002118816 */ /* 0x000fe400000000ff */
[----:B------:R-:W-:Y:S02]  /*b3c0*/  ISETP.GT.U32.AND P0, PT, R0, UR6, PT ;  /* 0x0000000600007c0c */ /* 0x000fe4000bf04070 */
[----:B------:R-:W-:Y:S02]  /*b3d0*/  LOP3.LUT R14, R6, UR12, R3, 0x96, !PT ;  /* 0x0000000c060e7c12 */ /* 0x000fe4000f8e9603 */
[----:B------:R-:W-:-:S04]  /*b3e0*/  F2FP.F16.F32.PACK_AB R3, R77, R78 ;  /* 0x0000004e4d03723e */ /* 0x000fc800000000ff */
[C---:B------:R-:W-:Y:S02]  /*b3f0*/  PRMT R22, R3.reuse, 0x7610, R22 ;  /* 0x0000761003167816 */ /* 0x040fe40000000016 */
[----:B------:R-:W-:Y:S01]  /*b400*/  PRMT R21, R3, 0x7632, R21 ;  /* 0x0000763203157816 */ /* 0x000fe20000000015 */
[----:B------:R-:W-:Y:S02]  /*b410*/  IMAD.MOV.U32 R30, RZ, RZ, R123 ;  /* 0x000000ffff1e7224 */ /* 0x000fe400078e007b */
[----:B------:R-:W-:Y:S01]  /*b420*/  IMAD.MOV.U32 R123, RZ, RZ, R52 ;  /* 0x000000ffff7b7224 */ /* 0x000fe200078e0034 */
[----:B------:R-:W-:Y:S01]  /*b430*/  PRMT R52, R22, 0x5410, R21 ;  /* 0x0000541016347816 */ /* 0x000fe20000000015 */
[----:B---3--:R-:W-:Y:S02]  /*b440*/  @!P1 HADD2 R29, -R22.H0_H0, -RZ.H0_H0 ;  /* 0xa00000ff161d9230 */ /* 0x008fe40000000900 */
[----:B----4-:R-:W-:-:S03]  /*b450*/  @P0 HADD2 R27, -R21.H0_H0, -RZ.H0_H0 ;  /* 0xa00000ff151b0230 */ /* 0x010fc60000000900 */
[----:B------:R-:W-:Y:S02]  /*b460*/  PRMT R9, R29, 0x7610, R9 ;  /* 0x000076101d097816 */ /* 0x000fe40000000009 */
[----:B------:R-:W-:Y:S02]  /*b470*/  PRMT R7, R27, 0x7610, R7 ;  /* 0x000076101b077816 */ /* 0x000fe40000000007 */
[----:B------:R-:W-:Y:S02]  /*b480*/  @!P1 PRMT R22, R9, 0x5410, RZ ;  /* 0x0000541009169816 */ /* 0x000fe400000000ff */
[----:B------:R-:W-:Y:S01]  /*b490*/  @P0 PRMT R21, R7, 0x5410, RZ ;  /* 0x0000541007150816 */ /* 0x000fe200000000ff */
[----:B------:R2:W3:Y:S04]  /*b4a0*/  LDL.LU.S16 R9, [R1+0x14c] ;  /* 0x00014c0001097983 */ /* 0x0004e80000300600 */
[----:B------:R2:W4:Y:S01]  /*b4b0*/  LDL.LU.S16 R7, [R1+0x148] ;  /* 0x0001480001077983 */ /* 0x0005220000300600 */
[----:B------:R-:W-:Y:S01]  /*b4c0*/  @!P2 PRMT R18, R15, 0x5410, RZ ;  /* 0x000054100f12a816 */ /* 0x000fe200000000ff */
[----:B------:R-:W-:-:S05]  /*b4d0*/  IMAD.WIDE.U32 R14, R14, -0x2daee0ad, RZ ;  /* 0xd2511f530e0e7825 */ /* 0x000fca00078e00ff */
[----:B------:R-:W-:-:S04]  /*b4e0*/  LOP3.LUT R15, R4, UR9, R15, 0x96, !PT ;  /* 0x00000009040f7c12 */ /* 0x000fc8000f8e960f */
[----:B------:R-:W-:-:S04]  /*b4f0*/  LOP3.LUT R0, R15, 0xffff, RZ, 0xc0, !PT ;  /* 0x0000ffff0f007812 */ /* 0x000fc800078ec0ff */
[----:B------:R-:W-:-:S04]  /*b500*/  SHF.R.U32.HI R0, RZ, 0x8, R0 ;  /* 0x00000008ff007819 */ /* 0x000fc80000011600 */
[----:B------:R-:W-:Y:S02]  /*b510*/  LOP3.LUT R0, R0, 0xffff, RZ, 0xc0, !PT ;  /* 0x0000ffff00007812 */ /* 0x000fe400078ec0ff */
[C---:B------:R-:W-:Y:S02]  /*b520*/  LOP3.LUT R2, R15.reuse, 0xff, RZ, 0xc0, !PT ;  /* 0x000000ff0f027812 */ /* 0x040fe400078ec0ff */
[----:B------:R-:W-:Y:S02]  /*b530*/  ISETP.LE.U32.AND P3, PT, R0, UR6, PT ;  /* 0x0000000600007c0c */ /* 0x000fe4000bf63070 */
[----:B------:R-:W-:Y:S02]  /*b540*/  PRMT R0, R15, 0x7632, R0 ;  /* 0x000076320f007816 */ /* 0x000fe40000000000 */
[----:B------:R-:W-:Y:S02]  /*b550*/  ISETP.LE.U32.AND P4, PT, R2, UR6, PT ;  /* 0x0000000602007c0c */ /* 0x000fe4000bf83070 */
[----:B------:R-:W-:-:S04]  /*b560*/  LOP3.LUT R0, R0, 0xff, RZ, 0xc0, !PT ;  /* 0x000000ff00007812 */ /* 0x000fc800078ec0ff */
[----:B------:R-:W-:Y:S02]  /*b570*/  ISETP.LE.U32.AND P2, PT, R0, UR6, PT ;  /* 0x0000000600007c0c */ /* 0x000fe4000bf43070 */
[----:B------:R-:W-:-:S04]  /*b580*/  F2FP.F16.F32.PACK_AB R0, R76, R79 ;  /* 0x0000004f4c00723e */ /* 0x000fc800000000ff */
[C---:B------:R-:W-:Y:S02]  /*b590*/  PRMT R102, R0.reuse, 0x7610, R102 ;  /* 0x0000761000667816 */ /* 0x040fe40000000066 */
[----:B------:R-:W-:Y:S01]  /*b5a0*/  PRMT R100, R0, 0x7632, R100 ;  /* 0x0000763200647816 */ /* 0x000fe20000000064 */
[----:B------:R-:W-:Y:S02]  /*b5b0*/  IMAD.MOV.U32 R131, RZ, RZ, R143 ;  /* 0x000000ffff837224 */ /* 0x000fe400078e008f */
[----:B------:R-:W-:Y:S02]  /*b5c0*/  IMAD.MOV.U32 R143, RZ, RZ, R30 ;  /* 0x000000ffff8f7224 */ /* 0x000fe400078e001e */
[----:B------:R-:W-:Y:S02]  /*b5d0*/  IMAD.MOV.U32 R30, RZ, RZ, R98 ;  /* 0x000000ffff1e7224 */ /* 0x000fe400078e0062 */
[----:B------:R-:W-:Y:S02]  /*b5e0*/  IMAD.MOV.U32 R98, RZ, RZ, R97 ;  /* 0x000000ffff627224 */ /* 0x000fe400078e0061 */
[----:B------:R-:W-:Y:S01]  /*b5f0*/  IMAD.MOV.U32 R97, RZ, RZ, R54 ;  /* 0x000000ffff617224 */ /* 0x000fe200078e0036 */
[----:B------:R-:W-:Y:S01]  /*b600*/  PRMT R54, R102, 0x5410, R100 ;  /* 0x0000541066367816 */ /* 0x000fe20000000064 */
[----:B---3--:R-:W-:-:S02]  /*b610*/  @!P4 HADD2 R9, -R102.H0_H0, -RZ.H0_H0 ;  /* 0xa00000ff6609c230 */ /* 0x008fc40000000900 */
[----:B----4-:R-:W-:-:S03]  /*b620*/  @!P3 HADD2 R7, -R100.H0_H0, -RZ.H0_H0 ;  /* 0xa00000ff6407b230 */ /* 0x010fc60000000900 */
[----:B------:R-:W-:Y:S02]  /*b630*/  PRMT R6, R9, 0x7610, R6 ;  /* 0x0000761009067816 */ /* 0x000fe40000000006 */
[----:B------:R-:W-:Y:S02]  /*b640*/  PRMT R5, R7, 0x7610, R5 ;  /* 0x0000761007057816 */ /* 0x000fe40000000005 */
[----:B------:R-:W-:Y:S02]  /*b650*/  @!P4 PRMT R102, R6, 0x5410, RZ ;  /* 0x000054100666c816 */ /* 0x000fe400000000ff */
[----:B------:R-:W-:Y:S01]  /*b660*/  @!P3 PRMT R100, R5, 0x5410, RZ ;  /* 0x000054100564b816 */ /* 0x000fe200000000ff */
[----:B------:R2:W3:Y:S04]  /*b670*/  LDL.LU.S16 R6, [R1+0x154] ;  /* 0x0001540001067983 */ /* 0x0004e80000300600 */
[----:B------:R2:W4:Y:S01]  /*b680*/  LDL.LU.S16 R5, [R1+0x150] ;  /* 0x0001500001057983 */ /* 0x0005220000300600 */
[----:B------:R-:W-:-:S04]  /*b690*/  SHF.R.U32.HI R0, RZ, 0x18, R15 ;  /* 0x00000018ff007819 */ /* 0x000fc8000001160f */
[----:B------:R-:W-:Y:S01]  /*b6a0*/  ISETP.LE.U32.AND P1, PT, R0, UR6, PT ;  /* 0x0000000600007c0c */ /* 0x000fe2000bf23070 */
[----:B------:R-:W-:-:S05]  /*b6b0*/  IMAD.MOV.U32 R0, RZ, RZ, R14 ;  /* 0x000000ffff007224 */ /* 0x000fca00078e000e */
[----:B------:R-:W-:-:S04]  /*b6c0*/  LOP3.LUT R0, R0, 0xff, RZ, 0xc0, !PT ;  /* 0x000000ff00007812 */ /* 0x000fc800078ec0ff */
[----:B------:R-:W-:Y:S02]  /*b6d0*/  ISETP.LE.U32.AND P0, PT, R0, UR6, PT ;  /* 0x0000000600007c0c */ /* 0x000fe4000bf03070 */
[----:B------:R-:W-:-:S04]  /*b6e0*/  F2FP.F16.F32.PACK_AB R0, R72, R73 ;  /* 0x000000494800723e */ /* 0x000fc800000000ff */
[C---:B------:R-:W-:Y:S01]  /*b6f0*/  PRMT R107, R0.reuse, 0x7632, R107 ;  /* 0x00007632006b7816 */ /* 0x040fe2000000006b */
[----:B------:R-:W-:Y:S01]  /*b700*/  IMAD.MOV.U32 R130, RZ, RZ, R142 ;  /* 0x000000ffff827224 */ /* 0x000fe200078e008e */
[----:B------:R-:W-:Y:S01]  /*b710*/  PRMT R112, R0, 0x7610, R112 ;  /* 0x0000761000707816 */ /* 0x000fe20000000070 */
[----:B------:R-:W-:Y:S02]  /*b720*/  IMAD.MOV.U32 R142, RZ, RZ, R143 ;  /* 0x000000ffff8e7224 */ /* 0x000fe400078e008f */
[----:B------:R-:W-:Y:S02]  /*b730*/  IMAD.MOV.U32 R143, RZ, RZ, R61 ;  /* 0x000000ffff8f7224 */ /* 0x000fe400078e003d */
[----:B------:R-:W-:Y:S01]  /*b740*/  IMAD.MOV.U32 R61, RZ, RZ, R53 ;  /* 0x000000ffff3d7224 */ /* 0x000fe200078e0035 */
[----:B------:R-:W-:Y:S01]  /*b750*/  PRMT R53, R112, 0x5410, R107 ;  /* 0x0000541070357816 */ /* 0x000fe2000000006b */
[----:B----4-:R-:W-:-:S05]  /*b760*/  @!P1 HADD2 R5, -R107.H0_H0, -RZ.H0_H0 ;  /* 0xa00000ff6b059230 */ /* 0x010fca0000000900 */
[----:B------:R-:W-:-:S04]  /*b770*/  PRMT R3, R5, 0x7610, R3 ;  /* 0x0000761005037816 */ /* 0x000fc80000000003 */
[----:B------:R-:W-:Y:S02]  /*b780*/  @!P1 PRMT R107, R3, 0x5410, RZ ;  /* 0x00005410036b9816 */ /* 0x000fe400000000ff */
[----:B------:R2:W4:Y:S01]  /*b790*/  LDL.LU.S16 R3, [R1+0x15c] ;  /* 0x00015c0001037983 */ /* 0x0005220000300600 */
[----:B------:R-:W-:-:S04]  /*b7a0*/  PRMT R0, R14, 0x7771, RZ ;  /* 0x000077710e007816 */ /* 0x000fc800000000ff */
[----:B------:R-:W-:Y:S02]  /*b7b0*/  ISETP.GT.U32.AND P3, PT, R0, UR6, PT ;  /* 0x0000000600007c0c */ /* 0x000fe4000bf64070 */
[----:B------:R-:W-:-:S04]  /*b7c0*/  F2FP.F16.F32.PACK_AB R0, R74, R75 ;  /* 0x0000004b4a00723e */ /* 0x000fc800000000ff */
[----:B------:R-:W-:-:S05]  /*b7d0*/  PRMT R113, R0, 0x7610, R113 ;  /* 0x0000761000717816 */ /* 0x000fca0000000071 */
[----:B----4-:R-:W-:-:S05]  /*b7e0*/  @!P0 HADD2 R3, -R113.H0_H0, -RZ.H0_H0 ;  /* 0xa00000ff71038230 */ /* 0x010fca0000000900 */
[----:B------:R-:W-:Y:S02]  /*b7f0*/  PRMT R2, R3, 0x7610, R2 ;  /* 0x0000761003027816 */ /* 0x000fe40000000002 */
[----:B------:R2:W4:Y:S01]  /*b800*/  LDL.LU.S16 R3, [R1+0x158] ;  /* 0x0001580001037983 */ /* 0x0005220000300600 */
[----:B------:R-:W-:Y:S01]  /*b810*/  PRMT R115, R0, 0x7632, R115 ;  /* 0x0000763200737816 */ /* 0x000fe20000000073 */
[----:B---3--:R-:W-:Y:S02]  /*b820*/  @!P2 HADD2 R6, -R112.H0_H0, -RZ.H0_H0 ;  /* 0xa00000ff7006a230 */ /* 0x008fe40000000900 */
[----:B------:R-:W-:-:S03]  /*b830*/  IMAD.MOV.U32 R27, RZ, RZ, R142 ;  /* 0x000000ffff1b7224 */ /* 0x000fc600078e008e */
[----:B------:R-:W-:Y:S01]  /*b840*/  PRMT R4, R6, 0x7610, R4 ;  /* 0x0000761006047816 */ /* 0x000fe20000000004 */
[----:B------:R-:W-:Y:S02]  /*b850*/  IMAD.MOV.U32 R32, RZ, RZ, R27 ;  /* 0x000000ffff207224 */ /* 0x000fe400078e001b */
[----:B------:R-:W-:Y:S01]  /*b860*/  IMAD.WIDE.U32 R6, R24, -0x2daee0ad, RZ ;  /* 0xd2511f5318067825 */ /* 0x000fe200078e00ff */
[----:B------:R-:W-:Y:S02]  /*b870*/  PRMT R57, R113, 0x5410, R115 ;  /* 0x0000541071397816 */ /* 0x000fe40000000073 */
[----:B------:R-:W-:Y:S02]  /*b880*/  @!P0 PRMT R113, R2, 0x5410, RZ ;  /* 0x0000541002718816 */ /* 0x000fe400000000ff */
[----:B------:R-:W-:Y:S01]  /*b890*/  LOP3.LUT R2, R130, UR29, R7, 0x96, !PT ;  /* 0x0000001d82027c12 */ /* 0x000fe2000f8e9607 */
[----:B------:R-:W-:Y:S01]  /*b8a0*/  IMAD.MOV.U32 R142, RZ, RZ, R143 ;  /* 0x000000ffff8e7224 */ /* 0x000fe200078e008f */
[----:B------:R-:W-:Y:S01]  /*b8b0*/  @!P2 PRMT R112, R4, 0x5410, RZ ;  /* 0x000054100470a816 */ /* 0x000fe200000000ff */
[----:B------:R-:W-:-:S02]  /*b8c0*/  IMAD.MOV.U32 R143, RZ, RZ, R106 ;  /* 0x000000ffff8f7224 */ /* 0x000fc400078e006a */
[----:B------:R-:W-:-:S04]  /*b8d0*/  IMAD.WIDE.U32 R4, R25, -0x2daee0ad, RZ ;  /* 0xd2511f5319047825 */ /* 0x000fc800078e00ff */
[----:B------:R-:W-:Y:S02]  /*b8e0*/  IMAD.MOV.U32 R106, RZ, RZ, R111 ;  /* 0x000000ffff6a7224 */ /* 0x000fe400078e006f */
[----:B------:R-:W-:Y:S02]  /*b8f0*/  IMAD.MOV.U32 R111, RZ, RZ, R141 ;  /* 0x000000ffff6f7224 */ /* 0x000fe400078e008d */
[----:B------:R-:W-:Y:S02]  /*b900*/  IMAD.MOV.U32 R141, RZ, RZ, R239 ;  /* 0x000000ffff8d7224 */ /* 0x000fe400078e00ef */
[----:B------:R-:W-:Y:S01]  /*b910*/  FADD.FTZ R239, R23, R8 ;  /* 0x0000000817ef7221 */ /* 0x000fe20000010000 */
[----:B------:R-:W-:-:S05]  /*b920*/  LOP3.LUT R8, R6, UR25, R5, 0x96, !PT ;  /* 0x0000001906087c12 */ /* 0x000fca000f8e9605 */
[----:B------:R-:W-:-:S04]  /*b930*/  IMAD.WIDE.U32 R8, R8, -0x326172a9, RZ ;  /* 0xcd9e8d5708087825 */ /* 0x000fc800078e00ff */
[----:B----4-:R-:W-:-:S05]  /*b940*/  @P3 HADD2 R3, -R115.H0_H0, -RZ.H0_H0 ;  /* 0xa00000ff73033230 */ /* 0x010fca0000000900 */
[----:B------:R-:W-:Y:S01]  /*b950*/  PRMT R0, R3, 0x7610, R0 ;  /* 0x0000761003007816 */ /* 0x000fe20000000000 */
[----:B------:R-:W-:-:S05]  /*b960*/  FADD.FTZ R3, R26, R19 ;  /* 0x000000131a037221 */ /* 0x000fca0000010000 */
[----:B------:R1:W-:Y:S04]  /*b970*/  STL [R1+0x68], R3 ;  /* 0x0000680301007387 */ /* 0x0003e80000100800 */
[----:B------:R2:W3:Y:S04]  /*b980*/  LDL.LU.S16 R27, [R1+0x164] ;  /* 0x00016400011b7983 */ /* 0x0004e80000300600 */
[----:B------:R2:W4:Y:S01]  /*b990*/  LDL.LU.S16 R24, [R1+0x160] ;  /* 0x0001600001187983 */ /* 0x0005220000300600 */
[----:B-1----:R-:W-:-:S05]  /*b9a0*/  IMAD.WIDE.U32 R2, R2, -0x326172a9, RZ ;  /* 0xcd9e8d5702027825 */ /* 0x002fca00078e00ff */
[----:B------:R-:W-:-:S05]  /*b9b0*/  LOP3.LUT R7, R138, UR28, R3, 0x96, !PT ;  /* 0x0000001c8a077c12 */ /* 0x000fca000f8e9603 */
[----:B------:R-:W-:-:S05]  /*b9c0*/  IMAD.WIDE.U32 R6, R7, -0x2daee0ad, RZ ;  /* 0xd2511f5307067825 */ /* 0x000fca00078e00ff */
[----:B------:R-:W-:Y:S02]  /*b9d0*/  LOP3.LUT R3, R4, UR13, R7, 0x96, !PT ;  /* 0x0000000d04037c12 */ /* 0x000fe4000f8e9607 */
[----:B------:R-:W-:-:S03]  /*b9e0*/  LOP3.LUT R4, R2, UR24, R9, 0x96, !PT ;  /* 0x0000001802047c12 */ /* 0x000fc6000f8e9609 */
[----:B------:R-:W-:-:S04]  /*b9f0*/  IMAD.WIDE.U32 R2, R3, -0x326172a9, RZ ;  /* 0xcd9e8d5703027825 */ /* 0x000fc800078e00ff */
[----:B------:R-:W-:-:S05]  /*ba00*/  IMAD.WIDE.U32 R4, R4, -0x2daee0ad, RZ ;  /* 0xd2511f5304047825 */ /* 0x000fca00078e00ff */
[----:B------:R-:W-:Y:S02]  /*ba10*/  LOP3.LUT R9, R6, UR11, R5, 0x96, !PT ;  /* 0x0000000b06097c12 */ /* 0x000fe4000f8e9605 */
[----:B------:R-:W-:-:S05]  /*ba20*/  LOP3.LUT R6, R8, UR12, R3, 0x96, !PT ;  /* 0x0000000c08067c12 */ /* 0x000fca000f8e9603 */
[----:B------:R-:W-:Y:S01]  /*ba30*/  IMAD.WIDE.U32 R6, R6, -0x2daee0ad, RZ ;  /* 0xd2511f5306067825 */ /* 0x000fe200078e00ff */
[----:B------:R-:W-:Y:S02]  /*ba40*/  @P3 PRMT R115, R0, 0x5410, RZ ;  /* 0x0000541000733816 */ /* 0x000fe400000000ff */
[----:B------:R-:W-:-:S04]  /*ba50*/  PRMT R0, R6, 0x7770, RZ ;  /* 0x0000777006007816 */ /* 0x000fc800000000ff */
[----:B------:R-:W-:Y:S02]  /*ba60*/  ISETP.LE.U32.AND P1, PT, R0, UR6, PT ;  /* 0x0000000600007c0c */ /* 0x000fe4000bf23070 */
[----:B------:R-:W-:-:S04]  /*ba70*/  PRMT R0, R6, 0x7771, RZ ;  /* 0x0000777106007816 */ /* 0x000fc800000000ff */
[----:B------:R-:W-:Y:S02]  /*ba80*/  ISETP.GT.U32.AND P0, PT, R0, UR6, PT ;  /* 0x0000000600007c0c */ /* 0x000fe4000bf04070 */
[----:B------:R-:W-:-:S04]  /*ba90*/  F2FP.F16.F32.PACK_AB R19, R217, R225 ;  /* 0x000000e1d913723e */ /* 0x000fc800000000ff */
[C---:B------:R-:W-:Y:S02]  /*baa0*/  PRMT R105, R19.reuse, 0x7610, R105 ;  /* 0x0000761013697816 */ /* 0x040fe40000000069 */
[----:B------:R-:W-:-:S03]  /*bab0*/  PRMT R101, R19, 0x7632, R101 ;  /* 0x0000763213657816 */ /* 0x000fc60000000065 */
[----:B---3--:R-:W-:Y:S02]  /*bac0*/  @!P1 HADD2 R27, -R105.H0_H0, -RZ.H0_H0 ;  /* 0xa00000ff691b9230 */ /* 0x008fe40000000900 */
[----:B----4-:R-:W-:-:S03]  /*bad0*/  @P0 HADD2 R24, -R101.H0_H0, -RZ.H0_H0 ;  /* 0xa00000ff65180230 */ /* 0x010fc60000000900 */
[----:B------:R-:W-:Y:S02]  /*bae0*/  PRMT R8, R27, 0x7610, R8 ;  /* 0x000076101b087816 */ /* 0x000fe40000000008 */
[----:B------:R2:W3:Y:S01]  /*baf0*/  LDL.LU.S16 R27, [R1+0x16c] ;  /* 0x00016c00011b7983 */ /* 0x0004e20000300600 */
[----:B------:R-:W-:-:S03]  /*bb00*/  PRMT R0, R24, 0x7610, R0 ;  /* 0x0000761018007816 */ /* 0x000fc60000000000 */
[----:B------:R2:W4:Y:S01]  /*bb10*/  LDL.LU.S16 R24, [R1+0x170] ;  /* 0x0001700001187983 */ /* 0x0005220000300600 */
[----:B------:R-:W-:Y:S02]  /*bb20*/  IMAD.MOV.U32 R130, RZ, RZ, R142 ;  /* 0x000000ffff827224 */ /* 0x000fe400078e008e */
[----:B------:R-:W-:Y:S02]  /*bb30*/  IMAD.MOV.U32 R142, RZ, RZ, R98 ;  /* 0x000000ffff8e7224 */ /* 0x000fe400078e0062 */
[----:B------:R-:W-:Y:S01]  /*bb40*/  IMAD.MOV.U32 R98, RZ, RZ, R50 ;  /* 0x000000ffff627224 */ /* 0x000fe200078e0032 */
[----:B------:R-:W-:Y:S02]  /*bb50*/  PRMT R50, R105, 0x5410, R101 ;  /* 0x0000541069327816 */ /* 0x000fe40000000065 */
[----:B------:R-:W-:Y:S01]  /*bb60*/  @!P1 PRMT R105, R8, 0x5410, RZ ;  /* 0x0000541008699816 */ /* 0x000fe200000000ff */
[----:B------:R-:W-:Y:S01]  /*bb70*/  IMAD.WIDE.U32 R8, R9, -0x326172a9, RZ ;  /* 0xcd9e8d5709087825 */ /* 0x000fe200078e00ff */
[----:B------:R-:W-:-:S02]  /*bb80*/  @P0 PRMT R101, R0, 0x5410, RZ ;  /* 0x0000541000650816 */ /* 0x000fc400000000ff */
[----:B------:R-:W-:-:S04]  /*bb90*/  PRMT R0, R6, 0x7772, RZ ;  /* 0x0000777206007816 */ /* 0x000fc800000000ff */
[----:B------:R-:W-:Y:S02]  /*bba0*/  ISETP.GT.U32.AND P1, PT, R0, UR6, PT ;  /* 0x0000000600007c0c */ /* 0x000fe4000bf24070 */
[----:B------:R-:W-:Y:S02]  /*bbb0*/  LOP3.LUT R0, R2, UR10, R9, 0x96, !PT ;  /* 0x0000000a02007c12 */ /* 0x000fe4000f8e9609 */
[----:B------:R-:W-:-:S04]  /*bbc0*/  PRMT R2, R6, 0x7773, RZ ;  /* 0x0000777306027816 */ /* 0x000fc800000000ff */
[----:B------:R-:W-:Y:S02]  /*bbd0*/  ISETP.GT.U32.AND P0, PT, R2, UR6, PT ;  /* 0x0000000602007c0c */ /* 0x000fe4000bf04070 */
[----:B------:R-:W-:-:S04]  /*bbe0*/  F2FP.F16.F32.PACK_AB R3, R99, R121 ;  /* 0x000000796303723e */ /* 0x000fc800000000ff */
[C---:B------:R-:W-:Y:S02]  /*bbf0*/  PRMT R103, R3.reuse, 0x7632, R103 ;  /* 0x0000763203677816 */ /* 0x040fe40000000067 */
[----:B------:R-:W-:Y:S01]  /*bc00*/  PRMT R99, R3, 0x7610, R99 ;  /* 0x0000761003637816 */ /* 0x000fe20000000063 */
[----:B------:R-:W-:-:S03]  /*bc10*/  IMAD.MOV.U32 R29, RZ, RZ, R51 ;  /* 0x000000ffff1d7224 */ /* 0x000fc600078e0033 */
[----:B------:R-:W-:Y:S01]  /*bc20*/  PRMT R51, R99, 0x5410, R103 ;  /* 0x0000541063337816 */ /* 0x000fe20000000067 */
[----:B----4-:R-:W-:-:S05]  /*bc30*/  @P0 HADD2 R24, -R103.H0_H0, -RZ.H0_H0 ;  /* 0xa00000ff67180230 */ /* 0x010fca0000000900 */
[----:B------:R-:W-:Y:S02]  /*bc40*/  PRMT R19, R24, 0x7610, R19 ;  /* 0x0000761018137816 */ /* 0x000fe40000000013 */
[----:B------:R2:W4:Y:S02]  /*bc50*/  LDL.LU.S16 R24, [R1+0x174] ;  /* 0x0001740001187983 */ /* 0x0005240000300600 */
[----:B------:R-:W-:Y:S02]  /*bc60*/  @P0 PRMT R103, R19, 0x5410, RZ ;  /* 0x0000541013670816 */ /* 0x000fe400000000ff */
[----:B------:R2:W3:Y:S01]  /*bc70*/  LDL.LU.S16 R19, [R1+0x178] ;  /* 0x0001780001137983 */ /* 0x0004e20000300600 */
[----:B------:R-:W-:Y:S01]  /*bc80*/  LOP3.LUT R2, R0, 0xffff, RZ, 0xc0, !PT ;  /* 0x0000ffff00027812 */ /* 0x000fe200078ec0ff */
[----:B------:R-:W-:-:S03]  /*bc90*/  IMAD.MOV.U32 R131, RZ, RZ, R32 ;  /* 0x000000ffff837224 */ /* 0x000fc600078e0020 */
[----:B------:R-:W-:-:S04]  /*bca0*/  SHF.R.U32.HI R32, RZ, 0x8, R2 ;  /* 0x00000008ff207819 */ /* 0x000fc80000011602 */
[----:B------:R-:W-:-:S04]  /*bcb0*/  LOP3.LUT R2, R32, 0xffff, RZ, 0xc0, !PT ;  /* 0x0000ffff20027812 */ /* 0x000fc800078ec0ff */
[----:B------:R-:W-:Y:S02]  /*bcc0*/  ISETP.LE.U32.AND P2, PT, R2, UR6, PT ;  /* 0x0000000602007c0c */ /* 0x000fe4000bf43070 */
[----:B------:R-:W-:-:S04]  /*bcd0*/  F2FP.F16.F32.PACK_AB R20, R229, R230 ;  /* 0x000000e6e514723e */ /* 0x000fc800000000ff */
[----:B------:R-:W-:Y:S02]  /*bce0*/  PRMT R3, R20, 0x7632, R3 ;  /* 0x0000763214037816 */ /* 0x000fe40000000003 */
[----:B------:R-:W-:Y:S01]  /*bcf0*/  LOP3.LUT R13, R4, UR9, R7, 0x96, !PT ;  /* 0x00000009040d7c12 */ /* 0x000fe2000f8e9607 */
[----:B------:R-:W-:Y:S01]  /*bd00*/  IMAD.MOV.U32 R127, RZ, RZ, R131 ;  /* 0x000000ffff7f7224 */ /* 0x000fe200078e0083 */
[----:B------:R-:W-:Y:S01]  /*bd10*/  PRMT R4, R20, 0x7610, R4 ;  /* 0x0000761014047816 */ /* 0x000fe20000000004 */
[----:B------:R-:W-:Y:S02]  /*bd20*/  IMAD.MOV.U32 R131, RZ, RZ, R130 ;  /* 0x000000ffff837224 */ /* 0x000fe400078e0082 */
[----:B------:R-:W-:Y:S02]  /*bd30*/  IMAD.MOV.U32 R130, RZ, RZ, R142 ;  /* 0x000000ffff827224 */ /* 0x000fe400078e008e */
[----:B------:R-:W-:Y:S02]  /*bd40*/  IMAD.MOV.U32 R142, RZ, RZ, R43 ;  /* 0x000000ffff8e7224 */ /* 0x000fe400078e002b */
[----:B------:R-:W-:Y:S01]  /*bd50*/  IMAD.MOV.U32 R43, RZ, RZ, R47 ;  /* 0x000000ffff2b7224 */ /* 0x000fe200078e002f */
[----:B------:R-:W-:Y:S01]  /*bd60*/  PRMT R47, R4, 0x5410, R3 ;  /* 0x00005410042f7816 */ /* 0x000fe20000000003 */
[----:B---3--:R-:W-:-:S05]  /*bd70*/  @!P2 HADD2 R19, -R3.H0_H0, -RZ.H0_H0 ;  /* 0xa00000ff0313a230 */ /* 0x008fca0000000900 */
[----:B------:R-:W-:Y:S02]  /*bd80*/  PRMT R7, R19, 0x7610, R7 ;  /* 0x0000761013077816 */ /* 0x000fe40000000007 */
[----:B------:R2:W3:Y:S02]  /*bd90*/  LDL.LU.S16 R19, [R1+0x17c] ;  /* 0x00017c0001137983 */ /* 0x0004e40000300600 */
[----:B------:R-:W-:Y:S02]  /*bda0*/  @!P2 PRMT R3, R7, 0x5410, RZ ;  /* 0x000054100703a816 */ /* 0x000fe400000000ff */
[----:B------:R2:W2:Y:S01]  /*bdb0*/  LDL.LU.S16 R7, [R1+0x180] ;  /* 0x0001800001077983 */ /* 0x0004a20000300600 */
[----:B------:R-:W-:Y:S01]  /*bdc0*/  @P1 HADD2 R27, -R99.H0_H0, -RZ.H0_H0 ;  /* 0xa00000ff631b1230 */ /* 0x000fe20000000900 */
[----:B------:R-:W-:-:S04]  /*bdd0*/  PRMT R2, R0, 0x7632, R2 ;  /* 0x0000763200027816 */ /* 0x000fc80000000002 */
[----:B------:R-:W-:-:S04]  /*bde0*/  PRMT R25, R27, 0x7610, R25 ;  /* 0x000076101b197816 */ /* 0x000fc80000000019 */
[----:B------:R-:W-:Y:S02]  /*bdf0*/  @P1 PRMT R99, R25, 0x5410, RZ ;  /* 0x0000541019631816 */ /* 0x000fe400000000ff */
[----:B------:R-:W-:-:S04]  /*be00*/  LOP3.LUT R25, R2, 0xff, RZ, 0xc0, !PT ;  /* 0x000000ff02197812 */ /* 0x000fc800078ec0ff */
[----:B------:R-:W-:Y:S02]  /*be10*/  ISETP.LE.U32.AND P0, PT, R25, UR6, PT ;  /* 0x0000000619007c0c */ /* 0x000fe4000bf03070 */
[----:B------:R-:W-:-:S04]  /*be20*/  F2FP.F16.F32.PACK_AB R5, R215, R216 ;  /* 0x000000d8d705723e */ /* 0x000fc800000000ff */
[----:B------:R-:W-:Y:S02]  /*be30*/  PRMT R2, R5, 0x7610, R2 ;  /* 0x0000761005027816 */ /* 0x000fe40000000002 */
[----:B------:R-:W-:-:S04]  /*be40*/  LOP3.LUT R27, R0, 0xff, RZ, 0xc0, !PT ;  /* 0x000000ff001b7812 */ /* 0x000fc800078ec0ff */
[----:B------:R-:W-:-:S13]  /*be50*/  ISETP.LE.U32.AND P3, PT, R27, UR6, PT ;  /* 0x000000061b007c0c */ /* 0x000fda000bf63070 */
[----:B----4-:R-:W-:-:S05]  /*be60*/  @!P3 HADD2 R24, -R4.H0_H0, -RZ.H0_H0 ;  /* 0xa00000ff0418b230 */ /* 0x010fca0000000900 */
[----:B------:R-:W-:-:S04]  /*be70*/  PRMT R28, R24, 0x7610, R28 ;  /* 0x00007610181c7816 */ /* 0x000fc8000000001c */
[----:B------:R-:W-:Y:S02]  /*be80*/  @!P3 PRMT R4, R28, 0x5410, RZ ;  /* 0x000054101c04b816 */ /* 0x000fe400000000ff */
[----:B------:R-:W1:Y:S01]  /*be90*/  S2R R28, SR_TID.X ;  /* 0x00000000001c7919 */ /* 0x000e620000002100 */
[----:B------:R-:W-:-:S04]  /*bea0*/  SHF.R.U32.HI R24, RZ, 0x18, R0 ;  /* 0x00000018ff187819 */ /* 0x000fc80000011600 */
[----:B------:R-:W-:Y:S02]  /*beb0*/  ISETP.LE.U32.AND P1, PT, R24, UR6, PT ;  /* 0x0000000618007c0c */ /* 0x000fe4000bf23070 */
[----:B------:R-:W-:Y:S01]  /*bec0*/  PRMT R0, R5, 0x7632, R0 ;  /* 0x0000763205007816 */ /* 0x000fe20000000000 */
[----:B------:R-:W-:Y:S02]  /*bed0*/  IMAD.MOV.U32 R31, RZ, RZ, R111 ;  /* 0x000000ffff1f7224 */ /* 0x000fe400078e006f */
[----:B------:R-:W-:Y:S02]  /*bee0*/  IMAD.MOV.U32 R111, RZ, RZ, R117 ;  /* 0x000000ffff6f7224 */ /* 0x000fe400078e0075 */
[----:B------:R-:W-:Y:S01]  /*bef0*/  IMAD.MOV.U32 R117, RZ, RZ, R46 ;  /* 0x000000ffff757224 */ /* 0x000fe200078e002e */
[----:B------:R-:W-:Y:S02]  /*bf00*/  PRMT R46, R2, 0x5410, R0 ;  /* 0x00005410022e7816 */ /* 0x000fe40000000000 */
[----:B-1----:R-:W-:Y:S01]  /*bf10*/  LOP3.LUT R28, R28, 0x1f, RZ, 0xc0, !PT ;  /* 0x0000001f1c1c7812 */ /* 0x002fe200078ec0ff */
[----:B---3--:R-:W-:-:S05]  /*bf20*/  @!P0 HADD2 R19, -R2.H0_H0, -RZ.H0_H0 ;  /* 0xa00000ff02138230 */ /* 0x008fca0000000900 */
[----:B------:R-:W-:Y:S02]  /*bf30*/  PRMT R9, R19, 0x7610, R9 ;  /* 0x0000761013097816 */ /* 0x000fe40000000009 */
[----:B------:R1:W3:Y:S04]  /*bf40*/  LDL.LU.S16 R19, [R1+0x19c] ;  /* 0x00019c0001137983 */ /* 0x0002e80000300600 */
[----:B------:R1:W4:Y:S04]  /*bf50*/  LDL.LU.S16 R62, [R1+0x1a0] ;  /* 0x0001a000013e7983 */ /* 0x0003280000300600 */
[----:B------:R1:W4:Y:S01]  /*bf60*/  LDL.LU.S16 R20, [R1+0x1a4] ;  /* 0x0001a40001147983 */ /* 0x0003220000300600 */
[----:B--2---:R-:W-:-:S05]  /*bf70*/  @!P1 HADD2 R7, -R0.H0_H0, -RZ.H0_H0 ;  /* 0xa00000ff00079230 */ /* 0x004fca0000000900 */
[----:B------:R-:W-:-:S04]  /*bf80*/  PRMT R5, R7, 0x7610, R5 ;  /* 0x0000761007057816 */ /* 0x000fc80000000005 */
[----:B------:R-:W-:Y:S02]  /*bf90*/  @!P1 PRMT R0, R5, 0x5410, RZ ;  /* 0x0000541005009816 */ /* 0x000fe400000000ff */
[----:B------:R-:W-:-:S04]  /*bfa0*/  LOP3.LUT R5, R209, 0x30, RZ, 0xc0, !PT ;  /* 0x00000030d1057812 */ /* 0x000fc800078ec0ff */
[----:B------:R-:W-:Y:S02]  /*bfb0*/  LEA.HI R5, R28, R5, RZ, 0x1e ;  /* 0x000000051c057211 */ /* 0x000fe400078ff0ff */
[----:B------:R-:W2:Y:S01]  /*bfc0*/  S2R R28, SR_TID.X ;  /* 0x00000000001c7919 */ /* 0x000ea20000002100 */
[----:B------:R-:W-:Y:S01]  /*bfd0*/  @!P0 PRMT R2, R9, 0x5410, RZ ;  /* 0x0000541009028816 */ /* 0x000fe200000000ff */
[----:B------:R-:W-:Y:S02]  /*bfe0*/  IMAD.U32 R7, RZ, RZ, UR19 ;  /* 0x00000013ff077e24 */ /* 0x000fe4000f8e00ff */
[----:B------:R-:W-:Y:S02]  /*bff0*/  IMAD.MOV.U32 R132, RZ, RZ, R131 ;  /* 0x000000ffff847224 */ /* 0x000fe400078e0083 */
[----:B------:R-:W-:Y:S02]  /*c000*/  IMAD.MOV.U32 R131, RZ, RZ, R143 ;  /* 0x000000ffff837224 */ /* 0x000fe400078e008f */
[----:B------:R-:W-:-:S02]  /*c010*/  IMAD.MOV.U32 R143, RZ, RZ, R30 ;  /* 0x000000ffff8f7224 */ /* 0x000fc400078e001e */
[----:B--2---:R-:W-:-:S05]  /*c020*/  IMAD.SHL.U32 R28, R28, 0x2, RZ ;  /* 0x000000021c1c7824 */ /* 0x004fca00078e00ff */
[----:B------:R-:W-:-:S05]  /*c030*/  LOP3.LUT R28, R28, 0x6, RZ, 0xc0, !PT ;  /* 0x000000061c1c7812 */ /* 0x000fca00078ec0ff */
[----:B------:R-:W-:-:S05]  /*c040*/  IMAD R5, R5, UR27, R28 ;  /* 0x0000001b05057c24 */ /* 0x000fca000f8e021c */
[----:B------:R-:W-:Y:S02]  /*c050*/  SHF.R.S32.HI R9, RZ, 0x1f, R5 ;  /* 0x0000001fff097819 */ /* 0x000fe40000011405 */
[----:B------:R-:W-:-:S04]  /*c060*/  IADD3 R5, P0, PT, R5, UR19, RZ ;  /* 0x0000001305057c10 */ /* 0x000fc8000ff1e0ff */
[----:B------:R-:W-:Y:S02]  /*c070*/  LEA.HI.X.SX32 R7, R7, R9, 0x1, P0 ;  /* 0x0000000907077211 */ /* 0x000fe400000f0eff */
[C---:B------:R-:W-:Y:S01]  /*c080*/  LEA R30, P0, R5.reuse, UR4, 0x1 ;  /* 0x00000004051e7c11 */ /* 0x040fe2000f8008ff */
[----:B------:R-:W-:Y:S01]  /*c090*/  IMAD.MOV.U32 R28, RZ, RZ, R31 ;  /* 0x000000ffff1c7224 */ /* 0x000fe200078e001f */
[----:B------:R-:W-:Y:S02]  /*c0a0*/  USHF.L.U32 UR4, UR27, 0x3, URZ ;  /* 0x000000031b047899 */ /* 0x000fe400080006ff */
[----:B------:R-:W-:-:S05]  /*c0b0*/  LEA.HI.X R31, R5, UR5, R7, 0x1, P0 ;  /* 0x00000005051f7c11 */ /* 0x000fca00080f0c07 */
[----:B------:R2:W-:Y:S04]  /*c0c0*/  STG.E.U16 desc[UR20][R30.64], R4 ;  /* 0x000000041e007986 */ /* 0x0005e8000c101514 */
[----:B------:R-:W-:Y:S01]  /*c0d0*/  STG.E.U16 desc[UR20][R30.64+0x2], R3 ;  /* 0x000002031e007986 */ /* 0x000fe2000c101514 */
[----:B------:R-:W-:Y:S01]  /*c0e0*/  F2FP.F16.F32.PACK_AB R26, R237, R240 ;  /* 0x000000f0ed1a723e */ /* 0x000fe200000000ff */
[----:B--2---:R-:W-:-:S04]  /*c0f0*/  IMAD.U32 R4, RZ, RZ, UR4 ;  /* 0x00000004ff047e24 */ /* 0x004fc8000f8e00ff */
[----:B------:R-:W-:-:S05]  /*c100*/  IMAD.WIDE R4, R4, 0x2, R30 ;  /* 0x0000000204047825 */ /* 0x000fca00078e021e */
[----:B------:R2:W-:Y:S04]  /*c110*/  STG.E.U16 desc[UR20][R4.64+0x2], R0 ;  /* 0x0000020004007986 */ /* 0x0005e8000c101514 */
[----:B------:R1:W-:Y:S01]  /*c120*/  STG.E.U16 desc[UR20][R4.64], R2 ;  /* 0x0000000204007986 */ /* 0x0003e2000c101514 */
[----:B--2---:R-:W-:-:S04]  /*c130*/  PRMT R0, R8, 0x7770, RZ ;  /* 0x0000777008007816 */ /* 0x004fc800000000ff */
[----:B------:R-:W-:Y:S01]  /*c140*/  ISETP.LE.U32.AND P0, PT, R0, UR6, PT ;  /* 0x0000000600007c0c */ /* 0x000fe2000bf03070 */
[----:B-1----:R-:W-:-:S04]  /*c150*/  IMAD.U32 R2, RZ, RZ, UR27 ;  /* 0x0000001bff027e24 */ /* 0x002fc8000f8e00ff */
[----:B------:R-:W-:Y:S01]  /*c160*/  IMAD.WIDE R2, R2, 0x70, R4 ;  /* 0x0000007002027825 */ /* 0x000fe200078e0204 */
[C---:B------:R-:W-:Y:S02]  /*c170*/  PRMT R4, R26.reuse, 0x7610, R4 ;  /* 0x000076101a047816 */ /* 0x040fe40000000004 */
[----:B------:R-:W-:Y:S02]  /*c180*/  PRMT R0, R26, 0x7632, R0 ;  /* 0x000076321a007816 */ /* 0x000fe40000000000 */
[----:B------:R1:W-:Y:S02]  /*c190*/  STG.E.U16 desc[UR20][R2.64], R11 ;  /* 0x0000000b02007986 */ /* 0x0003e4000c101514 */
[----:B------:R-:W-:Y:S01]  /*c1a0*/  PRMT R26, R4, 0x5410, R0 ;  /* 0x00005410041a7816 */ /* 0x000fe20000000000 */
[----:B------:R-:W-:Y:S01]  /*c1b0*/  IMAD.U32 R5, RZ, RZ, UR4 ;  /* 0x00000004ff057e24 */ /* 0x000fe2000f8e00ff */
[----:B------:R-:W-:Y:S01]  /*c1c0*/  F2FP.F16.F32.PACK_AB R33, R180, R183 ;  /* 0x000000b7b421723e */ /* 0x000fe200000000ff */
[----:B------:R-:W-:-:S02]  /*c1d0*/  IMAD.MOV.U32 R126, RZ, RZ, R132 ;  /* 0x000000ffff7e7224 */ /* 0x000fc400078e0084 */
[----:B------:R-:W-:Y:S02]  /*c1e0*/  IMAD.MOV.U32 R132, RZ, RZ, R127 ;  /* 0x000000ffff847224 */ /* 0x000fe400078e007f */
[----:B------:R-:W-:Y:S02]  /*c1f0*/  IMAD.MOV.U32 R140, RZ, RZ, R28 ;  /* 0x000000ffff8c7224 */ /* 0x000fe400078e001c */
[----:B------:R-:W-:Y:S02]  /*c200*/  IMAD.MOV.U32 R127, RZ, RZ, R29 ;  /* 0x000000ffff7f7224 */ /* 0x000fe400078e001d */
[----:B------:R-:W-:Y:S01]  /*c210*/  IMAD.WIDE R28, R5, 0x2, R2 ;  /* 0x00000002051c7825 */ /* 0x000fe200078e0202 */
[----:B------:R-:W-:Y:S01]  /*c220*/  PRMT R5, R33, 0x7610, R5 ;  /* 0x0000761021057816 */ /* 0x000fe20000000005 */
[----:B------:R-:W-:Y:S04]  /*c230*/  STG.E.U16 desc[UR20][R2.64+0x2], R10 ;  /* 0x0000020a02007986 */ /* 0x000fe8000c101514 */
[----:B------:R-:W-:Y:S04]  /*c240*/  STG.E.U16 desc[UR20][R28.64], R18 ;  /* 0x000000121c007986 */ /* 0x000fe8000c101514 */
[----:B------:R-:W-:Y:S01]  /*c250*/  STG.E.U16 desc[UR20][R28.64+0x2], R17 ;  /* 0x000002111c007986 */ /* 0x000fe2000c101514 */
[----:B---3--:R-:W-:-:S05]  /*c260*/  @!P0 HADD2 R19, -R4.H0_H0, -RZ.H0_H0 ;  /* 0xa00000ff04138230 */ /* 0x008fca0000000900 */
[----:B-1----:R-:W-:-:S04]  /*c270*/  PRMT R11, R19, 0x7610, R11 ;  /* 0x00007610130b7816 */ /* 0x002fc8000000000b */
[----:B------:R-:W-:Y:S02]  /*c280*/  @!P0 PRMT R4, R11, 0x5410, RZ ;  /* 0x000054100b048816 */ /* 0x000fe400000000ff */
[----:B------:R-:W-:-:S04]  /*c290*/  PRMT R11, R8, 0x7772, RZ ;  /* 0x00007772080b7816 */ /* 0x000fc800000000ff */
[----:B------:R-:W-:-:S13]  /*c2a0*/  ISETP.GT.U32.AND P0, PT, R11, UR6, PT ;  /* 0x000000060b007c0c */ /* 0x000fda000bf04070 */
[----:B----4-:R-:W-:-:S05]  /*c2b0*/  @P0 HADD2 R20, -R5.H0_H0, -RZ.H0_H0 ;  /* 0xa00000ff05140230 */ /* 0x010fca0000000900 */
[----:B------:R-:W-:Y:S02]  /*c2c0*/  PRMT R7, R20, 0x7610, R7 ;  /* 0x0000761014077816 */ /* 0x000fe40000000007 */
[----:B------:R1:W2:Y:S04]  /*c2d0*/  LDL.LU.S16 R20, [R1+0x1a8] ;  /* 0x0001a80001147983 */ /* 0x0002a80000300600 */
[----:B------:R3:W-:Y:S02]  /*c2e0*/  STG.E.U16 desc[UR20][R30.64+0x10], R4 ;  /* 0x000010041e007986 */ /* 0x0007e4000c101514 */
[----:B---3--:R-:W-:Y:S02]  /*c2f0*/  PRMT R4, R33, 0x7632, R4 ;  /* 0x0000763221047816 */ /* 0x008fe40000000004 */
[----:B------:R1:W3:Y:S01]  /*c300*/  LDL.LU.S16 R33, [R1+0x1b0] ;  /* 0x0001b00001217983 */ /* 0x0002e20000300600 */
[----:B------:R-:W-:Y:S01]  /*c310*/  PRMT R19, R8, 0x7771, RZ ;  /* 0x0000777108137816 */ /* 0x000fe200000000ff */
[----:B------:R-:W-:-:S03]  /*c320*/  IMAD.MOV.U32 R124, RZ, RZ, R126 ;  /* 0x000000ffff7c7224 */ /* 0x000fc600078e007e */
[----:B------:R-:W-:Y:S01]  /*c330*/  ISETP.GT.U32.AND P1, PT, R19, UR6, PT ;  /* 0x0000000613007c0c */ /* 0x000fe2000bf24070 */
[----:B------:R-:W-:Y:S02]  /*c340*/  IMAD.MOV.U32 R126, RZ, RZ, R140 ;  /* 0x000000ffff7e7224 */ /* 0x000fe400078e008c */
[----:B------:R-:W-:Y:S02]  /*c350*/  IMAD.MOV.U32 R140, RZ, RZ, R132 ;  /* 0x000000ffff8c7224 */ /* 0x000fe400078e0084 */
[----:B------:R-:W-:Y:S02]  /*c360*/  IMAD.MOV.U32 R132, RZ, RZ, R127 ;  /* 0x000000ffff847224 */ /* 0x000fe400078e007f */
[----:B------:R-:W-:Y:S02]  /*c370*/  IMAD.MOV.U32 R127, RZ, RZ, R143 ;  /* 0x000000ffff7f7224 */ /* 0x000fe400078e008f */
[----:B------:R-:W-:Y:S01]  /*c380*/  IMAD.MOV.U32 R143, RZ, RZ, R44 ;  /* 0x000000ffff8f7224 */ /* 0x000fe200078e002c */
[----:B------:R-:W-:-:S02]  /*c390*/  PRMT R44, R5, 0x5410, R4 ;  /* 0x00005410052c7816 */ /* 0x000fc40000000004 */
[----:B------:R-:W-:Y:S02]  /*c3a0*/  @P0 PRMT R5, R7, 0x5410, RZ ;  /* 0x0000541007050816 */ /* 0x000fe400000000ff */
[----:B------:R-:W-:Y:S01]  /*c3b0*/  PRMT R7, R8, 0x7773, RZ ;  /* 0x0000777308077816 */ /* 0x000fe200000000ff */
[----:B------:R-:W-:-:S03]  /*c3c0*/  @P1 HADD2 R62, -R0.H0_H0, -RZ.H0_H0 ;  /* 0xa00000ff003e1230 */ /* 0x000fc60000000900 */
[----:B------:R-:W-:Y:S02]  /*c3d0*/  ISETP.GT.U32.AND P0, PT, R7, UR6, PT ;  /* 0x0000000607007c0c */ /* 0x000fe4000bf04070 */
[----:B------:R-:W-:-:S04]  /*c3e0*/  PRMT R60, R62, 0x7610, R60 ;  /* 0x000076103e3c7816 */ /* 0x000fc8000000003c */
[----:B------:R-:W-:-:S05]  /*c3f0*/  @P1 PRMT R0, R60, 0x5410, RZ ;  /* 0x000054103c001816 */ /* 0x000fca00000000ff */
[----:B------:R4:W-:Y:S01]  /*c400*/  STG.E.U16 desc[UR20][R30.64+0x12], R0 ;  /* 0x000012001e007986 */ /* 0x0009e2000c101514 */
[----:B------:R-:W-:Y:S01]  /*c410*/  F2FP.F16.F32.PACK_AB R23, R95, R96 ;  /* 0x000000605f17723e */ /* 0x000fe200000000ff */
[----:B----4-:R-:W-:-:S04]  /*c420*/  IMAD.U32 R0, RZ, RZ, UR27 ;  /* 0x0000001bff007e24 */ /* 0x010fc8000f8e00ff */
[----:B------:R-:W-:-:S05]  /*c430*/  IMAD.WIDE R2, R0, -0x70, R2 ;  /* 0xffffff9000027825 */ /* 0x000fca00078e0202 */
[----:B------:R-:W-:Y:S01]  /*c440*/  STG.E.U16 desc[UR20][R2.64+0x10], R5 ;  /* 0x0000100502007986 */ /* 0x000fe2000c101514 */
[----:B------:R-:W-:Y:S02]  /*c450*/  IMAD.MOV.U32 R120, RZ, RZ, R124 ;  /* 0x000000ffff787224 */ /* 0x000fe400078e007c */
[----:B------:R-:W-:Y:S02]  /*c460*/  IMAD.MOV.U32 R124, RZ, RZ, R126 ;  /* 0x000000ffff7c7224 */ /* 0x000fe400078e007e */
[----:B------:R-:W-:Y:S02]  /*c470*/  IMAD.MOV.U32 R126, RZ, RZ, R140 ;  /* 0x000000ffff7e7224 */ /* 0x000fe400078e008c */
[----:B------:R-:W-:Y:S02]  /*c480*/  IMAD.MOV.U32 R140, RZ, RZ, R132 ;  /* 0x000000ffff8c7224 */ /* 0x000fe400078e0084 */
[----:B------:R-:W-:Y:S02]  /*c490*/  IMAD.MOV.U32 R132, RZ, RZ, R143 ;  /* 0x000000ffff847224 */ /* 0x000fe400078e008f */
[----:B------:R-:W-:-:S02]  /*c4a0*/  IMAD.MOV.U32 R143, RZ, RZ, R61 ;  /* 0x000000ffff8f7224 */ /* 0x000fc400078e003d */
[----:B------:R-:W-:Y:S02]  /*c4b0*/  IMAD.MOV.U32 R61, RZ, RZ, R45 ;  /* 0x000000ffff3d7224 */ /* 0x000fe400078e002d */
[----:B--2---:R-:W-:-:S05]  /*c4c0*/  @P0 HADD2 R20, -R4.H0_H0, -RZ.H0_H0 ;  /* 0xa00000ff04140230 */ /* 0x004fca0000000900 */
[----:B------:R-:W-:-:S04]  /*c4d0*/  PRMT R0, R20, 0x7610, R0 ;  /* 0x0000761014007816 */ /* 0x000fc80000000000 */
[----:B------:R-:W-:Y:S02]  /*c4e0*/  @P0 PRMT R4, R0, 0x5410, RZ ;  /* 0x0000541000040816 */ /* 0x000fe400000000ff */
[----:B------:R-:W-:-:S04]  /*c4f0*/  PRMT R0, R12, 0x7772, RZ ;  /* 0x000077720c007816 */ /* 0x000fc800000000ff */
[----:B------:R-:W-:Y:S01]  /*c500*/  ISETP.GT.U32.AND P0, PT, R0, UR6, PT ;  /* 0x0000000600007c0c */ /* 0x000fe2000bf04070 */
[----:B------:R2:W-:Y:S01]  /*c510*/  STG.E.U16 desc[UR20][R2.64+0x12], R4 ;  /* 0x0000120402007986 */ /* 0x0005e2000c101514 */
[----:B------:R-:W-:Y:S01]  /*c520*/  PRMT R0, R23, 0x7632, R0 ;  /* 0x0000763217007816 */ /* 0x000fe20000000000 */
[----:B--2---:R-:W-:-:S04]  /*c530*/  IMAD.U32 R4, RZ, RZ, UR27 ;  /* 0x0000001bff047e24 */ /* 0x004fc8000f8e00ff */
[----:B------:R-:W-:Y:S01]  /*c540*/  IMAD.WIDE R4, R4, 0x70, R2 ;  /* 0x0000007004047825 */ /* 0x000fe200078e0202 */
[----:B------:R-:W-:-:S05]  /*c550*/  PRMT R2, R23, 0x7610, R2 ;  /* 0x0000761017027816 */ /* 0x000fca0000000002 */
[----:B---3--:R-:W-:Y:S01]  /*c560*/  @P0 HADD2 R33, -R2.H0_H0, -RZ.H0_H0 ;  /* 0xa00000ff02210230 */ /* 0x008fe20000000900 */
[----:B------:R-:W-:-:S04]  /*c570*/  PRMT R45, R2, 0x5410, R0 ;  /* 0x00005410022d7816 */ /* 0x000fc80000000000 */
[----:B------:R-:W-:-:S04]  /*c580*/  PRMT R18, R33, 0x7610, R18 ;  /* 0x0000761021127816 */ /* 0x000fc80000000012 */
[----:B------:R-:W-:Y:S02]  /*c590*/  @P0 PRMT R2, R18, 0x5410, RZ ;  /* 0x0000541012020816 */ /* 0x000fe400000000ff */
[----:B------:R1:W2:Y:S04]  /*c5a0*/  LDL.LU.S16 R18, [R1+0x1b4] ;  /* 0x0001b40001127983 */ /* 0x0002a80000300600 */
[----:B------:R3:W-:Y:S04]  /*c5b0*/  STG.E.U16 desc[UR20][R4.64+0x10], R22 ;  /* 0x0000101604007986 */ /* 0x0007e8000c101514 */
[----:B---3--:R1:W3:Y:S01]  /*c5c0*/  LDL.LU.S16 R22, [R1+0x1b8] ;  /* 0x0001b80001167983 */ /* 0x0082e20000300600 */
[----:B------:R-:W-:-:S04]  /*c5d0*/  LOP3.LUT R20, R13, 0xff, RZ, 0xc0, !PT ;  /* 0x000000ff0d147812 */ /* 0x000fc800078ec0ff */
[----:B------:R-:W-:Y:S02]  /*c5e0*/  ISETP.LE.U32.AND P1, PT, R20, UR6, PT ;  /* 0x0000000614007c0c */ /* 0x000fe4000bf23070 */
[----:B------:R-:W-:-:S04]  /*c5f0*/  F2FP.F16.F32.PACK_AB R34, R236, R238 ;  /* 0x000000eeec22723e */ /* 0x000fc800000000ff */
[C---:B------:R-:W-:Y:S01]  /*c600*/  PRMT R3, R34.reuse, 0x7610, R3 ;  /* 0x0000761022037816 */ /* 0x040fe20000000003 */
[----:B------:R-:W-:Y:S01]  /*c610*/  STG.E.U16 desc[UR20][R4.64+0x12], R21 ;  /* 0x0000121504007986 */ /* 0x000fe2000c101514 */
[----:B------:R-:W-:-:S03]  /*c620*/  PRMT R10, R34, 0x7632, R10 ;  /* 0x00007632220a7816 */ /* 0x000fc6000000000a */
[----:B------:R4:W-:Y:S01]  /*c630*/  STG.E.U16 desc[UR20][R28.64+0x10], R2 ;  /* 0x000010021c007986 */ /* 0x0009e2000c101514 */
[----:B------:R-:W-:Y:S01]  /*c640*/  PRMT R34, R3, 0x5410, R10 ;  /* 0x0000541003227816 */ /* 0x000fe2000000000a */
[----:B--2---:R-:W-:-:S05]  /*c650*/  @!P1 HADD2 R18, -R3.H0_H0, -RZ.H0_H0 ;  /* 0xa00000ff03129230 */ /* 0x004fca0000000900 */
[----:B----4-:R-:W-:-:S04]  /*c660*/  PRMT R2, R18, 0x7610, R2 ;  /* 0x0000761012027816 */ /* 0x010fc80000000002 */
[----:B------:R-:W-:Y:S02]  /*c670*/  @!P1 PRMT R3, R2, 0x5410, RZ ;  /* 0x0000541002039816 */ /* 0x000fe400000000ff */
[----:B------:R-:W-:-:S04]  /*c680*/  LOP3.LUT R2, R13, 0xffff, RZ, 0xc0, !PT ;  /* 0x0000ffff0d027812 */ /* 0x000fc800078ec0ff */
[----:B------:R-:W-:-:S04]  /*c690*/  SHF.R.U32.HI R18, RZ, 0x8, R2 ;  /* 0x00000008ff127819 */ /* 0x000fc80000011602 */
[----:B------:R-:W-:-:S04]  /*c6a0*/  LOP3.LUT R2, R18, 0xffff, RZ, 0xc0, !PT ;  /* 0x0000ffff12027812 */ /* 0x000fc800078ec0ff */
[----:B------:R-:W-:-:S13]  /*c6b0*/  ISETP.LE.U32.AND P0, PT, R2, UR6, PT ;  /* 0x0000000602007c0c */ /* 0x000fda000bf03070 */
[----:B---3--:R-:W-:-:S05]  /*c6c0*/  @!P0 HADD2 R22, -R10.H0_H0, -RZ.H0_H0 ;  /* 0xa00000ff0a168230 */ /* 0x008fca0000000900 */
[----:B------:R-:W-:Y:S02]  /*c6d0*/  PRMT R17, R22, 0x7610, R17 ;  /* 0x0000761016117816 */ /* 0x000fe40000000011 */
[----:B------:R1:W2:Y:S02]  /*c6e0*/  LDL.LU.S16 R22, [R1+0x1bc] ;  /* 0x0001bc0001167983 */ /* 0x0002a40000300600 */
[----:B------:R-:W-:Y:S02]  /*c6f0*/  @!P0 PRMT R10, R17, 0x5410, RZ ;  /* 0x00005410110a8816 */ /* 0x000fe400000000ff */
[----:B------:R-:W-:-:S04]  /*c700*/  SHF.R.U32.HI R17, RZ, 0x18, R13 ;  /* 0x00000018ff117819 */ /* 0x000fc8000001160d */
[----:B------:R-:W-:Y:S02]  /*c710*/  ISETP.LE.U32.AND P0, PT, R17, UR6, PT ;  /* 0x0000000611007c0c */ /* 0x000fe4000bf03070 */
[----:B------:R-:W-:-:S04]  /*c720*/  F2FP.F16.F32.PACK_AB R35, R125, R177 ;  /* 0x000000b17d23723e */ /* 0x000fc800000000ff */
[C---:B------:R-:W-:Y:S02]  /*c730*/  PRMT R71, R35.reuse, 0x7632, R71 ;  /* 0x0000763223477816 */ /* 0x040fe40000000047 */
[----:B------:R-:W-:-:S04]  /*c740*/  PRMT R9, R35, 0x7610, R9 ;  /* 0x0000761023097816 */ /* 0x000fc80000000009 */
[----:B------:R-:W-:Y:S01]  /*c750*/  PRMT R33, R9, 0x5410, R71 ;  /* 0x0000541009217816 */ /* 0x000fe20000000047 */
[----:B--2---:R-:W-:-:S05]  /*c760*/  @!P0 HADD2 R22, -R71.H0_H0, -RZ.H0_H0 ;  /* 0xa00000ff47168230 */ /* 0x004fca0000000900 */
[----:B------:R-:W-:-:S04]  /*c770*/  PRMT R21, R22, 0x7610, R21 ;  /* 0x0000761016157816 */ /* 0x000fc80000000015 */
[----:B------:R-:W-:Y:S02]  /*c780*/  @!P0 PRMT R71, R21, 0x5410, RZ ;  /* 0x0000541015478816 */ /* 0x000fe400000000ff */
[----:B------:R1:W2:Y:S01]  /*c790*/  LDL.LU.S16 R21, [R1+0x1c0] ;  /* 0x0001c00001157983 */ /* 0x0002a20000300600 */
[----:B------:R-:W-:-:S04]  /*c7a0*/  PRMT R13, R13, 0x7632, R13 ;  /* 0x000076320d0d7816 */ /* 0x000fc8000000000d */
[----:B------:R-:W-:-:S04]  /*c7b0*/  LOP3.LUT R13, R13, 0xff, RZ, 0xc0, !PT ;  /* 0x000000ff0d0d7812 */ /* 0x000fc800078ec0ff */
[----:B------:R-:W-:Y:S01]  /*c7c0*/  ISETP.LE.U32.AND P0, PT, R13, UR6, PT ;  /* 0x000000060d007c0c */ /* 0x000fe2000bf03070 */
[----:B------:R-:W-:Y:S02]  /*c7d0*/  IMAD.MOV.U32 R119, RZ, RZ, R132 ;  /* 0x000000ffff777224 */ /* 0x000fe400078e0084 */
[----:B------:R-:W-:Y:S02]  /*c7e0*/  IMAD.MOV.U32 R132, RZ, RZ, R127 ;  /* 0x000000ffff847224 */ /* 0x000fe400078e007f */
[----:B------:R-:W-:Y:S02]  /*c7f0*/  IMAD.MOV.U32 R127, RZ, RZ, R131 ;  /* 0x000000ffff7f7224 */ /* 0x000fe400078e0083 */
[----:B------:R-:W-:Y:S02]  /*c800*/  IMAD.MOV.U32 R131, RZ, RZ, R130 ;  /* 0x000000ffff837224 */ /* 0x000fe400078e0082 */
[----:B------:R-:W-:Y:S02]  /*c810*/  IMAD.MOV.U32 R130, RZ, RZ, R142 ;  /* 0x000000ffff827224 */ /* 0x000fe400078e008e */
[----:B------:R-:W-:-:S02]  /*c820*/  IMAD.MOV.U32 R142, RZ, RZ, R143 ;  /* 0x000000ffff8e7224 */ /* 0x000fc400078e008f */
[----:B--2---:R-:W-:-:S05]  /*c830*/  @!P0 HADD2 R21, -R9.H0_H0, -RZ.H0_H0 ;  /* 0xa00000ff09158230 */ /* 0x004fca0000000900 */
[----:B------:R-:W-:Y:S02]  /*c840*/  PRMT R2, R21, 0x7610, R2 ;  /* 0x0000761015027816 */ /* 0x000fe40000000002 */
[----:B------:R1:W2:Y:S01]  /*c850*/  LDL.LU.S16 R21, [R1+0x1c4] ;  /* 0x0001c40001157983 */ /* 0x0002a20000300600 */
[----:B------:R-:W-:Y:S02]  /*c860*/  IMAD.MOV.U32 R143, RZ, RZ, R98 ;  /* 0x000000ffff8f7224 */ /* 0x000fe400078e0062 */
[----:B------:R-:W-:Y:S01]  /*c870*/  IMAD.MOV.U32 R98, RZ, RZ, R106 ;  /* 0x000000ffff627224 */ /* 0x000fe200078e006a */
[----:B------:R-:W-:Y:S01]  /*c880*/  @!P0 PRMT R9, R2, 0x5410, RZ ;  /* 0x0000541002098816 */ /* 0x000fe200000000ff */
[----:B------:R-:W-:Y:S02]  /*c890*/  IMAD.MOV.U32 R106, RZ, RZ, R141 ;  /* 0x000000ffff6a7224 */ /* 0x000fe400078e008d */
[----:B------:R-:W-:Y:S02]  /*c8a0*/  IMAD.MOV.U32 R141, RZ, RZ, R61 ;  /* 0x000000ffff8d7224 */ /* 0x000fe400078e003d */
[----:B------:R-:W-:-:S02]  /*c8b0*/  IMAD.MOV.U32 R61, RZ, RZ, R123 ;  /* 0x000000ffff3d7224 */ /* 0x000fc400078e007b */
[----:B------:R-:W-:Y:S02]  /*c8c0*/  IMAD.U32 R2, RZ, RZ, UR27 ;  /* 0x0000001bff027e24 */ /* 0x000fe4000f8e00ff */
[----:B------:R-:W-:Y:S02]  /*c8d0*/  IMAD.MOV.U32 R123, RZ, RZ, R58 ;  /* 0x000000ffff7b7224 */ /* 0x000fe400078e003a */
[----:B------:R-:W-:Y:S02]  /*c8e0*/  IMAD.MOV.U32 R58, RZ, RZ, R122 ;  /* 0x000000ffff3a7224 */ /* 0x000fe400078e007a */
[----:B------:R-:W-:Y:S02]  /*c8f0*/  IMAD.MOV.U32 R122, RZ, RZ, R97 ;  /* 0x000000ffff7a7224 */ /* 0x000fe400078e0061 */
[----:B------:R-:W-:Y:S01]  /*c900*/  IMAD.WIDE R96, R2, -0x70, R4 ;  /* 0xffffff9002607825 */ /* 0x000fe200078e0204 */
[----:B------:R-:W-:-:S04]  /*c910*/  PRMT R2, R12, 0x7773, RZ ;  /* 0x000077730c027816 */ /* 0x000fc800000000ff */
[----:B------:R-:W-:Y:S01]  /*c920*/  ISETP.GT.U32.AND P0, PT, R2, UR6, PT ;  /* 0x0000000602007c0c */ /* 0x000fe2000bf04070 */
[----:B------:R-:W-:Y:S02]  /*c930*/  IMAD.MOV.U32 R77, RZ, RZ, R37 ;  /* 0x000000ffff4d7224 */ /* 0x000fe400078e0025 */
[----:B------:R-:W-:Y:S01]  /*c940*/  IMAD.MOV.U32 R60, RZ, RZ, R132 ;  /* 0x000000ffff3c7224 */ /* 0x000fe200078e0084 */
[----:B------:R-:W-:Y:S01]  /*c950*/  PRMT R22, R11, 0x5410, R7 ;  /* 0x000054100b167816 */ /* 0x000fe20000000007 */
[----:B------:R-:W-:Y:S02]  /*c960*/  IMAD.MOV.U32 R63, RZ, RZ, R127 ;  /* 0x000000ffff3f7224 */ /* 0x000fe400078e007f */
[----:B------:R-:W-:Y:S01]  /*c970*/  IMAD.MOV.U32 R132, RZ, RZ, R38 ;  /* 0x000000ffff847224 */ /* 0x000fe200078e0026 */
[----:B------:R-:W-:Y:S01]  /*c980*/  PRMT R4, R14, 0x7771, RZ ;  /* 0x000077710e047816 */ /* 0x000fe200000000ff */
[----:B------:R-:W-:Y:S02]  /*c990*/  IMAD.MOV.U32 R127, RZ, RZ, R130 ;  /* 0x000000ffff7f7224 */ /* 0x000fe400078e0082 */
[----:B------:R-:W-:-:S02]  /*c9a0*/  IMAD.MOV.U32 R130, RZ, RZ, R143 ;  /* 0x000000ffff827224 */ /* 0x000fc400078e008f */
[----:B------:R-:W-:Y:S02]  /*c9b0*/  IMAD.MOV.U32 R7, RZ, RZ, R12 ;  /* 0x000000ffff077224 */ /* 0x000fe400078e000c */
[----:B------:R-:W-:Y:S02]  /*c9c0*/  IMAD.MOV.U32 R143, RZ, RZ, R106 ;  /* 0x000000ffff8f7224 */ /* 0x000fe400078e006a */
[----:B------:R-:W-:Y:S02]  /*c9d0*/  IMAD.MOV.U32 R106, RZ, RZ, R61 ;  /* 0x000000ffff6a7224 */ /* 0x000fe400078e003d */
[----:B------:R-:W-:Y:S01]  /*c9e0*/  IMAD.MOV.U32 R61, RZ, RZ, R43 ;  /* 0x000000ffff3d7224 */ /* 0x000fe200078e002b */
[----:B------:R-:W-:Y:S02]  /*c9f0*/  PRMT R11, R6, 0x7771, RZ ;  /* 0x00007771060b7816 */ /* 0x000fe400000000ff */
[----:B------:R-:W-:Y:S01]  /*ca00*/  PRMT R5, R12, 0x7772, RZ ;  /* 0x000077720c057816 */ /* 0x000fe200000000ff */
[----:B------:R-:W-:Y:S01]  /*ca10*/  IMAD.MOV.U32 R76, RZ, RZ, R36 ;  /* 0x000000ffff4c7224 */ /* 0x000fe200078e0024 */
[----:B------:R-:W3:Y:S01]  /*ca20*/  S2R R78, SR_TID.X ;  /* 0x00000000004e7919 */ /* 0x000ee20000002100 */
[----:B------:R-:W-:Y:S01]  /*ca30*/  IMAD.MOV.U32 R62, RZ, RZ, R131 ;  /* 0x000000ffff3e7224 */ /* 0x000fe200078e0083 */
[----:B------:R-:W4:Y:S01]  /*ca40*/  S2UR UR4, SR_CgaCtaId ;  /* 0x00000000000479c3 */ /* 0x000f220000008800 */
[----:B------:R-:W-:Y:S01]  /*ca50*/  IMAD.MOV.U32 R131, RZ, RZ, R142 ;  /* 0x000000ffff837224 */ /* 0x000fe200078e008e */
[----:B------:R-:W-:Y:S01]  /*ca60*/  PRMT R18, R20, 0x5410, R18 ;  /* 0x0000541014127816 */ /* 0x000fe20000000012 */
[----:B------:R-:W-:Y:S01]  /*ca70*/  IMAD.MOV.U32 R142, RZ, RZ, R98 ;  /* 0x000000ffff8e7224 */ /* 0x000fe200078e0062 */
[----:B------:R-:W-:Y:S01]  /*ca80*/  PRMT R13, R13, 0x5410, R17 ;  /* 0x000054100d0d7816 */ /* 0x000fe20000000011 */
        /* <DEDUP_REMOVED lines=9> */
[----:B---3--:R-:W-:Y:S02]  /*cb20*/  IMAD.SHL.U32 R210, R78, 0x4, RZ ;  /* 0x000000044ed27824 */ /* 0x008fe400078e00ff */
[----:B------:R-:W-:Y:S02]  /*cb30*/  IMAD.MOV.U32 R120, RZ, RZ, R124 ;  /* 0x000000ffff787224 */ /* 0x000fe400078e007c */
[----:B------:R-:W-:Y:S02]  /*cb40*/  IMAD.MOV.U32 R124, RZ, RZ, R126 ;  /* 0x000000ffff7c7224 */ /* 0x000fe400078e007e */
[----:B------:R-:W-:Y:S01]  /*cb50*/  IMAD.MOV.U32 R126, RZ, RZ, R140 ;  /* 0x000000ffff7e7224 */ /* 0x000fe200078e008c */
[----:B------:R-:W-:Y:S01]  /*cb60*/  UMOV UR5, 0x400 ;  /* 0x0000040000057882 */ /* 0x000fe20000000000 */
[----:B------:R-:W-:Y:S01]  /*cb70*/  IMAD.MOV.U32 R140, RZ, RZ, R203 ;  /* 0x000000ffff8c7224 */ /* 0x000fe200078e00cb */
[----:B----4-:R-:W-:Y:S01]  /*cb80*/  ULEA UR4, UR4, UR5, 0x18 ;  /* 0x0000000504047291 */ /* 0x010fe2000f8ec0ff */
[----:B------:R-:W-:-:S04]  /*cb90*/  F2FP.F16.F32.PACK_AB R85, R93, R94 ;  /* 0x0000005e5d55723e */ /* 0x000fc800000000ff */
[----:B------:R-:W-:Y:S01]  /*cba0*/  PRMT R83, R85, 0x7632, R83 ;  /* 0x0000763255537816 */ /* 0x000fe20000000053 */
[----:B------:R-:W-:-:S04]  /*cbb0*/  IMAD.MOV.U32 R72, RZ, RZ, R76 ;  /* 0x000000ffff487224 */ /* 0x000fc800078e004c */
[----:B------:R-:W-:Y:S02]  /*cbc0*/  IMAD.MOV.U32 R236, RZ, RZ, R72 ;  /* 0x000000ffffec7224 */ /* 0x000fe400078e0048 */
[----:B------:R-:W-:Y:S02]  /*cbd0*/  IMAD.MOV.U32 R237, RZ, RZ, R73 ;  /* 0x000000ffffed7224 */ /* 0x000fe400078e0049 */
[----:B------:R-:W-:Y:S02]  /*cbe0*/  IMAD.MOV.U32 R238, RZ, RZ, R143 ;  /* 0x000000ffffee7224 */ /* 0x000fe400078e008f */
[----:B------:R-:W-:Y:S02]  /*cbf0*/  IMAD.MOV.U32 R143, RZ, RZ, R106 ;  /* 0x000000ffff8f7224 */ /* 0x000fe400078e006a */
[----:B------:R-:W-:Y:S02]  /*cc00*/  IMAD.MOV.U32 R76, RZ, RZ, R124 ;  /* 0x000000ffff4c7224 */ /* 0x000fe400078e007c */
[----:B--2---:R-:W-:-:S05]  /*cc10*/  @P0 HADD2 R21, -R0.H0_H0, -RZ.H0_H0 ;  /* 0xa00000ff00150230 */ /* 0x004fca0000000900 */
[----:B------:R-:W-:-:S04]  /*cc20*/  PRMT R2, R21, 0x7610, R2 ;  /* 0x0000761015027816 */ /* 0x000fc80000000002 */
[----:B------:R-:W-:-:S05]  /*cc30*/  @P0 PRMT R0, R2, 0x5410, RZ ;  /* 0x0000541002000816 */ /* 0x000fca00000000ff */
[----:B------:R2:W-:Y:S01]  /*cc40*/  STG.E.U16 desc[UR20][R28.64+0x12], R0 ;  /* 0x000012001c007986 */ /* 0x0005e2000c101514 */
[----:B------:R-:W-:-:S03]  /*cc50*/  PRMT R2, R6, 0x7773, RZ ;  /* 0x0000777306027816 */ /* 0x000fc600000000ff */
[----:B------:R3:W-:Y:S01]  /*cc60*/  STG.E.U16 desc[UR20][R30.64+0x20], R3 ;  /* 0x000020031e007986 */ /* 0x0007e2000c101514 */
[----:B--2---:R-:W-:-:S04]  /*cc70*/  PRMT R0, R14, 0x7772, RZ ;  /* 0x000077720e007816 */ /* 0x004fc800000000ff */
[----:B------:R-:W-:Y:S02]  /*cc80*/  ISETP.GT.U32.AND P1, PT, R0, UR6, PT ;  /* 0x0000000600007c0c */ /* 0x000fe4000bf24070 */
[----:B------:R-:W-:-:S04]  /*cc90*/  PRMT R0, R14, 0x7773, RZ ;  /* 0x000077730e007816 */ /* 0x000fc800000000ff */
[----:B------:R-:W-:Y:S02]  /*cca0*/  ISETP.GT.U32.AND P0, PT, R0, UR6, PT ;  /* 0x0000000600007c0c */ /* 0x000fe4000bf04070 */
[----:B------:R-:W-:-:S04]  /*ccb0*/  PRMT R0, R6, 0x7772, RZ ;  /* 0x0000777206007816 */ /* 0x000fc800000000ff */
[----:B------:R-:W-:Y:S02]  /*ccc0*/  PRMT R37, R0, 0x5410, R2 ;  /* 0x0000541000257816 */ /* 0x000fe40000000002 */
[----:B------:R-:W-:Y:S01]  /*ccd0*/  LOP3.LUT R0, R8, 0xff, RZ, 0xc0, !PT ;  /* 0x000000ff08007812 */ /* 0x000fe200078ec0ff */
[----:B---3--:R-:W-:Y:S01]  /*cce0*/  IMAD.MOV.U32 R3, RZ, RZ, R14 ;  /* 0x000000ffff037224 */ /* 0x008fe200078e000e */
[----:B------:R-:W-:Y:S02]  /*ccf0*/  PRMT R2, R14, 0x7773, RZ ;  /* 0x000077730e027816 */ /* 0x000fe400000000ff */
[----:B------:R-:W-:Y:S02]  /*cd00*/  PRMT R19, R0, 0x5410, R19 ;  /* 0x0000541000137816 */ /* 0x000fe40000000013 */
[----:B------:R-:W-:-:S04]  /*cd10*/  PRMT R0, R14, 0x7772, RZ ;  /* 0x000077720e007816 */ /* 0x000fc800000000ff */
[----:B------:R-:W-:Y:S02]  /*cd20*/  PRMT R38, R0, 0x5410, R2 ;  /* 0x0000541000267816 */ /* 0x000fe40000000002 */
[----:B------:R-:W-:Y:S01]  /*cd30*/  LOP3.LUT R0, R3, 0xff, RZ, 0xc0, !PT ;  /* 0x000000ff03007812 */ /* 0x000fe200078ec0ff */
[----:B------:R-:W-:Y:S01]  /*cd40*/  IMAD.MOV.U32 R21, RZ, RZ, R6 ;  /* 0x000000ffff157224 */ /* 0x000fe200078e0006 */
[----:B------:R-:W-:Y:S02]  /*cd50*/  PRMT R8, R12, 0x7771, RZ ;  /* 0x000077710c087816 */ /* 0x000fe400000000ff */
[----:B------:R-:W-:Y:S02]  /*cd60*/  PRMT R43, R0, 0x5410, R4 ;  /* 0x00005410002b7816 */ /* 0x000fe40000000004 */
[----:B------:R-:W-:Y:S02]  /*cd70*/  LOP3.LUT R0, R7, 0xff, RZ, 0xc0, !PT ;  /* 0x000000ff07007812 */ /* 0x000fe400078ec0ff */
[----:B------:R-:W2:Y:S01]  /*cd80*/  LDC R7, c[0x0][0x4f8] ;  /* 0x00013e00ff077b82 */ /* 0x000ea20000000800 */
[----:B------:R-:W-:-:S02]  /*cd90*/  LOP3.LUT R2, R21, 0xff, RZ, 0xc0, !PT ;  /* 0x000000ff15027812 */ /* 0x000fc400078ec0ff */
[----:B------:R-:W-:Y:S02]  /*cda0*/  PRMT R8, R0, 0x5410, R8 ;  /* 0x0000541000087816 */ /* 0x000fe40000000008 */
[C---:B------:R-:W-:Y:S02]  /*cdb0*/  PRMT R0, R15.reuse, 0x7632, R0 ;  /* 0x000076320f007816 */ /* 0x040fe40000000000 */
[----:B------:R-:W-:Y:S02]  /*cdc0*/  PRMT R6, R12, 0x7773, RZ ;  /* 0x000077730c067816 */ /* 0x000fe400000000ff */
[----:B------:R-:W-:Y:S02]  /*cdd0*/  PRMT R12, R2, 0x5410, R11 ;  /* 0x00005410020c7816 */ /* 0x000fe4000000000b */
[----:B------:R-:W-:Y:S02]  /*cde0*/  LOP3.LUT R2, R15, 0xffff, RZ, 0xc0, !PT ;  /* 0x0000ffff0f027812 */ /* 0x000fe400078ec0ff */
[----:B------:R-:W-:-:S02]  /*cdf0*/  SHF.R.U32.HI R3, RZ, 0x18, R15 ;  /* 0x00000018ff037819 */ /* 0x000fc4000001160f */
[----:B------:R-:W-:Y:S02]  /*ce00*/  LOP3.LUT R0, R0, 0xff, RZ, 0xc0, !PT ;  /* 0x000000ff00007812 */ /* 0x000fe400078ec0ff */
[----:B------:R-:W-:Y:S02]  /*ce10*/  LOP3.LUT R4, R15, 0xff, RZ, 0xc0, !PT ;  /* 0x000000ff0f047812 */ /* 0x000fe400078ec0ff */
[----:B------:R-:W-:Y:S02]  /*ce20*/  SHF.R.U32.HI R2, RZ, 0x8, R2 ;  /* 0x00000008ff027819 */ /* 0x000fe40000011602 */
[----:B------:R-:W-:Y:S02]  /*ce30*/  PRMT R23, R0, 0x5410, R3 ;  /* 0x0000541000177816 */ /* 0x000fe40000000003 */
[----:B------:R-:W-:Y:S02]  /*ce40*/  LOP3.LUT R0, R16, 0xffff, RZ, 0xc0, !PT ;  /* 0x0000ffff10007812 */ /* 0x000fe400078ec0ff */
[----:B------:R-:W-:-:S02]  /*ce50*/  PRMT R36, R4, 0x5410, R2 ;  /* 0x0000541004247816 */ /* 0x000fc40000000002 */
[----:B------:R-:W-:Y:S02]  /*ce60*/  SHF.R.U32.HI R0, RZ, 0x8, R0 ;  /* 0x00000008ff007819 */ /* 0x000fe40000011600 */
[----:B------:R-:W-:Y:S02]  /*ce70*/  LOP3.LUT R2, R16, 0xff, RZ, 0xc0, !PT ;  /* 0x000000ff10027812 */ /* 0x000fe400078ec0ff */
[----:B------:R-:W-:Y:S02]  /*ce80*/  PRMT R14, R5, 0x5410, R6 ;  /* 0x00005410050e7816 */ /* 0x000fe40000000006 */
[--C-:B------:R-:W-:Y:S02]  /*ce90*/  PRMT R6, R2, 0x5410, R0.reuse ;  /* 0x0000541002067816 */ /* 0x100fe40000000000 */
[----:B------:R-:W-:Y:S02]  /*cea0*/  PRMT R0, R16, 0x7632, R0 ;  /* 0x0000763210007816 */ /* 0x000fe40000000000 */
[----:B------:R-:W-:-:S02]  /*ceb0*/  SHF.R.U32.HI R2, RZ, 0x18, R16 ;  /* 0x00000018ff027819 */ /* 0x000fc40000011610 */
[----:B------:R-:W-:Y:S02]  /*cec0*/  LOP3.LUT R0, R0, 0xff, RZ, 0xc0, !PT ;  /* 0x000000ff00007812 */ /* 0x000fe400078ec0ff */
[----:B--2---:R-:W-:Y:S02]  /*ced0*/  LOP3.LUT R3, R7, 0xff, RZ, 0xc0, !PT ;  /* 0x000000ff07037812 */ /* 0x004fe400078ec0ff */
[----:B------:R-:W-:-:S03]  /*cee0*/  PRMT R7, R0, 0x5410, R2 ;  /* 0x0000541000077816 */ /* 0x000fc60000000002 */
[----:B------:R-:W-:Y:S01]  /*cef0*/  IMAD R0, R3, 0x10000, R3 ;  /* 0x0001000003007824 */ /* 0x000fe200078e0203 */
[----:B------:R-:W-:Y:S02]  /*cf00*/  PRMT R5, R27, 0x5410, R32 ;  /* 0x000054101b057816 */ /* 0x000fe40000000020 */
[----:B------:R-:W-:Y:S02]  /*cf10*/  PRMT R11, R25, 0x5410, R24 ;  /* 0x00005410190b7816 */ /* 0x000fe40000000018 */
[--C-:B------:R-:W-:Y:S02]  /*cf20*/  HSET2.LE.AND R2, R19, R0.reuse, PT ;  /* 0x0000000013027233 */ /* 0x100fe40003803000 */
[--C-:B------:R-:W-:Y:S02]  /*cf30*/  HSET2.LE.AND R4, R5, R0.reuse, PT ;  /* 0x0000000005047233 */ /* 0x100fe40003803000 */
[----:B------:R-:W-:Y:S02]  /*cf40*/  HSET2.LE.AND R3, R11, R0, PT ;  /* 0x000000000b037233 */ /* 0x000fe40003803000 */
[----:B------:R-:W-:-:S02]  /*cf50*/  LOP3.LUT R26, R26, R2, RZ, 0xc0, !PT ;  /* 0x000000021a1a7212 */ /* 0x000fc400078ec0ff */
[----:B------:R-:W-:Y:S02]  /*cf60*/  LOP3.LUT R2, R22, 0xff00ff, RZ, 0xc0, !PT ;  /* 0x00ff00ff16027812 */ /* 0x000fe400078ec0ff */
[----:B------:R-:W-:Y:S02]  /*cf70*/  LOP3.LUT R24, R47, R4, RZ, 0xc0, !PT ;  /* 0x000000042f187212 */ /* 0x000fe400078ec0ff */
[----:B------:R-:W-:Y:S02]  /*cf80*/  LOP3.LUT R25, R46, R3, RZ, 0xc0, !PT ;  /* 0x000000032e197212 */ /* 0x000fe400078ec0ff */
[--C-:B------:R-:W-:Y:S02]  /*cf90*/  HSET2.LE.AND R4, R2, R0.reuse, PT ;  /* 0x0000000002047233 */ /* 0x100fe40003803000 */
[--C-:B------:R-:W-:Y:S02]  /*cfa0*/  HSET2.LE.AND R3, R18, R0.reuse, PT ;  /* 0x0000000012037233 */ /* 0x100fe40003803000 */
[----:B------:R-:W-:-:S03]  /*cfb0*/  HSET2.LE.AND R2, R13, R0, PT ;  /* 0x000000000d027233 */ /* 0x000fc60003803000 */
[----:B------:R-:W-:Y:S01]  /*cfc0*/  LOP3.LUT R20, R34, R3, RZ, 0xc0, !PT ;  /* 0x0000000322147212 */ /* 0x000fe200078ec0ff */
[----:B------:R-:W-:Y:S01]  /*cfd0*/  IMAD.SHL.U32 R3, R78, 0x20, RZ ;  /* 0x000000204e037824 */ /* 0x000fe200078e00ff */
[----:B------:R-:W-:Y:S02]  /*cfe0*/  LOP3.LUT R21, R33, R2, RZ, 0xc0, !PT ;  /* 0x0000000221157212 */ /* 0x000fe400078ec0ff */
[----:B------:R-:W-:-:S04]  /*cff0*/  LOP3.LUT R2, R210, 0x18, RZ, 0xc0, !PT ;  /* 0x00000018d2027812 */ /* 0x000fc800078ec0ff */
[----:B------:R-:W-:-:S04]  /*d000*/  LOP3.LUT R2, R2, 0xc0, R3, 0xf8, !PT ;  /* 0x000000c002027812 */ /* 0x000fc800078ef803 */
[----:B------:R-:W-:Y:S01]  /*d010*/  LOP3.LUT R203, R2, 0x8, R209, 0x78, !PT ;  /* 0x0000000802cb7812 */ /* 0x000fe200078e78d1 */
[----:B------:R-:W-:Y:S01]  /*d020*/  IMAD.MOV.U32 R78, RZ, RZ, R119 ;  /* 0x000000ffff4e7224 */ /* 0x000fe200078e0077 */
[----:B------:R-:W-:Y:S01]  /*d030*/  LOP3.LUT R27, R44, R4, RZ, 0xc0, !PT ;  /* 0x000000042c1b7212 */ /* 0x000fe200078ec0ff */
[----:B------:R-:W-:Y:S01]  /*d040*/  IMAD.MOV.U32 R119, RZ, RZ, R120 ;  /* 0x000000ffff777224 */ /* 0x000fe200078e0078 */
[----:B------:R-:W-:Y:S01]  /*d050*/  LOP3.LUT R4, R203, 0x120, R3, 0xf8, !PT ;  /* 0x00000120cb047812 */ /* 0x000fe200078ef803 */
[----:B------:R-:W-:Y:S02]  /*d060*/  IMAD.MOV.U32 R120, RZ, RZ, R126 ;  /* 0x000000ffff787224 */ /* 0x000fe400078e007e */
[----:B------:R-:W-:Y:S01]  /*d070*/  IMAD.MOV.U32 R126, RZ, RZ, R132 ;  /* 0x000000ffff7e7224 */ /* 0x000fe200078e0084 */
[----:B------:R-:W-:-:S05]  /*d080*/  LEA R132, R4, UR4, 0x1 ;  /* 0x0000000404847c11 */ /* 0x000fca000f8e08ff */
[----:B------:R-:W2:Y:S01]  /*d090*/  LDSM.16.MT88.4 R32, [R132+0x4000] ;  /* 0x004000008420783b */ /* 0x000ea20000004200 */
[--C-:B------:R-:W-:Y:S02]  /*d0a0*/  HSET2.LE.AND R3, R12, R0.reuse, PT ;  /* 0x000000000c037233 */ /* 0x100fe40003803000 */
[----:B------:R-:W-:Y:S02]  /*d0b0*/  LOP3.LUT R4, R14, 0xff00ff, RZ, 0xc0, !PT ;  /* 0x00ff00ff0e047812 */ /* 0x000fe400078ec0ff */
[----:B------:R-:W3:Y:S01]  /*d0c0*/  LDSM.16.MT88.4 R12, [R132+0x4400] ;  /* 0x00440000840c783b */ /* 0x000ee20000004200 */
[--C-:B------:R-:W-:Y:S02]  /*d0d0*/  HSET2.LE.AND R2, R6, R0.reuse, PT ;  /* 0x0000000006027233 */ /* 0x100fe40003803000 */
[----:B------:R-:W-:Y:S02]  /*d0e0*/  LOP3.LUT R22, R50, R3, RZ, 0xc0, !PT ;  /* 0x0000000332167212 */ /* 0x000fe400078ec0ff */
[----:B------:R-:W-:-:S02]  /*d0f0*/  HSET2.LE.AND R3, R8, R0, PT ;  /* 0x0000000008037233 */ /* 0x000fc40003803000 */
[----:B------:R-:W-:Y:S02]  /*d100*/  LOP3.LUT R16, R55, R2, RZ, 0xc0, !PT ;  /* 0x0000000237107212 */ /* 0x000fe400078ec0ff */
[--C-:B------:R-:W-:Y:S02]  /*d110*/  HSET2.LE.AND R2, R7, R0.reuse, PT ;  /* 0x0000000007027233 */ /* 0x100fe40003803000 */
[----:B------:R-:W-:Y:S02]  /*d120*/  HSET2.LE.AND R4, R4, R0, PT ;  /* 0x0000000004047233 */ /* 0x000fe40003803000 */
[----:B------:R-:W-:Y:S02]  /*d130*/  LOP3.LUT R18, R52, R3, RZ, 0xc0, !PT ;  /* 0x0000000334127212 */ /* 0x000fe400078ec0ff */
[----:B------:R-:W-:Y:S02]  /*d140*/  LOP3.LUT R3, R37, 0xff00ff, RZ, 0xc0, !PT ;  /* 0x00ff00ff25037812 */ /* 0x000fe400078ec0ff */
[----:B------:R-:W-:-:S02]  /*d150*/  LOP3.LUT R17, R56, R2, RZ, 0xc0, !PT ;  /* 0x0000000238117212 */ /* 0x000fc400078ec0ff */
[----:B------:R-:W-:Y:S02]  /*d160*/  LOP3.LUT R19, R45, R4, RZ, 0xc0, !PT ;  /* 0x000000042d137212 */ /* 0x000fe400078ec0ff */
[--C-:B------:R-:W-:Y:S01]  /*d170*/  HSET2.LE.AND R4, R23, R0.reuse, PT ;  /* 0x0000000017047233 */ /* 0x100fe20003803000 */
[----:B------:R-:W-:Y:S01]  /*d180*/  STG.E.U16 desc[UR20][R30.64+0x22], R10 ;  /* 0x0000220a1e007986 */ /* 0x000fe2000c101514 */
[--C-:B------:R-:W-:Y:S02]  /*d190*/  HSET2.LE.AND R3, R3, R0.reuse, PT ;  /* 0x0000000003037233 */ /* 0x100fe40003803000 */
[----:B------:R-:W-:Y:S01]  /*d1a0*/  HSET2.LE.AND R2, R36, R0, PT ;  /* 0x0000000024027233 */ /* 0x000fe20003803000 */
[----:B------:R4:W-:Y:S02]  /*d1b0*/  STG.E.U16 desc[UR20][R96.64+0x20], R9 ;  /* 0x0000200960007986 */ /* 0x0009e4000c101514 */
[----:B------:R-:W-:Y:S02]  /*d1c0*/  LOP3.LUT R23, R51, R3, RZ, 0xc0, !PT ;  /* 0x0000000333177212 */ /* 0x000fe400078ec0ff */
[----:B------:R-:W-:-:S02]  /*d1d0*/  LOP3.LUT R8, R54, R2, RZ, 0xc0, !PT ;  /* 0x0000000236087212 */ /* 0x000fc400078ec0ff */
[----:B------:R-:W-:Y:S02]  /*d1e0*/  LOP3.LUT R3, R38, 0xff00ff, RZ, 0xc0, !PT ;  /* 0x00ff00ff26037812 */ /* 0x000fe400078ec0ff */
[----:B------:R-:W-:-:S03]  /*d1f0*/  HSET2.LE.AND R2, R43, R0, PT ;  /* 0x000000002b027233 */ /* 0x000fc60003803000 */
[----:B------:R-:W-:Y:S01]  /*d200*/  HSET2.LE.AND R3, R3, R0, PT ;  /* 0x0000000003037233 */ /* 0x000fe20003803000 */
[----:B--2---:R-:W-:Y:S01]  /*d210*/  HMMA.16816.F32 R44, R24, R32, RZ ;  /* 0x00000020182c723c */ /* 0x004fe200000018ff */
[----:B----4-:R-:W-:-:S07]  /*d220*/  LOP3.LUT R9, R53, R4, RZ, 0xc0, !PT ;  /* 0x0000000435097212 */ /* 0x010fce00078ec0ff */
[----:B------:R-:W-:Y:S01]  /*d230*/  HMMA.16816.F32 R4, R16, R32, RZ ;  /* 0x000000201004723c */ /* 0x000fe200000018ff */
[----:B------:R-:W-:Y:S02]  /*d240*/  LOP3.LUT R10, R57, R2, RZ, 0xc0, !PT ;  /* 0x00000002390a7212 */ /* 0x000fe400078ec0ff */
[----:B------:R-:W-:-:S04]  /*d250*/  PRMT R2, R85, 0x5410, R83 ;  /* 0x0000541055027816 */ /* 0x000fc80000000053 */
[----:B------:R-:W-:Y:S02]  /*d260*/  LOP3.LUT R11, R2, R3, RZ, 0xc0, !PT ;  /* 0x00000003020b7212 */ /* 0x000fe400078ec0ff */
[C---:B------:R-:W-:Y:S02]  /*d270*/  PRMT R3, R236.reuse, 0x7773, RZ ;  /* 0x00007773ec037816 */ /* 0x040fe400000000ff */
[----:B------:R-:W-:-:S04]  /*d280*/  PRMT R2, R236, 0x7772, RZ ;  /* 0x00007772ec027816 */ /* 0x000fc800000000ff */
[----:B------:R-:W-:-:S05]  /*d290*/  PRMT R106, R2, 0x5410, R3 ;  /* 0x00005410026a7816 */ /* 0x000fca0000000003 */
[----:B---3--:R-:W-:Y:S01]  /*d2a0*/  HMMA.16816.F32 R72, R8, R12, R4 ;  /* 0x0000000c0848723c */ /* 0x008fe20000001804 */
[----:B------:R-:W-:Y:S01]  /*d2b0*/  IMAD.MOV.U32 R4, RZ, RZ, R236 ;  /* 0x000000ffff047224 */ /* 0x000fe200078e00ec */
[----:B------:R-:W-:Y:S01]  /*d2c0*/  PRMT R7, R236, 0x7771, RZ ;  /* 0x00007771ec077816 */ /* 0x000fe200000000ff */
[----:B------:R-:W-:Y:S02]  /*d2d0*/  IMAD.MOV.U32 R236, RZ, RZ, R127 ;  /* 0x000000ffffec7224 */ /* 0x000fe400078e007f */
[----:B------:R-:W-:Y:S01]  /*d2e0*/  IMAD.MOV.U32 R127, RZ, RZ, R131 ;  /* 0x000000ffff7f7224 */ /* 0x000fe200078e0083 */
[----:B------:R-:W-:Y:S01]  /*d2f0*/  LOP3.LUT R2, R4, 0xff, RZ, 0xc0, !PT ;  /* 0x000000ff04027812 */ /* 0x000fe200078ec0ff */
[----:B------:R-:W-:Y:S02]  /*d300*/  IMAD.MOV.U32 R131, RZ, RZ, R130 ;  /* 0x000000ffff837224 */ /* 0x000fe400078e0082 */
[----:B------:R-:W-:Y:S02]  /*d310*/  IMAD.MOV.U32 R130, RZ, RZ, R142 ;  /* 0x000000ffff827224 */ /* 0x000fe400078e008e */
[----:B------:R-:W-:Y:S01]  /*d320*/  IMAD.MOV.U32 R142, RZ, RZ, R98 ;  /* 0x000000ffff8e7224 */ /* 0x000fe200078e0062 */
[----:B------:R-:W-:Y:S01]  /*d330*/  PRMT R98, R2, 0x5410, R7 ;  /* 0x0000541002627816 */ /* 0x000fe20000000007 */
[----:B------:R-:W-:Y:S01]  /*d340*/  IMAD.MOV.U32 R124, RZ, RZ, R140 ;  /* 0x000000ffff7c7224 */ /* 0x000fe200078e008c */
[----:B------:R-:W-:-:S02]  /*d350*/  LOP3.LUT R3, R90, 0xffff, RZ, 0xc0, !PT ;  /* 0x0000ffff5a037812 */ /* 0x000fc400078ec0ff */
[C---:B------:R-:W-:Y:S01]  /*d360*/  PRMT R2, R90.reuse, 0x7632, R2 ;  /* 0x000076325a027816 */ /* 0x040fe20000000002 */
[----:B------:R-:W-:Y:S01]  /*d370*/  IMAD.MOV.U32 R140, RZ, RZ, R92 ;  /* 0x000000ffff8c7224 */ /* 0x000fe200078e005c */
[----:B------:R-:W-:Y:S01]  /*d380*/  SHF.R.U32.HI R7, RZ, 0x18, R90 ;  /* 0x00000018ff077819 */ /* 0x000fe2000001165a */
[----:B------:R-:W-:Y:S01]  /*d390*/  HMMA.16816.F32 R92, R20, R12, R44 ;  /* 0x0000000c145c723c */ /* 0x000fe2000000182c */
[----:B------:R-:W-:Y:S02]  /*d3a0*/  LOP3.LUT R12, R90, 0xff, RZ, 0xc0, !PT ;  /* 0x000000ff5a0c7812 */ /* 0x000fe400078ec0ff */
[----:B------:R-:W-:Y:S02]  /*d3b0*/  SHF.R.U32.HI R3, RZ, 0x8, R3 ;  /* 0x00000008ff037819 */ /* 0x000fe40000011603 */
[----:B------:R-:W-:Y:S01]  /*d3c0*/  LOP3.LUT R2, R2, 0xff, RZ, 0xc0, !PT ;  /* 0x000000ff02027812 */ /* 0x000fe200078ec0ff */
[----:B------:R-:W-:Y:S01]  /*d3d0*/  IMAD.MOV.U32 R6, RZ, RZ, R48 ;  /* 0x000000ffff067224 */ /* 0x000fe200078e0030 */
[----:B------:R-:W-:-:S02]  /*d3e0*/  PRMT R5, R48, 0x7773, RZ ;  /* 0x0000777330057816 */ /* 0x000fc400000000ff */
[----:B------:R-:W-:Y:S02]  /*d3f0*/  PRMT R4, R48, 0x7772, RZ ;  /* 0x0000777230047816 */ /* 0x000fe400000000ff */
[----:B------:R-:W-:Y:S02]  /*d400*/  PRMT R12, R12, 0x5410, R3 ;  /* 0x000054100c0c7816 */ /* 0x000fe40000000003 */
[----:B------:R-:W-:Y:S02]  /*d410*/  PRMT R56, R2, 0x5410, R7 ;  /* 0x0000541002387816 */ /* 0x000fe40000000007 */
[C---:B------:R-:W-:Y:S02]  /*d420*/  LOP3.LUT R3, R49.reuse, 0xffff, RZ, 0xc0, !PT ;  /* 0x0000ffff31037812 */ /* 0x040fe400078ec0ff */
[----:B------:R-:W-:Y:S02]  /*d430*/  PRMT R2, R49, 0x7632, R2 ;  /* 0x0000763231027816 */ /* 0x000fe40000000002 */
[----:B------:R-:W-:-:S02]  /*d440*/  PRMT R36, R4, 0x5410, R5 ;  /* 0x0000541004247816 */ /* 0x000fc40000000005 */
[----:B------:R-:W-:Y:S02]  /*d450*/  LOP3.LUT R4, R6, 0xff, RZ, 0xc0, !PT ;  /* 0x000000ff06047812 */ /* 0x000fe400078ec0ff */
[----:B------:R-:W-:Y:S02]  /*d460*/  PRMT R13, R48, 0x7771, RZ ;  /* 0x00007771300d7816 */ /* 0x000fe400000000ff */
[----:B------:R-:W-:Y:S02]  /*d470*/  LOP3.LUT R6, R49, 0xff, RZ, 0xc0, !PT ;  /* 0x000000ff31067812 */ /* 0x000fe400078ec0ff */
[----:B------:R-:W-:Y:S02]  /*d480*/  SHF.R.U32.HI R5, RZ, 0x18, R49 ;  /* 0x00000018ff057819 */ /* 0x000fe40000011631 */
[----:B------:R-:W-:Y:S02]  /*d490*/  SHF.R.U32.HI R3, RZ, 0x8, R3 ;  /* 0x00000008ff037819 */ /* 0x000fe40000011603 */
[----:B------:R-:W-:-:S02]  /*d4a0*/  LOP3.LUT R2, R2, 0xff, RZ, 0xc0, !PT ;  /* 0x000000ff02027812 */ /* 0x000fc400078ec0ff */
[----:B------:R-:W-:Y:S02]  /*d4b0*/  PRMT R43, R4, 0x5410, R13 ;  /* 0x00005410042b7816 */ /* 0x000fe4000000000d */
[----:B------:R-:W-:Y:S02]  /*d4c0*/  PRMT R38, R6, 0x5410, R3 ;  /* 0x0000541006267816 */ /* 0x000fe40000000003 */
[----:B------:R-:W-:Y:S02]  /*d4d0*/  PRMT R37, R2, 0x5410, R5 ;  /* 0x0000541002257816 */ /* 0x000fe40000000005 */
[----:B------:R-:W-:Y:S01]  /*d4e0*/  HMMA.16816.F32 R4, R16, R34, RZ ;  /* 0x000000221004723c */ /* 0x000fe200000018ff */
[----:B------:R-:W-:-:S07]  /*d4f0*/  IMAD.MOV.U32 R215, RZ, RZ, 0x20 ;  /* 0x00000020ffd77424 */ /* 0x000fce00078e00ff */
[----:B------:R-:W-:Y:S01]  /*d500*/  HMMA.16816.F32 R32, R24, R34, RZ ;  /* 0x000000221820723c */ /* 0x000fe200000018ff */
[----:B------:R-:W-:Y:S01]  /*d510*/  SEL R215, R215, 0xffffffe0, !P6 ;  /* 0xffffffe0d7d77807 */ /* 0x000fe20007000000 */
[----:B------:R-:W-:-:S04]  /*d520*/  IMAD.MOV.U32 R229, RZ, RZ, R76 ;  /* 0x000000ffffe57224 */ /* 0x000fc800078e004c */
[----:B------:R-:W-:Y:S02]  /*d530*/  IMAD.IADD R90, R215, 0x1, R132 ;  /* 0x00000001d75a7824 */ /* 0x000fe400078e0284 */
[----:B------:R-:W-:Y:S02]  /*d540*/  IMAD.MOV.U32 R230, RZ, RZ, R78 ;  /* 0x000000ffffe67224 */ /* 0x000fe400078e004e */
[----:B------:R-:W-:-:S10]  /*d550*/  IMAD.MOV.U32 R217, RZ, RZ, R77 ;  /* 0x000000ffffd97224 */ /* 0x000fd400078e004d */
[----:B------:R-:W-:Y:S01]  /*d560*/  HMMA.16816.F32 R76, R20, R14, R32 ;  /* 0x0000000e144c723c */ /* 0x000fe20000001820 */
[----:B------:R-:W2:Y:S07]  /*d570*/  LDSM.16.MT88.4 R32, [R90+0x4000] ;  /* 0x004000005a20783b */ /* 0x000eae0000004200 */
[C---:B--2---:R-:W-:Y:S08]  /*d580*/  HMMA.16816.F32 R52, R16.reuse, R32, RZ ;  /* 0x000000201034723c */ /* 0x044ff000000018ff */
[----:B------:R-:W-:Y:S01]  /*d590*/  HMMA.16816.F32 R48, R16, R34, RZ ;  /* 0x000000221030723c */ /* 0x000fe200000018ff */
[----:B------:R-:W2:Y:S07]  /*d5a0*/  LDSM.16.MT88.4 R16, [R90+0x4400] ;  /* 0x004400005a10783b */ /* 0x000eae0000004200 */
[C---:B------:R-:W-:Y:S08]  /*d5b0*/  HMMA.16816.F32 R44, R24.reuse, R32, RZ ;  /* 0x00000020182c723c */ /* 0x040ff000000018ff */
[----:B------:R-:W-:Y:S01]  /*d5c0*/  HMMA.16816.F32 R24, R24, R34, RZ ;  /* 0x000000221818723c */ /* 0x000fe200000018ff */
[----:B------:R-:W-:-:S02]  /*d5d0*/  IMAD.MOV.U32 R225, RZ, RZ, R60 ;  /* 0x000000ffffe17224 */ /* 0x000fc400078e003c */
[----:B------:R-:W-:Y:S02]  /*d5e0*/  IMAD.MOV.U32 R237, RZ, RZ, R63 ;  /* 0x000000ffffed7224 */ /* 0x000fe400078e003f */
[----:B------:R-:W-:Y:S02]  /*d5f0*/  IMAD.MOV.U32 R240, RZ, RZ, R62 ;  /* 0x000000fffff07224 */ /* 0x000fe400078e003e */
[----:B------:R-:W-:Y:S01]  /*d600*/  IMAD.MOV.U32 R216, RZ, RZ, R61 ;  /* 0x000000ffffd87224 */ /* 0x000fe200078e003d */
[----:B------:R-:W-:Y:S01]  /*d610*/  LOP3.LUT R2, R36, 0xff00ff, RZ, 0xc0, !PT ;  /* 0x00ff00ff24027812 */ /* 0x000fe200078ec0ff */
[----:B------:R-:W-:Y:S01]  /*d620*/  HMMA.16816.F32 R60, R8, R14, R4 ;  /* 0x0000000e083c723c */ /* 0x000fe20000001804 */
[----:B------:R-:W-:Y:S01]  /*d630*/  IMAD.MOV.U32 R3, RZ, RZ, R228 ;  /* 0x000000ffff037224 */ /* 0x000fe200078e00e4 */
[----:B------:R-:W-:Y:S02]  /*d640*/  LDSM.16.MT88.4 R32, [R90+0x4c00] ;  /* 0x004c00005a20783b */ /* 0x000fe40000004200 */
[----:B------:R-:W-:-:S04]  /*d650*/  HSET2.LE.AND R2, R2, R0, PT ;  /* 0x0000000002027233 */ /* 0x000fc80003803000 */
[-C--:B--2---:R-:W-:Y:S08]  /*d660*/  HMMA.16816.F32 R44, R20, R16.reuse, R44 ;  /* 0x00000010142c723c */ /* 0x084ff0000000182c */
[C---:B------:R-:W-:Y:S08]  /*d670*/  HMMA.16816.F32 R52, R8.reuse, R16, R52 ;  /* 0x000000100834723c */ /* 0x040ff00000001834 */
[-C--:B------:R-:W-:Y:S01]  /*d680*/  HMMA.16816.F32 R48, R8, R18.reuse, R48 ;  /* 0x000000120830723c */ /* 0x080fe20000001830 */
[----:B------:R-:W-:Y:S07]  /*d690*/  LDSM.16.MT88.4 R8, [R90+0x4800] ;  /* 0x004800005a08783b */ /* 0x000fee0000004200 */
[----:B------:R-:W-:Y:S01]  /*d6a0*/  HMMA.16816.F32 R24, R20, R18, R24 ;  /* 0x000000121418723c */ /* 0x000fe20000001818 */
[----:B------:R-:W2:Y:S01]  /*d6b0*/  LDSM.16.MT88.4 R16, [R132+0x4800] ;  /* 0x004800008410783b */ /* 0x000ea20000004200 */
[----:B------:R-:W-:-:S02]  /*d6c0*/  LOP3.LUT R7, R3, R2, RZ, 0xc0, !PT ;  /* 0x0000000203077212 */ /* 0x000fc400078ec0ff */
[--C-:B------:R-:W-:Y:S02]  /*d6d0*/  HSET2.LE.AND R2, R12, R0.reuse, PT ;  /* 0x000000000c027233 */ /* 0x100fe40003803000 */
[----:B------:R-:W-:-:S03]  /*d6e0*/  HSET2.LE.AND R3, R37, R0, PT ;  /* 0x0000000025037233 */ /* 0x000fc60003803000 */
[----:B------:R-:W-:Y:S02]  /*d6f0*/  LOP3.LUT R12, R216, R2, RZ, 0xc0, !PT ;  /* 0x00000002d80c7212 */ /* 0x000fe400078ec0ff */
[--C-:B------:R-:W-:Y:S02]  /*d700*/  HSET2.LE.AND R2, R56, R0.reuse, PT ;  /* 0x0000000038027233 */ /* 0x100fe40003803000 */
[----:B------:R-:W-:-:S03]  /*d710*/  HSET2.LE.AND R6, R43, R0, PT ;  /* 0x000000002b067233 */ /* 0x000fc60003803000 */
[----:B------:R-:W-:Y:S02]  /*d720*/  LOP3.LUT R13, R238, R2, RZ, 0xc0, !PT ;  /* 0x00000002ee0d7212 */ /* 0x000fe400078ec0ff */
[--C-:B------:R-:W-:Y:S02]  /*d730*/  HSET2.LE.AND R2, R38, R0.reuse, PT ;  /* 0x0000000026027233 */ /* 0x100fe40003803000 */
[----:B------:R-:W-:Y:S01]  /*d740*/  LOP3.LUT R5, R240, R3, RZ, 0xc0, !PT ;  /* 0x00000003f0057212 */ /* 0x000fe200078ec0ff */
[----:B------:R-:W-:Y:S01]  /*d750*/  IMAD.MOV.U32 R240, RZ, RZ, R225 ;  /* 0x000000fffff07224 */ /* 0x000fe200078e00e1 */
[----:B------:R-:W-:Y:S01]  /*d760*/  LOP3.LUT R3, R106, 0xff00ff, RZ, 0xc0, !PT ;  /* 0x00ff00ff6a037812 */ /* 0x000fe200078ec0ff */
[----:B------:R-:W-:Y:S01]  /*d770*/  IMAD.MOV.U32 R225, RZ, RZ, R230 ;  /* 0x000000ffffe17224 */ /* 0x000fe200078e00e6 */
[----:B------:R-:W-:Y:S01]  /*d780*/  LOP3.LUT R6, R237, R6, RZ, 0xc0, !PT ;  /* 0x00000006ed067212 */ /* 0x000fe200078ec0ff */
[----:B------:R-:W-:Y:S01]  /*d790*/  IMAD.MOV.U32 R230, RZ, RZ, R120 ;  /* 0x000000ffffe67224 */ /* 0x000fe200078e0078 */
[----:B------:R-:W-:Y:S01]  /*d7a0*/  LOP3.LUT R4, R236, R2, RZ, 0xc0, !PT ;  /* 0x00000002ec047212 */ /* 0x000fe200078ec0ff */
[----:B------:R-:W-:Y:S01]  /*d7b0*/  IMAD.MOV.U32 R237, RZ, RZ, R217 ;  /* 0x000000ffffed7224 */ /* 0x000fe200078e00d9 */
[--C-:B------:R-:W-:Y:S01]  /*d7c0*/  HSET2.LE.AND R2, R98, R0.reuse, PT ;  /* 0x0000000062027233 */ /* 0x100fe20003803000 */
[----:B------:R-:W-:Y:S01]  /*d7d0*/  IMAD.MOV.U32 R120, RZ, RZ, R126 ;  /* 0x000000ffff787224 */ /* 0x000fe200078e007e */
[----:B------:R-:W-:Y:S01]  /*d7e0*/  HSET2.LE.AND R3, R3, R0, PT ;  /* 0x0000000003037233 */ /* 0x000fe20003803000 */
        /* <DEDUP_REMOVED lines=8> */
[----:B------:R-:W-:Y:S01]  /*d870*/  LOP3.LUT R14, R240, R2, RZ, 0xc0, !PT ;  /* 0x00000002f00e7212 */ /* 0x000fe200078ec0ff */
[----:B------:R-:W-:Y:S02]  /*d880*/  IMAD.MOV.U32 R142, RZ, RZ, R141 ;  /* 0x000000ffff8e7224 */ /* 0x000fe400078e008d */
[----:B------:R-:W-:Y:S01]  /*d890*/  IMAD.MOV.U32 R123, RZ, RZ, R122 ;  /* 0x000000ffff7b7224 */ /* 0x000fe200078e007a */
[----:B--2---:R-:W-:Y:S01]  /*d8a0*/  HMMA.16816.F32 R20, R4, R18, R60 ;  /* 0x000000120414723c */ /* 0x004fe2000000183c */
[----:B------:R-:W-:Y:S01]  /*d8b0*/  IMAD.MOV.U32 R141, RZ, RZ, R58 ;  /* 0x000000ffff8d7224 */ /* 0x000fe200078e003a */
[----:B------:R-:W-:Y:S01]  /*d8c0*/  LOP3.LUT R15, R237, R3, RZ, 0xc0, !PT ;  /* 0x00000003ed0f7212 */ /* 0x000fe200078ec0ff */
[----:B------:R-:W-:Y:S01]  /*d8d0*/  IMAD.MOV.U32 R122, RZ, RZ, R59 ;  /* 0x000000ffff7a7224 */ /* 0x000fe200078e003b */
[----:B------:R-:W-:Y:S01]  /*d8e0*/  PRMT R3, R114, 0x7772, RZ ;  /* 0x0000777272037816 */ /* 0x000fe200000000ff */
[----:B------:R-:W-:-:S03]  /*d8f0*/  IMAD.MOV.U32 R2, RZ, RZ, R114 ;  /* 0x000000ffff027224 */ /* 0x000fc600078e0072 */
[----:B------:R-:W-:Y:S02]  /*d900*/  HMMA.16816.F32 R56, R4, R16, R72 ;  /* 0x000000100438723c */ /* 0x000fe40000001848 */
[----:B------:R-:W-:-:S06]  /*d910*/  LOP3.LUT R2, R2, 0xff, RZ, 0xc0, !PT ;  /* 0x000000ff02027812 */ /* 0x000fcc00078ec0ff */
[C---:B------:R-:W-:Y:S08]  /*d920*/  HMMA.16816.F32 R52, R4.reuse, R8, R52 ;  /* 0x000000080434723c */ /* 0x040ff00000001834 */
[----:B------:R-:W-:Y:S01]  /*d930*/  HMMA.16816.F32 R48, R4, R10, R48 ;  /* 0x0000000a0430723c */ /* 0x000fe20000001830 */
[C---:B------:R-:W-:Y:S02]  /*d940*/  PRMT R4, R114.reuse, 0x7773, RZ ;  /* 0x0000777372047816 */ /* 0x040fe400000000ff */
[----:B------:R-:W-:-:S02]  /*d950*/  PRMT R5, R114, 0x7771, RZ ;  /* 0x0000777172057816 */ /* 0x000fc400000000ff */
[----:B------:R-:W-:Y:S02]  /*d960*/  PRMT R7, R3, 0x5410, R4 ;  /* 0x0000541003077816 */ /* 0x000fe40000000004 */
[----:B------:R-:W-:Y:S02]  /*d970*/  LOP3.LUT R3, R104, 0xffff, RZ, 0xc0, !PT ;  /* 0x0000ffff68037812 */ /* 0x000fe400078ec0ff */
[----:B------:R-:W-:Y:S02]  /*d980*/  PRMT R6, R2, 0x5410, R5 ;  /* 0x0000541002067816 */ /* 0x000fe40000000005 */
[C---:B------:R-:W-:Y:S02]  /*d990*/  PRMT R2, R104.reuse, 0x7632, R2 ;  /* 0x0000763268027816 */ /* 0x040fe40000000002 */
[----:B------:R-:W-:Y:S02]  /*d9a0*/  LOP3.LUT R4, R104, 0xff, RZ, 0xc0, !PT ;  /* 0x000000ff68047812 */ /* 0x000fe400078ec0ff */
[----:B------:R-:W-:-:S02]  /*d9b0*/  SHF.R.U32.HI R3, RZ, 0x8, R3 ;  /* 0x00000008ff037819 */ /* 0x000fc40000011603 */
[----:B------:R-:W-:Y:S02]  /*d9c0*/  SHF.R.U32.HI R5, RZ, 0x18, R104 ;  /* 0x00000018ff057819 */ /* 0x000fe40000011668 */
[----:B------:R-:W-:Y:S02]  /*d9d0*/  LOP3.LUT R2, R2, 0xff, RZ, 0xc0, !PT ;  /* 0x000000ff02027812 */ /* 0x000fe400078ec0ff */
[----:B------:R-:W-:Y:S02]  /*d9e0*/  PRMT R4, R4, 0x5410, R3 ;  /* 0x0000541004047816 */ /* 0x000fe40000000003 */
[----:B------:R-:W-:-:S03]  /*d9f0*/  PRMT R3, R2, 0x5410, R5 ;  /* 0x0000541002037816 */ /* 0x000fc60000000005 */
[--C-:B------:R-:W-:Y:S01]  /*da00*/  HSET2.LE.AND R2, R4, R0.reuse, PT ;  /* 0x0000000004027233 */ /* 0x100fe20003803000 */
[----:B------:R-:W-:Y:S01]  /*da10*/  IMAD.MOV.U32 R4, RZ, RZ, R243 ;  /* 0x000000ffff047224 */ /* 0x000fe200078e00f3 */
[----:B------:R-:W-:-:S04]  /*da20*/  HSET2.LE.AND R3, R3, R0, PT ;  /* 0x0000000003037233 */ /* 0x000fc80003803000 */
[----:B------:R-:W-:Y:S01]  /*da30*/  LOP3.LUT R4, R4, R2, RZ, 0xc0, !PT ;  /* 0x0000000204047212 */ /* 0x000fe200078ec0ff */
[----:B------:R-:W-:-:S05]  /*da40*/  IMAD.MOV.U32 R2, RZ, RZ, R233 ;  /* 0x000000ffff027224 */ /* 0x000fca00078e00e9 */
[----:B------:R-:W-:Y:S02]  /*da50*/  LOP3.LUT R5, R2, R3, RZ, 0xc0, !PT ;  /* 0x0000000302057212 */ /* 0x000fe400078ec0ff */
[----:B------:R-:W-:Y:S01]  /*da60*/  HSET2.LE.AND R2, R6, R0, PT ;  /* 0x0000000006027233 */ /* 0x000fe20003803000 */
[----:B------:R-:W-:Y:S01]  /*da70*/  IMAD.MOV.U32 R6, RZ, RZ, R129 ;  /* 0x000000ffff067224 */ /* 0x000fe200078e0081 */
[----:B------:R-:W-:-:S04]  /*da80*/  LOP3.LUT R3, R7, 0xff00ff, RZ, 0xc0, !PT ;  /* 0x00ff00ff07037812 */ /* 0x000fc800078ec0ff */
[----:B------:R-:W-:Y:S01]  /*da90*/  LOP3.LUT R6, R6, R2, RZ, 0xc0, !PT ;  /* 0x0000000206067212 */ /* 0x000fe200078ec0ff */
[----:B------:R-:W-:Y:S01]  /*daa0*/  IMAD.MOV.U32 R2, RZ, RZ, R128 ;  /* 0x000000ffff027224 */ /* 0x000fe200078e0080 */
[----:B------:R-:W-:-:S05]  /*dab0*/  HSET2.LE.AND R3, R3, R0, PT ;  /* 0x0000000003037233 */ /* 0x000fca0003803000 */
[----:B------:R-:W-:Y:S01]  /*dac0*/  LOP3.LUT R7, R2, R3, RZ, 0xc0, !PT ;  /* 0x0000000302077212 */ /* 0x000fe200078ec0ff */
[----:B------:R-:W-:Y:S02]  /*dad0*/  IMAD.MOV.U32 R183, RZ, RZ, R131 ;  /* 0x000000ffffb77224 */ /* 0x000fe400078e0083 */
[----:B------:R-:W-:-:S04]  /*dae0*/  IMAD.MOV.U32 R177, RZ, RZ, R130 ;  /* 0x000000ffffb17224 */ /* 0x000fc800078e0082 */
[----:B------:R-:W-:Y:S01]  /*daf0*/  HMMA.16816.F32 R128, R4, R32, R52 ;  /* 0x000000200480723c */ /* 0x000fe20000001834 */
[----:B------:R1:W2:Y:S04]  /*db00*/  LDL.LU.S16 R53, [R1+0x1fc] ;  /* 0x0001fc0001357983 */ /* 0x0002a80000300600 */
[----:B------:R1:W3:Y:S03]  /*db10*/  LDL.LU.S16 R52, [R1+0x1f8] ;  /* 0x0001f80001347983 */ /* 0x0002e60000300600 */
[C---:B------:R-:W-:Y:S08]  /*db20*/  HMMA.16816.F32 R72, R12.reuse, R16, R92 ;  /* 0x000000100c48723c */ /* 0x040ff0000000185c */
[----:B------:R-:W-:Y:S01]  /*db30*/  HMMA.16816.F32 R60, R12, R18, R76 ;  /* 0x000000120c3c723c */ /* 0x000fe2000000184c */
[----:B------:R-:W4:Y:S01]  /*db40*/  LDSM.16.MT88.4 R16, [R132+0x4c00] ;  /* 0x004c00008410783b */ /* 0x000f220000004200 */
[C---:B------:R-:W-:Y:S01]  /*db50*/  PRMT R3, R154.reuse, 0x7773, RZ ;  /* 0x000077739a037816 */ /* 0x040fe200000000ff */
[----:B------:R-:W-:Y:S01]  /*db60*/  IMAD.MOV.U32 R180, RZ, RZ, R225 ;  /* 0x000000ffffb47224 */ /* 0x000fe200078e00e1 */
[----:B------:R-:W-:Y:S01]  /*db70*/  PRMT R2, R154, 0x7772, RZ ;  /* 0x000077729a027816 */ /* 0x000fe200000000ff */
        /* <DEDUP_REMOVED lines=8> */
[----:B------:R-:W-:Y:S01]  /*dc00*/  IMAD.MOV.U32 R38, RZ, RZ, R123 ;  /* 0x000000ffff267224 */ /* 0x000fe200078e007b */
[----:B------:R-:W-:Y:S01]  /*dc10*/  HMMA.16816.F32 R140, R4, R34, R48 ;  /* 0x00000022048c723c */ /* 0x000fe20000001830 */
[----:B------:R-:W-:-:S07]  /*dc20*/  IMAD.MOV.U32 R37, RZ, RZ, R122 ;  /* 0x000000ffff257224 */ /* 0x000fce00078e007a */
[C---:B----4-:R-:W-:Y:S08]  /*dc30*/  HMMA.16816.F32 R120, R4.reuse, R16, R56 ;  /* 0x000000100478723c */ /* 0x050ff00000001838 */
[----:B------:R-:W-:Y:S01]  /*dc40*/  HMMA.16816.F32 R124, R4, R18, R20 ;  /* 0x00000012047c723c */ /* 0x000fe20000001814 */
[----:B------:R-:W-:Y:S02]  /*dc50*/  PRMT R7, R2, 0x5410, R3 ;  /* 0x0000541002077816 */ /* 0x000fe40000000003 */
[----:B------:R-:W-:-:S02]  /*dc60*/  LOP3.LUT R2, R116, 0xffff, RZ, 0xc0, !PT ;  /* 0x0000ffff74027812 */ /* 0x000fc400078ec0ff */
[----:B------:R-:W-:Y:S02]  /*dc70*/  LOP3.LUT R3, R116, 0xff, RZ, 0xc0, !PT ;  /* 0x000000ff74037812 */ /* 0x000fe400078ec0ff */
[----:B------:R-:W-:Y:S01]  /*dc80*/  SHF.R.U32.HI R2, RZ, 0x8, R2 ;  /* 0x00000008ff027819 */ /* 0x000fe20000011602 */
[----:B------:R-:W-:-:S03]  /*dc90*/  IMAD.MOV.U32 R6, RZ, RZ, R154 ;  /* 0x000000ffff067224 */ /* 0x000fc600078e009a */
[--C-:B------:R-:W-:Y:S02]  /*dca0*/  PRMT R4, R3, 0x5410, R2.reuse ;  /* 0x0000541003047816 */ /* 0x100fe40000000002 */
[----:B------:R-:W-:Y:S01]  /*dcb0*/  PRMT R2, R116, 0x7632, R2 ;  /* 0x0000763274027816 */ /* 0x000fe20000000002 */
[----:B------:R-:W-:Y:S01]  /*dcc0*/  HMMA.16816.F32 R44, R12, R8, R44 ;  /* 0x000000080c2c723c */ /* 0x000fe2000000182c */
[----:B------:R-:W-:Y:S02]  /*dcd0*/  SHF.R.U32.HI R5, RZ, 0x18, R116 ;  /* 0x00000018ff057819 */ /* 0x000fe40000011674 */
[----:B------:R-:W-:Y:S02]  /*dce0*/  LOP3.LUT R3, R2, 0xff, RZ, 0xc0, !PT ;  /* 0x000000ff02037812 */ /* 0x000fe400078ec0ff */
[----:B------:R-:W-:Y:S02]  /*dcf0*/  HSET2.LE.AND R2, R4, R0, PT ;  /* 0x0000000004027233 */ /* 0x000fe40003803000 */
[----:B------:R-:W-:-:S02]  /*dd00*/  PRMT R8, R154, 0x7771, RZ ;  /* 0x000077719a087816 */ /* 0x000fc400000000ff */
[----:B------:R-:W-:Y:S01]  /*dd10*/  LOP3.LUT R6, R6, 0xff, RZ, 0xc0, !PT ;  /* 0x000000ff06067812 */ /* 0x000fe200078ec0ff */
[----:B------:R-:W-:Y:S01]  /*dd20*/  HMMA.16816.F32 R76, R12, R10, R24 ;  /* 0x0000000a0c4c723c */ /* 0x000fe20000001818 */
[----:B------:R-:W-:Y:S02]  /*dd30*/  PRMT R3, R3, 0x5410, R5 ;  /* 0x0000541003037816 */ /* 0x000fe40000000005 */
[----:B------:R-:W-:Y:S02]  /*dd40*/  LOP3.LUT R12, R37, R2, RZ, 0xc0, !PT ;  /* 0x00000002250c7212 */ /* 0x000fe400078ec0ff */
[----:B------:R-:W-:Y:S02]  /*dd50*/  PRMT R6, R6, 0x5410, R8 ;  /* 0x0000541006067816 */ /* 0x000fe40000000008 */
[----:B------:R-:W-:Y:S02]  /*dd60*/  LOP3.LUT R2, R7, 0xff00ff, RZ, 0xc0, !PT ;  /* 0x00ff00ff07027812 */ /* 0x000fe400078ec0ff */
[----:B------:R-:W-:-:S02]  /*dd70*/  HSET2.LE.AND R4, R3, R0, PT ;  /* 0x0000000003047233 */ /* 0x000fc40003803000 */
[--C-:B------:R-:W-:Y:S02]  /*dd80*/  HSET2.LE.AND R3, R6, R0.reuse, PT ;  /* 0x0000000006037233 */ /* 0x100fe40003803000 */
[----:B------:R-:W-:Y:S02]  /*dd90*/  HSET2.LE.AND R2, R2, R0, PT ;  /* 0x0000000002027233 */ /* 0x000fe40003803000 */
[----:B------:R-:W-:Y:S02]  /*dda0*/  LOP3.LUT R13, R38, R4, RZ, 0xc0, !PT ;  /* 0x00000004260d7212 */ /* 0x000fe400078ec0ff */
[----:B------:R-:W-:Y:S02]  /*ddb0*/  LOP3.LUT R14, R228, R3, RZ, 0xc0, !PT ;  /* 0x00000003e40e7212 */ /* 0x000fe400078ec0ff */
[----:B------:R-:W-:Y:S02]  /*ddc0*/  LOP3.LUT R15, R36, R2, RZ, 0xc0, !PT ;  /* 0x00000002240f7212 */ /* 0x000fe400078ec0ff */
[----:B------:R-:W-:-:S02]  /*ddd0*/  PRMT R3, R68, 0x7773, RZ ;  /* 0x0000777344037816 */ /* 0x000fc400000000ff */
[----:B------:R-:W-:Y:S02]  /*dde0*/  PRMT R2, R68, 0x7772, RZ ;  /* 0x0000777244027816 */ /* 0x000fe400000000ff */
[C---:B------:R-:W-:Y:S02]  /*ddf0*/  PRMT R5, R82.reuse, 0x7773, RZ ;  /* 0x0000777352057816 */ /* 0x040fe400000000ff */
[----:B------:R-:W-:Y:S02]  /*de00*/  PRMT R4, R82, 0x7772, RZ ;  /* 0x0000777252047816 */ /* 0x000fe400000000ff */
[----:B------:R-:W-:Y:S01]  /*de10*/  PRMT R104, R2, 0x5410, R3 ;  /* 0x0000541002687816 */ /* 0x000fe20000000003 */
[----:B------:R-:W-:Y:S01]  /*de20*/  IMAD.MOV.U32 R51, RZ, RZ, R111 ;  /* 0x000000ffff337224 */ /* 0x000fe200078e006f */
[C---:B------:R-:W-:Y:S01]  /*de30*/  PRMT R3, R64.reuse, 0x7773, RZ ;  /* 0x0000777340037816 */ /* 0x040fe200000000ff */
[----:B------:R-:W-:Y:S01]  /*de40*/  IMAD.MOV.U32 R50, RZ, RZ, R110 ;  /* 0x000000ffff327224 */ /* 0x000fe200078e006e */
[----:B------:R-:W-:Y:S01]  /*de50*/  PRMT R2, R64, 0x7772, RZ ;  /* 0x0000777240027816 */ /* 0x000fe200000000ff */
[----:B------:R-:W-:-:S02]  /*de60*/  IMAD.MOV.U32 R154, RZ, RZ, R109 ;  /* 0x000000ffff9a7224 */ /* 0x000fc400078e006d */
[----:B------:R-:W-:Y:S01]  /*de70*/  IMAD.MOV.U32 R59, RZ, RZ, R108 ;  /* 0x000000ffff3b7224 */ /* 0x000fe200078e006c */
[----:B------:R-:W-:Y:S01]  /*de80*/  PRMT R49, R4, 0x5410, R5 ;  /* 0x0000541004317816 */ /* 0x000fe20000000005 */
[----:B------:R-:W-:Y:S01]  /*de90*/  HMMA.16816.F32 R108, R12, R16, R72 ;  /* 0x000000100c6c723c */ /* 0x000fe20000001848 */
[----:B------:R-:W-:Y:S01]  /*dea0*/  IMAD.MOV.U32 R9, RZ, RZ, R82 ;  /* 0x000000ffff097224 */ /* 0x000fe200078e0052 */
[----:B------:R-:W-:Y:S02]  /*deb0*/  PRMT R17, R82, 0x7771, RZ ;  /* 0x0000777152117816 */ /* 0x000fe400000000ff */
[C---:B------:R-:W-:Y:S02]  /*dec0*/  PRMT R5, R80.reuse, 0x7773, RZ ;  /* 0x0000777350057816 */ /* 0x040fe400000000ff */
[----:B------:R-:W-:Y:S02]  /*ded0*/  PRMT R4, R80, 0x7772, RZ ;  /* 0x0000777250047816 */ /* 0x000fe400000000ff */
[----:B------:R-:W-:-:S02]  /*dee0*/  PRMT R82, R2, 0x5410, R3 ;  /* 0x0000541002527816 */ /* 0x000fc40000000003 */
[C---:B------:R-:W-:Y:S02]  /*def0*/  LOP3.LUT R3, R89.reuse, 0xffff, RZ, 0xc0, !PT ;  /* 0x0000ffff59037812 */ /* 0x040fe400078ec0ff */
[C---:B------:R-:W-:Y:S02]  /*df00*/  PRMT R2, R89.reuse, 0x7632, R2 ;  /* 0x0000763259027816 */ /* 0x040fe40000000002 */
[----:B------:R-:W-:Y:S02]  /*df10*/  PRMT R38, R4, 0x5410, R5 ;  /* 0x0000541004267816 */ /* 0x000fe40000000005 */
[----:B------:R-:W-:Y:S02]  /*df20*/  LOP3.LUT R5, R89, 0xff, RZ, 0xc0, !PT ;  /* 0x000000ff59057812 */ /* 0x000fe400078ec0ff */
[----:B------:R-:W-:Y:S02]  /*df30*/  SHF.R.U32.HI R3, RZ, 0x8, R3 ;  /* 0x00000008ff037819 */ /* 0x000fe40000011603 */
[----:B------:R-:W-:-:S02]  /*df40*/  SHF.R.U32.HI R4, RZ, 0x18, R89 ;  /* 0x00000018ff047819 */ /* 0x000fc40000011659 */
[----:B------:R-:W-:Y:S02]  /*df50*/  LOP3.LUT R2, R2, 0xff, RZ, 0xc0, !PT ;  /* 0x000000ff02027812 */ /* 0x000fe400078ec0ff */
[----:B------:R-:W-:Y:S01]  /*df60*/  PRMT R48, R5, 0x5410, R3 ;  /* 0x0000541005307816 */ /* 0x000fe20000000003 */
[----:B------:R-:W-:Y:S01]  /*df70*/  IMAD.MOV.U32 R20, RZ, RZ, R66 ;  /* 0x000000ffff147224 */ /* 0x000fe200078e0042 */
[----:B------:R-:W-:Y:S02]  /*df80*/  PRMT R43, R2, 0x5410, R4 ;  /* 0x00005410022b7816 */ /* 0x000fe40000000004 */
[C---:B------:R-:W-:Y:S02]  /*df90*/  LOP3.LUT R3, R81.reuse, 0xffff, RZ, 0xc0, !PT ;  /* 0x0000ffff51037812 */ /* 0x040fe400078ec0ff */
[----:B------:R-:W-:Y:S01]  /*dfa0*/  PRMT R2, R81, 0x7632, R2 ;  /* 0x0000763251027816 */ /* 0x000fe20000000002 */
[----:B------:R-:W-:Y:S01]  /*dfb0*/  IMAD.MOV.U32 R8, RZ, RZ, R68 ;  /* 0x000000ffff087224 */ /* 0x000fe200078e0044 */
[----:B------:R-:W-:Y:S01]  /*dfc0*/  SHF.R.U32.HI R4, RZ, 0x8, R3 ;  /* 0x00000008ff047819 */ /* 0x000fe20000011603 */
[----:B------:R-:W-:Y:S01]  /*dfd0*/  IMAD.MOV.U32 R233, RZ, RZ, R217 ;  /* 0x000000ffffe97224 */ /* 0x000fe200078e00d9 */
[C---:B------:R-:W-:Y:S01]  /*dfe0*/  PRMT R7, R66.reuse, 0x7773, RZ ;  /* 0x0000777342077816 */ /* 0x040fe200000000ff */
[----:B------:R-:W-:Y:S01]  /*dff0*/  IMAD.MOV.U32 R217, RZ, RZ, R230 ;  /* 0x000000ffffd97224 */ /* 0x000fe200078e00e6 */
[----:B------:R-:W-:Y:S01]  /*e000*/  PRMT R6, R66, 0x7772, RZ ;  /* 0x0000777242067816 */ /* 0x000fe200000000ff */
[----:B------:R-:W-:Y:S01]  /*e010*/  IMAD.MOV.U32 R57, RZ, RZ, R238 ;  /* 0x000000ffff397224 */ /* 0x000fe200078e00ee */
[----:B------:R-:W-:Y:S01]  /*e020*/  LOP3.LUT R3, R2, 0xff, RZ, 0xc0, !PT ;  /* 0x000000ff02037812 */ /* 0x000fe200078ec0ff */
        /* <DEDUP_REMOVED lines=8> */
[----:B------:R-:W-:-:S02]  /*e0b0*/  IMAD.MOV.U32 R58, RZ, RZ, R117 ;  /* 0x000000ffff3a7224 */ /* 0x000fc400078e0075 */
[----:B------:R-:W-:Y:S01]  /*e0c0*/  IMAD.MOV.U32 R243, RZ, RZ, R183 ;  /* 0x000000fffff37224 */ /* 0x000fe200078e00b7 */
[C---:B------:R-:W-:Y:S01]  /*e0d0*/  HMMA.16816.F32 R116, R12.reuse, R18, R60 ;  /* 0x000000120c74723c */ /* 0x040fe2000000183c */
[----:B------:R-:W-:Y:S01]  /*e0e0*/  IMAD.MOV.U32 R63, RZ, RZ, R180 ;  /* 0x000000ffff3f7224 */ /* 0x000fe200078e00b4 */
[----:B------:R-:W-:Y:S01]  /*e0f0*/  PRMT R183, R6, 0x5410, R7 ;  /* 0x0000541006b77816 */ /* 0x000fe20000000007 */
[----:B------:R-:W-:Y:S01]  /*e100*/  IMAD.MOV.U32 R21, RZ, RZ, R80 ;  /* 0x000000ffff157224 */ /* 0x000fe200078e0050 */
[----:B------:R-:W-:Y:S01]  /*e110*/  LOP3.LUT R6, R81, 0xff, RZ, 0xc0, !PT ;  /* 0x000000ff51067812 */ /* 0x000fe200078ec0ff */
[----:B------:R-:W-:Y:S01]  /*e120*/  IMAD.MOV.U32 R26, RZ, RZ, R70 ;  /* 0x000000ffff1a7224 */ /* 0x000fe200078e0046 */
[----:B------:R-:W-:Y:S02]  /*e130*/  SHF.R.U32.HI R5, RZ, 0x18, R81 ;  /* 0x00000018ff057819 */ /* 0x000fe40000011651 */
[----:B------:R-:W-:Y:S01]  /*e140*/  PRMT R180, R2, 0x5410, R22 ;  /* 0x0000541002b47816 */ /* 0x000fe20000000016 */
[----:B------:R-:W-:Y:S01]  /*e150*/  HMMA.16816.F32 R92, R12, R32, R44 ;  /* 0x000000200c5c723c */ /* 0x000fe2000000182c */
[----:B------:R-:W-:-:S02]  /*e160*/  PRMT R24, R64, 0x7771, RZ ;  /* 0x0000777140187816 */ /* 0x000fc400000000ff */
[----:B------:R-:W-:Y:S01]  /*e170*/  LOP3.LUT R2, R23, 0xff, RZ, 0xc0, !PT ;  /* 0x000000ff17027812 */ /* 0x000fe200078ec0ff */
[----:B------:R-:W-:Y:S01]  /*e180*/  IMAD.MOV.U32 R27, RZ, RZ, R84 ;  /* 0x000000ffff1b7224 */ /* 0x000fe200078e0054 */
[----:B------:R-:W-:Y:S01]  /*e190*/  PRMT R98, R8, 0x5410, R16 ;  /* 0x0000541008627816 */ /* 0x000fe20000000010 */
[----:B------:R-:W-:Y:S01]  /*e1a0*/  IMAD.MOV.U32 R36, RZ, RZ, R86 ;  /* 0x000000ffff247224 */ /* 0x000fe200078e0056 */
[C---:B------:R-:W-:Y:S02]  /*e1b0*/  PRMT R33, R84.reuse, 0x7771, RZ ;  /* 0x0000777154217816 */ /* 0x040fe400000000ff */
[C---:B------:R-:W-:Y:S02]  /*e1c0*/  PRMT R19, R84.reuse, 0x7773, RZ ;  /* 0x0000777354137816 */ /* 0x040fe400000000ff */
[----:B------:R-:W-:Y:S02]  /*e1d0*/  PRMT R18, R84, 0x7772, RZ ;  /* 0x0000777254127816 */ /* 0x000fe400000000ff */
[----:B------:R-:W-:-:S02]  /*e1e0*/  PRMT R37, R86, 0x7771, RZ ;  /* 0x0000777156257816 */ /* 0x000fc400000000ff */
[C---:B------:R-:W-:Y:S02]  /*e1f0*/  PRMT R8, R86.reuse, 0x7773, RZ ;  /* 0x0000777356087816 */ /* 0x040fe400000000ff */
[----:B------:R-:W-:Y:S02]  /*e200*/  PRMT R7, R86, 0x7772, RZ ;  /* 0x0000777256077816 */ /* 0x000fe400000000ff */
[----:B------:R-:W-:Y:S02]  /*e210*/  PRMT R86, R6, 0x5410, R4 ;  /* 0x0000541006567816 */ /* 0x000fe40000000004 */
[----:B------:R-:W-:Y:S02]  /*e220*/  PRMT R84, R3, 0x5410, R5 ;  /* 0x0000541003547816 */ /* 0x000fe40000000005 */
[----:B------:R-:W-:Y:S02]  /*e230*/  PRMT R25, R80, 0x7771, RZ ;  /* 0x0000777150197816 */ /* 0x000fe400000000ff */
[----:B------:R-:W-:-:S02]  /*e240*/  PRMT R32, R70, 0x7771, RZ ;  /* 0x0000777146207816 */ /* 0x000fc400000000ff */
[----:B------:R-:W-:Y:S02]  /*e250*/  LOP3.LUT R3, R21, 0xff, RZ, 0xc0, !PT ;  /* 0x000000ff15037812 */ /* 0x000fe400078ec0ff */
[----:B------:R-:W-:Y:S02]  /*e260*/  LOP3.LUT R4, R26, 0xff, RZ, 0xc0, !PT ;  /* 0x000000ff1a047812 */ /* 0x000fe400078ec0ff */
[C---:B------:R-:W-:Y:S02]  /*e270*/  PRMT R11, R70.reuse, 0x7773, RZ ;  /* 0x00007773460b7816 */ /* 0x040fe400000000ff */
[----:B------:R-:W-:Y:S01]  /*e280*/  PRMT R10, R70, 0x7772, RZ ;  /* 0x00007772460a7816 */ /* 0x000fe200000000ff */
[----:B------:R-:W-:Y:S01]  /*e290*/  IMAD.MOV.U32 R228, RZ, RZ, R177 ;  /* 0x000000ffffe47224 */ /* 0x000fe200078e00b1 */
[----:B------:R-:W-:Y:S01]  /*e2a0*/  PRMT R81, R2, 0x5410, R24 ;  /* 0x0000541002517816 */ /* 0x000fe20000000018 */
[----:B------:R4:W-:Y:S01]  /*e2b0*/  STG.E.U16 desc[UR20][R96.64+0x22], R71 ;  /* 0x0000224760007986 */ /* 0x0009e2000c101514 */
[----:B------:R-:W-:-:S02]  /*e2c0*/  PRMT R2, R69, 0x7632, R2 ;  /* 0x0000763245027816 */ /* 0x000fc40000000002 */
[----:B------:R-:W-:Y:S01]  /*e2d0*/  PRMT R80, R18, 0x5410, R19 ;  /* 0x0000541012507816 */ /* 0x000fe20000000013 */
[----:B------:R-:W-:Y:S01]  /*e2e0*/  LDSM.16.MT88.4 R20, [R90+0x5000] ;  /* 0x005000005a14783b */ /* 0x000fe20000004200 */
[----:B------:R-:W-:Y:S02]  /*e2f0*/  PRMT R19, R3, 0x5410, R25 ;  /* 0x0000541003137816 */ /* 0x000fe40000000019 */
[----:B------:R-:W-:Y:S02]  /*e300*/  PRMT R89, R4, 0x5410, R32 ;  /* 0x0000541004597816 */ /* 0x000fe40000000020 */
[----:B------:R-:W-:Y:S02]  /*e310*/  LOP3.LUT R3, R69, 0xffff, RZ, 0xc0, !PT ;  /* 0x0000ffff45037812 */ /* 0x000fe400078ec0ff */
[----:B------:R-:W-:Y:S02]  /*e320*/  SHF.R.U32.HI R4, RZ, 0x18, R69 ;  /* 0x00000018ff047819 */ /* 0x000fe40000011645 */
[----:B------:R-:W-:-:S02]  /*e330*/  LOP3.LUT R2, R2, 0xff, RZ, 0xc0, !PT ;  /* 0x000000ff02027812 */ /* 0x000fc400078ec0ff */
[----:B------:R-:W-:Y:S02]  /*e340*/  LOP3.LUT R5, R69, 0xff, RZ, 0xc0, !PT ;  /* 0x000000ff45057812 */ /* 0x000fe400078ec0ff */
[----:B------:R-:W-:Y:S02]  /*e350*/  SHF.R.U32.HI R3, RZ, 0x8, R3 ;  /* 0x00000008ff037819 */ /* 0x000fe40000011603 */
[----:B------:R-:W-:Y:S02]  /*e360*/  PRMT R114, R2, 0x5410, R4 ;  /* 0x0000541002727816 */ /* 0x000fe40000000004 */
[----:B------:R-:W-:Y:S01]  /*e370*/  LOP3.LUT R2, R88, 0xffff, RZ, 0xc0, !PT ;  /* 0x0000ffff58027812 */ /* 0x000fe200078ec0ff */
[----:B------:R-:W-:Y:S01]  /*e380*/  IMAD.U32 R4, RZ, RZ, UR27 ;  /* 0x0000001bff047e24 */ /* 0x000fe2000f8e00ff */
[----:B------:R-:W-:Y:S02]  /*e390*/  LOP3.LUT R9, R9, 0xff, RZ, 0xc0, !PT ;  /* 0x000000ff09097812 */ /* 0x000fe400078ec0ff */
[----:B------:R-:W-:-:S02]  /*e3a0*/  PRMT R106, R5, 0x5410, R3 ;  /* 0x00005410056a7816 */ /* 0x000fc40000000003 */
[----:B------:R-:W-:Y:S02]  /*e3b0*/  SHF.R.U32.HI R2, RZ, 0x8, R2 ;  /* 0x00000008ff027819 */ /* 0x000fe40000011602 */
[----:B------:R-:W-:Y:S02]  /*e3c0*/  LOP3.LUT R3, R88, 0xff, RZ, 0xc0, !PT ;  /* 0x000000ff58037812 */ /* 0x000fe400078ec0ff */
[----:B------:R-:W-:Y:S01]  /*e3d0*/  PRMT R56, R9, 0x5410, R17 ;  /* 0x0000541009387816 */ /* 0x000fe20000000011 */
[----:B------:R-:W-:Y:S01]  /*e3e0*/  IMAD.WIDE R16, R4, 0x70, R96 ;  /* 0x0000007004107825 */ /* 0x000fe200078e0260 */
[----:B------:R-:W-:Y:S02]  /*e3f0*/  LOP3.LUT R6, R27, 0xff, RZ, 0xc0, !PT ;  /* 0x000000ff1b067812 */ /* 0x000fe400078ec0ff */
[----:B------:R-:W-:Y:S02]  /*e400*/  PRMT R18, R3, 0x5410, R2 ;  /* 0x0000541003127816 */ /* 0x000fe40000000002 */
[----:B------:R-:W-:Y:S01]  /*e410*/  PRMT R73, R7, 0x5410, R8 ;  /* 0x0000541007497816 */ /* 0x000fe20000000008 */
[----:B----4-:R-:W-:Y:S01]  /*e420*/  HMMA.16816.F32 R68, R12, R34, R76 ;  /* 0x000000220c44723c */ /* 0x010fe2000000184c */
[----:B------:R-:W-:Y:S01]  /*e430*/  PRMT R4, R88, 0x7632, R4 ;  /* 0x0000763258047816 */ /* 0x000fe20000000004 */
[----:B------:R-:W4:Y:S01]  /*e440*/  LDSM.16.MT88.4 R24, [R132+0x5000] ;  /* 0x005000008418783b */ /* 0x000f220000004200 */
[----:B------:R-:W-:-:S02]  /*e450*/  LOP3.LUT R3, R67, 0xffff, RZ, 0xc0, !PT ;  /* 0x0000ffff43037812 */ /* 0x000fc400078ec0ff */
[----:B------:R-:W-:Y:S02]  /*e460*/  PRMT R2, R67, 0x7632, R2 ;  /* 0x0000763243027816 */ /* 0x000fe40000000002 */
[----:B------:R-:W-:Y:S02]  /*e470*/  PRMT R74, R6, 0x5410, R33 ;  /* 0x00005410064a7816 */ /* 0x000fe40000000021 */
[----:B------:R-:W-:Y:S02]  /*e480*/  LOP3.LUT R5, R65, 0xffff, RZ, 0xc0, !PT ;  /* 0x0000ffff41057812 */ /* 0x000fe400078ec0ff */
[----:B------:R-:W-:Y:S02]  /*e490*/  LOP3.LUT R6, R4, 0xff, RZ, 0xc0, !PT ;  /* 0x000000ff04067812 */ /* 0x000fe400078ec0ff */
[----:B------:R-:W-:Y:S02]  /*e4a0*/  SHF.R.U32.HI R4, RZ, 0x8, R3 ;  /* 0x00000008ff047819 */ /* 0x000fe40000011603 */
[----:B------:R-:W-:-:S02]  /*e4b0*/  LOP3.LUT R3, R2, 0xff, RZ, 0xc0, !PT ;  /* 0x000000ff02037812 */ /* 0x000fc400078ec0ff */
[----:B------:R-:W-:Y:S02]  /*e4c0*/  LOP3.LUT R8, R65, 0xff, RZ, 0xc0, !PT ;  /* 0x000000ff41087812 */ /* 0x000fe400078ec0ff */
[----:B------:R-:W-:Y:S02]  /*e4d0*/  SHF.R.U32.HI R2, RZ, 0x8, R5 ;  /* 0x00000008ff027819 */ /* 0x000fe40000011605 */
[----:B------:R-:W-:Y:S02]  /*e4e0*/  PRMT R177, R10, 0x5410, R11 ;  /* 0x000054100ab17816 */ /* 0x000fe4000000000b */
[----:B------:R-:W-:Y:S02]  /*e4f0*/  SHF.R.U32.HI R9, RZ, 0x18, R67 ;  /* 0x00000018ff097819 */ /* 0x000fe40000011643 */
[----:B------:R-:W-:Y:S02]  /*e500*/  LOP3.LUT R10, R67, 0xff, RZ, 0xc0, !PT ;  /* 0x000000ff430a7812 */ /* 0x000fe400078ec0ff */
[----:B------:R-:W-:-:S02]  /*e510*/  PRMT R78, R8, 0x5410, R2 ;  /* 0x00005410084e7816 */ /* 0x000fc40000000002 */
[----:B------:R-:W-:Y:S02]  /*e520*/  SHF.R.U32.HI R11, RZ, 0x18, R88 ;  /* 0x00000018ff0b7819 */ /* 0x000fe40000011658 */
[----:B------:R-:W-:Y:S02]  /*e530*/  LOP3.LUT R7, R36, 0xff, RZ, 0xc0, !PT ;  /* 0x000000ff24077812 */ /* 0x000fe400078ec0ff */
[----:B------:R-:W-:Y:S02]  /*e540*/  PRMT R2, R65, 0x7632, R2 ;  /* 0x0000763241027816 */ /* 0x000fe40000000002 */
[----:B------:R-:W-:Y:S02]  /*e550*/  PRMT R5, R91, 0x7632, R5 ;  /* 0x000076325b057816 */ /* 0x000fe40000000005 */
[----:B------:R-:W-:Y:S02]  /*e560*/  PRMT R75, R3, 0x5410, R9 ;  /* 0x00005410034b7816 */ /* 0x000fe40000000009 */
[----:B------:R-:W-:-:S02]  /*e570*/  PRMT R76, R10, 0x5410, R4 ;  /* 0x000054100a4c7816 */ /* 0x000fc40000000004 */
[----:B------:R-:W-:Y:S02]  /*e580*/  LOP3.LUT R3, R91, 0xffff, RZ, 0xc0, !PT ;  /* 0x0000ffff5b037812 */ /* 0x000fe400078ec0ff */
[----:B------:R-:W-:Y:S02]  /*e590*/  PRMT R11, R6, 0x5410, R11 ;  /* 0x00005410060b7816 */ /* 0x000fe4000000000b */
[----:B------:R-:W-:Y:S02]  /*e5a0*/  PRMT R37, R7, 0x5410, R37 ;  /* 0x0000541007257816 */ /* 0x000fe40000000025 */
[----:B------:R-:W-:Y:S02]  /*e5b0*/  LOP3.LUT R4, R2, 0xff, RZ, 0xc0, !PT ;  /* 0x000000ff02047812 */ /* 0x000fe400078ec0ff */
[----:B------:R-:W-:Y:S02]  /*e5c0*/  SHF.R.U32.HI R6, RZ, 0x18, R65 ;  /* 0x00000018ff067819 */ /* 0x000fe40000011641 */
[----:B------:R-:W-:-:S02]  /*e5d0*/  SHF.R.U32.HI R7, RZ, 0x18, R91 ;  /* 0x00000018ff077819 */ /* 0x000fc4000001165b */
[----:B------:R-:W-:Y:S02]  /*e5e0*/  LOP3.LUT R2, R5, 0xff, RZ, 0xc0, !PT ;  /* 0x000000ff05027812 */ /* 0x000fe400078ec0ff */
[----:B------:R-:W-:Y:S02]  /*e5f0*/  LOP3.LUT R8, R91, 0xff, RZ, 0xc0, !PT ;  /* 0x000000ff5b087812 */ /* 0x000fe400078ec0ff */
[----:B------:R-:W-:Y:S02]  /*e600*/  SHF.R.U32.HI R3, RZ, 0x8, R3 ;  /* 0x00000008ff037819 */ /* 0x000fe40000011603 */
[----:B------:R-:W-:Y:S01]  /*e610*/  PRMT R77, R4, 0x5410, R6 ;  /* 0x00005410044d7816 */ /* 0x000fe20000000006 */
[----:B------:R-:W-:Y:S01]  /*e620*/  IMAD.MOV.U32 R4, RZ, RZ, R198 ;  /* 0x000000ffff047224 */ /* 0x000fe200078e00c6 */
[----:B------:R-:W-:Y:S02]  /*e630*/  PRMT R72, R2, 0x5410, R7 ;  /* 0x0000541002487816 */ /* 0x000fe40000000007 */
[----:B------:R-:W-:Y:S01]  /*e640*/  HSET2.LE.AND R2, R18, R0, PT ;  /* 0x0000000012027233 */ /* 0x000fe20003803000 */
[----:B------:R-:W-:Y:S01]  /*e650*/  IMAD.MOV.U32 R5, RZ, RZ, R197 ;  /* 0x000000ffff057224 */ /* 0x000fe200078e00c5 */
[----:B------:R-:W-:-:S02]  /*e660*/  PRMT R36, R8, 0x5410, R3 ;  /* 0x0000541008247816 */ /* 0x000fc40000000003 */
[--C-:B------:R-:W-:Y:S01]  /*e670*/  HSET2.LE.AND R3, R11, R0.reuse, PT ;  /* 0x000000000b037233 */ /* 0x100fe20003803000 */
[----:B------:R-:W-:Y:S01]  /*e680*/  IMAD.MOV.U32 R6, RZ, RZ, R195 ;  /* 0x000000ffff067224 */ /* 0x000fe200078e00c3 */
[----:B------:R-:W-:Y:S02]  /*e690*/  LOP3.LUT R4, R4, R2, RZ, 0xc0, !PT ;  /* 0x0000000204047212 */ /* 0x000fe400078ec0ff */
[----:B------:R-:W-:Y:S02]  /*e6a0*/  HSET2.LE.AND R2, R19, R0, PT ;  /* 0x0000000013027233 */ /* 0x000fe40003803000 */
[----:B------:R-:W-:Y:S02]  /*e6b0*/  LOP3.LUT R5, R5, R3, RZ, 0xc0, !PT ;  /* 0x0000000305057212 */ /* 0x000fe400078ec0ff */
[----:B------:R-:W-:Y:S02]  /*e6c0*/  LOP3.LUT R3, R87, 0xffff, RZ, 0xc0, !PT ;  /* 0x0000ffff57037812 */ /* 0x000fe400078ec0ff */
[----:B------:R-:W-:-:S02]  /*e6d0*/  LOP3.LUT R6, R6, R2, RZ, 0xc0, !PT ;  /* 0x0000000206067212 */ /* 0x000fc400078ec0ff */
[----:B------:R-:W-:Y:S02]  /*e6e0*/  LOP3.LUT R2, R38, 0xff00ff, RZ, 0xc0, !PT ;  /* 0x00ff00ff26027812 */ /* 0x000fe400078ec0ff */
[----:B------:R-:W-:Y:S02]  /*e6f0*/  SHF.R.U32.HI R3, RZ, 0x8, R3 ;  /* 0x00000008ff037819 */ /* 0x000fe40000011603 */
[----:B------:R-:W-:Y:S02]  /*e700*/  LOP3.LUT R7, R87, 0xff, RZ, 0xc0, !PT ;  /* 0x000000ff57077812 */ /* 0x000fe400078ec0ff */
[----:B------:R-:W-:Y:S02]  /*e710*/  HSET2.LE.AND R2, R2, R0, PT ;  /* 0x0000000002027233 */ /* 0x000fe40003803000 */
[----:B------:R-:W-:Y:S01]  /*e720*/  PRMT R15, R7, 0x5410, R3 ;  /* 0x00005410070f7816 */ /* 0x000fe20000000003 */
[----:B------:R-:W-:Y:S02]  /*e730*/  IMAD.MOV.U32 R3, RZ, RZ, R194 ;  /* 0x000000ffff037224 */ /* 0x000fe400078e00c2 */
[----:B---3--:R-:W-:-:S03]  /*e740*/  @P0 HADD2 R52, -R83.H0_H0, -RZ.H0_H0 ;  /* 0xa00000ff53340230 */ /* 0x008fc60000000900 */
[----:B------:R-:W-:Y:S02]  /*e750*/  LOP3.LUT R7, R3, R2, RZ, 0xc0, !PT ;  /* 0x0000000203077212 */ /* 0x000fe400078ec0ff */
[----:B------:R-:W-:Y:S01]  /*e760*/  PRMT R2, R87, 0x7632, R2 ;  /* 0x0000763257027816 */ /* 0x000fe20000000002 */
[----:B------:R-:W-:Y:S01]  /*e770*/  IMAD.U32 R3, RZ, RZ, UR27 ;  /* 0x0000001bff037e24 */ /* 0x000fe2000f8e00ff */
[----:B------:R-:W-:Y:S02]  /*e780*/  PRMT R10, R52, 0x7610, R10 ;  /* 0x00007610340a7816 */ /* 0x000fe4000000000a */
[----:B------:R-:W-:Y:S02]  /*e790*/  SHF.R.U32.HI R9, RZ, 0x18, R87 ;  /* 0x00000018ff097819 */ /* 0x000fe40000011657 */
[----:B------:R-:W-:Y:S01]  /*e7a0*/  LOP3.LUT R8, R2, 0xff, RZ, 0xc0, !PT ;  /* 0x000000ff02087812 */ /* 0x000fe200078ec0ff */
[----:B------:R-:W-:Y:S01]  /*e7b0*/  IMAD.WIDE R2, R3, -0x70, R16 ;  /* 0xffffff9003027825 */ /* 0x000fe200078e0210 */
[----:B------:R-:W-:-:S03]  /*e7c0*/  @P0 PRMT R83, R10, 0x5410, RZ ;  /* 0x000054100a530816 */ /* 0x000fc600000000ff */
[----:B--2---:R-:W-:Y:S01]  /*e7d0*/  @P1 HADD2 R53, -R85.H0_H0, -RZ.H0_H0 ;  /* 0xa00000ff55351230 */ /* 0x004fe20000000900 */
[----:B------:R-:W-:Y:S01]  /*e7e0*/  PRMT R14, R8, 0x5410, R9 ;  /* 0x00005410080e7816 */ /* 0x000fe20000000009 */
[----:B------:R-:W-:Y:S01]  /*e7f0*/  IMAD.U32 R8, RZ, RZ, UR27 ;  /* 0x0000001bff087e24 */ /* 0x000fe2000f8e00ff */
[----:B------:R-:W-:Y:S01]  /*e800*/  LOP3.LUT R10, R49, 0xff00ff, RZ, 0xc0, !PT ;  /* 0x00ff00ff310a7812 */ /* 0x000fe200078ec0ff */
[----:B------:R-:W-:Y:S04]  /*e810*/  STG.E.U16 desc[UR20][R16.64+0x20], R102 ;  /* 0x0000206610007986 */ /* 0x000fe8000c101514 */
[----:B------:R-:W-:Y:S01]  /*e820*/  STG.E.U16 desc[UR20][R16.64+0x22], R100 ;  /* 0x0000226410007986 */ /* 0x000fe2000c101514 */
[----:B------:R-:W-:-:S03]  /*e830*/  IMAD.WIDE R12, R8, 0x70, R2 ;  /* 0x00000070080c7825 */ /* 0x000fc600078e0202 */
[----:B------:R-:W-:Y:S01]  /*e840*/  STG.E.U16 desc[UR20][R28.64+0x20], R112 ;  /* 0x000020701c007986 */ /* 0x000fe2000c101514 */
[----:B------:R-:W-:-:S03]  /*e850*/  PRMT R11, R53, 0x7610, R11 ;  /* 0x00007610350b7816 */ /* 0x000fc6000000000b */
[----:B------:R-:W-:Y:S04]  /*e860*/  STG.E.U16 desc[UR20][R28.64+0x22], R107 ;  /* 0x0000226b1c007986 */ /* 0x000fe8000c101514 */
[----:B------:R-:W-:Y:S04]  /*e870*/  STG.E.U16 desc[UR20][R30.64+0x30], R105 ;  /* 0x000030691e007986 */ /* 0x000fe8000c101514 */
[----:B------:R-:W-:Y:S01]  /*e880*/  STG.E.U16 desc[UR20][R30.64+0x32], R101 ;  /* 0x000032651e007986 */ /* 0x000fe2000c101514 */
[----:B------:R-:W-:-:S03]  /*e890*/  IMAD.U32 R32, RZ, RZ, UR27 ;  /* 0x0000001bff207e24 */ /* 0x000fc6000f8e00ff */
[----:B------:R-:W-:Y:S04]  /*e8a0*/  STG.E.U16 desc[UR20][R2.64+0x30], R99 ;  /* 0x0000306302007986 */ /* 0x000fe8000c101514 */
[----:B------:R2:W-:Y:S01]  /*e8b0*/  STG.E.U16 desc[UR20][R2.64+0x32], R103 ;  /* 0x0000326702007986 */ /* 0x0005e2000c101514 */
[----:B------:R-:W-:Y:S01]  /*e8c0*/  @P1 PRMT R85, R11, 0x5410, RZ ;  /* 0x000054100b551816 */ /* 0x000fe200000000ff */
[----:B------:R-:W-:Y:S01]  /*e8d0*/  IMAD.MOV.U32 R61, RZ, RZ, R154 ;  /* 0x000000ffff3d7224 */ /* 0x000fe200078e009a */
[----:B------:R-:W-:Y:S01]  /*e8e0*/  HSET2.LE.AND R8, R48, R0, PT ;  /* 0x0000000030087233 */ /* 0x000fe20003803000 */
[----:B------:R-:W-:Y:S01]  /*e8f0*/  IMAD.MOV.U32 R62, RZ, RZ, R50 ;  /* 0x000000ffff3e7224 */ /* 0x000fe200078e0032 */
[----:B----4-:R-:W-:Y:S01]  /*e900*/  HMMA.16816.F32 R52, R4, R24, R120 ;  /* 0x000000180434723c */ /* 0x010fe20000001878 */
[----:B------:R-:W-:-:S07]  /*e910*/  IMAD.MOV.U32 R154, RZ, RZ, R51 ;  /* 0x000000ffff9a7224 */ /* 0x000fce00078e0033 */
[----:B------:R-:W-:Y:S01]  /*e920*/  HMMA.16816.F32 R44, R4, R26, R124 ;  /* 0x0000001a042c723c */ /* 0x000fe2000000187c */
[--C-:B--2---:R-:W-:Y:S02]  /*e930*/  HSET2.LE.AND R3, R56, R0.reuse, PT ;  /* 0x0000000038037233 */ /* 0x104fe40003803000 */
[----:B------:R-:W-:-:S05]  /*e940*/  HSET2.LE.AND R2, R10, R0, PT ;  /* 0x000000000a027233 */ /* 0x000fca0003803000 */
[----:B------:R-:W-:Y:S01]  /*e950*/  HMMA.16816.F32 R48, R4, R20, R128 ;  /* 0x000000140430723c */ /* 0x000fe20000001880 */
[----:B------:R-:W-:Y:S02]  /*e960*/  LOP3.LUT R10, R152, R3, RZ, 0xc0, !PT ;  /* 0x00000003980a7212 */ /* 0x000fe400078ec0ff */
[----:B------:R-:W-:Y:S01]  /*e970*/  LOP3.LUT R11, R63, R2, RZ, 0xc0, !PT ;  /* 0x000000023f0b7212 */ /* 0x000fe200078ec0ff */
[----:B------:R-:W-:-:S04]  /*e980*/  IMAD.WIDE R2, R32, -0x70, R12 ;  /* 0xffffff9020027825 */ /* 0x000fc800078e020c */
[----:B------:R-:W-:Y:S01]  /*e990*/  HMMA.16816.F32 R16, R4, R22, R140 ;  /* 0x000000160410723c */ /* 0x000fe2000000188c */
[----:B------:R-:W-:Y:S01]  /*e9a0*/  IMAD.U32 R4, RZ, RZ, UR27 ;  /* 0x0000001bff047e24 */ /* 0x000fe2000f8e00ff */
[----:B------:R-:W-:Y:S01]  /*e9b0*/  STG.E.U16 desc[UR20][R12.64+0x30], R113 ;  /* 0x000030710c007986 */ /* 0x000fe2000c101514 */
[----:B------:R-:W-:Y:S02]  /*e9c0*/  IMAD.U32 R6, RZ, RZ, UR27 ;  /* 0x0000001bff067e24 */ /* 0x000fe4000f8e00ff */
[----:B------:R-:W-:Y:S01]  /*e9d0*/  IMAD.WIDE R4, R4, 0x70, R2 ;  /* 0x0000007004047825 */ /* 0x000fe200078e0202 */
[----:B------:R2:W-:Y:S01]  /*e9e0*/  STG.E.U16 desc[UR20][R12.64+0x32], R115 ;  /* 0x000032730c007986 */ /* 0x0005e2000c101514 */
[----:B------:R-:W-:-:S03]  /*e9f0*/  HSET2.LE.AND R9, R43, R0, PT ;  /* 0x000000002b097233 */ /* 0x000fc60003803000 */
[----:B------:R-:W-:Y:S04]  /*ea00*/  STG.E.U16 desc[UR20][R28.64+0x30], R85 ;  /* 0x000030551c007986 */ /* 0x000fe8000c101514 */
[----:B------:R-:W-:Y:S04]  /*ea10*/  STG.E.U16 desc[UR20][R28.64+0x32], R83 ;  /* 0x000032531c007986 */ /* 0x000fe8000c101514 */
[----:B------:R-:W-:Y:S04]  /*ea20*/  STG.E.U16 desc[UR20][R30.64+0x40], R196 ;  /* 0x000040c41e007986 */ /* 0x000fe8000c101514 */
[----:B------:R-:W-:Y:S04]  /*ea30*/  STG.E.U16 desc[UR20][R30.64+0x42], R214 ;  /* 0x000042d61e007986 */ /* 0x000fe8000c101514 */
[----:B------:R-:W-:Y:S04]  /*ea40*/  STG.E.U16 desc[UR20][R2.64+0x40], R154 ;  /* 0x0000409a02007986 */ /* 0x000fe8000c101514 */
[----:B------:R3:W-:Y:S01]  /*ea50*/  STG.E.U16 desc[UR20][R2.64+0x42], R252 ;  /* 0x000042fc02007986 */ /* 0x0007e2000c101514 */
[----:B--2---:R-:W-:-:S03]  /*ea60*/  IMAD.MOV.U32 R13, RZ, RZ, R201 ;  /* 0x000000ffff0d7224 */ /* 0x004fc600078e00c9 */
[----:B------:R-:W-:Y:S04]  /*ea70*/  STG.E.U16 desc[UR20][R4.64+0x40], R171 ;  /* 0x000040ab04007986 */ /* 0x000fe8000c101514 */
[----:B------:R2:W-:Y:S01]  /*ea80*/  STG.E.U16 desc[UR20][R4.64+0x42], R170 ;  /* 0x000042aa04007986 */ /* 0x0005e2000c101514 */
[----:B------:R-:W-:Y:S02]  /*ea90*/  LOP3.LUT R8, R61, R8, RZ, 0xc0, !PT ;  /* 0x000000083d087212 */ /* 0x000fe400078ec0ff */
[----:B------:R-:W-:Y:S01]  /*eaa0*/  LOP3.LUT R9, R62, R9, RZ, 0xc0, !PT ;  /* 0x000000093e097212 */ /* 0x000fe200078ec0ff */
[----:B------:R-:W-:Y:S02]  /*eab0*/  IMAD.MOV.U32 R96, RZ, RZ, R58 ;  /* 0x000000ffff607224 */ /* 0x000fe400078e003a */
[----:B------:R-:W-:Y:S01]  /*eac0*/  IMAD.MOV.U32 R97, RZ, RZ, R59 ;  /* 0x000000ffff617224 */ /* 0x000fe200078e003b */
[----:B------:R-:W4:Y:S01]  /*ead0*/  LDSM.16.MT88.4 R32, [R132+0x5400] ;  /* 0x005400008420783b */ /* 0x000f220000004200 */
[----:B---3--:R-:W-:Y:S01]  /*eae0*/  IMAD.WIDE R2, R6, -0x70, R4 ;  /* 0xffffff9006027825 */ /* 0x008fe200078e0204 */
[----:B--2---:R-:W-:-:S03]  /*eaf0*/  HSET2.LE.AND R5, R14, R0, PT ;  /* 0x000000000e057233 */ /* 0x004fc60003803000 */
[----:B------:R-:W-:Y:S01]  /*eb00*/  IMAD.MOV.U32 R14, RZ, RZ, R200 ;  /* 0x000000ffff0e7224 */ /* 0x000fe200078e00c8 */
[--C-:B------:R-:W-:Y:S02]  /*eb10*/  HSET2.LE.AND R4, R37, R0.reuse, PT ;  /* 0x0000000025047233 */ /* 0x100fe40003803000 */
[----:B------:R-:W-:Y:S01]  /*eb20*/  LOP3.LUT R13, R13, R5, RZ, 0xc0, !PT ;  /* 0x000000050d0d7212 */ /* 0x000fe200078ec0ff */
[----:B------:R-:W-:Y:S02]  /*eb30*/  IMAD.U32 R5, RZ, RZ, UR27 ;  /* 0x0000001bff057e24 */ /* 0x000fe4000f8e00ff */
[----:B------:R-:W-:Y:S01]  /*eb40*/  LOP3.LUT R14, R14, R4, RZ, 0xc0, !PT ;  /* 0x000000040e0e7212 */ /* 0x000fe200078ec0ff */
[----:B------:R-:W-:Y:S01]  /*eb50*/  IMAD.MOV.U32 R154, RZ, RZ, R57 ;  /* 0x000000ffff9a7224 */ /* 0x000fe200078e0039 */
[C---:B------:R-:W-:Y:S01]  /*eb60*/  HMMA.16816.F32 R60, R8.reuse, R24, R108 ;  /* 0x00000018083c723c */ /* 0x040fe2000000186c */
[----:B------:R-:W-:Y:S01]  /*eb70*/  IMAD.WIDE R4, R5, 0x70, R2 ;  /* 0x0000007005047825 */ /* 0x000fe200078e0202 */
[----:B------:R-:W-:Y:S04]  /*eb80*/  STG.E.U16 desc[UR20][R28.64+0x40], R155 ;  /* 0x0000409b1c007986 */ /* 0x000fe8000c101514 */
[----:B------:R-:W-:Y:S02]  /*eb90*/  STG.E.U16 desc[UR20][R28.64+0x42], R153 ;  /* 0x000042991c007986 */ /* 0x000fe4000c101514 */
[C---:B------:R-:W-:Y:S02]  /*eba0*/  HMMA.16816.F32 R56, R8.reuse, R26, R116 ;  /* 0x0000001a0838723c */ /* 0x040fe40000001874 */
[----:B------:R-:W-:Y:S06]  /*ebb0*/  STG.E.U16 desc[UR20][R30.64+0x50], R245 ;  /* 0x000050f51e007986 */ /* 0x000fec000c101514 */
[C---:B------:R-:W-:Y:S01]  /*ebc0*/  HMMA.16816.F32 R64, R8.reuse, R20, R92 ;  /* 0x000000140840723c */ /* 0x040fe2000000185c */
[----:B------:R-:W-:Y:S07]  /*ebd0*/  STG.E.U16 desc[UR20][R30.64+0x52], R242 ;  /* 0x000052f21e007986 */ /* 0x000fee000c101514 */
[----:B------:R-:W-:Y:S01]  /*ebe0*/  HMMA.16816.F32 R68, R8, R22, R68 ;  /* 0x000000160844723c */ /* 0x000fe20000001844 */
[----:B------:R-:W-:Y:S01]  /*ebf0*/  IMAD.U32 R8, RZ, RZ, UR27 ;  /* 0x0000001bff087e24 */ /* 0x000fe2000f8e00ff */
[----:B------:R-:W-:Y:S04]  /*ec00*/  STG.E.U16 desc[UR20][R2.64+0x50], R96 ;  /* 0x0000506002007986 */ /* 0x000fe8000c101514 */
[----:B------:R2:W-:Y:S04]  /*ec10*/  STG.E.U16 desc[UR20][R2.64+0x52], R97 ;  /* 0x0000526102007986 */ /* 0x0005e8000c101514 */
[----:B------:R-:W-:Y:S04]  /*ec20*/  STG.E.U16 desc[UR20][R4.64+0x50], R189 ;  /* 0x000050bd04007986 */ /* 0x000fe8000c101514 */
[----:B------:R3:W-:Y:S04]  /*ec30*/  STG.E.U16 desc[UR20][R4.64+0x52], R190 ;  /* 0x000052be04007986 */ /* 0x0007e8000c101514 */
[----:B------:R-:W-:Y:S04]  /*ec40*/  STG.E.U16 desc[UR20][R28.64+0x50], R154 ;  /* 0x0000509a1c007986 */ /* 0x000fe8000c101514 */
[----:B------:R1:W-:Y:S01]  /*ec50*/  STG.E.U16 desc[UR20][R28.64+0x52], R237 ;  /* 0x000052ed1c007986 */ /* 0x0003e2000c101514 */
[----:B------:R-:W-:Y:S01]  /*ec60*/  IMAD.MOV.U32 R12, RZ, RZ, R202 ;  /* 0x000000ffff0c7224 */ /* 0x000fe200078e00ca */
[----:B------:R-:W-:-:S02]  /*ec70*/  HSET2.LE.AND R6, R15, R0, PT ;  /* 0x000000000f067233 */ /* 0x000fc40003803000 */
[----:B------:R-:W-:Y:S01]  /*ec80*/  LOP3.LUT R7, R73, 0xff00ff, RZ, 0xc0, !PT ;  /* 0x00ff00ff49077812 */ /* 0x000fe200078ec0ff */
[----:B------:R-:W4:Y:S04]  /*ec90*/  LDSM.16.MT88.4 R24, [R90+0x5400] ;  /* 0x005400005a18783b */ /* 0x000f280000004200 */
[----:B------:R-:W-:Y:S01]  /*eca0*/  LDSM.16.MT88.4 R20, [R90+0x5800] ;  /* 0x005800005a14783b */ /* 0x000fe20000004200 */
[----:B--2---:R-:W-:-:S04]  /*ecb0*/  IMAD.WIDE R2, R8, -0x70, R4 ;  /* 0xffffff9008027825 */ /* 0x004fc800078e0204 */
[----:B---3--:R-:W-:Y:S01]  /*ecc0*/  IMAD.U32 R4, RZ, RZ, UR27 ;  /* 0x0000001bff047e24 */ /* 0x008fe2000f8e00ff */
[----:B------:R-:W-:Y:S03]  /*ecd0*/  STG.E.U16 desc[UR20][R30.64+0x60], R251 ;  /* 0x000060fb1e007986 */ /* 0x000fe6000c101514 */
[----:B------:R-:W-:Y:S01]  /*ece0*/  IMAD.WIDE R4, R4, 0x70, R2 ;  /* 0x0000007004047825 */ /* 0x000fe200078e0202 */
[----:B------:R-:W-:Y:S03]  /*ecf0*/  STG.E.U16 desc[UR20][R30.64+0x62], R249 ;  /* 0x000062f91e007986 */ /* 0x000fe6000c101514 */
[----:B-1----:R-:W-:Y:S01]  /*ed00*/  IMAD.MOV.U32 R237, RZ, RZ, R225 ;  /* 0x000000ffffed7224 */ /* 0x002fe200078e00e1 */
[----:B------:R-:W-:Y:S04]  /*ed10*/  STG.E.U16 desc[UR20][R2.64+0x60], R244 ;  /* 0x000060f402007986 */ /* 0x000fe8000c101514 */
[----:B------:R-:W-:Y:S04]  /*ed20*/  STG.E.U16 desc[UR20][R2.64+0x62], R247 ;  /* 0x000062f702007986 */ /* 0x000fe8000c101514 */
[----:B------:R-:W2:Y:S04]  /*ed30*/  LDL.LU R225, [R1+0x18c] ;  /* 0x00018c0001e17983 */ /* 0x000ea80000300800 */
[----:B------:R1:W-:Y:S04]  /*ed40*/  STG.E.U16 desc[UR20][R4.64+0x62], R250 ;  /* 0x000062fa04007986 */ /* 0x0003e8000c101514 */
[----:B-1----:R-:W3:Y:S01]  /*ed50*/  LDL.LU R250, [R1+0x354] ;  /* 0x0003540001fa7983 */ /* 0x002ee20000300800 */
[----:B------:R-:W-:-:S02]  /*ed60*/  LOP3.LUT R12, R12, R6, RZ, 0xc0, !PT ;  /* 0x000000060c0c7212 */ /* 0x000fc400078ec0ff */
[----:B------:R-:W-:Y:S01]  /*ed70*/  HSET2.LE.AND R6, R7, R0, PT ;  /* 0x0000000007067233 */ /* 0x000fe20003803000 */
[----:B------:R-:W-:-:S05]  /*ed80*/  IMAD.MOV.U32 R7, RZ, RZ, R199 ;  /* 0x000000ffff077224 */ /* 0x000fca00078e00c7 */
[----:B------:R-:W-:Y:S01]  /*ed90*/  LOP3.LUT R15, R7, R6, RZ, 0xc0, !PT ;  /* 0x00000006070f7212 */ /* 0x000fe200078ec0ff */
[----:B------:R-:W-:Y:S01]  /*eda0*/  IMAD.U32 R6, RZ, RZ, UR27 ;  /* 0x0000001bff067e24 */ /* 0x000fe2000f8e00ff */
[----:B------:R1:W-:Y:S01]  /*edb0*/  STG.E.U16 desc[UR20][R4.64+0x60], R233 ;  /* 0x000060e904007986 */ /* 0x0003e2000c101514 */
[----:B------:R-:W-:Y:S02]  /*edc0*/  LOP3.LUT R7, R80, 0xff00ff, RZ, 0xc0, !PT ;  /* 0x00ff00ff50077812 */ /* 0x000fe400078ec0ff */
[----:B------:R-:W-:Y:S01]  /*edd0*/  IMAD.WIDE R2, R6, -0x70, R4 ;  /* 0xffffff9006027825 */ /* 0x000fe200078e0204 */
[----:B------:R4:W-:Y:S04]  /*ede0*/  STG.E.U16 desc[UR20][R28.64+0x60], R229 ;  /* 0x000060e51c007986 */ /* 0x0009e8000c101514 */
[----:B------:R-:W-:Y:S04]  /*edf0*/  STG.E.U16 desc[UR20][R28.64+0x62], R243 ;  /* 0x000062f31c007986 */ /* 0x000fe8000c101514 */
[----:B------:R-:W-:Y:S01]  /*ee00*/  STG.E.U16 desc[UR20][R30.64+0x70], R240 ;  /* 0x000070f01e007986 */ /* 0x000fe2000c101514 */
[----:B-1----:R-:W-:-:S02]  /*ee10*/  HSET2.LE.AND R5, R36, R0, PT ;  /* 0x0000000024057233 */ /* 0x002fc40003803000 */
[--C-:B------:R-:W-:Y:S01]  /*ee20*/  HSET2.LE.AND R4, R72, R0.reuse, PT ;  /* 0x0000000048047233 */ /* 0x100fe20003803000 */
[----:B----4-:R-:W4:Y:S02]  /*ee30*/  LDL.LU R229, [R1+0x118] ;  /* 0x0001180001e57983 */ /* 0x010f240000300800 */
[----:B------:R-:W-:Y:S02]  /*ee40*/  LOP3.LUT R8, R228, R5, RZ, 0xc0, !PT ;  /* 0x00000005e4087212 */ /* 0x000fe400078ec0ff */
[----:B------:R-:W-:Y:S02]  /*ee50*/  HSET2.LE.AND R5, R7, R0, PT ;  /* 0x0000000007057233 */ /* 0x000fe40003803000 */
[----:B------:R-:W-:Y:S01]  /*ee60*/  LOP3.LUT R9, R216, R4, RZ, 0xc0, !PT ;  /* 0x00000004d8097212 */ /* 0x000fe200078ec0ff */
[----:B------:R-:W-:Y:S02]  /*ee70*/  IMAD.U32 R4, RZ, RZ, UR27 ;  /* 0x0000001bff047e24 */ /* 0x000fe4000f8e00ff */
[----:B------:R-:W-:-:S02]  /*ee80*/  LOP3.LUT R11, R236, R5, RZ, 0xc0, !PT ;  /* 0x00000005ec0b7212 */ /* 0x000fc400078ec0ff */
[----:B------:R-:W-:Y:S01]  /*ee90*/  IMAD.WIDE R4, R4, 0x70, R2 ;  /* 0x0000007004047825 */ /* 0x000fe200078e0202 */
[----:B---3--:R-:W-:Y:S04]  /*eea0*/  STG.E.U16 desc[UR20][R30.64+0x72], R250 ;  /* 0x000072fa1e007986 */ /* 0x008fe8000c101514 */
[----:B------:R-:W-:Y:S04]  /*eeb0*/  STG.E.U16 desc[UR20][R2.64+0x70], R246 ;  /* 0x000070f602007986 */ /* 0x000fe8000c101514 */
[----:B------:R-:W-:Y:S04]  /*eec0*/  STG.E.U16 desc[UR20][R2.64+0x72], R248 ;  /* 0x000072f802007986 */ /* 0x000fe8000c101514 */
[----:B------:R1:W-:Y:S04]  /*eed0*/  STG.E.U16 desc[UR20][R4.64+0x70], R237 ;  /* 0x000070ed04007986 */ /* 0x0003e8000c101514 */
[----:B-1----:R-:W3:Y:S01]  /*eee0*/  LDL.LU R237, [R1+0x12c] ;  /* 0x00012c0001ed7983 */ /* 0x002ee20000300800 */
[----:B------:R-:W-:-:S05]  /*eef0*/  HSET2.LE.AND R6, R74, R0, PT ;  /* 0x000000004a067233 */ /* 0x000fca0003803000 */
[----:B------:R-:W-:Y:S01]  /*ef00*/  LOP3.LUT R10, R238, R6, RZ, 0xc0, !PT ;  /* 0x00000006ee0a7212 */ /* 0x000fe200078ec0ff */
[----:B------:R-:W-:Y:S01]  /*ef10*/  IMAD.U32 R6, RZ, RZ, UR27 ;  /* 0x0000001bff067e24 */ /* 0x000fe2000f8e00ff */
[----:B--2---:R1:W-:Y:S03]  /*ef20*/  STG.E.U16 desc[UR20][R4.64+0x72], R225 ;  /* 0x000072e104007986 */ /* 0x0043e6000c101514 */
[----:B------:R-:W-:Y:S01]  /*ef30*/  IMAD.WIDE R2, R6, -0x70, R4 ;  /* 0xffffff9006027825 */ /* 0x000fe200078e0204 */
[C---:B------:R-:W-:Y:S01]  /*ef40*/  HMMA.16816.F32 R152, R12.reuse, R34, R44 ;  /* 0x000000220c98723c */ /* 0x040fe2000000182c */
[----:B------:R2:W-:Y:S04]  /*ef50*/  STG.E.U16 desc[UR20][R28.64+0x70], R217 ;  /* 0x000070d91c007986 */ /* 0x0005e8000c101514 */
[----:B------:R-:W-:Y:S03]  /*ef60*/  STG.E.U16 desc[UR20][R28.64+0x72], R230 ;  /* 0x000072e61c007986 */ /* 0x000fe6000c101514 */
[----:B------:R-:W-:Y:S01]  /*ef70*/  HMMA.16816.F32 R52, R12, R32, R52 ;  /* 0x000000200c34723c */ /* 0x000fe20000001834 */
[----:B------:R-:W-:Y:S01]  /*ef80*/  STG.E.U16 desc[UR20][R30.64+0x80], R147 ;  /* 0x000080931e007986 */ /* 0x000fe2000c101514 */
[----:B------:R-:W-:-:S03]  /*ef90*/  LOP3.LUT R7, R82, 0xff00ff, RZ, 0xc0, !PT ;  /* 0x00ff00ff52077812 */ /* 0x000fc600078ec0ff */
[----:B------:R-:W-:Y:S03]  /*efa0*/  STG.E.U16 desc[UR20][R30.64+0x82], R146 ;  /* 0x000082921e007986 */ /* 0x000fe6000c101514 */
[----:B------:R-:W-:Y:S01]  /*efb0*/  HMMA.16816.F32 R48, R12, R24, R48 ;  /* 0x000000180c30723c */ /* 0x000fe20000001830 */
[----:B------:R-:W-:Y:S01]  /*efc0*/  STG.E.U16 desc[UR20][R2.64+0x80], R145 ;  /* 0x0000809102007986 */ /* 0x000fe2000c101514 */
[----:B-1----:R-:W-:-:S06]  /*efd0*/  IMAD.U32 R4, RZ, RZ, UR27 ;  /* 0x0000001bff047e24 */ /* 0x002fcc000f8e00ff */
[----:B------:R-:W-:Y:S01]  /*efe0*/  HMMA.16816.F32 R44, R12, R26, R16 ;  /* 0x0000001a0c2c723c */ /* 0x000fe20000001810 */
[----:B------:R1:W-:Y:S01]  /*eff0*/  STG.E.U16 desc[UR20][R2.64+0x82], R144 ;  /* 0x0000829002007986 */ /* 0x0003e2000c101514 */
[----:B------:R-:W-:Y:S02]  /*f000*/  IMAD.MOV.U32 R5, RZ, RZ, R159 ;  /* 0x000000ffff057224 */ /* 0x000fe400078e009f */
[----:B------:R-:W-:Y:S01]  /*f010*/  IMAD.WIDE R12, R4, 0x70, R2 ;  /* 0x00000070040c7825 */ /* 0x000fe200078e0202 */
[----:B------:R-:W3:Y:S03]  /*f020*/  LDL.LU R225, [R1+0x11c] ;  /* 0x00011c0001e17983 */ /* 0x000ee60000300800 */
[----:B------:R-:W-:Y:S01]  /*f030*/  IMAD.MOV.U32 R4, RZ, RZ, R169 ;  /* 0x000000ffff047224 */ /* 0x000fe200078e00a9 */
[C---:B------:R-:W-:Y:S01]  /*f040*/  HMMA.16816.F32 R60, R8.reuse, R32, R60 ;  /* 0x00000020083c723c */ /* 0x040fe2000000183c */
[----:B------:R-:W-:Y:S01]  /*f050*/  IMAD.U32 R15, RZ, RZ, UR27 ;  /* 0x0000001bff0f7e24 */ /* 0x000fe2000f8e00ff */
[----:B--2---:R-:W2:Y:S04]  /*f060*/  LDL.LU R217, [R1+0x120] ;  /* 0x0001200001d97983 */ /* 0x004ea80000300800 */
[----:B------:R-:W2:Y:S02]  /*f070*/  LDSM.16.MT88.4 R16, [R132+0x5800] ;  /* 0x005800008410783b */ /* 0x000ea40000004200 */
[----:B------:R-:W-:Y:S01]  /*f080*/  HMMA.16816.F32 R56, R8, R34, R56 ;  /* 0x000000220838723c */ /* 0x000fe20000001838 */
[----:B-1----:R-:W-:-:S02]  /*f090*/  HSET2.LE.AND R2, R76, R0, PT ;  /* 0x000000004c027233 */ /* 0x002fc40003803000 */
[--C-:B------:R-:W-:Y:S01]  /*f0a0*/  HSET2.LE.AND R3, R75, R0.reuse, PT ;  /* 0x000000004b037233 */ /* 0x100fe20003803000 */
[----:B----4-:R1:W-:Y:S02]  /*f0b0*/  STG.E.U16 desc[UR20][R12.64+0x80], R229 ;  /* 0x000080e50c007986 */ /* 0x0103e4000c101514 */
[----:B------:R-:W-:Y:S02]  /*f0c0*/  LOP3.LUT R4, R4, R2, RZ, 0xc0, !PT ;  /* 0x0000000204047212 */ /* 0x000fe400078ec0ff */
[----:B------:R-:W-:Y:S01]  /*f0d0*/  LOP3.LUT R5, R5, R3, RZ, 0xc0, !PT ;  /* 0x0000000305057212 */ /* 0x000fe200078ec0ff */
[----:B------:R-:W-:Y:S01]  /*f0e0*/  IMAD.MOV.U32 R3, RZ, RZ, R157 ;  /* 0x000000ffff037224 */ /* 0x000fe200078e009d */
[----:B------:R-:W-:Y:S01]  /*f0f0*/  HSET2.LE.AND R2, R7, R0, PT ;  /* 0x0000000007027233 */ /* 0x000fe20003803000 */
[----:B------:R-:W-:Y:S01]  /*f100*/  HMMA.16816.F32 R32, R8, R24, R64 ;  /* 0x000000180820723c */ /* 0x000fe20000001840 */
[----:B------:R-:W4:Y:S03]  /*f110*/  LDL.LU R230, [R1+0x114] ;  /* 0x0001140001e67983 */ /* 0x000f260000300800 */
[----:B------:R-:W-:Y:S01]  /*f120*/  LOP3.LUT R7, R3, R2, RZ, 0xc0, !PT ;  /* 0x0000000203077212 */ /* 0x000fe200078ec0ff */
[----:B------:R-:W-:-:S03]  /*f130*/  IMAD.WIDE R2, R15, -0x70, R12 ;  /* 0xffffff900f027825 */ /* 0x000fc600078e020c */
[----:B------:R-:W-:Y:S01]  /*f140*/  HMMA.16816.F32 R24, R8, R26, R68 ;  /* 0x0000001a0818723c */ /* 0x000fe20000001844 */
[----:B------:R-:W-:-:S04]  /*f150*/  IMAD.U32 R10, RZ, RZ, UR27 ;  /* 0x0000001bff0a7e24 */ /* 0x000fc8000f8e00ff */
[----:B------:R-:W-:Y:S01]  /*f160*/  IMAD.WIDE R10, R10, 0x70, R2 ;  /* 0x000000700a0a7825 */ /* 0x000fe200078e0202 */
[----:B-1----:R-:W4:Y:S04]  /*f170*/  LDL.LU R229, [R1+0xfc] ;  /* 0x0000fc0001e57983 */ /* 0x002f280000300800 */
[----:B---3--:R-:W-:Y:S04]  /*f180*/  STG.E.U16 desc[UR20][R12.64+0x82], R237 ;  /* 0x000082ed0c007986 */ /* 0x008fe8000c101514 */
[----:B------:R1:W-:Y:S04]  /*f190*/  STG.E.U16 desc[UR20][R28.64+0x80], R187 ;  /* 0x000080bb1c007986 */ /* 0x0003e8000c101514 */
[----:B------:R3:W-:Y:S04]  /*f1a0*/  STG.E.U16 desc[UR20][R28.64+0x82], R188 ;  /* 0x000082bc1c007986 */ /* 0x0007e8000c101514 */
[----:B------:R-:W-:Y:S04]  /*f1b0*/  STG.E.U16 desc[UR20][R30.64+0x90], R156 ;  /* 0x0000909c1e007986 */ /* 0x000fe8000c101514 */
[----:B------:R-:W-:Y:S04]  /*f1c0*/  STG.E.U16 desc[UR20][R30.64+0x92], R166 ;  /* 0x000092a61e007986 */ /* 0x000fe8000c101514 */
[----:B------:R-:W-:Y:S04]  /*f1d0*/  STG.E.U16 desc[UR20][R2.64+0x90], R165 ;  /* 0x000090a502007986 */ /* 0x000fe8000c101514 */
[----:B------:R2:W-:Y:S04]  /*f1e0*/  STG.E.U16 desc[UR20][R2.64+0x92], R164 ;  /* 0x000092a402007986 */ /* 0x0005e8000c101514 */
[----:B-1----:R-:W4:Y:S04]  /*f1f0*/  LDL.LU R187, [R1+0x350] ;  /* 0x0003500001bb7983 */ /* 0x002f280000300800 */
[----:B---3--:R-:W3:Y:S01]  /*f200*/  LDL.LU R188, [R1+0x34c] ;  /* 0x00034c0001bc7983 */ /* 0x008ee20000300800 */
[----:B--2---:R-:W-:-:S02]  /*f210*/  HSET2.LE.AND R2, R86, R0, PT ;  /* 0x0000000056027233 */ /* 0x004fc40003803000 */
[----:B------:R-:W-:-:S03]  /*f220*/  HSET2.LE.AND R3, R84, R0, PT ;  /* 0x0000000054037233 */ /* 0x000fc60003803000 */
[----:B------:R-:W-:Y:S02]  /*f230*/  LOP3.LUT R12, R168, R2, RZ, 0xc0, !PT ;  /* 0x00000002a80c7212 */ /* 0x000fe400078ec0ff */
[----:B------:R-:W2:Y:S01]  /*f240*/  LDL.LU R168, [R1+0x348] ;  /* 0x0003480001a87983 */ /* 0x000ea20000300800 */
[----:B------:R-:W-:-:S03]  /*f250*/  LOP3.LUT R13, R135, R3, RZ, 0xc0, !PT ;  /* 0x00000003870d7212 */ /* 0x000fc600078ec0ff */
[----:B------:R-:W2:Y:S01]  /*f260*/  LDL.LU R135, [R1+0x344] ;  /* 0x0003440001877983 */ /* 0x000ea20000300800 */
[----:B------:R-:W-:Y:S01]  /*f270*/  IMAD.MOV.U32 R14, RZ, RZ, R158 ;  /* 0x000000ffff0e7224 */ /* 0x000fe200078e009e */
[--C-:B------:R-:W-:Y:S01]  /*f280*/  HSET2.LE.AND R6, R81, R0.reuse, PT ;  /* 0x0000000051067233 */ /* 0x100fe20003803000 */
[----:B------:R-:W-:Y:S02]  /*f290*/  IMAD.U32 R8, RZ, RZ, UR27 ;  /* 0x0000001bff087e24 */ /* 0x000fe4000f8e00ff */
[----:B------:R-:W-:Y:S02]  /*f2a0*/  IMAD.U32 R2, RZ, RZ, UR27 ;  /* 0x0000001bff027e24 */ /* 0x000fe4000f8e00ff */
[----:B------:R-:W-:Y:S01]  /*f2b0*/  LOP3.LUT R6, R14, R6, RZ, 0xc0, !PT ;  /* 0x000000060e067212 */ /* 0x000fe200078ec0ff */
[----:B------:R-:W-:Y:S01]  /*f2c0*/  IMAD.WIDE R8, R8, -0x70, R10 ;  /* 0xffffff9008087825 */ /* 0x000fe200078e020a */
[----:B------:R-:W-:Y:S04]  /*f2d0*/  STG.E.U16 desc[UR20][R10.64+0x90], R225 ;  /* 0x000090e10a007986 */ /* 0x000fe8000c101514 */
[----:B------:R1:W-:Y:S01]  /*f2e0*/  STG.E.U16 desc[UR20][R10.64+0x92], R217 ;  /* 0x000092d90a007986 */ /* 0x0003e2000c101514 */
[----:B------:R-:W-:Y:S01]  /*f2f0*/  IMAD.WIDE R2, R2, 0x70, R8 ;  /* 0x0000007002027825 */ /* 0x000fe200078e0208 */
[C---:B------:R-:W-:Y:S08]  /*f300*/  HMMA.16816.F32 R156, R4.reuse, R16, R52 ;  /* 0x00000010049c723c */ /* 0x040ff00000001834 */
[C---:B------:R-:W-:Y:S08]  /*f310*/  HMMA.16816.F32 R152, R4.reuse, R18, R152 ;  /* 0x000000120498723c */ /* 0x040ff00000001898 */
[C---:B------:R-:W-:Y:S08]  /*f320*/  HMMA.16816.F32 R144, R4.reuse, R20, R48 ;  /* 0x000000140490723c */ /* 0x040ff00000001830 */
[----:B------:R-:W-:Y:S01]  /*f330*/  HMMA.16816.F32 R44, R4, R22, R44 ;  /* 0x00000016042c723c */ /* 0x000fe2000000182c */
[----:B-1----:R-:W-:Y:S01]  /*f340*/  LOP3.LUT R11, R104, 0xff00ff, RZ, 0xc0, !PT ;  /* 0x00ff00ff680b7812 */ /* 0x002fe200078ec0ff */
[----:B------:R-:W-:Y:S01]  /*f350*/  IMAD.U32 R6, RZ, RZ, UR27 ;  /* 0x0000001bff067e24 */ /* 0x000fe2000f8e00ff */
[----:B------:R-:W-:Y:S01]  /*f360*/  HSET2.LE.AND R10, R98, R0, PT ;  /* 0x00000000620a7233 */ /* 0x000fe20003803000 */
[----:B------:R-:W-:-:S02]  /*f370*/  IMAD.U32 R4, RZ, RZ, UR27 ;  /* 0x0000001bff047e24 */ /* 0x000fc4000f8e00ff */
[----:B------:R-:W-:Y:S01]  /*f380*/  HSET2.LE.AND R11, R11, R0, PT ;  /* 0x000000000b0b7233 */ /* 0x000fe20003803000 */
[----:B------:R-:W-:Y:S01]  /*f390*/  IMAD.WIDE R6, R6, -0x70, R2 ;  /* 0xffffff9006067825 */ /* 0x000fe200078e0202 */
[----:B----4-:R-:W-:Y:S01]  /*f3a0*/  STG.E.U16 desc[UR20][R28.64+0x90], R230 ;  /* 0x000090e61c007986 */ /* 0x010fe2000c101514 */
[----:B------:R-:W-:Y:S02]  /*f3b0*/  LOP3.LUT R14, R136, R10, RZ, 0xc0, !PT ;  /* 0x0000000a880e7212 */ /* 0x000fe400078ec0ff */
[----:B------:R-:W-:Y:S01]  /*f3c0*/  LOP3.LUT R15, R137, R11, RZ, 0xc0, !PT ;  /* 0x0000000b890f7212 */ /* 0x000fe200078ec0ff */
[----:B------:R-:W-:Y:S01]  /*f3d0*/  STG.E.U16 desc[UR20][R28.64+0x92], R229 ;  /* 0x000092e51c007986 */ /* 0x000fe2000c101514 */
[----:B------:R-:W-:-:S03]  /*f3e0*/  IMAD.WIDE R4, R4, 0x70, R6 ;  /* 0x0000007004047825 */ /* 0x000fc600078e0206 */
[----:B------:R1:W5:Y:S02]  /*f3f0*/  LDL.LU R136, [R1+0x340] ;  /* 0x0003400001887983 */ /* 0x0003640000300800 */
[C---:B------:R-:W-:Y:S01]  /*f400*/  HMMA.16816.F32 R56, R12.reuse, R18, R56 ;  /* 0x000000120c38723c */ /* 0x040fe20000001838 */
[----:B------:R-:W-:Y:S01]  /*f410*/  IMAD.MOV.U32 R18, RZ, RZ, R191 ;  /* 0x000000ffff127224 */ /* 0x000fe200078e00bf */
[----:B------:R1:W5:Y:S06]  /*f420*/  LDL.LU R137, [R1+0x33c] ;  /* 0x00033c0001897983 */ /* 0x00036c0000300800 */
[C---:B------:R-:W-:Y:S08]  /*f430*/  HMMA.16816.F32 R32, R12.reuse, R20, R32 ;  /* 0x000000140c20723c */ /* 0x040ff00000001820 */
[C---:B------:R-:W-:Y:S01]  /*f440*/  HMMA.16816.F32 R24, R12.reuse, R22, R24 ;  /* 0x000000160c18723c */ /* 0x040fe20000001818 */
[----:B------:R-:W-:Y:S01]  /*f450*/  UMOV UR19, 0xffffffff ;  /* 0xffffffff00137882 */ /* 0x000fe20000000000 */
[----:B------:R-:W-:Y:S04]  /*f460*/  STG.E.U16 desc[UR20][R30.64+0xa2], R187 ;  /* 0x0000a2bb1e007986 */ /* 0x000fe8000c101514 */
[----:B---3--:R-:W-:Y:S04]  /*f470*/  STG.E.U16 desc[UR20][R30.64+0xa0], R188 ;  /* 0x0000a0bc1e007986 */ /* 0x008fe8000c101514 */
[----:B------:R-:W-:Y:S04]  /*f480*/  STG.E.U16 desc[UR20][R8.64+0xa2], R167 ;  /* 0x0000a2a708007986 */ /* 0x000fe8000c101514 */
[----:B------:R-:W3:Y:S04]  /*f490*/  LDSM.16.MT88.4 R164, [R132+0x5c00] ;  /* 0x005c000084a4783b */ /* 0x000ee80000004200 */
[----:B--2---:R2:W-:Y:S04]  /*f4a0*/  STG.E.U16 desc[UR20][R8.64+0xa0], R168 ;  /* 0x0000a0a808007986 */ /* 0x0045e8000c101514 */
[----:B------:R-:W-:Y:S04]  /*f4b0*/  STG.E.U16 desc[UR20][R2.64+0xa0], R135 ;  /* 0x0000a08702007986 */ /* 0x000fe8000c101514 */
[----:B------:R4:W-:Y:S04]  /*f4c0*/  STG.E.U16 desc[UR20][R2.64+0xa2], R134 ;  /* 0x0000a28602007986 */ /* 0x0009e8000c101514 */
[----:B------:R-:W-:Y:S04]  /*f4d0*/  STG.E.U16 desc[UR20][R28.64+0xa0], R42 ;  /* 0x0000a02a1c007986 */ /* 0x000fe8000c101514 */
[----:B------:R-:W-:Y:S04]  /*f4e0*/  STG.E.U16 desc[UR20][R28.64+0xa2], R41 ;  /* 0x0000a2291c007986 */ /* 0x000fe8000c101514 */
[----:B------:R-:W-:Y:S04]  /*f4f0*/  STG.E.U16 desc[UR20][R30.64+0xb0], R185 ;  /* 0x0000b0b91e007986 */ /* 0x000fe8000c101514 */
[----:B------:R-:W-:Y:S01]  /*f500*/  STG.E.U16 desc[UR20][R30.64+0xb2], R184 ;  /* 0x0000b2b81e007986 */ /* 0x000fe2000c101514 */
[----:B--2---:R-:W-:Y:S03]  /*f510*/  HMMA.16816.F32 R168, R12, R16, R60 ;  /* 0x000000100ca8723c */ /* 0x004fe6000000183c */
[----:B------:R-:W-:Y:S01]  /*f520*/  STG.E.U16 desc[UR20][R6.64+0xb0], R181 ;  /* 0x0000b0b506007986 */ /* 0x000fe2000c101514 */
[----:B------:R-:W-:-:S03]  /*f530*/  IMAD.MOV.U32 R16, RZ, RZ, R193 ;  /* 0x000000ffff107224 */ /* 0x000fc600078e00c1 */
[----:B------:R2:W-:Y:S01]  /*f540*/  STG.E.U16 desc[UR20][R6.64+0xb2], R182 ;  /* 0x0000b2b606007986 */ /* 0x0005e2000c101514 */
[----:B----4-:R-:W-:-:S03]  /*f550*/  IMAD.U32 R2, RZ, RZ, UR27 ;  /* 0x0000001bff027e24 */ /* 0x010fc6000f8e00ff */
[----:B------:R-:W-:Y:S01]  /*f560*/  STG.E.U16 desc[UR20][R4.64+0xb0], R40 ;  /* 0x0000b02804007986 */ /* 0x000fe2000c101514 */
[----:B------:R-:W-:Y:S02]  /*f570*/  IMAD.MOV.U32 R17, RZ, RZ, R192 ;  /* 0x000000ffff117224 */ /* 0x000fe400078e00c0 */
[----:B------:R-:W-:Y:S01]  /*f580*/  IMAD.WIDE R2, R2, -0x70, R4 ;  /* 0xffffff9002027825 */ /* 0x000fe200078e0204 */
[----:B------:R4:W-:Y:S04]  /*f590*/  STG.E.U16 desc[UR20][R4.64+0xb2], R241 ;  /* 0x0000b2f104007986 */ /* 0x0009e8000c101514 */
[----:B------:R-:W-:Y:S04]  /*f5a0*/  STG.E.U16 desc[UR20][R28.64+0xb0], R235 ;  /* 0x0000b0eb1c007986 */ /* 0x000fe8000c101514 */
[----:B------:R-:W1:Y:S04]  /*f5b0*/  LDSM.16.MT88.4 R8, [R90+0x5c00] ;  /* 0x005c00005a08783b */ /* 0x000e680000004200 */
[----:B------:R1:W5:Y:S01]  /*f5c0*/  LDL.LU R135, [R1+0x338] ;  /* 0x0003380001877983 */ /* 0x0003620000300800 */
[----:B--2---:R-:W-:-:S02]  /*f5d0*/  LOP3.LUT R7, R177, 0xff00ff, RZ, 0xc0, !PT ;  /* 0x00ff00ffb1077812 */ /* 0x004fc400078ec0ff */
[--C-:B------:R-:W-:Y:S02]  /*f5e0*/  HSET2.LE.AND R6, R89, R0.reuse, PT ;  /* 0x0000000059067233 */ /* 0x100fe40003803000 */
[--C-:B----4-:R-:W-:Y:S02]  /*f5f0*/  HSET2.LE.AND R5, R78, R0.reuse, PT ;  /* 0x000000004e057233 */ /* 0x110fe40003803000 */
[--C-:B------:R-:W-:Y:S01]  /*f600*/  HSET2.LE.AND R4, R77, R0.reuse, PT ;  /* 0x000000004d047233 */ /* 0x100fe20003803000 */
[----:B------:R-:W-:Y:S02]  /*f610*/  STG.E.U16 desc[UR20][R28.64+0xb2], R234 ;  /* 0x0000b2ea1c007986 */ /* 0x000fe4000c101514 */
[----:B------:R-:W-:Y:S01]  /*f620*/  LOP3.LUT R140, R16, R5, RZ, 0xc0, !PT ;  /* 0x00000005108c7212 */ /* 0x000fe200078ec0ff */
[----:B------:R-:W-:Y:S01]  /*f630*/  IMAD.MOV.U32 R5, RZ, RZ, R186 ;  /* 0x000000ffff057224 */ /* 0x000fe200078e00ba */
[----:B------:R-:W-:Y:S01]  /*f640*/  LOP3.LUT R141, R17, R4, RZ, 0xc0, !PT ;  /* 0x00000004118d7212 */ /* 0x000fe200078ec0ff */
[----:B------:R2:W5:Y:S01]  /*f650*/  LDL.LU R134, [R1+0x334] ;  /* 0x0003340001867983 */ /* 0x0005620000300800 */
[----:B------:R-:W-:-:S02]  /*f660*/  HSET2.LE.AND R4, R7, R0, PT ;  /* 0x0000000007047233 */ /* 0x000fc40003803000 */
[----:B------:R-:W-:Y:S01]  /*f670*/  LOP3.LUT R142, R18, R6, RZ, 0xc0, !PT ;  /* 0x00000006128e7212 */ /* 0x000fe200078ec0ff */
[----:B------:R-:W-:Y:S01]  /*f680*/  IMAD.U32 R6, RZ, RZ, UR27 ;  /* 0x0000001bff067e24 */ /* 0x000fe2000f8e00ff */
[----:B------:R-:W-:Y:S01]  /*f690*/  STG.E.U16 desc[UR20][R30.64+0xc0], R178 ;  /* 0x0000c0b21e007986 */ /* 0x000fe2000c101514 */
[----:B------:R-:W-:Y:S02]  /*f6a0*/  LOP3.LUT R143, R5, R4, RZ, 0xc0, !PT ;  /* 0x00000004058f7212 */ /* 0x000fe400078ec0ff */
[C---:B------:R-:W-:Y:S01]  /*f6b0*/  IMAD.WIDE R4, R6.reuse, 0x70, R2 ;  /* 0x0000007006047825 */ /* 0x040fe200078e0202 */
[----:B------:R-:W-:Y:S04]  /*f6c0*/  STG.E.U16 desc[UR20][R30.64+0xc2], R179 ;  /* 0x0000c2b31e007986 */ /* 0x000fe8000c101514 */
[----:B------:R-:W-:Y:S04]  /*f6d0*/  STG.E.U16 desc[UR20][R2.64+0xc0], R176 ;  /* 0x0000c0b002007986 */ /* 0x000fe8000c101514 */
[----:B------:R4:W-:Y:S04]  /*f6e0*/  STG.E.U16 desc[UR20][R2.64+0xc2], R151 ;  /* 0x0000c29702007986 */ /* 0x0009e8000c101514 */
[----:B------:R-:W-:Y:S04]  /*f6f0*/  STG.E.U16 desc[UR20][R4.64+0xc0], R231 ;  /* 0x0000c0e704007986 */ /* 0x000fe8000c101514 */
[----:B------:R3:W-:Y:S04]  /*f700*/  STG.E.U16 desc[UR20][R4.64+0xc2], R227 ;  /* 0x0000c2e304007986 */ /* 0x0007e8000c101514 */
[----:B------:R-:W-:Y:S04]  /*f710*/  STG.E.U16 desc[UR20][R28.64+0xc0], R223 ;  /* 0x0000c0df1c007986 */ /* 0x000fe8000c101514 */
[----:B------:R-:W-:Y:S04]  /*f720*/  STG.E.U16 desc[UR20][R28.64+0xc2], R222 ;  /* 0x0000c2de1c007986 */ /* 0x000fe8000c101514 */
[----:B------:R1:W-:Y:S04]  /*f730*/  STG.E.U16 desc[UR20][R30.64+0xd0], R150 ;  /* 0x0000d0961e007986 */ /* 0x0003e8000c101514 */
[----:B------:R2:W5:Y:S01]  /*f740*/  LDL.LU R42, [R1+0x330] ;  /* 0x00033000012a7983 */ /* 0x0005620000300800 */
[----:B----4-:R-:W-:-:S03]  /*f750*/  IMAD.WIDE R2, R6, -0x70, R4 ;  /* 0xffffff9006027825 */ /* 0x010fc600078e0204 */
[----:B------:R-:W-:Y:S04]  /*f760*/  STG.E.U16 desc[UR20][R30.64+0xd2], R149 ;  /* 0x0000d2951e007986 */ /* 0x000fe8000c101514 */
[----:B------:R-:W-:Y:S01]  /*f770*/  STG.E.U16 desc[UR20][R2.64+0xd0], R148 ;  /* 0x0000d09402007986 */ /* 0x000fe2000c101514 */
[----:B---3--:R-:W-:Y:S01]  /*f780*/  LOP3.LUT R5, R183, 0xff00ff, RZ, 0xc0, !PT ;  /* 0x00ff00ffb7057812 */ /* 0x008fe200078ec0ff */
[----:B------:R-:W-:Y:S02]  /*f790*/  IMAD.WIDE R6, R6, 0x70, R2 ;  /* 0x0000007006067825 */ /* 0x000fe400078e0202 */
[----:B------:R3:W-:Y:S01]  /*f7a0*/  STG.E.U16 desc[UR20][R2.64+0xd2], R133 ;  /* 0x0000d28502007986 */ /* 0x0007e2000c101514 */
[----:B------:R-:W-:-:S03]  /*f7b0*/  HSET2.LE.AND R4, R180, R0, PT ;  /* 0x00000000b4047233 */ /* 0x000fc60003803000 */
[----:B------:R2:W5:Y:S04]  /*f7c0*/  LDL.LU R41, [R1+0x32c] ;  /* 0x00032c0001297983 */ /* 0x0005680000300800 */
[----:B------:R-:W-:Y:S01]  /*f7d0*/  STG.E.U16 desc[UR20][R6.64+0xd0], R221 ;  /* 0x0000d0dd06007986 */ /* 0x000fe2000c101514 */
[----:B-1----:R-:W-:-:S03]  /*f7e0*/  LOP3.LUT R150, R211, R4, RZ, 0xc0, !PT ;  /* 0x00000004d3967212 */ /* 0x002fc600078ec0ff */
[----:B------:R-:W-:Y:S01]  /*f7f0*/  STG.E.U16 desc[UR20][R6.64+0xd2], R232 ;  /* 0x0000d2e806007986 */ /* 0x000fe2000c101514 */
[--C-:B---3--:R-:W-:Y:S02]  /*f800*/  HSET2.LE.AND R3, R106, R0.reuse, PT ;  /* 0x000000006a037233 */ /* 0x108fe40003803000 */
[--C-:B------:R-:W-:Y:S01]  /*f810*/  HSET2.LE.AND R2, R114, R0.reuse, PT ;  /* 0x0000000072027233 */ /* 0x100fe20003803000 */
[----:B------:R2:W5:Y:S01]  /*f820*/  LDL.LU R40, [R1+0x328] ;  /* 0x0003280001287983 */ /* 0x0005620000300800 */
[----:B------:R-:W-:Y:S01]  /*f830*/  HSET2.LE.AND R0, R5, R0, PT ;  /* 0x0000000005007233 */ /* 0x000fe20003803000 */
[----:B------:R-:W-:Y:S02]  /*f840*/  IMAD.U32 R5, RZ, RZ, UR27 ;  /* 0x0000001bff057e24 */ /* 0x000fe4000f8e00ff */
[----:B------:R-:W-:Y:S02]  /*f850*/  LOP3.LUT R149, R224, R2, RZ, 0xc0, !PT ;  /* 0x00000002e0957212 */ /* 0x000fe400078ec0ff */
[----:B------:R-:W-:Y:S01]  /*f860*/  IMAD.WIDE R4, R5, -0x70, R6 ;  /* 0xffffff9005047825 */ /* 0x000fe200078e0206 */
[----:B------:R-:W-:-:S02]  /*f870*/  LOP3.LUT R148, R39, R3, RZ, 0xc0, !PT ;  /* 0x0000000327947212 */ /* 0x000fc400078ec0ff */
[----:B------:R-:W-:Y:S01]  /*f880*/  LOP3.LUT R151, R220, R0, RZ, 0xc0, !PT ;  /* 0x00000000dc977212 */ /* 0x000fe200078ec0ff */
[----:B------:R-:W-:Y:S01]  /*f890*/  IMAD.U32 R2, RZ, RZ, UR27 ;  /* 0x0000001bff027e24 */ /* 0x000fe2000f8e00ff */
[----:B------:R-:W1:Y:S01]  /*f8a0*/  S2R R220, SR_TID.X ;  /* 0x0000000000dc7919 */ /* 0x000e620000002100 */
[----:B------:R-:W-:Y:S02]  /*f8b0*/  IMAD.U32 R0, RZ, RZ, UR27 ;  /* 0x0000001bff007e24 */ /* 0x000fe4000f8e00ff */
[----:B------:R-:W-:Y:S01]  /*f8c0*/  IMAD.WIDE R2, R2, 0x70, R4 ;  /* 0x0000007002027825 */ /* 0x000fe200078e0204 */
[----:B------:R-:W-:Y:S04]  /*f8d0*/  STG.E.U16 desc[UR20][R28.64+0xd0], R226 ;  /* 0x0000d0e21c007986 */ /* 0x000fe8000c101514 */
[----:B------:R-:W-:Y:S04]  /*f8e0*/  STG.E.U16 desc[UR20][R28.64+0xd2], R213 ;  /* 0x0000d2d51c007986 */ /* 0x000fe8000c101514 */
[----:B------:R-:W-:Y:S04]  /*f8f0*/  STG.E.U16 desc[UR20][R30.64+0xe0], R172 ;  /* 0x0000e0ac1e007986 */ /* 0x000fe8000c101514 */
[----:B------:R-:W-:Y:S04]  /*f900*/  STG.E.U16 desc[UR20][R30.64+0xe2], R175 ;  /* 0x0000e2af1e007986 */ /* 0x000fe8000c101514 */
[----:B------:R-:W-:Y:S04]  /*f910*/  STG.E.U16 desc[UR20][R4.64+0xe0], R174 ;  /* 0x0000e0ae04007986 */ /* 0x000fe8000c101514 */
[----:B------:R3:W-:Y:S04]  /*f920*/  STG.E.U16 desc[UR20][R4.64+0xe2], R173 ;  /* 0x0000e2ad04007986 */ /* 0x0007e8000c101514 */
[----:B------:R-:W-:Y:S04]  /*f930*/  STG.E.U16 desc[UR20][R2.64+0xe0], R219 ;  /* 0x0000e0db02007986 */ /* 0x000fe8000c101514 */
[----:B------:R-:W-:Y:S04]  /*f940*/  STG.E.U16 desc[UR20][R2.64+0xe2], R218 ;  /* 0x0000e2da02007986 */ /* 0x000fe8000c101514 */
[----:B------:R-:W-:Y:S04]  /*f950*/  STG.E.U16 desc[UR20][R28.64+0xe0], R212 ;  /* 0x0000e0d41c007986 */ /* 0x000fe8000c101514 */
[----:B------:R-:W-:Y:S01]  /*f960*/  STG.E.U16 desc[UR20][R28.64+0xe2], R207 ;  /* 0x0000e2cf1c007986 */ /* 0x000fe2000c101514 */
[----:B------:R-:W-:Y:S03]  /*f970*/  HMMA.16816.F32 R156, R140, R164, R156 ;  /* 0x000000a48c9c723c */ /* 0x000fe6000000189c */
[----:B------:R2:W5:Y:S01]  /*f980*/  LDL.LU R39, [R1+0x324] ;  /* 0x0003240001277983 */ /* 0x0005620000300800 */
[----:B---3--:R-:W-:-:S03]  /*f990*/  IMAD.WIDE R4, R0, -0x70, R2 ;  /* 0xffffff9000047825 */ /* 0x008fc600078e0202 */
[----:B------:R-:W-:Y:S04]  /*f9a0*/  STG.E.U16 desc[UR20][R30.64+0xf0], R163 ;  /* 0x0000f0a31e007986 */ /* 0x000fe8000c101514 */
[----:B------:R-:W-:Y:S01]  /*f9b0*/  STG.E.U16 desc[UR20][R30.64+0xf2], R162 ;  /* 0x0000f2a21e007986 */ /* 0x000fe2000c101514 */
[----:B------:R-:W-:-:S03]  /*f9c0*/  IMAD.WIDE R12, R0, 0x70, R4 ;  /* 0x00000070000c7825 */ /* 0x000fc600078e0204 */
[----:B------:R-:W-:Y:S01]  /*f9d0*/  STG.E.U16 desc[UR20][R4.64+0xf0], R161 ;  /* 0x0000f0a104007986 */ /* 0x000fe2000c101514 */
[----:B------:R-:W-:Y:S03]  /*f9e0*/  HMMA.16816.F32 R152, R140, R166, R152 ;  /* 0x000000a68c98723c */ /* 0x000fe60000001898 */
[----:B------:R3:W-:Y:S04]  /*f9f0*/  STG.E.U16 desc[UR20][R4.64+0xf2], R160 ;  /* 0x0000f2a004007986 */ /* 0x0007e8000c101514 */
[----:B------:R2:W5:Y:S01]  /*fa00*/  LDL.LU R224, [R1+0x320] ;  /* 0x0003200001e07983 */ /* 0x0005620000300800 */
[----:B------:R-:W-:Y:S03]  /*fa10*/  HMMA.16816.F32 R168, R148, R164, R168 ;  /* 0x000000a494a8723c */ /* 0x000fe600000018a8 */
[----:B------:R2:W-:Y:S04]  /*fa20*/  STG.E.U16 desc[UR20][R12.64+0xf0], R208 ;  /* 0x0000f0d00c007986 */ /* 0x0005e8000c101514 */
[----:B------:R2:W5:Y:S01]  /*fa30*/  LDL.LU R211, [R1+0x31c] ;  /* 0x00031c0001d37983 */ /* 0x0005620000300800 */
[----:B------:R-:W-:Y:S03]  /*fa40*/  HMMA.16816.F32 R144, R140, R8, R144 ;  /* 0x000000088c90723c */ /* 0x000fe60000001890 */
[----:B------:R2:W-:Y:S04]  /*fa50*/  STG.E.U16 desc[UR20][R12.64+0xf2], R206 ;  /* 0x0000f2ce0c007986 */ /* 0x0005e8000c101514 */
[----:B------:R2:W-:Y:S01]  /*fa60*/  STL.64 [R1+0x40], R12 ;  /* 0x0000400c01007387 */ /* 0x0005e20000100a00 */
[C---:B------:R-:W-:Y:S03]  /*fa70*/  HMMA.16816.F32 R164, R148.reuse, R166, R56 ;  /* 0x000000a694a4723c */ /* 0x040fe60000001838 */
[----:B------:R2:W-:Y:S04]  /*fa80*/  STG.E.U16 desc[UR20][R28.64+0xf0], R205 ;  /* 0x0000f0cd1c007986 */ /* 0x0005e8000c101514 */
[----:B------:R2:W-:Y:S01]  /*fa90*/  STG.E.U16 desc[UR20][R28.64+0xf2], R204 ;  /* 0x0000f2cc1c007986 */ /* 0x0005e2000c101514 */
[----:B---3--:R-:W-:Y:S08]  /*faa0*/  HMMA.16816.F32 R160, R148, R8, R32 ;  /* 0x0000000894a0723c */ /* 0x008ff00000001820 */
[-C--:B------:R-:W-:Y:S08]  /*fab0*/  HMMA.16816.F32 R140, R140, R10.reuse, R44 ;  /* 0x0000000a8c8c723c */ /* 0x080ff0000000182c */
[----:B------:R-:W-:Y:S01]  /*fac0*/  HMMA.16816.F32 R148, R148, R10, R24 ;  /* 0x0000000a9494723c */ /* 0x000fe20000001818 */
[----:B-1----:R-:W-:Y:S01]  /*fad0*/  IMAD.SHL.U32 R220, R220, 0x8, RZ ;  /* 0x00000008dcdc7824 */ /* 0x002fe200078e00ff */
[----:B------:R-:W-:-:S04]  /*fae0*/  IADD3 R219, P0, PT, R30, -0x100, RZ ;  /* 0xffffff001edb7810 */ /* 0x000fc80007f1e0ff */
[----:B------:R-:W-:Y:S02]  /*faf0*/  LOP3.LUT R220, R220, 0x18, RZ, 0xc0, !PT ;  /* 0x00000018dcdc7812 */ /* 0x000fe400078ec0ff */
[----:B------:R-:W-:Y:S01]  /*fb00*/  IADD3.X R218, PT, PT, R31, -0x1, RZ, P0, !PT ;  /* 0xffffffff1fda7810 */ /* 0x000fe200007fe4ff */
[----:B------:R-:W-:Y:S11]  /*fb10*/  BRA.U !UP2, `(.L_x_497) ;  /* 0x000000d10ad07547 */ /* 0x000ff6000b800000 */
[----:B------:R-:W3:Y:S01]  /*fb20*/  LDL.LU R237, [R1+0x230] ;  /* 0x0002300001ed7983 */ /* 0x000ee20000300800 */
[----:B------:R-:W1:Y:S01]  /*fb30*/  LDCU UR19, c[0x0][0x440] ;  /* 0x00008800ff1377ac */ /* 0x000e620008000800 */
[----:B------:R-:W-:-:S04]  /*fb40*/  DEPBAR.LE SB0, 0x0 ;  /* 0x000080000000791a */ /* 0x000fc80000000000 */
[----:B------:R-:W3:Y:S04]  /*fb50*/  LDL.LU R225, [R1+0x228] ;  /* 0x0002280001e17983 */ /* 0x000ee80000300800 */
[----:B------:R-:W4:Y:S04]  /*fb60*/  LDL.LU R217, [R1+0x22c] ;  /* 0x00022c0001d97983 */ /* 0x000f280000300800 */
[----:B------:R-:W4:Y:S04]  /*fb70*/  LDL R230, [R1+0x30c] ;  /* 0x00030c0001e67983 */ /* 0x000f280000100800 */
[----:B------:R-:W4:Y:S01]  /*fb80*/  LDL R229, [R1+0x308] ;  /* 0x0003080001e57983 */ /* 0x000f220000100800 */
[----:B------:R-:W-:Y:S01]  /*fb90*/  UIADD3 UR5, UPT, UPT, UR26, -0x2, URZ ;  /* 0xfffffffe1a057890 */ /* 0x000fe2000fffe0ff */
[----:B-1----:R-:W-:Y:S01]  /*fba0*/  ISETP.GE.AND P0, PT, R220, UR19, PT ;  /* 0x00000013dc007c0c */ /* 0x002fe2000bf06270 */
[----:B------:R-:W-:Y:S01]  /*fbb0*/  IMAD.U32 R4, RZ, RZ, UR14 ;  /* 0x0000000eff047e24 */ /* 0x000fe2000f8e00ff */
[----:B------:R-:W-:Y:S01]  /*fbc0*/  BAR.SYNC.DEFER_BLOCKING 0x0 ;  /* 0x0000000000007b1d */ /* 0x000fe20000010000 */
[----:B------:R-:W-:Y:S01]  /*fbd0*/  UIMAD.WIDE.U32 UR34, UR5, UR14, URZ ;  /* 0x0000000e052272a5 */ /* 0x000fe2000f8e00ff */
[----:B------:R-:W-:Y:S01]  /*fbe0*/  IMAD.U32 R5, RZ, RZ, UR14 ;  /* 0x0000000eff057e24 */ /* 0x000fe2000f8e00ff */
[----:B------:R-:W-:Y:S01]  /*fbf0*/  UISETP.GE.AND UP0, UPT, UR26, 0x3, UPT ;  /* 0x000000031a00788c */ /* 0x000fe2000bf06270 */
[----:B------:R-:W-:Y:S01]  /*fc00*/  IMAD.U32 R8, RZ, RZ, UR14 ;  /* 0x0000000eff087e24 */ /* 0x000fe2000f8e00ff */
[----:B------:R-:W-:Y:S01]  /*fc10*/  UIMAD UR19, UR5, UR15, UR35 ;  /* 0x0000000f051372a4 */ /* 0x000fe2000f8e0223 */
[----:B------:R-:W-:Y:S01]  /*fc20*/  IMAD.U32 R7, RZ, RZ, UR15 ;  /* 0x0000000fff077e24 */ /* 0x000fe2000f8e00ff */
[----:B------:R-:W-:Y:S01]  /*fc30*/  USHF.L.U32 UR5, UR34, 0x7, URZ ;  /* 0x0000000722057899 */ /* 0x000fe200080006ff */
[----:B------:R-:W-:Y:S01]  /*fc40*/  IMAD.U32 R6, RZ, RZ, UR14 ;  /* 0x0000000eff067e24 */ /* 0x000fe2000f8e00ff */
[----:B------:R-:W-:Y:S01]  /*fc50*/  USHF.L.U64.HI UR19, UR34, 0x7, UR19 ;  /* 0x0000000722137899 */ /* 0x000fe20008010213 */
[----:B------:R-:W-:-:S02]  /*fc60*/  IMAD.U32 R3, RZ, RZ, UR15 ;  /* 0x0000000fff037e24 */ /* 0x000fc4000f8e00ff */
[----:B--2---:R-:W-:Y:S01]  /*fc70*/  IMAD.U32 R12, RZ, RZ, UR15 ;  /* 0x0000000fff0c7e24 */ /* 0x004fe2000f8e00ff */
[----:B------:R-:W-:Y:S01]  /*fc80*/  @!P0 LEA R4, P2, R4, UR5, 0x5 ;  /* 0x0000000504048c11 */ /* 0x000fe2000f8428ff */
[----:B------:R-:W-:Y:S01]  /*fc90*/  IMAD.U32 R0, RZ, RZ, UR5 ;  /* 0x00000005ff007e24 */ /* 0x000fe2000f8e00ff */
[----:B------:R-:W-:Y:S01]  /*fca0*/  @!P0 LEA R5, P1, R5, UR5, 0x6 ;  /* 0x0000000505058c11 */ /* 0x000fe2000f8230ff */
[----:B------:R-:W-:Y:S01]  /*fcb0*/  IMAD.U32 R2, RZ, RZ, UR19 ;  /* 0x00000013ff027e24 */ /* 0x000fe2000f8e00ff */
[----:B------:R-:W-:Y:S02]  /*fcc0*/  @!P0 LEA.HI.X R9, R8, UR19, R7, 0x5, P2 ;  /* 0x0000001308098c11 */ /* 0x000fe400090f2c07 */
[----:B------:R-:W-:Y:S01]  /*fcd0*/  @!P0 LEA.HI.X R7, R6, UR19, R3, 0x6, P1 ;  /* 0x0000001306078c11 */ /* 0x000fe200088f3403 */
[----:B------:R-:W-:Y:S01]  /*fce0*/  IMAD.U32 R3, RZ, RZ, UR19 ;  /* 0x00000013ff037e24 */ /* 0x000fe2000f8e00ff */
[----:B-----5:R-:W-:Y:S01]  /*fcf0*/  @P0 STS.128 [R224+0x4000], RZ ;  /* 0x004000ffe0000388 */ /* 0x020fe20000000c00 */
[----:B---3--:R-:W-:-:S02]  /*fd00*/  LOP3.LUT R14, R225, R237, RZ, 0xfc, !PT ;  /* 0x000000ede10e7212 */ /* 0x008fc400078efcff */
[----:B----4-:R-:W-:Y:S02]  /*fd10*/  LOP3.LUT R13, R217, R203, RZ, 0xfc, !PT ;  /* 0x000000cbd90d7212 */ /* 0x010fe400078efcff */
[-C--:B------:R-:W-:Y:S02]  /*fd20*/  @!P0 LEA R10, P3, R0, R230.reuse, 0x1 ;  /* 0x000000e6000a8211 */ /* 0x080fe400078608ff */
[-C--:B------:R-:W-:Y:S02]  /*fd30*/  @!P0 LEA R8, P2, R4, R230.reuse, 0x1 ;  /* 0x000000e604088211 */ /* 0x080fe400078408ff */
[-C--:B------:R-:W-:Y:S01]  /*fd40*/  @!P0 LEA.HI.X R11, R0, R229.reuse, R2, 0x1, P3 ;  /* 0x000000e5000b8211 */ /* 0x080fe200018f0c02 */
[----:B------:R-:W-:Y:S01]  /*fd50*/  IMAD.U32 R2, RZ, RZ, UR5 ;  /* 0x00000005ff027e24 */ /* 0x000fe2000f8e00ff */
[C---:B------:R-:W-:Y:S01]  /*fd60*/  @!P0 LEA R6, P1, R5.reuse, R230, 0x1 ;  /* 0x000000e605068211 */ /* 0x040fe200078208ff */
[----:B------:R-:W-:Y:S01]  /*fd70*/  IMAD.U32 R0, RZ, RZ, UR14 ;  /* 0x0000000eff007e24 */ /* 0x000fe2000f8e00ff */
[-C--:B------:R-:W-:Y:S01]  /*fd80*/  @!P0 LEA.HI.X R9, R4, R229.reuse, R9, 0x1, P2 ;  /* 0x000000e504098211 */ /* 0x080fe200010f0c09 */
[----:B------:R-:W-:Y:S01]  /*fd90*/  @!PT LDS RZ, [RZ] ;  /* 0x00000000fffff984 */ /* 0x000fe20000000800 */
[----:B------:R-:W-:Y:S01]  /*fda0*/  @!PT LDS RZ, [RZ] ;  /* 0x00000000fffff984 */ /* 0x000fe20000000800 */
[----:B------:R-:W-:Y:S01]  /*fdb0*/  @!PT LDS RZ, [RZ] ;  /* 0x00000000fffff984 */ /* 0x000fe20000000800 */
[----:B------:R-:W-:Y:S01]  /*fdc0*/  @!P0 LDGSTS.E.BYPASS.LTC128B.128 [R224+0x4000], desc[UR20][R10.64] ;  /* 0x040000000ae08fae */ /* 0x000fe2000b981a14 */
[----:B------:R-:W-:Y:S01]  /*fdd0*/  @!P0 LEA.HI.X R7, R5, R229, R7, 0x1, P1 ;  /* 0x000000e505078211 */ /* 0x000fe200008f0c07 */
[----:B------:R-:W-:-:S02]  /*fde0*/  @!P0 IMAD.WIDE.U32 R2, R0, 0x60, R2 ;  /* 0x0000006000028825 */ /* 0x000fc400078e0002 */
[----:B------:R-:W-:Y:S02]  /*fdf0*/  @P0 STS.128 [R224+0x4800], RZ ;  /* 0x004800ffe0000388 */ /* 0x000fe40000000c00 */
[----:B------:R-:W-:Y:S01]  /*fe00*/  @!P0 IMAD R0, R12, 0x60, RZ ;  /* 0x000000600c008824 */ /* 0x000fe200078e02ff */
[----:B------:R-:W-:Y:S01]  /*fe10*/  @!P0 LEA R4, P1, R2, R230, 0x1 ;  /* 0x000000e602048211 */ /* 0x000fe200078208ff */
[----:B------:R-:W-:Y:S01]  /*fe20*/  @!PT LDS RZ, [RZ] ;  /* 0x00000000fffff984 */ /* 0x000fe20000000800 */
[----:B------:R-:W-:Y:S01]  /*fe30*/  @!PT LDS RZ, [RZ] ;  /* 0x00000000fffff984 */ /* 0x000fe20000000800 */
[----:B------:R-:W-:Y:S01]  /*fe40*/  @!PT LDS RZ, [RZ] ;  /* 0x00000000fffff984 */ /* 0x000fe20000000800 */
[----:B------:R1:W-:Y:S02]  /*fe50*/  @!P0 LDGSTS.E.BYPASS.LTC128B.128 [R224+0x4800], desc[UR20][R8.64] ;  /* 0x0480000008e08fae */ /* 0x0003e4000b981a14 */
[----:B------:R-:W-:Y:S01]  /*fe60*/  @!P0 IMAD.IADD R0, R0, 0x1, R3 ;  /* 0x0000000100008824 */ /* 0x000fe200078e0203 */
[----:B------:R-:W-:Y:S01]  /*fe70*/  LEA R3, R13, UR4, 0x1 ;  /* 0x000000040d037c11 */ /* 0x000fe2000f8e08ff */
[----:B------:R-:W-:Y:S03]  /*fe80*/  @P0 STS.128 [R224+0x5000], RZ ;  /* 0x005000ffe0000388 */ /* 0x000fe60000000c00 */
[----:B------:R-:W-:Y:S01]  /*fe90*/  @!P0 LEA.HI.X R5, R2, R229, R0, 0x1, P1 ;  /* 0x000000e502058211 */ /* 0x000fe200008f0c00 */
[----:B------:R-:W-:Y:S01]  /*fea0*/  @!PT LDS RZ, [RZ] ;  /* 0x00000000fffff984 */ /* 0x000fe20000000800 */
[----:B------:R-:W-:Y:S01]  /*feb0*/  @!PT LDS RZ, [RZ] ;  /* 0x00000000fffff984 */ /* 0x000fe20000000800 */
[----:B------:R-:W-:Y:S01]  /*fec0*/  @!PT LDS RZ, [RZ] ;  /* 0x00000000fffff984 */ /* 0x000fe20000000800 */
[----:B------:R-:W-:Y:S01]  /*fed0*/  @!P0 LDGSTS.E.BYPASS.LTC128B.128 [R224+0x5000], desc[UR20][R6.64] ;  /* 0x0500000006e08fae */ /* 0x000fe2000b981a14 */
[----:B------:R-:W-:-:S03]  /*fee0*/  LEA R0, R14, UR4, 0x1 ;  /* 0x000000040e007c11 */ /* 0x000fc6000f8e08ff */
[----:B------:R-:W-:Y:S02]  /*fef0*/  @P0 STS.128 [R224+0x5800], RZ ;  /* 0x005800ffe0000388 */ /* 0x000fe40000000c00 */
[C---:B------:R-:W-:Y:S02]  /*ff00*/  IMAD.IADD R2, R215.reuse, 0x1, R0 ;  /* 0x00000001d7027824 */ /* 0x040fe400078e0200 */
[----:B------:R-:W-:Y:S01]  /*ff10*/  @!PT LDS RZ, [RZ] ;  /* 0x00000000fffff984 */ /* 0x000fe20000000800 */
[----:B------:R-:W-:Y:S01]  /*ff20*/  @!PT LDS RZ, [RZ] ;  /* 0x00000000fffff984 */ /* 0x000fe20000000800 */
[----:B------:R-:W-:Y:S01]  /*ff30*/  @!PT LDS RZ, [RZ] ;  /* 0x00000000fffff984 */ /* 0x000fe20000000800 */
[----:B------:R2:W-:Y:S04]  /*ff40*/  @!P0 LDGSTS.E.BYPASS.LTC128B.128 [R224+0x5800], desc[UR20][R4.64] ;  /* 0x0580000004e08fae */ /* 0x0005e8000b981a14 */
[----:B------:R-:W-:Y:S04]  /*ff50*/  LDSM.16.M88.4 R56, [R0+0x3c00] ;  /* 0x003c00000038783b */ /* 0x000fe80000000200 */
[----:B------:R-:W-:Y:S04]  /*ff60*/  LDSM.16.M88.4 R12, [R0+0x2000] ;  /* 0x00200000000c783b */ /* 0x000fe80000000200 */
[----:B-1----:R-:W1:Y:S04]  /*ff70*/  LDSM.16.M88.4 R8, [R3] ;  /* 0x000000000308783b */ /* 0x002e680000000200 */
[----:B------:R-:W-:Y:S04]  /*ff80*/  LDSM.16.M88.4 R60, [R0+0x3800] ;  /* 0x00380000003c783b */ /* 0x000fe80000000200 */
[----:B------:R-:W-:Y:S04]  /*ff90*/  LDSM.16.M88.4 R76, [R0+0x2800] ;  /* 0x00280000004c783b */ /* 0x000fe80000000200 */
[----:B------:R-:W-:Y:S04]  /*ffa0*/  LDSM.16.M88.4 R80, [R0+0x2400] ;  /* 0x002400000050783b */ /* 0x000fe80000000200 */
[----:B--2---:R2:W3:Y:S04]  /*ffb0*/  LDSM.16.M88.4 R4, [R3+0x1000] ;  /* 0x001000000304783b */ /* 0x0044e80000000200 */
[----:B------:R-:W4:Y:S04]  /*ffc0*/  LDSM.16.M88.4 R72, [R0+0x2c00] ;  /* 0x002c00000048783b */ /* 0x000f280000000200 */
[----:B------:R-:W4:Y:S04]  /*ffd0*/  LDSM.16.M88.4 R68, [R0+0x3000] ;  /* 0x003000000044783b */ /* 0x000f280000000200 */
[----:B------:R3:W4:Y:S04]  /*ffe0*/  LDSM.16.M88.4 R64, [R0+0x3400] ;  /* 0x003400000040783b */ /* 0x0007280000000200 */
[----:B------:R-:W-:Y:S04]  /*fff0*/  LDSM.16.M88.4 R32, [R2+0x2800] ;  /* 0x002800000220783b */ /* 0x000fe80000000200 */
[----:B------:R-:W-:Y:S01]  /*10000*/  LDSM.16.M88.4 R48, [R2+0x2000] ;  /* 0x002000000230783b */ /* 0x000fe20000000200 */
[----:B--2---:R-:W-:Y:S01]  /*10010*/  IMAD.IADD R3, R215, 0x1, R3 ;  /* 0x00000001d7037824 */ /* 0x004fe200078e0203 */
[C---:B-1----:R-:W-:Y:S02]  /*10020*/  HMMA.16816.F32 R100, R8.reuse, R12, RZ ;  /* 0x0000000c0864723c */ /* 0x042fe400000018ff */
[----:B------:R-:W-:Y:S04]  /*10030*/  LDSM.16.M88.4 R24, [R2+0x2c00] ;  /* 0x002c00000218783b */ /* 0x000fe80000000200 */
[----:B------:R-:W-:Y:S02]  /*10040*/  LDSM.16.M88.4 R44, [R2+0x2400] ;  /* 0x00240000022c783b */ /* 0x000fe40000000200 */
[----:B------:R-:W-:Y:S02]  /*10050*/  HMMA.16816.F32 R124, R8, R14, RZ ;  /* 0x0000000e087c723c */ /* 0x000fe400000018ff */
[----:B------:R-:W-:Y:S01]  /*10060*/  LDSM.16.M88.4 R20, [R2+0x3000] ;  /* 0x003000000214783b */ /* 0x000fe20000000200 */
[----:B---3--:R-:W1:Y:S05]  /*10070*/  S2R R0, SR_TID.X ;  /* 0x0000000000007919 */ /* 0x008e6a0000002100 */
[C---:B------:R-:W-:Y:S01]  /*10080*/  HMMA.16816.F32 R16, R4.reuse, R56, RZ ;  /* 0x000000380410723c */ /* 0x040fe200000018ff */
[----:B------:R-:W-:Y:S04]  /*10090*/  LDSM.16.M88.4 R52, [R2+0x3400] ;  /* 0x003400000234783b */ /* 0x000fe80000000200 */
[----:B------:R-:W0:Y:S03]  /*100a0*/  LDGDEPBAR ;  /* 0x00000000000079af */ /* 0x000e260000000000 */
[C---:B------:R-:W-:Y:S08]  /*100b0*/  HMMA.16816.F32 R92, R4.reuse, R12, RZ ;  /* 0x0000000c045c723c */ /* 0x040ff000000018ff */
[----:B------:R-:W-:Y:S01]  /*100c0*/  HMMA.16816.F32 R120, R4, R14, RZ ;  /* 0x0000000e0478723c */ /* 0x000fe200000018ff */
[----:B------:R-:W2:Y:S02]  /*100d0*/  LDSM.16.M88.4 R12, [R3+0x1000] ;  /* 0x00100000030c783b */ /* 0x000ea40000000200 */
[----:B------:R-:W-:-:S02]  /*100e0*/  IMAD.MOV.U32 R238, RZ, RZ, R17 ;  /* 0x000000ffffee7224 */ /* 0x000fc400078e0011 */
[----:B------:R-:W-:Y:S02]  /*100f0*/  IMAD.MOV.U32 R237, RZ, RZ, R18 ;  /* 0x000000ffffed7224 */ /* 0x000fe400078e0012 */
[----:B------:R-:W-:Y:S01]  /*10100*/  IMAD.MOV.U32 R236, RZ, RZ, R19 ;  /* 0x000000ffffec7224 */ /* 0x000fe200078e0013 */
[C---:B------:R-:W-:Y:S01]  /*10110*/  HMMA.16816.F32 R84, R4.reuse, R62, RZ ;  /* 0x0000003e0454723c */ /* 0x040fe200000018ff */
[----:B------:R-:W-:Y:S02]  /*10120*/  IMAD.MOV.U32 R227, RZ, RZ, R16 ;  /* 0x000000ffffe37224 */ /* 0x000fe400078e0010 */
[----:B------:R3:W1:Y:S05]  /*10130*/  LDSM.16.M88.4 R16, [R3] ;  /* 0x000000000310783b */ /* 0x00066a0000000200 */
[C---:B------:R-:W-:Y:S08]  /*10140*/  HMMA.16816.F32 R96, R4.reuse, R76, RZ ;  /* 0x0000004c0460723c */ /* 0x040ff000000018ff */
[----:B------:R-:W-:Y:S03]  /*10150*/  HMMA.16816.F32 R88, R4, R80, RZ ;  /* 0x000000500458723c */ /* 0x000fe600000018ff */
[----:B------:R-:W-:-:S02]  /*10160*/  IMAD.MOV.U32 R36, RZ, RZ, R86 ;  /* 0x000000ffff247224 */ /* 0x000fc400078e0056 */
[----:B------:R-:W-:Y:S02]  /*10170*/  IMAD.MOV.U32 R29, RZ, RZ, R87 ;  /* 0x000000ffff1d7224 */ /* 0x000fe400078e0057 */
[----:B------:R-:W-:Y:S01]  /*10180*/  IMAD.MOV.U32 R28, RZ, RZ, R84 ;  /* 0x000000ffff1c7224 */ /* 0x000fe200078e0054 */
[----:B----4-:R-:W-:Y:S01]  /*10190*/  HMMA.16816.F32 R104, R4, R72, RZ ;  /* 0x000000480468723c */ /* 0x010fe200000018ff */
[----:B---3--:R-:W-:-:S07]  /*101a0*/  IMAD.MOV.U32 R3, RZ, RZ, R85 ;  /* 0x000000ffff037224 */ /* 0x008fce00078e0055 */
        /* <DEDUP_REMOVED lines=10> */
[----:B------:R-:W-:Y:S03]  /*10250*/  HMMA.16816.F32 R180, R8, R58, RZ ;  /* 0x0000003a08b4723c */ /* 0x000fe600000018ff */
[----:B------:R-:W-:-:S02]  /*10260*/  IMAD.MOV.U32 R226, RZ, RZ, R5 ;  /* 0x000000ffffe27224 */ /* 0x000fc400078e0005 */
[----:B------:R-:W-:Y:S02]  /*10270*/  IMAD.MOV.U32 R38, RZ, RZ, R6 ;  /* 0x000000ffff267224 */ /* 0x000fe400078e0006 */
[----:B------:R-:W-:Y:S01]  /*10280*/  IMAD.MOV.U32 R37, RZ, RZ, R4 ;  /* 0x000000ffff257224 */ /* 0x000fe200078e0004 */
[----:B--2---:R-:W-:Y:S01]  /*10290*/  HMMA.16816.F32 R216, R12, R32, R96 ;  /* 0x000000200cd8723c */ /* 0x004fe20000001860 */
[----:B-1----:R-:W-:Y:S02]  /*102a0*/  IMAD.SHL.U32 R99, R0, 0x2, RZ ;  /* 0x0000000200637824 */ /* 0x002fe400078e00ff */
[----:B------:R-:W-:Y:S02]  /*102b0*/  IMAD.U32 R0, RZ, RZ, UR26 ;  /* 0x0000001aff007e24 */ /* 0x000fe4000f8e00ff */
[----:B------:R-:W-:Y:S01]  /*102c0*/  IMAD.MOV.U32 R133, RZ, RZ, R7 ;  /* 0x000000ffff857224 */ /* 0x000fe200078e0007 */
[----:B------:R-:W-:Y:S02]  /*102d0*/  LOP3.LUT R99, R99, 0x6, RZ, 0xc0, !PT ;  /* 0x0000000663637812 */ /* 0x000fe400078ec0ff */
[----:B------:R-:W-:Y:S03]  /*102e0*/  HMMA.16816.F32 R116, R8, R82, RZ ;  /* 0x000000520874723c */ /* 0x000fe600000018ff */
[----:B------:R-:W-:-:S02]  /*102f0*/  IMAD R0, R0, 0x80, R99 ;  /* 0x0000008000007824 */ /* 0x000fc400078e0263 */
[----:B------:R-:W-:Y:S02]  /*10300*/  IMAD.MOV.U32 R43, RZ, RZ, R182 ;  /* 0x000000ffff2b7224 */ /* 0x000fe400078e00b6 */
[----:B------:R-:W-:Y:S01]  /*10310*/  IMAD.MOV.U32 R225, RZ, RZ, R183 ;  /* 0x000000ffffe17224 */ /* 0x000fe200078e00b7 */
[----:B------:R-:W-:Y:S01]  /*10320*/  HMMA.16816.F32 R80, R8, R76, RZ ;  /* 0x0000004c0850723c */ /* 0x000fe200000018ff */
[----:B------:R-:W-:Y:S02]  /*10330*/  IMAD.MOV.U32 R208, RZ, RZ, R180 ;  /* 0x000000ffffd07224 */ /* 0x000fe400078e00b4 */
[----:B------:R-:W-:-:S05]  /*10340*/  IMAD.MOV.U32 R252, RZ, RZ, R181 ;  /* 0x000000fffffc7224 */ /* 0x000fca00078e00b5 */
[----:B------:R-:W-:Y:S08]  /*10350*/  HMMA.16816.F32 R184, R16, R48, R100 ;  /* 0x0000003010b8723c */ /* 0x000ff00000001864 */
[----:B------:R-:W-:Y:S08]  /*10360*/  HMMA.16816.F32 R128, R8, R78, RZ ;  /* 0x0000004e0880723c */ /* 0x000ff000000018ff */
[----:B------:R-:W-:Y:S08]  /*10370*/  HMMA.16816.F32 R200, R12, R24, R104 ;  /* 0x000000180cc8723c */ /* 0x000ff00000001868 */
[C---:B------:R-:W-:Y:S08]  /*10380*/  HMMA.16816.F32 R76, R8.reuse, R72, RZ ;  /* 0x00000048084c723c */ /* 0x040ff000000018ff */
[C---:B------:R-:W-:Y:S08]  /*10390*/  HMMA.16816.F32 R176, R8.reuse, R74, RZ ;  /* 0x0000004a08b0723c */ /* 0x040ff000000018ff */
[----:B------:R-:W-:Y:S08]  /*103a0*/  HMMA.16816.F32 R4, R8, R64, RZ ;  /* 0x000000400804723c */ /* 0x000ff000000018ff */
[----:B------:R-:W-:Y:S01]  /*103b0*/  HMMA.16816.F32 R104, R12, R50, R120 ;  /* 0x000000320c68723c */ /* 0x000fe20000001878 */
[----:B------:R-:W-:-:S02]  /*103c0*/  IMAD.MOV.U32 R121, RZ, RZ, R3 ;  /* 0x000000ffff797224 */ /* 0x000fc400078e0003 */
[C---:B------:R-:W-:Y:S02]  /*103d0*/  VIADD R3, R0.reuse, 0xffffff00 ;  /* 0xffffff0000037836 */ /* 0x040fe40000000000 */
[----:B------:R-:W-:Y:S02]  /*103e0*/  IMAD.MOV.U32 R122, RZ, RZ, R36 ;  /* 0x000000ffff7a7224 */ /* 0x000fe400078e0024 */
[----:B------:R-:W-:Y:S01]  /*103f0*/  VIADD R36, R0, 0xffffff01 ;  /* 0xffffff0100247836 */ /* 0x000fe20000000000 */
[C---:B------:R-:W-:Y:S01]  /*10400*/  HMMA.16816.F32 R72, R8.reuse, R68, RZ ;  /* 0x000000440848723c */ /* 0x040fe200000018ff */
[CC--:B------:R-:W-:Y:S01]  /*10410*/  ISETP.GE.AND P2, PT, R3.reuse, R39.reuse, PT ;  /* 0x000000270300720c */ /* 0x0c0fe20003f46270 */
[----:B------:R-:W-:Y:S01]  /*10420*/  IMAD.MOV.U32 R123, RZ, RZ, R29 ;  /* 0x000000ffff7b7224 */ /* 0x000fe200078e001d */
[C---:B------:R-:W-:Y:S01]  /*10430*/  ISETP.GE.AND P3, PT, R3.reuse, R40, PT ;  /* 0x000000280300720c */ /* 0x040fe20003f66270 */
[----:B------:R-:W-:Y:S01]  /*10440*/  IMAD.MOV.U32 R120, RZ, RZ, R28 ;  /* 0x000000ffff787224 */ /* 0x000fe200078e001c */
[----:B------:R-:W-:Y:S01]  /*10450*/  ISETP.GE.AND P5, PT, R36, R39, PT ;  /* 0x000000272400720c */ /* 0x000fe20003fa6270 */
[C---:B------:R-:W-:Y:S01]  /*10460*/  VIADD R29, R0.reuse, 0xffffff18 ;  /* 0xffffff18001d7836 */ /* 0x040fe20000000000 */
[C---:B------:R-:W-:Y:S01]  /*10470*/  ISETP.GE.AND P4, PT, R3.reuse, R41, PT ;  /* 0x000000290300720c */ /* 0x040fe20003f86270 */
[----:B------:R-:W-:Y:S01]  /*10480*/  HMMA.16816.F32 R192, R8, R70, RZ ;  /* 0x0000004608c0723c */ /* 0x000fe200000018ff */
[----:B------:R-:W-:Y:S01]  /*10490*/  VIADD R28, R0, 0xffffff19 ;  /* 0xffffff19001c7836 */ /* 0x000fe20000000000 */
[----:B------:R-:W-:-:S06]  /*104a0*/  ISETP.GE.AND P1, PT, R3, R42, PT ;  /* 0x0000002a0300720c */ /* 0x000fcc0003f26270 */
[C---:B------:R-:W-:Y:S08]  /*104b0*/  HMMA.16816.F32 R64, R8.reuse, R66, RZ ;  /* 0x000000420840723c */ /* 0x040ff000000018ff */
[C---:B------:R-:W-:Y:S08]  /*104c0*/  HMMA.16816.F32 R232, R8.reuse, R60, RZ ;  /* 0x0000003c08e8723c */ /* 0x040ff000000018ff */
[C---:B------:R-:W-:Y:S08]  /*104d0*/  HMMA.16816.F32 R244, R8.reuse, R62, RZ ;  /* 0x0000003e08f4723c */ /* 0x040ff000000018ff */
[----:B------:R-:W-:Y:S08]  /*104e0*/  HMMA.16816.F32 R240, R8, R56, RZ ;  /* 0x0000003808f0723c */ /* 0x000ff000000018ff */
[----:B------:R-:W-:Y:S08]  /*104f0*/  HMMA.16816.F32 R8, R16, R44, R84 ;  /* 0x0000002c1008723c */ /* 0x000ff00000001854 */
[----:B------:R-:W-:Y:S08]  /*10500*/  HMMA.16816.F32 R228, R12, R48, R92 ;  /* 0x000000300ce4723c */ /* 0x000ff0000000185c */
[----:B------:R-:W-:Y:S01]  /*10510*/  HMMA.16816.F32 R48, R16, R50, R124 ;  /* 0x000000321030723c */ /* 0x000fe2000000187c */
[----:B------:R-:W-:Y:S01]  /*10520*/  IMAD.MOV.U32 R127, RZ, RZ, R43 ;  /* 0x000000ffff7f7224 */ /* 0x000fe200078e002b */
[----:B------:R-:W-:Y:S01]  /*10530*/  FSEL R43, R184, -INF , !P2 ;  /* 0xff800000b82b7808 */ /* 0x000fe20005000000 */
[----:B------:R-:W-:Y:S01]  /*10540*/  IMAD.MOV.U32 R124, RZ, RZ, R252 ;  /* 0x000000ffff7c7224 */ /* 0x000fe200078e00fc */
[----:B------:R-:W-:Y:S01]  /*10550*/  ISETP.GE.AND P2, PT, R36, R40, PT ;  /* 0x000000282400720c */ /* 0x000fe20003f46270 */
[----:B------:R-:W-:-:S03]  /*10560*/  IMAD.MOV.U32 R125, RZ, RZ, R127 ;  /* 0x000000ffff7d7224 */ /* 0x000fc600078e007f */
[----:B------:R-:W-:Y:S01]  /*10570*/  HMMA.16816.F32 R80, R16, R32, R80 ;  /* 0x000000201050723c */ /* 0x000fe20000001850 */
[C---:B------:R-:W-:Y:S02]  /*10580*/  VIADD R32, R0.reuse, 0xffffff11 ;  /* 0xffffff1100207836 */ /* 0x040fe40000000000 */
[----:B------:R-:W-:-:S05]  /*10590*/  VIADD R33, R0, 0xffffff10 ;  /* 0xffffff1000217836 */ /* 0x000fca0000000000 */
[C---:B------:R-:W-:Y:S01]  /*105a0*/  HMMA.16816.F32 R180, R12.reuse, R20, R108 ;  /* 0x000000140cb4723c */ /* 0x040fe2000000186c */
[----:B------:R-:W-:Y:S02]  /*105b0*/  FSEL R110, R187, -INF , !P2 ;  /* 0xff800000bb6e7808 */ /* 0x000fe40005000000 */
[-C--:B------:R-:W-:Y:S02]  /*105c0*/  ISETP.GE.AND P2, PT, R32, R39.reuse, PT ;  /* 0x000000272000720c */ /* 0x080fe40003f46270 */
[----:B------:R-:W-:Y:S02]  /*105d0*/  FSEL R109, R186, -INF , !P3 ;  /* 0xff800000ba6d7808 */ /* 0x000fe40005800000 */
[----:B------:R-:W-:Y:S01]  /*105e0*/  ISETP.GE.AND P3, PT, R33, R40, PT ;  /* 0x000000282100720c */ /* 0x000fe20003f66270 */
[----:B------:R-:W-:Y:S01]  /*105f0*/  HMMA.16816.F32 R220, R12, R44, R88 ;  /* 0x0000002c0cdc723c */ /* 0x000fe20000001858 */
[----:B------:R-:W-:Y:S02]  /*10600*/  FSEL R108, R185, -INF , !P5 ;  /* 0xff800000b96c7808 */ /* 0x000fe40006800000 */
[----:B------:R-:W-:-:S02]  /*10610*/  ISETP.GE.AND P5, PT, R33, R39, PT ;  /* 0x000000272100720c */ /* 0x000fc40003fa6270 */
[----:B------:R-:W-:Y:S02]  /*10620*/  FSEL R185, R230, -INF , !P1 ;  /* 0xff800000e6b97808 */ /* 0x000fe40004800000 */
[----:B------:R-:W-:Y:S01]  /*10630*/  FSEL R111, R8, -INF , !P5 ;  /* 0xff800000086f7808 */ /* 0x000fe20006800000 */
[----:B------:R-:W-:Y:S01]  /*10640*/  HMMA.16816.F32 R100, R12, R46, R172 ;  /* 0x0000002e0c64723c */ /* 0x000fe200000018ac */
[----:B------:R-:W-:Y:S02]  /*10650*/  VIADD R8, R0, 0xffffff49 ;  /* 0xffffff4900087836 */ /* 0x000fe40000000000 */
[----:B------:R-:W-:Y:S02]  /*10660*/  IMAD.MOV.U32 R172, RZ, RZ, R237 ;  /* 0x000000ffffac7224 */ /* 0x000fe400078e00ed */
[----:B------:R-:W-:-:S03]  /*10670*/  IMAD.MOV.U32 R175, RZ, RZ, R236 ;  /* 0x000000ffffaf7224 */ /* 0x000fc600078e00ec */
[----:B------:R-:W-:Y:S01]  /*10680*/  HMMA.16816.F32 R44, R16, R46, R116 ;  /* 0x0000002e102c723c */ /* 0x000fe20000001874 */
[----:B------:R-:W-:Y:S01]  /*10690*/  FSEL R116, R9, -INF , !P2 ;  /* 0xff80000009747808 */ /* 0x000fe20005000000 */
[----:B------:R-:W-:Y:S01]  /*106a0*/  VIADD R9, R0, 0xffffff48 ;  /* 0xffffff4800097836 */ /* 0x000fe20000000000 */
[----:B------:R-:W-:Y:S02]  /*106b0*/  ISETP.GE.AND P2, PT, R32, R40, PT ;  /* 0x000000282000720c */ /* 0x000fe40003f46270 */
[----:B------:R-:W-:Y:S01]  /*106c0*/  FSEL R117, R10, -INF , !P3 ;  /* 0xff8000000a757808 */ /* 0x000fe20005800000 */
[C---:B------:R-:W-:Y:S01]  /*106d0*/  VIADD R10, R0.reuse, 0xffffff41 ;  /* 0xffffff41000a7836 */ /* 0x040fe20000000000 */
[----:B------:R-:W-:Y:S01]  /*106e0*/  FSEL R118, R11, -INF , !P2 ;  /* 0xff8000000b767808 */ /* 0x000fe20005000000 */
[----:B------:R-:W-:Y:S01]  /*106f0*/  HMMA.16816.F32 R88, R12, R26, R196 ;  /* 0x0000001a0c58723c */ /* 0x000fe200000018c4 */
[----:B------:R-:W-:-:S07]  /*10700*/  VIADD R11, R0, 0xffffff40 ;  /* 0xffffff40000b7836 */ /* 0x000fce0000000000 */
[----:B------:R-:W-:Y:S01]  /*10710*/  HMMA.16816.F32 R56, R16, R26, R176 ;  /* 0x0000001a1038723c */ /* 0x000fe200000018b0 */
[C---:B------:R-:W-:Y:S02]  /*10720*/  VIADD R26, R0.reuse, 0xffffff21 ;  /* 0xffffff21001a7836 */ /* 0x040fe40000000000 */
[----:B------:R-:W-:-:S03]  /*10730*/  VIADD R27, R0, 0xffffff20 ;  /* 0xffffff20001b7836 */ /* 0x000fc60000000000 */
[-C--:B------:R-:W-:Y:S02]  /*10740*/  ISETP.GE.AND P2, PT, R26, R39.reuse, PT ;  /* 0x000000271a00720c */ /* 0x080fe40003f46270 */
[----:B------:R-:W-:Y:S01]  /*10750*/  HMMA.16816.F32 R76, R16, R24, R76 ;  /* 0x00000018104c723c */ /* 0x000fe2000000184c */
[C---:B------:R-:W-:Y:S01]  /*10760*/  ISETP.GE.AND P3, PT, R27.reuse, R40, PT ;  /* 0x000000281b00720c */ /* 0x040fe20003f66270 */
[C---:B------:R-:W-:Y:S01]  /*10770*/  VIADD R25, R0.reuse, 0xffffff28 ;  /* 0xffffff2800197836 */ /* 0x040fe20000000000 */
[----:B------:R-:W-:Y:S01]  /*10780*/  ISETP.GE.AND P5, PT, R27, R39, PT ;  /* 0x000000271b00720c */ /* 0x000fe20003fa6270 */
[----:B------:R-:W-:-:S03]  /*10790*/  VIADD R24, R0, 0xffffff29 ;  /* 0xffffff2900187836 */ /* 0x000fc60000000000 */
[----:B------:R-:W-:Y:S01]  /*107a0*/  FSEL R184, R80, -INF , !P5 ;  /* 0xff80000050b87808 */ /* 0x000fe20006800000 */
[----:B------:R-:W-:Y:S01]  /*107b0*/  HMMA.16816.F32 R92, R12, R34, R188 ;  /* 0x000000220c5c723c */ /* 0x000fe200000018bc */
[----:B------:R-:W-:Y:S01]  /*107c0*/  FSEL R189, R81, -INF , !P2 ;  /* 0xff80000051bd7808 */ /* 0x000fe20005000000 */
[----:B------:R-:W-:Y:S01]  /*107d0*/  IMAD.MOV.U32 R191, RZ, RZ, R238 ;  /* 0x000000ffffbf7224 */ /* 0x000fe200078e00ee */
[----:B------:R-:W-:Y:S01]  /*107e0*/  ISETP.GE.AND P2, PT, R26, R40, PT ;  /* 0x000000281a00720c */ /* 0x000fe20003f46270 */
[----:B------:R-:W-:-:S04]  /*107f0*/  IMAD.MOV.U32 R190, RZ, RZ, R227 ;  /* 0x000000ffffbe7224 */ /* 0x000fc800078e00e3 */
[----:B------:R-:W-:Y:S01]  /*10800*/  HMMA.16816.F32 R84, R12, R22, R204 ;  /* 0x000000160c54723c */ /* 0x000fe200000018cc */
[----:B------:R-:W-:Y:S02]  /*10810*/  FSEL R207, R82, -INF , !P3 ;  /* 0xff80000052cf7808 */ /* 0x000fe40005800000 */
[----:B------:R-:W-:-:S05]  /*10820*/  FSEL R206, R83, -INF , !P2 ;  /* 0xff80000053ce7808 */ /* 0x000fca0005000000 */
[----:B------:R-:W-:Y:S01]  /*10830*/  HMMA.16816.F32 R60, R16, R22, R192 ;  /* 0x00000016103c723c */ /* 0x000fe200000018c0 */
[C---:B------:R-:W-:Y:S02]  /*10840*/  VIADD R23, R0.reuse, 0xffffff30 ;  /* 0xffffff3000177836 */ /* 0x040fe40000000000 */
[----:B------:R-:W-:-:S03]  /*10850*/  VIADD R22, R0, 0xffffff31 ;  /* 0xffffff3100167836 */ /* 0x000fc60000000000 */
[C---:B------:R-:W-:Y:S02]  /*10860*/  ISETP.GE.AND P3, PT, R23.reuse, R40, PT ;  /* 0x000000281700720c */ /* 0x040fe40003f66270 */
[----:B------:R-:W-:Y:S01]  /*10870*/  HMMA.16816.F32 R68, R16, R52, R4 ;  /* 0x000000341044723c */ /* 0x000fe20000001804 */
[-C--:B------:R-:W-:Y:S02]  /*10880*/  ISETP.GE.AND P2, PT, R22, R39.reuse, PT ;  /* 0x000000271600720c */ /* 0x080fe40003f46270 */
[----:B------:R-:W-:Y:S02]  /*10890*/  FSEL R205, R78, -INF , !P3 ;  /* 0xff8000004ecd7808 */ /* 0x000fe40005800000 */
[----:B------:R-:W-:-:S03]  /*108a0*/  ISETP.GE.AND P5, PT, R23, R39, PT ;  /* 0x000000271700720c */ /* 0x000fc60003fa6270 */
[----:B------:R-:W-:Y:S01]  /*108b0*/  HMMA.16816.F32 R4, R16, R34, R128 ;  /* 0x000000221004723c */ /* 0x000fe20000001880 */
[C---:B------:R-:W-:Y:S02]  /*108c0*/  VIADD R34, R0.reuse, 0xffffff09 ;  /* 0xffffff0900227836 */ /* 0x040fe40000000000 */
[----:B------:R-:W-:Y:S02]  /*108d0*/  VIADD R35, R0, 0xffffff08 ;  /* 0xffffff0800237836 */ /* 0x000fe40000000000 */
[----:B------:R-:W-:Y:S01]  /*108e0*/  IMAD.MOV.U32 R131, RZ, RZ, R38 ;  /* 0x000000ffff837224 */ /* 0x000fe200078e0026 */
[-C--:B------:R-:W-:Y:S01]  /*108f0*/  ISETP.GE.AND P3, PT, R34, R39.reuse, PT ;  /* 0x000000272200720c */ /* 0x080fe20003f66270 */
[----:B------:R-:W-:Y:S01]  /*10900*/  VIADD R38, R0, 0xffffff70 ;  /* 0xffffff7000267836 */ /* 0x000fe20000000000 */
[C---:B------:R-:W-:Y:S01]  /*10910*/  HMMA.16816.F32 R96, R12.reuse, R54, R212 ;  /* 0x000000360c60723c */ /* 0x040fe200000018d4 */
[----:B------:R-:W-:Y:S01]  /*10920*/  FSEL R214, R77, -INF , !P2 ;  /* 0xff8000004dd67808 */ /* 0x000fe20005000000 */
[----:B------:R-:W-:Y:S01]  /*10930*/  IMAD.MOV.U32 R130, RZ, RZ, R226 ;  /* 0x000000ffff827224 */ /* 0x000fe200078e00e2 */
[-C--:B------:R-:W-:Y:S01]  /*10940*/  ISETP.GE.AND P2, PT, R22, R40.reuse, PT ;  /* 0x000000281600720c */ /* 0x080fe20003f46270 */
[----:B------:R-:W-:Y:S01]  /*10950*/  IMAD.MOV.U32 R129, RZ, RZ, R37 ;  /* 0x000000ffff817224 */ /* 0x000fe200078e0025 */
[----:B------:R-:W-:Y:S01]  /*10960*/  FSEL R77, R49, -INF , !P3 ;  /* 0xff800000314d7808 */ /* 0x000fe20005800000 */
[----:B------:R-:W-:Y:S01]  /*10970*/  VIADD R37, R0, 0xffffff71 ;  /* 0xffffff7100257836 */ /* 0x000fe20000000000 */
[----:B------:R-:W-:Y:S01]  /*10980*/  FSEL R204, R79, -INF , !P2 ;  /* 0xff8000004fcc7808 */ /* 0x000fe20005000000 */
[----:B------:R-:W-:Y:S01]  /*10990*/  HMMA.16816.F32 R112, R12, R52, R112 ;  /* 0x000000340c70723c */ /* 0x000fe20000001870 */
[-C--:B------:R-:W-:Y:S01]  /*109a0*/  ISETP.GE.AND P2, PT, R35, R40.reuse, PT ;  /* 0x000000282300720c */ /* 0x080fe20003f46270 */
[----:B------:R-:W-:Y:S01]  /*109b0*/  IMAD.MOV.U32 R53, RZ, RZ, R208 ;  /* 0x000000ffff357224 */ /* 0x000fe200078e00d0 */
[-C--:B------:R-:W-:Y:S01]  /*109c0*/  ISETP.GE.AND P3, PT, R34, R40.reuse, PT ;  /* 0x000000282200720c */ /* 0x080fe20003f66270 */
[----:B------:R-:W-:Y:S01]  /*109d0*/  IMAD.MOV.U32 R52, RZ, RZ, R225 ;  /* 0x000000ffff347224 */ /* 0x000fe200078e00e1 */
[----:B------:R-:W-:Y:S01]  /*109e0*/  FSEL R78, R50, -INF , !P2 ;  /* 0xff800000324e7808 */ /* 0x000fe20005000000 */
[----:B------:R-:W-:Y:S01]  /*109f0*/  IMAD.MOV.U32 R127, RZ, RZ, R53 ;  /* 0x000000ffff7f7224 */ /* 0x000fe200078e0035 */
[----:B------:R-:W-:Y:S01]  /*10a00*/  FSEL R79, R51, -INF , !P3 ;  /* 0xff800000334f7808 */ /* 0x000fe20005800000 */
[C---:B------:R-:W-:Y:S01]  /*10a10*/  HMMA.16816.F32 R72, R16.reuse, R20, R72 ;  /* 0x000000141048723c */ /* 0x040fe20000001848 */
[-C--:B------:R-:W-:Y:S01]  /*10a20*/  ISETP.GE.AND P2, PT, R29, R39.reuse, PT ;  /* 0x000000271d00720c */ /* 0x080fe20003f46270 */
[----:B------:R-:W-:Y:S01]  /*10a30*/  VIADD R21, R0, 0xffffff38 ;  /* 0xffffff3800157836 */ /* 0x000fe20000000000 */
[----:B------:R-:W-:Y:S01]  /*10a40*/  ISETP.GE.AND P3, PT, R28, R39, PT ;  /* 0x000000271c00720c */ /* 0x000fe20003f66270 */
[----:B------:R-:W-:Y:S01]  /*10a50*/  VIADD R20, R0, 0xffffff39 ;  /* 0xffffff3900147836 */ /* 0x000fe20000000000 */
[----:B------:R-:W-:Y:S01]  /*10a60*/  FSEL R82, R44, -INF , !P2 ;  /* 0xff8000002c527808 */ /* 0x000fe20005000000 */
[----:B------:R-:W-:Y:S01]  /*10a70*/  IMAD.MOV.U32 R126, RZ, RZ, R52 ;  /* 0x000000ffff7e7224 */ /* 0x000fe200078e0034 */
[----:B------:R-:W-:Y:S01]  /*10a80*/  FSEL R81, R45, -INF , !P3 ;  /* 0xff8000002d517808 */ /* 0x000fe20005800000 */
[----:B------:R-:W-:Y:S01]  /*10a90*/  HMMA.16816.F32 R64, R16, R54, R64 ;  /* 0x000000361040723c */ /* 0x000fe20000001840 */
[----:B------:R-:W-:-:S02]  /*10aa0*/  ISETP.GE.AND P2, PT, R29, R40, PT ;  /* 0x000000281d00720c */ /* 0x000fc40003f46270 */
[----:B------:R-:W-:Y:S02]  /*10ab0*/  ISETP.GE.AND P3, PT, R28, R40, PT ;  /* 0x000000281c00720c */ /* 0x000fe40003f66270 */
[----:B------:R-:W-:Y:S02]  /*10ac0*/  FSEL R213, R76, -INF , !P5 ;  /* 0xff8000004cd57808 */ /* 0x000fe40006800000 */
[----:B------:R-:W-:Y:S02]  /*10ad0*/  FSEL R83, R46, -INF , !P2 ;  /* 0xff8000002e537808 */ /* 0x000fe40005000000 */
[----:B------:R-:W-:Y:S02]  /*10ae0*/  FSEL R119, R47, -INF , !P3 ;  /* 0xff8000002f777808 */ /* 0x000fe40005800000 */
[-C--:B------:R-:W-:Y:S01]  /*10af0*/  ISETP.GE.AND P5, PT, R35, R39.reuse, PT ;  /* 0x000000272300720c */ /* 0x080fe20003fa6270 */
[----:B------:R-:W1:Y:S01]  /*10b00*/  LDSM.16.M88.4 R44, [R2+0x3800] ;  /* 0x00380000022c783b */ /* 0x000e620000000200 */
[----:B------:R-:W-:-:S02]  /*10b10*/  ISETP.GE.AND P2, PT, R25, R39, PT ;  /* 0x000000271900720c */ /* 0x000fc40003f46270 */
[----:B------:R-:W-:Y:S02]  /*10b20*/  FSEL R76, R48, -INF , !P5 ;  /* 0xff800000304c7808 */ /* 0x000fe40006800000 */
[----:B------:R2:W3:Y:S01]  /*10b30*/  LDSM.16.M88.4 R48, [R2+0x3c00] ;  /* 0x003c00000230783b */ /* 0x0004e20000000200 */
[----:B------:R-:W-:Y:S01]  /*10b40*/  ISETP.GE.AND P3, PT, R24, R39, PT ;  /* 0x000000271800720c */ /* 0x000fe20003f66270 */
[----:B------:R-:W-:-:S04]  /*10b50*/  DEPBAR.LE SB0, 0x0 ;  /* 0x000080000000791a */ /* 0x000fc80000000000 */
[----:B------:R-:W-:Y:S01]  /*10b60*/  FSEL R208, R4, -INF , !P2 ;  /* 0xff80000004d07808 */ /* 0x000fe20005000000 */
[C---:B------:R-:W-:Y:S01]  /*10b70*/  VIADD R4, R0.reuse, 0xffffff59 ;  /* 0xffffff5900047836 */ /* 0x040fe20000000000 */
[----:B------:R-:W-:Y:S01]  /*10b80*/  BAR.SYNC.DEFER_BLOCKING 0x0 ;  /* 0x0000000000007b1d */ /* 0x000fe20000010000 */
[-C--:B------:R-:W-:Y:S02]  /*10b90*/  ISETP.GE.AND P2, PT, R25, R40.reuse, PT ;  /* 0x000000281900720c */ /* 0x080fe40003f46270 */
[----:B------:R-:W-:Y:S01]  /*10ba0*/  FSEL R212, R5, -INF , !P3 ;  /* 0xff80000005d47808 */ /* 0x000fe20005800000 */
[----:B------:R-:W-:Y:S01]  /*10bb0*/  VIADD R5, R0, 0xffffff58 ;  /* 0xffffff5800057836 */ /* 0x000fe20000000000 */
[----:B------:R-:W-:Y:S02]  /*10bc0*/  ISETP.GE.AND P3, PT, R24, R40, PT ;  /* 0x000000281800720c */ /* 0x000fe40003f66270 */
[----:B------:R-:W-:Y:S01]  /*10bd0*/  FSEL R199, R6, -INF , !P2 ;  /* 0xff80000006c77808 */ /* 0x000fe20005000000 */
[----:B------:R-:W-:Y:S01]  /*10be0*/  VIADD R6, R0, 0xffffff51 ;  /* 0xffffff5100067836 */ /* 0x000fe20000000000 */
[----:B------:R-:W-:-:S02]  /*10bf0*/  ISETP.GE.AND P2, PT, R21, R39, PT ;  /* 0x000000271500720c */ /* 0x000fc40003f46270 */
[----:B------:R-:W-:Y:S01]  /*10c00*/  FSEL R198, R7, -INF , !P3 ;  /* 0xff80000007c67808 */ /* 0x000fe20005800000 */
[----:B------:R-:W-:Y:S01]  /*10c10*/  VIADD R7, R0, 0xffffff50 ;  /* 0xffffff5000077836 */ /* 0x000fe20000000000 */
[----:B------:R-:W-:Y:S02]  /*10c20*/  ISETP.GE.AND P3, PT, R20, R39, PT ;  /* 0x000000271400720c */ /* 0x000fe40003f66270 */
[----:B------:R-:W-:Y:S01]  /*10c30*/  FSEL R215, R56, -INF , !P2 ;  /* 0xff80000038d77808 */ /* 0x000fe20005000000 */
[----:B--2---:R-:W-:Y:S01]  /*10c40*/  VIADD R2, R0, 0xffffff61 ;  /* 0xffffff6100027836 */ /* 0x004fe20000000000 */
[-C--:B------:R-:W-:Y:S02]  /*10c50*/  ISETP.GE.AND P2, PT, R21, R40.reuse, PT ;  /* 0x000000281500720c */ /* 0x080fe40003f46270 */
[----:B------:R-:W-:Y:S02]  /*10c60*/  FSEL R225, R57, -INF , !P3 ;  /* 0xff80000039e17808 */ /* 0x000fe40005800000 */
[----:B------:R-:W-:-:S02]  /*10c70*/  ISETP.GE.AND P3, PT, R20, R40, PT ;  /* 0x000000281400720c */ /* 0x000fc40003f66270 */
[----:B------:R-:W-:Y:S02]  /*10c80*/  FSEL R197, R58, -INF , !P2 ;  /* 0xff8000003ac57808 */ /* 0x000fe40005000000 */
[C---:B------:R-:W-:Y:S02]  /*10c90*/  ISETP.GE.AND P2, PT, R10.reuse, R39, PT ;  /* 0x000000270a00720c */ /* 0x040fe40003f46270 */
[----:B------:R-:W-:Y:S01]  /*10ca0*/  FSEL R196, R59, -INF , !P3 ;  /* 0xff8000003bc47808 */ /* 0x000fe20005800000 */
[----:B-1----:R-:W-:Y:S01]  /*10cb0*/  HMMA.16816.F32 R52, R16, R44, R232 ;  /* 0x0000002c1034723c */ /* 0x002fe200000018e8 */
[-C--:B------:R-:W-:Y:S02]  /*10cc0*/  ISETP.GE.AND P3, PT, R11, R40.reuse, PT ;  /* 0x000000280b00720c */ /* 0x080fe40003f66270 */
[----:B------:R-:W-:Y:S02]  /*10cd0*/  FSEL R3, R73, -INF , !P2 ;  /* 0xff80000049037808 */ /* 0x000fe40005000000 */
[----:B------:R-:W-:-:S02]  /*10ce0*/  ISETP.GE.AND P2, PT, R10, R40, PT ;  /* 0x000000280a00720c */ /* 0x000fc40003f46270 */
[----:B------:R-:W-:Y:S01]  /*10cf0*/  FSEL R195, R74, -INF , !P3 ;  /* 0xff8000004ac37808 */ /* 0x000fe20005800000 */
[----:B---3--:R-:W-:Y:S01]  /*10d00*/  HMMA.16816.F32 R56, R16, R48, R240 ;  /* 0x000000301038723c */ /* 0x008fe200000018f0 */
[-C--:B------:R-:W-:Y:S01]  /*10d10*/  ISETP.GE.AND P3, PT, R8, R39.reuse, PT ;  /* 0x000000270800720c */ /* 0x080fe20003f66270 */
[----:B------:R1:W-:Y:S01]  /*10d20*/  STL [R1+0x34], R3 ;  /* 0x0000340301007387 */ /* 0x0003e20000100800 */
[----:B------:R-:W-:Y:S01]  /*10d30*/  FSEL R194, R75, -INF , !P2 ;  /* 0xff8000004bc27808 */ /* 0x000fe20005000000 */
[----:B------:R-:W-:Y:S01]  /*10d40*/  IMAD.MOV.U32 R242, RZ, RZ, R122 ;  /* 0x000000fffff27224 */ /* 0x000fe200078e007a */
[----:B------:R-:W-:Y:S01]  /*10d50*/  ISETP.GE.AND P5, PT, R11, R39, PT ;  /* 0x000000270b00720c */ /* 0x000fe20003fa6270 */
[----:B------:R-:W-:Y:S01]  /*10d60*/  IMAD.MOV.U32 R241, RZ, RZ, R121 ;  /* 0x000000fffff17224 */ /* 0x000fe200078e0079 */
[-C--:B------:R-:W-:Y:S01]  /*10d70*/  ISETP.GE.AND P2, PT, R9, R40.reuse, PT ;  /* 0x000000280900720c */ /* 0x080fe20003f46270 */
[----:B------:R-:W-:Y:S01]  /*10d80*/  IMAD.MOV.U32 R243, RZ, RZ, R123 ;  /* 0x000000fffff37224 */ /* 0x000fe200078e007b */
[----:B------:R-:W-:Y:S01]  /*10d90*/  FSEL R238, R61, -INF , !P3 ;  /* 0xff8000003dee7808 */ /* 0x000fe20005800000 */
[----:B------:R-:W-:Y:S01]  /*10da0*/  IMAD.MOV.U32 R61, RZ, RZ, R125 ;  /* 0x000000ffff3d7224 */ /* 0x000fe200078e007d */
[----:B------:R-:W-:Y:S01]  /*10db0*/  FSEL R80, R72, -INF , !P5 ;  /* 0xff80000048507808 */ /* 0x000fe20006800000 */
[----:B------:R-:W-:Y:S01]  /*10dc0*/  IMAD.MOV.U32 R240, RZ, RZ, R120 ;  /* 0x000000fffff07224 */ /* 0x000fe200078e0078 */
[----:B------:R-:W-:-:S02]  /*10dd0*/  ISETP.GE.AND P3, PT, R8, R40, PT ;  /* 0x000000280800720c */ /* 0x000fc40003f66270 */
[----:B------:R-:W-:Y:S01]  /*10de0*/  FSEL R193, R62, -INF , !P2 ;  /* 0xff8000003ec17808 */ /* 0x000fe20005000000 */
[----:B------:R-:W-:Y:S01]  /*10df0*/  IMAD.MOV.U32 R62, RZ, RZ, R124 ;  /* 0x000000ffff3e7224 */ /* 0x000fe200078e007c */
[-C--:B------:R-:W-:Y:S01]  /*10e00*/  ISETP.GE.AND P5, PT, R9, R39.reuse, PT ;  /* 0x000000270900720c */ /* 0x080fe20003fa6270 */
[----:B------:R2:W-:Y:S01]  /*10e10*/  STL [R1+0x38], R80 ;  /* 0x0000385001007387 */ /* 0x0005e20000100800 */
[----:B------:R-:W-:Y:S02]  /*10e20*/  ISETP.GE.AND P2, PT, R6, R39, PT ;  /* 0x000000270600720c */ /* 0x000fe40003f46270 */
[----:B------:R-:W-:Y:S01]  /*10e30*/  FSEL R192, R63, -INF , !P3 ;  /* 0xff8000003fc07808 */ /* 0x000fe20005800000 */
[----:B------:R-:W-:Y:S01]  /*10e40*/  IMAD.MOV.U32 R63, RZ, RZ, R127 ;  /* 0x000000ffff3f7224 */ /* 0x000fe200078e007f */
[----:B------:R-:W-:Y:S01]  /*10e50*/  FSEL R252, R60, -INF , !P5 ;  /* 0xff8000003cfc7808 */ /* 0x000fe20006800000 */
[----:B------:R-:W-:Y:S01]  /*10e60*/  IMAD.MOV.U32 R60, RZ, RZ, R126 ;  /* 0x000000ffff3c7224 */ /* 0x000fe200078e007e */
[----:B------:R-:W-:-:S02]  /*10e70*/  ISETP.GE.AND P3, PT, R7, R40, PT ;  /* 0x000000280700720c */ /* 0x000fc40003f66270 */
[----:B------:R-:W-:Y:S01]  /*10e80*/  FSEL R237, R69, -INF , !P2 ;  /* 0xff80000045ed7808 */ /* 0x000fe20005000000 */
[----:B-1----:R-:W-:Y:S01]  /*10e90*/  VIADD R3, R0, 0xffffff60 ;  /* 0xffffff6000037836 */ /* 0x002fe20000000000 */
[-C--:B------:R-:W-:Y:S02]  /*10ea0*/  ISETP.GE.AND P5, PT, R7, R39.reuse, PT ;  /* 0x000000270700720c */ /* 0x080fe40003fa6270 */
[----:B------:R-:W-:Y:S02]  /*10eb0*/  ISETP.GE.AND P2, PT, R6, R40, PT ;  /* 0x000000280600720c */ /* 0x000fe40003f46270 */
[----:B------:R-:W-:Y:S02]  /*10ec0*/  FSEL R188, R70, -INF , !P3 ;  /* 0xff80000046bc7808 */ /* 0x000fe40005800000 */
[----:B------:R-:W-:Y:S02]  /*10ed0*/  FSEL R236, R68, -INF , !P5 ;  /* 0xff80000044ec7808 */ /* 0x000fe40006800000 */
[----:B------:R-:W-:-:S02]  /*10ee0*/  ISETP.GE.AND P3, PT, R4, R39, PT ;  /* 0x000000270400720c */ /* 0x000fc40003f66270 */
[----:B------:R-:W-:Y:S02]  /*10ef0*/  FSEL R187, R71, -INF , !P2 ;  /* 0xff80000047bb7808 */ /* 0x000fe40005000000 */
[C---:B------:R-:W-:Y:S02]  /*10f00*/  ISETP.GE.AND P5, PT, R5.reuse, R39, PT ;  /* 0x000000270500720c */ /* 0x040fe40003fa6270 */
[-C--:B------:R-:W-:Y:S02]  /*10f10*/  ISETP.GE.AND P2, PT, R5, R40.reuse, PT ;  /* 0x000000280500720c */ /* 0x080fe40003f46270 */
[----:B------:R-:W-:Y:S02]  /*10f20*/  FSEL R234, R65, -INF , !P3 ;  /* 0xff80000041ea7808 */ /* 0x000fe40005800000 */
[----:B------:R-:W-:Y:S02]  /*10f30*/  FSEL R235, R64, -INF , !P5 ;  /* 0xff80000040eb7808 */ /* 0x000fe40006800000 */
[----:B------:R-:W-:-:S02]  /*10f40*/  ISETP.GE.AND P3, PT, R4, R40, PT ;  /* 0x000000280400720c */ /* 0x000fc40003f66270 */
[----:B------:R-:W-:Y:S02]  /*10f50*/  FSEL R177, R66, -INF , !P2 ;  /* 0xff80000042b17808 */ /* 0x000fe40005000000 */
[-C--:B------:R-:W-:Y:S02]  /*10f60*/  ISETP.GE.AND P5, PT, R3, R39.reuse, PT ;  /* 0x000000270300720c */ /* 0x080fe40003fa6270 */
[----:B------:R-:W-:Y:S02]  /*10f70*/  ISETP.GE.AND P2, PT, R2, R39, PT ;  /* 0x000000270200720c */ /* 0x000fe40003f46270 */
[----:B------:R-:W-:Y:S02]  /*10f80*/  FSEL R176, R67, -INF , !P3 ;  /* 0xff80000043b07808 */ /* 0x000fe40005800000 */
[----:B------:R-:W-:Y:S01]  /*10f90*/  FSEL R227, R52, -INF , !P5 ;  /* 0xff80000034e37808 */ /* 0x000fe20006800000 */
[----:B------:R-:W-:Y:S01]  /*10fa0*/  IMAD.MOV.U32 R52, RZ, RZ, R129 ;  /* 0x000000ffff347224 */ /* 0x000fe200078e0081 */
[----:B------:R-:W-:-:S02]  /*10fb0*/  ISETP.GE.AND P3, PT, R3, R40, PT ;  /* 0x000000280300720c */ /* 0x000fc40003f66270 */
[----:B------:R-:W-:Y:S01]  /*10fc0*/  FSEL R226, R53, -INF , !P2 ;  /* 0xff80000035e27808 */ /* 0x000fe20005000000 */
[----:B------:R-:W-:Y:S01]  /*10fd0*/  IMAD.MOV.U32 R53, RZ, RZ, R130 ;  /* 0x000000ffff357224 */ /* 0x000fe200078e0082 */
[-C--:B------:R-:W-:Y:S02]  /*10fe0*/  ISETP.GE.AND P2, PT, R2, R40.reuse, PT ;  /* 0x000000280200720c */ /* 0x080fe40003f46270 */
[-C--:B------:R-:W-:Y:S02]  /*10ff0*/  ISETP.GE.AND P5, PT, R38, R39.reuse, PT ;  /* 0x000000272600720c */ /* 0x080fe40003fa6270 */
[----:B------:R-:W-:Y:S01]  /*11000*/  FSEL R174, R54, -INF , !P3 ;  /* 0xff80000036ae7808 */ /* 0x000fe20005800000 */
[----:B------:R-:W-:Y:S01]  /*11010*/  IMAD.MOV.U32 R54, RZ, RZ, R131 ;  /* 0x000000ffff367224 */ /* 0x000fe200078e0083 */
[----:B------:R-:W-:Y:S02]  /*11020*/  ISETP.GE.AND P3, PT, R37, R39, PT ;  /* 0x000000272500720c */ /* 0x000fe40003f66270 */
[----:B------:R-:W-:Y:S01]  /*11030*/  FSEL R173, R55, -INF , !P2 ;  /* 0xff80000037ad7808 */ /* 0x000fe20005000000 */
[----:B------:R-:W-:Y:S01]  /*11040*/  IMAD.MOV.U32 R55, RZ, RZ, R133 ;  /* 0x000000ffff377224 */ /* 0x000fe200078e0085 */
[----:B------:R-:W-:Y:S01]  /*11050*/  FSEL R233, R56, -INF , !P5 ;  /* 0xff80000038e97808 */ /* 0x000fe20006800000 */
[----:B------:R-:W-:Y:S01]  /*11060*/  IMAD.MOV.U32 R56, RZ, RZ, R190 ;  /* 0x000000ffff387224 */ /* 0x000fe200078e00be */
[----:B------:R-:W-:-:S02]  /*11070*/  ISETP.GE.AND P2, PT, R38, R40, PT ;  /* 0x000000282600720c */ /* 0x000fc40003f46270 */
[----:B------:R-:W-:Y:S02]  /*11080*/  ISETP.GE.AND P5, PT, R37, R40, PT ;  /* 0x000000282500720c */ /* 0x000fe40003fa6270 */
        /* <DEDUP_REMOVED lines=8> */
[CC--:B------:R-:W-:Y:S02]  /*11110*/  ISETP.GE.AND P5, PT, R35.reuse, R41.reuse, PT ;  /* 0x000000292300720c */ /* 0x0c0fe40003fa6270 */
[----:B------:R-:W-:Y:S02]  /*11120*/  FSEL R125, R228, -INF , !P4 ;  /* 0xff800000e47d7808 */ /* 0x000fe40006000000 */
[-C--:B------:R-:W-:Y:S02]  /*11130*/  ISETP.GE.AND P4, PT, R35, R42.reuse, PT ;  /* 0x0000002a2300720c */ /* 0x080fe40003f86270 */
[C---:B------:R-:W-:Y:S02]  /*11140*/  ISETP.GE.AND P1, PT, R34.reuse, R41, PT ;  /* 0x000000292200720c */ /* 0x040fe40003f26270 */
[----:B------:R-:W-:Y:S02]  /*11150*/  FSEL R122, R229, -INF , !P3 ;  /* 0xff800000e57a7808 */ /* 0x000fe40005800000 */
[----:B------:R-:W-:-:S02]  /*11160*/  ISETP.GE.AND P3, PT, R34, R42, PT ;  /* 0x0000002a2200720c */ /* 0x000fc40003f66270 */
[----:B------:R-:W-:Y:S02]  /*11170*/  FSEL R178, R231, -INF , !P2 ;  /* 0xff800000e7b27808 */ /* 0x000fe40005000000 */
[----:B------:R-:W-:Y:S02]  /*11180*/  FSEL R129, R104, -INF , !P5 ;  /* 0xff80000068817808 */ /* 0x000fe40006800000 */
[CC--:B------:R-:W-:Y:S02]  /*11190*/  ISETP.GE.AND P2, PT, R33.reuse, R41.reuse, PT ;  /* 0x000000292100720c */ /* 0x0c0fe40003f46270 */
[----:B------:R-:W-:Y:S02]  /*111a0*/  ISETP.GE.AND P5, PT, R33, R42, PT ;  /* 0x0000002a2100720c */ /* 0x000fe40003fa6270 */
[----:B------:R-:W-:Y:S02]  /*111b0*/  FSEL R191, R106, -INF , !P4 ;  /* 0xff8000006abf7808 */ /* 0x000fe40006000000 */
[----:B------:R-:W-:-:S02]  /*111c0*/  ISETP.GE.AND P4, PT, R32, R41, PT ;  /* 0x000000292000720c */ /* 0x000fc40003f86270 */
[----:B------:R-:W-:Y:S02]  /*111d0*/  FSEL R127, R105, -INF , !P1 ;  /* 0xff800000697f7808 */ /* 0x000fe40004800000 */
[----:B------:R-:W-:Y:S02]  /*111e0*/  ISETP.GE.AND P1, PT, R32, R42, PT ;  /* 0x0000002a2000720c */ /* 0x000fe40003f26270 */
[----:B------:R-:W-:Y:S02]  /*111f0*/  FSEL R190, R107, -INF , !P3 ;  /* 0xff8000006bbe7808 */ /* 0x000fe40005800000 */
[----:B------:R-:W-:Y:S02]  /*11200*/  ISETP.GE.AND P3, PT, R29, R41, PT ;  /* 0x000000291d00720c */ /* 0x000fe40003f66270 */
[----:B------:R-:W-:Y:S02]  /*11210*/  FSEL R124, R220, -INF , !P2 ;  /* 0xff800000dc7c7808 */ /* 0x000fe40005000000 */
[----:B------:R-:W-:-:S02]  /*11220*/  FSEL R186, R222, -INF , !P5 ;  /* 0xff800000deba7808 */ /* 0x000fc40006800000 */
[-C--:B------:R-:W-:Y:S02]  /*11230*/  ISETP.GE.AND P2, PT, R29, R42.reuse, PT ;  /* 0x0000002a1d00720c */ /* 0x080fe40003f46270 */
[CC--:B------:R-:W-:Y:S02]  /*11240*/  ISETP.GE.AND P5, PT, R28.reuse, R41.reuse, PT ;  /* 0x000000291c00720c */ /* 0x0c0fe40003fa6270 */
[----:B------:R-:W-:Y:S02]  /*11250*/  FSEL R121, R221, -INF , !P4 ;  /* 0xff800000dd797808 */ /* 0x000fe40006000000 */
[----:B------:R-:W-:Y:S02]  /*11260*/  ISETP.GE.AND P4, PT, R28, R42, PT ;  /* 0x0000002a1c00720c */ /* 0x000fe40003f86270 */
[----:B------:R-:W-:Y:S02]  /*11270*/  FSEL R179, R223, -INF , !P1 ;  /* 0xff800000dfb37808 */ /* 0x000fe40004800000 */
[----:B------:R-:W-:-:S02]  /*11280*/  ISETP.GE.AND P1, PT, R27, R41, PT ;  /* 0x000000291b00720c */ /* 0x000fc40003f26270 */
[----:B------:R-:W-:Y:S02]  /*11290*/  FSEL R107, R100, -INF , !P3 ;  /* 0xff800000646b7808 */ /* 0x000fe40005800000 */
[-C--:B------:R-:W-:Y:S02]  /*112a0*/  ISETP.GE.AND P3, PT, R27, R42.reuse, PT ;  /* 0x0000002a1b00720c */ /* 0x080fe40003f66270 */
[----:B------:R-:W-:Y:S02]  /*112b0*/  FSEL R175, R102, -INF , !P2 ;  /* 0xff80000066af7808 */ /* 0x000fe40005000000 */
[----:B------:R-:W-:Y:S02]  /*112c0*/  FSEL R105, R101, -INF , !P5 ;  /* 0xff80000065697808 */ /* 0x000fe40006800000 */
[C---:B------:R-:W-:Y:S02]  /*112d0*/  ISETP.GE.AND P2, PT, R26.reuse, R41, PT ;  /* 0x000000291a00720c */ /* 0x040fe40003f46270 */
[----:B------:R-:W-:-:S02]  /*112e0*/  ISETP.GE.AND P5, PT, R26, R42, PT ;  /* 0x0000002a1a00720c */ /* 0x000fc40003fa6270 */
[----:B------:R-:W-:Y:S02]  /*112f0*/  FSEL R172, R103, -INF , !P4 ;  /* 0xff80000067ac7808 */ /* 0x000fe40006000000 */
[----:B------:R-:W-:Y:S02]  /*11300*/  FSEL R103, R216, -INF , !P1 ;  /* 0xff800000d8677808 */ /* 0x000fe40004800000 */
[----:B------:R-:W-:Y:S02]  /*11310*/  ISETP.GE.AND P1, PT, R25, R42, PT ;  /* 0x0000002a1900720c */ /* 0x000fe40003f26270 */
[----:B------:R-:W-:Y:S02]  /*11320*/  FSEL R131, R218, -INF , !P3 ;  /* 0xff800000da837808 */ /* 0x000fe40005800000 */
[----:B------:R-:W-:Y:S02]  /*11330*/  ISETP.GE.AND P3, PT, R24, R41, PT ;  /* 0x000000291800720c */ /* 0x000fe40003f66270 */
[----:B------:R-:W-:-:S02]  /*11340*/  FSEL R101, R217, -INF , !P2 ;  /* 0xff800000d9657808 */ /* 0x000fc40005000000 */
[----:B------:R-:W-:Y:S02]  /*11350*/  FSEL R128, R219, -INF , !P5 ;  /* 0xff800000db807808 */ /* 0x000fe40006800000 */
[-C--:B------:R-:W-:Y:S02]  /*11360*/  ISETP.GE.AND P4, PT, R25, R41.reuse, PT ;  /* 0x000000291900720c */ /* 0x080fe40003f86270 */
[----:B------:R-:W-:Y:S02]  /*11370*/  ISETP.GE.AND P2, PT, R24, R42, PT ;  /* 0x0000002a1800720c */ /* 0x000fe40003f46270 */
[----:B------:R-:W-:Y:S01]  /*11380*/  ISETP.GE.AND P5, PT, R23, R41, PT ;  /* 0x000000291700720c */ /* 0x000fe20003fa6270 */
[----:B------:R-:W-:Y:S01]  /*11390*/  HMMA.16816.F32 R24, R16, R46, R244 ;  /* 0x0000002e1018723c */ /* 0x000fe200000018f4 */
[----:B------:R-:W-:Y:S02]  /*113a0*/  FSEL R126, R94, -INF , !P1 ;  /* 0xff8000005e7e7808 */ /* 0x000fe40004800000 */
[----:B------:R-:W-:-:S02]  /*113b0*/  FSEL R94, R93, -INF , !P3 ;  /* 0xff8000005d5e7808 */ /* 0x000fc40005800000 */
[----:B------:R-:W-:Y:S02]  /*113c0*/  FSEL R100, R92, -INF , !P4 ;  /* 0xff8000005c647808 */ /* 0x000fe40006000000 */
[-C--:B------:R-:W-:Y:S02]  /*113d0*/  ISETP.GE.AND P3, PT, R22, R42.reuse, PT ;  /* 0x0000002a1600720c */ /* 0x080fe40003f66270 */
[----:B------:R-:W-:Y:S02]  /*113e0*/  FSEL R123, R95, -INF , !P2 ;  /* 0xff8000005f7b7808 */ /* 0x000fe40005000000 */
[----:B------:R-:W-:Y:S02]  /*113f0*/  FSEL R93, R200, -INF , !P5 ;  /* 0xff800000c85d7808 */ /* 0x000fe40006800000 */
[----:B------:R-:W-:Y:S02]  /*11400*/  ISETP.GE.AND P4, PT, R23, R42, PT ;  /* 0x0000002a1700720c */ /* 0x000fe40003f86270 */
[----:B------:R-:W-:-:S02]  /*11410*/  ISETP.GE.AND P1, PT, R22, R41, PT ;  /* 0x000000291600720c */ /* 0x000fc40003f26270 */
[CC--:B------:R-:W-:Y:S02]  /*11420*/  ISETP.GE.AND P2, PT, R21.reuse, R41.reuse, PT ;  /* 0x000000291500720c */ /* 0x0c0fe40003f46270 */
[----:B------:R-:W-:Y:S02]  /*11430*/  ISETP.GE.AND P5, PT, R21, R42, PT ;  /* 0x0000002a1500720c */ /* 0x000fe40003fa6270 */
[----:B------:R-:W-:Y:S02]  /*11440*/  FSEL R106, R203, -INF , !P3 ;  /* 0xff800000cb6a7808 */ /* 0x000fe40005800000 */
[----:B------:R-:W-:Y:S02]  /*11450*/  FSEL R120, R202, -INF , !P4 ;  /* 0xff800000ca787808 */ /* 0x000fe40006000000 */
[----:B------:R-:W-:Y:S02]  /*11460*/  FSEL R92, R201, -INF , !P1 ;  /* 0xff800000c95c7808 */ /* 0x000fe40004800000 */
[----:B------:R-:W-:-:S02]  /*11470*/  ISETP.GE.AND P3, PT, R11, R41, PT ;  /* 0x000000290b00720c */ /* 0x000fc40003f66270 */
[----:B------:R-:W-:Y:S02]  /*11480*/  FSEL R88, R88, -INF , !P2 ;  /* 0xff80000058587808 */ /* 0x000fe40005000000 */
[----:B------:R-:W-:Y:S02]  /*11490*/  FSEL R104, R90, -INF , !P5 ;  /* 0xff8000005a687808 */ /* 0x000fe40006800000 */
[CC--:B------:R-:W-:Y:S02]  /*114a0*/  ISETP.GE.AND P4, PT, R20.reuse, R41.reuse, PT ;  /* 0x000000291400720c */ /* 0x0c0fe40003f86270 */
[-C--:B------:R-:W-:Y:S02]  /*114b0*/  ISETP.GE.AND P1, PT, R20, R42.reuse, PT ;  /* 0x0000002a1400720c */ /* 0x080fe40003f26270 */
[----:B------:R-:W-:Y:S01]  /*114c0*/  ISETP.GE.AND P2, PT, R11, R42, PT ;  /* 0x0000002a0b00720c */ /* 0x000fe20003f46270 */
[----:B------:R-:W-:Y:S01]  /*114d0*/  HMMA.16816.F32 R20, R12, R44, R248 ;  /* 0x0000002c0c14723c */ /* 0x000fe200000018f8 */
[----:B------:R-:W-:-:S02]  /*114e0*/  ISETP.GE.AND P5, PT, R10, R41, PT ;  /* 0x000000290a00720c */ /* 0x000fc40003fa6270 */
[----:B------:R-:W-:Y:S02]  /*114f0*/  FSEL R75, R180, -INF , !P3 ;  /* 0xff800000b44b7808 */ /* 0x000fe40005800000 */
[-C--:B------:R-:W-:Y:S02]  /*11500*/  ISETP.GE.AND P3, PT, R9, R42.reuse, PT ;  /* 0x0000002a0900720c */ /* 0x080fe40003f66270 */
[----:B------:R-:W-:Y:S01]  /*11510*/  FSEL R95, R182, -INF , !P2 ;  /* 0xff800000b65f7808 */ /* 0x000fe20005000000 */
[----:B------:R-:W-:Y:S01]  /*11520*/  HMMA.16816.F32 R44, R12, R46, R240 ;  /* 0x0000002e0c2c723c */ /* 0x000fe200000018f0 */
[----:B------:R-:W-:Y:S01]  /*11530*/  FSEL R73, R181, -INF , !P5 ;  /* 0xff800000b5497808 */ /* 0x000fe20006800000 */
[----:B------:R-:W-:Y:S01]  /*11540*/  IMAD.MOV.U32 R241, RZ, RZ, R62 ;  /* 0x000000fffff17224 */ /* 0x000fe200078e003e */
[----:B------:R-:W-:Y:S01]  /*11550*/  FSEL R102, R91, -INF , !P1 ;  /* 0xff8000005b667808 */ /* 0x000fe20004800000 */
[----:B------:R-:W-:Y:S01]  /*11560*/  IMAD.MOV.U32 R240, RZ, RZ, R63 ;  /* 0x000000fffff07224 */ /* 0x000fe200078e003f */
[CC--:B------:R-:W-:Y:S01]  /*11570*/  ISETP.GE.AND P2, PT, R8.reuse, R41.reuse, PT ;  /* 0x000000290800720c */ /* 0x0c0fe20003f46270 */
[----:B------:R-:W-:Y:S01]  /*11580*/  IMAD.MOV.U32 R242, RZ, RZ, R61 ;  /* 0x000000fffff27224 */ /* 0x000fe200078e003d */
[----:B------:R-:W-:Y:S01]  /*11590*/  ISETP.GE.AND P5, PT, R8, R42, PT ;  /* 0x0000002a0800720c */ /* 0x000fe20003fa6270 */
[----:B------:R-:W-:Y:S01]  /*115a0*/  IMAD.MOV.U32 R243, RZ, RZ, R60 ;  /* 0x000000fffff37224 */ /* 0x000fe200078e003c */
[----:B------:R-:W-:-:S02]  /*115b0*/  ISETP.GE.AND P1, PT, R9, R41, PT ;  /* 0x000000290900720c */ /* 0x000fc40003f26270 */
[----:B------:R-:W-:Y:S02]  /*115c0*/  FSEL R90, R86, -INF , !P3 ;  /* 0xff800000565a7808 */ /* 0x000fe40005800000 */
[----:B------:R-:W-:Y:S02]  /*115d0*/  FSEL R89, R89, -INF , !P4 ;  /* 0xff80000059597808 */ /* 0x000fe40006000000 */
[----:B------:R-:W-:Y:S01]  /*115e0*/  FSEL R70, R85, -INF , !P2 ;  /* 0xff80000055467808 */ /* 0x000fe20005000000 */
[----:B------:R-:W-:Y:S01]  /*115f0*/  HMMA.16816.F32 R16, R16, R50, R240 ;  /* 0x000000321010723c */ /* 0x000fe200000018f0 */
[----:B------:R-:W-:Y:S02]  /*11600*/  FSEL R86, R87, -INF , !P5 ;  /* 0xff80000057567808 */ /* 0x000fe40006800000 */
[----:B------:R-:W-:Y:S02]  /*11610*/  ISETP.GE.AND P4, PT, R10, R42, PT ;  /* 0x0000002a0a00720c */ /* 0x000fe40003f86270 */
[----:B------:R-:W-:-:S02]  /*11620*/  FSEL R72, R84, -INF , !P1 ;  /* 0xff80000054487808 */ /* 0x000fc40004800000 */
[-C--:B------:R-:W-:Y:S01]  /*11630*/  ISETP.GE.AND P2, PT, R6, R42.reuse, PT ;  /* 0x0000002a0600720c */ /* 0x080fe20003f46270 */
[C---:B------:R-:W-:Y:S01]  /*11640*/  HMMA.16816.F32 R8, R12.reuse, R48, R56 ;  /* 0x000000300c08723c */ /* 0x040fe20000001838 */
[----:B------:R-:W-:Y:S02]  /*11650*/  ISETP.GE.AND P5, PT, R5, R41, PT ;  /* 0x000000290500720c */ /* 0x000fe40003fa6270 */
[----:B------:R-:W-:Y:S02]  /*11660*/  ISETP.GE.AND P1, PT, R7, R42, PT ;  /* 0x0000002a0700720c */ /* 0x000fe40003f26270 */
[----:B------:R-:W-:Y:S02]  /*11670*/  FSEL R91, R183, -INF , !P4 ;  /* 0xff800000b75b7808 */ /* 0x000fe40006000000 */
[----:B------:R-:W-:Y:S01]  /*11680*/  FSEL R84, R115, -INF , !P2 ;  /* 0xff80000073547808 */ /* 0x000fe20005000000 */
[----:B------:R-:W-:Y:S01]  /*11690*/  HMMA.16816.F32 R12, R12, R50, R52 ;  /* 0x000000320c0c723c */ /* 0x000fe20000001834 */
[----:B------:R-:W-:-:S02]  /*116a0*/  FSEL R65, R96, -INF , !P5 ;  /* 0xff80000060417808 */ /* 0x000fc40006800000 */
[-C--:B------:R-:W-:Y:S02]  /*116b0*/  ISETP.GE.AND P4, PT, R7, R41.reuse, PT ;  /* 0x000000290700720c */ /* 0x080fe40003f86270 */
[-C--:B------:R-:W-:Y:S02]  /*116c0*/  ISETP.GE.AND P3, PT, R6, R41.reuse, PT ;  /* 0x000000290600720c */ /* 0x080fe40003f66270 */
[----:B------:R-:W-:Y:S02]  /*116d0*/  FSEL R85, R114, -INF , !P1 ;  /* 0xff80000072557808 */ /* 0x000fe40004800000 */
[CC--:B------:R-:W-:Y:S02]  /*116e0*/  ISETP.GE.AND P2, PT, R3.reuse, R41.reuse, PT ;  /* 0x000000290300720c */ /* 0x0c0fe40003f46270 */
[----:B------:R-:W-:Y:S01]  /*116f0*/  ISETP.GE.AND P5, PT, R3, R42, PT ;  /* 0x0000002a0300720c */ /* 0x000fe20003fa6270 */
[----:B------:R-:W-:Y:S01]  /*11700*/  VIADD R3, R0, 0xffffff69 ;  /* 0xffffff6900037836 */ /* 0x000fe20000000000 */
[----:B------:R-:W-:-:S02]  /*11710*/  ISETP.GE.AND P1, PT, R4, R41, PT ;  /* 0x000000290400720c */ /* 0x000fc40003f26270 */
[----:B------:R-:W-:Y:S02]  /*11720*/  FSEL R68, R112, -INF , !P4 ;  /* 0xff80000070447808 */ /* 0x000fe40006000000 */
[----:B------:R-:W-:Y:S02]  /*11730*/  FSEL R67, R113, -INF , !P3 ;  /* 0xff80000071437808 */ /* 0x000fe40005800000 */
[-C--:B------:R-:W-:Y:S02]  /*11740*/  ISETP.GE.AND P4, PT, R5, R42.reuse, PT ;  /* 0x0000002a0500720c */ /* 0x080fe40003f86270 */
[----:B------:R-:W-:Y:S01]  /*11750*/  ISETP.GE.AND P3, PT, R4, R42, PT ;  /* 0x0000002a0400720c */ /* 0x000fe20003f66270 */
[----:B------:R-:W-:Y:S01]  /*11760*/  VIADD R4, R0, 0xffffff68 ;  /* 0xffffff6800047836 */ /* 0x000fe20000000000 */
[----:B------:R-:W-:Y:S02]  /*11770*/  FSEL R64, R97, -INF , !P1 ;  /* 0xff80000061407808 */ /* 0x000fe40004800000 */
[----:B------:R-:W-:-:S02]  /*11780*/  FSEL R62, R20, -INF , !P2 ;  /* 0xff800000143e7808 */ /* 0x000fc40005000000 */
[----:B------:R-:W-:Y:S02]  /*11790*/  ISETP.GE.AND P1, PT, R2, R42, PT ;  /* 0x0000002a0200720c */ /* 0x000fe40003f26270 */
[----:B------:R-:W-:Y:S02]  /*117a0*/  ISETP.GE.AND P2, PT, R3, R39, PT ;  /* 0x000000270300720c */ /* 0x000fe40003f46270 */
[----:B------:R-:W-:Y:S02]  /*117b0*/  FSEL R74, R98, -INF , !P4 ;  /* 0xff800000624a7808 */ /* 0x000fe40006000000 */
[----:B------:R-:W-:Y:S02]  /*117c0*/  FSEL R66, R23, -INF , !P1 ;  /* 0xff80000017427808 */ /* 0x000fe40004800000 */
[----:B------:R-:W-:Y:S02]  /*117d0*/  FSEL R98, R25, -INF , !P2 ;  /* 0xff80000019627808 */ /* 0x000fe40005000000 */
[----:B------:R-:W-:-:S02]  /*117e0*/  ISETP.GE.AND P1, PT, R4, R41, PT ;  /* 0x000000290400720c */ /* 0x000fc40003f26270 */
[----:B------:R-:W-:Y:S02]  /*117f0*/  ISETP.GE.AND P2, PT, R4, R42, PT ;  /* 0x0000002a0400720c */ /* 0x000fe40003f46270 */
[----:B------:R-:W-:Y:S02]  /*11800*/  FSEL R71, R99, -INF , !P3 ;  /* 0xff80000063477808 */ /* 0x000fe40005800000 */
[----:B------:R-:W-:Y:S02]  /*11810*/  FSEL R58, R44, -INF , !P1 ;  /* 0xff8000002c3a7808 */ /* 0x000fe40004800000 */
[----:B------:R-:W-:Y:S02]  /*11820*/  FSEL R63, R46, -INF , !P2 ;  /* 0xff8000002e3f7808 */ /* 0x000fe40005000000 */
[----:B------:R-:W-:Y:S02]  /*11830*/  ISETP.GE.AND P3, PT, R4, R39, PT ;  /* 0x000000270400720c */ /* 0x000fe40003f66270 */
[----:B------:R-:W-:-:S02]  /*11840*/  ISETP.GE.AND P1, PT, R3, R41, PT ;  /* 0x000000290300720c */ /* 0x000fc40003f26270 */
[----:B------:R-:W-:Y:S02]  /*11850*/  ISETP.GE.AND P2, PT, R3, R42, PT ;  /* 0x0000002a0300720c */ /* 0x000fe40003f46270 */
[----:B------:R-:W-:Y:S01]  /*11860*/  ISETP.GE.AND P4, PT, R2, R41, PT ;  /* 0x000000290200720c */ /* 0x000fe20003f86270 */
[----:B------:R-:W-:Y:S01]  /*11870*/  VIADD R2, R0, 0xffffff78 ;  /* 0xffffff7800027836 */ /* 0x000fe20000000000 */
[----:B------:R-:W-:Y:S01]  /*11880*/  FSEL R99, R24, -INF , !P3 ;  /* 0xff80000018637808 */ /* 0x000fe20005800000 */
[----:B------:R-:W-:Y:S01]  /*11890*/  VIADD R0, R0, 0xffffff79 ;  /* 0xffffff7900007836 */ /* 0x000fe20000000000 */
[----:B------:R-:W-:Y:S02]  /*118a0*/  FSEL R57, R45, -INF , !P1 ;  /* 0xff8000002d397808 */ /* 0x000fe40004800000 */
[----:B------:R-:W-:Y:S02]  /*118b0*/  FSEL R61, R47, -INF , !P2 ;  /* 0xff8000002f3d7808 */ /* 0x000fe40005000000 */
[----:B------:R-:W-:-:S02]  /*118c0*/  ISETP.GE.AND P3, PT, R4, R40, PT ;  /* 0x000000280400720c */ /* 0x000fc40003f66270 */
[----:B------:R-:W-:Y:S02]  /*118d0*/  ISETP.GE.AND P1, PT, R3, R40, PT ;  /* 0x000000280300720c */ /* 0x000fe40003f26270 */
[-C--:B------:R-:W-:Y:S02]  /*118e0*/  ISETP.GE.AND P2, PT, R38, R41.reuse, PT ;  /* 0x000000292600720c */ /* 0x080fe40003f46270 */
[----:B------:R-:W-:Y:S02]  /*118f0*/  FSEL R53, R26, -INF , !P3 ;  /* 0xff8000001a357808 */ /* 0x000fe40005800000 */
[----:B------:R-:W-:Y:S02]  /*11900*/  FSEL R52, R27, -INF , !P1 ;  /* 0xff8000001b347808 */ /* 0x000fe40004800000 */
[----:B------:R-:W-:Y:S02]  /*11910*/  FSEL R54, R8, -INF , !P2 ;  /* 0xff80000008367808 */ /* 0x000fe40005000000 */
[----:B------:R-:W-:-:S02]  /*11920*/  ISETP.GE.AND P1, PT, R37, R41, PT ;  /* 0x000000292500720c */ /* 0x000fc40003f26270 */
[-C--:B------:R-:W-:Y:S02]  /*11930*/  ISETP.GE.AND P3, PT, R2, R41.reuse, PT ;  /* 0x000000290200720c */ /* 0x080fe40003f66270 */
[----:B------:R-:W-:Y:S02]  /*11940*/  ISETP.GE.AND P2, PT, R0, R41, PT ;  /* 0x000000290000720c */ /* 0x000fe40003f46270 */
        /* <DEDUP_REMOVED lines=9> */
[----:B------:R-:W-:-:S02]  /*119e0*/  FSEL R55, R11, -INF , !P3 ;  /* 0xff8000000b377808 */ /* 0x000fc40005800000 */
[----:B------:R-:W-:Y:S02]  /*119f0*/  FSEL R51, R14, -INF , !P2 ;  /* 0xff8000000e337808 */ /* 0x000fe40005000000 */
[-C--:B------:R-:W-:Y:S02]  /*11a00*/  ISETP.GE.AND P5, PT, R2, R39.reuse, PT ;  /* 0x000000270200720c */ /* 0x080fe40003fa6270 */
[C---:B------:R-:W-:Y:S02]  /*11a10*/  ISETP.GE.AND P4, PT, R0.reuse, R39, PT ;  /* 0x000000270000720c */ /* 0x040fe40003f86270 */
[----:B------:R-:W-:Y:S02]  /*11a20*/  ISETP.GE.AND P1, PT, R0, R42, PT ;  /* 0x0000002a0000720c */ /* 0x000fe40003f26270 */
[-C--:B------:R-:W-:Y:S02]  /*11a30*/  ISETP.GE.AND P3, PT, R2, R40.reuse, PT ;  /* 0x000000280200720c */ /* 0x080fe40003f66270 */
[----:B------:R-:W-:-:S02]  /*11a40*/  ISETP.GE.AND P2, PT, R0, R40, PT ;  /* 0x000000280000720c */ /* 0x000fc40003f46270 */
[----:B------:R-:W-:Y:S02]  /*11a50*/  FSEL R50, R15, -INF , !P1 ;  /* 0xff8000000f327808 */ /* 0x000fe40004800000 */
[----:B------:R-:W-:Y:S02]  /*11a60*/  FSEL R97, R16, -INF , !P5 ;  /* 0xff80000010617808 */ /* 0x000fe40006800000 */
[----:B------:R-:W-:Y:S02]  /*11a70*/  FSEL R96, R17, -INF , !P4 ;  /* 0xff80000011607808 */ /* 0x000fe40006000000 */
[----:B------:R-:W-:Y:S02]  /*11a80*/  FSEL R42, R18, -INF , !P3 ;  /* 0xff800000122a7808 */ /* 0x000fe40005800000 */
[----:B------:R-:W-:Y:S01]  /*11a90*/  FSEL R41, R19, -INF , !P2 ;  /* 0xff80000013297808 */ /* 0x000fe20005000000 */
[----:B--2---:R-:W-:Y:S06]  /*11aa0*/  BRA.U !UP0, `(.L_x_498) ;  /* 0x0000000108e47547 */ /* 0x004fec000b800000 */
[----:B------:R-:W2:Y:S04]  /*11ab0*/  LDL R242, [R1+0x304] ;  /* 0x0003040001f27983 */ /* 0x000ea80000100800 */
[----:B------:R-:W3:Y:S01]  /*11ac0*/  LDL R243, [R1+0x300] ;  /* 0x0003000001f37983 */ /* 0x000ee20000100800 */
[----:B------:R-:W-:Y:S01]  /*11ad0*/  UIADD3 UR15, UPT, UPT, UR26, -0x3, URZ ;  /* 0xfffffffd1a0f7890 */ /* 0x000fe2000fffe0ff */
[----:B------:R-:W-:Y:S01]  /*11ae0*/  IMAD.U32 R3, RZ, RZ, UR16 ;  /* 0x00000010ff037e24 */ /* 0x000fe2000f8e00ff */
[----:B------:R-:W-:Y:S01]  /*11af0*/  BSSY.RECONVERGENT B0, `(.L_x_499) ;  /* 0x0000033000007945 */ /* 0x000fe20003800200 */
[----:B------:R-:W-:Y:S01]  /*11b00*/  IMAD.U32 R8, RZ, RZ, UR16 ;  /* 0x00000010ff087e24 */ /* 0x000fe2000f8e00ff */
[----:B------:R-:W-:Y:S01]  /*11b10*/  UIMAD.WIDE.U32 UR4, UR15, UR16, URZ ;  /* 0x000000100f0472a5 */ /* 0x000fe2000f8e00ff */
[----:B------:R-:W-:Y:S01]  /*11b20*/  IMAD.U32 R6, RZ, RZ, UR16 ;  /* 0x00000010ff067e24 */ /* 0x000fe2000f8e00ff */
[----:B------:R1:W-:Y:S01]  /*11b30*/  @P0 STS.128 [R224+0x2000], RZ ;  /* 0x002000ffe0000388 */ /* 0x0003e20000000c00 */
[----:B------:R-:W-:Y:S01]  /*11b40*/  IMAD.U32 R5, RZ, RZ, UR17 ;  /* 0x00000011ff057e24 */ /* 0x000fe2000f8e00ff */
[----:B------:R-:W-:Y:S01]  /*11b50*/  UIMAD UR15, UR15, UR17, UR5 ;  /* 0x000000110f0f72a4 */ /* 0x000fe2000f8e0205 */
[----:B------:R-:W-:Y:S01]  /*11b60*/  IMAD.U32 R4, RZ, RZ, UR16 ;  /* 0x00000010ff047e24 */ /* 0x000fe2000f8e00ff */
[----:B------:R-:W-:Y:S01]  /*11b70*/  USHF.L.U32 UR14, UR4, 0x7, URZ ;  /* 0x00000007040e7899 */ /* 0x000fe200080006ff */
[----:B------:R-:W-:Y:S01]  /*11b80*/  IMAD.U32 R2, RZ, RZ, UR17 ;  /* 0x00000011ff027e24 */ /* 0x000fe2000f8e00ff */
[----:B------:R-:W-:-:S04]  /*11b90*/  USHF.L.U64.HI UR15, UR4, 0x7, UR15 ;  /* 0x00000007040f7899 */ /* 0x000fc8000801020f */
[----:B------:R-:W-:Y:S01]  /*11ba0*/  @!P0 LEA R3, P2, R3, UR14, 0x5 ;  /* 0x0000000e03038c11 */ /* 0x000fe2000f8428ff */
[----:B------:R-:W-:Y:S01]  /*11bb0*/  IMAD.U32 R0, RZ, RZ, UR14 ;  /* 0x0000000eff007e24 */ /* 0x000fe2000f8e00ff */
[----:B------:R-:W-:Y:S02]  /*11bc0*/  @!P0 LEA R8, P1, R8, UR14, 0x6 ;  /* 0x0000000e08088c11 */ /* 0x000fe4000f8230ff */
[----:B------:R-:W-:Y:S01]  /*11bd0*/  @!P0 LEA.HI.X R10, R6, UR15, R5, 0x5, P2 ;  /* 0x0000000f060a8c11 */ /* 0x000fe200090f2c05 */
[----:B------:R-:W-:Y:S01]  /*11be0*/  IMAD.U32 R5, RZ, RZ, UR15 ;  /* 0x0000000fff057e24 */ /* 0x000fe2000f8e00ff */
[----:B------:R-:W-:Y:S02]  /*11bf0*/  @!P0 LEA.HI.X R9, R4, UR15, R2, 0x6, P1 ;  /* 0x0000000f04098c11 */ /* 0x000fe400088f3402 */
[-C--:B--2---:R-:W-:Y:S02]  /*11c00*/  @!P0 LEA R6, P3, R0, R242.reuse, 0x1 ;  /* 0x000000f200068211 */ /* 0x084fe400078608ff */
[----:B------:R-:W-:-:S02]  /*11c10*/  @!P0 LEA R4, P2, R3, R242, 0x1 ;  /* 0x000000f203048211 */ /* 0x000fc400078408ff */
[----:B------:R-:W-:Y:S02]  /*11c20*/  @!P0 LEA R2, P1, R8, R242, 0x1 ;  /* 0x000000f208028211 */ /* 0x000fe400078208ff */
[-C--:B---3--:R-:W-:Y:S02]  /*11c30*/  @!P0 LEA.HI.X R7, R0, R243.reuse, R5, 0x1, P3 ;  /* 0x000000f300078211 */ /* 0x088fe400018f0c05 */
[-C--:B------:R-:W-:Y:S02]  /*11c40*/  @!P0 LEA.HI.X R5, R3, R243.reuse, R10, 0x1, P2 ;  /* 0x000000f303058211 */ /* 0x080fe400010f0c0a */
        /* <DEDUP_REMOVED lines=29> */
.L_x_500:
[----:B------:R-:W-:Y:S05]  /*11e20*/  BSYNC.RECONVERGENT B0 ;  /* 0x0000000000007941 */ /* 0x000fea0003800200 */
.L_x_499:
[----:B------:R-:W0:Y:S02]  /*11e30*/  LDGDEPBAR ;  /* 0x00000000000079af */ /* 0x000e240000000000 */
.L_x_498:
[----:B-1----:R-:W3:Y:S04]  /*11e40*/  LDL R3, [R1+0x34] ;  /* 0x0000340001037983 */ /* 0x002ee80000100800 */
[----:B------:R-:W-:Y:S04]  /*11e50*/  STL [R1+0x490], R157 ;  /* 0x0004909d01007387 */ /* 0x000fe80000100800 */
        /* <DEDUP_REMOVED lines=10> */
[----:B------:R1:W-:Y:S04]  /*11f00*/  STL.64 [R1+0x460], R146 ;  /* 0x0004609201007387 */ /* 0x0003e80000100a00 */
[----:B-1----:R-:W4:Y:S04]  /*11f10*/  LDL.64 R146, [R1+0xe0] ;  /* 0x0000e00001927983 */ /* 0x002f280000100a00 */
[----:B------:R1:W-:Y:S04]  /*11f20*/  STL.64 [R1+0x458], R142 ;  /* 0x0004588e01007387 */ /* 0x0003e80000100a00 */
[----:B-1----:R-:W4:Y:S01]  /*11f30*/  LDL.64 R142, [R1+0x190] ;  /* 0x00019000018e7983 */ /* 0x002f220000100a00 */
[----:B------:R-:W-:Y:S01]  /*11f40*/  FMNMX3.FTZ R0, R135, R43, R108, !PT ;  /* 0x0000002b87007276 */ /* 0x000fe2000781006c */
[----:B------:R-:W-:Y:S01]  /*11f50*/  UIADD3 UR4, UPT, UPT, UR31, -0x4, URZ ;  /* 0xfffffffc1f047890 */ /* 0x000fe2000fffe0ff */
[----:B------:R-:W1:Y:S02]  /*11f60*/  S2R R6, SR_TID.X ;  /* 0x0000000000067919 */ /* 0x000e640000002100 */
[----:B------:R-:W-:Y:S01]  /*11f70*/  FMNMX3.FTZ R0, R0, R76, R77, !PT ;  /* 0x0000004c00007276 */ /* 0x000fe2000781004d */
[----:B------:R-:W2:Y:S03]  /*11f80*/  S2R R10, SR_CTAID.X ;  /* 0x00000000000a7919 */ /* 0x000ea60000002500 */
[----:B------:R-:W-:Y:S01]  /*11f90*/  FMNMX3.FTZ R0, R0, R111, R116, !PT ;  /* 0x0000006f00007276 */ /* 0x000fe20007810074 */
[----:B------:R-:W-:Y:S03]  /*11fa0*/  STL [R1+0x450], R166 ;  /* 0x000450a601007387 */ /* 0x000fe60000100800 */
[----:B------:R-:W-:-:S02]  /*11fb0*/  FMNMX3.FTZ R2, R0, R82, R81, !PT ;  /* 0x0000005200027276 */ /* 0x000fc40007810051 */
[----:B------:R-:W-:Y:S01]  /*11fc0*/  FMNMX3.FTZ R0, R134, R109, R110, !PT ;  /* 0x0000006d86007276 */ /* 0x000fe2000781006e */
[----:B------:R-:W-:Y:S01]  /*11fd0*/  STL.64 [R1+0x448], R170 ;  /* 0x000448aa01007387 */ /* 0x000fe20000100a00 */
[----:B------:R-:W-:Y:S02]  /*11fe0*/  FMNMX3.FTZ R2, R2, R184, R189, !PT ;  /* 0x000000b802027276 */ /* 0x000fe400078100bd */
[----:B------:R-:W-:Y:S01]  /*11ff0*/  FMNMX3.FTZ R0, R0, R78, R79, !PT ;  /* 0x0000004e00007276 */ /* 0x000fe2000781004f */
[----:B------:R-:W-:Y:S01]  /*12000*/  STL [R1+0x444], R167 ;  /* 0x000444a701007387 */ /* 0x000fe20000100800 */
[----:B------:R-:W-:Y:S02]  /*12010*/  FMNMX3.FTZ R2, R2, R208, R212, !PT ;  /* 0x000000d002027276 */ /* 0x000fe400078100d4 */
[----:B------:R-:W-:Y:S01]  /*12020*/  FMNMX3.FTZ R0, R0, R117, R118, !PT ;  /* 0x0000007500007276 */ /* 0x000fe20007810076 */
[----:B------:R-:W-:Y:S01]  /*12030*/  STL [R1+0x440], R162 ;  /* 0x000440a201007387 */ /* 0x000fe20000100800 */
[----:B------:R-:W-:-:S02]  /*12040*/  FMNMX3.FTZ R2, R2, R213, R214, !PT ;  /* 0x000000d502027276 */ /* 0x000fc400078100d6 */
[----:B------:R-:W-:Y:S01]  /*12050*/  FMNMX3.FTZ R0, R0, R83, R119, !PT ;  /* 0x0000005300007276 */ /* 0x000fe20007810077 */
[----:B------:R-:W-:Y:S01]  /*12060*/  STL [R1+0x43c], R163 ;  /* 0x00043ca301007387 */ /* 0x000fe20000100800 */
[----:B------:R-:W-:Y:S02]  /*12070*/  FMNMX3.FTZ R2, R2, R215, R225, !PT ;  /* 0x000000d702027276 */ /* 0x000fe400078100e1 */
[----:B------:R-:W-:Y:S01]  /*12080*/  FMNMX3.FTZ R0, R0, R207, R206, !PT ;  /* 0x000000cf00007276 */ /* 0x000fe200078100ce */
[----:B------:R-:W-:Y:S03]  /*12090*/  STL [R1+0x438], R150 ;  /* 0x0004389601007387 */ /* 0x000fe60000100800 */
[----:B------:R-:W-:Y:S01]  /*120a0*/  FMNMX3.FTZ R0, R0, R199, R198, !PT ;  /* 0x000000c700007276 */ /* 0x000fe200078100c6 */
[----:B------:R-:W-:Y:S01]  /*120b0*/  STL [R1+0x434], R151 ;  /* 0x0004349701007387 */ /* 0x000fe20000100800 */
[----:B-1----:R-:W-:-:S02]  /*120c0*/  SHF.R.U32.HI R8, RZ, 0x5, R6 ;  /* 0x00000005ff087819 */ /* 0x002fc40000011606 */
[----:B------:R-:W-:Y:S01]  /*120d0*/  FMNMX3.FTZ R0, R0, R205, R204, !PT ;  /* 0x000000cd00007276 */ /* 0x000fe200078100cc */
[----:B------:R-:W-:Y:S02]  /*120e0*/  STL [R1+0x430], R168 ;  /* 0x000430a801007387 */ /* 0x000fe40000100800 */
[----:B--2---:R-:W-:Y:S01]  /*120f0*/  IMAD R10, R10, 0x8, R8 ;  /* 0x000000080a0a7824 */ /* 0x004fe200078e0208 */
[----:B------:R-:W-:Y:S01]  /*12100*/  FMNMX3.FTZ R0, R0, R197, R196, !PT ;  /* 0x000000c500007276 */ /* 0x000fe200078100c4 */
[----:B------:R-:W-:Y:S02]  /*12110*/  STL [R1+0x42c], R169 ;  /* 0x00042ca901007387 */ /* 0x000fe40000100800 */
[----:B------:R-:W-:Y:S01]  /*12120*/  IMAD.WIDE.U32 R10, R10, -0x326172a9, RZ ;  /* 0xcd9e8d570a0a7825 */ /* 0x000fe200078e00ff */
[----:B------:R-:W-:Y:S01]  /*12130*/  FMNMX3.FTZ R0, R0, R195, R194, !PT ;  /* 0x000000c300007276 */ /* 0x000fe200078100c2 */
[----:B------:R-:W-:Y:S03]  /*12140*/  STL [R1+0x428], R164 ;  /* 0x000428a401007387 */ /* 0x000fe60000100800 */
        /* <DEDUP_REMOVED lines=13> */
[----:B------:R-:W-:Y:S04]  /*12220*/  STL [R1+0x3ec], R30 ;  /* 0x0003ec1e01007387 */ /* 0x000fe80000100800 */
[----:B------:R-:W1:Y:S04]  /*12230*/  SHFL.BFLY PT, R12, R4, 0x2, 0x1f ;  /* 0x0c401f00040c7f89 */ /* 0x000e6800000e0000 */
[----:B------:R-:W-:Y:S04]  /*12240*/  STL [R1+0x3e8], R31 ;  /* 0x0003e81f01007387 */ /* 0x000fe80000100800 */
[----:B------:R-:W-:Y:S04]  /*12250*/  STL [R1+0x328], R224 ;  /* 0x000328e001007387 */ /* 0x000fe80000100800 */
[----:B------:R-:W-:Y:S04]  /*12260*/  STL [R1+0x324], R211 ;  /* 0x000324d301007387 */ /* 0x000fe80000100800 */
[----:B------:R-:W-:Y:S04]  /*12270*/  STL [R1+0x320], R210 ;  /* 0x000320d201007387 */ /* 0x000fe80000100800 */
[----:B------:R-:W-:Y:S01]  /*12280*/  STL [R1+0x31c], R209 ;  /* 0x00031cd101007387 */ /* 0x000fe20000100800 */
[----:B-1----:R-:W-:-:S05]  /*12290*/  FMNMX.FTZ R12, R4, R12, !PT ;  /* 0x0000000c040c7209 */ /* 0x002fca0007810000 */
[----:B------:R-:W1:Y:S02]  /*122a0*/  SHFL.BFLY PT, R13, R12, 0x1, 0x1f ;  /* 0x0c201f000c0d7f89 */ /* 0x000e6400000e0000 */
[----:B-1----:R-:W-:-:S04]  /*122b0*/  FMNMX.FTZ R210, R12, R13, !PT ;  /* 0x0000000d0cd27209 */ /* 0x002fc80007810000 */
[----:B------:R-:W-:Y:S02]  /*122c0*/  FSETP.NEU.FTZ.AND P3, PT, R210, -INF , PT ;  /* 0xff800000d200780b */ /* 0x000fe40003f7d000 */
[----:B---3--:R-:W-:-:S04]  /*122d0*/  FMNMX3.FTZ R2, R2, R80, R3, !PT ;  /* 0x0000005002027276 */ /* 0x008fc80007810003 */
[----:B------:R-:W-:-:S04]  /*122e0*/  FMNMX3.FTZ R2, R2, R252, R238, !PT ;  /* 0x000000fc02027276 */ /* 0x000fc800078100ee */
[----:B------:R-:W-:-:S04]  /*122f0*/  FMNMX3.FTZ R2, R2, R236, R237, !PT ;  /* 0x000000ec02027276 */ /* 0x000fc800078100ed */
[----:B------:R-:W-:-:S04]  /*12300*/  FMNMX3.FTZ R2, R2, R235, R234, !PT ;  /* 0x000000eb02027276 */ /* 0x000fc800078100ea */
[----:B------:R-:W-:-:S04]  /*12310*/  FMNMX3.FTZ R2, R2, R227, R226, !PT ;  /* 0x000000e302027276 */ /* 0x000fc800078100e2 */
[----:B------:R-:W-:-:S04]  /*12320*/  FMNMX3.FTZ R2, R2, R99, R98, !PT ;  /* 0x0000006302027276 */ /* 0x000fc80007810062 */
[----:B------:R-:W-:-:S04]  /*12330*/  FMNMX3.FTZ R2, R2, R233, R232, !PT ;  /* 0x000000e902027276 */ /* 0x000fc800078100e8 */
[----:B------:R-:W-:Y:S01]  /*12340*/  FMNMX3.FTZ R0, R2, R97, R96, !PT ;  /* 0x0000006102007276 */ /* 0x000fe20007810060 */
[----:B------:R-:W-:-:S04]  /*12350*/  IMAD.U32 R2, RZ, RZ, UR23 ;  /* 0x00000017ff027e24 */ /* 0x000fc8000f8e00ff */
[----:B------:R-:W1:Y:S02]  /*12360*/  SHFL.BFLY PT, R5, R0, 0x2, 0x1f ;  /* 0x0c401f0000057f89 */ /* 0x000e6400000e0000 */
[----:B-1----:R-:W-:-:S05]  /*12370*/  FMNMX.FTZ R0, R0, R5, !PT ;  /* 0x0000000500007209 */ /* 0x002fca0007810000 */
[----:B------:R-:W1:Y:S01]  /*12380*/  SHFL.BFLY PT, R9, R0, 0x1, 0x1f ;  /* 0x0c201f0000097f89 */ /* 0x000e6200000e0000 */
[----:B----4-:R-:W-:Y:S01]  /*12390*/  LOP3.LUT R3, R2, UR4, R147, 0x96, !PT ;  /* 0x0000000402037c12 */ /* 0x010fe2000f8e9693 */
[----:B------:R-:W-:-:S04]  /*123a0*/  UIADD3 UR4, UPT, UPT, UR31, -0x3, URZ ;  /* 0xfffffffd1f047890 */ /* 0x000fc8000fffe0ff */
[----:B------:R-:W-:Y:S02]  /*123b0*/  IMAD.WIDE.U32 R26, R3, -0x326172a9, RZ ;  /* 0xcd9e8d57031a7825 */ /* 0x000fe400078e00ff */
[----:B------:R-:W-:-:S03]  /*123c0*/  LOP3.LUT R2, R2, UR4, R147, 0x96, !PT ;  /* 0x0000000402027c12 */ /* 0x000fc6000f8e9693 */
[----:B------:R-:W-:Y:S02]  /*123d0*/  LOP3.LUT R3, R10, UR7, R27, 0x96, !PT ;  /* 0x000000070a037c12 */ /* 0x000fe4000f8e961b */
[----:B------:R-:W-:Y:S01]  /*123e0*/  LOP3.LUT R6, R26, UR30, R139, 0x96, !PT ;  /* 0x0000001e1a067c12 */ /* 0x000fe2000f8e968b */
[----:B------:R-:W-:Y:S01]  /*123f0*/  IMAD.WIDE.U32 R44, R2, -0x326172a9, RZ ;  /* 0xcd9e8d57022c7825 */ /* 0x000fe200078e00ff */
[----:B-1----:R-:W-:-:S03]  /*12400*/  FMNMX.FTZ R209, R0, R9, !PT ;  /* 0x0000000900d17209 */ /* 0x002fc60007810000 */
[----:B------:R-:W-:Y:S01]  /*12410*/  IMAD.WIDE.U32 R2, R3, -0x2daee0ad, RZ ;  /* 0xd2511f5303027825 */ /* 0x000fe200078e00ff */
[----:B------:R-:W-:Y:S02]  /*12420*/  LOP3.LUT R4, R10, UR7, R45, 0x96, !PT ;  /* 0x000000070a047c12 */ /* 0x000fe4000f8e962d */
[----:B------:R-:W-:Y:S01]  /*12430*/  LOP3.LUT R5, R44, UR30, R139, 0x96, !PT ;  /* 0x0000001e2c057c12 */ /* 0x000fe2000f8e968b */
[----:B------:R-:W-:Y:S01]  /*12440*/  IMAD.WIDE.U32 R6, R6, -0x2daee0ad, RZ ;  /* 0xd2511f5306067825 */ /* 0x000fe200078e00ff */
[----:B------:R-:W-:-:S04]  /*12450*/  FSETP.NEU.FTZ.AND P2, PT, R209, -INF , PT ;  /* 0xff800000d100780b */ /* 0x000fc80003f5d000 */
[----:B------:R-:W-:Y:S02]  /*12460*/  LOP3.LUT R10, R2, UR25, R7, 0x96, !PT ;  /* 0x00000019020a7c12 */ /* 0x000fe4000f8e9607 */
[----:B------:R-:W-:Y:S01]  /*12470*/  LOP3.LUT R8, R142, UR29, R3, 0x96, !PT ;  /* 0x0000001d8e087c12 */ /* 0x000fe2000f8e9603 */
[----:B------:R-:W-:-:S04]  /*12480*/  IMAD.WIDE.U32 R2, R4, -0x2daee0ad, RZ ;  /* 0xd2511f5304027825 */ /* 0x000fc800078e00ff */
[----:B------:R-:W-:Y:S01]  /*12490*/  IMAD.WIDE.U32 R4, R5, -0x2daee0ad, RZ ;  /* 0xd2511f5305047825 */ /* 0x000fe200078e00ff */
[----:B------:R-:W-:-:S03]  /*124a0*/  LOP3.LUT R3, R142, UR29, R3, 0x96, !PT ;  /* 0x0000001d8e037c12 */ /* 0x000fc6000f8e9603 */
[----:B------:R-:W-:Y:S01]  /*124b0*/  IMAD.WIDE.U32 R14, R8, -0x326172a9, RZ ;  /* 0xcd9e8d57080e7825 */ /* 0x000fe200078e00ff */
[----:B------:R-:W-:-:S03]  /*124c0*/  LOP3.LUT R8, R2, UR25, R5, 0x96, !PT ;  /* 0x0000001902087c12 */ /* 0x000fc6000f8e9605 */
[----:B------:R-:W-:Y:S01]  /*124d0*/  FMUL.FTZ R2, R209, UR32 ;  /* 0x00000020d1027c20 */ /* 0x000fe20008410000 */
[----:B------:R-:W-:Y:S01]  /*124e0*/  IMAD.WIDE.U32 R10, R10, -0x326172a9, RZ ;  /* 0xcd9e8d570a0a7825 */ /* 0x000fe200078e00ff */
[----:B------:R-:W-:-:S03]  /*124f0*/  LOP3.LUT R5, R138, UR28, R15, 0x96, !PT ;  /* 0x0000001c8a057c12 */ /* 0x000fc6000f8e960f */
[----:B------:R-:W-:Y:S01]  /*12500*/  FSEL R2, R2, RZ, P2 ;  /* 0x000000ff02027208 */ /* 0x000fe20001000000 */
[----:B------:R-:W-:Y:S01]  /*12510*/  IMAD.WIDE.U32 R8, R8, -0x326172a9, RZ ;  /* 0xcd9e8d5708087825 */ /* 0x000fe200078e00ff */
[----:B------:R-:W-:-:S03]  /*12520*/  LOP3.LUT R0, R14, UR24, R11, 0x96, !PT ;  /* 0x000000180e007c12 */ /* 0x000fc6000f8e960b */
[----:B------:R-:W-:-:S04]  /*12530*/  IMAD.WIDE.U32 R14, R3, -0x326172a9, RZ ;  /* 0xcd9e8d57030e7825 */ /* 0x000fc800078e00ff */
[----:B------:R-:W-:Y:S01]  /*12540*/  IMAD.WIDE.U32 R16, R5, -0x2daee0ad, RZ ;  /* 0xd2511f5305107825 */ /* 0x000fe200078e00ff */
[----:B------:R-:W-:Y:S02]  /*12550*/  LOP3.LUT R3, R14, UR24, R9, 0x96, !PT ;  /* 0x000000180e037c12 */ /* 0x000fe4000f8e9609 */
[----:B------:R-:W-:Y:S01]  /*12560*/  LOP3.LUT R5, R138, UR28, R15, 0x96, !PT ;  /* 0x0000001c8a057c12 */ /* 0x000fe2000f8e960f */
[----:B------:R-:W-:-:S04]  /*12570*/  IMAD.WIDE.U32 R18, R0, -0x2daee0ad, RZ ;  /* 0xd2511f5300127825 */ /* 0x000fc800078e00ff */
[--C-:B------:R-:W-:Y:S01]  /*12580*/  FFMA.FTZ R0, R43, UR32, -R2.reuse ;  /* 0x000000202b007c23 */ /* 0x100fe20008010802 */
[----:B------:R-:W-:Y:S01]  /*12590*/  LOP3.LUT R6, R6, UR13, R17, 0x96, !PT ;  /* 0x0000000d06067c12 */ /* 0x000fe2000f8e9611 */
[----:B------:R-:W-:Y:S01]  /*125a0*/  IMAD.WIDE.U32 R112, R3, -0x2daee0ad, RZ ;  /* 0xd2511f5303707825 */ /* 0x000fe200078e00ff */
[----:B------:R-:W-:Y:S01]  /*125b0*/  LOP3.LUT R9, R16, UR11, R19, 0x96, !PT ;  /* 0x0000000b10097c12 */ /* 0x000fe2000f8e9613 */
[----:B------:R1:W-:Y:S02]  /*125c0*/  MUFU.EX2 R216, R0 ;  /* 0x0000000000d87308 */ /* 0x0003e40000000800 */
[----:B------:R-:W-:Y:S01]  /*125d0*/  FFMA.FTZ R3, R108, UR32, -R2 ;  /* 0x000000206c037c23 */ /* 0x000fe20008010802 */
[----:B------:R-:W-:-:S04]  /*125e0*/  IMAD.WIDE.U32 R6, R6, -0x326172a9, RZ ;  /* 0xcd9e8d5706067825 */ /* 0x000fc800078e00ff */
[----:B------:R-:W-:Y:S01]  /*125f0*/  IMAD.WIDE.U32 R30, R9, -0x326172a9, RZ ;  /* 0xcd9e8d57091e7825 */ /* 0x000fe200078e00ff */
[----:B------:R-:W-:Y:S01]  /*12600*/  LOP3.LUT R10, R10, UR12, R7, 0x96, !PT ;  /* 0x0000000c0a0a7c12 */ /* 0x000fe2000f8e9607 */
[----:B------:R2:W3:Y:S02]  /*12610*/  MUFU.EX2 R157, R3 ;  /* 0x00000003009d7308 */ /* 0x0004e40000000800 */
[----:B------:R-:W-:Y:S01]  /*12620*/  IMAD.WIDE.U32 R12, R5, -0x2daee0ad, RZ ;  /* 0xd2511f53050c7825 */ /* 0x000fe200078e00ff */
[----:B------:R-:W-:-:S03]  /*12630*/  LOP3.LUT R36, R6, UR10, R31, 0x96, !PT ;  /* 0x0000000a06247c12 */ /* 0x000fc6000f8e961f */
[----:B------:R-:W-:Y:S01]  /*12640*/  IMAD.WIDE.U32 R32, R10, -0x2daee0ad, RZ ;  /* 0xd2511f530a207825 */ /* 0x000fe200078e00ff */
[----:B------:R-:W-:-:S03]  /*12650*/  LOP3.LUT R4, R4, UR13, R13, 0x96, !PT ;  /* 0x0000000d04047c12 */ /* 0x000fc6000f8e960d */
[----:B-1----:R-:W-:Y:S01]  /*12660*/  FMUL.FTZ R0, R210, UR32 ;  /* 0x00000020d2007c20 */ /* 0x002fe20008410000 */
[----:B------:R-:W-:Y:S01]  /*12670*/  LOP3.LUT R7, R36, 0xff, RZ, 0xc0, !PT ;  /* 0x000000ff24077812 */ /* 0x000fe200078ec0ff */
[----:B------:R-:W-:Y:S01]  /*12680*/  IMAD.WIDE.U32 R4, R4, -0x326172a9, RZ ;  /* 0xcd9e8d5704047825 */ /* 0x000fe200078e00ff */
[----:B------:R-:W-:Y:S02]  /*12690*/  LOP3.LUT R9, R12, UR11, R113, 0x96, !PT ;  /* 0x0000000b0c097c12 */ /* 0x000fe4000f8e9671 */
[----:B------:R-:W-:Y:S02]  /*126a0*/  FSEL R0, R0, RZ, P3 ;  /* 0x000000ff00007208 */ /* 0x000fe40001800000 */
[----:B--2---:R-:W-:Y:S01]  /*126b0*/  LOP3.LUT R3, R36, 0xffff, RZ, 0xc0, !PT ;  /* 0x0000ffff24037812 */ /* 0x004fe200078ec0ff */
[----:B------:R-:W-:Y:S01]  /*126c0*/  IMAD.WIDE.U32 R170, R9, -0x326172a9, RZ ;  /* 0xcd9e8d5709aa7825 */ /* 0x000fe200078e00ff */
[----:B------:R-:W-:-:S03]  /*126d0*/  ISETP.LE.U32.AND P4, PT, R7, UR6, PT ;  /* 0x0000000607007c0c */ /* 0x000fc6000bf83070 */
[--C-:B------:R-:W-:Y:S01]  /*126e0*/  FFMA.FTZ R6, R109, UR32, -R0.reuse ;  /* 0x000000206d067c23 */ /* 0x100fe20008010800 */
[----:B------:R-:W-:Y:S01]  /*126f0*/  LOP3.LUT R8, R8, UR12, R5, 0x96, !PT ;  /* 0x0000000c08087c12 */ /* 0x000fe2000f8e9605 */
[----:B------:R-:W-:Y:S01]  /*12700*/  FFMA.FTZ R10, R199, UR32, -R0 ;  /* 0x00000020c70a7c23 */ /* 0x000fe20008010800 */
[----:B------:R-:W-:Y:S01]  /*12710*/  LOP3.LUT R87, R4, UR10, R171, 0x96, !PT ;  /* 0x0000000a04577c12 */ /* 0x000fe2000f8e96ab */
[----:B------:R1:W-:Y:S01]  /*12720*/  MUFU.EX2 R200, R6 ;  /* 0x0000000600c87308 */ /* 0x0003e20000000800 */
[----:B------:R-:W-:Y:S01]  /*12730*/  FFMA.FTZ R4, R76, UR32, -R2 ;  /* 0x000000204c047c23 */ /* 0x000fe20008010802 */
[----:B------:R-:W-:Y:S01]  /*12740*/  LOP3.LUT R80, R18, UR9, R33, 0x96, !PT ;  /* 0x0000000912507c12 */ /* 0x000fe2000f8e9621 */
        /* <DEDUP_REMOVED lines=12> */
[----:B-1----:R-:W-:Y:S01]  /*12810*/  SHF.R.U32.HI R6, RZ, 0x8, R3 ;  /* 0x00000008ff067819 */ /* 0x002fe20000011603 */
[----:B------:R-:W-:-:S03]  /*12820*/  FFMA.FTZ R3, R110, UR32, -R0 ;  /* 0x000000206e037c23 */ /* 0x000fc60008010800 */
[----:B------:R-:W-:Y:S01]  /*12830*/  LOP3.LUT R5, R6, 0xffff, RZ, 0xc0, !PT ;  /* 0x0000ffff06057812 */ /* 0x000fe200078ec0ff */
[----:B------:R3:W1:Y:S01]  /*12840*/  MUFU.EX2 R201, R3 ;  /* 0x0000000300c97308 */ /* 0x0006620000000800 */
[----:B------:R-:W-:Y:S02]  /*12850*/  IMAD.MOV.U32 R6, RZ, RZ, R30 ;  /* 0x000000ffff067224 */ /* 0x000fe400078e001e */
[----:B------:R-:W-:Y:S02]  /*12860*/  ISETP.LE.U32.AND P1, PT, R5, UR6, PT ;  /* 0x0000000605007c0c */ /* 0x000fe4000bf23070 */
[----:B------:R-:W-:Y:S02]  /*12870*/  PRMT R5, R36, 0x7632, R5 ;  /* 0x0000763224057816 */ /* 0x000fe40000000005 */
[----:B------:R-:W-:-:S04]  /*12880*/  LOP3.LUT R6, R6, 0xff, RZ, 0xc0, !PT ;  /* 0x000000ff06067812 */ /* 0x000fc800078ec0ff */
[----:B------:R-:W-:Y:S02]  /*12890*/  ISETP.LE.U32.AND P5, PT, R6, UR6, PT ;  /* 0x0000000606007c0c */ /* 0x000fe4000bfa3070 */
[----:B---3--:R-:W-:Y:S02]  /*128a0*/  F2FP.F16.F32.PACK_AB R3, R157, R216 ;  /* 0x000000d89d03723e */ /* 0x008fe400000000ff */
[----:B-1----:R-:W-:Y:S02]  /*128b0*/  F2FP.F16.F32.PACK_AB R4, R201, R200 ;  /* 0x000000c8c904723e */ /* 0x002fe400000000ff */
[C---:B------:R-:W-:Y:S02]  /*128c0*/  PRMT R181, R3.reuse, 0x7610, R181 ;  /* 0x0000761003b57816 */ /* 0x040fe400000000b5 */
[----:B------:R-:W-:Y:S02]  /*128d0*/  PRMT R180, R3, 0x7632, R180 ;  /* 0x0000763203b47816 */ /* 0x000fe400000000b4 */
[----:B------:R-:W-:Y:S01]  /*128e0*/  LOP3.LUT R3, R5, 0xff, RZ, 0xc0, !PT ;  /* 0x000000ff05037812 */ /* 0x000fe200078ec0ff */
[----:B------:R-:W-:Y:S01]  /*128f0*/  @!P4 HADD2 R20, -R181.H0_H0, -RZ.H0_H0 ;  /* 0xa00000ffb514c230 */ /* 0x000fe20000000900 */
[----:B------:R-:W-:Y:S01]  /*12900*/  PRMT R5, R181, 0x5410, R180 ;  /* 0x00005410b5057816 */ /* 0x000fe200000000b4 */
[----:B------:R-:W-:Y:S01]  /*12910*/  @!P1 HADD2 R21, -R180.H0_H0, -RZ.H0_H0 ;  /* 0xa00000ffb4159230 */ /* 0x000fe20000000900 */
[----:B------:R-:W-:Y:S01]  /*12920*/  ISETP.LE.U32.AND P0, PT, R3, UR6, PT ;  /* 0x0000000603007c0c */ /* 0x000fe2000bf03070 */
[----:B------:R-:W-:Y:S01]  /*12930*/  FFMA.FTZ R3, R77, UR32, -R2 ;  /* 0x000000204d037c23 */ /* 0x000fe20008010802 */
[----:B------:R-:W-:Y:S01]  /*12940*/  @!P4 PRMT R181, R20, 0x5410, RZ ;  /* 0x0000541014b5c816 */ /* 0x000fe200000000ff */
[----:B------:R-:W-:Y:S01]  /*12950*/  IMAD.WIDE.U32 R76, R8, -0x2daee0ad, RZ ;  /* 0xd2511f53084c7825 */ /* 0x000fe200078e00ff */
[----:B------:R-:W-:Y:S01]  /*12960*/  @!P1 PRMT R180, R21, 0x5410, RZ ;  /* 0x0000541015b49816 */ /* 0x000fe200000000ff */
[----:B------:R1:W2:Y:S01]  /*12970*/  MUFU.EX2 R152, R3 ;  /* 0x0000000300987308 */ /* 0x0002a20000000800 */
[C---:B------:R-:W-:Y:S01]  /*12980*/  PRMT R115, R4.reuse, 0x7610, R115 ;  /* 0x0000761004737816 */ /* 0x040fe20000000073 */
[----:B------:R3:W-:Y:S01]  /*12990*/  STL [R1+0x3f4], R181 ;  /* 0x0003f4b501007387 */ /* 0x0007e20000100800 */
[----:B------:R-:W-:Y:S01]  /*129a0*/  PRMT R114, R4, 0x7632, R114 ;  /* 0x0000763204727816 */ /* 0x000fe20000000072 */
[----:B------:R-:W-:Y:S01]  /*129b0*/  FFMA.FTZ R4, R78, UR32, -R0 ;  /* 0x000000204e047c23 */ /* 0x000fe20008010800 */
[----:B------:R-:W-:Y:S01]  /*129c0*/  LOP3.LUT R112, R112, UR9, R77, 0x96, !PT ;  /* 0x0000000970707c12 */ /* 0x000fe2000f8e964d */
[----:B------:R4:W-:Y:S01]  /*129d0*/  STL [R1+0x198], R5 ;  /* 0x0001980501007387 */ /* 0x0009e20000100800 */
[----:B------:R-:W-:Y:S01]  /*129e0*/  PRMT R161, R115, 0x5410, R114 ;  /* 0x0000541073a17816 */ /* 0x000fe20000000072 */
[----:B------:R-:W-:Y:S01]  /*129f0*/  @!P0 HADD2 R22, -R115.H0_H0, -RZ.H0_H0 ;  /* 0xa00000ff73168230 */ /* 0x000fe20000000900 */
[----:B------:R2:W-:Y:S01]  /*12a00*/  MUFU.EX2 R108, R4 ;  /* 0x00000004006c7308 */ /* 0x0005e20000000800 */
[----:B------:R-:W-:Y:S01]  /*12a10*/  STL [R1+0x3f8], R36 ;  /* 0x0003f82401007387 */ /* 0x000fe20000100800 */
[----:B------:R-:W-:Y:S01]  /*12a20*/  FFMA.FTZ R20, R192, UR32, -R0 ;  /* 0x00000020c0147c23 */ /* 0x000fe20008010800 */
[----:B------:R-:W-:-:S02]  /*12a30*/  FSEL R8, R210, RZ, P3 ;  /* 0x000000ffd2087208 */ /* 0x000fc40001800000 */
[----:B------:R4:W-:Y:S01]  /*12a40*/  STL [R1+0x3fc], R180 ;  /* 0x0003fcb401007387 */ /* 0x0009e20000100800 */
[----:B------:R-:W-:Y:S01]  /*12a50*/  @!P0 PRMT R115, R22, 0x5410, RZ ;  /* 0x0000541016738816 */ /* 0x000fe200000000ff */
[----:B------:R-:W-:Y:S01]  /*12a60*/  FFMA.FTZ R22, R188, UR32, -R0 ;  /* 0x00000020bc167c23 */ /* 0x000fe20008010800 */
[----:B-1----:R-:W-:-:S03]  /*12a70*/  SHF.R.U32.HI R3, RZ, 0x18, R36 ;  /* 0x00000018ff037819 */ /* 0x002fc60000011624 */
[----:B------:R1:W-:Y:S01]  /*12a80*/  STL [R1+0x400], R115 ;  /* 0x0004007301007387 */ /* 0x0003e20000100800 */
[----:B------:R-:W-:Y:S01]  /*12a90*/  ISETP.LE.U32.AND P4, PT, R3, UR6, PT ;  /* 0x0000000603007c0c */ /* 0x000fe2000bf83070 */
[--C-:B--2---:R-:W-:Y:S01]  /*12aa0*/  FFMA.FTZ R4, R79, UR32, -R0.reuse ;  /* 0x000000204f047c23 */ /* 0x104fe20008010800 */
[----:B---3--:R-:W-:Y:S02]  /*12ab0*/  IMAD.MOV.U32 R181, RZ, RZ, R31 ;  /* 0x000000ffffb57224 */ /* 0x008fe400078e001f */
[----:B------:R-:W-:Y:S01]  /*12ac0*/  FFMA.FTZ R31, R174, UR32, -R0 ;  /* 0x00000020ae1f7c23 */ /* 0x000fe20008010800 */
[----:B------:R2:W-:Y:S01]  /*12ad0*/  MUFU.EX2 R182, R4 ;  /* 0x0000000400b67308 */ /* 0x0005e20000000800 */
[----:B----4-:R-:W-:-:S07]  /*12ae0*/  IMAD.MOV.U32 R5, RZ, RZ, R170 ;  /* 0x000000ffff057224 */ /* 0x010fce00078e00aa */
[----:B------:R-:W-:Y:S01]  /*12af0*/  @!P4 HADD2 R23, -R114.H0_H0, -RZ.H0_H0 ;  /* 0xa00000ff7217c230 */ /* 0x000fe20000000900 */
[----:B------:R-:W-:Y:S01]  /*12b00*/  LOP3.LUT R3, R5, 0xff, RZ, 0xc0, !PT ;  /* 0x000000ff05037812 */ /* 0x000fe200078ec0ff */
[----:B------:R-:W-:Y:S01]  /*12b10*/  FFMA.FTZ R5, R118, UR32, -R0 ;  /* 0x0000002076057c23 */ /* 0x000fe20008010800 */
[----:B------:R-:W-:Y:S02]  /*12b20*/  IMAD.MOV.U32 R180, RZ, RZ, R30 ;  /* 0x000000ffffb47224 */ /* 0x000fe400078e001e */
[----:B------:R-:W-:Y:S02]  /*12b30*/  ISETP.LE.U32.AND P1, PT, R3, UR6, PT ;  /* 0x0000000603007c0c */ /* 0x000fe4000bf23070 */
[----:B------:R-:W-:Y:S01]  /*12b40*/  @!P4 PRMT R114, R23, 0x5410, RZ ;  /* 0x000054101772c816 */ /* 0x000fe200000000ff */
[--C-:B------:R-:W-:Y:S01]  /*12b50*/  FFMA.FTZ R23, R187, UR32, -R0.reuse ;  /* 0x00000020bb177c23 */ /* 0x100fe20008010800 */
[C---:B------:R-:W-:Y:S01]  /*12b60*/  PRMT R3, R180.reuse, 0x7771, RZ ;  /* 0x00007771b4037816 */ /* 0x040fe200000000ff */
[----:B-1----:R-:W-:Y:S01]  /*12b70*/  FFMA.FTZ R115, R173, UR32, -R0 ;  /* 0x00000020ad737c23 */ /* 0x002fe20008010800 */
[----:B--2---:R-:W-:Y:S01]  /*12b80*/  PRMT R4, R180, 0x7772, RZ ;  /* 0x00007772b4047816 */ /* 0x004fe200000000ff */
[----:B------:R1:W-:Y:S01]  /*12b90*/  STL [R1+0x404], R114 ;  /* 0x0004047201007387 */ /* 0x0003e20000100800 */
[----:B------:R-:W-:-:S02]  /*12ba0*/  ISETP.GT.U32.AND P0, PT, R3, UR6, PT ;  /* 0x0000000603007c0c */ /* 0x000fc4000bf04070 */
[----:B------:R-:W-:-:S04]  /*12bb0*/  F2FP.F16.F32.PACK_AB R3, R152, R202 ;  /* 0x000000ca9803723e */ /* 0x000fc800000000ff */
[C---:B------:R-:W-:Y:S02]  /*12bc0*/  PRMT R113, R3.reuse, 0x7610, R113 ;  /* 0x0000761003717816 */ /* 0x040fe40000000071 */
[----:B------:R-:W-:Y:S02]  /*12bd0*/  PRMT R110, R3, 0x7632, R110 ;  /* 0x00007632036e7816 */ /* 0x000fe4000000006e */
[----:B------:R-:W-:Y:S01]  /*12be0*/  LOP3.LUT R3, R80, 0xffff, RZ, 0xc0, !PT ;  /* 0x0000ffff50037812 */ /* 0x000fe200078ec0ff */
[----:B------:R-:W-:Y:S01]  /*12bf0*/  @!P5 HADD2 R25, -R113.H0_H0, -RZ.H0_H0 ;  /* 0xa00000ff7119d230 */ /* 0x000fe20000000900 */
[----:B------:R-:W-:Y:S01]  /*12c00*/  PRMT R164, R113, 0x5410, R110 ;  /* 0x0000541071a47816 */ /* 0x000fe2000000006e */
[----:B------:R-:W-:Y:S01]  /*12c10*/  @P0 HADD2 R24, -R110.H0_H0, -RZ.H0_H0 ;  /* 0xa00000ff6e180230 */ /* 0x000fe20000000900 */
[----:B------:R-:W-:Y:S02]  /*12c20*/  SHF.R.U32.HI R3, RZ, 0x8, R3 ;  /* 0x00000008ff037819 */ /* 0x000fe40000011603 */
[----:B------:R-:W-:-:S02]  /*12c30*/  @!P5 PRMT R113, R25, 0x5410, RZ ;  /* 0x000054101971d816 */ /* 0x000fc400000000ff */
[----:B------:R-:W-:Y:S02]  /*12c40*/  LOP3.LUT R3, R3, 0xffff, RZ, 0xc0, !PT ;  /* 0x0000ffff03037812 */ /* 0x000fe400078ec0ff */
[----:B------:R-:W-:Y:S01]  /*12c50*/  ISETP.GT.U32.AND P5, PT, R4, UR6, PT ;  /* 0x0000000604007c0c */ /* 0x000fe2000bfa4070 */
[--C-:B------:R-:W-:Y:S01]  /*12c60*/  FFMA.FTZ R4, R116, UR32, -R2.reuse ;  /* 0x0000002074047c23 */ /* 0x100fe20008010802 */
[----:B------:R-:W-:Y:S01]  /*12c70*/  ISETP.LE.U32.AND P4, PT, R3, UR6, PT ;  /* 0x0000000603007c0c */ /* 0x000fe2000bf83070 */
[----:B------:R-:W-:Y:S01]  /*12c80*/  FFMA.FTZ R3, R111, UR32, -R2 ;  /* 0x000000206f037c23 */ /* 0x000fe20008010802 */
[----:B------:R-:W-:Y:S01]  /*12c90*/  @P0 PRMT R110, R24, 0x5410, RZ ;  /* 0x00005410186e0816 */ /* 0x000fe200000000ff */
[----:B------:R-:W-:Y:S01]  /*12ca0*/  MUFU.EX2 R116, R4 ;  /* 0x0000000400747308 */ /* 0x000fe20000000800 */
[----:B-1----:R-:W-:-:S03]  /*12cb0*/  FFMA.FTZ R114, R53, UR32, -R0 ;  /* 0x0000002035727c23 */ /* 0x002fc60008010800 */
[----:B------:R-:W-:Y:S04]  /*12cc0*/  STL [R1+0x408], R110 ;  /* 0x0004086e01007387 */ /* 0x000fe80000100800 */
[----:B------:R1:W2:Y:S08]  /*12cd0*/  MUFU.EX2 R183, R3 ;  /* 0x0000000300b77308 */ /* 0x0002b00000000800 */
[----:B------:R-:W-:Y:S01]  /*12ce0*/  MUFU.EX2 R24, R5 ;  /* 0x0000000500187308 */ /* 0x000fe20000000800 */
[----:B-1----:R-:W-:-:S02]  /*12cf0*/  PRMT R3, R180, 0x7773, RZ ;  /* 0x00007773b4037816 */ /* 0x002fc400000000ff */
[----:B--2---:R-:W-:Y:S02]  /*12d00*/  F2FP.F16.F32.PACK_AB R4, R116, R183 ;  /* 0x000000b77404723e */ /* 0x004fe400000000ff */
[----:B------:R-:W-:Y:S02]  /*12d10*/  ISETP.GT.U32.AND P0, PT, R3, UR6, PT ;  /* 0x0000000603007c0c */ /* 0x000fe4000bf04070 */
[----:B------:R-:W-:Y:S02]  /*12d20*/  F2FP.F16.F32.PACK_AB R3, R182, R108 ;  /* 0x0000006cb603723e */ /* 0x000fe400000000ff */
[----:B------:R-:W-:Y:S02]  /*12d30*/  PRMT R250, R4, 0x7610, R250 ;  /* 0x0000761004fa7816 */ /* 0x000fe400000000fa */
[C---:B------:R-:W-:Y:S02]  /*12d40*/  PRMT R109, R3.reuse, 0x7610, R109 ;  /* 0x00007610036d7816 */ /* 0x040fe4000000006d */
[----:B------:R-:W-:-:S02]  /*12d50*/  PRMT R248, R3, 0x7632, R248 ;  /* 0x0000763203f87816 */ /* 0x000fc400000000f8 */
[----:B------:R-:W-:Y:S01]  /*12d60*/  LOP3.LUT R3, R80, 0xff, RZ, 0xc0, !PT ;  /* 0x000000ff50037812 */ /* 0x000fe200078ec0ff */
[----:B------:R-:W-:Y:S01]  /*12d70*/  @P5 HADD2 R28, -R109.H0_H0, -RZ.H0_H0 ;  /* 0xa00000ff6d1c5230 */ /* 0x000fe20000000900 */
[----:B------:R-:W-:Y:S01]  /*12d80*/  PRMT R145, R109, 0x5410, R248 ;  /* 0x000054106d917816 */ /* 0x000fe200000000f8 */
[----:B------:R-:W-:Y:S01]  /*12d90*/  @P0 HADD2 R29, -R248.H0_H0, -RZ.H0_H0 ;  /* 0xa00000fff81d0230 */ /* 0x000fe20000000900 */
[----:B------:R-:W-:Y:S01]  /*12da0*/  PRMT R249, R4, 0x7632, R249 ;  /* 0x0000763204f97816 */ /* 0x000fe200000000f9 */
[----:B------:R-:W-:Y:S01]  /*12db0*/  FFMA.FTZ R4, R81, UR32, -R2 ;  /* 0x0000002051047c23 */ /* 0x000fe20008010802 */
[----:B------:R-:W-:Y:S01]  /*12dc0*/  @P5 PRMT R109, R28, 0x5410, RZ ;  /* 0x000054101c6d5816 */ /* 0x000fe200000000ff */
[----:B------:R-:W-:Y:S01]  /*12dd0*/  IMAD.MOV.U32 R28, RZ, RZ, R180 ;  /* 0x000000ffff1c7224 */ /* 0x000fe200078e00b4 */
[----:B------:R-:W-:Y:S01]  /*12de0*/  ISETP.LE.U32.AND P5, PT, R3, UR6, PT ;  /* 0x0000000603007c0c */ /* 0x000fe2000bfa3070 */
[--C-:B------:R-:W-:Y:S01]  /*12df0*/  FFMA.FTZ R3, R117, UR32, -R0.reuse ;  /* 0x0000002075037c23 */ /* 0x100fe20008010800 */
[----:B------:R-:W-:Y:S01]  /*12e00*/  @P0 PRMT R248, R29, 0x5410, RZ ;  /* 0x000054101df80816 */ /* 0x000fe200000000ff */
[----:B------:R-:W-:Y:S01]  /*12e10*/  @!P4 HADD2 R34, -R249.H0_H0, -RZ.H0_H0 ;  /* 0xa00000fff922c230 */ /* 0x000fe20000000900 */
[----:B------:R-:W-:Y:S01]  /*12e20*/  PRMT R140, R250, 0x5410, R249 ;  /* 0x00005410fa8c7816 */ /* 0x000fe200000000f9 */
[----:B------:R1:W2:Y:S01]  /*12e30*/  MUFU.EX2 R25, R3 ;  /* 0x0000000300197308 */ /* 0x0002a20000000800 */
[----:B------:R-:W-:Y:S01]  /*12e40*/  STL [R1+0x40c], R109 ;  /* 0x00040c6d01007387 */ /* 0x000fe20000100800 */
[----:B------:R-:W-:Y:S01]  /*12e50*/  IMAD.MOV.U32 R29, RZ, RZ, R181 ;  /* 0x000000ffff1d7224 */ /* 0x000fe200078e00b5 */
[----:B------:R-:W-:Y:S01]  /*12e60*/  @!P4 PRMT R249, R34, 0x5410, RZ ;  /* 0x0000541022f9c816 */ /* 0x000fe200000000ff */
[----:B------:R-:W-:Y:S01]  /*12e70*/  FFMA.FTZ R34, R177, UR32, -R0 ;  /* 0x00000020b1227c23 */ /* 0x000fe20008010800 */
[----:B------:R3:W-:Y:S03]  /*12e80*/  STL [R1+0x410], R248 ;  /* 0x000410f801007387 */ /* 0x0007e60000100800 */
[----:B------:R-:W-:Y:S01]  /*12e90*/  @!P5 HADD2 R35, -R250.H0_H0, -RZ.H0_H0 ;  /* 0xa00000fffa23d230 */ /* 0x000fe20000000900 */
[----:B------:R4:W-:Y:S04]  /*12ea0*/  MUFU.EX2 R203, R4 ;  /* 0x0000000400cb7308 */ /* 0x0009e80000000800 */
[----:B------:R-:W-:-:S02]  /*12eb0*/  @!P5 PRMT R250, R35, 0x5410, RZ ;  /* 0x0000541023fad816 */ /* 0x000fc400000000ff */
[----:B-1----:R-:W-:-:S03]  /*12ec0*/  PRMT R3, R80, 0x7632, R3 ;  /* 0x0000763250037816 */ /* 0x002fc60000000003 */
[----:B------:R-:W-:Y:S01]  /*12ed0*/  STL [R1+0x3d0], R250 ;  /* 0x0003d0fa01007387 */ /* 0x000fe20000100800 */
[----:B------:R-:W-:-:S03]  /*12ee0*/  LOP3.LUT R3, R3, 0xff, RZ, 0xc0, !PT ;  /* 0x000000ff03037812 */ /* 0x000fc600078ec0ff */
[----:B------:R-:W-:Y:S01]  /*12ef0*/  STL [R1+0x3d4], R249 ;  /* 0x0003d4f901007387 */ /* 0x000fe20000100800 */
[----:B------:R-:W-:Y:S01]  /*12f00*/  ISETP.LE.U32.AND P0, PT, R3, UR6, PT ;  /* 0x0000000603007c0c */ /* 0x000fe2000bf03070 */
[----:B------:R-:W-:Y:S01]  /*12f10*/  FFMA.FTZ R3, R82, UR32, -R2 ;  /* 0x0000002052037c23 */ /* 0x000fe20008010802 */
[----:B----4-:R-:W-:-:S03]  /*12f20*/  IMAD.MOV.U32 R4, RZ, RZ, R32 ;  /* 0x000000ffff047224 */ /* 0x010fc600078e0020 */
[----:B------:R1:W4:Y:S01]  /*12f30*/  MUFU.EX2 R35, R3 ;  /* 0x0000000300237308 */ /* 0x0003220000000800 */
[----:B---3--:R-:W-:Y:S01]  /*12f40*/  FFMA.FTZ R248, R130, UR32, -R0 ;  /* 0x0000002082f87c23 */ /* 0x008fe20008010800 */
[----:B-1----:R-:W-:-:S04]  /*12f50*/  SHF.R.U32.HI R3, RZ, 0x18, R80 ;  /* 0x00000018ff037819 */ /* 0x002fc80000011650 */
[----:B------:R-:W-:Y:S02]  /*12f60*/  ISETP.LE.U32.AND P4, PT, R3, UR6, PT ;  /* 0x0000000603007c0c */ /* 0x000fe4000bf83070 */
[----:B--2---:R-:W-:-:S04]  /*12f70*/  F2FP.F16.F32.PACK_AB R3, R24, R25 ;  /* 0x000000191803723e */ /* 0x004fc800000000ff */
[C---:B------:R-:W-:Y:S02]  /*12f80*/  PRMT R245, R3.reuse, 0x7610, R245 ;  /* 0x0000761003f57816 */ /* 0x040fe400000000f5 */
[----:B------:R-:W-:Y:S02]  /*12f90*/  PRMT R243, R3, 0x7632, R243 ;  /* 0x0000763203f37816 */ /* 0x000fe400000000f3 */
[----:B------:R-:W-:Y:S01]  /*12fa0*/  LOP3.LUT R3, R4, 0xff, RZ, 0xc0, !PT ;  /* 0x000000ff04037812 */ /* 0x000fe200078ec0ff */
[----:B------:R-:W-:Y:S01]  /*12fb0*/  @!P0 HADD2 R38, -R245.H0_H0, -RZ.H0_H0 ;  /* 0xa00000fff5268230 */ /* 0x000fe20000000900 */
[----:B------:R-:W-:Y:S01]  /*12fc0*/  PRMT R148, R245, 0x5410, R243 ;  /* 0x00005410f5947816 */ /* 0x000fe200000000f3 */
[----:B------:R-:W-:Y:S01]  /*12fd0*/  @!P4 HADD2 R37, -R243.H0_H0, -RZ.H0_H0 ;  /* 0xa00000fff325c230 */ /* 0x000fe20000000900 */
[----:B------:R-:W-:Y:S02]  /*12fe0*/  ISETP.LE.U32.AND P5, PT, R3, UR6, PT ;  /* 0x0000000603007c0c */ /* 0x000fe4000bfa3070 */
[----:B------:R-:W-:-:S02]  /*12ff0*/  PRMT R3, R32, 0x7771, RZ ;  /* 0x0000777120037816 */ /* 0x000fc400000000ff */
[----:B------:R-:W-:Y:S02]  /*13000*/  @!P0 PRMT R245, R38, 0x5410, RZ ;  /* 0x0000541026f58816 */ /* 0x000fe400000000ff */
[----:B------:R-:W-:Y:S02]  /*13010*/  ISETP.GT.U32.AND P0, PT, R3, UR6, PT ;  /* 0x0000000603007c0c */ /* 0x000fe4000bf04070 */
[----:B------:R-:W-:Y:S01]  /*13020*/  PRMT R3, R87, 0x7632, R3 ;  /* 0x0000763257037816 */ /* 0x000fe20000000003 */
[----:B------:R1:W-:Y:S01]  /*13030*/  STL [R1+0x3e0], R245 ;  /* 0x0003e0f501007387 */ /* 0x0003e20000100800 */
[----:B------:R-:W-:Y:S01]  /*13040*/  @!P4 PRMT R243, R37, 0x5410, RZ ;  /* 0x0000541025f3c816 */ /* 0x000fe200000000ff */
[----:B------:R-:W-:Y:S01]  /*13050*/  FFMA.FTZ R37, R176, UR32, -R0 ;  /* 0x00000020b0257c23 */ /* 0x000fe20008010800 */
[----:B------:R-:W-:Y:S02]  /*13060*/  LOP3.LUT R3, R3, 0xff, RZ, 0xc0, !PT ;  /* 0x000000ff03037812 */ /* 0x000fe400078ec0ff */
[----:B----4-:R-:W-:Y:S01]  /*13070*/  F2FP.F16.F32.PACK_AB R4, R203, R35 ;  /* 0x00000023cb04723e */ /* 0x010fe200000000ff */
[----:B------:R-:W-:Y:S01]  /*13080*/  STL [R1+0x3c0], R243 ;  /* 0x0003c0f301007387 */ /* 0x000fe20000100800 */
[----:B------:R-:W-:-:S02]  /*13090*/  ISETP.LE.U32.AND P4, PT, R3, UR6, PT ;  /* 0x0000000603007c0c */ /* 0x000fc4000bf83070 */
[----:B------:R-:W-:Y:S02]  /*130a0*/  FMNMX3.FTZ R3, R137, R125, R122, !PT ;  /* 0x0000007d89037276 */ /* 0x000fe4000781007a */
[C---:B------:R-:W-:Y:S02]  /*130b0*/  PRMT R242, R4.reuse, 0x7610, R242 ;  /* 0x0000761004f27816 */ /* 0x040fe400000000f2 */
[----:B------:R-:W-:Y:S02]  /*130c0*/  FMNMX3.FTZ R3, R3, R129, R127, !PT ;  /* 0x0000008103037276 */ /* 0x000fe4000781007f */
[----:B------:R-:W-:Y:S01]  /*130d0*/  PRMT R241, R4, 0x7632, R241 ;  /* 0x0000763204f17816 */ /* 0x000fe200000000f1 */
[----:B------:R-:W-:Y:S01]  /*130e0*/  FFMA.FTZ R4, R83, UR32, -R0 ;  /* 0x0000002053047c23 */ /* 0x000fe20008010800 */
[----:B------:R-:W-:Y:S01]  /*130f0*/  FMNMX3.FTZ R3, R3, R124, R121, !PT ;  /* 0x0000007c03037276 */ /* 0x000fe20007810079 */
[----:B------:R-:W-:Y:S01]  /*13100*/  @!P5 HADD2 R40, -R242.H0_H0, -RZ.H0_H0 ;  /* 0xa00000fff228d230 */ /* 0x000fe20000000900 */
[----:B------:R-:W-:Y:S01]  /*13110*/  PRMT R109, R242, 0x5410, R241 ;  /* 0x00005410f26d7816 */ /* 0x000fe200000000f1 */
[----:B------:R2:W-:Y:S01]  /*13120*/  MUFU.EX2 R13, R4 ;  /* 0x00000004000d7308 */ /* 0x0005e20000000800 */
[----:B------:R-:W-:Y:S01]  /*13130*/  FMNMX3.FTZ R3, R3, R107, R105, !PT ;  /* 0x0000006b03037276 */ /* 0x000fe20007810069 */
[----:B------:R-:W-:Y:S01]  /*13140*/  @P0 HADD2 R39, -R241.H0_H0, -RZ.H0_H0 ;  /* 0xa00000fff1270230 */ /* 0x000fe20000000900 */
[----:B------:R-:W-:-:S02]  /*13150*/  @!P5 PRMT R242, R40, 0x5410, RZ ;  /* 0x0000541028f2d816 */ /* 0x000fc400000000ff */
[----:B------:R-:W-:Y:S01]  /*13160*/  FMNMX3.FTZ R3, R3, R103, R101, !PT ;  /* 0x0000006703037276 */ /* 0x000fe20007810065 */
[----:B-1----:R-:W-:Y:S01]  /*13170*/  FFMA.FTZ R245, R42, UR32, -R0 ;  /* 0x000000202af57c23 */ /* 0x002fe20008010800 */
[----:B------:R-:W-:Y:S01]  /*13180*/  @P0 PRMT R241, R39, 0x5410, RZ ;  /* 0x0000541027f10816 */ /* 0x000fe200000000ff */
[----:B------:R-:W-:Y:S01]  /*13190*/  STL [R1+0x3b8], R242 ;  /* 0x0003b8f201007387 */ /* 0x000fe20000100800 */
[----:B------:R-:W-:-:S03]  /*131a0*/  FMNMX3.FTZ R3, R3, R100, R94, !PT ;  /* 0x0000006403037276 */ /* 0x000fc6000781005e */
[----:B------:R-:W-:Y:S01]  /*131b0*/  STL [R1+0x3b4], R241 ;  /* 0x0003b4f101007387 */ /* 0x000fe20000100800 */
[----:B--2---:R-:W-:-:S04]  /*131c0*/  FFMA.FTZ R4, R119, UR32, -R0 ;  /* 0x0000002077047c23 */ /* 0x004fc80008010800 */
[----:B------:R1:W2:Y:S02]  /*131d0*/  MUFU.EX2 R33, R4 ;  /* 0x0000000400217308 */ /* 0x0002a40000000800 */
[----:B-1----:R-:W-:Y:S02]  /*131e0*/  FMNMX3.FTZ R4, R3, R93, R92, !PT ;  /* 0x0000005d03047276 */ /* 0x002fe4000781005c */
[----:B------:R-:W-:Y:S02]  /*131f0*/  PRMT R3, R32, 0x7772, RZ ;  /* 0x0000777220037816 */ /* 0x000fe400000000ff */
[----:B------:R-:W-:Y:S02]  /*13200*/  FMNMX3.FTZ R4, R4, R88, R89, !PT ;  /* 0x0000005804047276 */ /* 0x000fe40007810059 */
[----:B------:R-:W-:Y:S02]  /*13210*/  ISETP.GT.U32.AND P0, PT, R3, UR6, PT ;  /* 0x0000000603007c0c */ /* 0x000fe4000bf04070 */
[----:B------:R-:W-:-:S02]  /*13220*/  PRMT R3, R32, 0x7773, RZ ;  /* 0x0000777320037816 */ /* 0x000fc400000000ff */
[----:B--2---:R-:W-:Y:S02]  /*13230*/  F2FP.F16.F32.PACK_AB R5, R33, R13 ;  /* 0x0000000d2105723e */ /* 0x004fe400000000ff */
[----:B------:R-:W-:Y:S02]  /*13240*/  ISETP.GT.U32.AND P5, PT, R3, UR6, PT ;  /* 0x0000000603007c0c */ /* 0x000fe4000bfa4070 */
[----:B------:R-:W-:Y:S02]  /*13250*/  FMNMX3.FTZ R3, R4, R75, R73, !PT ;  /* 0x0000004b04037276 */ /* 0x000fe40007810049 */
[----:B------:R-:W-:Y:S02]  /*13260*/  PRMT R223, R5, 0x7610, R223 ;  /* 0x0000761005df7816 */ /* 0x000fe400000000df */
[----:B------:R-:W-:Y:S02]  /*13270*/  FMNMX3.FTZ R3, R3, R72, R70, !PT ;  /* 0x0000004803037276 */ /* 0x000fe40007810046 */
[----:B------:R-:W-:Y:S01]  /*13280*/  PRMT R244, R5, 0x7632, R244 ;  /* 0x0000763205f47816 */ /* 0x000fe200000000f4 */
[----:B------:R-:W-:Y:S01]  /*13290*/  @P0 HADD2 R46, -R223.H0_H0, -RZ.H0_H0 ;  /* 0xa00000ffdf2e0230 */ /* 0x000fe20000000900 */
[----:B------:R-:W-:Y:S01]  /*132a0*/  FMNMX3.FTZ R4, R3, R68, R67, !PT ;  /* 0x0000004403047276 */ /* 0x000fe20007810043 */
[----:B------:R-:W-:Y:S01]  /*132b0*/  FFMA.FTZ R5, R184, UR32, -R2 ;  /* 0x00000020b8057c23 */ /* 0x000fe20008010802 */
[----:B------:R-:W-:Y:S01]  /*132c0*/  LOP3.LUT R3, R87, 0xffff, RZ, 0xc0, !PT ;  /* 0x0000ffff57037812 */ /* 0x000fe200078ec0ff */
[----:B------:R-:W-:Y:S01]  /*132d0*/  @P5 HADD2 R43, -R244.H0_H0, -RZ.H0_H0 ;  /* 0xa00000fff42b5230 */ /* 0x000fe20000000900 */
[----:B------:R-:W-:Y:S01]  /*132e0*/  FMNMX3.FTZ R4, R4, R65, R64, !PT ;  /* 0x0000004104047276 */ /* 0x000fe20007810040 */
[----:B------:R1:W-:Y:S01]  /*132f0*/  MUFU.EX2 R21, R5 ;  /* 0x0000000500157308 */ /* 0x0003e20000000800 */
[----:B------:R-:W-:-:S02]  /*13300*/  SHF.R.U32.HI R3, RZ, 0x8, R3 ;  /* 0x00000008ff037819 */ /* 0x000fc40000011603 */
[----:B------:R-:W-:Y:S02]  /*13310*/  FMNMX3.FTZ R4, R4, R62, R60, !PT ;  /* 0x0000003e04047276 */ /* 0x000fe4000781003c */
[----:B------:R-:W-:Y:S02]  /*13320*/  LOP3.LUT R3, R3, 0xffff, RZ, 0xc0, !PT ;  /* 0x0000ffff03037812 */ /* 0x000fe400078ec0ff */
[----:B------:R-:W-:Y:S02]  /*13330*/  PRMT R144, R223, 0x5410, R244 ;  /* 0x00005410df907816 */ /* 0x000fe400000000f4 */
[----:B------:R-:W-:Y:S02]  /*13340*/  @P0 PRMT R223, R46, 0x5410, RZ ;  /* 0x000054102edf0816 */ /* 0x000fe400000000ff */
[----:B------:R-:W-:Y:S02]  /*13350*/  ISETP.LE.U32.AND P0, PT, R3, UR6, PT ;  /* 0x0000000603007c0c */ /* 0x000fe4000bf03070 */
[----:B------:R-:W-:Y:S01]  /*13360*/  FMNMX3.FTZ R3, R4, R58, R57, !PT ;  /* 0x0000003a04037276 */ /* 0x000fe20007810039 */
[----:B------:R-:W-:Y:S01]  /*13370*/  STL [R1+0x3bc], R223 ;  /* 0x0003bcdf01007387 */ /* 0x000fe20000100800 */
[----:B------:R-:W-:-:S02]  /*13380*/  FMNMX3.FTZ R4, R136, R185, R178, !PT ;  /* 0x000000b988047276 */ /* 0x000fc400078100b2 */
[----:B------:R-:W-:Y:S01]  /*13390*/  FMNMX3.FTZ R3, R3, R54, R49, !PT ;  /* 0x0000003603037276 */ /* 0x000fe20007810031 */
[----:B-1----:R-:W-:Y:S01]  /*133a0*/  FFMA.FTZ R5, R189, UR32, -R2 ;  /* 0x00000020bd057c23 */ /* 0x002fe20008010802 */
[----:B------:R-:W-:Y:S02]  /*133b0*/  FMNMX3.FTZ R4, R4, R191, R190, !PT ;  /* 0x000000bf04047276 */ /* 0x000fe400078100be */
[----:B------:R-:W-:Y:S01]  /*133c0*/  FMNMX3.FTZ R3, R3, R48, R47, !PT ;  /* 0x0000003003037276 */ /* 0x000fe2000781002f */
[----:B------:R1:W2:Y:S01]  /*133d0*/  MUFU.EX2 R117, R5 ;  /* 0x0000000500757308 */ /* 0x0002a20000000800 */
[----:B------:R-:W-:Y:S02]  /*133e0*/  FMNMX3.FTZ R4, R4, R186, R179, !PT ;  /* 0x000000ba04047276 */ /* 0x000fe400078100b3 */
[----:B------:R-:W-:Y:S01]  /*133f0*/  @P5 PRMT R244, R43, 0x5410, RZ ;  /* 0x000054102bf45816 */ /* 0x000fe200000000ff */
[----:B------:R-:W3:Y:S01]  /*13400*/  SHFL.BFLY PT, R6, R3, 0x2, 0x1f ;  /* 0x0c401f0003067f89 */ /* 0x000ee200000e0000 */
[----:B------:R-:W-:-:S03]  /*13410*/  FMNMX3.FTZ R4, R4, R175, R172, !PT ;  /* 0x000000af04047276 */ /* 0x000fc600078100ac */
[----:B------:R-:W-:Y:S01]  /*13420*/  STL [R1+0x3a8], R244 ;  /* 0x0003a8f401007387 */ /* 0x000fe20000100800 */
[----:B------:R-:W-:-:S04]  /*13430*/  FMNMX3.FTZ R4, R4, R131, R128, !PT ;  /* 0x0000008304047276 */ /* 0x000fc80007810080 */
[----:B------:R-:W-:-:S04]  /*13440*/  FMNMX3.FTZ R4, R4, R126, R123, !PT ;  /* 0x0000007e04047276 */ /* 0x000fc8000781007b */
[----:B------:R-:W-:Y:S02]  /*13450*/  FMNMX3.FTZ R4, R4, R120, R106, !PT ;  /* 0x0000007804047276 */ /* 0x000fe4000781006a */
[----:B-1----:R-:W-:Y:S02]  /*13460*/  LOP3.LUT R5, R87, 0xff, RZ, 0xc0, !PT ;  /* 0x000000ff57057812 */ /* 0x002fe400078ec0ff */
[----:B------:R-:W-:Y:S02]  /*13470*/  FMNMX3.FTZ R4, R4, R104, R102, !PT ;  /* 0x0000006804047276 */ /* 0x000fe40007810066 */
[----:B------:R-:W-:Y:S02]  /*13480*/  ISETP.LE.U32.AND P5, PT, R5, UR6, PT ;  /* 0x0000000605007c0c */ /* 0x000fe4000bfa3070 */
[----:B------:R-:W-:Y:S02]  /*13490*/  FMNMX3.FTZ R4, R4, R95, R91, !PT ;  /* 0x0000005f04047276 */ /* 0x000fe4000781005b */
[----:B---3--:R-:W-:-:S02]  /*134a0*/  FMNMX.FTZ R3, R3, R6, !PT ;  /* 0x0000000603037209 */ /* 0x008fc40007810000 */
[----:B------:R-:W-:Y:S02]  /*134b0*/  FMNMX3.FTZ R4, R4, R90, R86, !PT ;  /* 0x0000005a04047276 */ /* 0x000fe40007810056 */
[----:B--2---:R-:W-:Y:S01]  /*134c0*/  F2FP.F16.F32.PACK_AB R6, R117, R21 ;  /* 0x000000157506723e */ /* 0x004fe200000000ff */
[----:B------:R-:W1:Y:S01]  /*134d0*/  SHFL.BFLY PT, R7, R3, 0x1, 0x1f ;  /* 0x0c201f0003077f89 */ /* 0x000e6200000e0000 */
[----:B------:R-:W-:Y:S02]  /*134e0*/  FMNMX3.FTZ R4, R4, R85, R84, !PT ;  /* 0x0000005504047276 */ /* 0x000fe40007810054 */
[----:B------:R-:W-:Y:S02]  /*134f0*/  PRMT R222, R6, 0x7610, R222 ;  /* 0x0000761006de7816 */ /* 0x000fe400000000de */
[----:B------:R-:W-:Y:S02]  /*13500*/  FMNMX3.FTZ R5, R4, R74, R71, !PT ;  /* 0x0000004a04057276 */ /* 0x000fe40007810047 */
[----:B------:R-:W-:Y:S01]  /*13510*/  LOP3.LUT R4, R112, 0xffff, RZ, 0xc0, !PT ;  /* 0x0000ffff70047812 */ /* 0x000fe200078ec0ff */
[----:B------:R-:W-:Y:S01]  /*13520*/  @!P5 HADD2 R59, -R222.H0_H0, -RZ.H0_H0 ;  /* 0xa00000ffde3bd230 */ /* 0x000fe20000000900 */
[----:B------:R-:W-:-:S02]  /*13530*/  FMNMX3.FTZ R5, R5, R69, R66, !PT ;  /* 0x0000004505057276 */ /* 0x000fc40007810042 */
[----:B------:R-:W-:Y:S02]  /*13540*/  SHF.R.U32.HI R4, RZ, 0x8, R4 ;  /* 0x00000008ff047819 */ /* 0x000fe40000011604 */
[----:B------:R-:W-:Y:S01]  /*13550*/  PRMT R221, R6, 0x7632, R221 ;  /* 0x0000763206dd7816 */ /* 0x000fe200000000dd */
[----:B------:R-:W-:Y:S01]  /*13560*/  FFMA.FTZ R6, R206, UR32, -R0 ;  /* 0x00000020ce067c23 */ /* 0x000fe20008010800 */
[----:B------:R-:W-:Y:S02]  /*13570*/  LOP3.LUT R4, R4, 0xffff, RZ, 0xc0, !PT ;  /* 0x0000ffff04047812 */ /* 0x000fe400078ec0ff */
[----:B------:R-:W-:Y:S01]  /*13580*/  FMNMX3.FTZ R5, R5, R63, R61, !PT ;  /* 0x0000003f05057276 */ /* 0x000fe2000781003d */
[----:B------:R2:W-:Y:S01]  /*13590*/  MUFU.EX2 R77, R6 ;  /* 0x00000006004d7308 */ /* 0x0005e20000000800 */
[----:B------:R-:W-:Y:S01]  /*135a0*/  PRMT R159, R222, 0x5410, R221 ;  /* 0x00005410de9f7816 */ /* 0x000fe200000000dd */
[----:B------:R-:W-:Y:S01]  /*135b0*/  @!P0 HADD2 R78, -R221.H0_H0, -RZ.H0_H0 ;  /* 0xa00000ffdd4e8230 */ /* 0x000fe20000000900 */
[----:B------:R-:W-:-:S02]  /*135c0*/  @!P5 PRMT R222, R59, 0x5410, RZ ;  /* 0x000054103bded816 */ /* 0x000fc400000000ff */
[----:B------:R-:W-:Y:S02]  /*135d0*/  ISETP.LE.U32.AND P5, PT, R4, UR6, PT ;  /* 0x0000000604007c0c */ /* 0x000fe4000bfa3070 */
[----:B------:R-:W-:Y:S01]  /*135e0*/  FMNMX3.FTZ R4, R5, R56, R55, !PT ;  /* 0x0000003805047276 */ /* 0x000fe20007810037 */
[----:B------:R-:W-:Y:S01]  /*135f0*/  STL [R1+0x3ac], R222 ;  /* 0x0003acde01007387 */ /* 0x000fe20000100800 */
[----:B-1----:R-:W-:Y:S01]  /*13600*/  FMNMX.FTZ R211, R3, R7, !PT ;  /* 0x0000000703d37209 */ /* 0x002fe20007810000 */
[----:B------:R-:W-:Y:S01]  /*13610*/  FFMA.FTZ R7, R207, UR32, -R0 ;  /* 0x00000020cf077c23 */ /* 0x000fe20008010800 */
[----:B------:R-:W-:Y:S02]  /*13620*/  FMNMX3.FTZ R3, R4, R51, R50, !PT ;  /* 0x0000003304037276 */ /* 0x000fe40007810032 */
[C---:B------:R-:W-:Y:S01]  /*13630*/  FSETP.NEU.FTZ.AND P3, PT, R211.reuse, -INF , PT ;  /* 0xff800000d300780b */ /* 0x040fe20003f7d000 */
[----:B------:R1:W3:Y:S01]  /*13640*/  MUFU.EX2 R18, R7 ;  /* 0x0000000700127308 */ /* 0x0002e20000000800 */
[----:B------:R-:W-:Y:S01]  /*13650*/  FMUL.FTZ R0, R211, UR32 ;  /* 0x00000020d3007c20 */ /* 0x000fe20008410000 */
[----:B------:R-:W4:Y:S01]  /*13660*/  SHFL.BFLY PT, R5, R3, 0x2, 0x1f ;  /* 0x0c401f0003057f89 */ /* 0x000f2200000e0000 */
[----:B------:R-:W-:-:S02]  /*13670*/  SHF.R.U32.HI R4, RZ, 0x18, R87 ;  /* 0x00000018ff047819 */ /* 0x000fc40000011657 */
[----:B------:R-:W-:Y:S02]  /*13680*/  @!P0 PRMT R221, R78, 0x5410, RZ ;  /* 0x000054104edd8816 */ /* 0x000fe400000000ff */
[----:B------:R-:W-:Y:S02]  /*13690*/  FSEL R0, R0, RZ, P3 ;  /* 0x000000ff00007208 */ /* 0x000fe40001800000 */
[----:B------:R-:W-:Y:S01]  /*136a0*/  ISETP.LE.U32.AND P0, PT, R4, UR6, PT ;  /* 0x0000000604007c0c */ /* 0x000fe2000bf03070 */
[----:B------:R-:W-:Y:S01]  /*136b0*/  STL [R1+0x3b0], R221 ;  /* 0x0003b0dd01007387 */ /* 0x000fe20000100800 */
[----:B------:R-:W-:Y:S01]  /*136c0*/  FFMA.FTZ R4, R208, UR32, -R2 ;  /* 0x00000020d0047c23 */ /* 0x000fe20008010802 */
        /* <DEDUP_REMOVED lines=14> */
[----:B----4-:R-:W-:Y:S01]  /*137b0*/  FMNMX.FTZ R3, R3, R5, !PT ;  /* 0x0000000503037209 */ /* 0x010fe20007810000 */
[--C-:B------:R-:W-:Y:S01]  /*137c0*/  FFMA.FTZ R43, R88, UR32, -R0.reuse ;  /* 0x00000020582b7c23 */ /* 0x100fe20008010800 */
[--C-:B------:R-:W-:Y:S01]  /*137d0*/  FFMA.FTZ R163, R89, UR32, -R0.reuse ;  /* 0x0000002059a37c23 */ /* 0x100fe20008010800 */
[--C-:B------:R-:W-:Y:S01]  /*137e0*/  FFMA.FTZ R30, R75, UR32, -R0.reuse ;  /* 0x000000204b1e7c23 */ /* 0x100fe20008010800 */
[--C-:B------:R-:W-:Y:S01]  /*137f0*/  FFMA.FTZ R154, R73, UR32, -R0.reuse ;  /* 0x00000020499a7c23 */ /* 0x100fe20008010800 */
[----:B------:R-:W4:Y:S01]  /*13800*/  SHFL.BFLY PT, R5, R3, 0x1, 0x1f ;  /* 0x0c201f0003057f89 */ /* 0x000f2200000e0000 */
[--C-:B------:R-:W-:Y:S01]  /*13810*/  FFMA.FTZ R249, R72, UR32, -R0.reuse ;  /* 0x0000002048f97c23 */ /* 0x100fe20008010800 */
[--C-:B------:R-:W-:Y:S01]  /*13820*/  FFMA.FTZ R166, R70, UR32, -R0.reuse ;  /* 0x0000002046a67c23 */ /* 0x100fe20008010800 */
[--C-:B--2---:R-:W-:Y:S01]  /*13830*/  FFMA.FTZ R6, R68, UR32, -R0.reuse ;  /* 0x0000002044067c23 */ /* 0x104fe20008010800 */
        /* <DEDUP_REMOVED lines=10> */
[----:B------:R-:W-:Y:S01]  /*138e0*/  FFMA.FTZ R36, R47, UR32, -R0 ;  /* 0x000000202f247c23 */ /* 0x000fe20008010800 */
[----:B---3--:R-:W-:Y:S01]  /*138f0*/  F2FP.F16.F32.PACK_AB R0, R77, R18 ;  /* 0x000000124d00723e */ /* 0x008fe200000000ff */
[----:B------:R-:W-:Y:S01]  /*13900*/  STL [R1+0x32c], R210 ;  /* 0x00032cd201007387 */ /* 0x000fe20000100800 */
[----:B------:R1:W-:Y:S01]  /*13910*/  MUFU.EX2 R59, R4 ;  /* 0x00000004003b7308 */ /* 0x0003e20000000800 */
[----:B------:R-:W-:Y:S01]  /*13920*/  IMAD.MOV.U32 R75, RZ, RZ, R140 ;  /* 0x000000ffff4b7224 */ /* 0x000fe200078e008c */
[C---:B------:R-:W-:Y:S01]  /*13930*/  PRMT R220, R0.reuse, 0x7610, R220 ;  /* 0x0000761000dc7816 */ /* 0x040fe200000000dc */
[----:B------:R-:W-:Y:S01]  /*13940*/  IMAD.MOV.U32 R72, RZ, RZ, R30 ;  /* 0x000000ffff487224 */ /* 0x000fe200078e001e */
[----:B------:R-:W-:-:S02]  /*13950*/  PRMT R219, R0, 0x7632, R219 ;  /* 0x0000763200db7816 */ /* 0x000fc400000000db */
[----:B------:R-:W-:Y:S01]  /*13960*/  PRMT R0, R112, 0x7632, R0 ;  /* 0x0000763270007816 */ /* 0x000fe20000000000 */
[----:B------:R-:W-:Y:S01]  /*13970*/  @!P4 HADD2 R49, -R220.H0_H0, -RZ.H0_H0 ;  /* 0xa00000ffdc31c230 */ /* 0x000fe20000000900 */
[----:B------:R-:W-:Y:S01]  /*13980*/  PRMT R149, R220, 0x5410, R219 ;  /* 0x00005410dc957816 */ /* 0x000fe200000000db */
[----:B------:R-:W-:Y:S01]  /*13990*/  @!P0 HADD2 R48, -R219.H0_H0, -RZ.H0_H0 ;  /* 0xa00000ffdb308230 */ /* 0x000fe20000000900 */
[----:B----4-:R-:W-:Y:S01]  /*139a0*/  FMNMX.FTZ R224, R3, R5, !PT ;  /* 0x0000000503e07209 */ /* 0x010fe20007810000 */
[----:B------:R-:W-:Y:S01]  /*139b0*/  FADD.FTZ R5, R134, -R8 ;  /* 0x8000000886057221 */ /* 0x000fe20000010000 */
[----:B------:R-:W-:Y:S01]  /*139c0*/  @!P4 PRMT R220, R49, 0x5410, RZ ;  /* 0x0000541031dcc816 */ /* 0x000fe200000000ff */
[----:B------:R-:W-:Y:S01]  /*139d0*/  MUFU.EX2 R46, R10 ;  /* 0x0000000a002e7308 */ /* 0x000fe20000000800 */
[----:B------:R-:W-:Y:S01]  /*139e0*/  @!P0 PRMT R219, R48, 0x5410, RZ ;  /* 0x0000541030db8816 */ /* 0x000fe200000000ff */
[----:B------:R-:W-:Y:S01]  /*139f0*/  IMAD.MOV.U32 R49, RZ, RZ, R133 ;  /* 0x000000ffff317224 */ /* 0x000fe200078e0085 */
[----:B------:R-:W-:Y:S01]  /*13a00*/  LOP3.LUT R0, R0, 0xff, RZ, 0xc0, !PT ;  /* 0x000000ff00007812 */ /* 0x000fe200078ec0ff */
[----:B------:R-:W-:Y:S01]  /*13a10*/  STL [R1+0x3a4], R220 ;  /* 0x0003a4dc01007387 */ /* 0x000fe20000100800 */
[----:B-1----:R-:W-:Y:S01]  /*13a20*/  FFMA.FTZ R4, R212, UR32, -R2 ;  /* 0x00000020d4047c23 */ /* 0x002fe20008010802 */
[----:B------:R-:W-:-:S02]  /*13a30*/  PRMT R3, R170, 0x7771, RZ ;  /* 0x00007771aa037816 */ /* 0x000fc400000000ff */
[----:B------:R-:W-:Y:S01]  /*13a40*/  STL [R1+0x3e4], R219 ;  /* 0x0003e4db01007387 */ /* 0x000fe20000100800 */
[----:B------:R1:W2:Y:S01]  /*13a50*/  MUFU.EX2 R94, R4 ;  /* 0x00000004005e7308 */ /* 0x0002a20000000800 */
[----:B------:R-:W-:Y:S02]  /*13a60*/  ISETP.LE.U32.AND P4, PT, R0, UR6, PT ;  /* 0x0000000600007c0c */ /* 0x000fe4000bf83070 */
[----:B------:R3:W-:Y:S01]  /*13a70*/  STL [R1+0x330], R209 ;  /* 0x000330d101007387 */ /* 0x0007e20000100800 */
[----:B------:R-:W-:Y:S02]  /*13a80*/  FSEL R0, R209, RZ, P2 ;  /* 0x000000ffd1007208 */ /* 0x000fe40001000000 */
[----:B------:R-:W-:Y:S01]  /*13a90*/  ISETP.GT.U32.AND P0, PT, R3, UR6, PT ;  /* 0x0000000603007c0c */ /* 0x000fe2000bf04070 */
[----:B------:R-:W4:Y:S01]  /*13aa0*/  LDL.LU R8, [R1+0x314] ;  /* 0x0003140001087983 */ /* 0x000f220000300800 */
[C---:B------:R-:W-:Y:S01]  /*13ab0*/  FMUL.FTZ R3, R224.reuse, UR32 ;  /* 0x00000020e0037c20 */ /* 0x040fe20008410000 */
[----:B------:R-:W-:Y:S01]  /*13ac0*/  FSETP.NEU.FTZ.AND P2, PT, R224, -INF , PT ;  /* 0xff800000e000780b */ /* 0x000fe20003f5d000 */
[----:B-1----:R-:W-:Y:S01]  /*13ad0*/  FADD.FTZ R4, R135, -R0 ;  /* 0x8000000087047221 */ /* 0x002fe20000010000 */
[----:B--2---:R-:W-:-:S04]  /*13ae0*/  F2FP.F16.F32.PACK_AB R0, R94, R59 ;  /* 0x0000003b5e00723e */ /* 0x004fc800000000ff */
[C---:B------:R-:W-:Y:S02]  /*13af0*/  PRMT R218, R0.reuse, 0x7610, R218 ;  /* 0x0000761000da7816 */ /* 0x040fe400000000da */
[----:B------:R-:W-:Y:S02]  /*13b00*/  PRMT R217, R0, 0x7632, R217 ;  /* 0x0000763200d97816 */ /* 0x000fe400000000d9 */
[----:B------:R-:W-:Y:S02]  /*13b10*/  FSEL R0, R3, RZ, P2 ;  /* 0x000000ff03007208 */ /* 0x000fe40001000000 */
[----:B------:R-:W2:Y:S01]  /*13b20*/  LDL.LU R3, [R1+0x310] ;  /* 0x0003100001037983 */ /* 0x000ea20000300800 */
[----:B------:R-:W-:Y:S01]  /*13b30*/  FMUL.FTZ R4, R4, UR32 ;  /* 0x0000002004047c20 */ /* 0x000fe20008410000 */
[----:B------:R-:W1:Y:S01]  /*13b40*/  MUFU.EX2 R39, R9 ;  /* 0x0000000900277308 */ /* 0x000e620000000800 */
[----:B---3--:R-:W-:Y:S02]  /*13b50*/  IMAD.MOV.U32 R209, RZ, RZ, R150 ;  /* 0x000000ffffd17224 */ /* 0x008fe400078e0096 */
[----:B------:R-:W-:-:S02]  /*13b60*/  @!P1 HADD2 R54, -R218.H0_H0, -RZ.H0_H0 ;  /* 0xa00000ffda369230 */ /* 0x000fc40000000900 */
        /* <DEDUP_REMOVED lines=25> */
[----:B------:R-:W4:Y:S01]  /*13d00*/  MUFU.EX2 R78, R4 ;  /* 0x00000004004e7308 */ /* 0x000f220000000800 */
[--C-:B------:R-:W-:Y:S01]  /*13d10*/  FFMA.FTZ R169, R66, UR32, -R0.reuse ;  /* 0x0000002042a97c23 */ /* 0x100fe20008010800 */
[--C-:B------:R-:W-:Y:S01]  /*13d20*/  FFMA.FTZ R30, R63, UR32, -R0.reuse ;  /* 0x000000203f1e7c23 */ /* 0x100fe20008010800 */
[--C-:B------:R-:W-:Y:S01]  /*13d30*/  FFMA.FTZ R110, R61, UR32, -R0.reuse ;  /* 0x000000203d6e7c23 */ /* 0x100fe20008010800 */
[--C-:B------:R-:W-:Y:S01]  /*13d40*/  FFMA.FTZ R181, R56, UR32, -R0.reuse ;  /* 0x0000002038b57c23 */ /* 0x100fe20008010800 */
[--C-:B------:R-:W-:Y:S01]  /*13d50*/  FFMA.FTZ R153, R55, UR32, -R0.reuse ;  /* 0x0000002037997c23 */ /* 0x100fe20008010800 */
[--C-:B------:R-:W-:Y:S01]  /*13d60*/  FFMA.FTZ R73, R51, UR32, -R0.reuse ;  /* 0x0000002033497c23 */ /* 0x100fe20008010800 */
[----:B------:R-:W-:Y:S01]  /*13d70*/  FFMA.FTZ R140, R50, UR32, -R0 ;  /* 0x00000020328c7c23 */ /* 0x000fe20008010800 */
[----:B------:R-:W-:Y:S01]  /*13d80*/  PRMT R0, R170, 0x7772, RZ ;  /* 0x00007772aa007816 */ /* 0x000fe200000000ff */
[----:B------:R-:W-:Y:S01]  /*13d90*/  @P0 HADD2 R53, -R217.H0_H0, -RZ.H0_H0 ;  /* 0xa00000ffd9350230 */ /* 0x000fe20000000900 */
[----:B------:R-:W-:-:S02]  /*13da0*/  PRMT R210, R218, 0x5410, R217 ;  /* 0x00005410dad27816 */ /* 0x000fc400000000d9 */
[----:B------:R-:W-:Y:S02]  /*13db0*/  @!P1 PRMT R218, R54, 0x5410, RZ ;  /* 0x0000541036da9816 */ /* 0x000fe400000000ff */
[----:B------:R-:W-:Y:S02]  /*13dc0*/  ISETP.GT.U32.AND P1, PT, R0, UR6, PT ;  /* 0x0000000600007c0c */ /* 0x000fe4000bf24070 */
[----:B------:R-:W-:Y:S02]  /*13dd0*/  PRMT R0, R170, 0x7773, RZ ;  /* 0x00007773aa007816 */ /* 0x000fe400000000ff */
[----:B------:R-:W-:Y:S02]  /*13de0*/  @P0 PRMT R217, R53, 0x5410, RZ ;  /* 0x0000541035d90816 */ /* 0x000fe400000000ff */
[----:B------:R-:W-:Y:S01]  /*13df0*/  ISETP.GT.U32.AND P0, PT, R0, UR6, PT ;  /* 0x0000000600007c0c */ /* 0x000fe2000bf04070 */
[----:B------:R-:W-:Y:S01]  /*13e00*/  FMUL.FTZ R5, R5, UR32 ;  /* 0x0000002005057c20 */ /* 0x000fe20008410000 */
[----:B-1----:R-:W-:-:S03]  /*13e10*/  F2FP.F16.F32.PACK_AB R0, R39, R46 ;  /* 0x0000002e2700723e */ /* 0x002fc600000000ff */
[----:B------:R4:W2:Y:S01]  /*13e20*/  MUFU.EX2 R48, R5 ;  /* 0x0000000500307308 */ /* 0x0008a20000000800 */
[----:B------:R-:W-:-:S05]  /*13e30*/  PRMT R212, R0, 0x7610, R212 ;  /* 0x0000761000d47816 */ /* 0x000fca00000000d4 */
[----:B------:R-:W-:Y:S01]  /*13e40*/  @P1 HADD2 R41, -R212.H0_H0, -RZ.H0_H0 ;  /* 0xa00000ffd4291230 */ /* 0x000fe20000000900 */
[----:B------:R-:W-:Y:S01]  /*13e50*/  STL [R1+0x398], R218 ;  /* 0x000398da01007387 */ /* 0x000fe20000100800 */
[----:B------:R-:W-:-:S03]  /*13e60*/  IMAD.MOV.U32 R84, RZ, RZ, R38 ;  /* 0x000000ffff547224 */ /* 0x000fc600078e0026 */
[----:B------:R-:W-:Y:S01]  /*13e70*/  STL [R1+0x39c], R217 ;  /* 0x00039cd901007387 */ /* 0x000fe20000100800 */
[----:B------:R1:W-:Y:S01]  /*13e80*/  MUFU.EX2 R38, R11 ;  /* 0x0000000b00267308 */ /* 0x0003e20000000800 */
[--C-:B----4-:R-:W-:Y:S01]  /*13e90*/  FFMA.FTZ R5, R8, R78, R216.reuse ;  /* 0x0000004e08057223 */ /* 0x110fe200000100d8 */
[----:B------:R-:W-:Y:S01]  /*13ea0*/  PRMT R216, R0, 0x7632, R216 ;  /* 0x0000763200d87816 */ /* 0x000fe200000000d8 */
[----:B------:R-:W-:Y:S02]  /*13eb0*/  IMAD.MOV.U32 R8, RZ, RZ, R49 ;  /* 0x000000ffff087224 */ /* 0x000fe400078e0031 */
[----:B------:R-:W-:Y:S02]  /*13ec0*/  IMAD.MOV.U32 R49, RZ, RZ, R148 ;  /* 0x000000ffff317224 */ /* 0x000fe400078e0094 */
[----:B------:R-:W-:Y:S01]  /*13ed0*/  @P0 HADD2 R42, -R216.H0_H0, -RZ.H0_H0 ;  /* 0xa00000ffd82a0230 */ /* 0x000fe20000000900 */
[----:B------:R-:W-:Y:S02]  /*13ee0*/  PRMT R148, R212, 0x5410, R216 ;  /* 0x00005410d4947816 */ /* 0x000fe400000000d8 */
[----:B------:R-:W-:-:S02]  /*13ef0*/  @P1 PRMT R212, R41, 0x5410, RZ ;  /* 0x0000541029d41816 */ /* 0x000fc400000000ff */
[----:B------:R-:W-:-:S03]  /*13f00*/  @P0 PRMT R216, R42, 0x5410, RZ ;  /* 0x000054102ad80816 */ /* 0x000fc600000000ff */
[----:B------:R-:W-:Y:S04]  /*13f10*/  STL [R1+0x38c], R212 ;  /* 0x00038cd401007387 */ /* 0x000fe80000100800 */
[----:B------:R-:W-:Y:S04]  /*13f20*/  STL [R1+0x388], R216 ;  /* 0x000388d801007387 */ /* 0x000fe80000100800 */
[----:B-1----:R-:W3:Y:S01]  /*13f30*/  LDL.64 R10, [R1+0xe8] ;  /* 0x0000e800010a7983 */ /* 0x002ee20000100a00 */
[----:B--2---:R-:W-:Y:S01]  /*13f40*/  FFMA.FTZ R4, R3, R48, R200 ;  /* 0x0000003003047223 */ /* 0x004fe200000100c8 */
[----:B------:R-:W-:Y:S01]  /*13f50*/  FFMA.FTZ R3, R213, UR32, -R2 ;  /* 0x00000020d5037c23 */ /* 0x000fe20008010802 */
[----:B------:R-:W-:-:S03]  /*13f60*/  IMAD.MOV.U32 R85, RZ, RZ, R40 ;  /* 0x000000ffff557224 */ /* 0x000fc600078e0028 */
[----:B------:R1:W-:Y:S01]  /*13f70*/  MUFU.EX2 R40, R3 ;  /* 0x0000000300287308 */ /* 0x0003e20000000800 */
[----:B------:R-:W-:Y:S02]  /*13f80*/  IMAD.MOV.U32 R86, RZ, RZ, R43 ;  /* 0x000000ffff567224 */ /* 0x000fe400078e002b */
[----:B------:R-:W-:-:S05]  /*13f90*/  IMAD.MOV.U32 R0, RZ, RZ, R76 ;  /* 0x000000ffff007224 */ /* 0x000fca00078e004c */
[----:B------:R-:W-:Y:S01]  /*13fa0*/  LOP3.LUT R0, R0, 0xff, RZ, 0xc0, !PT ;  /* 0x000000ff00007812 */ /* 0x000fe200078ec0ff */
[----:B-1----:R-:W-:-:S04]  /*13fb0*/  FFMA.FTZ R3, R214, UR32, -R2 ;  /* 0x00000020d6037c23 */ /* 0x002fc80008010802 */
[----:B------:R-:W1:Y:S01]  /*13fc0*/  MUFU.EX2 R43, R3 ;  /* 0x00000003002b7308 */ /* 0x000e620000000800 */
[----:B------:R-:W-:Y:S02]  /*13fd0*/  ISETP.LE.U32.AND P1, PT, R0, UR6, PT ;  /* 0x0000000600007c0c */ /* 0x000fe4000bf23070 */
[----:B------:R-:W-:-:S04]  /*13fe0*/  LOP3.LUT R0, R112, 0xff, RZ, 0xc0, !PT ;  /* 0x000000ff70007812 */ /* 0x000fc800078ec0ff */
[----:B------:R-:W-:Y:S01]  /*13ff0*/  ISETP.LE.U32.AND P0, PT, R0, UR6, PT ;  /* 0x0000000600007c0c */ /* 0x000fe2000bf03070 */
[----:B------:R-:W2:Y:S01]  /*14000*/  MUFU.EX2 R41, R12 ;  /* 0x0000000c00297308 */ /* 0x000ea20000000800 */
[----:B-1----:R-:W-:-:S04]  /*14010*/  F2FP.F16.F32.PACK_AB R0, R43, R40 ;  /* 0x000000282b00723e */ /* 0x002fc800000000ff */
[C---:B------:R-:W-:Y:S01]  /*14020*/  PRMT R214, R0.reuse, 0x7610, R214 ;  /* 0x0000761000d67816 */ /* 0x040fe200000000d6 */
[----:B------:R-:W-:Y:S01]  /*14030*/  IMAD.MOV.U32 R74, RZ, RZ, R84 ;  /* 0x000000ffff4a7224 */ /* 0x000fe200078e0054 */
[----:B------:R-:W-:Y:S01]  /*14040*/  PRMT R213, R0, 0x7632, R213 ;  /* 0x0000763200d57816 */ /* 0x000fe200000000d5 */
[----:B------:R-:W-:-:S04]  /*14050*/  IMAD.MOV.U32 R84, RZ, RZ, R49 ;  /* 0x000000ffff547224 */ /* 0x000fc800078e0031 */
[----:B------:R-:W-:Y:S01]  /*14060*/  @!P0 HADD2 R47, -R214.H0_H0, -RZ.H0_H0 ;  /* 0xa00000ffd62f8230 */ /* 0x000fe20000000900 */
[----:B------:R-:W-:Y:S01]  /*14070*/  SHF.R.U32.HI R0, RZ, 0x18, R112 ;  /* 0x00000018ff007819 */ /* 0x000fe20000011670 */
[----:B------:R-:W-:Y:S01]  /*14080*/  IMAD.MOV.U32 R49, RZ, RZ, R109 ;  /* 0x000000ffff317224 */ /* 0x000fe200078e006d */
[----:B------:R-:W-:Y:S02]  /*14090*/  PRMT R109, R214, 0x5410, R213 ;  /* 0x00005410d66d7816 */ /* 0x000fe400000000d5 */
[----:B------:R-:W-:Y:S02]  /*140a0*/  @!P0 PRMT R214, R47, 0x5410, RZ ;  /* 0x000054102fd68816 */ /* 0x000fe400000000ff */
[----:B------:R-:W-:Y:S02]  /*140b0*/  ISETP.LE.U32.AND P0, PT, R0, UR6, PT ;  /* 0x0000000600007c0c */ /* 0x000fe4000bf03070 */
[----:B--2---:R-:W-:Y:S01]  /*140c0*/  F2FP.F16.F32.PACK_AB R0, R41, R38 ;  /* 0x000000262900723e */ /* 0x004fe200000000ff */
[----:B------:R-:W-:-:S03]  /*140d0*/  @!P5 HADD2 R52, -R213.H0_H0, -RZ.H0_H0 ;  /* 0xa00000ffd534d230 */ /* 0x000fc60000000900 */
[----:B------:R-:W-:Y:S02]  /*140e0*/  PRMT R207, R0, 0x7632, R207 ;  /* 0x0000763200cf7816 */ /* 0x000fe400000000cf */
[----:B------:R-:W-:Y:S02]  /*140f0*/  @!P5 PRMT R213, R52, 0x5410, RZ ;  /* 0x0000541034d5d816 */ /* 0x000fe400000000ff */
[----:B------:R-:W-:-:S03]  /*14100*/  PRMT R208, R0, 0x7610, R208 ;  /* 0x0000761000d07816 */ /* 0x000fc600000000d0 */
[----:B------:R-:W-:Y:S02]  /*14110*/  @!P0 HADD2 R50, -R207.H0_H0, -RZ.H0_H0 ;  /* 0xa00000ffcf328230 */ /* 0x000fe40000000900 */
[----:B------:R-:W-:Y:S01]  /*14120*/  IMAD.MOV.U32 R9, RZ, RZ, R72 ;  /* 0x000000ffff097224 */ /* 0x000fe200078e0048 */
[----:B------:R-:W-:Y:S02]  /*14130*/  PRMT R72, R208, 0x5410, R207 ;  /* 0x00005410d0487816 */ /* 0x000fe400000000cf */
[----:B------:R-:W-:Y:S02]  /*14140*/  @!P0 PRMT R207, R50, 0x5410, RZ ;  /* 0x0000541032cf8816 */ /* 0x000fe400000000ff */
[----:B------:R-:W1:Y:S01]  /*14150*/  S2R R50, SR_CTAID.X ;  /* 0x0000000000327919 */ /* 0x000e620000002500 */
[----:B------:R-:W-:Y:S01]  /*14160*/  FADD.FTZ R3, R201, R4 ;  /* 0x00000004c9037221 */ /* 0x000fe20000010000 */
[----:B------:R-:W-:Y:S01]  /*14170*/  FADD.FTZ R4, R157, R5 ;  /* 0x000000059d047221 */ /* 0x000fe20000010000 */
[----:B------:R-:W-:Y:S01]  /*14180*/  UIADD3 UR4, UPT, UPT, UR31, -0x2, URZ ;  /* 0xfffffffe1f047890 */ /* 0x000fe2000fffe0ff */
[----:B------:R-:W-:-:S02]  /*14190*/  IMAD.U32 R0, RZ, RZ, UR23 ;  /* 0x00000017ff007e24 */ /* 0x000fc4000f8e00ff */
[----:B------:R-:W-:Y:S01]  /*141a0*/  FADD.FTZ R3, R108, R3 ;  /* 0x000000036c037221 */ /* 0x000fe20000010000 */
[----:B------:R-:W-:Y:S01]  /*141b0*/  FADD.FTZ R4, R202, R4 ;  /* 0x00000004ca047221 */ /* 0x000fe20000010000 */
[----:B------:R-:W-:Y:S01]  /*141c0*/  @!P4 HADD2 R51, -R208.H0_H0, -RZ.H0_H0 ;  /* 0xa00000ffd033c230 */ /* 0x000fe20000000900 */
[----:B------:R-:W2:Y:S01]  /*141d0*/  LDL.LU R157, [R1+0x490] ;  /* 0x00049000019d7983 */ /* 0x000ea20000300800 */
[----:B------:R-:W-:Y:S01]  /*141e0*/  FADD.FTZ R3, R182, R3 ;  /* 0x00000003b6037221 */ /* 0x000fe20000010000 */
[----:B------:R-:W-:Y:S01]  /*141f0*/  LOP3.LUT R0, R0, UR4, R147, 0x96, !PT ;  /* 0x0000000400007c12 */ /* 0x000fe2000f8e9693 */
[----:B------:R-:W-:Y:S02]  /*14200*/  FADD.FTZ R4, R152, R4 ;  /* 0x0000000498047221 */ /* 0x000fe40000010000 */
[----:B------:R-:W-:Y:S01]  /*14210*/  FADD.FTZ R3, R25, R3 ;  /* 0x0000000319037221 */ /* 0x000fe20000010000 */
[----:B------:R-:W-:Y:S01]  /*14220*/  @!P4 PRMT R208, R51, 0x5410, RZ ;  /* 0x0000541033d0c816 */ /* 0x000fe200000000ff */
[----:B------:R-:W-:-:S02]  /*14230*/  FADD.FTZ R4, R183, R4 ;  /* 0x00000004b7047221 */ /* 0x000fc40000010000 */
[----:B------:R-:W-:Y:S01]  /*14240*/  FADD.FTZ R3, R24, R3 ;  /* 0x0000000318037221 */ /* 0x000fe20000010000 */
[----:B------:R-:W-:Y:S01]  /*14250*/  IMAD.WIDE.U32 R24, R0, -0x326172a9, RZ ;  /* 0xcd9e8d5700187825 */ /* 0x000fe200078e00ff */
[----:B------:R-:W-:Y:S03]  /*14260*/  STL [R1+0x378], R214 ;  /* 0x000378d601007387 */ /* 0x000fe60000100800 */
[----:B------:R-:W-:Y:S01]  /*14270*/  IMAD.MOV.U32 R12, RZ, RZ, R9 ;  /* 0x000000ffff0c7224 */ /* 0x000fe200078e0009 */
[----:B------:R4:W-:Y:S01]  /*14280*/  STL [R1+0x37c], R213 ;  /* 0x00037cd501007387 */ /* 0x0009e20000100800 */
[----:B------:R-:W-:Y:S02]  /*14290*/  IMAD.MOV.U32 R47, RZ, RZ, R74 ;  /* 0x000000ffff2f7224 */ /* 0x000fe400078e004a */
[----:B------:R-:W-:Y:S01]  /*142a0*/  IMAD.MOV.U32 R54, RZ, RZ, R75 ;  /* 0x000000ffff367224 */ /* 0x000fe200078e004b */
[----:B------:R-:W2:Y:S01]  /*142b0*/  LDL.LU R152, [R1+0x48c] ;  /* 0x00048c0001987983 */ /* 0x000ea20000300800 */
[----:B----4-:R-:W-:-:S02]  /*142c0*/  IMAD.MOV.U32 R213, RZ, RZ, R85 ;  /* 0x000000ffffd57224 */ /* 0x010fc400078e0055 */
[----:B------:R-:W-:Y:S01]  /*142d0*/  IMAD.MOV.U32 R85, RZ, RZ, R7 ;  /* 0x000000ffff557224 */ /* 0x000fe200078e0007 */
[----:B------:R4:W-:Y:S04]  /*142e0*/  STL [R1+0x380], R208 ;  /* 0x000380d001007387 */ /* 0x0009e80000100800 */
[----:B------:R-:W-:Y:S01]  /*142f0*/  STL [R1+0x374], R207 ;  /* 0x000374cf01007387 */ /* 0x000fe20000100800 */
[----:B----4-:R-:W-:Y:S02]  /*14300*/  IMAD.MOV.U32 R208, RZ, RZ, R86 ;  /* 0x000000ffffd07224 */ /* 0x010fe400078e0056 */
[----:B---3--:R-:W-:Y:S02]  /*14310*/  IMAD.MOV.U32 R52, RZ, RZ, R10 ;  /* 0x000000ffff347224 */ /* 0x008fe400078e000a */
[----:B------:R-:W3:Y:S01]  /*14320*/  S2R R10, SR_TID.X ;  /* 0x00000000000a7919 */ /* 0x000ee20000002100 */
[----:B------:R-:W-:-:S02]  /*14330*/  IMAD.MOV.U32 R53, RZ, RZ, R11 ;  /* 0x000000ffff357224 */ /* 0x000fc400078e000b */
[----:B------:R-:W-:Y:S01]  /*14340*/  FADD.FTZ R11, R116, R4 ;  /* 0x00000004740b7221 */ /* 0x000fe20000010000 */
[----:B---3--:R-:W-:-:S05]  /*14350*/  SHF.R.U32.HI R5, RZ, 0x5, R10 ;  /* 0x00000005ff057819 */ /* 0x008fca000001160a */
[----:B-1----:R-:W-:-:S04]  /*14360*/  IMAD R50, R50, 0x8, R5 ;  /* 0x0000000832327824 */ /* 0x002fc800078e0205 */
[----:B------:R-:W-:-:S03]  /*14370*/  IMAD.WIDE.U32 R50, R50, -0x326172a9, RZ ;  /* 0xcd9e8d5732327825 */ /* 0x000fc600078e00ff */
[----:B------:R-:W-:Y:S01]  /*14380*/  LOP3.LUT R4, R50, UR7, R25, 0x96, !PT ;  /* 0x0000000732047c12 */ /* 0x000fe2000f8e9619 */
[----:B------:R-:W-:-:S04]  /*14390*/  IMAD.MOV.U32 R50, RZ, RZ, R8 ;  /* 0x000000ffff327224 */ /* 0x000fc800078e0008 */
[----:B------:R-:W-:-:S05]  /*143a0*/  IMAD.WIDE.U32 R4, R4, -0x2daee0ad, RZ ;  /* 0xd2511f5304047825 */ /* 0x000fca00078e00ff */
[----:B------:R-:W-:Y:S01]  /*143b0*/  LOP3.LUT R8, R142, UR29, R5, 0x96, !PT ;  /* 0x0000001d8e087c12 */ /* 0x000fe2000f8e9605 */
[----:B------:R-:W-:Y:S02]  /*143c0*/  IMAD.MOV.U32 R51, RZ, RZ, R209 ;  /* 0x000000ffff337224 */ /* 0x000fe400078e00d1 */
[----:B------:R-:W-:Y:S01]  /*143d0*/  IMAD.MOV.U32 R209, RZ, RZ, R6 ;  /* 0x000000ffffd17224 */ /* 0x000fe200078e0006 */
[----:B------:R-:W-:Y:S01]  /*143e0*/  LOP3.LUT R6, R24, UR30, R139, 0x96, !PT ;  /* 0x0000001e18067c12 */ /* 0x000fe2000f8e968b */
[----:B------:R-:W-:-:S04]  /*143f0*/  IMAD.WIDE.U32 R8, R8, -0x326172a9, RZ ;  /* 0xcd9e8d5708087825 */ /* 0x000fc800078e00ff */
[----:B------:R-:W-:Y:S01]  /*14400*/  IMAD.WIDE.U32 R6, R6, -0x2daee0ad, RZ ;  /* 0xd2511f5306067825 */ /* 0x000fe200078e00ff */
[----:B------:R-:W-:-:S04]  /*14410*/  LOP3.LUT R5, R138, UR28, R9, 0x96, !PT ;  /* 0x0000001c8a057c12 */ /* 0x000fc8000f8e9609 */
[----:B------:R-:W-:Y:S01]  /*14420*/  LOP3.LUT R7, R4, UR25, R7, 0x96, !PT ;  /* 0x0000001904077c12 */ /* 0x000fe2000f8e9607 */
[----:B------:R-:W-:-:S05]  /*14430*/  IMAD.WIDE.U32 R4, R5, -0x2daee0ad, RZ ;  /* 0xd2511f5305047825 */ /* 0x000fca00078e00ff */
[----:B------:R-:W-:Y:S01]  /*14440*/  LOP3.LUT R5, R6, UR13, R5, 0x96, !PT ;  /* 0x0000000d06057c12 */ /* 0x000fe2000f8e9605 */
[----:B------:R-:W-:-:S05]  /*14450*/  IMAD.WIDE.U32 R6, R7, -0x326172a9, RZ ;  /* 0xcd9e8d5707067825 */ /* 0x000fca00078e00ff */
[----:B------:R-:W-:-:S05]  /*14460*/  LOP3.LUT R8, R8, UR24, R7, 0x96, !PT ;  /* 0x0000001808087c12 */ /* 0x000fca000f8e9607 */
[----:B------:R-:W-:-:S05]  /*14470*/  IMAD.WIDE.U32 R8, R8, -0x2daee0ad, RZ ;  /* 0xd2511f5308087825 */ /* 0x000fca00078e00ff */
[----:B------:R-:W-:Y:S01]  /*14480*/  LOP3.LUT R0, R4, UR11, R9, 0x96, !PT ;  /* 0x0000000b04007c12 */ /* 0x000fe2000f8e9609 */
[----:B------:R-:W-:-:S04]  /*14490*/  IMAD.WIDE.U32 R4, R5, -0x326172a9, RZ ;  /* 0xcd9e8d5705047825 */ /* 0x000fc800078e00ff */
[----:B------:R-:W-:-:S04]  /*144a0*/  IMAD.WIDE.U32 R74, R0, -0x326172a9, RZ ;  /* 0xcd9e8d57004a7825 */ /* 0x000fc800078e00ff */
[----:B------:R-:W-:Y:S01]  /*144b0*/  IMAD.MOV.U32 R7, RZ, RZ, R29 ;  /* 0x000000ffff077224 */ /* 0x000fe200078e001d */
[----:B------:R-:W-:Y:S01]  /*144c0*/  LOP3.LUT R86, R4, UR10, R75, 0x96, !PT ;  /* 0x0000000a04567c12 */ /* 0x000fe2000f8e964b */
[----:B------:R-:W-:Y:S02]  /*144d0*/  FADD.FTZ R4, R35, R11 ;  /* 0x0000000b23047221 */ /* 0x000fe40000010000 */
[----:B------:R-:W-:Y:S02]  /*144e0*/  IMAD.MOV.U32 R11, RZ, RZ, R7 ;  /* 0x000000ffff0b7224 */ /* 0x000fe400078e0007 */
[----:B------:R-:W3:Y:S04]  /*144f0*/  LDL.LU R7, [R1+0x38] ;  /* 0x0000380001077983 */ /* 0x000ee80000300800 */
[----:B------:R-:W4:Y:S01]  /*14500*/  LDL.LU R9, [R1+0x34] ;  /* 0x0000340001097983 */ /* 0x000f220000300800 */
[----:B------:R-:W-:Y:S01]  /*14510*/  FFMA.FTZ R0, R215, UR32, -R2 ;  /* 0x00000020d7007c23 */ /* 0x000fe20008010802 */
[----:B------:R-:W-:Y:S01]  /*14520*/  FADD.FTZ R10, R13, R3 ;  /* 0x000000030d0a7221 */ /* 0x000fe20000010000 */
[----:B------:R-:W-:Y:S01]  /*14530*/  LOP3.LUT R13, R6, UR12, R5, 0x96, !PT ;  /* 0x0000000c060d7c12 */ /* 0x000fe2000f8e9605 */
[----:B------:R-:W-:-:S02]  /*14540*/  IMAD.MOV.U32 R6, RZ, RZ, R28 ;  /* 0x000000ffff067224 */ /* 0x000fc400078e001c */
[----:B------:R-:W-:Y:S01]  /*14550*/  FFMA.FTZ R3, R225, UR32, -R2 ;  /* 0x00000020e1037c23 */ /* 0x000fe20008010802 */
[----:B------:R1:W-:Y:S08]  /*14560*/  MUFU.EX2 R28, R0 ;  /* 0x00000000001c7308 */ /* 0x0003f00000000800 */
[----:B------:R-:W2:Y:S01]  /*14570*/  MUFU.EX2 R29, R3 ;  /* 0x00000003001d7308 */ /* 0x000ea20000000800 */
[----:B-1----:R-:W-:-:S04]  /*14580*/  LOP3.LUT R0, R86, 0xffff, RZ, 0xc0, !PT ;  /* 0x0000ffff56007812 */ /* 0x002fc800078ec0ff */
[----:B------:R-:W-:-:S04]  /*14590*/  SHF.R.U32.HI R0, RZ, 0x8, R0 ;  /* 0x00000008ff007819 */ /* 0x000fc80000011600 */
[----:B------:R-:W-:-:S04]  /*145a0*/  LOP3.LUT R0, R0, 0xffff, RZ, 0xc0, !PT ;  /* 0x0000ffff00007812 */ /* 0x000fc800078ec0ff */
[----:B------:R-:W-:Y:S02]  /*145b0*/  ISETP.LE.U32.AND P4, PT, R0, UR6, PT ;  /* 0x0000000600007c0c */ /* 0x000fe4000bf83070 */
[----:B------:R-:W-:-:S04]  /*145c0*/  PRMT R0, R76, 0x7771, RZ ;  /* 0x000077714c007816 */ /* 0x000fc800000000ff */
[----:B------:R-:W-:Y:S02]  /*145d0*/  ISETP.GT.U32.AND P0, PT, R0, UR6, PT ;  /* 0x0000000600007c0c */ /* 0x000fe4000bf04070 */
[----:B------:R-:W-:Y:S02]  /*145e0*/  PRMT R0, R86, 0x7632, R0 ;  /* 0x0000763256007816 */ /* 0x000fe40000000000 */
[----:B--2---:R-:W-:Y:S02]  /*145f0*/  F2FP.F16.F32.PACK_AB R3, R29, R28 ;  /* 0x0000001c1d03723e */ /* 0x004fe400000000ff */
[----:B------:R-:W-:Y:S01]  /*14600*/  LOP3.LUT R0, R0, 0xff, RZ, 0xc0, !PT ;  /* 0x000000ff00007812 */ /* 0x000fe200078ec0ff */
[----:B------:R-:W-:Y:S01]  /*14610*/  FADD.FTZ R5, R33, R10 ;  /* 0x0000000a21057221 */ /* 0x000fe20000010000 */
[----:B------:R-:W-:Y:S01]  /*14620*/  MUFU.EX2 R35, R14 ;  /* 0x0000000e00237308 */ /* 0x000fe20000000800 */
[----:B------:R-:W-:Y:S02]  /*14630*/  PRMT R206, R3, 0x7610, R206 ;  /* 0x0000761003ce7816 */ /* 0x000fe400000000ce */
[----:B------:R-:W-:Y:S01]  /*14640*/  ISETP.LE.U32.AND P5, PT, R0, UR6, PT ;  /* 0x0000000600007c0c */ /* 0x000fe2000bfa3070 */
[----:B------:R-:W-:-:S04]  /*14650*/  FADD.FTZ R0, R203, R4 ;  /* 0x00000004cb007221 */ /* 0x000fc80000010000 */
[----:B------:R-:W1:Y:S01]  /*14660*/  MUFU.EX2 R33, R15 ;  /* 0x0000000f00217308 */ /* 0x000e620000000800 */
[----:B------:R-:W-:Y:S01]  /*14670*/  IMAD.MOV.U32 R10, RZ, RZ, R6 ;  /* 0x000000ffff0a7224 */ /* 0x000fe200078e0006 */
[----:B------:R-:W-:Y:S01]  /*14680*/  PRMT R205, R3, 0x7632, R205 ;  /* 0x0000763203cd7816 */ /* 0x000fe200000000cd */
[----:B------:R-:W-:Y:S02]  /*14690*/  @!P1 HADD2 R56, -R206.H0_H0, -RZ.H0_H0 ;  /* 0xa00000ffce389230 */ /* 0x000fe40000000900 */
[----:B------:R-:W-:Y:S01]  /*146a0*/  FADD.FTZ R6, R21, R0 ;  /* 0x0000000015067221 */ /* 0x000fe20000010000 */
[----:B------:R-:W-:Y:S01]  /*146b0*/  PRMT R0, R76, 0x7772, RZ ;  /* 0x000077724c007816 */ /* 0x000fe200000000ff */
[----:B------:R-:W-:Y:S01]  /*146c0*/  IMAD.MOV.U32 R116, RZ, RZ, R132 ;  /* 0x000000ffff747224 */ /* 0x000fe200078e0084 */
[----:B------:R-:W-:Y:S01]  /*146d0*/  PRMT R132, R206, 0x5410, R205 ;  /* 0x00005410ce847816 */ /* 0x000fe200000000cd */
[----:B------:R-:W-:Y:S01]  /*146e0*/  @P0 HADD2 R55, -R205.H0_H0, -RZ.H0_H0 ;  /* 0xa00000ffcd370230 */ /* 0x000fe20000000900 */
[----:B------:R-:W-:-:S02]  /*146f0*/  @!P1 PRMT R206, R56, 0x5410, RZ ;  /* 0x0000541038ce9816 */ /* 0x000fc400000000ff */
[----:B------:R-:W-:Y:S02]  /*14700*/  ISETP.GT.U32.AND P1, PT, R0, UR6, PT ;  /* 0x0000000600007c0c */ /* 0x000fe4000bf24070 */
[----:B------:R-:W-:Y:S02]  /*14710*/  PRMT R0, R76, 0x7773, RZ ;  /* 0x000077734c007816 */ /* 0x000fe400000000ff */
[----:B------:R-:W-:Y:S02]  /*14720*/  @P0 PRMT R205, R55, 0x5410, RZ ;  /* 0x0000541037cd0816 */ /* 0x000fe400000000ff */
[----:B------:R-:W-:Y:S02]  /*14730*/  ISETP.GT.U32.AND P0, PT, R0, UR6, PT ;  /* 0x0000000600007c0c */ /* 0x000fe4000bf04070 */
[----:B-1----:R-:W-:-:S04]  /*14740*/  F2FP.F16.F32.PACK_AB R0, R33, R35 ;  /* 0x000000232100723e */ /* 0x002fc800000000ff */
[C---:B------:R-:W-:Y:S02]  /*14750*/  PRMT R204, R0.reuse, 0x7610, R204 ;  /* 0x0000761000cc7816 */ /* 0x040fe400000000cc */
[----:B------:R-:W-:Y:S01]  /*14760*/  PRMT R203, R0, 0x7632, R203 ;  /* 0x0000763200cb7816 */ /* 0x000fe200000000cb */
[----:B------:R-:W-:Y:S02]  /*14770*/  IMAD.MOV.U32 R0, RZ, RZ, R74 ;  /* 0x000000ffff007224 */ /* 0x000fe400078e004a */
[----:B------:R-:W-:Y:S02]  /*14780*/  @P1 HADD2 R57, -R204.H0_H0, -RZ.H0_H0 ;  /* 0xa00000ffcc391230 */ /* 0x000fe40000000900 */
[----:B------:R-:W-:Y:S01]  /*14790*/  IMAD.MOV.U32 R108, RZ, RZ, R31 ;  /* 0x000000ffff6c7224 */ /* 0x000fe200078e001f */
[----:B------:R-:W-:Y:S02]  /*147a0*/  LOP3.LUT R0, R0, 0xff, RZ, 0xc0, !PT ;  /* 0x000000ff00007812 */ /* 0x000fe400078ec0ff */
[----:B------:R-:W-:-:S02]  /*147b0*/  PRMT R31, R204, 0x5410, R203 ;  /* 0x00005410cc1f7816 */ /* 0x000fc400000000cb */
[----:B------:R-:W-:Y:S01]  /*147c0*/  @P1 PRMT R204, R57, 0x5410, RZ ;  /* 0x0000541039cc1816 */ /* 0x000fe200000000ff */
[----:B------:R-:W-:Y:S01]  /*147d0*/  @P0 HADD2 R58, -R203.H0_H0, -RZ.H0_H0 ;  /* 0xa00000ffcb3a0230 */ /* 0x000fe20000000900 */
[----:B------:R-:W-:Y:S01]  /*147e0*/  ISETP.LE.U32.AND P1, PT, R0, UR6, PT ;  /* 0x0000000600007c0c */ /* 0x000fe2000bf23070 */
[----:B------:R-:W-:Y:S01]  /*147f0*/  FADD.FTZ R5, R18, R5 ;  /* 0x0000000512057221 */ /* 0x000fe20000010000 */
[----:B------:R-:W-:Y:S02]  /*14800*/  IMAD.MOV.U32 R57, RZ, RZ, R116 ;  /* 0x000000ffff397224 */ /* 0x000fe400078e0074 */
[----:B------:R-:W-:Y:S01]  /*14810*/  IMAD.MOV.U32 R56, RZ, RZ, R50 ;  /* 0x000000ffff387224 */ /* 0x000fe200078e0032 */
[----:B------:R-:W-:Y:S01]  /*14820*/  STL [R1+0x36c], R206 ;  /* 0x00036cce01007387 */ /* 0x000fe20000100800 */
[----:B------:R-:W-:Y:S01]  /*14830*/  IMAD.MOV.U32 R116, RZ, RZ, R54 ;  /* 0x000000ffff747224 */ /* 0x000fe200078e0036 */
[----:B------:R-:W-:Y:S01]  /*14840*/  @P0 PRMT R203, R58, 0x5410, RZ ;  /* 0x000054103acb0816 */ /* 0x000fe200000000ff */
[----:B------:R-:W-:Y:S01]  /*14850*/  IMAD.MOV.U32 R50, RZ, RZ, R213 ;  /* 0x000000ffff327224 */ /* 0x000fe200078e00d5 */
[----:B------:R-:W-:Y:S01]  /*14860*/  STL [R1+0x370], R205 ;  /* 0x000370cd01007387 */ /* 0x000fe20000100800 */
[----:B------:R-:W-:-:S02]  /*14870*/  IMAD.MOV.U32 R54, RZ, RZ, R10 ;  /* 0x000000ffff367224 */ /* 0x000fc400078e000a */
[--C-:B------:R-:W-:Y:S01]  /*14880*/  FFMA.FTZ R4, R252, UR32, -R2.reuse ;  /* 0x00000020fc047c23 */ /* 0x100fe20008010802 */
        /* <DEDUP_REMOVED lines=11> */
[----:B------:R-:W-:Y:S01]  /*14940*/  STL [R1+0x368], R204 ;  /* 0x000368cc01007387 */ /* 0x000fe20000100800 */
[----:B------:R-:W-:Y:S01]  /*14950*/  IMAD.MOV.U32 R58, RZ, RZ, R144 ;  /* 0x000000ffff3a7224 */ /* 0x000fe200078e0090 */
[----:B------:R-:W-:Y:S01]  /*14960*/  MUFU.EX2 R16, R16 ;  /* 0x0000001000107308 */ /* 0x000fe20000000800 */
[--C-:B---3--:R-:W-:Y:S01]  /*14970*/  FFMA.FTZ R3, R7, UR32, -R2.reuse ;  /* 0x0000002007037c23 */ /* 0x108fe20008010802 */
[----:B----4-:R-:W-:-:S06]  /*14980*/  FFMA.FTZ R0, R9, UR32, -R2 ;  /* 0x0000002009007c23 */ /* 0x010fcc0008010802 */
[----:B------:R1:W-:Y:S01]  /*14990*/  MUFU.EX2 R18, R3 ;  /* 0x0000000300127308 */ /* 0x0003e20000000800 */
[--C-:B------:R-:W-:Y:S01]  /*149a0*/  FFMA.FTZ R7, R238, UR32, -R2.reuse ;  /* 0x00000020ee077c23 */ /* 0x100fe20008010802 */
[----:B------:R-:W-:-:S06]  /*149b0*/  FFMA.FTZ R9, R236, UR32, -R2 ;  /* 0x00000020ec097c23 */ /* 0x000fcc0008010802 */
[----:B------:R2:W3:Y:S01]  /*149c0*/  MUFU.EX2 R21, R0 ;  /* 0x0000000000157308 */ /* 0x0004e20000000800 */
[----:B-1----:R-:W-:Y:S02]  /*149d0*/  IMAD.MOV.U32 R3, RZ, RZ, R12 ;  /* 0x000000ffff037224 */ /* 0x002fe400078e000c */
[--C-:B------:R-:W-:Y:S01]  /*149e0*/  FFMA.FTZ R12, R234, UR32, -R2.reuse ;  /* 0x00000020ea0c7c23 */ /* 0x100fe20008010802 */
[----:B--2---:R-:W-:Y:S02]  /*149f0*/  IMAD.MOV.U32 R0, RZ, RZ, R49 ;  /* 0x000000ffff007224 */ /* 0x004fe400078e0031 */
[----:B------:R-:W-:Y:S01]  /*14a00*/  FFMA.FTZ R49, R232, UR32, -R2 ;  /* 0x00000020e8317c23 */ /* 0x000fe20008010802 */
[----:B------:R-:W-:Y:S02]  /*14a10*/  IMAD.MOV.U32 R2, RZ, RZ, R153 ;  /* 0x000000ffff027224 */ /* 0x000fe400078e0099 */
[----:B------:R-:W2:Y:S04]  /*14a20*/  LDL.LU R153, [R1+0x488] ;  /* 0x0004880001997983 */ /* 0x000ea80000300800 */
[----:B------:R-:W4:Y:S04]  /*14a30*/  LDL.LU R144, [R1+0x484] ;  /* 0x0004840001907983 */ /* 0x000f280000300800 */
[----:B------:R1:W-:Y:S02]  /*14a40*/  STL [R1+0x384], R203 ;  /* 0x000384cb01007387 */ /* 0x0003e40000100800 */
[----:B-1----:R-:W-:-:S02]  /*14a50*/  IMAD.MOV.U32 R203, RZ, RZ, R2 ;  /* 0x000000ffffcb7224 */ /* 0x002fc400078e0002 */
[----:B------:R-:W-:Y:S01]  /*14a60*/  FADD.FTZ R2, R77, R5 ;  /* 0x000000054d027221 */ /* 0x000fe20000010000 */
[----:B------:R-:W-:Y:S02]  /*14a70*/  IMAD.MOV.U32 R5, RZ, RZ, R3 ;  /* 0x000000ffff057224 */ /* 0x000fe400078e0003 */
[----:B------:R-:W-:Y:S01]  /*14a80*/  FADD.FTZ R3, R117, R6 ;  /* 0x0000000675037221 */ /* 0x000fe20000010000 */
[----:B------:R-:W-:Y:S01]  /*14a90*/  IMAD.MOV.U32 R117, RZ, RZ, R0 ;  /* 0x000000ffff757224 */ /* 0x000fe200078e0000 */
[----:B------:R-:W-:Y:S01]  /*14aa0*/  LOP3.LUT R0, R86, 0xff, RZ, 0xc0, !PT ;  /* 0x000000ff56007812 */ /* 0x000fe200078ec0ff */
[----:B------:R-:W-:Y:S01]  /*14ab0*/  FADD.FTZ R2, R46, R2 ;  /* 0x000000022e027221 */ /* 0x000fe20000010000 */
[----:B------:R-:W-:Y:S02]  /*14ac0*/  IMAD.MOV.U32 R46, RZ, RZ, R50 ;  /* 0x000000ffff2e7224 */ /* 0x000fe400078e0032 */
[----:B------:R-:W-:Y:S01]  /*14ad0*/  ISETP.LE.U32.AND P0, PT, R0, UR6, PT ;  /* 0x0000000600007c0c */ /* 0x000fe2000bf03070 */
[----:B------:R-:W1:Y:S01]  /*14ae0*/  MUFU.EX2 R50, R17 ;  /* 0x0000001100327308 */ /* 0x000e620000000800 */
[----:B---3--:R-:W-:-:S04]  /*14af0*/  F2FP.F16.F32.PACK_AB R0, R21, R18 ;  /* 0x000000121500723e */ /* 0x008fc800000000ff */
[C---:B------:R-:W-:Y:S02]  /*14b00*/  PRMT R201, R0.reuse, 0x7610, R201 ;  /* 0x0000761000c97816 */ /* 0x040fe400000000c9 */
[----:B------:R-:W-:Y:S01]  /*14b10*/  PRMT R202, R0, 0x7632, R202 ;  /* 0x0000763200ca7816 */ /* 0x000fe200000000ca */
[----:B------:R-:W-:Y:S01]  /*14b20*/  IMAD.MOV.U32 R6, RZ, RZ, R5 ;  /* 0x000000ffff067224 */ /* 0x000fe200078e0005 */
[----:B------:R-:W-:-:S03]  /*14b30*/  SHF.R.U32.HI R0, RZ, 0x18, R86 ;  /* 0x00000018ff007819 */ /* 0x000fc60000011656 */
[----:B------:R-:W-:Y:S02]  /*14b40*/  @!P0 HADD2 R60, -R201.H0_H0, -RZ.H0_H0 ;  /* 0xa00000ffc93c8230 */ /* 0x000fe40000000900 */
[----:B------:R-:W-:Y:S01]  /*14b50*/  FADD.FTZ R5, R59, R3 ;  /* 0x000000033b057221 */ /* 0x000fe20000010000 */
[----:B------:R-:W-:Y:S02]  /*14b60*/  PRMT R3, R201, 0x5410, R202 ;  /* 0x00005410c9037816 */ /* 0x000fe400000000ca */
[----:B------:R-:W-:Y:S02]  /*14b70*/  @!P0 PRMT R201, R60, 0x5410, RZ ;  /* 0x000054103cc98816 */ /* 0x000fe400000000ff */
[----:B------:R-:W-:Y:S02]  /*14b80*/  ISETP.LE.U32.AND P0, PT, R0, UR6, PT ;  /* 0x0000000600007c0c */ /* 0x000fe4000bf03070 */
[----:B-1----:R-:W-:Y:S01]  /*14b90*/  F2FP.F16.F32.PACK_AB R0, R50, R16 ;  /* 0x000000103200723e */ /* 0x002fe200000000ff */
[----:B------:R-:W-:-:S03]  /*14ba0*/  @!P4 HADD2 R62, -R202.H0_H0, -RZ.H0_H0 ;  /* 0xa00000ffca3ec230 */ /* 0x000fc60000000900 */
[----:B------:R-:W-:Y:S01]  /*14bb0*/  PRMT R200, R0, 0x7610, R200 ;  /* 0x0000761000c87816 */ /* 0x000fe200000000c8 */
[----:B------:R-:W-:Y:S01]  /*14bc0*/  IMAD.MOV.U32 R59, RZ, RZ, R117 ;  /* 0x000000ffff3b7224 */ /* 0x000fe200078e0075 */
[----:B------:R-:W-:Y:S01]  /*14bd0*/  @!P4 PRMT R202, R62, 0x5410, RZ ;  /* 0x000054103ecac816 */ /* 0x000fe200000000ff */
[----:B------:R-:W-:Y:S01]  /*14be0*/  IMAD.MOV.U32 R117, RZ, RZ, R57 ;  /* 0x000000ffff757224 */ /* 0x000fe200078e0039 */
[----:B------:R-:W-:Y:S01]  /*14bf0*/  PRMT R198, R0, 0x7632, R198 ;  /* 0x0000763200c67816 */ /* 0x000fe200000000c6 */
[----:B------:R-:W-:Y:S02]  /*14c00*/  @!P5 HADD2 R61, -R200.H0_H0, -RZ.H0_H0 ;  /* 0xa00000ffc83dd230 */ /* 0x000fe40000000900 */
[----:B------:R-:W-:Y:S01]  /*14c10*/  IMAD.MOV.U32 R57, RZ, RZ, R108 ;  /* 0x000000ffff397224 */ /* 0x000fe200078e006c */
[----:B------:R1:W-:Y:S01]  /*14c20*/  STL [R1+0x1c0], R3 ;  /* 0x0001c00301007387 */ /* 0x0003e20000100800 */
[----:B------:R-:W-:Y:S01]  /*14c30*/  IMAD.MOV.U32 R108, RZ, RZ, R219 ;  /* 0x000000ffff6c7224 */ /* 0x000fe200078e00db */
[----:B------:R-:W-:-:S02]  /*14c40*/  PRMT R219, R200, 0x5410, R198 ;  /* 0x00005410c8db7816 */ /* 0x000fc400000000c6 */
[----:B------:R-:W-:Y:S01]  /*14c50*/  STL [R1+0x35c], R201 ;  /* 0x00035cc901007387 */ /* 0x000fe20000100800 */
[----:B------:R-:W-:-:S03]  /*14c60*/  @!P5 PRMT R200, R61, 0x5410, RZ ;  /* 0x000054103dc8d816 */ /* 0x000fc600000000ff */
[----:B------:R-:W-:Y:S04]  /*14c70*/  STL [R1+0x360], R202 ;  /* 0x000360ca01007387 */ /* 0x000fe80000100800 */
[----:B------:R-:W3:Y:S01]  /*14c80*/  LDL.64 R60, [R1+0x2f8] ;  /* 0x0002f800013c7983 */ /* 0x000ee20000100a00 */
[----:B------:R-:W-:Y:S01]  /*14c90*/  MUFU.EX2 R4, R4 ;  /* 0x0000000400047308 */ /* 0x000fe20000000800 */
[----:B------:R-:W-:-:S07]  /*14ca0*/  IMAD.MOV.U32 R62, RZ, RZ, R46 ;  /* 0x000000ffff3e7224 */ /* 0x000fce00078e002e */
[----:B------:R-:W1:Y:S01]  /*14cb0*/  MUFU.EX2 R7, R7 ;  /* 0x0000000700077308 */ /* 0x000e620000000800 */
[----:B------:R-:W-:Y:S01]  /*14cc0*/  IMAD.MOV.U32 R46, RZ, RZ, R51 ;  /* 0x000000ffff2e7224 */ /* 0x000fe200078e0033 */
[C---:B------:R-:W-:Y:S01]  /*14cd0*/  PRMT R0, R74.reuse, 0x7771, RZ ;  /* 0x000077714a007816 */ /* 0x040fe200000000ff */
[----:B------:R-:W-:Y:S02]  /*14ce0*/  IMAD.MOV.U32 R17, RZ, RZ, R73 ;  /* 0x000000ffff117224 */ /* 0x000fe400078e0049 */
[----:B-1----:R-:W-:Y:S01]  /*14cf0*/  FADD.FTZ R3, R39, R2 ;  /* 0x0000000227037221 */ /* 0x002fe20000010000 */
[----:B------:R-:W-:Y:S01]  /*14d00*/  @!P0 HADD2 R63, -R198.H0_H0, -RZ.H0_H0 ;  /* 0xa00000ffc63f8230 */ /* 0x000fe20000000900 */
[----:B------:R-:W-:Y:S01]  /*14d10*/  PRMT R2, R74, 0x7772, RZ ;  /* 0x000077724a027816 */ /* 0x000fe200000000ff */
[----:B------:R1:W-:Y:S01]  /*14d20*/  MUFU.EX2 R51, R19 ;  /* 0x0000001300337308 */ /* 0x0003e20000000800 */
[----:B------:R-:W-:Y:S02]  /*14d30*/  ISETP.GT.U32.AND P4, PT, R0, UR6, PT ;  /* 0x0000000600007c0c */ /* 0x000fe4000bf84070 */
[----:B------:R-:W-:Y:S01]  /*14d40*/  ISETP.GT.U32.AND P5, PT, R2, UR6, PT ;  /* 0x0000000602007c0c */ /* 0x000fe2000bfa4070 */
[----:B------:R-:W-:Y:S01]  /*14d50*/  IMAD.MOV.U32 R2, RZ, RZ, R108 ;  /* 0x000000ffff027224 */ /* 0x000fe200078e006c */
[----:B------:R-:W-:Y:S01]  /*14d60*/  @!P0 PRMT R198, R63, 0x5410, RZ ;  /* 0x000054103fc68816 */ /* 0x000fe200000000ff */
[----:B------:R-:W-:-:S02]  /*14d70*/  IMAD.MOV.U32 R63, RZ, RZ, R57 ;  /* 0x000000ffff3f7224 */ /* 0x000fc400078e0039 */
[----:B------:R1:W1:Y:S01]  /*14d80*/  MUFU.EX2 R57, R20 ;  /* 0x0000001400397308 */ /* 0x0002620000000800 */
[----:B------:R-:W-:Y:S01]  /*14d90*/  F2FP.F16.F32.PACK_AB R0, R7, R4 ;  /* 0x000000040700723e */ /* 0x000fe200000000ff */
[----:B-1----:R-:W-:Y:S02]  /*14da0*/  IMAD.MOV.U32 R19, RZ, RZ, R72 ;  /* 0x000000ffff137224 */ /* 0x002fe400078e0048 */
[----:B------:R-:W-:-:S05]  /*14db0*/  IMAD.WIDE.U32 R72, R13, -0x2daee0ad, RZ ;  /* 0xd2511f530d487825 */ /* 0x000fca00078e00ff */
[----:B------:R-:W-:Y:S01]  /*14dc0*/  LOP3.LUT R108, R8, UR9, R73, 0x96, !PT ;  /* 0x00000009086c7c12 */ /* 0x000fe2000f8e9649 */
[----:B------:R-:W-:Y:S01]  /*14dd0*/  IMAD.MOV.U32 R8, RZ, RZ, R140 ;  /* 0x000000ffff087224 */ /* 0x000fe200078e008c */
[C---:B------:R-:W-:Y:S01]  /*14de0*/  PRMT R197, R0.reuse, 0x7610, R197 ;  /* 0x0000761000c57816 */ /* 0x040fe200000000c5 */
[----:B------:R-:W-:Y:S01]  /*14df0*/  IMAD.MOV.U32 R20, RZ, RZ, R63 ;  /* 0x000000ffff147224 */ /* 0x000fe200078e003f */
[----:B------:R-:W-:Y:S01]  /*14e00*/  PRMT R195, R0, 0x7632, R195 ;  /* 0x0000763200c37816 */ /* 0x000fe200000000c3 */
[----:B------:R-:W-:Y:S01]  /*14e10*/  IMAD.MOV.U32 R63, RZ, RZ, R8 ;  /* 0x000000ffff3f7224 */ /* 0x000fe200078e0008 */
[----:B------:R-:W-:Y:S01]  /*14e20*/  LOP3.LUT R0, R108, 0xffff, RZ, 0xc0, !PT ;  /* 0x0000ffff6c007812 */ /* 0x000fe200078ec0ff */
[----:B------:R-:W-:Y:S01]  /*14e30*/  IMAD.MOV.U32 R8, RZ, RZ, R2 ;  /* 0x000000ffff087224 */ /* 0x000fe200078e0002 */
[----:B------:R-:W-:Y:S01]  /*14e40*/  PRMT R2, R74, 0x7773, RZ ;  /* 0x000077734a027816 */ /* 0x000fe200000000ff */
[----:B------:R-:W-:Y:S01]  /*14e50*/  @P4 HADD2 R64, -R195.H0_H0, -RZ.H0_H0 ;  /* 0xa00000ffc3404230 */ /* 0x000fe20000000900 */
[----:B------:R-:W-:Y:S01]  /*14e60*/  SHF.R.U32.HI R0, RZ, 0x8, R0 ;  /* 0x00000008ff007819 */ /* 0x000fe20000011600 */
[----:B------:R-:W-:Y:S01]  /*14e70*/  @!P1 HADD2 R65, -R197.H0_H0, -RZ.H0_H0 ;  /* 0xa00000ffc5419230 */ /* 0x000fe20000000900 */
[----:B------:R-:W-:Y:S01]  /*14e80*/  ISETP.GT.U32.AND P0, PT, R2, UR6, PT ;  /* 0x0000000602007c0c */ /* 0x000fe2000bf04070 */
[----:B------:R-:W-:Y:S01]  /*14e90*/  IMAD.MOV.U32 R2, RZ, RZ, R245 ;  /* 0x000000ffff027224 */ /* 0x000fe200078e00f5 */
[----:B------:R-:W-:-:S02]  /*14ea0*/  LOP3.LUT R0, R0, 0xffff, RZ, 0xc0, !PT ;  /* 0x0000ffff00007812 */ /* 0x000fc400078ec0ff */
[----:B------:R-:W-:Y:S02]  /*14eb0*/  PRMT R245, R197, 0x5410, R195 ;  /* 0x00005410c5f57816 */ /* 0x000fe400000000c3 */
[----:B------:R-:W-:Y:S01]  /*14ec0*/  @P4 PRMT R195, R64, 0x5410, RZ ;  /* 0x0000541040c34816 */ /* 0x000fe200000000ff */
[----:B------:R-:W-:Y:S01]  /*14ed0*/  IMAD.MOV.U32 R64, RZ, RZ, R2 ;  /* 0x000000ffff407224 */ /* 0x000fe200078e0002 */
[----:B------:R-:W-:Y:S01]  /*14ee0*/  @!P1 PRMT R197, R65, 0x5410, RZ ;  /* 0x0000541041c59816 */ /* 0x000fe200000000ff */
[----:B------:R-:W-:Y:S01]  /*14ef0*/  FADD.FTZ R2, R94, R5 ;  /* 0x000000055e027221 */ /* 0x000fe20000010000 */
[----:B------:R-:W-:Y:S01]  /*14f00*/  ISETP.LE.U32.AND P1, PT, R0, UR6, PT ;  /* 0x0000000600007c0c */ /* 0x000fe2000bf23070 */
[----:B------:R-:W-:Y:S01]  /*14f10*/  IMAD.MOV.U32 R94, RZ, RZ, R19 ;  /* 0x000000ffff5e7224 */ /* 0x000fe200078e0013 */
[----:B------:R-:W-:Y:S01]  /*14f20*/  MUFU.EX2 R9, R9 ;  /* 0x0000000900097308 */ /* 0x000fe20000000800 */
[----:B------:R-:W-:-:S07]  /*14f30*/  F2FP.F16.F32.PACK_AB R0, R57, R51 ;  /* 0x000000333900723e */ /* 0x000fce00000000ff */
[----:B------:R1:W1:Y:S01]  /*14f40*/  MUFU.EX2 R19, R10 ;  /* 0x0000000a00137308 */ /* 0x0002620000000800 */
[C---:B------:R-:W-:Y:S02]  /*14f50*/  PRMT R189, R0.reuse, 0x7610, R189 ;  /* 0x0000761000bd7816 */ /* 0x040fe400000000bd */
[----:B------:R-:W-:-:S03]  /*14f60*/  PRMT R188, R0, 0x7632, R188 ;  /* 0x0000763200bc7816 */ /* 0x000fc600000000bc */
[----:B------:R-:W-:Y:S01]  /*14f70*/  @P5 HADD2 R67, -R189.H0_H0, -RZ.H0_H0 ;  /* 0xa00000ffbd435230 */ /* 0x000fe20000000900 */
[----:B------:R-:W-:Y:S01]  /*14f80*/  LOP3.LUT R0, R108, 0xff, RZ, 0xc0, !PT ;  /* 0x000000ff6c007812 */ /* 0x000fe200078ec0ff */
[----:B------:R-:W-:-:S03]  /*14f90*/  @P0 HADD2 R66, -R188.H0_H0, -RZ.H0_H0 ;  /* 0xa00000ffbc420230 */ /* 0x000fc60000000900 */
[----:B------:R-:W-:Y:S01]  /*14fa0*/  ISETP.LE.U32.AND P4, PT, R0, UR6, PT ;  /* 0x0000000600007c0c */ /* 0x000fe2000bf83070 */
[----:B-1----:R-:W-:Y:S01]  /*14fb0*/  IMAD.MOV.U32 R10, RZ, RZ, R249 ;  /* 0x000000ffff0a7224 */ /* 0x002fe200078e00f9 */
[----:B------:R-:W-:Y:S02]  /*14fc0*/  PRMT R249, R189, 0x5410, R188 ;  /* 0x00005410bdf97816 */ /* 0x000fe400000000bc */
[----:B------:R-:W-:Y:S01]  /*14fd0*/  @P5 PRMT R189, R67, 0x5410, RZ ;  /* 0x0000541043bd5816 */ /* 0x000fe200000000ff */
[----:B------:R-:W-:Y:S01]  /*14fe0*/  IMAD.MOV.U32 R67, RZ, RZ, R159 ;  /* 0x000000ffff437224 */ /* 0x000fe200078e009f */
[----:B------:R-:W-:Y:S02]  /*14ff0*/  F2FP.F16.F32.PACK_AB R0, R19, R9 ;  /* 0x000000091300723e */ /* 0x000fe400000000ff */
[----:B------:R-:W-:Y:S01]  /*15000*/  @P0 PRMT R188, R66, 0x5410, RZ ;  /* 0x0000541042bc0816 */ /* 0x000fe200000000ff */
[----:B------:R-:W-:Y:S01]  /*15010*/  IMAD.MOV.U32 R66, RZ, RZ, R67 ;  /* 0x000000ffff427224 */ /* 0x000fe200078e0043 */
[C---:B------:R-:W-:Y:S01]  /*15020*/  PRMT R199, R0.reuse, 0x7610, R199 ;  /* 0x0000761000c77816 */ /* 0x040fe200000000c7 */
[----:B------:R-:W-:Y:S01]  /*15030*/  IMAD.MOV.U32 R67, RZ, RZ, R10 ;  /* 0x000000ffff437224 */ /* 0x000fe200078e000a */
[----:B------:R-:W-:Y:S01]  /*15040*/  PRMT R196, R0, 0x7632, R196 ;  /* 0x0000763200c47816 */ /* 0x000fe200000000c4 */
[----:B------:R-:W-:Y:S01]  /*15050*/  IMAD.MOV.U32 R10, RZ, RZ, R56 ;  /* 0x000000ffff0a7224 */ /* 0x000fe200078e0038 */
[----:B------:R-:W-:Y:S01]  /*15060*/  PRMT R0, R108, 0x7632, R0 ;  /* 0x000076326c007816 */ /* 0x000fe20000000000 */
[----:B------:R1:W-:Y:S03]  /*15070*/  MUFU.EX2 R56, R22 ;  /* 0x0000001600387308 */ /* 0x0003e60000000800 */
[----:B------:R-:W-:Y:S01]  /*15080*/  LOP3.LUT R0, R0, 0xff, RZ, 0xc0, !PT ;  /* 0x000000ff00007812 */ /* 0x000fe200078ec0ff */
[----:B------:R-:W-:-:S03]  /*15090*/  @!P4 HADD2 R69, -R199.H0_H0, -RZ.H0_H0 ;  /* 0xa00000ffc745c230 */ /* 0x000fc60000000900 */
[----:B------:R-:W-:Y:S01]  /*150a0*/  ISETP.LE.U32.AND P0, PT, R0, UR6, PT ;  /* 0x0000000600007c0c */ /* 0x000fe2000bf03070 */
[----:B------:R-:W-:Y:S02]  /*150b0*/  IMAD.MOV.U32 R0, RZ, RZ, R155 ;  /* 0x000000ffff007224 */ /* 0x000fe400078e009b */
[----:B-1----:R-:W-:Y:S02]  /*150c0*/  IMAD.MOV.U32 R22, RZ, RZ, R58 ;  /* 0x000000ffff167224 */ /* 0x002fe400078e003a */
[----:B------:R-:W1:Y:S01]  /*150d0*/  MUFU.EX2 R58, R23 ;  /* 0x00000017003a7308 */ /* 0x000e620000000800 */
[----:B------:R-:W-:Y:S01]  /*150e0*/  PRMT R155, R199, 0x5410, R196 ;  /* 0x00005410c79b7816 */ /* 0x000fe200000000c4 */
[----:B------:R-:W-:Y:S01]  /*150f0*/  @!P1 HADD2 R68, -R196.H0_H0, -RZ.H0_H0 ;  /* 0xa00000ffc4449230 */ /* 0x000fe20000000900 */
[----:B------:R-:W-:Y:S01]  /*15100*/  @!P4 PRMT R199, R69, 0x5410, RZ ;  /* 0x0000541045c7c816 */ /* 0x000fe200000000ff */
[----:B------:R-:W-:Y:S01]  /*15110*/  IMAD.MOV.U32 R69, RZ, RZ, R0 ;  /* 0x000000ffff457224 */ /* 0x000fe200078e0000 */
[----:B------:R-:W-:Y:S01]  /*15120*/  SHF.R.U32.HI R0, RZ, 0x18, R108 ;  /* 0x00000018ff007819 */ /* 0x000fe2000001166c */
[----:B------:R-:W-:Y:S01]  /*15130*/  FADD.FTZ R2, R40, R2 ;  /* 0x0000000228027221 */ /* 0x000fe20000010000 */
[----:B------:R-:W-:-:S02]  /*15140*/  @!P1 PRMT R196, R68, 0x5410, RZ ;  /* 0x0000541044c49816 */ /* 0x000fc400000000ff */
[----:B------:R-:W-:Y:S01]  /*15150*/  ISETP.LE.U32.AND P1, PT, R0, UR6, PT ;  /* 0x0000000600007c0c */ /* 0x000fe2000bf23070 */
[----:B------:R-:W-:Y:S01]  /*15160*/  FADD.FTZ R2, R43, R2 ;  /* 0x000000022b027221 */ /* 0x000fe20000010000 */
[----:B-1----:R-:W-:-:S03]  /*15170*/  F2FP.F16.F32.PACK_AB R0, R58, R56 ;  /* 0x000000383a00723e */ /* 0x002fc600000000ff */
[----:B------:R-:W-:Y:S01]  /*15180*/  FADD.FTZ R2, R28, R2 ;  /* 0x000000021c027221 */ /* 0x000fe20000010000 */
[C---:B------:R-:W-:Y:S02]  /*15190*/  PRMT R193, R0.reuse, 0x7610, R193 ;  /* 0x0000761000c17816 */ /* 0x040fe400000000c1 */
[----:B------:R-:W-:Y:S01]  /*151a0*/  PRMT R192, R0, 0x7632, R192 ;  /* 0x0000763200c07816 */ /* 0x000fe200000000c0 */
[----:B------:R-:W-:Y:S01]  /*151b0*/  IMAD.MOV.U32 R0, RZ, RZ, R72 ;  /* 0x000000ffff007224 */ /* 0x000fe200078e0048 */
[----:B------:R-:W-:Y:S01]  /*151c0*/  MUFU.EX2 R11, R11 ;  /* 0x0000000b000b7308 */ /* 0x000fe20000000800 */
[----:B------:R-:W-:Y:S01]  /*151d0*/  IMAD.MOV.U32 R28, RZ, RZ, R17 ;  /* 0x000000ffff1c7224 */ /* 0x000fe200078e0011 */
[----:B------:R-:W-:Y:S01]  /*151e0*/  STL [R1+0x358], R200 ;  /* 0x000358c801007387 */ /* 0x000fe20000100800 */
[----:B------:R-:W-:Y:S01]  /*151f0*/  IMAD.MOV.U32 R13, RZ, RZ, R145 ;  /* 0x000000ffff0d7224 */ /* 0x000fe200078e0091 */
[----:B------:R-:W-:Y:S02]  /*15200*/  LOP3.LUT R0, R0, 0xff, RZ, 0xc0, !PT ;  /* 0x000000ff00007812 */ /* 0x000fe400078ec0ff */
[----:B------:R-:W2:Y:S02]  /*15210*/  LDL.LU R145, [R1+0x480] ;  /* 0x0004800001917983 */ /* 0x000ea40000300800 */
[----:B------:R-:W1:Y:S01]  /*15220*/  MUFU.EX2 R17, R12 ;  /* 0x0000000c00117308 */ /* 0x000e620000000800 */
[----:B------:R-:W-:Y:S01]  /*15230*/  IMAD.MOV.U32 R65, RZ, RZ, R141 ;  /* 0x000000ffff417224 */ /* 0x000fe200078e008d */
[----:B------:R-:W4:Y:S01]  /*15240*/  LDL.LU R140, [R1+0x47c] ;  /* 0x00047c00018c7983 */ /* 0x000f220000300800 */
[----:B------:R-:W-:-:S03]  /*15250*/  ISETP.LE.U32.AND P5, PT, R0, UR6, PT ;  /* 0x0000000600007c0c */ /* 0x000fc6000bfa3070 */
[----:B------:R-:W-:Y:S01]  /*15260*/  STL [R1+0x364], R198 ;  /* 0x000364c601007387 */ /* 0x000fe20000100800 */
[----:B------:R-:W-:Y:S02]  /*15270*/  IMAD.MOV.U32 R5, RZ, RZ, R158 ;  /* 0x000000ffff057224 */ /* 0x000fe400078e009e */
[----:B------:R-:W-:Y:S01]  /*15280*/  FADD.FTZ R0, R29, R2 ;  /* 0x000000021d007221 */ /* 0x000fe20000010000 */
[----:B------:R-:W2:Y:S04]  /*15290*/  LDL.LU R141, [R1+0x478] ;  /* 0x00047800018d7983 */ /* 0x000ea80000300800 */
[----:B------:R-:W-:Y:S04]  /*152a0*/  STL [R1+0x34c], R197 ;  /* 0x00034cc501007387 */ /* 0x000fe80000100800 */
[----:B------:R-:W-:Y:S01]  /*152b0*/  STL [R1+0x350], R195 ;  /* 0x000350c301007387 */ /* 0x000fe20000100800 */
[----:B------:R-:W-:-:S03]  /*152c0*/  IMAD.MOV.U32 R23, RZ, RZ, R154 ;  /* 0x000000ffff177224 */ /* 0x000fc600078e009a */
[----:B------:R-:W4:Y:S01]  /*152d0*/  LDL.LU R158, [R1+0x474] ;  /* 0x00047400019e7983 */ /* 0x000f220000300800 */
[----:B------:R-:W-:-:S03]  /*152e0*/  FADD.FTZ R2, R18, R0 ;  /* 0x0000000012027221 */ /* 0x000fc60000010000 */
[----:B------:R-:W2:Y:S01]  /*152f0*/  LDL.LU R159, [R1+0x470] ;  /* 0x00047000019f7983 */ /* 0x000ea20000300800 */
[----:B------:R-:W-:-:S03]  /*15300*/  PRMT R0, R72, 0x7771, RZ ;  /* 0x0000777148007816 */ /* 0x000fc600000000ff */
[----:B------:R-:W-:Y:S04]  /*15310*/  STL [R1+0x354], R189 ;  /* 0x000354bd01007387 */ /* 0x000fe80000100800 */
[----:B------:R-:W-:Y:S04]  /*15320*/  STL [R1+0x390], R188 ;  /* 0x000390bc01007387 */ /* 0x000fe80000100800 */
[----:B------:R-:W4:Y:S01]  /*15330*/  LDL.LU R154, [R1+0x46c] ;  /* 0x00046c00019a7983 */ /* 0x000f220000300800 */
[----:B------:R-:W-:-:S03]  /*15340*/  ISETP.GT.U32.AND P4, PT, R0, UR6, PT ;  /* 0x0000000600007c0c */ /* 0x000fc6000bf84070 */
[----:B------:R1:W-:Y:S02]  /*15350*/  STL [R1+0x1cc], R155 ;  /* 0x0001cc9b01007387 */ /* 0x0003e40000100800 */
[----:B-1----:R-:W-:Y:S01]  /*15360*/  F2FP.F16.F32.PACK_AB R0, R17, R11 ;  /* 0x0000000b1100723e */ /* 0x002fe200000000ff */
[----:B------:R-:W-:Y:S01]  /*15370*/  MUFU.EX2 R29, R34 ;  /* 0x00000022001d7308 */ /* 0x000fe20000000800 */
[----:B------:R-:W-:Y:S02]  /*15380*/  @!P1 HADD2 R70, -R192.H0_H0, -RZ.H0_H0 ;  /* 0xa00000ffc0469230 */ /* 0x000fe40000000900 */
[----:B------:R-:W-:Y:S01]  /*15390*/  IMAD.MOV.U32 R68, RZ, RZ, R13 ;  /* 0x000000ffff447224 */ /* 0x000fe200078e000d */
[C---:B------:R-:W-:Y:S01]  /*153a0*/  PRMT R187, R0.reuse, 0x7610, R187 ;  /* 0x0000761000bb7816 */ /* 0x040fe200000000bb */
[----:B------:R-:W-:Y:S01]  /*153b0*/  IMAD.MOV.U32 R13, RZ, RZ, R6 ;  /* 0x000000ffff0d7224 */ /* 0x000fe200078e0006 */
[----:B------:R-:W-:Y:S01]  /*153c0*/  PRMT R184, R0, 0x7632, R184 ;  /* 0x0000763200b87816 */ /* 0x000fe200000000b8 */
[----:B------:R-:W-:Y:S01]  /*153d0*/  IMAD.MOV.U32 R6, RZ, RZ, R203 ;  /* 0x000000ffff067224 */ /* 0x000fe200078e00cb */
[----:B------:R-:W-:Y:S01]  /*153e0*/  PRMT R0, R72, 0x7772, RZ ;  /* 0x0000777248007816 */ /* 0x000fe200000000ff */
[----:B------:R-:W-:Y:S01]  /*153f0*/  @!P0 HADD2 R71, -R193.H0_H0, -RZ.H0_H0 ;  /* 0xa00000ffc1478230 */ /* 0x000fe20000000900 */
[----:B------:R-:W-:-:S02]  /*15400*/  PRMT R203, R193, 0x5410, R192 ;  /* 0x00005410c1cb7816 */ /* 0x000fc400000000c0 */
[----:B------:R-:W-:Y:S01]  /*15410*/  @!P1 PRMT R192, R70, 0x5410, RZ ;  /* 0x0000541046c09816 */ /* 0x000fe200000000ff */
[----:B------:R-:W4:Y:S04]  /*15420*/  LDL.LU R155, [R1+0x468] ;  /* 0x00046800019b7983 */ /* 0x000f280000300800 */
[----:B------:R1:W-:Y:S01]  /*15430*/  STL [R1+0x33c], R199 ;  /* 0x00033cc701007387 */ /* 0x0003e20000100800 */
[----:B------:R-:W-:Y:S02]  /*15440*/  ISETP.GT.U32.AND P1, PT, R0, UR6, PT ;  /* 0x0000000600007c0c */ /* 0x000fe4000bf24070 */
[----:B------:R-:W-:Y:S02]  /*15450*/  PRMT R0, R72, 0x7773, RZ ;  /* 0x0000777348007816 */ /* 0x000fe400000000ff */
[----:B------:R-:W-:-:S02]  /*15460*/  @!P0 PRMT R193, R71, 0x5410, RZ ;  /* 0x0000541047c18816 */ /* 0x000fc400000000ff */
[----:B------:R-:W-:Y:S01]  /*15470*/  ISETP.GT.U32.AND P0, PT, R0, UR6, PT ;  /* 0x0000000600007c0c */ /* 0x000fe2000bf04070 */
[----:B------:R1:W-:Y:S02]  /*15480*/  STL [R1+0x340], R196 ;  /* 0x000340c401007387 */ /* 0x0003e40000100800 */
[----:B-1----:R-:W-:Y:S02]  /*15490*/  IMAD.MOV.U32 R199, RZ, RZ, R64 ;  /* 0x000000ffffc77224 */ /* 0x002fe400078e0040 */
[----:B------:R-:W-:-:S04]  /*154a0*/  IMAD.MOV.U32 R196, RZ, RZ, R65 ;  /* 0x000000ffffc47224 */ /* 0x000fc800078e0041 */
[----:B------:R-:W-:Y:S02]  /*154b0*/  IMAD.MOV.U32 R71, RZ, RZ, R196 ;  /* 0x000000ffff477224 */ /* 0x000fe400078e00c4 */
[----:B------:R-:W-:Y:S02]  /*154c0*/  IMAD.MOV.U32 R196, RZ, RZ, R69 ;  /* 0x000000ffffc47224 */ /* 0x000fe400078e0045 */
[----:B------:R-:W-:Y:S02]  /*154d0*/  IMAD.MOV.U32 R69, RZ, RZ, R22 ;  /* 0x000000ffff457224 */ /* 0x000fe400078e0016 */
[----:B------:R-:W-:Y:S02]  /*154e0*/  IMAD.MOV.U32 R22, RZ, RZ, R67 ;  /* 0x000000ffff167224 */ /* 0x000fe400078e0043 */
[----:B------:R-:W-:Y:S02]  /*154f0*/  IMAD.MOV.U32 R67, RZ, RZ, R94 ;  /* 0x000000ffff437224 */ /* 0x000fe400078e005e */
[----:B------:R-:W-:-:S02]  /*15500*/  IMAD.MOV.U32 R94, RZ, RZ, R5 ;  /* 0x000000ffff5e7224 */ /* 0x000fc400078e0005 */
[----:B---3--:R-:W-:Y:S02]  /*15510*/  IMAD.MOV.U32 R64, RZ, RZ, R60 ;  /* 0x000000ffff407224 */ /* 0x008fe400078e003c */
[----:B------:R-:W1:Y:S01]  /*15520*/  MUFU.EX2 R60, R37 ;  /* 0x00000025003c7308 */ /* 0x000e620000000800 */
[----:B------:R-:W-:Y:S02]  /*15530*/  IMAD.MOV.U32 R5, RZ, RZ, R20 ;  /* 0x000000ffff057224 */ /* 0x000fe400078e0014 */
[----:B------:R-:W3:Y:S01]  /*15540*/  S2R R20, SR_TID.X ;  /* 0x0000000000147919 */ /* 0x000ee20000002100 */
[----:B------:R-:W-:Y:S01]  /*15550*/  IMAD.MOV.U32 R65, RZ, RZ, R61 ;  /* 0x000000ffff417224 */ /* 0x000fe200078e003d */
[----:B-1----:R-:W-:-:S04]  /*15560*/  F2FP.F16.F32.PACK_AB R0, R60, R29 ;  /* 0x0000001d3c00723e */ /* 0x002fc800000000ff */
[C---:B------:R-:W-:Y:S02]  /*15570*/  PRMT R194, R0.reuse, 0x7632, R194 ;  /* 0x0000763200c27816 */ /* 0x040fe400000000c2 */
[----:B------:R-:W-:-:S03]  /*15580*/  PRMT R183, R0, 0x7610, R183 ;  /* 0x0000761000b77816 */ /* 0x000fc600000000b7 */
[----:B------:R-:W-:Y:S02]  /*15590*/  @P0 HADD2 R82, -R194.H0_H0, -RZ.H0_H0 ;  /* 0xa00000ffc2520230 */ /* 0x000fe40000000900 */
[----:B------:R-:W-:Y:S01]  /*155a0*/  IMAD.MOV.U32 R61, RZ, RZ, R213 ;  /* 0x000000ffff3d7224 */ /* 0x000fe200078e00d5 */
[----:B------:R-:W-:Y:S02]  /*155b0*/  PRMT R213, R183, 0x5410, R194 ;  /* 0x00005410b7d57816 */ /* 0x000fe400000000c2 */
[----:B------:R-:W-:Y:S02]  /*155c0*/  @P0 PRMT R194, R82, 0x5410, RZ ;  /* 0x0000541052c20816 */ /* 0x000fe400000000ff */
[----:B------:R-:W1:Y:S01]  /*155d0*/  S2R R82, SR_CTAID.X ;  /* 0x0000000000527919 */ /* 0x000e620000002500 */
[----:B------:R-:W-:-:S04]  /*155e0*/  FADD.FTZ R3, R38, R3 ;  /* 0x0000000326037221 */ /* 0x000fc80000010000 */
[----:B------:R-:W-:Y:S01]  /*155f0*/  FADD.FTZ R3, R41, R3 ;  /* 0x0000000329037221 */ /* 0x000fe20000010000 */
[----:B------:R-:W-:-:S03]  /*15600*/  FADD.FTZ R2, R21, R2 ;  /* 0x0000000215027221 */ /* 0x000fc60000010000 */
[----:B------:R-:W-:Y:S01]  /*15610*/  FADD.FTZ R0, R35, R3 ;  /* 0x0000000323007221 */ /* 0x000fe20000010000 */
[----:B------:R-:W-:Y:S01]  /*15620*/  UIADD3 UR31, UPT, UPT, UR31, -0x1, URZ ;  /* 0xffffffff1f1f7890 */ /* 0x000fe2000fffe0ff */
[----:B------:R-:W-:Y:S02]  /*15630*/  FADD.FTZ R2, R4, R2 ;  /* 0x0000000204027221 */ /* 0x000fe40000010000 */
[----:B------:R-:W-:Y:S01]  /*15640*/  FADD.FTZ R3, R33, R0 ;  /* 0x0000000021037221 */ /* 0x000fe20000010000 */
[----:B------:R-:W-:Y:S01]  /*15650*/  IMAD.U32 R0, RZ, RZ, UR23 ;  /* 0x00000017ff007e24 */ /* 0x000fe2000f8e00ff */
[----:B---3--:R-:W-:Y:S01]  /*15660*/  SHF.R.U32.HI R4, RZ, 0x5, R20 ;  /* 0x00000005ff047819 */ /* 0x008fe20000011614 */
[----:B------:R-:W-:Y:S02]  /*15670*/  @P1 HADD2 R83, -R183.H0_H0, -RZ.H0_H0 ;  /* 0xa00000ffb7531230 */ /* 0x000fe40000000900 */
[----:B------:R-:W-:Y:S01]  /*15680*/  IMAD.MOV.U32 R12, RZ, RZ, R62 ;  /* 0x000000ffff0c7224 */ /* 0x000fe200078e003e */
[----:B------:R-:W-:Y:S01]  /*15690*/  LOP3.LUT R0, R0, UR31, R147, 0x96, !PT ;  /* 0x0000001f00007c12 */ /* 0x000fe2000f8e9693 */
[----:B------:R-:W-:Y:S01]  /*156a0*/  FADD.FTZ R2, R7, R2 ;  /* 0x0000000207027221 */ /* 0x000fe20000010000 */
[----:B------:R-:W-:Y:S01]  /*156b0*/  @P1 PRMT R183, R83, 0x5410, RZ ;  /* 0x0000541053b71816 */ /* 0x000fe200000000ff */
[----:B------:R-:W-:Y:S01]  /*156c0*/  IMAD.MOV.U32 R70, RZ, RZ, R12 ;  /* 0x000000ffff467224 */ /* 0x000fe200078e000c */
[----:B------:R-:W-:Y:S01]  /*156d0*/  STL [R1+0x394], R203 ;  /* 0x000394cb01007387 */ /* 0x000fe20000100800 */
[----:B------:R-:W-:-:S04]  /*156e0*/  IMAD.WIDE.U32 R20, R0, -0x326172a9, RZ ;  /* 0xcd9e8d5700147825 */ /* 0x000fc800078e00ff */
[----:B-1----:R-:W-:Y:S01]  /*156f0*/  IMAD R82, R82, 0x8, R4 ;  /* 0x0000000852527824 */ /* 0x002fe200078e0204 */
[----:B------:R1:W-:Y:S01]  /*15700*/  STL [R1+0x344], R193 ;  /* 0x000344c101007387 */ /* 0x0003e20000100800 */
[----:B------:R-:W-:Y:S02]  /*15710*/  IMAD.MOV.U32 R12, RZ, RZ, R199 ;  /* 0x000000ffff0c7224 */ /* 0x000fe400078e00c7 */
[----:B------:R-:W-:-:S04]  /*15720*/  IMAD.WIDE.U32 R82, R82, -0x326172a9, RZ ;  /* 0xcd9e8d5752527825 */ /* 0x000fc800078e00ff */
[----:B------:R-:W-:Y:S02]  /*15730*/  IMAD.MOV.U32 R199, RZ, RZ, R23 ;  /* 0x000000ffffc77224 */ /* 0x000fe400078e0017 */
[----:B------:R-:W-:Y:S02]  /*15740*/  IMAD.MOV.U32 R23, RZ, RZ, R10 ;  /* 0x000000ffff177224 */ /* 0x000fe400078e000a */
[----:B------:R-:W-:Y:S01]  /*15750*/  FADD.FTZ R10, R9, R2 ;  /* 0x00000002090a7221 */ /* 0x000fe20000010000 */
[----:B------:R-:W-:Y:S01]  /*15760*/  LOP3.LUT R4, R82, UR7, R21, 0x96, !PT ;  /* 0x0000000752047c12 */ /* 0x000fe2000f8e9615 */
[----:B------:R-:W-:Y:S01]  /*15770*/  IMAD.MOV.U32 R18, RZ, RZ, R70 ;  /* 0x000000ffff127224 */ /* 0x000fe200078e0046 */
[----:B------:R-:W-:Y:S01]  /*15780*/  LOP3.LUT R2, R20, UR30, R139, 0x96, !PT ;  /* 0x0000001e14027c12 */ /* 0x000fe2000f8e968b */
[----:B------:R3:W-:Y:S01]  /*15790*/  STL [R1+0x348], R192 ;  /* 0x000348c001007387 */ /* 0x0007e20000100800 */
[----:B------:R-:W-:Y:S02]  /*157a0*/  IMAD.MOV.U32 R70, RZ, RZ, R71 ;  /* 0x000000ffff467224 */ /* 0x000fe400078e0047 */
[----:B------:R-:W-:-:S02]  /*157b0*/  IMAD.MOV.U32 R71, RZ, RZ, R12 ;  /* 0x000000ffff477224 */ /* 0x000fc400078e000c */
[----:B------:R-:W-:Y:S02]  /*157c0*/  IMAD.MOV.U32 R12, RZ, RZ, R199 ;  /* 0x000000ffff0c7224 */ /* 0x000fe400078e00c7 */
[----:B-1----:R-:W-:Y:S02]  /*157d0*/  IMAD.MOV.U32 R193, RZ, RZ, R28 ;  /* 0x000000ffffc17224 */ /* 0x002fe400078e001c */
[----:B------:R-:W-:Y:S01]  /*157e0*/  FADD.FTZ R28, R16, R3 ;  /* 0x00000003101c7221 */ /* 0x000fe20000010000 */
[----:B------:R-:W-:Y:S02]  /*157f0*/  IMAD.MOV.U32 R199, RZ, RZ, R5 ;  /* 0x000000ffffc77224 */ /* 0x000fe400078e0005 */
[----:B------:R-:W-:-:S04]  /*15800*/  IMAD.WIDE.U32 R4, R4, -0x2daee0ad, RZ ;  /* 0xd2511f5304047825 */ /* 0x000fc800078e00ff */
[----:B------:R-:W-:-:S04]  /*15810*/  IMAD.WIDE.U32 R2, R2, -0x2daee0ad, RZ ;  /* 0xd2511f5302027825 */ /* 0x000fc800078e00ff */
[----:B---3--:R-:W-:Y:S02]  /*15820*/  IMAD.MOV.U32 R192, RZ, RZ, R193 ;  /* 0x000000ffffc07224 */ /* 0x008fe400078e00c1 */
[----:B------:R-:W-:Y:S02]  /*15830*/  IMAD.MOV.U32 R193, RZ, RZ, R196 ;  /* 0x000000ffffc17224 */ /* 0x000fe400078e00c4 */
[----:B------:R-:W-:Y:S02]  /*15840*/  IMAD.MOV.U32 R196, RZ, RZ, R69 ;  /* 0x000000ffffc47224 */ /* 0x000fe400078e0045 */
[----:B------:R-:W-:Y:S02]  /*15850*/  IMAD.MOV.U32 R16, RZ, RZ, R18 ;  /* 0x000000ffff107224 */ /* 0x000fe400078e0012 */
[----:B------:R-:W-:Y:S02]  /*15860*/  IMAD.MOV.U32 R69, RZ, RZ, R63 ;  /* 0x000000ffff457224 */ /* 0x000fe400078e003f */
[----:B------:R-:W-:-:S02]  /*15870*/  IMAD.MOV.U32 R18, RZ, RZ, R196 ;  /* 0x000000ffff127224 */ /* 0x000fc400078e00c4 */
[----:B------:R-:W-:Y:S01]  /*15880*/  IMAD.MOV.U32 R63, RZ, RZ, R8 ;  /* 0x000000ffff3f7224 */ /* 0x000fe200078e0008 */
[----:B------:R-:W-:Y:S01]  /*15890*/  LOP3.LUT R8, R142, UR29, R5, 0x96, !PT ;  /* 0x0000001d8e087c12 */ /* 0x000fe2000f8e9605 */
[----:B------:R-:W-:Y:S01]  /*158a0*/  IMAD.MOV.U32 R196, RZ, RZ, R6 ;  /* 0x000000ffffc47224 */ /* 0x000fe200078e0006 */
[----:B------:R-:W-:-:S03]  /*158b0*/  LOP3.LUT R6, R4, UR25, R3, 0x96, !PT ;  /* 0x0000001904067c12 */ /* 0x000fc6000f8e9603 */
[----:B------:R-:W-:-:S04]  /*158c0*/  IMAD.WIDE.U32 R8, R8, -0x326172a9, RZ ;  /* 0xcd9e8d5708087825 */ /* 0x000fc800078e00ff */
[----:B------:R-:W-:Y:S02]  /*158d0*/  @P4 HADD2 R79, -R184.H0_H0, -RZ.H0_H0 ;  /* 0xa00000ffb84f4230 */ /* 0x000fe40000000900 */
[----:B------:R-:W-:Y:S01]  /*158e0*/  IMAD.WIDE.U32 R6, R6, -0x326172a9, RZ ;  /* 0xcd9e8d5706067825 */ /* 0x000fe200078e00ff */
[----:B------:R-:W-:-:S03]  /*158f0*/  LOP3.LUT R0, R138, UR28, R9, 0x96, !PT ;  /* 0x0000001c8a007c12 */ /* 0x000fc6000f8e9609 */
[----:B------:R-:W-:Y:S01]  /*15900*/  IMAD.MOV.U32 R83, RZ, RZ, R70 ;  /* 0x000000ffff537224 */ /* 0x000fe200078e0046 */
[----:B------:R-:W-:Y:S01]  /*15910*/  LOP3.LUT R4, R8, UR24, R7, 0x96, !PT ;  /* 0x0000001808047c12 */ /* 0x000fe2000f8e9607 */
[----:B------:R-:W-:Y:S01]  /*15920*/  IMAD.MOV.U32 R62, RZ, RZ, R208 ;  /* 0x000000ffff3e7224 */ /* 0x000fe200078e00d0 */
[----:B------:R-:W-:Y:S01]  /*15930*/  PRMT R208, R187, 0x5410, R184 ;  /* 0x00005410bbd07816 */ /* 0x000fe200000000b8 */
[----:B------:R-:W-:Y:S01]  /*15940*/  IMAD.MOV.U32 R70, RZ, RZ, R193 ;  /* 0x000000ffff467224 */ /* 0x000fe200078e00c1 */
[----:B------:R-:W-:Y:S01]  /*15950*/  @P4 PRMT R184, R79, 0x5410, RZ ;  /* 0x000054104fb84816 */ /* 0x000fe200000000ff */
[----:B------:R-:W-:Y:S02]  /*15960*/  IMAD.MOV.U32 R193, RZ, RZ, R199 ;  /* 0x000000ffffc17224 */ /* 0x000fe400078e00c7 */
[----:B------:R-:W-:Y:S02]  /*15970*/  IMAD.MOV.U32 R199, RZ, RZ, R69 ;  /* 0x000000ffffc77224 */ /* 0x000fe400078e0045 */
[----:B------:R-:W-:-:S02]  /*15980*/  IMAD.MOV.U32 R79, RZ, RZ, R12 ;  /* 0x000000ffff4f7224 */ /* 0x000fc400078e000c */
[----:B------:R-:W-:Y:S02]  /*15990*/  IMAD.MOV.U32 R69, RZ, RZ, R13 ;  /* 0x000000ffff457224 */ /* 0x000fe400078e000d */
[----:B------:R-:W-:-:S04]  /*159a0*/  IMAD.WIDE.U32 R12, R0, -0x2daee0ad, RZ ;  /* 0xd2511f53000c7825 */ /* 0x000fc800078e00ff */
[----:B------:R-:W-:Y:S01]  /*159b0*/  IMAD.WIDE.U32 R4, R4, -0x2daee0ad, RZ ;  /* 0xd2511f5304047825 */ /* 0x000fe200078e00ff */
[----:B------:R-:W-:-:S04]  /*159c0*/  LOP3.LUT R2, R2, UR13, R13, 0x96, !PT ;  /* 0x0000000d02027c12 */ /* 0x000fc8000f8e960d */
[----:B------:R-:W-:Y:S01]  /*159d0*/  LOP3.LUT R0, R12, UR11, R5, 0x96, !PT ;  /* 0x0000000b0c007c12 */ /* 0x000fe2000f8e9605 */
[----:B------:R-:W-:Y:S02]  /*159e0*/  IMAD.MOV.U32 R9, RZ, RZ, R117 ;  /* 0x000000ffff097224 */ /* 0x000fe400078e0075 */
[----:B------:R-:W-:Y:S02]  /*159f0*/  IMAD.MOV.U32 R13, RZ, RZ, R116 ;  /* 0x000000ffff0d7224 */ /* 0x000fe400078e0074 */
[----:B------:R-:W-:-:S04]  /*15a00*/  IMAD.WIDE.U32 R2, R2, -0x326172a9, RZ ;  /* 0xcd9e8d5702027825 */ /* 0x000fc800078e00ff */
[----:B------:R-:W-:-:S04]  /*15a10*/  IMAD.WIDE.U32 R116, R0, -0x326172a9, RZ ;  /* 0xcd9e8d5700747825 */ /* 0x000fc800078e00ff */
[----:B------:R-:W-:Y:S01]  /*15a20*/  IMAD.MOV.U32 R12, RZ, RZ, R84 ;  /* 0x000000ffff0c7224 */ /* 0x000fe200078e0054 */
[----:B------:R-:W-:-:S04]  /*15a30*/  LOP3.LUT R84, R2, UR10, R117, 0x96, !PT ;  /* 0x0000000a02547c12 */ /* 0x000fc8000f8e9675 */
[----:B------:R-:W-:-:S04]  /*15a40*/  LOP3.LUT R0, R84, 0xffff, RZ, 0xc0, !PT ;  /* 0x0000ffff54007812 */ /* 0x000fc800078ec0ff */
[----:B------:R-:W-:-:S04]  /*15a50*/  SHF.R.U32.HI R0, RZ, 0x8, R0 ;  /* 0x00000008ff007819 */ /* 0x000fc80000011600 */
[----:B------:R-:W-:-:S04]  /*15a60*/  LOP3.LUT R0, R0, 0xffff, RZ, 0xc0, !PT ;  /* 0x0000ffff00007812 */ /* 0x000fc800078ec0ff */
[----:B------:R-:W-:Y:S02]  /*15a70*/  ISETP.LE.U32.AND P0, PT, R0, UR6, PT ;  /* 0x0000000600007c0c */ /* 0x000fe4000bf03070 */
[----:B------:R-:W-:Y:S02]  /*15a80*/  PRMT R0, R84, 0x7632, R0 ;  /* 0x0000763254007816 */ /* 0x000fe40000000000 */
[----:B------:R-:W-:Y:S02]  /*15a90*/  LOP3.LUT R6, R6, UR12, R3, 0x96, !PT ;  /* 0x0000000c06067c12 */ /* 0x000fe4000f8e9603 */
[----:B------:R-:W-:Y:S01]  /*15aa0*/  LOP3.LUT R0, R0, 0xff, RZ, 0xc0, !PT ;  /* 0x000000ff00007812 */ /* 0x000fe200078ec0ff */
[----:B------:R-:W-:Y:S02]  /*15ab0*/  IMAD.MOV.U32 R2, RZ, RZ, R54 ;  /* 0x000000ffff027224 */ /* 0x000fe400078e0036 */
[----:B------:R-:W-:Y:S01]  /*15ac0*/  IMAD.MOV.U32 R3, RZ, RZ, R55 ;  /* 0x000000ffff037224 */ /* 0x000fe200078e0037 */
[----:B------:R-:W-:Y:S01]  /*15ad0*/  ISETP.LE.U32.AND P1, PT, R0, UR6, PT ;  /* 0x0000000600007c0c */ /* 0x000fe2000bf23070 */
[----:B------:R-:W-:-:S02]  /*15ae0*/  IMAD.MOV.U32 R0, RZ, RZ, R116 ;  /* 0x000000ffff007224 */ /* 0x000fc400078e0074 */
[----:B------:R-:W-:-:S04]  /*15af0*/  IMAD.WIDE.U32 R54, R6, -0x2daee0ad, RZ ;  /* 0xd2511f5306367825 */ /* 0x000fc800078e00ff */
[----:B------:R-:W-:Y:S01]  /*15b00*/  @!P5 HADD2 R81, -R187.H0_H0, -RZ.H0_H0 ;  /* 0xa00000ffbb51d230 */ /* 0x000fe20000000900 */
[----:B------:R-:W-:Y:S01]  /*15b10*/  LOP3.LUT R0, R0, 0xff, RZ, 0xc0, !PT ;  /* 0x000000ff00007812 */ /* 0x000fe200078ec0ff */
[----:B------:R-:W-:Y:S01]  /*15b20*/  IMAD.MOV.U32 R7, RZ, RZ, R85 ;  /* 0x000000ffff077224 */ /* 0x000fe200078e0055 */
[----:B------:R-:W-:Y:S02]  /*15b30*/  LOP3.LUT R85, R4, UR9, R55, 0x96, !PT ;  /* 0x0000000904557c12 */ /* 0x000fe4000f8e9637 */
[----:B------:R-:W-:Y:S02]  /*15b40*/  @!P5 PRMT R187, R81, 0x5410, RZ ;  /* 0x0000541051bbd816 */ /* 0x000fe400000000ff */
[----:B------:R-:W-:Y:S02]  /*15b50*/  ISETP.LE.U32.AND P5, PT, R0, UR6, PT ;  /* 0x0000000600007c0c */ /* 0x000fe4000bfa3070 */
[----:B------:R-:W-:Y:S01]  /*15b60*/  LOP3.LUT R0, R85, 0xffff, RZ, 0xc0, !PT ;  /* 0x0000ffff55007812 */ /* 0x000fe200078ec0ff */
[----:B------:R-:W-:-:S03]  /*15b70*/  IMAD.MOV.U32 R4, RZ, RZ, R2 ;  /* 0x000000ffff047224 */ /* 0x000fc600078e0002 */
[----:B------:R-:W-:Y:S01]  /*15b80*/  SHF.R.U32.HI R0, RZ, 0x8, R0 ;  /* 0x00000008ff007819 */ /* 0x000fe20000011600 */
[----:B------:R-:W-:Y:S01]  /*15b90*/  STL [R1+0x3a0], R208 ;  /* 0x0003a0d001007387 */ /* 0x000fe20000100800 */
[----:B------:R-:W-:Y:S02]  /*15ba0*/  IMAD.MOV.U32 R82, RZ, RZ, R192 ;  /* 0x000000ffff527224 */ /* 0x000fe400078e00c0 */
[----:B------:R-:W-:Y:S01]  /*15bb0*/  FADD.FTZ R2, R19, R10 ;  /* 0x0000000a13027221 */ /* 0x000fe20000010000 */
[----:B------:R-:W-:Y:S01]  /*15bc0*/  IMAD.MOV.U32 R8, RZ, RZ, R79 ;  /* 0x000000ffff087224 */ /* 0x000fe200078e004f */
[----:B------:R-:W3:Y:S01]  /*15bd0*/  LDL.LU.64 R146, [R1+0x460] ;  /* 0x0004600001927983 */ /* 0x000ee20000300a00 */
[----:B------:R-:W-:Y:S01]  /*15be0*/  LOP3.LUT R0, R0, 0xffff, RZ, 0xc0, !PT ;  /* 0x0000ffff00007812 */ /* 0x000fe200078ec0ff */
[----:B------:R-:W-:Y:S02]  /*15bf0*/  IMAD.MOV.U32 R192, RZ, RZ, R166 ;  /* 0x000000ffffc07224 */ /* 0x000fe400078e00a6 */
[----:B------:R-:W4:Y:S01]  /*15c00*/  LDL.LU.64 R142, [R1+0x458] ;  /* 0x00045800018e7983 */ /* 0x000f220000300a00 */
[----:B------:R-:W-:-:S02]  /*15c10*/  IMAD.MOV.U32 R79, RZ, RZ, R18 ;  /* 0x000000ffff4f7224 */ /* 0x000fc400078e0012 */
[----:B------:R-:W-:Y:S01]  /*15c20*/  IMAD.MOV.U32 R18, RZ, RZ, R4 ;  /* 0x000000ffff127224 */ /* 0x000fe200078e0004 */
[----:B------:R-:W4:Y:S01]  /*15c30*/  LDL.LU R166, [R1+0x450] ;  /* 0x0004500001a67983 */ /* 0x000f220000300800 */
[----:B------:R-:W-:Y:S01]  /*15c40*/  FSEL R4, R211, RZ, P3 ;  /* 0x000000ffd3047208 */ /* 0x000fe20001800000 */
[----:B------:R-:W-:Y:S01]  /*15c50*/  IMAD.MOV.U32 R5, RZ, RZ, R3 ;  /* 0x000000ffff057224 */ /* 0x000fe200078e0003 */
[----:B------:R-:W-:Y:S01]  /*15c60*/  ISETP.LE.U32.AND P4, PT, R0, UR6, PT ;  /* 0x0000000600007c0c */ /* 0x000fe2000bf83070 */
[----:B------:R1:W-:Y:S01]  /*15c70*/  STL [R1+0x334], R211 ;  /* 0x000334d301007387 */ /* 0x0003e20000100800 */
[----:B------:R2:W-:Y:S01]  /*15c80*/  MUFU.EX2 R6, R14 ;  /* 0x0000000e00067308 */ /* 0x0005e20000000800 */
[----:B------:R-:W-:Y:S01]  /*15c90*/  FADD.FTZ R3, R11, R2 ;  /* 0x000000020b037221 */ /* 0x000fe20000010000 */
[----:B------:R-:W-:Y:S01]  /*15ca0*/  PRMT R0, R85, 0x7632, R0 ;  /* 0x0000763255007816 */ /* 0x000fe20000000000 */
[----:B------:R-:W-:Y:S02]  /*15cb0*/  IMAD.MOV.U32 R10, RZ, RZ, R170 ;  /* 0x000000ffff0a7224 */ /* 0x000fe400078e00aa */
[----:B------:R-:W-:-:S02]  /*15cc0*/  IMAD.MOV.U32 R11, RZ, RZ, R171 ;  /* 0x000000ffff0b7224 */ /* 0x000fc400078e00ab */
[----:B------:R-:W4:Y:S01]  /*15cd0*/  LDL.LU.64 R170, [R1+0x448] ;  /* 0x0004480001aa7983 */ /* 0x000f220000300a00 */
[----:B------:R-:W-:-:S03]  /*15ce0*/  LOP3.LUT R0, R0, 0xff, RZ, 0xc0, !PT ;  /* 0x000000ff00007812 */ /* 0x000fc600078ec0ff */
[----:B------:R1:W-:Y:S01]  /*15cf0*/  STL [R1+0x338], R224 ;  /* 0x000338e001007387 */ /* 0x0003e20000100800 */
[----:B--2---:R-:W-:Y:S01]  /*15d00*/  IMAD.MOV.U32 R14, RZ, RZ, R8 ;  /* 0x000000ffff0e7224 */ /* 0x004fe200078e0008 */
[----:B------:R-:W-:Y:S01]  /*15d10*/  FSEL R8, R224, RZ, P2 ;  /* 0x000000ffe0087208 */ /* 0x000fe20001000000 */
[----:B-1----:R-:W-:Y:S02]  /*15d20*/  IMAD.MOV.U32 R211, RZ, RZ, R7 ;  /* 0x000000ffffd37224 */ /* 0x002fe400078e0007 */
[----:B------:R-:W1:Y:S01]  /*15d30*/  MUFU.EX2 R7, R15 ;  /* 0x0000000f00077308 */ /* 0x000e620000000800 */
[----:B------:R-:W-:Y:S02]  /*15d40*/  ISETP.LE.U32.AND P3, PT, R0, UR6, PT ;  /* 0x0000000600007c0c */ /* 0x000fe4000bf63070 */
[----:B------:R-:W-:Y:S01]  /*15d50*/  LOP3.LUT R0, R84, 0xff, RZ, 0xc0, !PT ;  /* 0x000000ff54007812 */ /* 0x000fe200078ec0ff */
[----:B------:R-:W2:Y:S03]  /*15d60*/  S2R R224, SR_TID.X ;  /* 0x0000000000e07919 */ /* 0x000ea60000002100 */
[----:B------:R-:W-:-:S02]  /*15d70*/  ISETP.LE.U32.AND P2, PT, R0, UR6, PT ;  /* 0x0000000600007c0c */ /* 0x000fc4000bf43070 */
[----:B-1----:R-:W-:-:S04]  /*15d80*/  F2FP.F16.F32.PACK_AB R0, R7, R6 ;  /* 0x000000060700723e */ /* 0x002fc800000000ff */
[C---:B------:R-:W-:Y:S01]  /*15d90*/  PRMT R182, R0.reuse, 0x7610, R182 ;  /* 0x0000761000b67816 */ /* 0x040fe200000000b6 */
[----:B------:R-:W-:Y:S01]  /*15da0*/  FADD.FTZ R2, R137, -R4 ;  /* 0x8000000489027221 */ /* 0x000fe20000010000 */
[----:B------:R-:W-:Y:S01]  /*15db0*/  PRMT R177, R0, 0x7632, R177 ;  /* 0x0000763200b17816 */ /* 0x000fe200000000b1 */
[----:B------:R-:W-:-:S04]  /*15dc0*/  IMAD.MOV.U32 R15, RZ, RZ, R12 ;  /* 0x000000ffff0f7224 */ /* 0x000fc800078e000c */
[----:B------:R-:W-:Y:S02]  /*15dd0*/  @!P2 HADD2 R88, -R182.H0_H0, -RZ.H0_H0 ;  /* 0xa00000ffb658a230 */ /* 0x000fe40000000900 */
[----:B------:R-:W-:Y:S01]  /*15de0*/  IMAD.MOV.U32 R12, RZ, RZ, R192 ;  /* 0x000000ffff0c7224 */ /* 0x000fe200078e00c0 */
[----:B------:R-:W-:Y:S01]  /*15df0*/  PRMT R192, R182, 0x5410, R177 ;  /* 0x00005410b6c07816 */ /* 0x000fe200000000b1 */
[----:B------:R-:W-:Y:S01]  /*15e00*/  FMUL.FTZ R2, R2, UR32 ;  /* 0x0000002002027c20 */ /* 0x000fe20008410000 */
[----:B------:R-:W-:Y:S01]  /*15e10*/  @!P2 PRMT R182, R88, 0x5410, RZ ;  /* 0x0000541058b6a816 */ /* 0x000fe200000000ff */
[----:B------:R-:W-:Y:S02]  /*15e20*/  FADD.FTZ R3, R17, R3 ;  /* 0x0000000311037221 */ /* 0x000fe40000010000 */
[----:B------:R2:W-:Y:S02]  /*15e30*/  MUFU.EX2 R17, R2 ;  /* 0x0000000200117308 */ /* 0x0005e40000000800 */
[----:B------:R1:W-:Y:S01]  /*15e40*/  STL.64 [R1+0x3c8], R182 ;  /* 0x0003c8b601007387 */ /* 0x0003e20000100a00 */
[----:B--2---:R-:W-:-:S03]  /*15e50*/  SHF.R.U32.HI R2, RZ, 0x5, R224 ;  /* 0x00000005ff027819 */ /* 0x004fc600000116e0 */
[----:B------:R-:W2:Y:S01]  /*15e60*/  LDL R224, [R1+0x68] ;  /* 0x0000680001e07983 */ /* 0x000ea20000100800 */
[----:B-1----:R-:W1:Y:S01]  /*15e70*/  S2R R182, SR_CTAID.X ;  /* 0x0000000000b67919 */ /* 0x002e620000002500 */
[----:B------:R-:W-:Y:S02]  /*15e80*/  IMAD.MOV.U32 R19, RZ, RZ, R5 ;  /* 0x000000ffff137224 */ /* 0x000fe400078e0005 */
[----:B------:R-:W-:Y:S01]  /*15e90*/  MUFU.EX2 R5, R125 ;  /* 0x0000007d00057308 */ /* 0x000fe20000000800 */
[----:B------:R-:W-:-:S07]  /*15ea0*/  IMAD.MOV.U32 R0, RZ, RZ, R54 ;  /* 0x000000ffff007224 */ /* 0x000fce00078e0036 */
[----:B------:R-:W1:Y:S01]  /*15eb0*/  MUFU.EX2 R4, R122 ;  /* 0x0000007a00047308 */ /* 0x000e620000000800 */
[----:B------:R-:W-:Y:S01]  /*15ec0*/  FADD.FTZ R3, R6, R3 ;  /* 0x0000000306037221 */ /* 0x000fe20000010000 */
[----:B------:R-:W-:Y:S01]  /*15ed0*/  LOP3.LUT R0, R0, 0xff, RZ, 0xc0, !PT ;  /* 0x000000ff00007812 */ /* 0x000fe200078ec0ff */
[----:B------:R-:W-:Y:S02]  /*15ee0*/  @!P0 HADD2 R89, -R177.H0_H0, -RZ.H0_H0 ;  /* 0xa00000ffb1598230 */ /* 0x000fe40000000900 */
[----:B-1----:R-:W-:-:S04]  /*15ef0*/  IMAD R182, R182, 0x8, R2 ;  /* 0x00000008b6b67824 */ /* 0x002fc800078e0202 */
[----:B------:R-:W-:-:S04]  /*15f00*/  VIADD R182, R182, 0x4 ;  /* 0x00000004b6b67836 */ /* 0x000fc80000000000 */
[----:B------:R-:W-:-:S04]  /*15f10*/  IMAD.WIDE.U32 R182, R182, -0x326172a9, RZ ;  /* 0xcd9e8d57b6b67825 */ /* 0x000fc800078e00ff */
[----:B------:R-:W-:Y:S01]  /*15f20*/  IMAD.MOV.U32 R183, RZ, RZ, R211 ;  /* 0x000000ffffb77224 */ /* 0x000fe200078e00d3 */
[----:B------:R-:W-:Y:S01]  /*15f30*/  LOP3.LUT R2, R182, UR7, R27, 0x96, !PT ;  /* 0x00000007b6027c12 */ /* 0x000fe2000f8e961b */
[----:B------:R-:W-:Y:S02]  /*15f40*/  IMAD.MOV.U32 R211, RZ, RZ, R82 ;  /* 0x000000ffffd37224 */ /* 0x000fe400078e0052 */
[----:B------:R-:W-:Y:S01]  /*15f50*/  IMAD.MOV.U32 R82, RZ, RZ, R193 ;  /* 0x000000ffff527224 */ /* 0x000fe200078e00c1 */
[----:B------:R-:W-:Y:S01]  /*15f60*/  ISETP.LE.U32.AND P2, PT, R0, UR6, PT ;  /* 0x0000000600007c0c */ /* 0x000fe2000bf43070 */
[----:B------:R-:W-:Y:S02]  /*15f70*/  IMAD.MOV.U32 R193, RZ, RZ, R23 ;  /* 0x000000ffffc17224 */ /* 0x000fe400078e0017 */
[----:B------:R-:W-:Y:S01]  /*15f80*/  FADD.FTZ R23, R7, R3 ;  /* 0x0000000307177221 */ /* 0x000fe20000010000 */
[----:B------:R-:W-:Y:S01]  /*15f90*/  IMAD.WIDE.U32 R2, R2, -0x2daee0ad, RZ ;  /* 0xd2511f5302027825 */ /* 0x000fe200078e00ff */
[----:B------:R-:W-:-:S02]  /*15fa0*/  @!P0 PRMT R177, R89, 0x5410, RZ ;  /* 0x0000541059b18816 */ /* 0x000fc400000000ff */
[----:B------:R-:W-:Y:S01]  /*15fb0*/  LOP3.LUT R6, R26, UR30, R53, 0x96, !PT ;  /* 0x0000001e1a067c12 */ /* 0x000fe2000f8e9635 */
[----:B------:R-:W-:Y:S01]  /*15fc0*/  IMAD.MOV.U32 R89, RZ, RZ, R9 ;  /* 0x000000ffff597224 */ /* 0x000fe200078e0009 */
[----:B------:R-:W-:-:S03]  /*15fd0*/  F2FP.F16.F32.PACK_AB R37, R4, R5 ;  /* 0x000000050425723e */ /* 0x000fc600000000ff */
[----:B------:R-:W-:-:S05]  /*15fe0*/  IMAD.WIDE.U32 R6, R6, -0x2daee0ad, RZ ;  /* 0xd2511f5306067825 */ /* 0x000fca00078e00ff */
[----:B------:R-:W-:Y:S01]  /*15ff0*/  LOP3.LUT R7, R2, UR25, R7, 0x96, !PT ;  /* 0x0000001902077c12 */ /* 0x000fe2000f8e9607 */
[----:B------:R-:W-:Y:S01]  /*16000*/  FADD.FTZ R8, R136, -R8 ;  /* 0x8000000888087221 */ /* 0x000fe20000010000 */
[----:B------:R-:W-:Y:S02]  /*16010*/  IMAD.MOV.U32 R26, RZ, RZ, R10 ;  /* 0x000000ffff1a7224 */ /* 0x000fe400078e000a */
[----:B------:R-:W-:Y:S02]  /*16020*/  IMAD.MOV.U32 R27, RZ, RZ, R11 ;  /* 0x000000ffff1b7224 */ /* 0x000fe400078e000b */
[----:B------:R-:W-:Y:S01]  /*16030*/  FMUL.FTZ R8, R8, UR32 ;  /* 0x0000002008087c20 */ /* 0x000fe20008410000 */
[----:B------:R-:W-:Y:S02]  /*16040*/  IMAD.MOV.U32 R10, RZ, RZ, R18 ;  /* 0x000000ffff0a7224 */ /* 0x000fe400078e0012 */
[----:B------:R-:W-:Y:S02]  /*16050*/  IMAD.MOV.U32 R11, RZ, RZ, R19 ;  /* 0x000000ffff0b7224 */ /* 0x000fe400078e0013 */
[----:B------:R-:W-:-:S02]  /*16060*/  IMAD.MOV.U32 R88, RZ, RZ, R16 ;  /* 0x000000ffff587224 */ /* 0x000fc400078e0010 */
[----:B------:R-:W-:Y:S01]  /*16070*/  MUFU.EX2 R16, R8 ;  /* 0x0000000800107308 */ /* 0x000fe20000000800 */
[C---:B------:R-:W-:Y:S02]  /*16080*/  PRMT R43, R37.reuse, 0x7610, R43 ;  /* 0x00007610252b7816 */ /* 0x040fe4000000002b */
[----:B------:R-:W-:Y:S01]  /*16090*/  PRMT R42, R37, 0x7632, R42 ;  /* 0x00007632252a7816 */ /* 0x000fe2000000002a */
[----:B------:R-:W-:Y:S02]  /*160a0*/  IMAD.MOV.U32 R182, RZ, RZ, R13 ;  /* 0x000000ffffb67224 */ /* 0x000fe400078e000d */
[----:B------:R-:W-:Y:S02]  /*160b0*/  IMAD.MOV.U32 R13, RZ, RZ, R83 ;  /* 0x000000ffff0d7224 */ /* 0x000fe400078e0053 */
[----:B------:R-:W-:Y:S02]  /*160c0*/  IMAD.MOV.U32 R83, RZ, RZ, R79 ;  /* 0x000000ffff537224 */ /* 0x000fe400078e004f */
[----:B------:R-:W-:-:S02]  /*160d0*/  IMAD.MOV.U32 R79, RZ, RZ, R22 ;  /* 0x000000ffff4f7224 */ /* 0x000fc400078e0016 */
[----:B--2---:R-:W-:-:S04]  /*160e0*/  FFMA.FTZ R0, R224, R17, R5 ;  /* 0x00000011e0007223 */ /* 0x004fc80000010005 */
[----:B------:R-:W-:Y:S01]  /*160f0*/  FADD.FTZ R9, R4, R0 ;  /* 0x0000000004097221 */ /* 0x000fe20000010000 */
[----:B------:R-:W-:-:S05]  /*16100*/  LOP3.LUT R4, R64, UR29, R3, 0x96, !PT ;  /* 0x0000001d40047c12 */ /* 0x000fca000f8e9603 */
[----:B------:R-:W-:-:S05]  /*16110*/  IMAD.WIDE.U32 R4, R4, -0x326172a9, RZ ;  /* 0xcd9e8d5704047825 */ /* 0x000fca00078e00ff */
[----:B------:R-:W-:-:S05]  /*16120*/  LOP3.LUT R2, R52, UR28, R5, 0x96, !PT ;  /* 0x0000001c34027c12 */ /* 0x000fca000f8e9605 */
[----:B------:R-:W-:-:S05]  /*16130*/  IMAD.WIDE.U32 R2, R2, -0x2daee0ad, RZ ;  /* 0xd2511f5302027825 */ /* 0x000fca00078e00ff */
[----:B------:R-:W-:Y:S01]  /*16140*/  LOP3.LUT R3, R6, UR13, R3, 0x96, !PT ;  /* 0x0000000d06037c12 */ /* 0x000fe2000f8e9603 */
[----:B------:R-:W-:-:S05]  /*16150*/  IMAD.WIDE.U32 R6, R7, -0x326172a9, RZ ;  /* 0xcd9e8d5707067825 */ /* 0x000fca00078e00ff */
[----:B------:R-:W-:-:S05]  /*16160*/  LOP3.LUT R4, R4, UR24, R7, 0x96, !PT ;  /* 0x0000001804047c12 */ /* 0x000fca000f8e9607 */
[----:B------:R-:W-:-:S05]  /*16170*/  IMAD.WIDE.U32 R4, R4, -0x2daee0ad, RZ ;  /* 0xd2511f5304047825 */ /* 0x000fca00078e00ff */
[----:B------:R-:W-:Y:S01]  /*16180*/  LOP3.LUT R0, R2, UR11, R5, 0x96, !PT ;  /* 0x0000000b02007c12 */ /* 0x000fe2000f8e9605 */
[----:B------:R-:W-:Y:S01]  /*16190*/  IMAD.WIDE.U32 R2, R3, -0x326172a9, RZ ;  /* 0xcd9e8d5703027825 */ /* 0x000fe200078e00ff */
[----:B------:R-:W1:Y:S03]  /*161a0*/  MUFU.EX2 R5, R185 ;  /* 0x000000b900057308 */ /* 0x000e660000000800 */
[----:B------:R-:W-:-:S04]  /*161b0*/  IMAD.WIDE.U32 R18, R0, -0x326172a9, RZ ;  /* 0xcd9e8d5700127825 */ /* 0x000fc800078e00ff */
[----:B------:R-:W-:Y:S01]  /*161c0*/  IMAD.MOV.U32 R224, RZ, RZ, R15 ;  /* 0x000000ffffe07224 */ /* 0x000fe200078e000f */
[----:B------:R-:W-:Y:S02]  /*161d0*/  LOP3.LUT R15, R2, UR10, R19, 0x96, !PT ;  /* 0x0000000a020f7c12 */ /* 0x000fe4000f8e9613 */
[----:B------:R-:W2:Y:S02]  /*161e0*/  MUFU.EX2 R2, R178 ;  /* 0x000000b200027308 */ /* 0x000ea40000000800 */
[----:B------:R-:W-:-:S04]  /*161f0*/  LOP3.LUT R0, R15, 0xff, RZ, 0xc0, !PT ;  /* 0x000000ff0f007812 */ /* 0x000fc800078ec0ff */
[----:B------:R-:W-:Y:S01]  /*16200*/  ISETP.LE.U32.AND P0, PT, R0, UR6, PT ;  /* 0x0000000600007c0c */ /* 0x000fe2000bf03070 */
[----:B-1----:R-:W-:-:S04]  /*16210*/  FFMA.FTZ R0, R239, R16, R5 ;  /* 0x00000010ef007223 */ /* 0x002fc80000010005 */
[----:B--2---:R-:W-:Y:S01]  /*16220*/  FADD.FTZ R8, R2, R0 ;  /* 0x0000000002087221 */ /* 0x004fe20000010000 */
[----:B------:R-:W-:-:S07]  /*16230*/  LOP3.LUT R0, R15, 0xffff, RZ, 0xc0, !PT ;  /* 0x0000ffff0f007812 */ /* 0x000fce00078ec0ff */
[----:B------:R-:W-:Y:S01]  /*16240*/  @!P0 HADD2 R90, -R37.H0_H0, -RZ.H0_H0 ;  /* 0xa00000ff255a8230 */ /* 0x000fe20000000900 */
[----:B------:R-:W-:-:S04]  /*16250*/  SHF.R.U32.HI R0, RZ, 0x8, R0 ;  /* 0x00000008ff007819 */ /* 0x000fc80000011600 */
[----:B------:R-:W-:Y:S02]  /*16260*/  LOP3.LUT R0, R0, 0xffff, RZ, 0xc0, !PT ;  /* 0x0000ffff00007812 */ /* 0x000fe400078ec0ff */
[----:B------:R-:W-:Y:S02]  /*16270*/  @!P0 PRMT R43, R90, 0x5410, RZ ;  /* 0x000054105a2b8816 */ /* 0x000fe400000000ff */
[----:B------:R-:W-:Y:S02]  /*16280*/  ISETP.LE.U32.AND P0, PT, R0, UR6, PT ;  /* 0x0000000600007c0c */ /* 0x000fe4000bf03070 */
[----:B------:R-:W-:Y:S02]  /*16290*/  F2FP.F16.F32.PACK_AB R35, R2, R5 ;  /* 0x000000050223723e */ /* 0x000fe400000000ff */
[----:B------:R-:W-:Y:S01]  /*162a0*/  PRMT R0, R15, 0x7632, R0 ;  /* 0x000076320f007816 */ /* 0x000fe20000000000 */
[----:B------:R-:W1:Y:S01]  /*162b0*/  MUFU.EX2 R5, R129 ;  /* 0x0000008100057308 */ /* 0x000e620000000800 */
[----:B------:R-:W-:-:S02]  /*162c0*/  LOP3.LUT R6, R6, UR12, R3, 0x96, !PT ;  /* 0x0000000c06067c12 */ /* 0x000fc4000f8e9603 */
[----:B------:R-:W-:-:S05]  /*162d0*/  LOP3.LUT R0, R0, 0xff, RZ, 0xc0, !PT ;  /* 0x000000ff00007812 */ /* 0x000fca00078ec0ff */
[----:B------:R-:W-:Y:S01]  /*162e0*/  @!P0 HADD2 R91, -R37.H1_H1, -RZ.H0_H0 ;  /* 0xa00000ff255b8230 */ /* 0x000fe20000000d00 */
[----:B------:R-:W2:Y:S04]  /*162f0*/  MUFU.EX2 R3, R127 ;  /* 0x0000007f00037308 */ /* 0x000ea80000000800 */
[----:B------:R-:W-:Y:S02]  /*16300*/  @!P0 PRMT R42, R91, 0x5410, RZ ;  /* 0x000054105b2a8816 */ /* 0x000fe400000000ff */
[----:B------:R-:W-:Y:S01]  /*16310*/  ISETP.LE.U32.AND P0, PT, R0, UR6, PT ;  /* 0x0000000600007c0c */ /* 0x000fe2000bf03070 */
[----:B-1----:R-:W-:Y:S01]  /*16320*/  FADD.FTZ R0, R5, R9 ;  /* 0x0000000905007221 */ /* 0x002fe20000010000 */
[----:B------:R-:W-:-:S03]  /*16330*/  PRMT R41, R35, 0x7610, R41 ;  /* 0x0000761023297816 */ /* 0x000fc60000000029 */
[----:B--2---:R-:W-:-:S08]  /*16340*/  FADD.FTZ R2, R3, R0 ;  /* 0x0000000003027221 */ /* 0x004fd00000010000 */
[----:B------:R-:W-:Y:S01]  /*16350*/  @!P0 HADD2 R92, -R35.H0_H0, -RZ.H0_H0 ;  /* 0xa00000ff235c8230 */ /* 0x000fe20000000900 */
[----:B------:R-:W-:-:S04]  /*16360*/  SHF.R.U32.HI R0, RZ, 0x18, R15 ;  /* 0x00000018ff007819 */ /* 0x000fc8000001160f */
[----:B------:R-:W-:Y:S02]  /*16370*/  @!P0 PRMT R41, R92, 0x5410, RZ ;  /* 0x000054105c298816 */ /* 0x000fe400000000ff */
[----:B------:R-:W-:Y:S01]  /*16380*/  ISETP.LE.U32.AND P0, PT, R0, UR6, PT ;  /* 0x0000000600007c0c */ /* 0x000fe2000bf03070 */
[----:B------:R-:W-:Y:S01]  /*16390*/  IMAD.MOV.U32 R0, RZ, RZ, R18 ;  /* 0x000000ffff007224 */ /* 0x000fe200078e0012 */
[----:B------:R-:W1:Y:S01]  /*163a0*/  MUFU.EX2 R7, R191 ;  /* 0x000000bf00077308 */ /* 0x000e620000000800 */
[----:B------:R-:W-:-:S03]  /*163b0*/  F2FP.F16.F32.PACK_AB R34, R3, R5 ;  /* 0x000000050322723e */ /* 0x000fc600000000ff */
[----:B------:R-:W-:Y:S02]  /*163c0*/  LOP3.LUT R0, R0, 0xff, RZ, 0xc0, !PT ;  /* 0x000000ff00007812 */ /* 0x000fe400078ec0ff */
[----:B------:R-:W-:Y:S02]  /*163d0*/  PRMT R40, R35, 0x7632, R40 ;  /* 0x0000763223287816 */ /* 0x000fe40000000028 */
[----:B------:R-:W2:Y:S03]  /*163e0*/  MUFU.EX2 R5, R190 ;  /* 0x000000be00057308 */ /* 0x000ea60000000800 */
[----:B------:R-:W-:-:S05]  /*163f0*/  @!P0 HADD2 R93, -R35.H1_H1, -RZ.H0_H0 ;  /* 0xa00000ff235d8230 */ /* 0x000fca0000000d00 */
[----:B------:R-:W-:Y:S02]  /*16400*/  @!P0 PRMT R40, R93, 0x5410, RZ ;  /* 0x000054105d288816 */ /* 0x000fe400000000ff */
[----:B------:R-:W-:Y:S01]  /*16410*/  ISETP.LE.U32.AND P0, PT, R0, UR6, PT ;  /* 0x0000000600007c0c */ /* 0x000fe2000bf03070 */
[----:B-1----:R-:W-:Y:S01]  /*16420*/  FADD.FTZ R0, R7, R8 ;  /* 0x0000000807007221 */ /* 0x002fe20000010000 */
[----:B------:R-:W-:-:S03]  /*16430*/  PRMT R250, R34, 0x7610, R250 ;  /* 0x0000761022fa7816 */ /* 0x000fc600000000fa */
[----:B--2---:R-:W-:Y:S01]  /*16440*/  FADD.FTZ R3, R5, R0 ;  /* 0x0000000005037221 */ /* 0x004fe20000010000 */
[----:B------:R-:W-:-:S07]  /*16450*/  PRMT R0, R18, 0x7771, RZ ;  /* 0x0000777112007816 */ /* 0x000fce00000000ff */
[----:B------:R-:W-:-:S05]  /*16460*/  @!P0 HADD2 R95, -R34.H0_H0, -RZ.H0_H0 ;  /* 0xa00000ff225f8230 */ /* 0x000fca0000000900 */
[----:B------:R-:W-:Y:S02]  /*16470*/  @!P0 PRMT R250, R95, 0x5410, RZ ;  /* 0x000054105ffa8816 */ /* 0x000fe400000000ff */
[----:B------:R-:W-:Y:S02]  /*16480*/  ISETP.GT.U32.AND P0, PT, R0, UR6, PT ;  /* 0x0000000600007c0c */ /* 0x000fe4000bf04070 */
[----:B------:R-:W-:Y:S02]  /*16490*/  F2FP.F16.F32.PACK_AB R33, R5, R7 ;  /* 0x000000070521723e */ /* 0x000fe400000000ff */
[----:B------:R-:W1:Y:S01]  /*164a0*/  MUFU.EX2 R7, R124 ;  /* 0x0000007c00077308 */ /* 0x000e620000000800 */
[----:B------:R-:W-:Y:S02]  /*164b0*/  PRMT R0, R18, 0x7772, RZ ;  /* 0x0000777212007816 */ /* 0x000fe400000000ff */
[----:B------:R-:W-:-:S06]  /*164c0*/  PRMT R243, R34, 0x7632, R243 ;  /* 0x0000763222f37816 */ /* 0x000fcc00000000f3 */
[----:B------:R-:W-:Y:S01]  /*164d0*/  @P0 HADD2 R100, -R34.H1_H1, -RZ.H0_H0 ;  /* 0xa00000ff22640230 */ /* 0x000fe20000000d00 */
[----:B------:R-:W2:Y:S04]  /*164e0*/  MUFU.EX2 R5, R121 ;  /* 0x0000007900057308 */ /* 0x000ea80000000800 */
[----:B------:R-:W-:Y:S02]  /*164f0*/  @P0 PRMT R243, R100, 0x5410, RZ ;  /* 0x0000541064f30816 */ /* 0x000fe400000000ff */
[----:B------:R-:W-:Y:S01]  /*16500*/  ISETP.GT.U32.AND P0, PT, R0, UR6, PT ;  /* 0x0000000600007c0c */ /* 0x000fe2000bf04070 */
[----:B-1----:R-:W-:Y:S01]  /*16510*/  FADD.FTZ R0, R7, R2 ;  /* 0x0000000207007221 */ /* 0x002fe20000010000 */
[----:B------:R-:W-:Y:S01]  /*16520*/  PRMT R223, R33, 0x7610, R223 ;  /* 0x0000761021df7816 */ /* 0x000fe200000000df */
[----:B------:R-:W-:-:S02]  /*16530*/  IMAD.MOV.U32 R90, RZ, RZ, R52 ;  /* 0x000000ffff5a7224 */ /* 0x000fc400078e0034 */
[----:B------:R-:W-:Y:S02]  /*16540*/  IMAD.MOV.U32 R91, RZ, RZ, R53 ;  /* 0x000000ffff5b7224 */ /* 0x000fe400078e0035 */
[----:B--2---:R-:W-:-:S06]  /*16550*/  FADD.FTZ R2, R5, R0 ;  /* 0x0000000005027221 */ /* 0x004fcc0000010000 */
[----:B------:R-:W-:Y:S01]  /*16560*/  @P0 HADD2 R102, -R33.H0_H0, -RZ.H0_H0 ;  /* 0xa00000ff21660230 */ /* 0x000fe20000000900 */
[----:B------:R-:W-:Y:S01]  /*16570*/  PRMT R0, R18, 0x7773, RZ ;  /* 0x0000777312007816 */ /* 0x000fe200000000ff */
[----:B------:R-:W-:-:S03]  /*16580*/  IMAD.WIDE.U32 R52, R6, -0x2daee0ad, RZ ;  /* 0xd2511f5306347825 */ /* 0x000fc600078e00ff */
[----:B------:R-:W-:Y:S02]  /*16590*/  @P0 PRMT R223, R102, 0x5410, RZ ;  /* 0x0000541066df0816 */ /* 0x000fe400000000ff */
[----:B------:R-:W-:Y:S02]  /*165a0*/  ISETP.GT.U32.AND P0, PT, R0, UR6, PT ;  /* 0x0000000600007c0c */ /* 0x000fe4000bf04070 */
[----:B------:R-:W-:Y:S02]  /*165b0*/  F2FP.F16.F32.PACK_AB R81, R5, R7 ;  /* 0x000000070551723e */ /* 0x000fe400000000ff */
[----:B------:R-:W1:Y:S01]  /*165c0*/  MUFU.EX2 R5, R186 ;  /* 0x000000ba00057308 */ /* 0x000e620000000800 */
[----:B------:R-:W-:-:S07]  /*165d0*/  LOP3.LUT R22, R4, UR9, R53, 0x96, !PT ;  /* 0x0000000904167c12 */ /* 0x000fce000f8e9635 */
[----:B------:R-:W2:Y:S01]  /*165e0*/  MUFU.EX2 R4, R179 ;  /* 0x000000b300047308 */ /* 0x000ea20000000800 */
[----:B------:R-:W-:Y:S01]  /*165f0*/  @P0 HADD2 R101, -R33.H1_H1, -RZ.H0_H0 ;  /* 0xa00000ff21650230 */ /* 0x000fe20000000d00 */
[----:B------:R-:W-:Y:S02]  /*16600*/  LOP3.LUT R0, R22, 0xff, RZ, 0xc0, !PT ;  /* 0x000000ff16007812 */ /* 0x000fe400078ec0ff */
[----:B------:R-:W-:Y:S02]  /*16610*/  PRMT R242, R33, 0x7632, R242 ;  /* 0x0000763221f27816 */ /* 0x000fe400000000f2 */
[----:B------:R-:W-:Y:S02]  /*16620*/  @P0 PRMT R242, R101, 0x5410, RZ ;  /* 0x0000541065f20816 */ /* 0x000fe400000000ff */
[----:B------:R-:W-:Y:S01]  /*16630*/  ISETP.LE.U32.AND P0, PT, R0, UR6, PT ;  /* 0x0000000600007c0c */ /* 0x000fe2000bf03070 */
[----:B-1----:R-:W-:-:S04]  /*16640*/  FADD.FTZ R0, R5, R3 ;  /* 0x0000000305007221 */ /* 0x002fc80000010000 */
[----:B--2---:R-:W-:Y:S01]  /*16650*/  FADD.FTZ R3, R4, R0 ;  /* 0x0000000004037221 */ /* 0x004fe20000010000 */
[----:B------:R-:W-:-:S04]  /*16660*/  LOP3.LUT R0, R22, 0xffff, RZ, 0xc0, !PT ;  /* 0x0000ffff16007812 */ /* 0x000fc800078ec0ff */
[----:B------:R-:W-:-:S03]  /*16670*/  SHF.R.U32.HI R0, RZ, 0x8, R0 ;  /* 0x00000008ff007819 */ /* 0x000fc60000011600 */
[----:B------:R-:W-:Y:S01]  /*16680*/  @!P0 HADD2 R103, -R81.H0_H0, -RZ.H0_H0 ;  /* 0xa00000ff51678230 */ /* 0x000fe20000000900 */
[----:B------:R-:W-:Y:S02]  /*16690*/  PRMT R241, R81, 0x7610, R241 ;  /* 0x0000761051f17816 */ /* 0x000fe400000000f1 */
[----:B------:R-:W-:Y:S02]  /*166a0*/  LOP3.LUT R0, R0, 0xffff, RZ, 0xc0, !PT ;  /* 0x0000ffff00007812 */ /* 0x000fe400078ec0ff */
[----:B------:R-:W-:Y:S02]  /*166b0*/  @!P0 PRMT R241, R103, 0x5410, RZ ;  /* 0x0000541067f18816 */ /* 0x000fe400000000ff */
[----:B------:R-:W-:Y:S02]  /*166c0*/  ISETP.LE.U32.AND P0, PT, R0, UR6, PT ;  /* 0x0000000600007c0c */ /* 0x000fe4000bf03070 */
[----:B------:R-:W-:Y:S02]  /*166d0*/  F2FP.F16.F32.PACK_AB R77, R4, R5 ;  /* 0x00000005044d723e */ /* 0x000fe400000000ff */
[----:B------:R-:W-:Y:S01]  /*166e0*/  PRMT R0, R22, 0x7632, R0 ;  /* 0x0000763216007816 */ /* 0x000fe20000000000 */
[----:B------:R-:W1:Y:S01]  /*166f0*/  MUFU.EX2 R5, R107 ;  /* 0x0000006b00057308 */ /* 0x000e620000000800 */
[----:B------:R-:W-:-:S02]  /*16700*/  PRMT R221, R81, 0x7632, R221 ;  /* 0x0000763251dd7816 */ /* 0x000fc400000000dd */
        /* <DEDUP_REMOVED lines=13> */
[----:B------:R-:W-:Y:S02]  /*167e0*/  F2FP.F16.F32.PACK_AB R75, R4, R5 ;  /* 0x00000005044b723e */ /* 0x000fe400000000ff */
[----:B------:R-:W1:Y:S02]  /*167f0*/  MUFU.EX2 R5, R175 ;  /* 0x000000af00057308 */ /* 0x000e640000000800 */
[----:B------:R-:W-:Y:S02]  /*16800*/  LOP3.LUT R0, R0, 0xff, RZ, 0xc0, !PT ;  /* 0x000000ff00007812 */ /* 0x000fe400078ec0ff */
[----:B------:R-:W-:-:S05]  /*16810*/  PRMT R244, R77, 0x7632, R244 ;  /* 0x000076324df47816 */ /* 0x000fca00000000f4 */
[----:B------:R-:W-:Y:S01]  /*16820*/  @!P0 HADD2 R106, -R77.H1_H1, -RZ.H0_H0 ;  /* 0xa00000ff4d6a8230 */ /* 0x000fe20000000d00 */
[----:B------:R-:W2:Y:S04]  /*16830*/  MUFU.EX2 R4, R172 ;  /* 0x000000ac00047308 */ /* 0x000ea80000000800 */
[----:B------:R-:W-:Y:S02]  /*16840*/  @!P0 PRMT R244, R106, 0x5410, RZ ;  /* 0x000054106af48816 */ /* 0x000fe400000000ff */
[----:B------:R-:W-:Y:S01]  /*16850*/  ISETP.LE.U32.AND P0, PT, R0, UR6, PT ;  /* 0x0000000600007c0c */ /* 0x000fe2000bf03070 */
[----:B-1----:R-:W-:Y:S01]  /*16860*/  FADD.FTZ R0, R5, R3 ;  /* 0x0000000305007221 */ /* 0x002fe20000010000 */
[----:B------:R-:W1:Y:S01]  /*16870*/  S2R R92, SR_TID.X ;  /* 0x00000000005c7919 */ /* 0x000e620000002100 */
[----:B------:R-:W-:Y:S01]  /*16880*/  PRMT R220, R75, 0x7610, R220 ;  /* 0x000076104bdc7816 */ /* 0x000fe200000000dc */
[----:B------:R-:W3:Y:S01]  /*16890*/  S2R R106, SR_CTAID.X ;  /* 0x00000000006a7919 */ /* 0x000ee20000002500 */
[----:B--2---:R-:W-:-:S08]  /*168a0*/  FADD.FTZ R3, R4, R0 ;  /* 0x0000000004037221 */ /* 0x004fd00000010000 */
[----:B------:R-:W-:Y:S01]  /*168b0*/  @!P0 HADD2 R118, -R75.H0_H0, -RZ.H0_H0 ;  /* 0xa00000ff4b768230 */ /* 0x000fe20000000900 */
[----:B------:R-:W-:-:S04]  /*168c0*/  PRMT R0, R52, 0x7771, RZ ;  /* 0x0000777134007816 */ /* 0x000fc800000000ff */
[----:B------:R-:W-:Y:S02]  /*168d0*/  @!P0 PRMT R220, R118, 0x5410, RZ ;  /* 0x0000541076dc8816 */ /* 0x000fe400000000ff */
[----:B------:R-:W-:Y:S02]  /*168e0*/  ISETP.GT.U32.AND P0, PT, R0, UR6, PT ;  /* 0x0000000600007c0c */ /* 0x000fe4000bf04070 */
[----:B------:R-:W-:Y:S02]  /*168f0*/  F2FP.F16.F32.PACK_AB R73, R4, R5 ;  /* 0x000000050449723e */ /* 0x000fe400000000ff */
[----:B------:R-:W2:Y:S01]  /*16900*/  MUFU.EX2 R5, R173 ;  /* 0x000000ad00057308 */ /* 0x000ea20000000800 */
[----:B------:R-:W-:-:S07]  /*16910*/  PRMT R0, R52, 0x7772, RZ ;  /* 0x0000777234007816 */ /* 0x000fce00000000ff */
[----:B------:R-:W4:Y:S01]  /*16920*/  MUFU.EX2 R4, R174 ;  /* 0x000000ae00047308 */ /* 0x000f220000000800 */
[----:B------:R-:W-:Y:S01]  /*16930*/  @P0 HADD2 R119, -R75.H1_H1, -RZ.H0_H0 ;  /* 0xa00000ff4b770230 */ /* 0x000fe20000000d00 */
[----:B------:R-:W-:-:S04]  /*16940*/  PRMT R208, R75, 0x7632, R208 ;  /* 0x000076324bd07816 */ /* 0x000fc800000000d0 */
[----:B------:R-:W-:Y:S02]  /*16950*/  @P0 PRMT R208, R119, 0x5410, RZ ;  /* 0x0000541077d00816 */ /* 0x000fe400000000ff */
[----:B------:R-:W-:Y:S01]  /*16960*/  ISETP.GT.U32.AND P0, PT, R0, UR6, PT ;  /* 0x0000000600007c0c */ /* 0x000fe2000bf04070 */
[----:B------:R-:W3:Y:S01]  /*16970*/  MUFU.EX2 R7, R131 ;  /* 0x0000008300077308 */ /* 0x000ee20000000800 */
[----:B--2---:R-:W-:Y:S01]  /*16980*/  FADD.FTZ R0, R5, R2 ;  /* 0x0000000205007221 */ /* 0x004fe20000010000 */
[----:B-1----:R-:W-:Y:S01]  /*16990*/  SHF.R.U32.HI R101, RZ, 0x5, R92 ;  /* 0x00000005ff657819 */ /* 0x002fe2000001165c */
[----:B------:R-:W-:-:S05]  /*169a0*/  IMAD.MOV.U32 R105, RZ, RZ, R91 ;  /* 0x000000ffff697224 */ /* 0x000fca00078e005b */
[----:B------:R-:W1:Y:S01]  /*169b0*/  MUFU.EX2 R9, R230 ;  /* 0x000000e600097308 */ /* 0x000e620000000800 */
[----:B----4-:R-:W-:Y:S01]  /*169c0*/  F2FP.F16.F32.PACK_AB R124, R4, R5 ;  /* 0x00000005047c723e */ /* 0x010fe200000000ff */
[----:B------:R-:W-:Y:S02]  /*169d0*/  IMAD.MOV.U32 R91, RZ, RZ, R183 ;  /* 0x000000ffff5b7224 */ /* 0x000fe400078e00b7 */
[----:B------:R-:W-:-:S04]  /*169e0*/  IMAD.MOV.U32 R183, RZ, RZ, R224 ;  /* 0x000000ffffb77224 */ /* 0x000fc800078e00e0 */
[----:B------:R-:W2:Y:S01]  /*169f0*/  MUFU.EX2 R5, R128 ;  /* 0x0000008000057308 */ /* 0x000ea20000000800 */
[----:B------:R-:W-:Y:S02]  /*16a00*/  IMAD.MOV.U32 R104, RZ, RZ, R90 ;  /* 0x000000ffff687224 */ /* 0x000fe400078e005a */
[----:B------:R-:W-:Y:S02]  /*16a10*/  IMAD.MOV.U32 R224, RZ, RZ, R12 ;  /* 0x000000ffffe07224 */ /* 0x000fe400078e000c */
[----:B------:R-:W-:-:S03]  /*16a20*/  IMAD.MOV.U32 R90, RZ, RZ, R14 ;  /* 0x000000ffff5a7224 */ /* 0x000fc600078e000e */
[----:B------:R-:W4:Y:S01]  /*16a30*/  MUFU.EX2 R8, R229 ;  /* 0x000000e500087308 */ /* 0x000f220000000800 */
[----:B---3--:R-:W-:Y:S02]  /*16a40*/  IMAD R106, R106, 0x8, R101 ;  /* 0x000000086a6a7824 */ /* 0x008fe400078e0265 */
[----:B------:R-:W-:Y:S02]  /*16a50*/  @P0 HADD2 R120, -R73.H0_H0, -RZ.H0_H0 ;  /* 0xa00000ff49780230 */ /* 0x000fe40000000900 */
[----:B------:R-:W-:Y:S02]  /*16a60*/  IMAD.MOV.U32 R92, RZ, RZ, R89 ;  /* 0x000000ffff5c7224 */ /* 0x000fe400078e0059 */
[----:B------:R-:W-:Y:S01]  /*16a70*/  FADD.FTZ R2, R4, R0 ;  /* 0x0000000004027221 */ /* 0x000fe20000010000 */
[----:B------:R-:W-:Y:S01]  /*16a80*/  IMAD.MOV.U32 R95, RZ, RZ, R211 ;  /* 0x000000ffff5f7224 */ /* 0x000fe200078e00d3 */
[----:B------:R-:W3:Y:S01]  /*16a90*/  MUFU.EX2 R12, R126 ;  /* 0x0000007e000c7308 */ /* 0x000ee20000000800 */
[----:B------:R-:W-:Y:S01]  /*16aa0*/  IMAD.MOV.U32 R89, RZ, RZ, R11 ;  /* 0x000000ffff597224 */ /* 0x000fe200078e000b */
[----:B------:R-:W-:Y:S01]  /*16ab0*/  PRMT R0, R52, 0x7773, RZ ;  /* 0x0000777334007816 */ /* 0x000fe200000000ff */
[----:B------:R-:W-:-:S02]  /*16ac0*/  IMAD.MOV.U32 R211, RZ, RZ, R13 ;  /* 0x000000ffffd37224 */ /* 0x000fc400078e000d */
[----:B------:R-:W-:-:S03]  /*16ad0*/  VIADD R106, R106, 0x4 ;  /* 0x000000046a6a7836 */ /* 0x000fc60000000000 */
[----:B------:R-:W3:Y:S01]  /*16ae0*/  MUFU.EX2 R14, R228 ;  /* 0x000000e4000e7308 */ /* 0x000ee20000000800 */
[----:B------:R-:W-:Y:S01]  /*16af0*/  PRMT R217, R73, 0x7610, R217 ;  /* 0x0000761049d97816 */ /* 0x000fe200000000d9 */
[----:B------:R-:W-:Y:S01]  /*16b00*/  IMAD.WIDE.U32 R106, R106, -0x326172a9, RZ ;  /* 0xcd9e8d576a6a7825 */ /* 0x000fe200078e00ff */
[----:B------:R-:W-:-:S05]  /*16b10*/  @P0 PRMT R217, R120, 0x5410, RZ ;  /* 0x0000541078d90816 */ /* 0x000fca00000000ff */
[----:B------:R-:W3:Y:S01]  /*16b20*/  MUFU.EX2 R11, R123 ;  /* 0x0000007b000b7308 */ /* 0x000ee20000000800 */
[----:B------:R-:W-:Y:S01]  /*16b30*/  ISETP.GT.U32.AND P0, PT, R0, UR6, PT ;  /* 0x0000000600007c0c */ /* 0x000fe2000bf04070 */
[----:B------:R-:W-:Y:S01]  /*16b40*/  FADD.FTZ R0, R7, R3 ;  /* 0x0000000307007221 */ /* 0x000fe20000010000 */
[----:B-1----:R-:W-:-:S05]  /*16b50*/  FADD.FTZ R2, R9, R2 ;  /* 0x0000000209027221 */ /* 0x002fca0000010000 */
[----:B------:R-:W1:Y:S01]  /*16b60*/  MUFU.EX2 R13, R246 ;  /* 0x000000f6000d7308 */ /* 0x000e620000000800 */
[----:B------:R-:W-:Y:S01]  /*16b70*/  LOP3.LUT R6, R106, UR7, R45, 0x96, !PT ;  /* 0x000000076a067c12 */ /* 0x000fe2000f8e962d */
[C---:B--2---:R-:W-:Y:S01]  /*16b80*/  FADD.FTZ R0, R5.reuse, R0 ;  /* 0x0000000005007221 */ /* 0x044fe20000010000 */
[----:B----4-:R-:W-:Y:S01]  /*16b90*/  FADD.FTZ R2, R8, R2 ;  /* 0x0000000208027221 */ /* 0x010fe20000010000 */
[----:B------:R-:W-:Y:S02]  /*16ba0*/  F2FP.F16.F32.PACK_AB R121, R5, R7 ;  /* 0x000000070579723e */ /* 0x000fe400000000ff */
[----:B---3--:R-:W-:Y:S01]  /*16bb0*/  FADD.FTZ R0, R12, R0 ;  /* 0x000000000c007221 */ /* 0x008fe20000010000 */
[----:B------:R-:W-:Y:S01]  /*16bc0*/  FADD.FTZ R2, R14, R2 ;  /* 0x000000020e027221 */ /* 0x000fe20000010000 */
[----:B------:R-:W-:Y:S01]  /*16bd0*/  IMAD.WIDE.U32 R6, R6, -0x2daee0ad, RZ ;  /* 0xd2511f5306067825 */ /* 0x000fe200078e00ff */
[----:B------:R-:W-:-:S03]  /*16be0*/  F2FP.F16.F32.PACK_AB R122, R11, R12 ;  /* 0x0000000c0b7a723e */ /* 0x000fc600000000ff */
[----:B------:R-:W-:Y:S02]  /*16bf0*/  IMAD.MOV.U32 R93, RZ, RZ, R88 ;  /* 0x000000ffff5d7224 */ /* 0x000fe400078e0058 */
[----:B------:R-:W-:Y:S02]  /*16c00*/  IMAD.MOV.U32 R88, RZ, RZ, R10 ;  /* 0x000000ffff587224 */ /* 0x000fe400078e000a */
[----:B------:R-:W-:Y:S01]  /*16c10*/  FADD.FTZ R10, R11, R0 ;  /* 0x000000000b0a7221 */ /* 0x000fe20000010000 */
[----:B-1----:R-:W-:Y:S01]  /*16c20*/  FADD.FTZ R11, R13, R2 ;  /* 0x000000020d0b7221 */ /* 0x002fe20000010000 */
[----:B------:R-:W-:Y:S02]  /*16c30*/  LOP3.LUT R2, R64, UR29, R7, 0x96, !PT ;  /* 0x0000001d40027c12 */ /* 0x000fe4000f8e9607 */
[----:B------:R-:W-:-:S03]  /*16c40*/  LOP3.LUT R4, R44, UR30, R105, 0x96, !PT ;  /* 0x0000001e2c047c12 */ /* 0x000fc6000f8e9669 */
[----:B------:R-:W-:-:S04]  /*16c50*/  IMAD.WIDE.U32 R2, R2, -0x326172a9, RZ ;  /* 0xcd9e8d5702027825 */ /* 0x000fc800078e00ff */
[----:B------:R-:W-:Y:S01]  /*16c60*/  IMAD.WIDE.U32 R4, R4, -0x2daee0ad, RZ ;  /* 0xd2511f5304047825 */ /* 0x000fe200078e00ff */
[----:B------:R-:W-:Y:S02]  /*16c70*/  F2FP.F16.F32.PACK_AB R123, R8, R9 ;  /* 0x00000009087b723e */ /* 0x000fe400000000ff */
[----:B------:R-:W-:Y:S02]  /*16c80*/  LOP3.LUT R7, R104, UR28, R3, 0x96, !PT ;  /* 0x0000001c68077c12 */ /* 0x000fe4000f8e9603 */
[----:B------:R-:W-:-:S03]  /*16c90*/  LOP3.LUT R8, R6, UR25, R5, 0x96, !PT ;  /* 0x0000001906087c12 */ /* 0x000fc6000f8e9605 */
[----:B------:R-:W-:-:S04]  /*16ca0*/  IMAD.WIDE.U32 R6, R7, -0x2daee0ad, RZ ;  /* 0xd2511f5307067825 */ /* 0x000fc800078e00ff */
[----:B------:R-:W-:Y:S01]  /*16cb0*/  IMAD.WIDE.U32 R8, R8, -0x326172a9, RZ ;  /* 0xcd9e8d5708087825 */ /* 0x000fe200078e00ff */
[----:B------:R-:W-:-:S04]  /*16cc0*/  LOP3.LUT R3, R4, UR13, R7, 0x96, !PT ;  /* 0x0000000d04037c12 */ /* 0x000fc8000f8e9607 */
[----:B------:R-:W-:-:S05]  /*16cd0*/  LOP3.LUT R4, R2, UR24, R9, 0x96, !PT ;  /* 0x0000001802047c12 */ /* 0x000fca000f8e9609 */
[----:B------:R-:W-:-:S04]  /*16ce0*/  IMAD.WIDE.U32 R4, R4, -0x2daee0ad, RZ ;  /* 0xd2511f5304047825 */ /* 0x000fc800078e00ff */
[----:B------:R-:W-:Y:S01]  /*16cf0*/  IMAD.WIDE.U32 R2, R3, -0x326172a9, RZ ;  /* 0xcd9e8d5703027825 */ /* 0x000fe200078e00ff */
[----:B------:R-:W-:Y:S02]  /*16d00*/  LOP3.LUT R6, R6, UR11, R5, 0x96, !PT ;  /* 0x0000000b06067c12 */ /* 0x000fe4000f8e9605 */
[----:B------:R-:W1:Y:S01]  /*16d10*/  MUFU.EX2 R5, R130 ;  /* 0x0000008200057308 */ /* 0x000e620000000800 */
[----:B------:R-:W-:Y:S02]  /*16d20*/  IMAD.MOV.U32 R102, RZ, RZ, R26 ;  /* 0x000000ffff667224 */ /* 0x000fe400078e001a */
[----:B------:R-:W-:Y:S01]  /*16d30*/  IMAD.MOV.U32 R103, RZ, RZ, R27 ;  /* 0x000000ffff677224 */ /* 0x000fe200078e001b */
[----:B------:R-:W-:Y:S01]  /*16d40*/  LOP3.LUT R8, R8, UR12, R3, 0x96, !PT ;  /* 0x0000000c08087c12 */ /* 0x000fe2000f8e9603 */
[----:B------:R-:W-:-:S03]  /*16d50*/  IMAD.WIDE.U32 R26, R6, -0x326172a9, RZ ;  /* 0xcd9e8d57061a7825 */ /* 0x000fc600078e00ff */
[----:B------:R-:W2:Y:S02]  /*16d60*/  MUFU.EX2 R3, R133 ;  /* 0x0000008500037308 */ /* 0x000ea40000000800 */
[----:B------:R-:W-:Y:S01]  /*16d70*/  LOP3.LUT R27, R2, UR10, R27, 0x96, !PT ;  /* 0x0000000a021b7c12 */ /* 0x000fe2000f8e961b */
[----:B------:R-:W-:Y:S01]  /*16d80*/  @P0 HADD2 R134, -R73.H1_H1, -RZ.H0_H0 ;  /* 0xa00000ff49860230 */ /* 0x000fe20000000d00 */
[----:B------:R-:W-:Y:S02]  /*16d90*/  PRMT R218, R73, 0x7632, R218 ;  /* 0x0000763249da7816 */ /* 0x000fe400000000da */
[----:B------:R-:W-:Y:S02]  /*16da0*/  LOP3.LUT R0, R27, 0xff, RZ, 0xc0, !PT ;  /* 0x000000ff1b007812 */ /* 0x000fe400078ec0ff */
        /* <DEDUP_REMOVED lines=40> */
[----:B------:R-:W-:-:S04]  /*17030*/  PRMT R0, R26, 0x7771, RZ ;  /* 0x000077711a007816 */ /* 0x000fc800000000ff */
        /* <DEDUP_REMOVED lines=13> */
[----:B--2---:R-:W-:-:S08]  /*17110*/  FADD.FTZ R2, R3, R0 ;  /* 0x0000000003027221 */ /* 0x004fd00000010000 */
[----:B------:R-:W-:Y:S01]  /*17120*/  @P0 HADD2 R227, -R122.H0_H0, -RZ.H0_H0 ;  /* 0xa00000ff7ae30230 */ /* 0x000fe20000000900 */
[----:B------:R-:W-:-:S04]  /*17130*/  PRMT R0, R26, 0x7773, RZ ;  /* 0x000077731a007816 */ /* 0x000fc800000000ff */
[----:B------:R-:W-:Y:S02]  /*17140*/  @P0 PRMT R205, R227, 0x5410, RZ ;  /* 0x00005410e3cd0816 */ /* 0x000fe400000000ff */
[----:B------:R-:W-:Y:S01]  /*17150*/  ISETP.GT.U32.AND P0, PT, R0, UR6, PT ;  /* 0x0000000600007c0c */ /* 0x000fe2000bf04070 */
[----:B------:R-:W-:Y:S01]  /*17160*/  IMAD.MOV.U32 R93, RZ, RZ, R91 ;  /* 0x000000ffff5d7224 */ /* 0x000fe200078e005b */
[----:B------:R-:W-:Y:S01]  /*17170*/  F2FP.F16.F32.PACK_AB R175, R3, R5 ;  /* 0x0000000503af723e */ /* 0x000fe200000000ff */
[----:B------:R-:W-:Y:S01]  /*17180*/  IMAD.MOV.U32 R91, RZ, RZ, R224 ;  /* 0x000000ffff5b7224 */ /* 0x000fe200078e00e0 */
[----:B------:R1:W2:Y:S01]  /*17190*/  MUFU.EX2 R5, R167 ;  /* 0x000000a700057308 */ /* 0x0002a20000000800 */
[----:B------:R-:W-:Y:S02]  /*171a0*/  IMAD.MOV.U32 R100, RZ, RZ, R95 ;  /* 0x000000ffff647224 */ /* 0x000fe400078e005f */
[----:B------:R-:W-:Y:S02]  /*171b0*/  IMAD.MOV.U32 R224, RZ, RZ, R63 ;  /* 0x000000ffffe07224 */ /* 0x000fe400078e003f */
[----:B------:R-:W-:-:S02]  /*171c0*/  IMAD.MOV.U32 R111, RZ, RZ, R62 ;  /* 0x000000ffff6f7224 */ /* 0x000fc400078e003e */
[----:B------:R-:W-:Y:S02]  /*171d0*/  IMAD.MOV.U32 R95, RZ, RZ, R92 ;  /* 0x000000ffff5f7224 */ /* 0x000fe400078e005c */
[----:B------:R-:W-:Y:S01]  /*171e0*/  IMAD.WIDE.U32 R62, R8, -0x2daee0ad, RZ ;  /* 0xd2511f53083e7825 */ /* 0x000fe200078e00ff */
[----:B------:R-:W3:Y:S03]  /*171f0*/  MUFU.EX2 R3, R162 ;  /* 0x000000a200037308 */ /* 0x000ee60000000800 */
[----:B------:R-:W-:Y:S02]  /*17200*/  IMAD.MOV.U32 R92, RZ, RZ, R90 ;  /* 0x000000ffff5c7224 */ /* 0x000fe400078e005a */
[----:B------:R-:W-:Y:S02]  /*17210*/  IMAD.MOV.U32 R90, RZ, RZ, R69 ;  /* 0x000000ffff5a7224 */ /* 0x000fe400078e0045 */
[----:B------:R-:W-:-:S02]  /*17220*/  IMAD.MOV.U32 R69, RZ, RZ, R66 ;  /* 0x000000ffff457224 */ /* 0x000fc400078e0042 */
[----:B------:R-:W-:Y:S02]  /*17230*/  @P0 HADD2 R232, -R122.H1_H1, -RZ.H0_H0 ;  /* 0xa00000ff7ae80230 */ /* 0x000fe40000000d00 */
[----:B------:R-:W-:Y:S01]  /*17240*/  IMAD.MOV.U32 R66, RZ, RZ, R61 ;  /* 0x000000ffff427224 */ /* 0x000fe200078e003d */
[----:B------:R-:W-:Y:S02]  /*17250*/  LOP3.LUT R61, R4, UR9, R63, 0x96, !PT ;  /* 0x00000009043d7c12 */ /* 0x000fe4000f8e963f */
[----:B------:R-:W-:Y:S02]  /*17260*/  PRMT R206, R122, 0x7632, R206 ;  /* 0x000076327ace7816 */ /* 0x000fe400000000ce */
[----:B------:R-:W-:Y:S01]  /*17270*/  F2FP.F16.F32.PACK_AB R173, R13, R14 ;  /* 0x0000000e0dad723e */ /* 0x000fe200000000ff */
[----:B------:R-:W-:Y:S01]  /*17280*/  MUFU.EX2 R7, R163 ;  /* 0x000000a300077308 */ /* 0x000fe20000000800 */
[----:B------:R-:W-:Y:S01]  /*17290*/  LOP3.LUT R0, R61, 0xff, RZ, 0xc0, !PT ;  /* 0x000000ff3d007812 */ /* 0x000fe200078ec0ff */
[----:B------:R-:W-:Y:S01]  /*172a0*/  IMAD.MOV.U32 R107, RZ, RZ, R211 ;  /* 0x000000ffff6b7224 */ /* 0x000fe200078e00d3 */
[----:B------:R-:W-:Y:S01]  /*172b0*/  @P0 PRMT R206, R232, 0x5410, RZ ;  /* 0x00005410e8ce0816 */ /* 0x000fe200000000ff */
[----:B-1----:R-:W4:Y:S01]  /*172c0*/  LDL.LU R167, [R1+0x444] ;  /* 0x0004440001a77983 */ /* 0x002f220000300800 */
[----:B------:R-:W-:Y:S01]  /*172d0*/  ISETP.LE.U32.AND P0, PT, R0, UR6, PT ;  /* 0x0000000600007c0c */ /* 0x000fe2000bf03070 */
[----:B--2---:R-:W-:Y:S01]  /*172e0*/  FADD.FTZ R0, R5, R2 ;  /* 0x0000000205007221 */ /* 0x004fe20000010000 */
[----:B------:R-:W-:Y:S01]  /*172f0*/  PRMT R204, R173, 0x7610, R204 ;  /* 0x00007610adcc7816 */ /* 0x000fe200000000cc */
[----:B------:R-:W1:Y:S01]  /*17300*/  MUFU.EX2 R4, R99 ;  /* 0x0000006300047308 */ /* 0x000e620000000800 */
[C---:B---3--:R-:W-:Y:S01]  /*17310*/  F2FP.F16.F32.PACK_AB R176, R3.reuse, R5 ;  /* 0x0000000503b0723e */ /* 0x048fe200000000ff */
[----:B------:R-:W-:Y:S01]  /*17320*/  FADD.FTZ R10, R3, R0 ;  /* 0x00000000030a7221 */ /* 0x000fe20000010000 */
[----:B------:R-:W-:-:S02]  /*17330*/  LOP3.LUT R0, R61, 0xffff, RZ, 0xc0, !PT ;  /* 0x0000ffff3d007812 */ /* 0x000fc400078ec0ff */
[----:B------:R-:W-:Y:S02]  /*17340*/  PRMT R198, R173, 0x7632, R198 ;  /* 0x00007632adc67816 */ /* 0x000fe400000000c6 */
[C---:B------:R-:W-:Y:S01]  /*17350*/  PRMT R202, R139.reuse, 0x7610, R202 ;  /* 0x000076108bca7816 */ /* 0x040fe200000000ca */
[----:B------:R2:W-:Y:S01]  /*17360*/  MUFU.EX2 R6, R47 ;  /* 0x0000002f00067308 */ /* 0x0005e20000000800 */
[----:B------:R-:W-:Y:S01]  /*17370*/  SHF.R.U32.HI R0, RZ, 0x8, R0 ;  /* 0x00000008ff007819 */ /* 0x000fe20000011600 */
[----:B------:R-:W-:Y:S01]  /*17380*/  @!P0 HADD2 R233, -R173.H0_H0, -RZ.H0_H0 ;  /* 0xa00000ffade98230 */ /* 0x000fe20000000900 */
[----:B------:R-:W-:Y:S01]  /*17390*/  PRMT R201, R139, 0x7632, R201 ;  /* 0x000076328bc97816 */ /* 0x000fe200000000c9 */
[----:B------:R-:W-:Y:S01]  /*173a0*/  IMAD.MOV.U32 R8, RZ, RZ, R104 ;  /* 0x000000ffff087224 */ /* 0x000fe200078e0068 */
[----:B------:R-:W-:Y:S01]  /*173b0*/  LOP3.LUT R0, R0, 0xffff, RZ, 0xc0, !PT ;  /* 0x0000ffff00007812 */ /* 0x000fe200078ec0ff */
[----:B------:R-:W-:Y:S01]  /*173c0*/  IMAD.MOV.U32 R13, RZ, RZ, R103 ;  /* 0x000000ffff0d7224 */ /* 0x000fe200078e0067 */
[----:B------:R-:W-:Y:S01]  /*173d0*/  @!P0 PRMT R204, R233, 0x5410, RZ ;  /* 0x00005410e9cc8816 */ /* 0x000fe200000000ff */
[----:B------:R-:W-:Y:S01]  /*173e0*/  IMAD.MOV.U32 R211, RZ, RZ, R67 ;  /* 0x000000ffffd37224 */ /* 0x000fe200078e0043 */
[----:B------:R-:W-:Y:S01]  /*173f0*/  ISETP.LE.U32.AND P0, PT, R0, UR6, PT ;  /* 0x0000000600007c0c */ /* 0x000fe2000bf03070 */
[----:B------:R-:W-:Y:S01]  /*17400*/  IMAD.MOV.U32 R101, RZ, RZ, R95 ;  /* 0x000000ffff657224 */ /* 0x000fe200078e005f */
[----:B------:R-:W-:Y:S01]  /*17410*/  PRMT R0, R61, 0x7632, R0 ;  /* 0x000076323d007816 */ /* 0x000fe20000000000 */
[----:B------:R3:W3:Y:S01]  /*17420*/  MUFU.EX2 R3, R98 ;  /* 0x0000006200037308 */ /* 0x0006e20000000800 */
[----:B------:R-:W4:Y:S02]  /*17430*/  LDL.LU R162, [R1+0x440] ;  /* 0x0004400001a27983 */ /* 0x000f240000300800 */
[----:B------:R-:W-:-:S07]  /*17440*/  LOP3.LUT R0, R0, 0xff, RZ, 0xc0, !PT ;  /* 0x000000ff00007812 */ /* 0x000fce00078ec0ff */
[----:B------:R-:W-:Y:S01]  /*17450*/  @!P0 HADD2 R234, -R173.H1_H1, -RZ.H0_H0 ;  /* 0xa00000ffadea8230 */ /* 0x000fe20000000d00 */
[----:B------:R-:W-:Y:S01]  /*17460*/  MUFU.EX2 R5, R49 ;  /* 0x0000003100057308 */ /* 0x000fe20000000800 */
[----:B------:R-:W-:Y:S02]  /*17470*/  IMAD.MOV.U32 R104, RZ, RZ, R19 ;  /* 0x000000ffff687224 */ /* 0x000fe400078e0013 */
[-C--:B--2---:R-:W-:Y:S01]  /*17480*/  FMUL.FTZ R47, R159, R16.reuse ;  /* 0x000000109f2f7220 */ /* 0x084fe20000410000 */
[----:B------:R-:W-:Y:S01]  /*17490*/  IMAD.MOV.U32 R103, RZ, RZ, R91 ;  /* 0x000000ffff677224 */ /* 0x000fe200078e005b */
[----:B------:R-:W-:Y:S01]  /*174a0*/  @!P0 PRMT R198, R234, 0x5410, RZ ;  /* 0x00005410eac68816 */ /* 0x000fe200000000ff */
[----:B------:R-:W-:Y:S01]  /*174b0*/  IMAD.MOV.U32 R67, RZ, RZ, R46 ;  /* 0x000000ffff437224 */ /* 0x000fe200078e002e */
[----:B------:R-:W-:Y:S01]  /*174c0*/  ISETP.LE.U32.AND P0, PT, R0, UR6, PT ;  /* 0x0000000600007c0c */ /* 0x000fe2000bf03070 */
[----:B-1----:R-:W-:Y:S01]  /*174d0*/  FADD.FTZ R0, R4, R23 ;  /* 0x0000001704007221 */ /* 0x002fe20000010000 */
[-C--:B------:R-:W-:Y:S01]  /*174e0*/  FMUL.FTZ R95, R147, R16.reuse ;  /* 0x00000010935f7220 */ /* 0x080fe20000410000 */
[-C--:B---3--:R-:W-:Y:S01]  /*174f0*/  FMUL.FTZ R98, R142, R16.reuse ;  /* 0x000000108e627220 */ /* 0x088fe20000410000 */
[----:B------:R-:W-:Y:S01]  /*17500*/  FMUL.FTZ R99, R143, R16 ;  /* 0x000000108f637220 */ /* 0x000fe20000410000 */
[----:B------:R-:W-:Y:S01]  /*17510*/  FADD.FTZ R2, R3, R0 ;  /* 0x0000000003027221 */ /* 0x000fe20000010000 */
[----:B------:R-:W-:Y:S01]  /*17520*/  SHF.R.U32.HI R0, RZ, 0x18, R61 ;  /* 0x00000018ff007819 */ /* 0x000fe2000001163d */
[----:B------:R-:W2:Y:S06]  /*17530*/  LDL.LU R163, [R1+0x43c] ;  /* 0x00043c0001a37983 */ /* 0x000eac0000300800 */
[----:B------:R-:W-:-:S05]  /*17540*/  @!P0 HADD2 R235, -R139.H0_H0, -RZ.H0_H0 ;  /* 0xa00000ff8beb8230 */ /* 0x000fca0000000900 */
[----:B------:R-:W-:Y:S02]  /*17550*/  @!P0 PRMT R202, R235, 0x5410, RZ ;  /* 0x00005410ebca8816 */ /* 0x000fe400000000ff */
[----:B------:R-:W-:Y:S01]  /*17560*/  ISETP.LE.U32.AND P0, PT, R0, UR6, PT ;  /* 0x0000000600007c0c */ /* 0x000fe2000bf03070 */
[----:B------:R-:W-:Y:S01]  /*17570*/  IMAD.MOV.U32 R0, RZ, RZ, R62 ;  /* 0x000000ffff007224 */ /* 0x000fe200078e003e */
[----:B------:R-:W-:Y:S02]  /*17580*/  F2FP.F16.F32.PACK_AB R23, R3, R4 ;  /* 0x000000040317723e */ /* 0x000fe400000000ff */
[----:B------:R-:W1:Y:S02]  /*17590*/  MUFU.EX2 R4, R111 ;  /* 0x0000006f00047308 */ /* 0x000e640000000800 */
[----:B------:R-:W-:-:S07]  /*175a0*/  LOP3.LUT R0, R0, 0xff, RZ, 0xc0, !PT ;  /* 0x000000ff00007812 */ /* 0x000fce00078ec0ff */
[----:B------:R-:W-:-:S05]  /*175b0*/  @!P0 HADD2 R236, -R139.H1_H1, -RZ.H0_H0 ;  /* 0xa00000ff8bec8230 */ /* 0x000fca0000000d00 */
[----:B------:R-:W-:Y:S02]  /*175c0*/  @!P0 PRMT R201, R236, 0x5410, RZ ;  /* 0x00005410ecc98816 */ /* 0x000fe400000000ff */
[----:B------:R-:W-:Y:S02]  /*175d0*/  ISETP.LE.U32.AND P0, PT, R0, UR6, PT ;  /* 0x0000000600007c0c */ /* 0x000fe4000bf03070 */
[----:B-1----:R-:W-:Y:S01]  /*175e0*/  F2FP.F16.F32.PACK_AB R125, R7, R4 ;  /* 0x00000004077d723e */ /* 0x002fe200000000ff */
[----:B------:R-:W-:Y:S01]  /*175f0*/  FADD.FTZ R0, R6, R2 ;  /* 0x0000000206007221 */ /* 0x000fe20000010000 */
[----:B------:R-:W-:Y:S02]  /*17600*/  PRMT R2, R62, 0x7771, RZ ;  /* 0x000077713e027816 */ /* 0x000fe400000000ff */
[----:B------:R-:W-:-:S07]  /*17610*/  PRMT R200, R125, 0x7610, R200 ;  /* 0x000076107dc87816 */ /* 0x000fce00000000c8 */
[----:B------:R-:W-:-:S05]  /*17620*/  @!P0 HADD2 R237, -R125.H0_H0, -RZ.H0_H0 ;  /* 0xa00000ff7ded8230 */ /* 0x000fca0000000900 */
[----:B------:R-:W-:Y:S02]  /*17630*/  @!P0 PRMT R200, R237, 0x5410, RZ ;  /* 0x00005410edc88816 */ /* 0x000fe400000000ff */
[----:B------:R-:W-:Y:S01]  /*17640*/  ISETP.GT.U32.AND P0, PT, R2, UR6, PT ;  /* 0x0000000602007c0c */ /* 0x000fe2000bf04070 */
[C---:B------:R-:W-:Y:S01]  /*17650*/  FADD.FTZ R0, R5.reuse, R0 ;  /* 0x0000000005007221 */ /* 0x040fe20000010000 */
[----:B------:R-:W-:Y:S02]  /*17660*/  F2FP.F16.F32.PACK_AB R38, R5, R6 ;  /* 0x000000060526723e */ /* 0x000fe400000000ff */
[----:B------:R-:W1:Y:S01]  /*17670*/  MUFU.EX2 R5, R97 ;  /* 0x0000006100057308 */ /* 0x000e620000000800 */
[----:B------:R-:W-:Y:S01]  /*17680*/  FADD.FTZ R3, R4, R11 ;  /* 0x0000000b04037221 */ /* 0x000fe20000010000 */
[----:B------:R-:W-:-:S06]  /*17690*/  PRMT R2, R62, 0x7772, RZ ;  /* 0x000077723e027816 */ /* 0x000fcc00000000ff */
[----:B------:R-:W3:Y:S01]  /*176a0*/  MUFU.EX2 R4, R96 ;  /* 0x0000006000047308 */ /* 0x000ee20000000800 */
[----:B------:R-:W-:Y:S01]  /*176b0*/  @P0 HADD2 R238, -R125.H1_H1, -RZ.H0_H0 ;  /* 0xa00000ff7dee0230 */ /* 0x000fe20000000d00 */
[----:B------:R-:W-:-:S04]  /*176c0*/  PRMT R189, R125, 0x7632, R189 ;  /* 0x000076327dbd7816 */ /* 0x000fc800000000bd */
[----:B------:R-:W-:Y:S02]  /*176d0*/  @P0 PRMT R189, R238, 0x5410, RZ ;  /* 0x00005410eebd0816 */ /* 0x000fe400000000ff */
[----:B------:R-:W-:Y:S01]  /*176e0*/  ISETP.GT.U32.AND P0, PT, R2, UR6, PT ;  /* 0x0000000602007c0c */ /* 0x000fe2000bf04070 */
[----:B-1----:R-:W-:Y:S01]  /*176f0*/  FADD.FTZ R0, R5, R0 ;  /* 0x0000000005007221 */ /* 0x002fe20000010000 */
[----:B------:R-:W-:Y:S01]  /*17700*/  LOP3.LUT R2, R106, UR7, R25, 0x96, !PT ;  /* 0x000000076a027c12 */ /* 0x000fe2000f8e9619 */
[----:B------:R-:W-:Y:S02]  /*17710*/  IMAD.MOV.U32 R19, RZ, RZ, R224 ;  /* 0x000000ffff137224 */ /* 0x000fe400078e00e0 */
[-C--:B------:R-:W-:Y:S01]  /*17720*/  FMUL.FTZ R46, R158, R16.reuse ;  /* 0x000000109e2e7220 */ /* 0x080fe20000410000 */
[----:B------:R-:W-:Y:S02]  /*17730*/  IMAD.MOV.U32 R106, RZ, RZ, R90 ;  /* 0x000000ffff6a7224 */ /* 0x000fe400078e005a */
[----:B------:R-:W-:Y:S01]  /*17740*/  FMUL.FTZ R90, R154, R16 ;  /* 0x000000109a5a7220 */ /* 0x000fe20000410000 */
[----:B------:R-:W-:-:S02]  /*17750*/  IMAD.MOV.U32 R224, RZ, RZ, R94 ;  /* 0x000000ffffe07224 */ /* 0x000fc400078e005e */
[----:B---3--:R-:W-:Y:S01]  /*17760*/  FADD.FTZ R0, R4, R0 ;  /* 0x0000000004007221 */ /* 0x008fe20000010000 */
[-C--:B------:R-:W-:Y:S01]  /*17770*/  FMUL.FTZ R91, R155, R16.reuse ;  /* 0x000000109b5b7220 */ /* 0x080fe20000410000 */
[----:B------:R-:W-:Y:S01]  /*17780*/  FMUL.FTZ R94, R146, R16 ;  /* 0x00000010925e7220 */ /* 0x000fe20000410000 */
[----:B------:R-:W-:Y:S02]  /*17790*/  IMAD.MOV.U32 R16, RZ, RZ, R8 ;  /* 0x000000ffff107224 */ /* 0x000fe400078e0008 */
[----:B------:R-:W-:Y:S01]  /*177a0*/  @P0 HADD2 R239, -R172.H0_H0, -RZ.H0_H0 ;  /* 0xa00000ffacef0230 */ /* 0x000fe20000000900 */
[----:B------:R1:W-:Y:S01]  /*177b0*/  STL [R1+0x314], R0 ;  /* 0x0003140001007387 */ /* 0x0003e20000100800 */
[----:B------:R-:W-:Y:S01]  /*177c0*/  FADD.FTZ R8, R7, R3 ;  /* 0x0000000307087221 */ /* 0x000fe20000010000 */
[----:B------:R-:W-:Y:S01]  /*177d0*/  IMAD.WIDE.U32 R2, R2, -0x2daee0ad, RZ ;  /* 0xd2511f5302027825 */ /* 0x000fe200078e00ff */
[----:B------:R-:W-:Y:S02]  /*177e0*/  PRMT R195, R172, 0x7610, R195 ;  /* 0x00007610acc37816 */ /* 0x000fe400000000c3 */
[----:B------:R-:W-:Y:S01]  /*177f0*/  @P0 PRMT R195, R239, 0x5410, RZ ;  /* 0x00005410efc30816 */ /* 0x000fe200000000ff */
[----:B------:R-:W-:Y:S01]  /*17800*/  IMAD.MOV.U32 R9, RZ, RZ, R105 ;  /* 0x000000ffff097224 */ /* 0x000fe200078e0069 */
[----:B------:R-:W-:-:S04]  /*17810*/  F2FP.F16.F32.PACK_AB R39, R4, R5 ;  /* 0x000000050427723e */ /* 0x000fc800000000ff */
[----:B------:R-:W-:Y:S02]  /*17820*/  LOP3.LUT R6, R24, UR30, R9, 0x96, !PT ;  /* 0x0000001e18067c12 */ /* 0x000fe4000f8e9609 */
[----:B-1----:R-:W-:-:S04]  /*17830*/  PRMT R0, R62, 0x7773, RZ ;  /* 0x000077733e007816 */ /* 0x002fc800000000ff */
[----:B------:R-:W-:Y:S02]  /*17840*/  ISETP.GT.U32.AND P0, PT, R0, UR6, PT ;  /* 0x0000000600007c0c */ /* 0x000fe4000bf04070 */
        /* <DEDUP_REMOVED lines=9> */
[----:B------:R-:W-:-:S04]  /*178e0*/  IMAD.WIDE.U32 R4, R0, -0x2daee0ad, RZ ;  /* 0xd2511f5300047825 */ /* 0x000fc800078e00ff */
[----:B------:R-:W-:Y:S01]  /*178f0*/  IMAD.MOV.U32 R111, RZ, RZ, R92 ;  /* 0x000000ffff6f7224 */ /* 0x000fe200078e005c */
[----:B------:R-:W-:Y:S01]  /*17900*/  LOP3.LUT R0, R2, UR11, R5, 0x96, !PT ;  /* 0x0000000b02007c12 */ /* 0x000fe2000f8e9605 */
[----:B------:R-:W-:-:S04]  /*17910*/  IMAD.WIDE.U32 R2, R3, -0x326172a9, RZ ;  /* 0xcd9e8d5703027825 */ /* 0x000fc800078e00ff */
[----:B------:R-:W-:Y:S02]  /*17920*/  IMAD.MOV.U32 R53, RZ, RZ, R106 ;  /* 0x000000ffff357224 */ /* 0x000fe400078e006a */
[----:B------:R-:W-:Y:S01]  /*17930*/  IMAD.MOV.U32 R106, RZ, RZ, R111 ;  /* 0x000000ffff6a7224 */ /* 0x000fe200078e006f */
[----:B------:R-:W-:Y:S01]  /*17940*/  LOP3.LUT R6, R6, UR12, R3, 0x96, !PT ;  /* 0x0000000c06067c12 */ /* 0x000fe2000f8e9603 */
[----:B------:R-:W-:Y:S01]  /*17950*/  IMAD.WIDE.U32 R24, R0, -0x326172a9, RZ ;  /* 0xcd9e8d5700187825 */ /* 0x000fe200078e00ff */
[----:B------:R1:W3:Y:S04]  /*17960*/  MUFU.EX2 R3, R53 ;  /* 0x0000003500037308 */ /* 0x0002e80000000800 */
[----:B------:R-:W-:Y:S01]  /*17970*/  LOP3.LUT R49, R2, UR10, R25, 0x96, !PT ;  /* 0x0000000a02317c12 */ /* 0x000fe2000f8e9619 */
[----:B------:R-:W-:-:S02]  /*17980*/  @P0 HADD2 R252, -R172.H1_H1, -RZ.H0_H0 ;  /* 0xa00000ffacfc0230 */ /* 0x000fc40000000d00 */
[----:B-1----:R-:W-:-:S04]  /*17990*/  IMAD.MOV.U32 R53, RZ, RZ, R106 ;  /* 0x000000ffff357224 */ /* 0x002fc800078e006a */
[----:B------:R-:W1:Y:S01]  /*179a0*/  MUFU.EX2 R2, R53 ;  /* 0x0000003500027308 */ /* 0x000e620000000800 */
[----:B------:R-:W-:Y:S02]  /*179b0*/  LOP3.LUT R0, R49, 0xff, RZ, 0xc0, !PT ;  /* 0x000000ff31007812 */ /* 0x000fe400078ec0ff */
[----:B------:R-:W-:Y:S02]  /*179c0*/  PRMT R197, R172, 0x7632, R197 ;  /* 0x00007632acc57816 */ /* 0x000fe400000000c5 */
[----:B------:R-:W-:Y:S02]  /*179d0*/  @P0 PRMT R197, R252, 0x5410, RZ ;  /* 0x00005410fcc50816 */ /* 0x000fe400000000ff */
[----:B------:R-:W-:Y:S01]  /*179e0*/  ISETP.LE.U32.AND P0, PT, R0, UR6, PT ;  /* 0x0000000600007c0c */ /* 0x000fe2000bf03070 */
[----:B---3--:R-:W-:Y:S01]  /*179f0*/  FADD.FTZ R0, R3, R8 ;  /* 0x0000000803007221 */ /* 0x008fe20000010000 */
[----:B------:R-:W-:Y:S02]  /*17a00*/  IMAD.MOV.U32 R105, RZ, RZ, R150 ;  /* 0x000000ffff697224 */ /* 0x000fe400078e0096 */
[----:B------:R-:W3:Y:S01]  /*17a10*/  LDL.LU R150, [R1+0x438] ;  /* 0x0004380001967983 */ /* 0x000ee20000300800 */
[C---:B-1----:R-:W-:Y:S01]  /*17a20*/  F2FP.F16.F32.PACK_AB R142, R2.reuse, R3 ;  /* 0x00000003028e723e */ /* 0x042fe200000000ff */
[----:B------:R-:W-:Y:S01]  /*17a30*/  FADD.FTZ R2, R2, R0 ;  /* 0x0000000002027221 */ /* 0x000fe20000010000 */
[----:B------:R-:W-:Y:S01]  /*17a40*/  LOP3.LUT R0, R49, 0xffff, RZ, 0xc0, !PT ;  /* 0x0000ffff31007812 */ /* 0x000fe200078ec0ff */
[----:B------:R-:W-:-:S03]  /*17a50*/  FMUL.FTZ R96, R140, R17 ;  /* 0x000000118c607220 */ /* 0x000fc60000410000 */
[----:B------:R-:W-:Y:S02]  /*17a60*/  SHF.R.U32.HI R0, RZ, 0x8, R0 ;  /* 0x00000008ff007819 */ /* 0x000fe40000011600 */
[----:B------:R-:W-:Y:S01]  /*17a70*/  @!P0 HADD2 R140, -R142.H0_H0, -RZ.H0_H0 ;  /* 0xa00000ff8e8c8230 */ /* 0x000fe20000000900 */
[----:B------:R-:W-:Y:S02]  /*17a80*/  PRMT R233, R142, 0x7610, R233 ;  /* 0x000076108ee97816 */ /* 0x000fe400000000e9 */
[----:B------:R-:W-:Y:S02]  /*17a90*/  LOP3.LUT R0, R0, 0xffff, RZ, 0xc0, !PT ;  /* 0x0000ffff00007812 */ /* 0x000fe400078ec0ff */
[----:B------:R-:W-:Y:S02]  /*17aa0*/  @!P0 PRMT R233, R140, 0x5410, RZ ;  /* 0x000054108ce98816 */ /* 0x000fe400000000ff */
[----:B------:R-:W-:Y:S01]  /*17ab0*/  ISETP.LE.U32.AND P0, PT, R0, UR6, PT ;  /* 0x0000000600007c0c */ /* 0x000fe2000bf03070 */
[----:B------:R-:W-:Y:S01]  /*17ac0*/  FMUL.FTZ R97, R141, R17 ;  /* 0x000000118d617220 */ /* 0x000fe20000410000 */
[----:B------:R-:W-:-:S02]  /*17ad0*/  PRMT R0, R49, 0x7632, R0 ;  /* 0x0000763231007816 */ /* 0x000fc40000000000 */
[----:B------:R-:W-:Y:S02]  /*17ae0*/  PRMT R231, R142, 0x7632, R231 ;  /* 0x000076328ee77816 */ /* 0x000fe400000000e7 */
[----:B------:R-:W-:-:S07]  /*17af0*/  LOP3.LUT R0, R0, 0xff, RZ, 0xc0, !PT ;  /* 0x000000ff00007812 */ /* 0x000fce00078ec0ff */
[----:B------:R-:W-:-:S05]  /*17b00*/  @!P0 HADD2 R141, -R142.H1_H1, -RZ.H0_H0 ;  /* 0xa00000ff8e8d8230 */ /* 0x000fca0000000d00 */
[----:B------:R-:W-:Y:S02]  /*17b10*/  @!P0 PRMT R231, R141, 0x5410, RZ ;  /* 0x000054108de78816 */ /* 0x000fe400000000ff */
[----:B------:R-:W-:Y:S01]  /*17b20*/  ISETP.LE.U32.AND P0, PT, R0, UR6, PT ;  /* 0x0000000600007c0c */ /* 0x000fe2000bf03070 */
[----:B------:R-:W-:Y:S01]  /*17b30*/  IMAD.MOV.U32 R106, RZ, RZ, R79 ;  /* 0x000000ffff6a7224 */ /* 0x000fe200078e004f */
[----:B------:R-:W-:Y:S02]  /*17b40*/  SHF.R.U32.HI R0, RZ, 0x18, R49 ;  /* 0x00000018ff007819 */ /* 0x000fe40000011631 */
[----:B------:R-:W-:Y:S01]  /*17b50*/  PRMT R230, R174, 0x7610, R230 ;  /* 0x00007610aee67816 */ /* 0x000fe200000000e6 */
[----:B------:R-:W-:-:S08]  /*17b60*/  IMAD.MOV.U32 R53, RZ, RZ, R106 ;  /* 0x000000ffff357224 */ /* 0x000fd000078e006a */
[----:B------:R-:W-:Y:S02]  /*17b70*/  @!P0 HADD2 R143, -R174.H0_H0, -RZ.H0_H0 ;  /* 0xa00000ffae8f8230 */ /* 0x000fe40000000900 */
[----:B------:R-:W-:-:S03]  /*17b80*/  IMAD.MOV.U32 R106, RZ, RZ, R103 ;  /* 0x000000ffff6a7224 */ /* 0x000fc600078e0067 */
[----:B------:R-:W-:Y:S02]  /*17b90*/  @!P0 PRMT R230, R143, 0x5410, RZ ;  /* 0x000054108fe68816 */ /* 0x000fe400000000ff */
[----:B------:R-:W-:Y:S01]  /*17ba0*/  ISETP.LE.U32.AND P0, PT, R0, UR6, PT ;  /* 0x0000000600007c0c */ /* 0x000fe2000bf03070 */
[----:B------:R-:W-:Y:S01]  /*17bb0*/  IMAD.MOV.U32 R111, RZ, RZ, R104 ;  /* 0x000000ffff6f7224 */ /* 0x000fe200078e0068 */
[----:B------:R1:W-:Y:S01]  /*17bc0*/  MUFU.EX2 R5, R53 ;  /* 0x0000003500057308 */ /* 0x0003e20000000800 */
[----:B------:R-:W-:Y:S02]  /*17bd0*/  IMAD.MOV.U32 R104, RZ, RZ, R100 ;  /* 0x000000ffff687224 */ /* 0x000fe400078e0064 */
[----:B------:R-:W-:Y:S02]  /*17be0*/  IMAD.MOV.U32 R100, RZ, RZ, R68 ;  /* 0x000000ffff647224 */ /* 0x000fe400078e0044 */
[----:B------:R-:W-:Y:S02]  /*17bf0*/  IMAD.MOV.U32 R68, RZ, RZ, R151 ;  /* 0x000000ffff447224 */ /* 0x000fe400078e0097 */
[----:B------:R-:W4:Y:S01]  /*17c00*/  LDL.LU R151, [R1+0x434] ;  /* 0x0004340001977983 */ /* 0x000f220000300800 */
[----:B------:R-:W-:-:S02]  /*17c10*/  IMAD.MOV.U32 R0, RZ, RZ, R24 ;  /* 0x000000ffff007224 */ /* 0x000fc400078e0018 */
[----:B------:R-:W-:Y:S01]  /*17c20*/  FMUL.FTZ R92, R144, R17 ;  /* 0x00000011905c7220 */ /* 0x000fe20000410000 */
[----:B-1----:R-:W-:Y:S02]  /*17c30*/  IMAD.MOV.U32 R53, RZ, RZ, R106 ;  /* 0x000000ffff357224 */ /* 0x002fe400078e006a */
[----:B------:R-:W-:Y:S02]  /*17c40*/  @!P0 HADD2 R144, -R174.H1_H1, -RZ.H0_H0 ;  /* 0xa00000ffae908230 */ /* 0x000fe40000000d00 */
[----:B------:R-:W1:Y:S01]  /*17c50*/  MUFU.EX2 R7, R53 ;  /* 0x0000003500077308 */ /* 0x000e620000000800 */
[----:B------:R-:W-:Y:S02]  /*17c60*/  LOP3.LUT R0, R0, 0xff, RZ, 0xc0, !PT ;  /* 0x000000ff00007812 */ /* 0x000fe400078ec0ff */
[----:B------:R-:W-:Y:S02]  /*17c70*/  PRMT R232, R174, 0x7632, R232 ;  /* 0x00007632aee87816 */ /* 0x000fe400000000e8 */
[----:B------:R-:W-:-:S02]  /*17c80*/  @!P0 PRMT R232, R144, 0x5410, RZ ;  /* 0x0000541090e88816 */ /* 0x000fc400000000ff */
[----:B------:R-:W-:Y:S01]  /*17c90*/  ISETP.LE.U32.AND P0, PT, R0, UR6, PT ;  /* 0x0000000600007c0c */ /* 0x000fe2000bf03070 */
[----:B------:R-:W-:Y:S02]  /*17ca0*/  IMAD.MOV.U32 R12, RZ, RZ, R102 ;  /* 0x000000ffff0c7224 */ /* 0x000fe400078e0066 */
[----:B------:R-:W-:Y:S02]  /*17cb0*/  IMAD.MOV.U32 R102, RZ, RZ, R93 ;  /* 0x000000ffff667224 */ /* 0x000fe400078e005d */
[----:B------:R-:W-:Y:S01]  /*17cc0*/  FMUL.FTZ R93, R145, R17 ;  /* 0x00000011915d7220 */ /* 0x000fe20000410000 */
[----:B-1----:R-:W-:Y:S02]  /*17cd0*/  F2FP.F16.F32.PACK_AB R140, R7, R5 ;  /* 0x00000005078c723e */ /* 0x002fe400000000ff */
[----:B------:R-:W-:-:S05]  /*17ce0*/  PRMT R0, R24, 0x7771, RZ ;  /* 0x0000777118007816 */ /* 0x000fca00000000ff */
[----:B------:R-:W-:Y:S01]  /*17cf0*/  @!P0 HADD2 R145, -R140.H0_H0, -RZ.H0_H0 ;  /* 0xa00000ff8c918230 */ /* 0x000fe20000000900 */
[----:B------:R-:W-:-:S04]  /*17d00*/  PRMT R246, R140, 0x7610, R246 ;  /* 0x000076108cf67816 */ /* 0x000fc800000000f6 */
[----:B------:R-:W-:Y:S02]  /*17d10*/  @!P0 PRMT R246, R145, 0x5410, RZ ;  /* 0x0000541091f68816 */ /* 0x000fe400000000ff */
[----:B------:R-:W-:Y:S02]  /*17d20*/  ISETP.GT.U32.AND P0, PT, R0, UR6, PT ;  /* 0x0000000600007c0c */ /* 0x000fe4000bf04070 */
[----:B------:R-:W-:Y:S02]  /*17d30*/  PRMT R0, R24, 0x7772, RZ ;  /* 0x0000777218007816 */ /* 0x000fe400000000ff */
[----:B------:R-:W-:-:S09]  /*17d40*/  PRMT R247, R140, 0x7632, R247 ;  /* 0x000076328cf77816 */ /* 0x000fd200000000f7 */
[----:B------:R-:W-:-:S05]  /*17d50*/  @P0 HADD2 R146, -R140.H1_H1, -RZ.H0_H0 ;  /* 0xa00000ff8c920230 */ /* 0x000fca0000000d00 */
[----:B------:R-:W-:Y:S02]  /*17d60*/  @P0 PRMT R247, R146, 0x5410, RZ ;  /* 0x0000541092f70816 */ /* 0x000fe400000000ff */
[----:B------:R-:W-:Y:S01]  /*17d70*/  ISETP.GT.U32.AND P0, PT, R0, UR6, PT ;  /* 0x0000000600007c0c */ /* 0x000fe2000bf04070 */
[----:B------:R-:W-:Y:S01]  /*17d80*/  IMAD.MOV.U32 R106, RZ, RZ, R209 ;  /* 0x000000ffff6a7224 */ /* 0x000fe200078e00d1 */
[----:B------:R-:W-:Y:S01]  /*17d90*/  PRMT R0, R24, 0x7773, RZ ;  /* 0x0000777318007816 */ /* 0x000fe200000000ff */
[----:B------:R-:W-:Y:S01]  /*17da0*/  IMAD.MOV.U32 R118, RZ, RZ, R88 ;  /* 0x000000ffff767224 */ /* 0x000fe200078e0058 */
[----:B------:R-:W-:Y:S01]  /*17db0*/  PRMT R236, R175, 0x7610, R236 ;  /* 0x00007610afec7816 */ /* 0x000fe200000000ec */
[----:B------:R-:W-:Y:S02]  /*17dc0*/  IMAD.MOV.U32 R119, RZ, RZ, R89 ;  /* 0x000000ffff777224 */ /* 0x000fe400078e0059 */
[----:B------:R-:W-:Y:S01]  /*17dd0*/  FMUL.FTZ R44, R156, R17 ;  /* 0x000000119c2c7220 */ /* 0x000fe20000410000 */
[----:B------:R-:W-:-:S02]  /*17de0*/  IMAD.MOV.U32 R79, RZ, RZ, R66 ;  /* 0x000000ffff4f7224 */ /* 0x000fc400078e0042 */
[----:B------:R-:W-:-:S03]  /*17df0*/  FMUL.FTZ R45, R157, R17 ;  /* 0x000000119d2d7220 */ /* 0x000fc60000410000 */
[----:B------:R-:W-:Y:S02]  /*17e00*/  @P0 HADD2 R147, -R175.H0_H0, -RZ.H0_H0 ;  /* 0xa00000ffaf930230 */ /* 0x000fe40000000900 */
[-C--:B------:R-:W-:Y:S01]  /*17e10*/  FMUL.FTZ R88, R152, R17.reuse ;  /* 0x0000001198587220 */ /* 0x080fe20000410000 */
[----:B------:R-:W-:Y:S01]  /*17e20*/  FMUL.FTZ R89, R153, R17 ;  /* 0x0000001199597220 */ /* 0x000fe20000410000 */
[----:B------:R-:W-:Y:S01]  /*17e30*/  IMAD.MOV.U32 R17, RZ, RZ, R9 ;  /* 0x000000ffff117224 */ /* 0x000fe200078e0009 */
[----:B------:R-:W-:Y:S01]  /*17e40*/  @P0 PRMT R236, R147, 0x5410, RZ ;  /* 0x0000541093ec0816 */ /* 0x000fe200000000ff */
[----:B------:R-:W-:Y:S01]  /*17e50*/  FADD.FTZ R9, R50, R28 ;  /* 0x0000001c32097221 */ /* 0x000fe20000010000 */
[----:B------:R-:W-:Y:S01]  /*17e60*/  ISETP.GT.U32.AND P0, PT, R0, UR6, PT ;  /* 0x0000000600007c0c */ /* 0x000fe2000bf04070 */
[----:B------:R-:W-:Y:S02]  /*17e70*/  IMAD.MOV.U32 R53, RZ, RZ, R106 ;  /* 0x000000ffff357224 */ /* 0x000fe400078e006a */
[----:B------:R-:W-:-:S02]  /*17e80*/  IMAD.MOV.U32 R106, RZ, RZ, R79 ;  /* 0x000000ffff6a7224 */ /* 0x000fc400078e004f */
[----:B------:R-:W-:Y:S01]  /*17e90*/  FADD.FTZ R2, R5, R2 ;  /* 0x0000000205027221 */ /* 0x000fe20000010000 */
[----:B------:R-:W-:Y:S01]  /*17ea0*/  FADD.FTZ R3, R51, R9 ;  /* 0x0000000933037221 */ /* 0x000fe20000010000 */
[----:B------:R1:W-:Y:S01]  /*17eb0*/  MUFU.EX2 R5, R53 ;  /* 0x0000003500057308 */ /* 0x0003e20000000800 */
[----:B------:R-:W-:-:S04]  /*17ec0*/  IMAD.WIDE.U32 R50, R6, -0x2daee0ad, RZ ;  /* 0xd2511f5306327825 */ /* 0x000fc800078e00ff */
[----:B------:R-:W-:Y:S01]  /*17ed0*/  FADD.FTZ R2, R7, R2 ;  /* 0x0000000207027221 */ /* 0x000fe20000010000 */
[----:B------:R-:W-:Y:S01]  /*17ee0*/  LOP3.LUT R51, R4, UR9, R51, 0x96, !PT ;  /* 0x0000000904337c12 */ /* 0x000fe2000f8e9633 */
[----:B------:R-:W-:Y:S02]  /*17ef0*/  @P0 HADD2 R152, -R175.H1_H1, -RZ.H0_H0 ;  /* 0xa00000ffaf980230 */ /* 0x000fe40000000d00 */
[----:B-1----:R-:W-:-:S04]  /*17f00*/  IMAD.MOV.U32 R53, RZ, RZ, R106 ;  /* 0x000000ffff357224 */ /* 0x002fc800078e006a */
[----:B------:R-:W1:Y:S01]  /*17f10*/  MUFU.EX2 R7, R53 ;  /* 0x0000003500077308 */ /* 0x000e620000000800 */
[----:B------:R-:W-:Y:S02]  /*17f20*/  LOP3.LUT R0, R51, 0xff, RZ, 0xc0, !PT ;  /* 0x000000ff33007812 */ /* 0x000fe400078ec0ff */
[----:B------:R-:W-:Y:S02]  /*17f30*/  PRMT R235, R175, 0x7632, R235 ;  /* 0x00007632afeb7816 */ /* 0x000fe400000000eb */
[----:B------:R-:W-:Y:S02]  /*17f40*/  @P0 PRMT R235, R152, 0x5410, RZ ;  /* 0x0000541098eb0816 */ /* 0x000fe400000000ff */
[----:B------:R-:W-:Y:S02]  /*17f50*/  ISETP.LE.U32.AND P0, PT, R0, UR6, PT ;  /* 0x0000000600007c0c */ /* 0x000fe4000bf03070 */
[----:B------:R-:W-:-:S04]  /*17f60*/  LOP3.LUT R0, R51, 0xffff, RZ, 0xc0, !PT ;  /* 0x0000ffff33007812 */ /* 0x000fc800078ec0ff */
[----:B------:R-:W-:Y:S02]  /*17f70*/  SHF.R.U32.HI R0, RZ, 0x8, R0 ;  /* 0x00000008ff007819 */ /* 0x000fe40000011600 */
[----:B-1----:R-:W-:Y:S02]  /*17f80*/  F2FP.F16.F32.PACK_AB R153, R7, R5 ;  /* 0x000000050799723e */ /* 0x002fe400000000ff */
[----:B------:R-:W-:-:S03]  /*17f90*/  LOP3.LUT R0, R0, 0xffff, RZ, 0xc0, !PT ;  /* 0x0000ffff00007812 */ /* 0x000fc600078ec0ff */
[----:B------:R-:W-:Y:S01]  /*17fa0*/  @!P0 HADD2 R154, -R153.H0_H0, -RZ.H0_H0 ;  /* 0xa00000ff999a8230 */ /* 0x000fe20000000900 */
[----:B------:R-:W-:-:S04]  /*17fb0*/  PRMT R238, R153, 0x7610, R238 ;  /* 0x0000761099ee7816 */ /* 0x000fc800000000ee */
[----:B------:R-:W-:Y:S02]  /*17fc0*/  @!P0 PRMT R238, R154, 0x5410, RZ ;  /* 0x000054109aee8816 */ /* 0x000fe400000000ff */
[----:B------:R-:W-:Y:S02]  /*17fd0*/  ISETP.LE.U32.AND P0, PT, R0, UR6, PT ;  /* 0x0000000600007c0c */ /* 0x000fe4000bf03070 */
[----:B------:R-:W-:Y:S02]  /*17fe0*/  PRMT R0, R51, 0x7632, R0 ;  /* 0x0000763233007816 */ /* 0x000fe40000000000 */
[----:B------:R-:W-:Y:S02]  /*17ff0*/  PRMT R234, R153, 0x7632, R234 ;  /* 0x0000763299ea7816 */ /* 0x000fe400000000ea */
[----:B------:R-:W-:-:S07]  /*18000*/  LOP3.LUT R0, R0, 0xff, RZ, 0xc0, !PT ;  /* 0x000000ff00007812 */ /* 0x000fce00078ec0ff */
[----:B------:R-:W-:-:S05]  /*18010*/  @!P0 HADD2 R155, -R153.H1_H1, -RZ.H0_H0 ;  /* 0xa00000ff999b8230 */ /* 0x000fca0000000d00 */
[----:B------:R-:W-:Y:S02]  /*18020*/  @!P0 PRMT R234, R155, 0x5410, RZ ;  /* 0x000054109bea8816 */ /* 0x000fe400000000ff */
[----:B------:R-:W-:Y:S01]  /*18030*/  ISETP.LE.U32.AND P0, PT, R0, UR6, PT ;  /* 0x0000000600007c0c */ /* 0x000fe2000bf03070 */
[----:B------:R-:W-:Y:S01]  /*18040*/  FADD.FTZ R3, R57, R3 ;  /* 0x0000000339037221 */ /* 0x000fe20000010000 */
[----:B------:R-:W-:Y:S01]  /*18050*/  SHF.R.U32.HI R0, RZ, 0x18, R51 ;  /* 0x00000018ff007819 */ /* 0x000fe20000011633 */
[----:B------:R-:W-:Y:S01]  /*18060*/  IMAD.MOV.U32 R106, RZ, RZ, R107 ;  /* 0x000000ffff6a7224 */ /* 0x000fe200078e006b */
[----:B------:R-:W-:Y:S01]  /*18070*/  PRMT R240, R176, 0x7610, R240 ;  /* 0x00007610b0f07816 */ /* 0x000fe200000000f0 */
[----:B------:R-:W-:Y:S02]  /*18080*/  IMAD.MOV.U32 R66, RZ, RZ, R168 ;  /* 0x000000ffff427224 */ /* 0x000fe400078e00a8 */
[----:B------:R-:W-:-:S06]  /*18090*/  FADD.FTZ R3, R56, R3 ;  /* 0x0000000338037221 */ /* 0x000fcc0000010000 */
[----:B------:R-:W-:Y:S02]  /*180a0*/  @!P0 HADD2 R156, -R176.H0_H0, -RZ.H0_H0 ;  /* 0xa00000ffb09c8230 */ /* 0x000fe40000000900 */
[----:B------:R-:W-:Y:S02]  /*180b0*/  IMAD.MOV.U32 R53, RZ, RZ, R106 ;  /* 0x000000ffff357224 */ /* 0x000fe400078e006a */
[----:B------:R-:W-:Y:S01]  /*180c0*/  FADD.FTZ R4, R5, R2 ;  /* 0x0000000205047221 */ /* 0x000fe20000010000 */
[----:B------:R-:W-:Y:S01]  /*180d0*/  PRMT R237, R176, 0x7632, R237 ;  /* 0x00007632b0ed7816 */ /* 0x000fe200000000ed */
[----:B------:R-:W-:Y:S01]  /*180e0*/  IMAD.MOV.U32 R103, RZ, RZ, R196 ;  /* 0x000000ffff677224 */ /* 0x000fe200078e00c4 */
[----:B------:R-:W-:Y:S01]  /*180f0*/  @!P0 PRMT R240, R156, 0x5410, RZ ;  /* 0x000054109cf08816 */ /* 0x000fe200000000ff */
[----:B------:R-:W2:Y:S01]  /*18100*/  LDL.LU R168, [R1+0x430] ;  /* 0x0004300001a87983 */ /* 0x000ea20000300800 */
[----:B------:R-:W-:Y:S01]  /*18110*/  ISETP.LE.U32.AND P0, PT, R0, UR6, PT ;  /* 0x0000000600007c0c */ /* 0x000fe2000bf03070 */
[----:B------:R-:W-:-:S02]  /*18120*/  IMAD.MOV.U32 R106, RZ, RZ, R66 ;  /* 0x000000ffff6a7224 */ /* 0x000fc400078e0042 */
[----:B------:R-:W-:Y:S02]  /*18130*/  FADD.FTZ R2, R58, R3 ;  /* 0x000000033a027221 */ /* 0x000fe40000010000 */
[----:B------:R1:W-:Y:S01]  /*18140*/  MUFU.EX2 R3, R53 ;  /* 0x0000003500037308 */ /* 0x0003e20000000800 */
[----:B------:R-:W-:-:S05]  /*18150*/  IMAD.MOV.U32 R0, RZ, RZ, R50 ;  /* 0x000000ffff007224 */ /* 0x000fca00078e0032 */
[----:B------:R-:W-:Y:S02]  /*18160*/  LOP3.LUT R0, R0, 0xff, RZ, 0xc0, !PT ;  /* 0x000000ff00007812 */ /* 0x000fe400078ec0ff */
[----:B------:R-:W-:Y:S02]  /*18170*/  @!P0 HADD2 R157, -R176.H1_H1, -RZ.H0_H0 ;  /* 0xa00000ffb09d8230 */ /* 0x000fe40000000d00 */
[----:B-1----:R-:W-:-:S04]  /*18180*/  IMAD.MOV.U32 R53, RZ, RZ, R106 ;  /* 0x000000ffff357224 */ /* 0x002fc800078e006a */
[----:B------:R-:W1:Y:S01]  /*18190*/  MUFU.EX2 R6, R53 ;  /* 0x0000003500067308 */ /* 0x000e620000000800 */
[----:B------:R-:W-:Y:S02]  /*181a0*/  @!P0 PRMT R237, R157, 0x5410, RZ ;  /* 0x000054109ded8816 */ /* 0x000fe400000000ff */
[----:B------:R-:W-:Y:S01]  /*181b0*/  ISETP.LE.U32.AND P0, PT, R0, UR6, PT ;  /* 0x0000000600007c0c */ /* 0x000fe2000bf03070 */
[----:B------:R-:W-:Y:S02]  /*181c0*/  IMAD.MOV.U32 R106, RZ, RZ, R105 ;  /* 0x000000ffff6a7224 */ /* 0x000fe400078e0069 */
[----:B------:R-:W-:Y:S02]  /*181d0*/  IMAD.MOV.U32 R105, RZ, RZ, R111 ;  /* 0x000000ffff697224 */ /* 0x000fe400078e006f */
[----:B------:R-:W-:Y:S01]  /*181e0*/  IMAD.MOV.U32 R111, RZ, RZ, R102 ;  /* 0x000000ffff6f7224 */ /* 0x000fe200078e0066 */
[----:B-1----:R-:W-:Y:S01]  /*181f0*/  F2FP.F16.F32.PACK_AB R152, R6, R3 ;  /* 0x000000030698723e */ /* 0x002fe200000000ff */
[----:B------:R-:W-:-:S02]  /*18200*/  IMAD.MOV.U32 R53, RZ, RZ, R106 ;  /* 0x000000ffff357224 */ /* 0x000fc400078e006a */
[----:B------:R-:W-:-:S04]  /*18210*/  IMAD.MOV.U32 R106, RZ, RZ, R105 ;  /* 0x000000ffff6a7224 */ /* 0x000fc800078e0069 */
[----:B------:R-:W-:Y:S02]  /*18220*/  @!P0 HADD2 R158, -R152.H0_H0, -RZ.H0_H0 ;  /* 0xa00000ff989e8230 */ /* 0x000fe40000000900 */
[----:B------:R-:W-:Y:S02]  /*18230*/  IMAD.MOV.U32 R105, RZ, RZ, R111 ;  /* 0x000000ffff697224 */ /* 0x000fe400078e006f */
[----:B------:R-:W-:Y:S01]  /*18240*/  IMAD.MOV.U32 R111, RZ, RZ, R103 ;  /* 0x000000ffff6f7224 */ /* 0x000fe200078e0067 */
[----:B------:R-:W-:Y:S01]  /*18250*/  PRMT R5, R152, 0x7610, R5 ;  /* 0x0000761098057816 */ /* 0x000fe20000000005 */
[----:B------:R-:W-:Y:S02]  /*18260*/  IMAD.MOV.U32 R196, RZ, RZ, R169 ;  /* 0x000000ffffc47224 */ /* 0x000fe400078e00a9 */
[----:B------:R-:W-:Y:S01]  /*18270*/  IMAD.MOV.U32 R79, RZ, RZ, R165 ;  /* 0x000000ffff4f7224 */ /* 0x000fe200078e00a5 */
[----:B------:R-:W2:Y:S01]  /*18280*/  LDL.LU R169, [R1+0x42c] ;  /* 0x00042c0001a97983 */ /* 0x000ea20000300800 */
[----:B------:R-:W-:Y:S01]  /*18290*/  IMAD.MOV.U32 R103, RZ, RZ, R224 ;  /* 0x000000ffff677224 */ /* 0x000fe200078e00e0 */
[----:B------:R-:W-:Y:S01]  /*182a0*/  @!P0 PRMT R5, R158, 0x5410, RZ ;  /* 0x000054109e058816 */ /* 0x000fe200000000ff */
[----:B------:R-:W-:-:S02]  /*182b0*/  IMAD.MOV.U32 R209, RZ, RZ, R164 ;  /* 0x000000ffffd17224 */ /* 0x000fc400078e00a4 */
[----:B------:R-:W-:Y:S01]  /*182c0*/  IMAD.MOV.U32 R66, RZ, RZ, R161 ;  /* 0x000000ffff427224 */ /* 0x000fe200078e00a1 */
[----:B------:R-:W2:Y:S01]  /*182d0*/  LDL.LU R164, [R1+0x428] ;  /* 0x0004280001a47983 */ /* 0x000ea20000300800 */
[----:B------:R-:W-:Y:S02]  /*182e0*/  IMAD.MOV.U32 R224, RZ, RZ, R211 ;  /* 0x000000ffffe07224 */ /* 0x000fe400078e00d3 */
[----:B------:R-:W-:Y:S01]  /*182f0*/  IMAD.MOV.U32 R211, RZ, RZ, R82 ;  /* 0x000000ffffd37224 */ /* 0x000fe200078e0052 */
[----:B------:R-:W2:Y:S01]  /*18300*/  LDL.LU R165, [R1+0x424] ;  /* 0x0004240001a57983 */ /* 0x000ea20000300800 */
[----:B------:R-:W-:Y:S02]  /*18310*/  IMAD.MOV.U32 R107, RZ, RZ, R160 ;  /* 0x000000ffff6b7224 */ /* 0x000fe400078e00a0 */
[----:B------:R-:W-:Y:S01]  /*18320*/  IMAD.MOV.U32 R82, RZ, RZ, R70 ;  /* 0x000000ffff527224 */ /* 0x000fe200078e0046 */
[----:B------:R-:W2:Y:S01]  /*18330*/  LDL.LU R160, [R1+0x420] ;  /* 0x0004200001a07983 */ /* 0x000ea20000300800 */
        /* <DEDUP_REMOVED lines=8> */
[----:B------:R1:W-:Y:S04]  /*183c0*/  STL [R1+0x14], R5 ;  /* 0x0000140501007387 */ /* 0x0003e80000100800 */
[----:B------:R-:W2:Y:S01]  /*183d0*/  LDL.LU R149, [R1+0x414] ;  /* 0x0004140001957983 */ /* 0x000ea20000300800 */
[----:B------:R-:W3:Y:S01]  /*183e0*/  S2R R11, SR_TID.X ;  /* 0x00000000000b7919 */ /* 0x000ee20000002100 */
[----:B------:R-:W-:Y:S01]  /*183f0*/  FADD.FTZ R0, R7, R4 ;  /* 0x0000000407007221 */ /* 0x000fe20000010000 */
[----:B------:R-:W-:Y:S01]  /*18400*/  FADD.FTZ R4, R29, R2 ;  /* 0x000000021d047221 */ /* 0x000fe20000010000 */
[----:B------:R-:W4:Y:S01]  /*18410*/  S2R R8, SR_CTAID.X ;  /* 0x0000000000087919 */ /* 0x000f220000002500 */
[----:B------:R-:W-:-:S04]  /*18420*/  PRMT R2, R50, 0x7771, RZ ;  /* 0x0000777132027816 */ /* 0x000fc800000000ff */
[----:B------:R-:W-:Y:S01]  /*18430*/  ISETP.GT.U32.AND P0, PT, R2, UR6, PT ;  /* 0x0000000602007c0c */ /* 0x000fe2000bf04070 */
[----:B------:R-:W-:Y:S01]  /*18440*/  MUFU.EX2 R19, R19 ;  /* 0x0000001300137308 */ /* 0x000fe20000000800 */
[----:B------:R-:W-:Y:S01]  /*18450*/  FADD.FTZ R3, R3, R0 ;  /* 0x0000000003037221 */ /* 0x000fe20000010000 */
[----:B------:R-:W-:-:S06]  /*18460*/  PRMT R0, R50, 0x7772, RZ ;  /* 0x0000777232007816 */ /* 0x000fcc00000000ff */
[----:B-1----:R-:W1:Y:S04]  /*18470*/  MUFU.EX2 R5, R53 ;  /* 0x0000003500057308 */ /* 0x002e680000000800 */
[----:B------:R-:W-:Y:S01]  /*18480*/  @P0 HADD2 R159, -R152.H1_H1, -RZ.H0_H0 ;  /* 0xa00000ff989f0230 */ /* 0x000fe20000000d00 */
[----:B------:R-:W-:-:S04]  /*18490*/  PRMT R2, R152, 0x7632, R2 ;  /* 0x0000763298027816 */ /* 0x000fc80000000002 */
[----:B------:R-:W-:Y:S02]  /*184a0*/  @P0 PRMT R2, R159, 0x5410, RZ ;  /* 0x000054109f020816 */ /* 0x000fe400000000ff */
[----:B------:R-:W-:Y:S02]  /*184b0*/  ISETP.GT.U32.AND P0, PT, R0, UR6, PT ;  /* 0x0000000600007c0c */ /* 0x000fe4000bf04070 */
[----:B---3--:R-:W-:Y:S02]  /*184c0*/  SHF.R.U32.HI R11, RZ, 0x5, R11 ;  /* 0x00000005ff0b7819 */ /* 0x008fe4000001160b */
[----:B-1----:R-:W-:-:S03]  /*184d0*/  F2FP.F16.F32.PACK_AB R143, R19, R5 ;  /* 0x00000005138f723e */ /* 0x002fc600000000ff */
[----:B----4-:R-:W-:Y:S02]  /*184e0*/  IMAD R8, R8, 0x8, R11 ;  /* 0x0000000808087824 */ /* 0x010fe400078e020b */
[----:B------:R-:W-:Y:S02]  /*184f0*/  FMUL.FTZ R58, R150, R48 ;  /* 0x00000030963a7220 */ /* 0x000fe40000410000 */
[----:B------:R-:W-:Y:S02]  /*18500*/  VIADD R8, R8, 0x4 ;  /* 0x0000000408087836 */ /* 0x000fe40000000000 */
[----:B------:R-:W-:Y:S01]  /*18510*/  @P0 HADD2 R150, -R143.H0_H0, -RZ.H0_H0 ;  /* 0xa00000ff8f960230 */ /* 0x000fe20000000900 */
[----:B------:R-:W-:Y:S01]  /*18520*/  PRMT R0, R50, 0x7773, RZ ;  /* 0x0000777332007816 */ /* 0x000fe200000000ff */
[----:B------:R-:W-:Y:S01]  /*18530*/  IMAD.WIDE.U32 R8, R8, -0x326172a9, RZ ;  /* 0xcd9e8d5708087825 */ /* 0x000fe200078e00ff */
[----:B------:R-:W-:Y:S02]  /*18540*/  PRMT R252, R143, 0x7610, R252 ;  /* 0x000076108ffc7816 */ /* 0x000fe400000000fc */
[----:B------:R-:W-:Y:S01]  /*18550*/  @P0 PRMT R252, R150, 0x5410, RZ ;  /* 0x0000541096fc0816 */ /* 0x000fe200000000ff */
[----:B------:R-:W-:Y:S01]  /*18560*/  IMAD.MOV.U32 R29, RZ, RZ, R17 ;  /* 0x000000ffff1d7224 */ /* 0x000fe200078e0011 */
[----:B------:R-:W-:Y:S01]  /*18570*/  ISETP.GT.U32.AND P0, PT, R0, UR6, PT ;  /* 0x0000000600007c0c */ /* 0x000fe2000bf04070 */
[----:B------:R-:W-:Y:S01]  /*18580*/  IMAD.MOV.U32 R17, RZ, RZ, R119 ;  /* 0x000000ffff117224 */ /* 0x000fe200078e0077 */
[----:B------:R-:W-:Y:S01]  /*18590*/  LOP3.LUT R0, R8, UR7, R21, 0x96, !PT ;  /* 0x0000000708007c12 */ /* 0x000fe2000f8e9615 */
[----:B------:R1:W-:Y:S02]  /*185a0*/  STL [R1+0x10], R2 ;  /* 0x0000100201007387 */ /* 0x0003e40000100800 */
[----:B------:R-:W-:-:S02]  /*185b0*/  IMAD.MOV.U32 R9, RZ, RZ, R17 ;  /* 0x000000ffff097224 */ /* 0x000fc400078e0011 */
[----:B------:R-:W-:Y:S01]  /*185c0*/  FADD.FTZ R11, R5, R10 ;  /* 0x0000000a050b7221 */ /* 0x000fe20000010000 */
[----:B------:R-:W-:Y:S02]  /*185d0*/  IMAD.MOV.U32 R17, RZ, RZ, R13 ;  /* 0x000000ffff117224 */ /* 0x000fe400078e000d */
[----:B------:R-:W-:Y:S01]  /*185e0*/  FADD.FTZ R13, R60, R4 ;  /* 0x000000043c0d7221 */ /* 0x000fe20000010000 */
[----:B------:R-:W-:Y:S02]  /*185f0*/  IMAD.MOV.U32 R28, RZ, RZ, R16 ;  /* 0x000000ffff1c7224 */ /* 0x000fe400078e0010 */
[----:B------:R-:W-:-:S04]  /*18600*/  IMAD.WIDE.U32 R4, R0, -0x2daee0ad, RZ ;  /* 0xd2511f5300047825 */ /* 0x000fc800078e00ff */
[----:B------:R-:W-:Y:S02]  /*18610*/  IMAD.MOV.U32 R16, RZ, RZ, R118 ;  /* 0x000000ffff107224 */ /* 0x000fe400078e0076 */
[----:B------:R-:W-:Y:S02]  /*18620*/  IMAD.MOV.U32 R21, RZ, RZ, R65 ;  /* 0x000000ffff157224 */ /* 0x000fe400078e0041 */
[----:B------:R-:W-:Y:S01]  /*18630*/  IMAD.MOV.U32 R8, RZ, RZ, R16 ;  /* 0x000000ffff087224 */ /* 0x000fe200078e0010 */
[--C-:B-1----:R-:W-:Y:S01]  /*18640*/  LOP3.LUT R2, R20, UR30, R29.reuse, 0x96, !PT ;  /* 0x0000001e14027c12 */ /* 0x102fe2000f8e961d */
[----:B------:R-:W-:Y:S02]  /*18650*/  IMAD.MOV.U32 R20, RZ, RZ, R64 ;  /* 0x000000ffff147224 */ /* 0x000fe400078e0040 */
[----:B------:R-:W-:-:S03]  /*18660*/  IMAD.MOV.U32 R21, RZ, RZ, R29 ;  /* 0x000000ffff157224 */ /* 0x000fc600078e001d */
[----:B------:R-:W-:Y:S01]  /*18670*/  LOP3.LUT R0, R20, UR29, R5, 0x96, !PT ;  /* 0x0000001d14007c12 */ /* 0x000fe2000f8e9605 */
[----:B------:R-:W-:Y:S02]  /*18680*/  IMAD.MOV.U32 R20, RZ, RZ, R28 ;  /* 0x000000ffff147224 */ /* 0x000fe400078e001c */
[----:B------:R-:W-:Y:S02]  /*18690*/  IMAD.MOV.U32 R28, RZ, RZ, R8 ;  /* 0x000000ffff1c7224 */ /* 0x000fe400078e0008 */
[----:B------:R-:W-:Y:S02]  /*186a0*/  IMAD.MOV.U32 R29, RZ, RZ, R9 ;  /* 0x000000ffff1d7224 */ /* 0x000fe400078e0009 */
[----:B------:R-:W-:-:S04]  /*186b0*/  IMAD.WIDE.U32 R8, R0, -0x326172a9, RZ ;  /* 0xcd9e8d5700087825 */ /* 0x000fc800078e00ff */
[----:B------:R-:W-:Y:S01]  /*186c0*/  FADD.FTZ R10, R6, R3 ;  /* 0x00000003060a7221 */ /* 0x000fe20000010000 */
[----:B------:R-:W-:Y:S01]  /*186d0*/  LOP3.LUT R5, R20, UR28, R9, 0x96, !PT ;  /* 0x0000001c14057c12 */ /* 0x000fe2000f8e9609 */
[----:B------:R-:W-:-:S04]  /*186e0*/  IMAD.WIDE.U32 R2, R2, -0x2daee0ad, RZ ;  /* 0xd2511f5302027825 */ /* 0x000fc800078e00ff */
[----:B------:R-:W-:Y:S01]  /*186f0*/  IMAD.WIDE.U32 R6, R5, -0x2daee0ad, RZ ;  /* 0xd2511f5305067825 */ /* 0x000fe200078e00ff */
[----:B------:R-:W-:-:S03]  /*18700*/  LOP3.LUT R0, R4, UR25, R3, 0x96, !PT ;  /* 0x0000001904007c12 */ /* 0x000fc6000f8e9603 */
        /* <DEDUP_REMOVED lines=10> */
[----:B------:R-:W-:-:S04]  /*187b0*/  IMAD.WIDE.U32 R2, R2, -0x326172a9, RZ ;  /* 0xcd9e8d5702027825 */ /* 0x000fc800078e00ff */
[----:B------:R-:W-:Y:S02]  /*187c0*/  IMAD.MOV.U32 R25, RZ, RZ, R239 ;  /* 0x000000ffff197224 */ /* 0x000fe400078e00ef */
[----:B------:R-:W-:Y:S01]  /*187d0*/  IMAD.MOV.U32 R141, RZ, RZ, R14 ;  /* 0x000000ffff8d7224 */ /* 0x000fe200078e000e */
[----:B------:R-:W-:Y:S01]  /*187e0*/  LOP3.LUT R14, R4, UR12, R3, 0x96, !PT ;  /* 0x0000000c040e7c12 */ /* 0x000fe2000f8e9603 */
[----:B------:R-:W-:Y:S01]  /*187f0*/  MUFU.EX2 R12, R12 ;  /* 0x0000000c000c7308 */ /* 0x000fe20000000800 */
[----:B------:R-:W-:-:S07]  /*18800*/  IMAD.MOV.U32 R239, RZ, RZ, R196 ;  /* 0x000000ffffef7224 */ /* 0x000fce00078e00c4 */
[----:B------:R1:W3:Y:S01]  /*18810*/  MUFU.EX2 R3, R25 ;  /* 0x0000001900037308 */ /* 0x0002e20000000800 */
[----:B------:R-:W-:Y:S01]  /*18820*/  IMAD.MOV.U32 R119, RZ, RZ, R82 ;  /* 0x000000ffff777224 */ /* 0x000fe200078e0052 */
[----:B------:R-:W-:Y:S01]  /*18830*/  LOP3.LUT R0, R8, UR24, R5, 0x96, !PT ;  /* 0x0000001808007c12 */ /* 0x000fe2000f8e9605 */
[----:B------:R-:W-:Y:S02]  /*18840*/  IMAD.MOV.U32 R82, RZ, RZ, R59 ;  /* 0x000000ffff527224 */ /* 0x000fe400078e003b */
[----:B------:R-:W-:Y:S01]  /*18850*/  FMUL.FTZ R59, R151, R48 ;  /* 0x00000030973b7220 */ /* 0x000fe20000410000 */
[----:B------:R-:W-:Y:S02]  /*18860*/  IMAD.MOV.U32 R155, RZ, RZ, R141 ;  /* 0x000000ffff9b7224 */ /* 0x000fe400078e008d */
[----:B------:R-:W-:Y:S02]  /*18870*/  @P0 HADD2 R151, -R143.H1_H1, -RZ.H0_H0 ;  /* 0xa00000ff8f970230 */ /* 0x000fe40000000d00 */
[----:B------:R-:W-:-:S02]  /*18880*/  IMAD.MOV.U32 R20, RZ, RZ, R16 ;  /* 0x000000ffff147224 */ /* 0x000fc400078e0010 */
[----:B------:R-:W-:Y:S02]  /*18890*/  IMAD.MOV.U32 R21, RZ, RZ, R17 ;  /* 0x000000ffff157224 */ /* 0x000fe400078e0011 */
[----:B------:R-:W-:Y:S01]  /*188a0*/  IMAD.MOV.U32 R156, RZ, RZ, R155 ;  /* 0x000000ffff9c7224 */ /* 0x000fe200078e009b */
[----:B------:R-:W-:Y:S01]  /*188b0*/  PRMT R251, R143, 0x7632, R251 ;  /* 0x000076328ffb7816 */ /* 0x000fe200000000fb */
[----:B------:R-:W-:-:S04]  /*188c0*/  IMAD.WIDE.U32 R16, R0, -0x2daee0ad, RZ ;  /* 0xd2511f5300107825 */ /* 0x000fc800078e00ff */
[----:B-1----:R-:W-:Y:S02]  /*188d0*/  IMAD.MOV.U32 R25, RZ, RZ, R239 ;  /* 0x000000ffff197224 */ /* 0x002fe400078e00ef */
[----:B------:R-:W-:Y:S02]  /*188e0*/  IMAD.MOV.U32 R239, RZ, RZ, R110 ;  /* 0x000000ffffef7224 */ /* 0x000fe400078e006e */
[----:B------:R-:W-:Y:S01]  /*188f0*/  IMAD.MOV.U32 R155, RZ, RZ, R25 ;  /* 0x000000ffff9b7224 */ /* 0x000fe200078e0019 */
[----:B------:R-:W-:Y:S01]  /*18900*/  @P0 PRMT R251, R151, 0x5410, RZ ;  /* 0x0000541097fb0816 */ /* 0x000fe200000000ff */
[----:B------:R-:W-:Y:S01]  /*18910*/  IMAD.MOV.U32 R25, RZ, RZ, R239 ;  /* 0x000000ffff197224 */ /* 0x000fe200078e00ef */
[----:B---3--:R-:W-:Y:S01]  /*18920*/  F2FP.F16.F32.PACK_AB R151, R12, R3 ;  /* 0x000000030c97723e */ /* 0x008fe200000000ff */
[----:B------:R-:W-:Y:S02]  /*18930*/  IMAD.MOV.U32 R118, RZ, RZ, R248 ;  /* 0x000000ffff767224 */ /* 0x000fe400078e00f8 */
[----:B------:R-:W-:Y:S01]  /*18940*/  FADD.FTZ R4, R3, R10 ;  /* 0x0000000a03047221 */ /* 0x000fe20000010000 */
[----:B------:R-:W-:Y:S01]  /*18950*/  IMAD.MOV.U32 R239, RZ, RZ, R114 ;  /* 0x000000ffffef7224 */ /* 0x000fe200078e0072 */
[----:B------:R-:W3:Y:S01]  /*18960*/  LDL.LU R248, [R1+0x410] ;  /* 0x0004100001f87983 */ /* 0x000ee20000300800 */
[----:B------:R-:W-:Y:S01]  /*18970*/  IMAD.MOV.U32 R196, RZ, RZ, R109 ;  /* 0x000000ffffc47224 */ /* 0x000fe200078e006d */
[----:B------:R1:W-:Y:S01]  /*18980*/  MUFU.EX2 R3, R156 ;  /* 0x0000009c00037308 */ /* 0x0003e20000000800 */
[----:B------:R-:W-:Y:S01]  /*18990*/  LOP3.LUT R0, R6, UR11, R17, 0x96, !PT ;  /* 0x0000000b06007c12 */ /* 0x000fe2000f8e9611 */
[----:B------:R-:W4:Y:S04]  /*189a0*/  LDL.LU R109, [R1+0x40c] ;  /* 0x00040c00016d7983 */ /* 0x000f280000300800 */
[----:B------:R-:W3:Y:S02]  /*189b0*/  LDL.LU R110, [R1+0x408] ;  /* 0x00040800016e7983 */ /* 0x000ee40000300800 */
[----:B------:R1:W-:Y:S02]  /*189c0*/  MUFU.EX2 R6, R115 ;  /* 0x0000007300067308 */ /* 0x0003e40000000800 */
[----:B------:R-:W4:Y:S01]  /*189d0*/  LDL.LU R114, [R1+0x404] ;  /* 0x0004040001727983 */ /* 0x000f220000300800 */
[----:B-1----:R-:W-:-:S05]  /*189e0*/  IMAD.MOV.U32 R156, RZ, RZ, R155 ;  /* 0x000000ffff9c7224 */ /* 0x002fca00078e009b */
[----:B------:R1:W-:Y:S01]  /*189f0*/  MUFU.EX2 R7, R180 ;  /* 0x000000b400077308 */ /* 0x0003e20000000800 */
[----:B------:R-:W-:Y:S02]  /*18a00*/  IMAD.MOV.U32 R155, RZ, RZ, R239 ;  /* 0x000000ffff9b7224 */ /* 0x000fe400078e00ef */
[----:B------:R-:W-:Y:S02]  /*18a10*/  IMAD.MOV.U32 R239, RZ, RZ, R63 ;  /* 0x000000ffffef7224 */ /* 0x000fe400078e003f */
[----:B------:R-:W-:Y:S01]  /*18a20*/  IMAD.MOV.U32 R63, RZ, RZ, R107 ;  /* 0x000000ffff3f7224 */ /* 0x000fe200078e006b */
[----:B------:R-:W3:Y:S04]  /*18a30*/  LDL.LU R115, [R1+0x400] ;  /* 0x0004000001737983 */ /* 0x000ee80000300800 */
[----:B-1----:R-:W4:Y:S04]  /*18a40*/  LDL.LU R180, [R1+0x3fc] ;  /* 0x0003fc0001b47983 */ /* 0x002f280000300800 */
[----:B------:R-:W3:Y:S01]  /*18a50*/  LDL.LU R107, [R1+0x198] ;  /* 0x00019800016b7983 */ /* 0x000ee20000300800 */
[----:B------:R-:W-:-:S02]  /*18a60*/  IMAD.MOV.U32 R106, RZ, RZ, R104 ;  /* 0x000000ffff6a7224 */ /* 0x000fc400078e0068 */
[----:B------:R-:W-:Y:S02]  /*18a70*/  IMAD.MOV.U32 R104, RZ, RZ, R100 ;  /* 0x000000ffff687224 */ /* 0x000fe400078e0064 */
[----:B--2---:R-:W-:Y:S01]  /*18a80*/  FMUL.FTZ R68, R168, R78 ;  /* 0x0000004ea8447220 */ /* 0x004fe20000410000 */
[----:B------:R-:W-:Y:S02]  /*18a90*/  IMAD.MOV.U32 R100, RZ, RZ, R69 ;  /* 0x000000ffff647224 */ /* 0x000fe400078e0045 */
[----:B------:R-:W-:Y:S02]  /*18aa0*/  IMAD.MOV.U32 R141, RZ, RZ, R102 ;  /* 0x000000ffff8d7224 */ /* 0x000fe400078e0066 */
[----:B------:R-:W-:Y:S02]  /*18ab0*/  IMAD.MOV.U32 R102, RZ, RZ, R79 ;  /* 0x000000ffff667224 */ /* 0x000fe400078e004f */
[----:B------:R-:W-:Y:S02]  /*18ac0*/  IMAD.MOV.U32 R53, RZ, RZ, R105 ;  /* 0x000000ffff357224 */ /* 0x000fe400078e0069 */
[----:B------:R-:W-:-:S02]  /*18ad0*/  IMAD.MOV.U32 R105, RZ, RZ, R103 ;  /* 0x000000ffff697224 */ /* 0x000fc400078e0067 */
[----:B------:R-:W-:Y:S02]  /*18ae0*/  IMAD.MOV.U32 R103, RZ, RZ, R224 ;  /* 0x000000ffff677224 */ /* 0x000fe400078e00e0 */
[-C--:B------:R-:W-:Y:S01]  /*18af0*/  FMUL.FTZ R67, R167, R48.reuse ;  /* 0x00000030a7437220 */ /* 0x080fe20000410000 */
[----:B------:R-:W-:Y:S02]  /*18b00*/  IMAD.MOV.U32 R120, RZ, RZ, R70 ;  /* 0x000000ffff787224 */ /* 0x000fe400078e0046 */
[-C--:B------:R-:W-:Y:S01]  /*18b10*/  FMUL.FTZ R70, R170, R48.reuse ;  /* 0x00000030aa467220 */ /* 0x080fe20000410000 */
[----:B------:R-:W-:Y:S02]  /*18b20*/  IMAD.MOV.U32 R224, RZ, RZ, R71 ;  /* 0x000000ffffe07224 */ /* 0x000fe400078e0047 */
[-C--:B------:R-:W-:Y:S01]  /*18b30*/  FMUL.FTZ R71, R171, R48.reuse ;  /* 0x00000030ab477220 */ /* 0x080fe20000410000 */
[----:B------:R-:W-:Y:S02]  /*18b40*/  IMAD.MOV.U32 R211, RZ, RZ, R66 ;  /* 0x000000ffffd37224 */ /* 0x000fe400078e0042 */
[-C--:B------:R-:W-:Y:S01]  /*18b50*/  FMUL.FTZ R66, R166, R48.reuse ;  /* 0x00000030a6427220 */ /* 0x080fe20000410000 */
[-C--:B------:R-:W-:Y:S01]  /*18b60*/  FMUL.FTZ R162, R162, R48.reuse ;  /* 0x00000030a2a27220 */ /* 0x080fe20000410000 */
[----:B------:R-:W-:Y:S01]  /*18b70*/  FMUL.FTZ R163, R163, R48 ;  /* 0x00000030a3a37220 */ /* 0x000fe20000410000 */
[----:B------:R-:W-:Y:S01]  /*18b80*/  PRMT R227, R151, 0x7610, R227 ;  /* 0x0000761097e37816 */ /* 0x000fe200000000e3 */
[-C--:B------:R-:W-:Y:S01]  /*18b90*/  FMUL.FTZ R69, R169, R78.reuse ;  /* 0x0000004ea9457220 */ /* 0x080fe20000410000 */
[-C--:B------:R-:W-:Y:S01]  /*18ba0*/  FMUL.FTZ R64, R164, R78.reuse ;  /* 0x0000004ea4407220 */ /* 0x080fe20000410000 */
[-C--:B------:R-:W-:Y:S01]  /*18bb0*/  FMUL.FTZ R65, R165, R78.reuse ;  /* 0x0000004ea5417220 */ /* 0x080fe20000410000 */
[-C--:B------:R-:W-:Y:S01]  /*18bc0*/  FMUL.FTZ R160, R160, R78.reuse ;  /* 0x0000004ea0a07220 */ /* 0x080fe20000410000 */
[-C--:B------:R-:W-:Y:S01]  /*18bd0*/  FMUL.FTZ R161, R161, R78.reuse ;  /* 0x0000004ea1a17220 */ /* 0x080fe20000410000 */
[-C--:B------:R-:W-:Y:S01]  /*18be0*/  FMUL.FTZ R56, R148, R78.reuse ;  /* 0x0000004e94387220 */ /* 0x080fe20000410000 */
[----:B------:R-:W-:Y:S01]  /*18bf0*/  FMUL.FTZ R57, R149, R78 ;  /* 0x0000004e95397220 */ /* 0x000fe20000410000 */
[----:B------:R-:W-:-:S05]  /*18c00*/  IMAD.WIDE.U32 R78, R0, -0x326172a9, RZ ;  /* 0xcd9e8d57004e7825 */ /* 0x000fca00078e00ff */
[----:B------:R-:W-:-:S04]  /*18c10*/  LOP3.LUT R48, R2, UR10, R79, 0x96, !PT ;  /* 0x0000000a02307c12 */ /* 0x000fc8000f8e964f */
[----:B------:R-:W-:-:S04]  /*18c20*/  LOP3.LUT R0, R48, 0xff, RZ, 0xc0, !PT ;  /* 0x000000ff30007812 */ /* 0x000fc800078ec0ff */
[----:B------:R-:W-:Y:S02]  /*18c30*/  ISETP.LE.U32.AND P0, PT, R0, UR6, PT ;  /* 0x0000000600007c0c */ /* 0x000fe4000bf03070 */
[----:B------:R-:W-:-:S04]  /*18c40*/  LOP3.LUT R0, R48, 0xffff, RZ, 0xc0, !PT ;  /* 0x0000ffff30007812 */ /* 0x000fc800078ec0ff */
[----:B------:R-:W-:-:S04]  /*18c50*/  SHF.R.U32.HI R0, RZ, 0x8, R0 ;  /* 0x00000008ff007819 */ /* 0x000fc80000011600 */
[----:B------:R-:W-:-:S03]  /*18c60*/  LOP3.LUT R0, R0, 0xffff, RZ, 0xc0, !PT ;  /* 0x0000ffff00007812 */ /* 0x000fc600078ec0ff */
[----:B------:R-:W-:-:S05]  /*18c70*/  @!P0 HADD2 R148, -R151.H0_H0, -RZ.H0_H0 ;  /* 0xa00000ff97948230 */ /* 0x000fca0000000900 */
[----:B------:R-:W-:Y:S02]  /*18c80*/  @!P0 PRMT R227, R148, 0x5410, RZ ;  /* 0x0000541094e38816 */ /* 0x000fe400000000ff */
[----:B------:R-:W-:Y:S01]  /*18c90*/  ISETP.LE.U32.AND P0, PT, R0, UR6, PT ;  /* 0x0000000600007c0c */ /* 0x000fe2000bf03070 */
[----:B------:R-:W1:Y:S01]  /*18ca0*/  MUFU.EX2 R9, R156 ;  /* 0x0000009c00097308 */ /* 0x000e620000000800 */
[----:B------:R-:W-:Y:S02]  /*18cb0*/  PRMT R0, R48, 0x7632, R0 ;  /* 0x0000763230007816 */ /* 0x000fe40000000000 */
[----:B------:R-:W-:Y:S02]  /*18cc0*/  PRMT R226, R151, 0x7632, R226 ;  /* 0x0000763297e27816 */ /* 0x000fe400000000e2 */
[----:B------:R-:W-:-:S07]  /*18cd0*/  LOP3.LUT R0, R0, 0xff, RZ, 0xc0, !PT ;  /* 0x000000ff00007812 */ /* 0x000fce00078ec0ff */
[----:B------:R-:W-:-:S05]  /*18ce0*/  @!P0 HADD2 R149, -R151.H1_H1, -RZ.H0_H0 ;  /* 0xa00000ff97958230 */ /* 0x000fca0000000d00 */
[----:B------:R-:W-:Y:S02]  /*18cf0*/  @!P0 PRMT R226, R149, 0x5410, RZ ;  /* 0x0000541095e28816 */ /* 0x000fe400000000ff */
[----:B------:R-:W-:Y:S02]  /*18d00*/  ISETP.LE.U32.AND P0, PT, R0, UR6, PT ;  /* 0x0000000600007c0c */ /* 0x000fe4000bf03070 */
[----:B-1----:R-:W-:Y:S02]  /*18d10*/  F2FP.F16.F32.PACK_AB R148, R9, R7 ;  /* 0x000000070994723e */ /* 0x002fe400000000ff */
[----:B------:R-:W-:Y:S01]  /*18d20*/  F2FP.F16.F32.PACK_AB R0, R6, R3 ;  /* 0x000000030600723e */ /* 0x000fe200000000ff */
[----:B------:R-:W-:Y:S01]  /*18d30*/  FADD.FTZ R2, R3, R13 ;  /* 0x0000000d03027221 */ /* 0x000fe20000010000 */
[----:B------:R-:W-:Y:S02]  /*18d40*/  FADD.FTZ R5, R19, R11 ;  /* 0x0000000b13057221 */ /* 0x000fe40000010000 */
[----:B------:R-:W-:-:S02]  /*18d50*/  PRMT R145, R0, 0x7610, R145 ;  /* 0x0000761000917816 */ /* 0x000fc40000000091 */
[----:B------:R-:W-:-:S03]  /*18d60*/  PRMT R144, R0, 0x7632, R144 ;  /* 0x0000763200907816 */ /* 0x000fc60000000090 */
[----:B------:R-:W-:Y:S01]  /*18d70*/  @!P0 HADD2 R164, -R148.H0_H0, -RZ.H0_H0 ;  /* 0xa00000ff94a48230 */ /* 0x000fe20000000900 */
[----:B------:R-:W-:Y:S01]  /*18d80*/  SHF.R.U32.HI R0, RZ, 0x18, R48 ;  /* 0x00000018ff007819 */ /* 0x000fe20000011630 */
[----:B------:R-:W-:Y:S01]  /*18d90*/  FADD.FTZ R8, R6, R2 ;  /* 0x0000000206087221 */ /* 0x000fe20000010000 */
[----:B------:R-:W-:Y:S01]  /*18da0*/  PRMT R170, R148, 0x7610, R170 ;  /* 0x0000761094aa7816 */ /* 0x000fe200000000aa */
[----:B------:R-:W-:Y:S01]  /*18db0*/  FADD.FTZ R2, R7, R5 ;  /* 0x0000000507027221 */ /* 0x000fe20000010000 */
[----:B------:R-:W-:Y:S01]  /*18dc0*/  @!P0 PRMT R170, R164, 0x5410, RZ ;  /* 0x00005410a4aa8816 */ /* 0x000fe200000000ff */
[----:B------:R-:W-:Y:S01]  /*18dd0*/  IMAD.MOV.U32 R159, RZ, RZ, R239 ;  /* 0x000000ffff9f7224 */ /* 0x000fe200078e00ef */
[----:B------:R-:W-:Y:S01]  /*18de0*/  ISETP.LE.U32.AND P0, PT, R0, UR6, PT ;  /* 0x0000000600007c0c */ /* 0x000fe2000bf03070 */
[----:B------:R-:W-:Y:S02]  /*18df0*/  IMAD.MOV.U32 R156, RZ, RZ, R63 ;  /* 0x000000ffff9c7224 */ /* 0x000fe400078e003f */
[----:B------:R-:W-:Y:S01]  /*18e00*/  FADD.FTZ R3, R12, R4 ;  /* 0x000000040c037221 */ /* 0x000fe20000010000 */
[----:B------:R-:W-:-:S02]  /*18e10*/  @!P1 HADD2 R165, -R145.H0_H0, -RZ.H0_H0 ;  /* 0xa00000ff91a59230 */ /* 0x000fc40000000900 */
[----:B------:R-:W-:Y:S01]  /*18e20*/  FADD.FTZ R4, R9, R2 ;  /* 0x0000000209047221 */ /* 0x000fe20000010000 */
[----:B------:R-:W-:Y:S01]  /*18e30*/  SHF.R.U32.HI R0, RZ, 0x18, R84 ;  /* 0x00000018ff007819 */ /* 0x000fe20000011654 */
[----:B------:R1:W2:Y:S01]  /*18e40*/  MUFU.EX2 R2, R159 ;  /* 0x0000009f00027308 */ /* 0x0002a20000000800 */
[----:B------:R-:W-:Y:S01]  /*18e50*/  IMAD.MOV.U32 R239, RZ, RZ, R193 ;  /* 0x000000ffffef7224 */ /* 0x000fe200078e00c1 */
[----:B------:R-:W-:Y:S02]  /*18e60*/  PRMT R193, R145, 0x5410, R144 ;  /* 0x0000541091c17816 */ /* 0x000fe40000000090 */
[----:B------:R-:W-:Y:S02]  /*18e70*/  @!P1 PRMT R145, R165, 0x5410, RZ ;  /* 0x00005410a5919816 */ /* 0x000fe400000000ff */
[----:B------:R-:W-:Y:S01]  /*18e80*/  ISETP.LE.U32.AND P1, PT, R0, UR6, PT ;  /* 0x0000000600007c0c */ /* 0x000fe2000bf23070 */
[----:B------:R-:W-:Y:S02]  /*18e90*/  IMAD.MOV.U32 R0, RZ, RZ, R78 ;  /* 0x000000ffff007224 */ /* 0x000fe400078e004e */
[----:B------:R-:W-:-:S02]  /*18ea0*/  @!P0 HADD2 R166, -R148.H1_H1, -RZ.H0_H0 ;  /* 0xa00000ff94a68230 */ /* 0x000fc40000000d00 */
[----:B-1----:R-:W-:-:S04]  /*18eb0*/  IMAD.MOV.U32 R159, RZ, RZ, R156 ;  /* 0x000000ffff9f7224 */ /* 0x002fc800078e009c */
[----:B------:R-:W1:Y:S01]  /*18ec0*/  MUFU.EX2 R6, R159 ;  /* 0x0000009f00067308 */ /* 0x000e620000000800 */
[----:B------:R-:W-:Y:S02]  /*18ed0*/  LOP3.LUT R0, R0, 0xff, RZ, 0xc0, !PT ;  /* 0x000000ff00007812 */ /* 0x000fe400078ec0ff */
[----:B------:R-:W-:Y:S02]  /*18ee0*/  PRMT R169, R148, 0x7632, R169 ;  /* 0x0000763294a97816 */ /* 0x000fe400000000a9 */
[----:B------:R-:W-:Y:S02]  /*18ef0*/  @!P0 PRMT R169, R166, 0x5410, RZ ;  /* 0x00005410a6a98816 */ /* 0x000fe400000000ff */
[----:B------:R-:W-:Y:S01]  /*18f00*/  ISETP.LE.U32.AND P0, PT, R0, UR6, PT ;  /* 0x0000000600007c0c */ /* 0x000fe2000bf03070 */
[----:B--2---:R-:W-:Y:S01]  /*18f10*/  FADD.FTZ R0, R2, R3 ;  /* 0x0000000302007221 */ /* 0x004fe20000010000 */
[----:B-1----:R-:W-:Y:S02]  /*18f20*/  F2FP.F16.F32.PACK_AB R147, R6, R2 ;  /* 0x000000020693723e */ /* 0x002fe400000000ff */
[----:B------:R-:W-:-:S09]  /*18f30*/  PRMT R2, R78, 0x7771, RZ ;  /* 0x000077714e027816 */ /* 0x000fd200000000ff */
[----:B------:R-:W-:Y:S01]  /*18f40*/  @!P0 HADD2 R167, -R147.H0_H0, -RZ.H0_H0 ;  /* 0xa00000ff93a78230 */ /* 0x000fe20000000900 */
[----:B------:R-:W-:Y:S01]  /*18f50*/  PRMT R229, R147, 0x7610, R229 ;  /* 0x0000761093e57816 */ /* 0x000fe200000000e5 */
[----:B------:R-:W-:-:S03]  /*18f60*/  IMAD.MOV.U32 R156, RZ, RZ, R155 ;  /* 0x000000ffff9c7224 */ /* 0x000fc600078e009b */
[----:B------:R-:W-:Y:S02]  /*18f70*/  @!P0 PRMT R229, R167, 0x5410, RZ ;  /* 0x00005410a7e58816 */ /* 0x000fe400000000ff */
[----:B------:R-:W-:Y:S01]  /*18f80*/  ISETP.GT.U32.AND P0, PT, R2, UR6, PT ;  /* 0x0000000602007c0c */ /* 0x000fe2000bf04070 */
[----:B------:R-:W-:Y:S01]  /*18f90*/  IMAD.MOV.U32 R155, RZ, RZ, R25 ;  /* 0x000000ffff9b7224 */ /* 0x000fe200078e0019 */
[----:B------:R-:W1:Y:S01]  /*18fa0*/  MUFU.EX2 R5, R30 ;  /* 0x0000001e00057308 */ /* 0x000e620000000800 */
[----:B------:R-:W-:Y:S02]  /*18fb0*/  IMAD.MOV.U32 R25, RZ, RZ, R141 ;  /* 0x000000ffff197224 */ /* 0x000fe400078e008d */
[----:B------:R-:W-:Y:S02]  /*18fc0*/  IMAD.MOV.U32 R141, RZ, RZ, R53 ;  /* 0x000000ffff8d7224 */ /* 0x000fe400078e0035 */
[----:B------:R-:W-:Y:S02]  /*18fd0*/  IMAD.MOV.U32 R53, RZ, RZ, R101 ;  /* 0x000000ffff357224 */ /* 0x000fe400078e0065 */
[----:B------:R-:W-:-:S02]  /*18fe0*/  IMAD.MOV.U32 R159, RZ, RZ, R156 ;  /* 0x000000ffff9f7224 */ /* 0x000fc400078e009c */
[----:B------:R-:W-:Y:S02]  /*18ff0*/  IMAD.MOV.U32 R156, RZ, RZ, R155 ;  /* 0x000000ffff9c7224 */ /* 0x000fe400078e009b */
[----:B------:R-:W-:Y:S01]  /*19000*/  IMAD.MOV.U32 R155, RZ, RZ, R25 ;  /* 0x000000ffff9b7224 */ /* 0x000fe200078e0019 */
[----:B------:R2:W-:Y:S01]  /*19010*/  MUFU.EX2 R7, R159 ;  /* 0x0000009f00077308 */ /* 0x0005e20000000800 */
[----:B------:R-:W-:Y:S02]  /*19020*/  IMAD.MOV.U32 R25, RZ, RZ, R141 ;  /* 0x000000ffff197224 */ /* 0x000fe400078e008d */
[----:B------:R-:W-:Y:S02]  /*19030*/  IMAD.MOV.U32 R141, RZ, RZ, R53 ;  /* 0x000000ffff8d7224 */ /* 0x000fe400078e0035 */
[----:B------:R-:W-:Y:S02]  /*19040*/  IMAD.MOV.U32 R63, RZ, RZ, R118 ;  /* 0x000000ffff3f7224 */ /* 0x000fe400078e0076 */
[----:B------:R-:W-:-:S02]  /*19050*/  @P0 HADD2 R168, -R147.H1_H1, -RZ.H0_H0 ;  /* 0xa00000ff93a80230 */ /* 0x000fc40000000d00 */
[----:B------:R-:W-:Y:S01]  /*19060*/  IMAD.MOV.U32 R118, RZ, RZ, R36 ;  /* 0x000000ffff767224 */ /* 0x000fe200078e0024 */
[----:B------:R-:W-:Y:S01]  /*19070*/  PRMT R2, R78, 0x7772, RZ ;  /* 0x000077724e027816 */ /* 0x000fe200000000ff */
[----:B------:R-:W-:Y:S01]  /*19080*/  IMAD.MOV.U32 R101, RZ, RZ, R196 ;  /* 0x000000ffff657224 */ /* 0x000fe200078e00c4 */
[----:B------:R-:W4:Y:S01]  /*19090*/  LDL.LU R36, [R1+0x3f8] ;  /* 0x0003f80001247983 */ /* 0x000f220000300800 */
[----:B------:R-:W-:Y:S02]  /*190a0*/  IMAD.MOV.U32 R196, RZ, RZ, R181 ;  /* 0x000000ffffc47224 */ /* 0x000fe400078e00b5 */
[----:B--2---:R-:W-:Y:S01]  /*190b0*/  IMAD.MOV.U32 R159, RZ, RZ, R156 ;  /* 0x000000ffff9f7224 */ /* 0x004fe200078e009c */
[----:B------:R-:W2:Y:S01]  /*190c0*/  LDL.LU R181, [R1+0x3f4] ;  /* 0x0003f40001b57983 */ /* 0x000ea20000300800 */
[----:B------:R-:W-:Y:S02]  /*190d0*/  IMAD.MOV.U32 R156, RZ, RZ, R155 ;  /* 0x000000ffff9c7224 */ /* 0x000fe400078e009b */
[----:B------:R-:W-:-:S02]  /*190e0*/  IMAD.MOV.U32 R155, RZ, RZ, R25 ;  /* 0x000000ffff9b7224 */ /* 0x000fc400078e0019 */
[----:B------:R-:W-:Y:S02]  /*190f0*/  IMAD.MOV.U32 R25, RZ, RZ, R141 ;  /* 0x000000ffff197224 */ /* 0x000fe400078e008d */
[----:B------:R-:W-:Y:S02]  /*19100*/  IMAD.MOV.U32 R141, RZ, RZ, R239 ;  /* 0x000000ffff8d7224 */ /* 0x000fe400078e00ef */
[----:B------:R-:W-:Y:S01]  /*19110*/  IMAD.MOV.U32 R239, RZ, RZ, R63 ;  /* 0x000000ffffef7224 */ /* 0x000fe200078e003f */
[----:B------:R-:W-:Y:S01]  /*19120*/  PRMT R228, R147, 0x7632, R228 ;  /* 0x0000763293e47816 */ /* 0x000fe200000000e4 */
[----:B------:R-:W-:Y:S02]  /*19130*/  IMAD.MOV.U32 R53, RZ, RZ, R105 ;  /* 0x000000ffff357224 */ /* 0x000fe400078e0069 */
[----:B------:R-:W-:Y:S01]  /*19140*/  IMAD.MOV.U32 R63, RZ, RZ, R111 ;  /* 0x000000ffff3f7224 */ /* 0x000fe200078e006f */
[----:B------:R-:W-:Y:S01]  /*19150*/  @P0 PRMT R228, R168, 0x5410, RZ ;  /* 0x00005410a8e40816 */ /* 0x000fe200000000ff */
[----:B------:R-:W-:Y:S01]  /*19160*/  IMAD.MOV.U32 R105, RZ, RZ, R132 ;  /* 0x000000ffff697224 */ /* 0x000fe200078e0084 */
[----:B------:R-:W-:Y:S01]  /*19170*/  ISETP.GT.U32.AND P0, PT, R2, UR6, PT ;  /* 0x0000000602007c0c */ /* 0x000fe2000bf04070 */
[----:B------:R-:W4:Y:S01]  /*19180*/  LDL.LU R132, [R1+0x3f0] ;  /* 0x0003f00001847983 */ /* 0x000f220000300800 */
[----:B-1----:R-:W-:-:S03]  /*19190*/  FADD.FTZ R2, R5, R4 ;  /* 0x0000000405027221 */ /* 0x002fc60000010000 */
[----:B------:R-:W2:Y:S01]  /*191a0*/  LDL.LU R30, [R1+0x3ec] ;  /* 0x0003ec00011e7983 */ /* 0x000ea20000300800 */
[----:B---3--:R-:W-:Y:S02]  /*191b0*/  IMAD.MOV.U32 R111, RZ, RZ, R107 ;  /* 0x000000ffff6f7224 */ /* 0x008fe400078e006b */
[----:B------:R-:W-:Y:S02]  /*191c0*/  IMAD.MOV.U32 R107, RZ, RZ, R100 ;  /* 0x000000ffff6b7224 */ /* 0x000fe400078e0064 */
[----:B------:R-:W-:Y:S02]  /*191d0*/  IMAD.MOV.U32 R100, RZ, RZ, R31 ;  /* 0x000000ffff647224 */ /* 0x000fe400078e001f */
[----:B------:R-:W2:Y:S04]  /*191e0*/  LDL.LU R31, [R1+0x3e8] ;  /* 0x0003e800011f7983 */ /* 0x000ea80000300800 */
[----:B------:R1:W3:Y:S01]  /*191f0*/  LDL.LU.S16 R4, [R1+0x68] ;  /* 0x0000680001047983 */ /* 0x0002e20000300600 */
[----:B------:R-:W1:Y:S01]  /*19200*/  MUFU.EX2 R10, R159 ;  /* 0x0000009f000a7308 */ /* 0x000e620000000800 */
[----:B------:R-:W-:-:S02]  /*19210*/  IMAD.MOV.U32 R12, RZ, RZ, R28 ;  /* 0x000000ffff0c7224 */ /* 0x000fc400078e001c */
[----:B------:R-:W-:Y:S02]  /*19220*/  IMAD.MOV.U32 R13, RZ, RZ, R29 ;  /* 0x000000ffff0d7224 */ /* 0x000fe400078e001d */
[----:B------:R-:W-:Y:S02]  /*19230*/  IMAD.WIDE.U32 R28, R14, -0x2daee0ad, RZ ;  /* 0xd2511f530e1c7825 */ /* 0x000fe400078e00ff */
[----:B------:R2:W4:Y:S02]  /*19240*/  LDL.LU.S16 R14, [R1+0xa8] ;  /* 0x0000a800010e7983 */ /* 0x0005240000300600 */
[----:B------:R-:W-:Y:S01]  /*19250*/  @!P1 HADD2 R171, -R144.H0_H0, -RZ.H0_H0 ;  /* 0xa00000ff90ab9230 */ /* 0x000fe20000000900 */
[----:B-1----:R-:W-:-:S04]  /*19260*/  F2FP.F16.F32.PACK_AB R146, R10, R5 ;  /* 0x000000050a92723e */ /* 0x002fc800000000ff */
[----:B------:R-:W-:Y:S02]  /*19270*/  @!P1 PRMT R144, R171, 0x5410, RZ ;  /* 0x00005410ab909816 */ /* 0x000fe400000000ff */
[----:B------:R-:W-:Y:S01]  /*19280*/  PRMT R171, R146, 0x7610, R171 ;  /* 0x0000761092ab7816 */ /* 0x000fe200000000ab */
[----:B------:R-:W-:Y:S01]  /*19290*/  FADD.FTZ R3, R6, R0 ;  /* 0x0000000006037221 */ /* 0x000fe20000010000 */
[----:B------:R-:W-:-:S04]  /*192a0*/  PRMT R0, R78, 0x7773, RZ ;  /* 0x000077734e007816 */ /* 0x000fc800000000ff */
[----:B------:R-:W-:Y:S01]  /*192b0*/  ISETP.GT.U32.AND P1, PT, R0, UR6, PT ;  /* 0x0000000600007c0c */ /* 0x000fe2000bf24070 */
[----:B---3--:R-:W-:-:S05]  /*192c0*/  @P0 HADD2 R4, -R146.H0_H0, -RZ.H0_H0 ;  /* 0xa00000ff92040230 */ /* 0x008fca0000000900 */
[----:B------:R-:W-:-:S04]  /*192d0*/  PRMT R5, R4, 0x7610, R5 ;  /* 0x0000761004057816 */ /* 0x000fc80000000005 */
[----:B------:R-:W-:Y:S01]  /*192e0*/  @P0 PRMT R171, R5, 0x5410, RZ ;  /* 0x0000541005ab0816 */ /* 0x000fe200000000ff */
[----:B------:R-:W-:Y:S02]  /*192f0*/  FADD.FTZ R5, R10, R2 ;  /* 0x000000020a057221 */ /* 0x000fe40000010000 */
[----:B------:R1:W3:Y:S01]  /*19300*/  LDL.LU.S16 R10, [R1+0xb0] ;  /* 0x0000b000010a7983 */ /* 0x0002e20000300600 */
[----:B------:R-:W-:Y:S01]  /*19310*/  LOP3.LUT R29, R16, UR9, R29, 0x96, !PT ;  /* 0x00000009101d7c12 */ /* 0x000fe2000f8e961d */
[----:B----4-:R-:W-:-:S03]  /*19320*/  @P1 HADD2 R14, -R146.H1_H1, -RZ.H0_H0 ;  /* 0xa00000ff920e1230 */ /* 0x010fc60000000d00 */
[----:B------:R-:W-:Y:S01]  /*19330*/  LOP3.LUT R0, R29, 0xff, RZ, 0xc0, !PT ;  /* 0x000000ff1d007812 */ /* 0x000fe200078ec0ff */
[----:B------:R-:W-:Y:S03]  /*19340*/  MUFU.EX2 R6, R155 ;  /* 0x0000009b00067308 */ /* 0x000fe60000000800 */
[----:B------:R-:W-:Y:S02]  /*19350*/  ISETP.LE.U32.AND P0, PT, R0, UR6, PT ;  /* 0x0000000600007c0c */ /* 0x000fe4000bf03070 */
[----:B------:R-:W-:-:S03]  /*19360*/  PRMT R0, R14, 0x7610, R0 ;  /* 0x000076100e007816 */ /* 0x000fc60000000000 */
[----:B------:R-:W4:Y:S01]  /*19370*/  MUFU.EX2 R11, R25 ;  /* 0x00000019000b7308 */ /* 0x000f220000000800 */
[----:B------:R-:W-:Y:S02]  /*19380*/  PRMT R168, R146, 0x7632, R168 ;  /* 0x0000763292a87816 */ /* 0x000fe400000000a8 */
[----:B------:R-:W-:Y:S02]  /*19390*/  @P1 PRMT R168, R0, 0x5410, RZ ;  /* 0x0000541000a81816 */ /* 0x000fe400000000ff */
[----:B------:R1:W2:Y:S01]  /*193a0*/  LDL.LU.S16 R0, [R1+0xb4] ;  /* 0x0000b40001007983 */ /* 0x0002a20000300600 */
[----:B----4-:R-:W-:Y:S01]  /*193b0*/  F2FP.F16.F32.PACK_AB R158, R11, R6 ;  /* 0x000000060b9e723e */ /* 0x010fe200000000ff */
[----:B------:R-:W-:-:S03]  /*193c0*/  FADD.FTZ R3, R6, R3 ;  /* 0x0000000306037221 */ /* 0x000fc60000010000 */
[----:B------:R-:W-:Y:S01]  /*193d0*/  PRMT R215, R158, 0x7610, R215 ;  /* 0x000076109ed77816 */ /* 0x000fe200000000d7 */
[----:B------:R-:W4:Y:S01]  /*193e0*/  MUFU.EX2 R9, R156 ;  /* 0x0000009c00097308 */ /* 0x000f220000000800 */
[----:B------:R-:W-:Y:S01]  /*193f0*/  FADD.FTZ R4, R7, R8 ;  /* 0x0000000807047221 */ /* 0x000fe20000010000 */
[----:B----4-:R-:W-:-:S04]  /*19400*/  F2FP.F16.F32.PACK_AB R7, R9, R7 ;  /* 0x000000070907723e */ /* 0x010fc800000000ff */
[C---:B------:R-:W-:Y:S02]  /*19410*/  PRMT R126, R7.reuse, 0x7610, R126 ;  /* 0x00007610077e7816 */ /* 0x040fe4000000007e */
[----:B------:R-:W-:Y:S01]  /*19420*/  PRMT R137, R7, 0x7632, R137 ;  /* 0x0000763207897816 */ /* 0x000fe20000000089 */
[----:B---3--:R-:W-:-:S05]  /*19430*/  @!P0 HADD2 R10, -R158.H0_H0, -RZ.H0_H0 ;  /* 0xa00000ff9e0a8230 */ /* 0x008fca0000000900 */
[----:B------:R-:W-:Y:S02]  /*19440*/  PRMT R6, R10, 0x7610, R6 ;  /* 0x000076100a067816 */ /* 0x000fe40000000006 */
[----:B------:R1:W3:Y:S02]  /*19450*/  LDL.LU.S16 R10, [R1+0xb8] ;  /* 0x0000b800010a7983 */ /* 0x0002e40000300600 */
[----:B------:R-:W-:Y:S02]  /*19460*/  @!P0 PRMT R215, R6, 0x5410, RZ ;  /* 0x0000541006d78816 */ /* 0x000fe400000000ff */
[----:B------:R1:W4:Y:S04]  /*19470*/  LDL.LU.S16 R6, [R1+0xbc] ;  /* 0x0000bc0001067983 */ /* 0x0003280000300600 */
[----:B------:R1:W3:Y:S04]  /*19480*/  LDL.LU.S16 R16, [R1+0xc0] ;  /* 0x0000c00001107983 */ /* 0x0002e80000300600 */
[----:B------:R1:W3:Y:S04]  /*19490*/  LDL.LU.S16 R14, [R1+0xc4] ;  /* 0x0000c400010e7983 */ /* 0x0002e80000300600 */
[----:B------:R1:W3:Y:S01]  /*194a0*/  LDL.LU.S16 R7, [R1+0xd0] ;  /* 0x0000d00001077983 */ /* 0x0002e20000300600 */
[----:B------:R-:W-:-:S05]  /*194b0*/  PRMT R138, R23, 0x7610, R138 ;  /* 0x00007610178a7816 */ /* 0x000fca000000008a */
[----:B--2---:R-:W-:-:S05]  /*194c0*/  @!P5 HADD2 R0, -R138.H0_H0, -RZ.H0_H0 ;  /* 0xa00000ff8a00d230 */ /* 0x004fca0000000900 */
[----:B------:R-:W-:Y:S02]  /*194d0*/  PRMT R2, R0, 0x7610, R2 ;  /* 0x0000761000027816 */ /* 0x000fe40000000002 */
[----:B------:R-:W-:-:S04]  /*194e0*/  PRMT R0, R116, 0x7771, RZ ;  /* 0x0000777174007816 */ /* 0x000fc800000000ff */
[----:B------:R-:W-:Y:S02]  /*194f0*/  ISETP.GT.U32.AND P1, PT, R0, UR6, PT ;  /* 0x0000000600007c0c */ /* 0x000fe4000bf24070 */
[----:B------:R-:W-:-:S04]  /*19500*/  LOP3.LUT R0, R29, 0xffff, RZ, 0xc0, !PT ;  /* 0x0000ffff1d007812 */ /* 0x000fc800078ec0ff */
[----:B------:R-:W-:-:S04]  /*19510*/  SHF.R.U32.HI R0, RZ, 0x8, R0 ;  /* 0x00000008ff007819 */ /* 0x000fc80000011600 */
[----:B------:R-:W-:Y:S02]  /*19520*/  LOP3.LUT R0, R0, 0xffff, RZ, 0xc0, !PT ;  /* 0x0000ffff00007812 */ /* 0x000fe400078ec0ff */
[----:B------:R-:W-:Y:S02]  /*19530*/  PRMT R135, R23, 0x7632, R135 ;  /* 0x0000763217877816 */ /* 0x000fe40000000087 */
[----:B------:R-:W-:Y:S01]  /*19540*/  ISETP.LE.U32.AND P0, PT, R0, UR6, PT ;  /* 0x0000000600007c0c */ /* 0x000fe2000bf03070 */
[----:B------:R-:W-:Y:S02]  /*19550*/  IMAD.MOV.U32 R25, RZ, RZ, R141 ;  /* 0x000000ffff197224 */ /* 0x000fe400078e008d */
[----:B------:R-:W-:Y:S02]  /*19560*/  IMAD.MOV.U32 R141, RZ, RZ, R239 ;  /* 0x000000ffff8d7224 */ /* 0x000fe400078e00ef */
[----:B------:R-:W-:Y:S01]  /*19570*/  IMAD.MOV.U32 R239, RZ, RZ, R196 ;  /* 0x000000ffffef7224 */ /* 0x000fe200078e00c4 */
[----:B------:R-:W-:-:S02]  /*19580*/  PRMT R196, R138, 0x5410, R135 ;  /* 0x000054108ac47816 */ /* 0x000fc40000000087 */
[----:B------:R-:W-:Y:S02]  /*19590*/  @!P5 PRMT R138, R2, 0x5410, RZ ;  /* 0x00005410028ad816 */ /* 0x000fe400000000ff */
[----:B------:R-:W2:Y:S01]  /*195a0*/  MUFU.EX2 R2, R25 ;  /* 0x0000001900027308 */ /* 0x000ea20000000800 */
[----:B------:R-:W-:Y:S01]  /*195b0*/  PRMT R0, R29, 0x7632, R0 ;  /* 0x000076321d007816 */ /* 0x000fe20000000000 */
[----:B------:R-:W-:Y:S01]  /*195c0*/  FADD.FTZ R4, R9, R4 ;  /* 0x0000000409047221 */ /* 0x000fe20000010000 */
[----:B------:R-:W-:Y:S02]  /*195d0*/  PRMT R225, R158, 0x7632, R225 ;  /* 0x000076329ee17816 */ /* 0x000fe400000000e1 */
[----:B------:R-:W-:Y:S01]  /*195e0*/  LOP3.LUT R0, R0, 0xff, RZ, 0xc0, !PT ;  /* 0x000000ff00007812 */ /* 0x000fe200078ec0ff */
[----:B------:R-:W-:Y:S01]  /*195f0*/  FADD.FTZ R3, R11, R3 ;  /* 0x000000030b037221 */ /* 0x000fe20000010000 */
[----:B----4-:R-:W-:-:S05]  /*19600*/  @P1 HADD2 R6, -R135.H0_H0, -RZ.H0_H0 ;  /* 0xa00000ff87061230 */ /* 0x010fca0000000900 */
[----:B------:R-:W-:Y:S02]  /*19610*/  PRMT R8, R6, 0x7610, R8 ;  /* 0x0000761006087816 */ /* 0x000fe40000000008 */
[----:B------:R-:W4:Y:S01]  /*19620*/  MUFU.EX2 R6, R141 ;  /* 0x0000008d00067308 */ /* 0x000f220000000800 */
[----:B---3--:R-:W-:-:S05]  /*19630*/  @!P0 HADD2 R10, -R158.H1_H1, -RZ.H0_H0 ;  /* 0xa00000ff9e0a8230 */ /* 0x008fca0000000d00 */
[----:B------:R-:W-:-:S04]  /*19640*/  PRMT R9, R10, 0x7610, R9 ;  /* 0x000076100a097816 */ /* 0x000fc80000000009 */
[----:B------:R-:W-:Y:S02]  /*19650*/  @!P0 PRMT R225, R9, 0x5410, RZ ;  /* 0x0000541009e18816 */ /* 0x000fe400000000ff */
[----:B------:R-:W-:Y:S01]  /*19660*/  ISETP.LE.U32.AND P0, PT, R0, UR6, PT ;  /* 0x0000000600007c0c */ /* 0x000fe2000bf03070 */
[----:B--2---:R-:W-:Y:S01]  /*19670*/  FADD.FTZ R0, R2, R4 ;  /* 0x0000000402007221 */ /* 0x004fe20000010000 */
[----:B------:R-:W-:Y:S01]  /*19680*/  @P1 PRMT R135, R8, 0x5410, RZ ;  /* 0x0000541008871816 */ /* 0x000fe200000000ff */
[----:B------:R-:W-:Y:S01]  /*19690*/  MUFU.EX2 R10, R63 ;  /* 0x0000003f000a7308 */ /* 0x000fe20000000800 */
[C---:B----4-:R-:W-:Y:S01]  /*196a0*/  F2FP.F16.F32.PACK_AB R4, R6.reuse, R2 ;  /* 0x000000020604723e */ /* 0x050fe200000000ff */
[----:B------:R-:W-:Y:S01]  /*196b0*/  FADD.FTZ R2, R6, R0 ;  /* 0x0000000006027221 */ /* 0x000fe20000010000 */
[----:B------:R-:W-:-:S05]  /*196c0*/  PRMT R0, R116, 0x7772, RZ ;  /* 0x0000777274007816 */ /* 0x000fca00000000ff */
[----:B------:R-:W2:Y:S01]  /*196d0*/  MUFU.EX2 R8, R239 ;  /* 0x000000ef00087308 */ /* 0x000ea20000000800 */
[----:B------:R-:W-:Y:S02]  /*196e0*/  ISETP.GT.U32.AND P5, PT, R0, UR6, PT ;  /* 0x0000000600007c0c */ /* 0x000fe4000bfa4070 */
[----:B------:R-:W-:-:S05]  /*196f0*/  PRMT R0, R116, 0x7773, RZ ;  /* 0x0000777374007816 */ /* 0x000fca00000000ff */
[----:B------:R-:W3:Y:S01]  /*19700*/  MUFU.EX2 R9, R120 ;  /* 0x0000007800097308 */ /* 0x000ee20000000800 */
[----:B------:R-:W-:-:S05]  /*19710*/  ISETP.GT.U32.AND P1, PT, R0, UR6, PT ;  /* 0x0000000600007c0c */ /* 0x000fca000bf24070 */
[----:B------:R-:W-:Y:S01]  /*19720*/  @P5 HADD2 R14, -R126.H0_H0, -RZ.H0_H0 ;  /* 0xa00000ff7e0e5230 */ /* 0x000fe20000000900 */
[----:B--2---:R-:W-:Y:S01]  /*19730*/  F2FP.F16.F32.PACK_AB R157, R10, R8 ;  /* 0x000000080a9d723e */ /* 0x004fe200000000ff */
[----:B------:R-:W-:Y:S02]  /*19740*/  FADD.FTZ R0, R8, R5 ;  /* 0x0000000508007221 */ /* 0x000fe40000010000 */
[----:B------:R2:W4:Y:S01]  /*19750*/  MUFU.EX2 R8, R119 ;  /* 0x0000007700087308 */ /* 0x0005220000000800 */
[----:B------:R-:W-:Y:S01]  /*19760*/  PRMT R6, R14, 0x7610, R6 ;  /* 0x000076100e067816 */ /* 0x000fe20000000006 */
[----:B------:R-:W-:Y:S01]  /*19770*/  @!P0 HADD2 R16, -R157.H0_H0, -RZ.H0_H0 ;  /* 0xa00000ff9d108230 */ /* 0x000fe20000000900 */
[----:B------:R-:W-:-:S04]  /*19780*/  PRMT R191, R157, 0x7610, R191 ;  /* 0x000076109dbf7816 */ /* 0x000fc800000000bf */
[----:B------:R-:W-:Y:S01]  /*19790*/  PRMT R11, R16, 0x7610, R11 ;  /* 0x00007610100b7816 */ /* 0x000fe2000000000b */
[----:B--2---:R-:W-:Y:S02]  /*197a0*/  IMAD.MOV.U32 R119, RZ, RZ, R118 ;  /* 0x000000ffff777224 */ /* 0x004fe400078e0076 */
[----:B------:R-:W-:Y:S01]  /*197b0*/  IMAD.MOV.U32 R118, RZ, RZ, R199 ;  /* 0x000000ffff767224 */ /* 0x000fe200078e00c7 */
[----:B------:R-:W-:Y:S02]  /*197c0*/  PRMT R199, R126, 0x5410, R137 ;  /* 0x000054107ec77816 */ /* 0x000fe40000000089 */
[----:B------:R-:W-:Y:S01]  /*197d0*/  @P5 PRMT R126, R6, 0x5410, RZ ;  /* 0x00005410067e5816 */ /* 0x000fe200000000ff */
[----:B------:R-:W-:Y:S01]  /*197e0*/  FADD.FTZ R6, R10, R0 ;  /* 0x000000000a067221 */ /* 0x000fe20000010000 */
[----:B------:R-:W-:Y:S02]  /*197f0*/  LOP3.LUT R0, R85, 0xff, RZ, 0xc0, !PT ;  /* 0x000000ff55007812 */ /* 0x000fe400078ec0ff */
[----:B------:R-:W-:-:S02]  /*19800*/  @!P0 PRMT R191, R11, 0x5410, RZ ;  /* 0x000054100bbf8816 */ /* 0x000fc400000000ff */
[----:B------:R-:W-:Y:S01]  /*19810*/  ISETP.LE.U32.AND P0, PT, R0, UR6, PT ;  /* 0x0000000600007c0c */ /* 0x000fe2000bf03070 */
[----:B---3--:R-:W-:-:S04]  /*19820*/  FADD.FTZ R0, R9, R2 ;  /* 0x0000000209007221 */ /* 0x008fc80000010000 */
[----:B----4-:R-:W-:-:S05]  /*19830*/  FADD.FTZ R11, R8, R0 ;  /* 0x00000000080b7221 */ /* 0x010fca0000010000 */
[----:B------:R2:W-:Y:S04]  /*19840*/  STL [R1+0x310], R11 ;  /* 0x0003100b01007387 */ /* 0x0005e80000100800 */
[----:B------:R1:W3:Y:S04]  /*19850*/  LDL.LU.S16 R14, [R1+0xdc] ;  /* 0x0000dc00010e7983 */ /* 0x0002e80000300600 */
[----:B--2---:R1:W2:Y:S01]  /*19860*/  LDL.LU.S16 R11, [R1+0xd4] ;  /* 0x0000d400010b7983 */ /* 0x0042a20000300600 */
[----:B------:R-:W-:-:S05]  /*19870*/  @P1 HADD2 R7, -R137.H0_H0, -RZ.H0_H0 ;  /* 0xa00000ff89071230 */ /* 0x000fca0000000900 */
[----:B------:R-:W-:-:S04]  /*19880*/  PRMT R10, R7, 0x7610, R10 ;  /* 0x00007610070a7816 */ /* 0x000fc8000000000a */
[----:B------:R-:W-:Y:S02]  /*19890*/  @P1 PRMT R137, R10, 0x5410, RZ ;  /* 0x000054100a891816 */ /* 0x000fe400000000ff */
[----:B------:R1:W4:Y:S01]  /*198a0*/  LDL.LU.S16 R10, [R1+0xf0] ;  /* 0x0000f000010a7983 */ /* 0x0003220000300600 */
[----:B------:R-:W-:Y:S01]  /*198b0*/  PRMT R134, R38, 0x7632, R134 ;  /* 0x0000763226867816 */ /* 0x000fe20000000086 */
[----:B------:R1:W-:Y:S01]  /*198c0*/  MUFU.EX2 R2, R119 ;  /* 0x0000007700027308 */ /* 0x0003e20000000800 */
[----:B------:R-:W-:Y:S02]  /*198d0*/  F2FP.F16.F32.PACK_AB R5, R8, R9 ;  /* 0x000000090805723e */ /* 0x000fe400000000ff */
[----:B------:R-:W-:Y:S01]  /*198e0*/  PRMT R136, R38, 0x7610, R136 ;  /* 0x0000761026887816 */ /* 0x000fe20000000088 */
[----:B-1----:R-:W-:Y:S02]  /*198f0*/  IMAD.MOV.U32 R119, RZ, RZ, R118 ;  /* 0x000000ffff777224 */ /* 0x002fe400078e0076 */
[----:B------:R-:W-:-:S02]  /*19900*/  IMAD.MOV.U32 R118, RZ, RZ, R105 ;  /* 0x000000ffff767224 */ /* 0x000fc400078e0069 */
[----:B------:R-:W-:Y:S01]  /*19910*/  IMAD.MOV.U32 R105, RZ, RZ, R224 ;  /* 0x000000ffff697224 */ /* 0x000fe200078e00e0 */
[----:B------:R-:W-:Y:S01]  /*19920*/  PRMT R224, R136, 0x5410, R134 ;  /* 0x0000541088e07816 */ /* 0x000fe20000000086 */
[----:B------:R1:W3:Y:S01]  /*19930*/  MUFU.EX2 R7, R53 ;  /* 0x0000003500077308 */ /* 0x0002e20000000800 */
[C---:B------:R-:W-:Y:S02]  /*19940*/  PRMT R133, R4.reuse, 0x7610, R133 ;  /* 0x0000761004857816 */ /* 0x040fe40000000085 */
[----:B------:R-:W-:Y:S01]  /*19950*/  PRMT R131, R4, 0x7632, R131 ;  /* 0x0000763204837816 */ /* 0x000fe20000000083 */
[----:B-1----:R-:W-:Y:S02]  /*19960*/  IMAD.MOV.U32 R53, RZ, RZ, R106 ;  /* 0x000000ffff357224 */ /* 0x002fe400078e006a */
[----:B------:R-:W-:Y:S02]  /*19970*/  IMAD.MOV.U32 R106, RZ, RZ, R111 ;  /* 0x000000ffff6a7224 */ /* 0x000fe400078e006f */
[----:B------:R-:W-:Y:S01]  /*19980*/  IMAD.MOV.U32 R111, RZ, RZ, R211 ;  /* 0x000000ffff6f7224 */ /* 0x000fe200078e00d3 */
[----:B------:R-:W-:Y:S01]  /*19990*/  PRMT R211, R133, 0x5410, R131 ;  /* 0x0000541085d37816 */ /* 0x000fe20000000083 */
[----:B--2---:R-:W-:-:S05]  /*199a0*/  @!P4 HADD2 R11, -R134.H0_H0, -RZ.H0_H0 ;  /* 0xa00000ff860bc230 */ /* 0x004fca0000000900 */
[----:B------:R-:W-:-:S04]  /*199b0*/  PRMT R8, R11, 0x7610, R8 ;  /* 0x000076100b087816 */ /* 0x000fc80000000008 */
[----:B------:R-:W-:Y:S02]  /*199c0*/  @!P4 PRMT R134, R8, 0x5410, RZ ;  /* 0x000054100886c816 */ /* 0x000fe400000000ff */
[----:B------:R1:W2:Y:S01]  /*199d0*/  LDL.LU.S16 R8, [R1+0xf8] ;  /* 0x0000f80001087983 */ /* 0x0002a20000300600 */
[----:B----4-:R-:W-:-:S05]  /*199e0*/  @!P3 HADD2 R10, -R133.H0_H0, -RZ.H0_H0 ;  /* 0xa00000ff850ab230 */ /* 0x010fca0000000900 */
[----:B------:R-:W-:Y:S01]  /*199f0*/  PRMT R0, R10, 0x7610, R0 ;  /* 0x000076100a007816 */ /* 0x000fe20000000000 */
[----:B---3--:R-:W-:-:S03]  /*19a00*/  @!P0 HADD2 R14, -R136.H0_H0, -RZ.H0_H0 ;  /* 0xa00000ff880e8230 */ /* 0x008fc60000000900 */
[----:B------:R-:W-:Y:S01]  /*19a10*/  @!P3 PRMT R133, R0, 0x5410, RZ ;  /* 0x000054100085b816 */ /* 0x000fe200000000ff */
[----:B------:R-:W-:Y:S01]  /*19a20*/  FADD.FTZ R0, R7, R3 ;  /* 0x0000000307007221 */ /* 0x000fe20000010000 */
[----:B------:R-:W-:-:S03]  /*19a30*/  PRMT R9, R14, 0x7610, R9 ;  /* 0x000076100e097816 */ /* 0x000fc60000000009 */
[----:B------:R-:W-:Y:S01]  /*19a40*/  FADD.FTZ R0, R2, R0 ;  /* 0x0000000002007221 */ /* 0x000fe20000010000 */
[----:B------:R-:W-:-:S04]  /*19a50*/  @!P0 PRMT R136, R9, 0x5410, RZ ;  /* 0x0000541009888816 */ /* 0x000fc800000000ff */
[----:B------:R3:W-:Y:S04]  /*19a60*/  STL [R1+0x68], R0 ;  /* 0x0000680001007387 */ /* 0x0007e80000100800 */
[----:B------:R1:W4:Y:S04]  /*19a70*/  LDL.LU.S16 R10, [R1+0x100] ;  /* 0x00010000010a7983 */ /* 0x0003280000300600 */
[----:B------:R1:W4:Y:S01]  /*19a80*/  LDL.LU.S16 R9, [R1+0xfc] ;  /* 0x0000fc0001097983 */ /* 0x0003220000300600 */
[----:B------:R-:W1:Y:S01]  /*19a90*/  MUFU.EX2 R3, R53 ;  /* 0x0000003500037308 */ /* 0x000e620000000800 */
[----:B---3--:R-:W-:-:S04]  /*19aa0*/  SHF.R.U32.HI R0, RZ, 0x18, R85 ;  /* 0x00000018ff007819 */ /* 0x008fc80000011655 */
[----:B------:R-:W-:Y:S02]  /*19ab0*/  ISETP.LE.U32.AND P0, PT, R0, UR6, PT ;  /* 0x0000000600007c0c */ /* 0x000fe4000bf03070 */
[----:B------:R-:W-:-:S04]  /*19ac0*/  PRMT R0, R54, 0x7771, RZ ;  /* 0x0000777136007816 */ /* 0x000fc800000000ff */
[----:B------:R-:W-:Y:S02]  /*19ad0*/  ISETP.GT.U32.AND P3, PT, R0, UR6, PT ;  /* 0x0000000600007c0c */ /* 0x000fe4000bf64070 */
[----:B------:R-:W-:-:S04]  /*19ae0*/  PRMT R0, R54, 0x7772, RZ ;  /* 0x0000777236007816 */ /* 0x000fc800000000ff */
[----:B------:R-:W-:Y:S01]  /*19af0*/  ISETP.GT.U32.AND P1, PT, R0, UR6, PT ;  /* 0x0000000600007c0c */ /* 0x000fe2000bf24070 */
[----:B-1----:R-:W-:Y:S01]  /*19b00*/  FADD.FTZ R0, R3, R6 ;  /* 0x0000000603007221 */ /* 0x002fe20000010000 */
[----:B------:R-:W-:Y:S02]  /*19b10*/  F2FP.F16.F32.PACK_AB R154, R2, R7 ;  /* 0x00000007029a723e */ /* 0x000fe400000000ff */
[----:B------:R-:W1:Y:S01]  /*19b20*/  MUFU.EX2 R2, R119 ;  /* 0x0000007700027308 */ /* 0x000e620000000800 */
[C---:B------:R-:W-:Y:S02]  /*19b30*/  PRMT R129, R39.reuse, 0x7632, R129 ;  /* 0x0000763227817816 */ /* 0x040fe40000000081 */
[----:B------:R-:W-:Y:S02]  /*19b40*/  PRMT R128, R39, 0x7610, R128 ;  /* 0x0000761027807816 */ /* 0x000fe40000000080 */
[C---:B-1----:R-:W-:Y:S01]  /*19b50*/  F2FP.F16.F32.PACK_AB R150, R2.reuse, R3 ;  /* 0x000000030296723e */ /* 0x042fe200000000ff */
[----:B------:R-:W-:Y:S01]  /*19b60*/  FADD.FTZ R239, R2, R0 ;  /* 0x0000000002ef7221 */ /* 0x000fe20000010000 */
[----:B------:R-:W-:-:S02]  /*19b70*/  IMAD.MOV.U32 R119, RZ, RZ, R105 ;  /* 0x000000ffff777224 */ /* 0x000fc400078e0069 */
[----:B------:R-:W-:Y:S02]  /*19b80*/  IMAD.MOV.U32 R105, RZ, RZ, R104 ;  /* 0x000000ffff697224 */ /* 0x000fe400078e0068 */
[----:B------:R-:W-:Y:S01]  /*19b90*/  IMAD.MOV.U32 R104, RZ, RZ, R209 ;  /* 0x000000ffff687224 */ /* 0x000fe200078e00d1 */
[----:B------:R-:W-:Y:S01]  /*19ba0*/  PRMT R209, R128, 0x5410, R129 ;  /* 0x0000541080d17816 */ /* 0x000fe20000000081 */
[----:B--2---:R-:W-:-:S05]  /*19bb0*/  @!P0 HADD2 R8, -R131.H0_H0, -RZ.H0_H0 ;  /* 0xa00000ff83088230 */ /* 0x004fca0000000900 */
[----:B------:R-:W-:Y:S02]  /*19bc0*/  PRMT R4, R8, 0x7610, R4 ;  /* 0x0000761008047816 */ /* 0x000fe40000000004 */
[----:B------:R1:W2:Y:S02]  /*19bd0*/  LDL.LU.S16 R8, [R1+0x104] ;  /* 0x0001040001087983 */ /* 0x0002a40000300600 */
[----:B------:R-:W-:Y:S02]  /*19be0*/  @!P0 PRMT R131, R4, 0x5410, RZ ;  /* 0x0000541004838816 */ /* 0x000fe400000000ff */
[----:B------:R1:W3:Y:S04]  /*19bf0*/  LDL.LU.S16 R6, [R1+0x108] ;  /* 0x0001080001067983 */ /* 0x0002e80000300600 */
[----:B------:R1:W3:Y:S01]  /*19c00*/  LDL.LU.S16 R4, [R1+0x10c] ;  /* 0x00010c0001047983 */ /* 0x0002e20000300600 */
[----:B----4-:R-:W-:-:S05]  /*19c10*/  @P3 HADD2 R9, -R129.H0_H0, -RZ.H0_H0 ;  /* 0xa00000ff81093230 */ /* 0x010fca0000000900 */
[----:B------:R-:W-:Y:S02]  /*19c20*/  PRMT R2, R9, 0x7610, R2 ;  /* 0x0000761009027816 */ /* 0x000fe40000000002 */
[----:B------:R-:W-:Y:S02]  /*19c30*/  PRMT R0, R54, 0x7773, RZ ;  /* 0x0000777336007816 */ /* 0x000fe400000000ff */
[C---:B------:R-:W-:Y:S01]  /*19c40*/  PRMT R127, R5.reuse, 0x7610, R127 ;  /* 0x00007610057f7816 */ /* 0x040fe2000000007f */
[----:B------:R-:W-:Y:S01]  /*19c50*/  IMAD.MOV.U32 R53, RZ, RZ, R106 ;  /* 0x000000ffff357224 */ /* 0x000fe200078e006a */
[----:B------:R-:W-:Y:S02]  /*19c60*/  @P3 PRMT R129, R2, 0x5410, RZ ;  /* 0x0000541002813816 */ /* 0x000fe400000000ff */
[----:B------:R-:W-:Y:S01]  /*19c70*/  PRMT R130, R5, 0x7632, R130 ;  /* 0x0000763205827816 */ /* 0x000fe20000000082 */
[----:B------:R1:W4:Y:S01]  /*19c80*/  LDL.LU.S16 R2, [R1+0x110] ;  /* 0x0001100001027983 */ /* 0x0003220000300600 */
[----:B------:R-:W-:Y:S01]  /*19c90*/  ISETP.GT.U32.AND P0, PT, R0, UR6, PT ;  /* 0x0000000600007c0c */ /* 0x000fe2000bf04070 */
[----:B------:R-:W-:Y:S01]  /*19ca0*/  IMAD.MOV.U32 R106, RZ, RZ, R111 ;  /* 0x000000ffff6a7224 */ /* 0x000fe200078e006f */
[----:B------:R-:W-:Y:S01]  /*19cb0*/  PRMT R178, R157, 0x7632, R178 ;  /* 0x000076329db27816 */ /* 0x000fe200000000b2 */
[----:B------:R-:W-:Y:S01]  /*19cc0*/  IMAD.MOV.U32 R111, RZ, RZ, R210 ;  /* 0x000000ffff6f7224 */ /* 0x000fe200078e00d2 */
[----:B------:R-:W-:Y:S01]  /*19cd0*/  PRMT R210, R127, 0x5410, R130 ;  /* 0x000054107fd27816 */ /* 0x000fe20000000082 */
[----:B------:R-:W-:Y:S01]  /*19ce0*/  IMAD.MOV.U32 R63, RZ, RZ, R119 ;  /* 0x000000ffff3f7224 */ /* 0x000fe200078e0077 */
[C---:B------:R-:W-:Y:S01]  /*19cf0*/  PRMT R190, R154.reuse, 0x7610, R190 ;  /* 0x000076109abe7816 */ /* 0x040fe200000000be */
[----:B------:R-:W-:Y:S01]  /*19d00*/  IMAD.MOV.U32 R120, RZ, RZ, R106 ;  /* 0x000000ffff787224 */ /* 0x000fe200078e006a */
[----:B------:R-:W-:Y:S01]  /*19d10*/  PRMT R186, R154, 0x7632, R186 ;  /* 0x000076329aba7816 */ /* 0x000fe200000000ba */
[----:B------:R-:W-:Y:S01]  /*19d20*/  IMAD.MOV.U32 R119, RZ, RZ, R105 ;  /* 0x000000ffff777224 */ /* 0x000fe200078e0069 */
[----:B------:R1:W-:Y:S01]  /*19d30*/  STG.E.U16 desc[UR20][R30.64+-0x100], R181 ;  /* 0xffff00b51e007986 */ /* 0x0003e2000c101514 */
[----:B------:R-:W-:Y:S01]  /*19d40*/  IMAD.MOV.U32 R105, RZ, RZ, R102 ;  /* 0x000000ffff697224 */ /* 0x000fe200078e0066 */
[----:B------:R-:W-:Y:S01]  /*19d50*/  PRMT R185, R150, 0x7610, R185 ;  /* 0x0000761096b97816 */ /* 0x000fe200000000b9 */
[----:B------:R-:W-:-:S02]  /*19d60*/  IMAD.MOV.U32 R106, RZ, RZ, R100 ;  /* 0x000000ffff6a7224 */ /* 0x000fc400078e0064 */
[----:B------:R-:W-:Y:S01]  /*19d70*/  IMAD.MOV.U32 R166, RZ, RZ, R12 ;  /* 0x000000ffffa67224 */ /* 0x000fe200078e000c */
[----:B------:R-:W-:Y:S01]  /*19d80*/  PRMT R179, R150, 0x7632, R179 ;  /* 0x0000763296b37816 */ /* 0x000fe200000000b3 */
[----:B------:R-:W-:Y:S01]  /*19d90*/  IMAD.MOV.U32 R100, RZ, RZ, R182 ;  /* 0x000000ffff647224 */ /* 0x000fe200078e00b6 */
[----:B------:R-:W4:Y:S01]  /*19da0*/  LDC R9, c[0x0][0x4f8] ;  /* 0x00013e00ff097b82 */ /* 0x000f220000000800 */
[----:B------:R-:W-:Y:S02]  /*19db0*/  IMAD.MOV.U32 R102, RZ, RZ, R183 ;  /* 0x000000ffff667224 */ /* 0x000fe400078e00b7 */
[----:B------:R-:W4:Y:S05]  /*19dc0*/  LDL.LU.64 R182, [R1+0x40] ;  /* 0x0000400001b67983 */ /* 0x000f2a0000300a00 */
[----:B-1----:R-:W1:Y:S01]  /*19dd0*/  LDC R181, c[0x0][0x448] ;  /* 0x00011200ffb57b82 */ /* 0x002e620000000800 */
[----:B--2---:R-:W-:-:S05]  /*19de0*/  @P1 HADD2 R8, -R127.H0_H0, -RZ.H0_H0 ;  /* 0xa00000ff7f081230 */ /* 0x004fca0000000900 */
[----:B------:R-:W-:Y:S01]  /*19df0*/  PRMT R0, R8, 0x7610, R0 ;  /* 0x0000761008007816 */ /* 0x000fe20000000000 */
[----:B---3--:R-:W-:-:S03]  /*19e00*/  @P0 HADD2 R4, -R130.H0_H0, -RZ.H0_H0 ;  /* 0xa00000ff82040230 */ /* 0x008fc60000000900 */
[----:B------:R-:W-:Y:S02]  /*19e10*/  @P1 PRMT R127, R0, 0x5410, RZ ;  /* 0x00005410007f1816 */ /* 0x000fe400000000ff */
[----:B------:R-:W-:-:S04]  /*19e20*/  SHF.R.U32.HI R0, RZ, 0x18, R29 ;  /* 0x00000018ff007819 */ /* 0x000fc8000001161d */
[----:B------:R-:W-:Y:S02]  /*19e30*/  ISETP.LE.U32.AND P1, PT, R0, UR6, PT ;  /* 0x0000000600007c0c */ /* 0x000fe4000bf23070 */
[----:B------:R-:W-:Y:S02]  /*19e40*/  PRMT R0, R4, 0x7610, R0 ;  /* 0x0000761004007816 */ /* 0x000fe40000000000 */
[----:B------:R3:W2:Y:S09]  /*19e50*/  LDL.LU.S16 R4, [R1+0x114] ;  /* 0x0001140001047983 */ /* 0x0006b20000300600 */
[----:B------:R-:W-:Y:S01]  /*19e60*/  @!P1 HADD2 R6, -R157.H1_H1, -RZ.H0_H0 ;  /* 0xa00000ff9d069230 */ /* 0x000fe20000000d00 */
[----:B------:R-:W-:-:S04]  /*19e70*/  @P0 PRMT R130, R0, 0x5410, RZ ;  /* 0x0000541000820816 */ /* 0x000fc800000000ff */
[----:B------:R-:W-:Y:S01]  /*19e80*/  PRMT R3, R6, 0x7610, R3 ;  /* 0x0000761006037816 */ /* 0x000fe20000000003 */
[----:B------:R-:W-:-:S03]  /*19e90*/  IMAD.MOV.U32 R0, RZ, RZ, R28 ;  /* 0x000000ffff007224 */ /* 0x000fc600078e001c */
[----:B------:R-:W-:Y:S02]  /*19ea0*/  @!P1 PRMT R178, R3, 0x5410, RZ ;  /* 0x0000541003b29816 */ /* 0x000fe400000000ff */
[----:B------:R3:W3:Y:S01]  /*19eb0*/  LDL.LU.S16 R3, [R1+0x118] ;  /* 0x0001180001037983 */ /* 0x0006e20000300600 */
[----:B------:R-:W-:-:S04]  /*19ec0*/  LOP3.LUT R0, R0, 0xff, RZ, 0xc0, !PT ;  /* 0x000000ff00007812 */ /* 0x000fc800078ec0ff */
[----:B------:R-:W-:-:S13]  /*19ed0*/  ISETP.LE.U32.AND P0, PT, R0, UR6, PT ;  /* 0x0000000600007c0c */ /* 0x000fda000bf03070 */
[----:B----4-:R-:W-:-:S05]  /*19ee0*/  @!P0 HADD2 R2, -R154.H0_H0, -RZ.H0_H0 ;  /* 0xa00000ff9a028230 */ /* 0x010fca0000000900 */
[----:B------:R-:W-:Y:S02]  /*19ef0*/  PRMT R0, R2, 0x7610, R0 ;  /* 0x0000761002007816 */ /* 0x000fe40000000000 */
[----:B------:R4:W4:Y:S02]  /*19f00*/  LDL.LU.S16 R2, [R1+0x11c] ;  /* 0x00011c0001027983 */ /* 0x0009240000300600 */
[----:B------:R-:W-:Y:S02]  /*19f10*/  @!P0 PRMT R190, R0, 0x5410, RZ ;  /* 0x0000541000be8816 */ /* 0x000fe400000000ff */
[----:B------:R-:W-:-:S04]  /*19f20*/  PRMT R0, R28, 0x7771, RZ ;  /* 0x000077711c007816 */ /* 0x000fc800000000ff */
[----:B------:R-:W-:Y:S01]  /*19f30*/  ISETP.GT.U32.AND P0, PT, R0, UR6, PT ;  /* 0x0000000600007c0c */ /* 0x000fe2000bf04070 */
[----:B------:R-:W-:Y:S02]  /*19f40*/  IMAD.MOV.U32 R12, RZ, RZ, R20 ;  /* 0x000000ffff0c7224 */ /* 0x000fe400078e0014 */
[----:B-1----:R-:W-:Y:S02]  /*19f50*/  IMAD.SHL.U32 R20, R181, 0x8, RZ ;  /* 0x00000008b5147824 */ /* 0x002fe400078e00ff */
[----:B------:R-:W-:Y:S02]  /*19f60*/  IMAD.MOV.U32 R167, RZ, RZ, R13 ;  /* 0x000000ffffa77224 */ /* 0x000fe400078e000d */
[----:B------:R-:W-:Y:S02]  /*19f70*/  IMAD.MOV.U32 R13, RZ, RZ, R21 ;  /* 0x000000ffff0d7224 */ /* 0x000fe400078e0015 */
[----:B------:R-:W-:Y:S02]  /*19f80*/  VIADD R60, R132, 0x4020 ;  /* 0x00004020843c7836 */ /* 0x000fe40000000000 */
[----:B------:R-:W-:-:S02]  /*19f90*/  @!P2 HADD2 R10, -R128.H0_H0, -RZ.H0_H0 ;  /* 0xa00000ff800aa230 */ /* 0x000fc40000000900 */
[----:B------:R-:W-:Y:S01]  /*19fa0*/  IMAD.MOV.U32 R6, RZ, RZ, R18 ;  /* 0x000000ffff067224 */ /* 0x000fe200078e0012 */
[----:B------:R-:W-:Y:S02]  /*19fb0*/  LOP3.LUT R9, R9, 0xff, RZ, 0xc0, !PT ;  /* 0x000000ff09097812 */ /* 0x000fe400078ec0ff */
[----:B------:R-:W-:-:S04]  /*19fc0*/  PRMT R7, R10, 0x7610, R7 ;  /* 0x000076100a077816 */ /* 0x000fc80000000007 */
[----:B------:R-:W-:Y:S02]  /*19fd0*/  @!P2 PRMT R128, R7, 0x5410, RZ ;  /* 0x000054100780a816 */ /* 0x000fe400000000ff */
[----:B------:R-:W-:Y:S01]  /*19fe0*/  PRMT R7, R18, 0x7771, RZ ;  /* 0x0000777112077816 */ /* 0x000fe200000000ff */
[----:B------:R-:W-:Y:S02]  /*19ff0*/  IMAD.MOV.U32 R167, RZ, RZ, R13 ;  /* 0x000000ffffa77224 */ /* 0x000fe400078e000d */
[----:B------:R-:W-:Y:S01]  /*1a000*/  IMAD.WIDE R164, R181, -0x70, R182 ;  /* 0xffffff90b5a47825 */ /* 0x000fe200078e02b6 */
[----:B------:R-:W-:Y:S04]  /*1a010*/  STG.E.U16 desc[UR20][R30.64+-0xfe], R180 ;  /* 0xffff02b41e007986 */ /* 0x000fe8000c101514 */
[----:B------:R-:W-:Y:S01]  /*1a020*/  STG.E.U16 desc[UR20][R164.64+-0x100], R115 ;  /* 0xffff0073a4007986 */ /* 0x000fe2000c101514 */
[----:B------:R-:W-:-:S03]  /*1a030*/  IMAD.MOV.U32 R141, RZ, RZ, R53 ;  /* 0x000000ffff8d7224 */ /* 0x000fc600078e0035 */
[----:B------:R-:W-:Y:S01]  /*1a040*/  STG.E.U16 desc[UR20][R164.64+-0xfe], R114 ;  /* 0xffff0272a4007986 */ /* 0x000fe2000c101514 */
[----:B------:R-:W-:Y:S01]  /*1a050*/  IMAD.MOV.U32 R25, RZ, RZ, R32 ;  /* 0x000000ffff197224 */ /* 0x000fe200078e0020 */
[----:B------:R-:W-:Y:S02]  /*1a060*/  PRMT R53, R32, 0x7771, RZ ;  /* 0x0000777120357816 */ /* 0x000fe400000000ff */
[----:B------:R-:W-:Y:S04]  /*1a070*/  STG.E.U16 desc[UR20][R182.64+-0x100], R43 ;  /* 0xffff002bb6007986 */ /* 0x000fe8000c101514 */
[----:B------:R-:W-:Y:S01]  /*1a080*/  STG.E.U16 desc[UR20][R182.64+-0xfe], R42 ;  /* 0xffff022ab6007986 */ /* 0x000fe2000c101514 */
[----:B--2---:R-:W-:-:S05]  /*1a090*/  @P0 HADD2 R4, -R154.H1_H1, -RZ.H0_H0 ;  /* 0xa00000ff9a040230 */ /* 0x004fca0000000d00 */
[----:B------:R-:W-:-:S04]  /*1a0a0*/  PRMT R0, R4, 0x7610, R0 ;  /* 0x0000761004007816 */ /* 0x000fc80000000000 */
[----:B------:R-:W-:Y:S02]  /*1a0b0*/  @P0 PRMT R186, R0, 0x5410, RZ ;  /* 0x0000541000ba0816 */ /* 0x000fe400000000ff */
[----:B------:R-:W-:-:S04]  /*1a0c0*/  PRMT R0, R28, 0x7772, RZ ;  /* 0x000077721c007816 */ /* 0x000fc800000000ff */
[----:B------:R-:W-:-:S13]  /*1a0d0*/  ISETP.GT.U32.AND P0, PT, R0, UR6, PT ;  /* 0x0000000600007c0c */ /* 0x000fda000bf04070 */
[----:B---3--:R-:W-:-:S05]  /*1a0e0*/  @P0 HADD2 R3, -R150.H0_H0, -RZ.H0_H0 ;  /* 0xa00000ff96030230 */ /* 0x008fca0000000900 */
[----:B------:R-:W-:-:S04]  /*1a0f0*/  PRMT R0, R3, 0x7610, R0 ;  /* 0x0000761003007816 */ /* 0x000fc80000000000 */
[----:B------:R-:W-:Y:S02]  /*1a100*/  @P0 PRMT R185, R0, 0x5410, RZ ;  /* 0x0000541000b90816 */ /* 0x000fe400000000ff */
[----:B------:R-:W-:-:S04]  /*1a110*/  PRMT R0, R28, 0x7773, RZ ;  /* 0x000077731c007816 */ /* 0x000fc800000000ff */
[----:B------:R-:W-:-:S13]  /*1a120*/  ISETP.GT.U32.AND P0, PT, R0, UR6, PT ;  /* 0x0000000600007c0c */ /* 0x000fda000bf04070 */
[----:B----4-:R-:W-:-:S05]  /*1a130*/  @P0 HADD2 R2, -R150.H1_H1, -RZ.H0_H0 ;  /* 0xa00000ff96020230 */ /* 0x010fca0000000d00 */
[----:B------:R-:W-:Y:S01]  /*1a140*/  PRMT R0, R2, 0x7610, R0 ;  /* 0x0000761002007816 */ /* 0x000fe20000000000 */
[----:B------:R-:W-:-:S03]  /*1a150*/  IMAD.WIDE R2, R20, 0x2, R30 ;  /* 0x0000000214027825 */ /* 0x000fc600078e021e */
[----:B------:R-:W-:Y:S01]  /*1a160*/  @P0 PRMT R179, R0, 0x5410, RZ ;  /* 0x0000541000b30816 */ /* 0x000fe200000000ff */
[----:B------:R-:W-:Y:S02]  /*1a170*/  VIADD R0, R132, 0x4000 ;  /* 0x0000400084007836 */ /* 0x000fe40000000000 */
[----:B------:R-:W-:-:S04]  /*1a180*/  IMAD.WIDE R2, R181, 0x70, R2 ;  /* 0x00000070b5027825 */ /* 0x000fc800078e0202 */
[----:B------:R-:W-:Y:S01]  /*1a190*/  @P6 VIADD R60, R0, 0xffffffe0 ;  /* 0xffffffe0003c6836 */ /* 0x000fe20000000000 */
[----:B------:R-:W-:Y:S01]  /*1a1a0*/  PRMT R0, R166, 0x7772, RZ ;  /* 0x00007772a6007816 */ /* 0x000fe200000000ff */
[----:B------:R-:W-:Y:S01]  /*1a1b0*/  IMAD.WIDE R20, R20, 0x2, R2 ;  /* 0x0000000214147825 */ /* 0x000fe200078e0202 */
[----:B------:R-:W-:-:S04]  /*1a1c0*/  PRMT R2, R166, 0x7773, RZ ;  /* 0x00007773a6027816 */ /* 0x000fc800000000ff */
[----:B------:R-:W-:Y:S02]  /*1a1d0*/  PRMT R23, R0, 0x5410, R2 ;  /* 0x0000541000177816 */ /* 0x000fe40000000002 */
[C---:B------:R-:W-:Y:S02]  /*1a1e0*/  PRMT R2, R32.reuse, 0x7773, RZ ;  /* 0x0000777320027816 */ /* 0x040fe400000000ff */
[----:B------:R-:W-:-:S04]  /*1a1f0*/  PRMT R0, R32, 0x7772, RZ ;  /* 0x0000777220007816 */ /* 0x000fc800000000ff */
[----:B------:R-:W-:Y:S02]  /*1a200*/  PRMT R55, R0, 0x5410, R2 ;  /* 0x0000541000377816 */ /* 0x000fe40000000002 */
[C---:B------:R-:W-:Y:S02]  /*1a210*/  LOP3.LUT R0, R36.reuse, 0xffff, RZ, 0xc0, !PT ;  /* 0x0000ffff24007812 */ /* 0x040fe400078ec0ff */
[----:B------:R-:W-:Y:S02]  /*1a220*/  LOP3.LUT R2, R36, 0xff, RZ, 0xc0, !PT ;  /* 0x000000ff24027812 */ /* 0x000fe400078ec0ff */
[----:B------:R-:W-:-:S04]  /*1a230*/  SHF.R.U32.HI R0, RZ, 0x8, R0 ;  /* 0x00000008ff007819 */ /* 0x000fc80000011600 */
[--C-:B------:R-:W-:Y:S02]  /*1a240*/  PRMT R17, R2, 0x5410, R0.reuse ;  /* 0x0000541002117816 */ /* 0x100fe40000000000 */
[----:B------:R-:W-:Y:S02]  /*1a250*/  PRMT R0, R36, 0x7632, R0 ;  /* 0x0000763224007816 */ /* 0x000fe40000000000 */
[----:B------:R-:W-:Y:S02]  /*1a260*/  SHF.R.U32.HI R2, RZ, 0x18, R36 ;  /* 0x00000018ff027819 */ /* 0x000fe40000011624 */
[----:B------:R-:W-:-:S04]  /*1a270*/  LOP3.LUT R0, R0, 0xff, RZ, 0xc0, !PT ;  /* 0x000000ff00007812 */ /* 0x000fc800078ec0ff */
[----:B------:R-:W-:Y:S02]  /*1a280*/  PRMT R16, R0, 0x5410, R2 ;  /* 0x0000541000107816 */ /* 0x000fe40000000002 */
[C---:B------:R-:W-:Y:S02]  /*1a290*/  PRMT R2, R18.reuse, 0x7773, RZ ;  /* 0x0000777312027816 */ /* 0x040fe400000000ff */
[----:B------:R-:W-:-:S04]  /*1a2a0*/  PRMT R0, R18, 0x7772, RZ ;  /* 0x0000777212007816 */ /* 0x000fc800000000ff */
[----:B------:R-:W-:Y:S02]  /*1a2b0*/  PRMT R8, R0, 0x5410, R2 ;  /* 0x0000541000087816 */ /* 0x000fe40000000002 */
[C---:B------:R-:W-:Y:S01]  /*1a2c0*/  LOP3.LUT R0, R15.reuse, 0xffff, RZ, 0xc0, !PT ;  /* 0x0000ffff0f007812 */ /* 0x040fe200078ec0ff */
[----:B------:R-:W-:Y:S01]  /*1a2d0*/  IMAD.MOV.U32 R3, RZ, RZ, R166 ;  /* 0x000000ffff037224 */ /* 0x000fe200078e00a6 */
[----:B------:R-:W-:Y:S02]  /*1a2e0*/  LOP3.LUT R2, R15, 0xff, RZ, 0xc0, !PT ;  /* 0x000000ff0f027812 */ /* 0x000fe400078ec0ff */
[----:B------:R-:W-:Y:S02]  /*1a2f0*/  SHF.R.U32.HI R0, RZ, 0x8, R0 ;  /* 0x00000008ff007819 */ /* 0x000fe40000011600 */
[----:B------:R-:W-:Y:S02]  /*1a300*/  PRMT R4, R166, 0x7771, RZ ;  /* 0x00007771a6047816 */ /* 0x000fe400000000ff */
[----:B------:R-:W-:-:S02]  /*1a310*/  LOP3.LUT R3, R3, 0xff, RZ, 0xc0, !PT ;  /* 0x000000ff03037812 */ /* 0x000fc400078ec0ff */
[--C-:B------:R-:W-:Y:S02]  /*1a320*/  PRMT R5, R2, 0x5410, R0.reuse ;  /* 0x0000541002057816 */ /* 0x100fe40000000000 */
[----:B------:R-:W-:Y:S02]  /*1a330*/  PRMT R0, R15, 0x7632, R0 ;  /* 0x000076320f007816 */ /* 0x000fe40000000000 */
[----:B------:R-:W-:Y:S02]  /*1a340*/  PRMT R19, R3, 0x5410, R4 ;  /* 0x0000541003137816 */ /* 0x000fe40000000004 */
[----:B------:R-:W-:Y:S01]  /*1a350*/  LOP3.LUT R3, R0, 0xff, RZ, 0xc0, !PT ;  /* 0x000000ff00037812 */ /* 0x000fe200078ec0ff */
[----:B------:R-:W-:Y:S01]  /*1a360*/  IMAD R0, R9, 0x10000, R9 ;  /* 0x0001000009007824 */ /* 0x000fe200078e0209 */
[----:B------:R-:W-:Y:S02]  /*1a370*/  SHF.R.U32.HI R4, RZ, 0x18, R15 ;  /* 0x00000018ff047819 */ /* 0x000fe4000001160f */
[----:B------:R-:W-:-:S02]  /*1a380*/  LOP3.LUT R2, R6, 0xff, RZ, 0xc0, !PT ;  /* 0x000000ff06027812 */ /* 0x000fc400078ec0ff */
[----:B------:R-:W-:Y:S01]  /*1a390*/  PRMT R3, R3, 0x5410, R4 ;  /* 0x0000541003037816 */ /* 0x000fe20000000004 */
[----:B------:R-:W-:Y:S01]  /*1a3a0*/  IMAD.MOV.U32 R4, RZ, RZ, R37 ;  /* 0x000000ffff047224 */ /* 0x000fe200078e0025 */
[----:B------:R-:W-:Y:S02]  /*1a3b0*/  PRMT R6, R2, 0x5410, R7 ;  /* 0x0000541002067816 */ /* 0x000fe40000000007 */
[--C-:B------:R-:W-:Y:S02]  /*1a3c0*/  HSET2.LE.AND R2, R5, R0.reuse, PT ;  /* 0x0000000005027233 */ /* 0x100fe40003803000 */
[----:B------:R-:W-:-:S03]  /*1a3d0*/  HSET2.LE.AND R3, R3, R0, PT ;  /* 0x0000000003037233 */ /* 0x000fc60003803000 */
[----:B------:R-:W-:Y:S01]  /*1a3e0*/  LOP3.LUT R4, R4, R2, RZ, 0xc0, !PT ;  /* 0x0000000204047212 */ /* 0x000fe200078ec0ff */
[----:B------:R-:W-:Y:S02]  /*1a3f0*/  IMAD.MOV.U32 R2, RZ, RZ, R35 ;  /* 0x000000ffff027224 */ /* 0x000fe400078e0023 */
[----:B------:R-:W-:Y:S02]  /*1a400*/  IMAD.MOV.U32 R166, RZ, RZ, R12 ;  /* 0x000000ffffa67224 */ /* 0x000fe400078e000c */
[----:B------:R-:W1:Y:S01]  /*1a410*/  LDSM.16.MT88.4 R12, [R132+0x4000] ;  /* 0x00400000840c783b */ /* 0x000e620000004200 */
[----:B------:R-:W-:Y:S02]  /*1a420*/  LOP3.LUT R5, R2, R3, RZ, 0xc0, !PT ;  /* 0x0000000302057212 */ /* 0x000fe400078ec0ff */
[----:B------:R-:W-:Y:S02]  /*1a430*/  LOP3.LUT R3, R8, 0xff00ff, RZ, 0xc0, !PT ;  /* 0x00ff00ff08037812 */ /* 0x000fe400078ec0ff */
[----:B------:R-:W2:Y:S01]  /*1a440*/  LDSM.16.MT88.4 R8, [R60] ;  /* 0x000000003c08783b */ /* 0x000ea20000004200 */
[--C-:B------:R-:W-:Y:S01]  /*1a450*/  HSET2.LE.AND R2, R6, R0.reuse, PT ;  /* 0x0000000006027233 */ /* 0x100fe20003803000 */
[----:B------:R-:W-:Y:S01]  /*1a460*/  IMAD.MOV.U32 R6, RZ, RZ, R34 ;  /* 0x000000ffff067224 */ /* 0x000fe200078e0022 */
[----:B------:R-:W-:-:S04]  /*1a470*/  HSET2.LE.AND R3, R3, R0, PT ;  /* 0x0000000003037233 */ /* 0x000fc80003803000 */
[----:B------:R-:W-:Y:S01]  /*1a480*/  LOP3.LUT R6, R6, R2, RZ, 0xc0, !PT ;  /* 0x0000000206067212 */ /* 0x000fe200078ec0ff */
[----:B------:R-:W-:-:S05]  /*1a490*/  IMAD.MOV.U32 R2, RZ, RZ, R33 ;  /* 0x000000ffff027224 */ /* 0x000fca00078e0021 */
[----:B------:R-:W-:Y:S01]  /*1a4a0*/  LOP3.LUT R7, R2, R3, RZ, 0xc0, !PT ;  /* 0x0000000302077212 */ /* 0x000fe200078ec0ff */
[----:B------:R-:W-:Y:S01]  /*1a4b0*/  STG.E.U16 desc[UR20][R20.64+-0x100], R41 ;  /* 0xffff002914007986 */ /* 0x000fe2000c101514 */
[----:B------:R-:W-:-:S03]  /*1a4c0*/  HSET2.LE.AND R2, R17, R0, PT ;  /* 0x0000000011027233 */ /* 0x000fc60003803000 */
[----:B------:R3:W-:Y:S01]  /*1a4d0*/  STG.E.U16 desc[UR20][R20.64+-0xfe], R40 ;  /* 0xffff022814007986 */ /* 0x0007e2000c101514 */
[----:B------:R-:W-:Y:S01]  /*1a4e0*/  HSET2.LE.AND R3, R19, R0, PT ;  /* 0x0000000013037233 */ /* 0x000fe20003803000 */
[C---:B-1----:R-:W-:Y:S08]  /*1a4f0*/  HMMA.16816.F32 R44, R4.reuse, R12, R44 ;  /* 0x0000000c042c723c */ /* 0x042ff0000000182c */
[C---:B--2---:R-:W-:Y:S08]  /*1a500*/  HMMA.16816.F32 R36, R4.reuse, R8, R92 ;  /* 0x000000080424723c */ /* 0x044ff0000000185c */
[C---:B---3--:R-:W-:Y:S08]  /*1a510*/  HMMA.16816.F32 R40, R4.reuse, R14, R88 ;  /* 0x0000000e0428723c */ /* 0x048ff00000001858 */
[----:B------:R-:W-:Y:S01]  /*1a520*/  HMMA.16816.F32 R32, R4, R10, R96 ;  /* 0x0000000a0420723c */ /* 0x000fe20000001860 */
[----:B------:R-:W-:-:S02]  /*1a530*/  LOP3.LUT R7, R23, 0xff00ff, RZ, 0xc0, !PT ;  /* 0x00ff00ff17077812 */ /* 0x000fc400078ec0ff */
[----:B------:R-:W-:Y:S02]  /*1a540*/  LOP3.LUT R4, R141, R2, RZ, 0xc0, !PT ;  /* 0x000000028d047212 */ /* 0x000fe400078ec0ff */
[--C-:B------:R-:W-:Y:S02]  /*1a550*/  HSET2.LE.AND R2, R16, R0.reuse, PT ;  /* 0x0000000010027233 */ /* 0x100fe40003803000 */
[----:B------:R-:W-:Y:S02]  /*1a560*/  HSET2.LE.AND R7, R7, R0, PT ;  /* 0x0000000007077233 */ /* 0x000fe40003803000 */
[----:B------:R-:W-:Y:S02]  /*1a570*/  LOP3.LUT R6, R120, R3, RZ, 0xc0, !PT ;  /* 0x0000000378067212 */ /* 0x000fe400078ec0ff */
[----:B------:R-:W-:Y:S02]  /*1a580*/  LOP3.LUT R5, R63, R2, RZ, 0xc0, !PT ;  /* 0x000000023f057212 */ /* 0x000fe400078ec0ff */
[----:B------:R-:W-:Y:S01]  /*1a590*/  LOP3.LUT R7, R119, R7, RZ, 0xc0, !PT ;  /* 0x0000000777077212 */ /* 0x000fe200078ec0ff */
[----:B------:R-:W-:Y:S01]  /*1a5a0*/  IMAD.MOV.U32 R2, RZ, RZ, R52 ;  /* 0x000000ffff027224 */ /* 0x000fe200078e0034 */
[----:B------:R-:W-:-:S05]  /*1a5b0*/  PRMT R3, R52, 0x7772, RZ ;  /* 0x0000777234037816 */ /* 0x000fca00000000ff */
[----:B------:R-:W-:Y:S01]  /*1a5c0*/  HMMA.16816.F32 R68, R4, R12, R68 ;  /* 0x0000000c0444723c */ /* 0x000fe20000001844 */
[----:B------:R-:W-:-:S07]  /*1a5d0*/  LOP3.LUT R2, R2, 0xff, RZ, 0xc0, !PT ;  /* 0x000000ff02027812 */ /* 0x000fce00078ec0ff */
[C---:B------:R-:W-:Y:S01]  /*1a5e0*/  HMMA.16816.F32 R64, R4.reuse, R14, R64 ;  /* 0x0000000e0440723c */ /* 0x040fe20000001840 */
[----:B------:R-:W-:Y:S07]  /*1a5f0*/  LDSM.16.MT88.4 R12, [R60+0x400] ;  /* 0x000400003c0c783b */ /* 0x000fee0000004200 */
[C---:B------:R-:W-:Y:S08]  /*1a600*/  HMMA.16816.F32 R16, R4.reuse, R8, R160 ;  /* 0x000000080410723c */ /* 0x040ff000000018a0 */
[----:B------:R-:W-:Y:S01]  /*1a610*/  HMMA.16816.F32 R56, R4, R10, R56 ;  /* 0x0000000a0438723c */ /* 0x000fe20000001838 */
[C---:B------:R-:W-:Y:S01]  /*1a620*/  PRMT R4, R52.reuse, 0x7773, RZ ;  /* 0x0000777334047816 */ /* 0x040fe200000000ff */
[----:B------:R-:W1:Y:S01]  /*1a630*/  LDSM.16.MT88.4 R8, [R132+0x4400] ;  /* 0x004400008408783b */ /* 0x000e620000004200 */
[----:B------:R-:W-:-:S02]  /*1a640*/  PRMT R5, R52, 0x7771, RZ ;  /* 0x0000777134057816 */ /* 0x000fc400000000ff */
[----:B------:R-:W-:Y:S02]  /*1a650*/  PRMT R7, R3, 0x5410, R4 ;  /* 0x0000541003077816 */ /* 0x000fe40000000004 */
[----:B------:R-:W-:Y:S02]  /*1a660*/  PRMT R6, R2, 0x5410, R5 ;  /* 0x0000541002067816 */ /* 0x000fe40000000005 */
[C---:B------:R-:W-:Y:S02]  /*1a670*/  LOP3.LUT R3, R22.reuse, 0xffff, RZ, 0xc0, !PT ;  /* 0x0000ffff16037812 */ /* 0x040fe400078ec0ff */
[C---:B------:R-:W-:Y:S02]  /*1a680*/  PRMT R2, R22.reuse, 0x7632, R2 ;  /* 0x0000763216027816 */ /* 0x040fe40000000002 */
[----:B------:R-:W-:Y:S02]  /*1a690*/  LOP3.LUT R4, R22, 0xff, RZ, 0xc0, !PT ;  /* 0x000000ff16047812 */ /* 0x000fe400078ec0ff */
[----:B------:R-:W-:-:S02]  /*1a6a0*/  SHF.R.U32.HI R3, RZ, 0x8, R3 ;  /* 0x00000008ff037819 */ /* 0x000fc40000011603 */
[----:B------:R-:W-:Y:S02]  /*1a6b0*/  SHF.R.U32.HI R5, RZ, 0x18, R22 ;  /* 0x00000018ff057819 */ /* 0x000fe40000011616 */
[----:B------:R-:W-:Y:S02]  /*1a6c0*/  LOP3.LUT R2, R2, 0xff, RZ, 0xc0, !PT ;  /* 0x000000ff02027812 */ /* 0x000fe400078ec0ff */
[----:B------:R-:W-:Y:S02]  /*1a6d0*/  PRMT R4, R4, 0x5410, R3 ;  /* 0x0000541004047816 */ /* 0x000fe40000000003 */
[----:B------:R-:W-:Y:S01]  /*1a6e0*/  PRMT R3, R2, 0x5410, R5 ;  /* 0x0000541002037816 */ /* 0x000fe20000000005 */
[----:B------:R-:W-:Y:S02]  /*1a6f0*/  IMAD.MOV.U32 R5, RZ, RZ, R77 ;  /* 0x000000ffff057224 */ /* 0x000fe400078e004d */
[--C-:B------:R-:W-:Y:S02]  /*1a700*/  HSET2.LE.AND R2, R4, R0.reuse, PT ;  /* 0x0000000004027233 */ /* 0x100fe40003803000 */
[----:B------:R-:W-:Y:S01]  /*1a710*/  HSET2.LE.AND R3, R3, R0, PT ;  /* 0x0000000003037233 */ /* 0x000fe20003803000 */
[----:B------:R-:W-:-:S04]  /*1a720*/  IMAD.MOV.U32 R4, RZ, RZ, R81 ;  /* 0x000000ffff047224 */ /* 0x000fc800078e0051 */
[----:B------:R-:W-:Y:S02]  /*1a730*/  LOP3.LUT R5, R5, R3, RZ, 0xc0, !PT ;  /* 0x0000000305057212 */ /* 0x000fe400078ec0ff */
[----:B------:R-:W-:Y:S02]  /*1a740*/  LOP3.LUT R3, R7, 0xff00ff, RZ, 0xc0, !PT ;  /* 0x00ff00ff07037812 */ /* 0x000fe400078ec0ff */
[----:B------:R-:W-:Y:S02]  /*1a750*/  LOP3.LUT R4, R4, R2, RZ, 0xc0, !PT ;  /* 0x0000000204047212 */ /* 0x000fe400078ec0ff */
[--C-:B------:R-:W-:Y:S01]  /*1a760*/  HSET2.LE.AND R2, R6, R0.reuse, PT ;  /* 0x0000000006027233 */ /* 0x100fe20003803000 */
[----:B------:R-:W-:Y:S01]  /*1a770*/  IMAD.MOV.U32 R6, RZ, RZ, R75 ;  /* 0x000000ffff067224 */ /* 0x000fe200078e004b */
[----:B------:R-:W-:Y:S01]  /*1a780*/  HSET2.LE.AND R3, R3, R0, PT ;  /* 0x0000000003037233 */ /* 0x000fe20003803000 */
[----:B------:R-:W-:-:S03]  /*1a790*/  IMAD.MOV.U32 R7, RZ, RZ, R73 ;  /* 0x000000ffff077224 */ /* 0x000fc600078e0049 */
[----:B------:R-:W-:Y:S02]  /*1a7a0*/  LOP3.LUT R6, R6, R2, RZ, 0xc0, !PT ;  /* 0x0000000206067212 */ /* 0x000fe400078ec0ff */
[----:B------:R-:W-:Y:S02]  /*1a7b0*/  LOP3.LUT R7, R7, R3, RZ, 0xc0, !PT ;  /* 0x0000000307077212 */ /* 0x000fe400078ec0ff */
[C---:B------:R-:W-:Y:S02]  /*1a7c0*/  LOP3.LUT R2, R80.reuse, 0xffff, RZ, 0xc0, !PT ;  /* 0x0000ffff50027812 */ /* 0x040fe400078ec0ff */
[----:B------:R-:W-:Y:S02]  /*1a7d0*/  LOP3.LUT R3, R80, 0xff, RZ, 0xc0, !PT ;  /* 0x000000ff50037812 */ /* 0x000fe400078ec0ff */
[----:B------:R-:W-:Y:S01]  /*1a7e0*/  SHF.R.U32.HI R2, RZ, 0x8, R2 ;  /* 0x00000008ff027819 */ /* 0x000fe20000011602 */
[----:B------:R-:W-:Y:S01]  /*1a7f0*/  IMAD.MOV.U32 R119, RZ, RZ, R103 ;  /* 0x000000ffff777224 */ /* 0x000fe200078e0067 */
[----:B-1----:R-:W-:Y:S01]  /*1a800*/  HMMA.16816.F32 R44, R4, R8, R44 ;  /* 0x00000008042c723c */ /* 0x002fe2000000182c */
[----:B------:R-:W-:-:S02]  /*1a810*/  IMAD.MOV.U32 R120, RZ, RZ, R101 ;  /* 0x000000ffff787224 */ /* 0x000fc400078e0065 */
[----:B------:R-:W-:Y:S02]  /*1a820*/  IMAD.MOV.U32 R63, RZ, RZ, R102 ;  /* 0x000000ffff3f7224 */ /* 0x000fe400078e0066 */
[----:B------:R-:W-:-:S03]  /*1a830*/  IMAD.MOV.U32 R141, RZ, RZ, R100 ;  /* 0x000000ffff8d7224 */ /* 0x000fc600078e0064 */
[C---:B------:R-:W-:Y:S08]  /*1a840*/  HMMA.16816.F32 R88, R4.reuse, R10, R40 ;  /* 0x0000000a0458723c */ /* 0x040ff00000001828 */
[C---:B------:R-:W-:Y:S08]  /*1a850*/  HMMA.16816.F32 R96, R4.reuse, R12, R36 ;  /* 0x0000000c0460723c */ /* 0x040ff00000001824 */
[----:B------:R-:W-:Y:S01]  /*1a860*/  HMMA.16816.F32 R100, R4, R14, R32 ;  /* 0x0000000e0464723c */ /* 0x000fe20000001820 */
[----:B------:R-:W-:-:S02]  /*1a870*/  PRMT R4, R3, 0x5410, R2 ;  /* 0x0000541003047816 */ /* 0x000fc40000000002 */
[----:B------:R-:W-:Y:S02]  /*1a880*/  PRMT R2, R80, 0x7632, R2 ;  /* 0x0000763250027816 */ /* 0x000fe40000000002 */
[----:B------:R-:W-:Y:S02]  /*1a890*/  SHF.R.U32.HI R6, RZ, 0x18, R80 ;  /* 0x00000018ff067819 */ /* 0x000fe40000011650 */
[----:B------:R-:W-:Y:S02]  /*1a8a0*/  LOP3.LUT R3, R2, 0xff, RZ, 0xc0, !PT ;  /* 0x000000ff02037812 */ /* 0x000fe400078ec0ff */
[----:B------:R-:W-:Y:S02]  /*1a8b0*/  LOP3.LUT R5, R25, 0xff, RZ, 0xc0, !PT ;  /* 0x000000ff19057812 */ /* 0x000fe400078ec0ff */
[----:B------:R-:W-:Y:S02]  /*1a8c0*/  HSET2.LE.AND R2, R4, R0, PT ;  /* 0x0000000004027233 */ /* 0x000fe40003803000 */
[----:B------:R-:W-:-:S02]  /*1a8d0*/  PRMT R3, R3, 0x5410, R6 ;  /* 0x0000541003037816 */ /* 0x000fc40000000006 */
[----:B------:R-:W-:Y:S02]  /*1a8e0*/  PRMT R5, R5, 0x5410, R53 ;  /* 0x0000541005057816 */ /* 0x000fe40000000035 */
[----:B------:R-:W-:Y:S02]  /*1a8f0*/  LOP3.LUT R7, R55, 0xff00ff, RZ, 0xc0, !PT ;  /* 0x00ff00ff37077812 */ /* 0x000fe400078ec0ff */
[----:B------:R-:W-:Y:S02]  /*1a900*/  LOP3.LUT R4, R141, R2, RZ, 0xc0, !PT ;  /* 0x000000028d047212 */ /* 0x000fe400078ec0ff */
[--C-:B------:R-:W-:Y:S02]  /*1a910*/  HSET2.LE.AND R2, R3, R0.reuse, PT ;  /* 0x0000000003027233 */ /* 0x100fe40003803000 */
[--C-:B------:R-:W-:Y:S02]  /*1a920*/  HSET2.LE.AND R3, R5, R0.reuse, PT ;  /* 0x0000000005037233 */ /* 0x100fe40003803000 */
[----:B------:R-:W-:-:S02]  /*1a930*/  HSET2.LE.AND R7, R7, R0, PT ;  /* 0x0000000007077233 */ /* 0x000fc40003803000 */
[----:B------:R-:W-:Y:S02]  /*1a940*/  LOP3.LUT R5, R63, R2, RZ, 0xc0, !PT ;  /* 0x000000023f057212 */ /* 0x000fe400078ec0ff */
[----:B------:R-:W-:Y:S02]  /*1a950*/  LOP3.LUT R6, R82, R3, RZ, 0xc0, !PT ;  /* 0x0000000352067212 */ /* 0x000fe400078ec0ff */
[----:B------:R-:W-:Y:S01]  /*1a960*/  LOP3.LUT R7, R83, R7, RZ, 0xc0, !PT ;  /* 0x0000000753077212 */ /* 0x000fe200078ec0ff */
[----:B------:R-:W-:Y:S01]  /*1a970*/  IMAD.MOV.U32 R22, RZ, RZ, R166 ;  /* 0x000000ffff167224 */ /* 0x000fe200078e00a6 */
[C---:B------:R-:W-:Y:S02]  /*1a980*/  PRMT R3, R24.reuse, 0x7773, RZ ;  /* 0x0000777318037816 */ /* 0x040fe400000000ff */
[----:B------:R-:W-:Y:S01]  /*1a990*/  PRMT R2, R24, 0x7772, RZ ;  /* 0x0000777218027816 */ /* 0x000fe200000000ff */
[----:B------:R-:W-:Y:S02]  /*1a9a0*/  IMAD.MOV.U32 R163, RZ, RZ, R106 ;  /* 0x000000ffffa37224 */ /* 0x000fe400078e006a */
[----:B------:R-:W-:Y:S01]  /*1a9b0*/  IMAD.MOV.U32 R39, RZ, RZ, R105 ;  /* 0x000000ffff277224 */ /* 0x000fe200078e0069 */
[----:B------:R-:W-:Y:S01]  /*1a9c0*/  HMMA.16816.F32 R68, R4, R8, R68 ;  /* 0x000000080444723c */ /* 0x000fe20000001844 */
[----:B------:R-:W-:-:S02]  /*1a9d0*/  IMAD.MOV.U32 R37, RZ, RZ, R104 ;  /* 0x000000ffff257224 */ /* 0x000fc400078e0068 */
[----:B------:R-:W-:Y:S01]  /*1a9e0*/  IMAD.MOV.U32 R35, RZ, RZ, R107 ;  /* 0x000000ffff237224 */ /* 0x000fe200078e006b */
[----:B------:R-:W-:Y:S02]  /*1a9f0*/  PRMT R141, R2, 0x5410, R3 ;  /* 0x00005410028d7816 */ /* 0x000fe40000000003 */
[----:B------:R-:W-:Y:S02]  /*1aa00*/  PRMT R23, R166, 0x7771, RZ ;  /* 0x00007771a6177816 */ /* 0x000fe400000000ff */
[----:B------:R-:W-:Y:S01]  /*1aa10*/  HMMA.16816.F32 R80, R4, R10, R64 ;  /* 0x0000000a0450723c */ /* 0x000fe20000001840 */
[----:B------:R-:W-:Y:S01]  /*1aa20*/  IMAD.MOV.U32 R10, RZ, RZ, R74 ;  /* 0x000000ffff0a7224 */ /* 0x000fe200078e004a */
[----:B------:R-:W-:-:S06]  /*1aa30*/  LOP3.LUT R2, R22, 0xff, RZ, 0xc0, !PT ;  /* 0x000000ff16027812 */ /* 0x000fcc00078ec0ff */
[----:B------:R-:W-:Y:S01]  /*1aa40*/  HMMA.16816.F32 R92, R4, R12, R16 ;  /* 0x0000000c045c723c */ /* 0x000fe20000001810 */
[----:B------:R-:W-:-:S07]  /*1aa50*/  PRMT R13, R78, 0x7773, RZ ;  /* 0x000077734e0d7816 */ /* 0x000fce00000000ff */
[----:B------:R-:W-:Y:S01]  /*1aa60*/  HMMA.16816.F32 R104, R4, R14, R56 ;  /* 0x0000000e0468723c */ /* 0x000fe20000001838 */
[----:B------:R-:W-:Y:S01]  /*1aa70*/  PRMT R7, R78, 0x7772, RZ ;  /* 0x000077724e077816 */ /* 0x000fe200000000ff */
[----:B------:R-:W-:Y:S01]  /*1aa80*/  IMAD.MOV.U32 R16, RZ, RZ, R116 ;  /* 0x000000ffff107224 */ /* 0x000fe200078e0074 */
[----:B------:R-:W-:Y:S02]  /*1aa90*/  PRMT R11, R74, 0x7771, RZ ;  /* 0x000077714a0b7816 */ /* 0x000fe400000000ff */
[----:B------:R-:W-:Y:S02]  /*1aaa0*/  PRMT R167, R7, 0x5410, R13 ;  /* 0x0000541007a77816 */ /* 0x000fe4000000000d */
[----:B------:R-:W-:Y:S02]  /*1aab0*/  PRMT R13, R2, 0x5410, R23 ;  /* 0x00005410020d7816 */ /* 0x000fe40000000017 */
[----:B------:R-:W-:Y:S01]  /*1aac0*/  LOP3.LUT R2, R10, 0xff, RZ, 0xc0, !PT ;  /* 0x000000ff0a027812 */ /* 0x000fe200078ec0ff */
[----:B------:R-:W-:Y:S01]  /*1aad0*/  IMAD.MOV.U32 R6, RZ, RZ, R26 ;  /* 0x000000ffff067224 */ /* 0x000fe200078e001a */
[----:B------:R-:W-:-:S02]  /*1aae0*/  PRMT R9, R74, 0x7773, RZ ;  /* 0x000077734a097816 */ /* 0x000fc400000000ff */
[----:B------:R-:W-:Y:S02]  /*1aaf0*/  PRMT R8, R74, 0x7772, RZ ;  /* 0x000077724a087816 */ /* 0x000fe400000000ff */
[C---:B------:R-:W-:Y:S02]  /*1ab00*/  PRMT R5, R26.reuse, 0x7773, RZ ;  /* 0x000077731a057816 */ /* 0x040fe400000000ff */
[----:B------:R-:W-:Y:S02]  /*1ab10*/  PRMT R4, R26, 0x7772, RZ ;  /* 0x000077721a047816 */ /* 0x000fe400000000ff */
[----:B------:R-:W-:Y:S02]  /*1ab20*/  PRMT R149, R2, 0x5410, R11 ;  /* 0x0000541002957816 */ /* 0x000fe4000000000b */
[----:B------:R-:W-:Y:S02]  /*1ab30*/  PRMT R17, R116, 0x7771, RZ ;  /* 0x0000777174117816 */ /* 0x000fe400000000ff */
[----:B------:R-:W-:-:S02]  /*1ab40*/  LOP3.LUT R2, R16, 0xff, RZ, 0xc0, !PT ;  /* 0x000000ff10027812 */ /* 0x000fc400078ec0ff */
[----:B------:R-:W-:Y:S02]  /*1ab50*/  LOP3.LUT R3, R27, 0xffff, RZ, 0xc0, !PT ;  /* 0x0000ffff1b037812 */ /* 0x000fe400078ec0ff */
[----:B------:R-:W-:Y:S02]  /*1ab60*/  PRMT R155, R8, 0x5410, R9 ;  /* 0x00005410089b7816 */ /* 0x000fe40000000009 */
[C---:B------:R-:W-:Y:S02]  /*1ab70*/  PRMT R19, R166.reuse, 0x7773, RZ ;  /* 0x00007773a6137816 */ /* 0x040fe400000000ff */
[----:B------:R-:W-:Y:S02]  /*1ab80*/  PRMT R18, R166, 0x7772, RZ ;  /* 0x00007772a6127816 */ /* 0x000fe400000000ff */
[----:B------:R-:W-:Y:S02]  /*1ab90*/  PRMT R8, R4, 0x5410, R5 ;  /* 0x0000541004087816 */ /* 0x000fe40000000005 */
[----:B------:R-:W-:-:S02]  /*1aba0*/  PRMT R12, R26, 0x7771, RZ ;  /* 0x000077711a0c7816 */ /* 0x000fc400000000ff */
[----:B------:R-:W-:Y:S02]  /*1abb0*/  PRMT R166, R2, 0x5410, R17 ;  /* 0x0000541002a67816 */ /* 0x000fe40000000011 */
[----:B------:R-:W-:Y:S02]  /*1abc0*/  LOP3.LUT R4, R6, 0xff, RZ, 0xc0, !PT ;  /* 0x000000ff06047812 */ /* 0x000fe400078ec0ff */
[C---:B------:R-:W-:Y:S02]  /*1abd0*/  PRMT R2, R27.reuse, 0x7632, R2 ;  /* 0x000076321b027816 */ /* 0x040fe40000000002 */
[----:B------:R-:W-:Y:S02]  /*1abe0*/  LOP3.LUT R5, R27, 0xff, RZ, 0xc0, !PT ;  /* 0x000000ff1b057812 */ /* 0x000fe400078ec0ff */
[----:B------:R-:W-:Y:S02]  /*1abf0*/  SHF.R.U32.HI R3, RZ, 0x8, R3 ;  /* 0x00000008ff037819 */ /* 0x000fe40000011603 */
[----:B------:R-:W-:-:S02]  /*1ac00*/  PRMT R7, R4, 0x5410, R12 ;  /* 0x0000541004077816 */ /* 0x000fc4000000000c */
        /* <DEDUP_REMOVED lines=8> */
[----:B------:R-:W-:Y:S02]  /*1ac90*/  IMAD.MOV.U32 R2, RZ, RZ, R121 ;  /* 0x000000ffff027224 */ /* 0x000fe400078e0079 */
[----:B------:R-:W-:-:S03]  /*1aca0*/  IMAD.MOV.U32 R6, RZ, RZ, R123 ;  /* 0x000000ffff067224 */ /* 0x000fc600078e007b */
[----:B------:R-:W-:Y:S02]  /*1acb0*/  LOP3.LUT R5, R2, R3, RZ, 0xc0, !PT ;  /* 0x0000000302057212 */ /* 0x000fe400078ec0ff */
[--C-:B------:R-:W-:Y:S02]  /*1acc0*/  HSET2.LE.AND R2, R7, R0.reuse, PT ;  /* 0x0000000007027233 */ /* 0x100fe40003803000 */
[----:B------:R-:W-:Y:S01]  /*1acd0*/  LOP3.LUT R3, R8, 0xff00ff, RZ, 0xc0, !PT ;  /* 0x00ff00ff08037812 */ /* 0x000fe200078ec0ff */
[----:B------:R-:W-:Y:S01]  /*1ace0*/  IMAD.MOV.U32 R33, RZ, RZ, R24 ;  /* 0x000000ffff217224 */ /* 0x000fe200078e0018 */
[----:B------:R-:W-:Y:S02]  /*1acf0*/  PRMT R32, R18, 0x5410, R19 ;  /* 0x0000541012207816 */ /* 0x000fe40000000013 */
[----:B------:R-:W-:Y:S01]  /*1ad00*/  LOP3.LUT R6, R6, R2, RZ, 0xc0, !PT ;  /* 0x0000000206067212 */ /* 0x000fe200078ec0ff */
[----:B------:R-:W1:Y:S01]  /*1ad10*/  LDSM.16.MT88.4 R16, [R132+0x4800] ;  /* 0x004800008410783b */ /* 0x000e620000004200 */
[----:B------:R-:W-:Y:S01]  /*1ad20*/  PRMT R36, R24, 0x7771, RZ ;  /* 0x0000777118247816 */ /* 0x000fe200000000ff */
[----:B------:R-:W-:Y:S01]  /*1ad30*/  IMAD.MOV.U32 R2, RZ, RZ, R122 ;  /* 0x000000ffff027224 */ /* 0x000fe200078e007a */
[----:B------:R-:W-:Y:S01]  /*1ad40*/  HSET2.LE.AND R3, R3, R0, PT ;  /* 0x0000000003037233 */ /* 0x000fe20003803000 */
[----:B------:R-:W2:Y:S04]  /*1ad50*/  LDSM.16.MT88.4 R24, [R60+0x800] ;  /* 0x000800003c18783b */ /* 0x000ea80000004200 */
[----:B------:R-:W-:-:S02]  /*1ad60*/  LOP3.LUT R7, R2, R3, RZ, 0xc0, !PT ;  /* 0x0000000302077212 */ /* 0x000fc400078ec0ff */
[C---:B------:R-:W-:Y:S02]  /*1ad70*/  LOP3.LUT R2, R87.reuse, 0xffff, RZ, 0xc0, !PT ;  /* 0x0000ffff57027812 */ /* 0x040fe400078ec0ff */
[----:B------:R-:W-:Y:S02]  /*1ad80*/  LOP3.LUT R3, R87, 0xff, RZ, 0xc0, !PT ;  /* 0x000000ff57037812 */ /* 0x000fe400078ec0ff */
[----:B------:R-:W-:-:S04]  /*1ad90*/  SHF.R.U32.HI R2, RZ, 0x8, R2 ;  /* 0x00000008ff027819 */ /* 0x000fc80000011602 */
[--C-:B------:R-:W-:Y:S02]  /*1ada0*/  PRMT R8, R3, 0x5410, R2.reuse ;  /* 0x0000541003087816 */ /* 0x100fe40000000002 */
[----:B------:R-:W-:-:S04]  /*1adb0*/  PRMT R2, R87, 0x7632, R2 ;  /* 0x0000763257027816 */ /* 0x000fc80000000002 */
[----:B------:R-:W-:Y:S02]  /*1adc0*/  LOP3.LUT R3, R2, 0xff, RZ, 0xc0, !PT ;  /* 0x000000ff02037812 */ /* 0x000fe400078ec0ff */
[----:B------:R-:W-:Y:S02]  /*1add0*/  HSET2.LE.AND R2, R8, R0, PT ;  /* 0x0000000008027233 */ /* 0x000fe40003803000 */
[----:B------:R-:W-:-:S03]  /*1ade0*/  SHF.R.U32.HI R9, RZ, 0x18, R87 ;  /* 0x00000018ff097819 */ /* 0x000fc60000011657 */
[----:B------:R-:W-:Y:S02]  /*1adf0*/  LOP3.LUT R12, R35, R2, RZ, 0xc0, !PT ;  /* 0x00000002230c7212 */ /* 0x000fe400078ec0ff */
[----:B------:R-:W-:Y:S02]  /*1ae00*/  LOP3.LUT R2, R32, 0xff00ff, RZ, 0xc0, !PT ;  /* 0x00ff00ff20027812 */ /* 0x000fe400078ec0ff */
[----:B------:R-:W-:Y:S02]  /*1ae10*/  PRMT R3, R3, 0x5410, R9 ;  /* 0x0000541003037816 */ /* 0x000fe40000000009 */
[C---:B------:R-:W-:Y:S02]  /*1ae20*/  PRMT R15, R116.reuse, 0x7773, RZ ;  /* 0x00007773740f7816 */ /* 0x040fe400000000ff */
[----:B------:R-:W-:Y:S02]  /*1ae30*/  PRMT R14, R116, 0x7772, RZ ;  /* 0x00007772740e7816 */ /* 0x000fe400000000ff */
[--C-:B------:R-:W-:Y:S01]  /*1ae40*/  HSET2.LE.AND R2, R2, R0.reuse, PT ;  /* 0x0000000002027233 */ /* 0x100fe20003803000 */
[----:B------:R-:W-:Y:S01]  /*1ae50*/  IMAD.MOV.U32 R38, RZ, RZ, R111 ;  /* 0x000000ffff267224 */ /* 0x000fe200078e006f */
[----:B------:R-:W-:-:S02]  /*1ae60*/  HSET2.LE.AND R8, R3, R0, PT ;  /* 0x0000000003087233 */ /* 0x000fc40003803000 */
[----:B------:R-:W-:Y:S02]  /*1ae70*/  HSET2.LE.AND R3, R13, R0, PT ;  /* 0x000000000d037233 */ /* 0x000fe40003803000 */
[----:B------:R-:W-:Y:S02]  /*1ae80*/  PRMT R180, R14, 0x5410, R15 ;  /* 0x000054100eb47816 */ /* 0x000fe4000000000f */
[----:B------:R-:W-:Y:S01]  /*1ae90*/  LOP3.LUT R15, R39, R2, RZ, 0xc0, !PT ;  /* 0x00000002270f7212 */ /* 0x000fe200078ec0ff */
[----:B------:R-:W-:Y:S01]  /*1aea0*/  IMAD.MOV.U32 R2, RZ, RZ, R62 ;  /* 0x000000ffff027224 */ /* 0x000fe200078e003e */
[----:B------:R-:W-:Y:S01]  /*1aeb0*/  LOP3.LUT R14, R38, R3, RZ, 0xc0, !PT ;  /* 0x00000003260e7212 */ /* 0x000fe200078ec0ff */
[----:B------:R-:W-:Y:S01]  /*1aec0*/  IMAD.MOV.U32 R161, RZ, RZ, R119 ;  /* 0x000000ffffa17224 */ /* 0x000fe200078e0077 */
[C---:B------:R-:W-:Y:S01]  /*1aed0*/  PRMT R119, R54.reuse, 0x7771, RZ ;  /* 0x0000777136777816 */ /* 0x040fe200000000ff */
[----:B------:R-:W-:Y:S01]  /*1aee0*/  IMAD.MOV.U32 R117, RZ, RZ, R54 ;  /* 0x000000ffff757224 */ /* 0x000fe200078e0036 */
[C---:B------:R-:W-:Y:S01]  /*1aef0*/  PRMT R116, R54.reuse, 0x7773, RZ ;  /* 0x0000777336747816 */ /* 0x040fe200000000ff */
[----:B-1----:R-:W-:Y:S01]  /*1af00*/  HMMA.16816.F32 R40, R4, R16, R44 ;  /* 0x000000100428723c */ /* 0x002fe2000000182c */
[----:B------:R-:W-:-:S02]  /*1af10*/  PRMT R115, R54, 0x7772, RZ ;  /* 0x0000777236737816 */ /* 0x000fc400000000ff */
[----:B------:R-:W-:Y:S02]  /*1af20*/  LOP3.LUT R3, R33, 0xff, RZ, 0xc0, !PT ;  /* 0x000000ff21037812 */ /* 0x000fe400078ec0ff */
[----:B------:R-:W-:Y:S01]  /*1af30*/  LOP3.LUT R2, R2, 0xff, RZ, 0xc0, !PT ;  /* 0x000000ff02027812 */ /* 0x000fe200078ec0ff */
[----:B------:R-:W1:Y:S02]  /*1af40*/  LDSM.16.MT88.4 R32, [R132+0x4c00] ;  /* 0x004c00008420783b */ /* 0x000e640000004200 */
[----:B------:R-:W-:Y:S01]  /*1af50*/  HMMA.16816.F32 R52, R4, R18, R88 ;  /* 0x000000120434723c */ /* 0x000fe20000001858 */
[----:B------:R-:W-:Y:S02]  /*1af60*/  PRMT R87, R3, 0x5410, R36 ;  /* 0x0000541003577816 */ /* 0x000fe40000000024 */
[----:B------:R-:W-:-:S05]  /*1af70*/  LOP3.LUT R3, R61, 0xffff, RZ, 0xc0, !PT ;  /* 0x0000ffff3d037812 */ /* 0x000fca00078ec0ff */
[C---:B--2---:R-:W-:Y:S08]  /*1af80*/  HMMA.16816.F32 R56, R4.reuse, R24, R96 ;  /* 0x000000180438723c */ /* 0x044ff00000001860 */
[----:B------:R-:W-:Y:S01]  /*1af90*/  HMMA.16816.F32 R44, R4, R26, R100 ;  /* 0x0000001a042c723c */ /* 0x000fe20000001864 */
[C---:B------:R-:W-:Y:S02]  /*1afa0*/  PRMT R6, R62.reuse, 0x7771, RZ ;  /* 0x000077713e067816 */ /* 0x040fe400000000ff */
[----:B------:R-:W-:-:S02]  /*1afb0*/  PRMT R5, R62, 0x7773, RZ ;  /* 0x000077733e057816 */ /* 0x000fc400000000ff */
[----:B------:R-:W-:Y:S02]  /*1afc0*/  PRMT R4, R62, 0x7772, RZ ;  /* 0x000077723e047816 */ /* 0x000fe400000000ff */
[----:B------:R-:W-:Y:S02]  /*1afd0*/  PRMT R6, R2, 0x5410, R6 ;  /* 0x0000541002067816 */ /* 0x000fe40000000006 */
[C---:B------:R-:W-:Y:S02]  /*1afe0*/  PRMT R2, R61.reuse, 0x7632, R2 ;  /* 0x000076323d027816 */ /* 0x040fe40000000002 */
[----:B------:R-:W-:Y:S02]  /*1aff0*/  PRMT R7, R4, 0x5410, R5 ;  /* 0x0000541004077816 */ /* 0x000fe40000000005 */
[----:B------:R-:W-:Y:S02]  /*1b000*/  LOP3.LUT R4, R61, 0xff, RZ, 0xc0, !PT ;  /* 0x000000ff3d047812 */ /* 0x000fe400078ec0ff */
[----:B------:R-:W-:-:S02]  /*1b010*/  SHF.R.U32.HI R3, RZ, 0x8, R3 ;  /* 0x00000008ff037819 */ /* 0x000fc40000011603 */
[----:B------:R-:W-:Y:S02]  /*1b020*/  SHF.R.U32.HI R5, RZ, 0x18, R61 ;  /* 0x00000018ff057819 */ /* 0x000fe4000001163d */
[----:B------:R-:W-:Y:S02]  /*1b030*/  LOP3.LUT R2, R2, 0xff, RZ, 0xc0, !PT ;  /* 0x000000ff02027812 */ /* 0x000fe400078ec0ff */
[----:B------:R-:W-:Y:S02]  /*1b040*/  PRMT R4, R4, 0x5410, R3 ;  /* 0x0000541004047816 */ /* 0x000fe40000000003 */
[----:B------:R-:W-:Y:S02]  /*1b050*/  PRMT R3, R2, 0x5410, R5 ;  /* 0x0000541002037816 */ /* 0x000fe40000000005 */
[----:B------:R-:W-:Y:S01]  /*1b060*/  LOP3.LUT R13, R37, R8, RZ, 0xc0, !PT ;  /* 0x00000008250d7212 */ /* 0x000fe200078ec0ff */
[----:B------:R-:W-:Y:S01]  /*1b070*/  IMAD.MOV.U32 R8, RZ, RZ, R173 ;  /* 0x000000ffff087224 */ /* 0x000fe200078e00ad */
[----:B------:R-:W2:Y:S01]  /*1b080*/  LDSM.16.MT88.4 R36, [R60+0xc00] ;  /* 0x000c00003c24783b */ /* 0x000ea20000004200 */
[----:B------:R-:W-:Y:S01]  /*1b090*/  HSET2.LE.AND R2, R4, R0, PT ;  /* 0x0000000004027233 */ /* 0x000fe20003803000 */
[----:B------:R-:W-:Y:S01]  /*1b0a0*/  IMAD.MOV.U32 R9, RZ, RZ, R139 ;  /* 0x000000ffff097224 */ /* 0x000fe200078e008b */
[----:B------:R-:W-:-:S02]  /*1b0b0*/  LOP3.LUT R5, R7, 0xff00ff, RZ, 0xc0, !PT ;  /* 0x00ff00ff07057812 */ /* 0x000fc400078ec0ff */
[--C-:B------:R-:W-:Y:S02]  /*1b0c0*/  HSET2.LE.AND R3, R3, R0.reuse, PT ;  /* 0x0000000003037233 */ /* 0x100fe40003803000 */
[----:B------:R-:W-:Y:S01]  /*1b0d0*/  LOP3.LUT R4, R8, R2, RZ, 0xc0, !PT ;  /* 0x0000000208047212 */ /* 0x000fe200078ec0ff */
[----:B------:R-:W-:Y:S01]  /*1b0e0*/  IMAD.MOV.U32 R7, RZ, RZ, R125 ;  /* 0x000000ffff077224 */ /* 0x000fe200078e007d */
[--C-:B------:R-:W-:Y:S02]  /*1b0f0*/  HSET2.LE.AND R2, R5, R0.reuse, PT ;  /* 0x0000000005027233 */ /* 0x100fe40003803000 */
[----:B------:R-:W-:Y:S02]  /*1b100*/  HSET2.LE.AND R6, R6, R0, PT ;  /* 0x0000000006067233 */ /* 0x000fe40003803000 */
[----:B------:R-:W-:Y:S01]  /*1b110*/  LOP3.LUT R5, R9, R3, RZ, 0xc0, !PT ;  /* 0x0000000309057212 */ /* 0x000fe200078ec0ff */
[----:B------:R-:W-:Y:S02]  /*1b120*/  IMAD.MOV.U32 R3, RZ, RZ, R172 ;  /* 0x000000ffff037224 */ /* 0x000fe400078e00ac */
[----:B------:R-:W-:Y:S01]  /*1b130*/  IMAD.MOV.U32 R156, RZ, RZ, R78 ;  /* 0x000000ffff9c7224 */ /* 0x000fe200078e004e */
[----:B------:R-:W-:-:S02]  /*1b140*/  LOP3.LUT R6, R7, R6, RZ, 0xc0, !PT ;  /* 0x0000000607067212 */ /* 0x000fc400078ec0ff */
[----:B------:R-:W-:Y:S02]  /*1b150*/  LOP3.LUT R7, R3, R2, RZ, 0xc0, !PT ;  /* 0x0000000203077212 */ /* 0x000fe400078ec0ff */
[----:B------:R-:W-:Y:S02]  /*1b160*/  PRMT R159, R78, 0x7771, RZ ;  /* 0x000077714e9f7816 */ /* 0x000fe400000000ff */
[----:B------:R-:W-:Y:S01]  /*1b170*/  LOP3.LUT R2, R156, 0xff, RZ, 0xc0, !PT ;  /* 0x000000ff9c027812 */ /* 0x000fe200078ec0ff */
[----:B------:R-:W-:Y:S01]  /*1b180*/  STG.E.U16 desc[UR20][R30.64+-0xf0], R113 ;  /* 0xffff10711e007986 */ /* 0x000fe2000c101514 */
[----:B------:R-:W-:Y:S01]  /*1b190*/  IMAD.MOV.U32 R63, RZ, RZ, R76 ;  /* 0x000000ffff3f7224 */ /* 0x000fe200078e004c */
[----:B------:R-:W-:Y:S02]  /*1b1a0*/  LOP3.LUT R3, R112, 0xffff, RZ, 0xc0, !PT ;  /* 0x0000ffff70037812 */ /* 0x000fe400078ec0ff */
[----:B------:R3:W-:Y:S01]  /*1b1b0*/  STG.E.U16 desc[UR20][R30.64+-0xee], R110 ;  /* 0xffff126e1e007986 */ /* 0x0007e2000c101514 */
[----:B------:R-:W-:-:S02]  /*1b1c0*/  PRMT R159, R2, 0x5410, R159 ;  /* 0x00005410029f7816 */ /* 0x000fc4000000009f */
[C---:B------:R-:W-:Y:S01]  /*1b1d0*/  PRMT R2, R112.reuse, 0x7632, R2 ;  /* 0x0000763270027816 */ /* 0x040fe20000000002 */
[----:B------:R4:W-:Y:S01]  /*1b1e0*/  STG.E.U16 desc[UR20][R164.64+-0xf0], R109 ;  /* 0xffff106da4007986 */ /* 0x0009e2000c101514 */
[----:B------:R-:W-:Y:S02]  /*1b1f0*/  LOP3.LUT R9, R112, 0xff, RZ, 0xc0, !PT ;  /* 0x000000ff70097812 */ /* 0x000fe400078ec0ff */
[----:B------:R-:W-:Y:S02]  /*1b200*/  SHF.R.U32.HI R11, RZ, 0x18, R112 ;  /* 0x00000018ff0b7819 */ /* 0x000fe40000011670 */
[----:B------:R-:W-:Y:S02]  /*1b210*/  SHF.R.U32.HI R3, RZ, 0x8, R3 ;  /* 0x00000008ff037819 */ /* 0x000fe40000011603 */
[----:B------:R-:W-:Y:S01]  /*1b220*/  LOP3.LUT R2, R2, 0xff, RZ, 0xc0, !PT ;  /* 0x000000ff02027812 */ /* 0x000fe200078ec0ff */
[----:B------:R-:W-:Y:S01]  /*1b230*/  IMAD.MOV.U32 R160, RZ, RZ, R120 ;  /* 0x000000ffffa07224 */ /* 0x000fe200078e0078 */
[----:B------:R-:W-:Y:S01]  /*1b240*/  PRMT R111, R76, 0x7771, RZ ;  /* 0x000077714c6f7816 */ /* 0x000fe200000000ff */
[----:B------:R-:W-:Y:S01]  /*1b250*/  IMAD.MOV.U32 R162, RZ, RZ, R118 ;  /* 0x000000ffffa27224 */ /* 0x000fe200078e0076 */
[----:B------:R-:W-:Y:S01]  /*1b260*/  LOP3.LUT R8, R63, 0xff, RZ, 0xc0, !PT ;  /* 0x000000ff3f087812 */ /* 0x000fe200078ec0ff */
[----:B------:R-:W-:Y:S01]  /*1b270*/  IMAD.MOV.U32 R118, RZ, RZ, R72 ;  /* 0x000000ffff767224 */ /* 0x000fe200078e0048 */
[C---:B------:R-:W-:Y:S01]  /*1b280*/  PRMT R120, R72.reuse, 0x7771, RZ ;  /* 0x0000777148787816 */ /* 0x040fe200000000ff */
[----:B------:R-:W-:Y:S01]  /*1b290*/  HMMA.16816.F32 R64, R12, R16, R68 ;  /* 0x000000100c40723c */ /* 0x000fe20000001844 */
[----:B------:R-:W-:-:S02]  /*1b2a0*/  PRMT R114, R72, 0x7773, RZ ;  /* 0x0000777348727816 */ /* 0x000fc400000000ff */
[C---:B---3--:R-:W-:Y:S02]  /*1b2b0*/  PRMT R110, R76.reuse, 0x7773, RZ ;  /* 0x000077734c6e7816 */ /* 0x048fe400000000ff */
[----:B----4-:R-:W-:-:S03]  /*1b2c0*/  PRMT R109, R76, 0x7772, RZ ;  /* 0x000077724c6d7816 */ /* 0x010fc600000000ff */
[C---:B------:R-:W-:Y:S01]  /*1b2d0*/  HMMA.16816.F32 R68, R12.reuse, R24, R92 ;  /* 0x000000180c44723c */ /* 0x040fe2000000185c */
[----:B------:R-:W-:Y:S02]  /*1b2e0*/  PRMT R113, R72, 0x7772, RZ ;  /* 0x0000777248717816 */ /* 0x000fe400000000ff */
[----:B------:R-:W-:Y:S02]  /*1b2f0*/  PRMT R10, R109, 0x5410, R110 ;  /* 0x000054106d0a7816 */ /* 0x000fe4000000006e */
[----:B------:R-:W-:Y:S02]  /*1b300*/  PRMT R3, R9, 0x5410, R3 ;  /* 0x0000541009037816 */ /* 0x000fe40000000003 */
[----:B------:R-:W-:Y:S01]  /*1b310*/  PRMT R2, R2, 0x5410, R11 ;  /* 0x0000541002027816 */ /* 0x000fe2000000000b */
[----:B------:R-:W-:Y:S01]  /*1b320*/  HMMA.16816.F32 R72, R12, R18, R80 ;  /* 0x000000120c48723c */ /* 0x000fe20000001850 */
[----:B------:R-:W-:Y:S02]  /*1b330*/  LOP3.LUT R10, R10, 0xff00ff, RZ, 0xc0, !PT ;  /* 0x00ff00ff0a0a7812 */ /* 0x000fe400078ec0ff */
[----:B------:R-:W-:-:S05]  /*1b340*/  HSET2.LE.AND R9, R3, R0, PT ;  /* 0x0000000003097233 */ /* 0x000fca0003803000 */
[----:B------:R-:W-:Y:S01]  /*1b350*/  HMMA.16816.F32 R76, R12, R26, R104 ;  /* 0x0000001a0c4c723c */ /* 0x000fe20000001868 */
[----:B------:R-:W-:Y:S02]  /*1b360*/  PRMT R12, R8, 0x5410, R111 ;  /* 0x00005410080c7816 */ /* 0x000fe4000000006f */
[--C-:B------:R-:W-:Y:S02]  /*1b370*/  HSET2.LE.AND R8, R2, R0.reuse, PT ;  /* 0x0000000002087233 */ /* 0x100fe40003803000 */
[--C-:B------:R-:W-:Y:S02]  /*1b380*/  HSET2.LE.AND R2, R10, R0.reuse, PT ;  /* 0x000000000a027233 */ /* 0x100fe40003803000 */
[----:B------:R-:W-:Y:S01]  /*1b390*/  HSET2.LE.AND R3, R12, R0, PT ;  /* 0x000000000c037233 */ /* 0x000fe20003803000 */
[----:B-1----:R-:W-:Y:S02]  /*1b3a0*/  HMMA.16816.F32 R80, R4, R32, R40 ;  /* 0x000000200450723c */ /* 0x002fe40000001828 */
[----:B------:R-:W-:-:S02]  /*1b3b0*/  LOP3.LUT R15, R163, R2, RZ, 0xc0, !PT ;  /* 0x00000002a30f7212 */ /* 0x000fc400078ec0ff */
[----:B------:R-:W-:Y:S01]  /*1b3c0*/  LOP3.LUT R14, R162, R3, RZ, 0xc0, !PT ;  /* 0x00000003a20e7212 */ /* 0x000fe200078ec0ff */
[----:B------:R-:W-:Y:S01]  /*1b3d0*/  IMAD.MOV.U32 R22, RZ, RZ, R28 ;  /* 0x000000ffff167224 */ /* 0x000fe200078e001c */
[C---:B------:R-:W-:Y:S01]  /*1b3e0*/  LOP3.LUT R3, R86.reuse, 0xffff, RZ, 0xc0, !PT ;  /* 0x0000ffff56037812 */ /* 0x040fe200078ec0ff */
[----:B------:R-:W-:Y:S01]  /*1b3f0*/  IMAD.MOV.U32 R96, RZ, RZ, R50 ;  /* 0x000000ffff607224 */ /* 0x000fe200078e0032 */
[C---:B------:R-:W-:Y:S01]  /*1b400*/  HMMA.16816.F32 R52, R4.reuse, R34, R52 ;  /* 0x000000220434723c */ /* 0x040fe20000001834 */
[----:B------:R-:W-:Y:S01]  /*1b410*/  PRMT R2, R86, 0x7632, R2 ;  /* 0x0000763256027816 */ /* 0x000fe20000000002 */
[----:B------:R-:W3:Y:S06]  /*1b420*/  LDL.LU R163, [R1+0x1c0] ;  /* 0x0001c00001a37983 */ /* 0x000eec0000300800 */
[C---:B--2---:R-:W-:Y:S08]  /*1b430*/  HMMA.16816.F32 R88, R4.reuse, R36, R56 ;  /* 0x000000240458723c */ /* 0x044ff00000001838 */
[----:B------:R-:W-:Y:S01]  /*1b440*/  HMMA.16816.F32 R40, R4, R38, R44 ;  /* 0x000000260428723c */ /* 0x000fe2000000182c */
[----:B------:R-:W-:-:S02]  /*1b450*/  PRMT R6, R84, 0x7632, R6 ;  /* 0x0000763254067816 */ /* 0x000fc40000000006 */
[----:B------:R-:W-:Y:S02]  /*1b460*/  SHF.R.U32.HI R7, RZ, 0x8, R3 ;  /* 0x00000008ff077819 */ /* 0x000fe40000011603 */
[----:B------:R-:W-:Y:S02]  /*1b470*/  LOP3.LUT R5, R2, 0xff, RZ, 0xc0, !PT ;  /* 0x000000ff02057812 */ /* 0x000fe400078ec0ff */
[----:B------:R-:W-:Y:S02]  /*1b480*/  SHF.R.U32.HI R2, RZ, 0x18, R84 ;  /* 0x00000018ff027819 */ /* 0x000fe40000011654 */
[----:B------:R-:W-:Y:S02]  /*1b490*/  LOP3.LUT R3, R6, 0xff, RZ, 0xc0, !PT ;  /* 0x000000ff06037812 */ /* 0x000fe400078ec0ff */
[----:B------:R-:W-:Y:S02]  /*1b4a0*/  LOP3.LUT R4, R84, 0xffff, RZ, 0xc0, !PT ;  /* 0x0000ffff54047812 */ /* 0x000fe400078ec0ff */
[----:B------:R-:W-:-:S02]  /*1b4b0*/  LOP3.LUT R12, R160, R9, RZ, 0xc0, !PT ;  /* 0x00000009a00c7212 */ /* 0x000fc400078ec0ff */
[----:B------:R-:W-:Y:S02]  /*1b4c0*/  LOP3.LUT R13, R161, R8, RZ, 0xc0, !PT ;  /* 0x00000008a10d7212 */ /* 0x000fe400078ec0ff */
[----:B------:R-:W-:Y:S02]  /*1b4d0*/  LOP3.LUT R10, R86, 0xff, RZ, 0xc0, !PT ;  /* 0x000000ff560a7812 */ /* 0x000fe400078ec0ff */
[----:B------:R-:W-:Y:S02]  /*1b4e0*/  SHF.R.U32.HI R9, RZ, 0x18, R86 ;  /* 0x00000018ff097819 */ /* 0x000fe40000011656 */
[----:B------:R-:W-:Y:S02]  /*1b4f0*/  PRMT R92, R3, 0x5410, R2 ;  /* 0x00005410035c7816 */ /* 0x000fe40000000002 */
[----:B------:R-:W-:Y:S02]  /*1b500*/  LOP3.LUT R8, R84, 0xff, RZ, 0xc0, !PT ;  /* 0x000000ff54087812 */ /* 0x000fe400078ec0ff */
[----:B------:R-:W-:-:S02]  /*1b510*/  SHF.R.U32.HI R4, RZ, 0x8, R4 ;  /* 0x00000008ff047819 */ /* 0x000fc40000011604 */
[C---:B------:R-:W-:Y:S02]  /*1b520*/  LOP3.LUT R3, R49.reuse, 0xffff, RZ, 0xc0, !PT ;  /* 0x0000ffff31037812 */ /* 0x040fe400078ec0ff */
[----:B------:R-:W-:Y:S02]  /*1b530*/  PRMT R2, R49, 0x7632, R2 ;  /* 0x0000763231027816 */ /* 0x000fe40000000002 */
[----:B------:R-:W-:Y:S02]  /*1b540*/  PRMT R6, R48, 0x7632, R6 ;  /* 0x0000763230067816 */ /* 0x000fe40000000006 */
[----:B------:R-:W-:Y:S02]  /*1b550*/  PRMT R24, R10, 0x5410, R7 ;  /* 0x000054100a187816 */ /* 0x000fe40000000007 */
[----:B------:R-:W-:Y:S02]  /*1b560*/  PRMT R25, R5, 0x5410, R9 ;  /* 0x0000541005197816 */ /* 0x000fe40000000009 */
[----:B------:R-:W-:-:S02]  /*1b570*/  PRMT R86, R8, 0x5410, R4 ;  /* 0x0000541008567816 */ /* 0x000fc40000000004 */
[----:B------:R-:W-:Y:S02]  /*1b580*/  SHF.R.U32.HI R7, RZ, 0x8, R3 ;  /* 0x00000008ff077819 */ /* 0x000fe40000011603 */
[----:B------:R-:W-:Y:S02]  /*1b590*/  LOP3.LUT R5, R2, 0xff, RZ, 0xc0, !PT ;  /* 0x000000ff02057812 */ /* 0x000fe400078ec0ff */
[----:B------:R-:W-:Y:S02]  /*1b5a0*/  LOP3.LUT R4, R48, 0xffff, RZ, 0xc0, !PT ;  /* 0x0000ffff30047812 */ /* 0x000fe400078ec0ff */
[----:B------:R-:W-:Y:S02]  /*1b5b0*/  SHF.R.U32.HI R2, RZ, 0x18, R48 ;  /* 0x00000018ff027819 */ /* 0x000fe40000011630 */
[----:B------:R-:W-:Y:S02]  /*1b5c0*/  LOP3.LUT R3, R6, 0xff, RZ, 0xc0, !PT ;  /* 0x000000ff06037812 */ /* 0x000fe400078ec0ff */
[----:B------:R-:W-:-:S02]  /*1b5d0*/  LOP3.LUT R10, R49, 0xff, RZ, 0xc0, !PT ;  /* 0x000000ff310a7812 */ /* 0x000fc400078ec0ff */
[----:B------:R-:W-:Y:S02]  /*1b5e0*/  SHF.R.U32.HI R9, RZ, 0x18, R49 ;  /* 0x00000018ff097819 */ /* 0x000fe40000011631 */
[----:B------:R-:W-:Y:S02]  /*1b5f0*/  LOP3.LUT R8, R48, 0xff, RZ, 0xc0, !PT ;  /* 0x000000ff30087812 */ /* 0x000fe400078ec0ff */
[----:B------:R-:W-:Y:S02]  /*1b600*/  SHF.R.U32.HI R4, RZ, 0x8, R4 ;  /* 0x00000008ff047819 */ /* 0x000fe40000011604 */
[----:B------:R-:W-:Y:S02]  /*1b610*/  PRMT R63, R3, 0x5410, R2 ;  /* 0x00005410033f7816 */ /* 0x000fe40000000002 */
[----:B------:R-:W-:Y:S02]  /*1b620*/  LOP3.LUT R2, R108, 0xffff, RZ, 0xc0, !PT ;  /* 0x0000ffff6c027812 */ /* 0x000fe400078ec0ff */
[----:B------:R-:W-:-:S02]  /*1b630*/  PRMT R23, R28, 0x7771, RZ ;  /* 0x000077711c177816 */ /* 0x000fc400000000ff */
[----:B------:R-:W-:Y:S02]  /*1b640*/  PRMT R10, R10, 0x5410, R7 ;  /* 0x000054100a0a7816 */ /* 0x000fe40000000007 */
[----:B------:R-:W-:Y:S02]  /*1b650*/  PRMT R9, R5, 0x5410, R9 ;  /* 0x0000541005097816 */ /* 0x000fe40000000009 */
[----:B------:R-:W-:Y:S02]  /*1b660*/  PRMT R84, R8, 0x5410, R4 ;  /* 0x0000541008547816 */ /* 0x000fe40000000004 */
[----:B------:R-:W-:Y:S02]  /*1b670*/  LOP3.LUT R6, R22, 0xff, RZ, 0xc0, !PT ;  /* 0x000000ff16067812 */ /* 0x000fe400078ec0ff */
[----:B------:R-:W-:Y:S02]  /*1b680*/  PRMT R97, R50, 0x7771, RZ ;  /* 0x0000777132617816 */ /* 0x000fe400000000ff */
[----:B------:R-:W-:-:S02]  /*1b690*/  LOP3.LUT R4, R118, 0xff, RZ, 0xc0, !PT ;  /* 0x000000ff76047812 */ /* 0x000fc400078ec0ff */
[----:B------:R-:W-:Y:S02]  /*1b6a0*/  LOP3.LUT R3, R117, 0xff, RZ, 0xc0, !PT ;  /* 0x000000ff75037812 */ /* 0x000fe400078ec0ff */
[----:B------:R-:W-:Y:S02]  /*1b6b0*/  LOP3.LUT R7, R96, 0xff, RZ, 0xc0, !PT ;  /* 0x000000ff60077812 */ /* 0x000fe400078ec0ff */
[----:B------:R-:W-:Y:S02]  /*1b6c0*/  LOP3.LUT R5, R108, 0xff, RZ, 0xc0, !PT ;  /* 0x000000ff6c057812 */ /* 0x000fe400078ec0ff */
[----:B------:R-:W-:Y:S02]  /*1b6d0*/  SHF.R.U32.HI R2, RZ, 0x8, R2 ;  /* 0x00000008ff027819 */ /* 0x000fe40000011602 */
[C---:B------:R-:W-:Y:S02]  /*1b6e0*/  PRMT R17, R28.reuse, 0x7773, RZ ;  /* 0x000077731c117816 */ /* 0x040fe400000000ff */
[----:B------:R-:W-:-:S02]  /*1b6f0*/  PRMT R16, R28, 0x7772, RZ ;  /* 0x000077721c107816 */ /* 0x000fc400000000ff */
[----:B------:R-:W-:Y:S02]  /*1b700*/  PRMT R93, R6, 0x5410, R23 ;  /* 0x00005410065d7816 */ /* 0x000fe40000000017 */
[----:B------:R-:W-:Y:S01]  /*1b710*/  PRMT R61, R4, 0x5410, R120 ;  /* 0x00005410043d7816 */ /* 0x000fe20000000078 */
[----:B------:R-:W-:Y:S01]  /*1b720*/  IMAD.MOV.U32 R4, RZ, RZ, R142 ;  /* 0x000000ffff047224 */ /* 0x000fe200078e008e */
[----:B------:R-:W-:Y:S02]  /*1b730*/  PRMT R119, R3, 0x5410, R119 ;  /* 0x0000541003777816 */ /* 0x000fe40000000077 */
[----:B------:R-:W-:Y:S01]  /*1b740*/  PRMT R28, R7, 0x5410, R97 ;  /* 0x00005410071c7816 */ /* 0x000fe20000000061 */
[----:B------:R-:W-:Y:S01]  /*1b750*/  IMAD.MOV.U32 R7, RZ, RZ, R140 ;  /* 0x000000ffff077224 */ /* 0x000fe200078e008c */
[----:B------:R-:W-:Y:S01]  /*1b760*/  PRMT R23, R5, 0x5410, R2 ;  /* 0x0000541005177816 */ /* 0x000fe20000000002 */
[----:B------:R-:W-:Y:S01]  /*1b770*/  IMAD.MOV.U32 R5, RZ, RZ, R174 ;  /* 0x000000ffff057224 */ /* 0x000fe200078e00ae */
[----:B------:R-:W-:-:S02]  /*1b780*/  HSET2.LE.AND R2, R10, R0, PT ;  /* 0x000000000a027233 */ /* 0x000fc40003803000 */
[--C-:B------:R-:W-:Y:S02]  /*1b790*/  HSET2.LE.AND R3, R9, R0.reuse, PT ;  /* 0x0000000009037233 */ /* 0x100fe40003803000 */
[----:B------:R-:W-:Y:S02]  /*1b7a0*/  HSET2.LE.AND R6, R87, R0, PT ;  /* 0x0000000057067233 */ /* 0x000fe40003803000 */
[----:B------:R-:W-:Y:S02]  /*1b7b0*/  LOP3.LUT R4, R4, R2, RZ, 0xc0, !PT ;  /* 0x0000000204047212 */ /* 0x000fe400078ec0ff */
[----:B------:R-:W-:Y:S02]  /*1b7c0*/  LOP3.LUT R5, R5, R3, RZ, 0xc0, !PT ;  /* 0x0000000305057212 */ /* 0x000fe400078ec0ff */
[----:B------:R-:W-:Y:S02]  /*1b7d0*/  LOP3.LUT R6, R7, R6, RZ, 0xc0, !PT ;  /* 0x0000000607067212 */ /* 0x000fe400078ec0ff */
[----:B------:R-:W-:-:S02]  /*1b7e0*/  LOP3.LUT R2, R141, 0xff00ff, RZ, 0xc0, !PT ;  /* 0x00ff00ff8d027812 */ /* 0x000fc400078ec0ff */
[----:B------:R-:W-:Y:S02]  /*1b7f0*/  PRMT R7, R108, 0x7632, R7 ;  /* 0x000076326c077816 */ /* 0x000fe40000000007 */
[C---:B------:R-:W-:Y:S02]  /*1b800*/  LOP3.LUT R3, R85.reuse, 0xffff, RZ, 0xc0, !PT ;  /* 0x0000ffff55037812 */ /* 0x040fe400078ec0ff */
[----:B------:R-:W-:Y:S02]  /*1b810*/  PRMT R9, R85, 0x7632, R9 ;  /* 0x0000763255097816 */ /* 0x000fe40000000009 */
[----:B------:R-:W-:Y:S01]  /*1b820*/  LOP3.LUT R10, R7, 0xff, RZ, 0xc0, !PT ;  /* 0x000000ff070a7812 */ /* 0x000fe200078ec0ff */
[----:B------:R-:W-:Y:S01]  /*1b830*/  IMAD.MOV.U32 R7, RZ, RZ, R175 ;  /* 0x000000ffff077224 */ /* 0x000fe200078e00af */
[----:B------:R-:W-:Y:S02]  /*1b840*/  SHF.R.U32.HI R8, RZ, 0x8, R3 ;  /* 0x00000008ff087819 */ /* 0x000fe40000011603 */
[----:B------:R-:W-:-:S02]  /*1b850*/  SHF.R.U32.HI R11, RZ, 0x18, R85 ;  /* 0x00000018ff0b7819 */ /* 0x000fc40000011655 */
[----:B------:R-:W-:Y:S02]  /*1b860*/  HSET2.LE.AND R2, R2, R0, PT ;  /* 0x0000000002027233 */ /* 0x000fe40003803000 */
[----:B------:R-:W-:Y:S01]  /*1b870*/  LOP3.LUT R3, R9, 0xff, RZ, 0xc0, !PT ;  /* 0x000000ff09037812 */ /* 0x000fe200078ec0ff */
[----:B------:R-:W-:Y:S02]  /*1b880*/  HMMA.16816.F32 R44, R12, R32, R64 ;  /* 0x000000200c2c723c */ /* 0x000fe40000001840 */
[----:B------:R-:W-:Y:S02]  /*1b890*/  LOP3.LUT R7, R7, R2, RZ, 0xc0, !PT ;  /* 0x0000000207077212 */ /* 0x000fe400078ec0ff */
[----:B------:R-:W-:-:S04]  /*1b8a0*/  PRMT R2, R51, 0x7632, R2 ;  /* 0x0000763233027816 */ /* 0x000fc80000000002 */
[C---:B------:R-:W-:Y:S01]  /*1b8b0*/  HMMA.16816.F32 R72, R12.reuse, R34, R72 ;  /* 0x000000220c48723c */ /* 0x040fe20000001848 */
[----:B------:R-:W-:Y:S01]  /*1b8c0*/  LOP3.LUT R2, R2, 0xff, RZ, 0xc0, !PT ;  /* 0x000000ff02027812 */ /* 0x000fe200078ec0ff */
[----:B------:R-:W-:Y:S06]  /*1b8d0*/  STG.E.U16 desc[UR20][R164.64+-0xee], R248 ;  /* 0xffff12f8a4007986 */ /* 0x000fec000c101514 */
[C---:B------:R-:W-:Y:S08]  /*1b8e0*/  HMMA.16816.F32 R68, R12.reuse, R36, R68 ;  /* 0x000000240c44723c */ /* 0x040ff00000001844 */
[----:B------:R-:W-:Y:S01]  /*1b8f0*/  HMMA.16816.F32 R64, R12, R38, R76 ;  /* 0x000000260c40723c */ /* 0x000fe2000000184c */
[----:B------:R-:W-:Y:S01]  /*1b900*/  LOP3.LUT R12, R85, 0xff, RZ, 0xc0, !PT ;  /* 0x000000ff550c7812 */ /* 0x000fe200078ec0ff */
[----:B------:R-:W-:Y:S01]  /*1b910*/  LDSM.16.MT88.4 R32, [R60+0x1000] ;  /* 0x001000003c20783b */ /* 0x000fe20000004200 */
[----:B------:R-:W-:-:S02]  /*1b920*/  PRMT R78, R3, 0x5410, R11 ;  /* 0x00005410034e7816 */ /* 0x000fc4000000000b */
[----:B------:R-:W-:Y:S02]  /*1b930*/  SHF.R.U32.HI R13, RZ, 0x18, R108 ;  /* 0x00000018ff0d7819 */ /* 0x000fe4000001166c */
[----:B------:R-:W-:Y:S01]  /*1b940*/  LOP3.LUT R9, R29, 0xff, RZ, 0xc0, !PT ;  /* 0x000000ff1d097812 */ /* 0x000fe200078ec0ff */
[----:B------:R1:W-:Y:S01]  /*1b950*/  STG.E.U16 desc[UR20][R182.64+-0xf0], R250 ;  /* 0xffff10fab6007986 */ /* 0x0003e2000c101514 */
[C---:B------:R-:W-:Y:S02]  /*1b960*/  LOP3.LUT R3, R51.reuse, 0xffff, RZ, 0xc0, !PT ;  /* 0x0000ffff33037812 */ /* 0x040fe400078ec0ff */
[----:B------:R-:W-:Y:S02]  /*1b970*/  PRMT R77, R12, 0x5410, R8 ;  /* 0x000054100c4d7816 */ /* 0x000fe40000000008 */
[----:B------:R-:W-:Y:S02]  /*1b980*/  PRMT R94, R16, 0x5410, R17 ;  /* 0x00005410105e7816 */ /* 0x000fe40000000011 */
[----:B------:R-:W-:Y:S01]  /*1b990*/  PRMT R62, R50, 0x7773, RZ ;  /* 0x00007773323e7816 */ /* 0x000fe200000000ff */
[----:B------:R-:W-:Y:S01]  /*1b9a0*/  IMAD.MOV.U32 R15, RZ, RZ, R176 ;  /* 0x000000ffff0f7224 */ /* 0x000fe200078e00b0 */
[----:B------:R-:W-:Y:S01]  /*1b9b0*/  PRMT R22, R10, 0x5410, R13 ;  /* 0x000054100a167816 */ /* 0x000fe2000000000d */
[----:B------:R2:W-:Y:S01]  /*1b9c0*/  STG.E.U16 desc[UR20][R182.64+-0xee], R243 ;  /* 0xffff12f3b6007986 */ /* 0x0005e2000c101514 */
[----:B------:R-:W-:-:S02]  /*1b9d0*/  LOP3.LUT R12, R51, 0xff, RZ, 0xc0, !PT ;  /* 0x000000ff330c7812 */ /* 0x000fc400078ec0ff */
[----:B------:R-:W-:Y:S01]  /*1b9e0*/  SHF.R.U32.HI R11, RZ, 0x8, R3 ;  /* 0x00000008ff0b7819 */ /* 0x000fe20000011603 */
[----:B------:R-:W4:Y:S01]  /*1b9f0*/  LDSM.16.MT88.4 R16, [R132+0x5000] ;  /* 0x005000008410783b */ /* 0x000f220000004200 */
[----:B------:R-:W-:Y:S02]  /*1ba00*/  LOP3.LUT R8, R29, 0xffff, RZ, 0xc0, !PT ;  /* 0x0000ffff1d087812 */ /* 0x000fe400078ec0ff */
[----:B------:R-:W-:Y:S01]  /*1ba10*/  SHF.R.U32.HI R10, RZ, 0x18, R51 ;  /* 0x00000018ff0a7819 */ /* 0x000fe20000011633 */
[----:B------:R-:W-:Y:S01]  /*1ba20*/  IMAD.MOV.U32 R14, RZ, RZ, R153 ;  /* 0x000000ffff0e7224 */ /* 0x000fe200078e0099 */
[----:B------:R-:W-:Y:S01]  /*1ba30*/  PRMT R13, R12, 0x5410, R11 ;  /* 0x000054100c0d7816 */ /* 0x000fe2000000000b */
[----:B------:R-:W-:Y:S01]  /*1ba40*/  LDSM.16.MT88.4 R36, [R60+0x1400] ;  /* 0x001400003c24783b */ /* 0x000fe20000004200 */
[----:B------:R-:W-:Y:S02]  /*1ba50*/  SHF.R.U32.HI R3, RZ, 0x8, R8 ;  /* 0x00000008ff037819 */ /* 0x000fe40000011608 */
[----:B------:R-:W-:-:S02]  /*1ba60*/  PRMT R12, R2, 0x5410, R10 ;  /* 0x00005410020c7816 */ /* 0x000fc4000000000a */
[----:B------:R-:W-:Y:S02]  /*1ba70*/  PRMT R2, R29, 0x7632, R2 ;  /* 0x000076321d027816 */ /* 0x000fe40000000002 */
[----:B------:R-:W-:Y:S02]  /*1ba80*/  LOP3.LUT R11, R155, 0xff00ff, RZ, 0xc0, !PT ;  /* 0x00ff00ff9b0b7812 */ /* 0x000fe400078ec0ff */
[----:B------:R-:W-:Y:S02]  /*1ba90*/  PRMT R76, R9, 0x5410, R3 ;  /* 0x00005410094c7816 */ /* 0x000fe40000000003 */
[----:B------:R-:W-:Y:S02]  /*1baa0*/  SHF.R.U32.HI R9, RZ, 0x18, R29 ;  /* 0x00000018ff097819 */ /* 0x000fe4000001161d */
[----:B------:R-:W-:Y:S02]  /*1bab0*/  LOP3.LUT R8, R2, 0xff, RZ, 0xc0, !PT ;  /* 0x000000ff02087812 */ /* 0x000fe400078ec0ff */
[----:B------:R-:W-:-:S02]  /*1bac0*/  HSET2.LE.AND R3, R25, R0, PT ;  /* 0x0000000019037233 */ /* 0x000fc40003803000 */
[--C-:B------:R-:W-:Y:S02]  /*1bad0*/  HSET2.LE.AND R10, R149, R0.reuse, PT ;  /* 0x00000000950a7233 */ /* 0x100fe40003803000 */
[--C-:B------:R-:W-:Y:S02]  /*1bae0*/  HSET2.LE.AND R11, R11, R0.reuse, PT ;  /* 0x000000000b0b7233 */ /* 0x100fe40003803000 */
[----:B------:R-:W-:Y:S02]  /*1baf0*/  PRMT R29, R8, 0x5410, R9 ;  /* 0x00005410081d7816 */ /* 0x000fe40000000009 */
[----:B------:R-:W-:Y:S02]  /*1bb00*/  LOP3.LUT R9, R219, R3, RZ, 0xc0, !PT ;  /* 0x00000003db097212 */ /* 0x000fe400078ec0ff */
[----:B------:R-:W3:Y:S01]  /*1bb10*/  LDL.LU R219, [R1+0x3e4] ;  /* 0x0003e40001db7983 */ /* 0x000ee20000300800 */
[----:B------:R-:W-:Y:S02]  /*1bb20*/  LOP3.LUT R10, R245, R10, RZ, 0xc0, !PT ;  /* 0x0000000af50a7212 */ /* 0x000fe400078ec0ff */
[----:B------:R-:W-:Y:S01]  /*1bb30*/  LOP3.LUT R11, R249, R11, RZ, 0xc0, !PT ;  /* 0x0000000bf90b7212 */ /* 0x000fe200078ec0ff */
[----:B------:R-:W3:Y:S04]  /*1bb40*/  LDL.LU R245, [R1+0x3e0] ;  /* 0x0003e00001f57983 */ /* 0x000ee80000300800 */
[----:B------:R-:W3:Y:S04]  /*1bb50*/  LDL.LU R249, [R1+0x3d4] ;  /* 0x0003d40001f97983 */ /* 0x000ee80000300800 */
[----:B-1----:R-:W3:Y:S04]  /*1bb60*/  LDL.LU R250, [R1+0x3d0] ;  /* 0x0003d00001fa7983 */ /* 0x002ee80000300800 */
[----:B--2---:R-:W2:Y:S04]  /*1bb70*/  LDL.LU.64 R182, [R1+0x3c8] ;  /* 0x0003c80001b67983 */ /* 0x004ea80000300a00 */
[----:B------:R-:W2:Y:S01]  /*1bb80*/  LDL.LU R243, [R1+0x3c0] ;  /* 0x0003c00001f37983 */ /* 0x000ea20000300800 */
[----:B------:R-:W-:-:S03]  /*1bb90*/  HSET2.LE.AND R2, R24, R0, PT ;  /* 0x0000000018027233 */ /* 0x000fc60003803000 */
[----:B------:R1:W-:Y:S04]  /*1bba0*/  STG.E.U16 desc[UR20][R20.64+-0xf0], R223 ;  /* 0xffff10df14007986 */ /* 0x0003e8000c101514 */
[----:B------:R1:W-:Y:S01]  /*1bbb0*/  STG.E.U16 desc[UR20][R20.64+-0xee], R242 ;  /* 0xffff12f214007986 */ /* 0x0003e2000c101514 */
[----:B----4-:R-:W-:Y:S01]  /*1bbc0*/  HMMA.16816.F32 R56, R4, R16, R80 ;  /* 0x000000100438723c */ /* 0x010fe20000001850 */
[----:B------:R-:W-:Y:S02]  /*1bbd0*/  PRMT R50, R50, 0x7772, RZ ;  /* 0x0000777232327816 */ /* 0x000fe400000000ff */
[----:B------:R-:W-:Y:S01]  /*1bbe0*/  PRMT R113, R113, 0x5410, R114 ;  /* 0x0000541071717816 */ /* 0x000fe20000000072 */
[----:B------:R-:W4:Y:S04]  /*1bbf0*/  LDSM.16.MT88.4 R24, [R132+0x5400] ;  /* 0x005400008418783b */ /* 0x000f280000004200 */
[----:B-1----:R-:W4:Y:S04]  /*1bc00*/  LDL.LU R223, [R1+0x3bc] ;  /* 0x0003bc0001df7983 */ /* 0x002f280000300800 */
[----:B------:R-:W4:Y:S01]  /*1bc10*/  LDL.LU R242, [R1+0x3b8] ;  /* 0x0003b80001f27983 */ /* 0x000f220000300800 */
[----:B---3--:R-:W-:Y:S01]  /*1bc20*/  LOP3.LUT R8, R163, R2, RZ, 0xc0, !PT ;  /* 0x00000002a3087212 */ /* 0x008fe200078ec0ff */
[----:B------:R-:W-:-:S02]  /*1bc30*/  IMAD.WIDE R2, R181, 0x70, R164 ;  /* 0x00000070b5027825 */ /* 0x000fc400078e02a4 */
[----:B------:R-:W-:Y:S04]  /*1bc40*/  STG.E.U16 desc[UR20][R30.64+-0xde], R249 ;  /* 0xffff22f91e007986 */ /* 0x000fe8000c101514 */
[----:B------:R-:W-:Y:S04]  /*1bc50*/  STG.E.U16 desc[UR20][R30.64+-0xe0], R250 ;  /* 0xffff20fa1e007986 */ /* 0x000fe8000c101514 */
[----:B------:R-:W-:Y:S04]  /*1bc60*/  STG.E.U16 desc[UR20][R164.64+-0xe0], R245 ;  /* 0xffff20f5a4007986 */ /* 0x000fe8000c101514 */
[----:B--2---:R-:W-:Y:S04]  /*1bc70*/  STG.E.U16 desc[UR20][R164.64+-0xde], R243 ;  /* 0xffff22f3a4007986 */ /* 0x004fe8000c101514 */
[----:B------:R1:W-:Y:S04]  /*1bc80*/  STG.E.U16 desc[UR20][R2.64+-0xe0], R241 ;  /* 0xffff20f102007986 */ /* 0x0003e8000c101514 */
[----:B------:R2:W-:Y:S04]  /*1bc90*/  STG.E.U16 desc[UR20][R2.64+-0xde], R221 ;  /* 0xffff22dd02007986 */ /* 0x0005e8000c101514 */
[----:B------:R3:W-:Y:S04]  /*1bca0*/  STG.E.U16 desc[UR20][R20.64+-0xe0], R222 ;  /* 0xffff20de14007986 */ /* 0x0007e8000c101514 */
[----:B------:R4:W-:Y:S04]  /*1bcb0*/  STG.E.U16 desc[UR20][R20.64+-0xde], R244 ;  /* 0xffff22f414007986 */ /* 0x0009e8000c101514 */
[----:B-1----:R-:W4:Y:S04]  /*1bcc0*/  LDL.LU R241, [R1+0x3b4] ;  /* 0x0003b40001f17983 */ /* 0x002f280000300800 */
[----:B--2---:R-:W2:Y:S04]  /*1bcd0*/  LDL.LU R221, [R1+0x3b0] ;  /* 0x0003b00001dd7983 */ /* 0x004ea80000300800 */
[----:B---3--:R-:W3:Y:S04]  /*1bce0*/  LDL.LU R222, [R1+0x3ac] ;  /* 0x0003ac0001de7983 */ /* 0x008ee80000300800 */
[----:B----4-:R-:W4:Y:S01]  /*1bcf0*/  LDL.LU R244, [R1+0x3a8] ;  /* 0x0003a80001f47983 */ /* 0x010f220000300800 */
[----:B------:R-:W-:Y:S01]  /*1bd00*/  HMMA.16816.F32 R44, R8, R16, R44 ;  /* 0x00000010082c723c */ /* 0x000fe2000000182c */
[C---:B------:R-:W-:Y:S01]  /*1bd10*/  IMAD.WIDE R16, R181.reuse, -0x70, R2 ;  /* 0xffffff90b5107825 */ /* 0x040fe200078e0202 */
[----:B------:R-:W-:Y:S01]  /*1bd20*/  PRMT R62, R50, 0x5410, R62 ;  /* 0x00005410323e7816 */ /* 0x000fe2000000003e */
[----:B------:R-:W-:Y:S04]  /*1bd30*/  STG.E.U16 desc[UR20][R30.64+-0xd0], R242 ;  /* 0xffff30f21e007986 */ /* 0x000fe8000c101514 */
[----:B------:R-:W2:Y:S01]  /*1bd40*/  LDL.LU R124, [R1+0x1cc] ;  /* 0x0001cc00017c7983 */ /* 0x000ea20000300800 */
[C---:B------:R-:W-:Y:S08]  /*1bd50*/  HMMA.16816.F32 R52, R4.reuse, R18, R52 ;  /* 0x000000120434723c */ /* 0x040ff00000001834 */
[C---:B------:R-:W-:Y:S08]  /*1bd60*/  HMMA.16816.F32 R48, R4.reuse, R32, R88 ;  /* 0x000000200430723c */ /* 0x040ff00000001858 */
[----:B------:R-:W-:Y:S01]  /*1bd70*/  HMMA.16816.F32 R40, R4, R34, R40 ;  /* 0x000000220428723c */ /* 0x000fe20000001828 */
[----:B------:R-:W-:Y:S01]  /*1bd80*/  IMAD.WIDE R6, R181, 0x70, R16 ;  /* 0x00000070b5067825 */ /* 0x000fe200078e0210 */
[----:B------:R-:W-:Y:S04]  /*1bd90*/  STG.E.U16 desc[UR20][R30.64+-0xce], R241 ;  /* 0xffff32f11e007986 */ /* 0x000fe8000c101514 */
[----:B------:R-:W-:Y:S04]  /*1bda0*/  STG.E.U16 desc[UR20][R16.64+-0xd0], R223 ;  /* 0xffff30df10007986 */ /* 0x000fe8000c101514 */
[----:B----4-:R-:W-:Y:S04]  /*1bdb0*/  STG.E.U16 desc[UR20][R16.64+-0xce], R244 ;  /* 0xffff32f410007986 */ /* 0x010fe8000c101514 */
[----:B------:R1:W-:Y:S04]  /*1bdc0*/  STG.E.U16 desc[UR20][R6.64+-0xd0], R220 ;  /* 0xffff30dc06007986 */ /* 0x0003e8000c101514 */
[----:B-1----:R-:W4:Y:S01]  /*1bdd0*/  LDL.LU R220, [R1+0x3a4] ;  /* 0x0003a40001dc7983 */ /* 0x002f220000300800 */
[----:B------:R-:W-:Y:S01]  /*1bde0*/  LOP3.LUT R5, R62, 0xff00ff, RZ, 0xc0, !PT ;  /* 0x00ff00ff3e057812 */ /* 0x000fe200078ec0ff */
[----:B------:R-:W-:Y:S01]  /*1bdf0*/  HMMA.16816.F32 R72, R8, R18, R72 ;  /* 0x000000120848723c */ /* 0x000fe20000001848 */
[--C-:B------:R-:W-:Y:S01]  /*1be00*/  HSET2.LE.AND R3, R12, R0.reuse, PT ;  /* 0x000000000c037233 */ /* 0x100fe20003803000 */
[----:B------:R-:W-:Y:S01]  /*1be10*/  IMAD.MOV.U32 R19, RZ, RZ, R143 ;  /* 0x000000ffff137224 */ /* 0x000fe200078e008f */
[----:B------:R-:W-:-:S02]  /*1be20*/  HSET2.LE.AND R4, R13, R0, PT ;  /* 0x000000000d047233 */ /* 0x000fc40003803000 */
[--C-:B------:R-:W-:Y:S02]  /*1be30*/  HSET2.LE.AND R5, R5, R0.reuse, PT ;  /* 0x0000000005057233 */ /* 0x100fe40003803000 */
[----:B------:R-:W-:Y:S01]  /*1be40*/  LOP3.LUT R13, R15, R3, RZ, 0xc0, !PT ;  /* 0x000000030f0d7212 */ /* 0x000fe200078ec0ff */
[----:B------:R-:W-:Y:S01]  /*1be50*/  IMAD.MOV.U32 R18, RZ, RZ, R152 ;  /* 0x000000ffff127224 */ /* 0x000fe200078e0098 */
[----:B------:R-:W-:Y:S02]  /*1be60*/  LOP3.LUT R12, R14, R4, RZ, 0xc0, !PT ;  /* 0x000000040e0c7212 */ /* 0x000fe400078ec0ff */
[----:B------:R-:W-:Y:S01]  /*1be70*/  LOP3.LUT R15, R19, R5, RZ, 0xc0, !PT ;  /* 0x00000005130f7212 */ /* 0x000fe200078ec0ff */
[C---:B------:R-:W-:Y:S01]  /*1be80*/  IMAD.WIDE R4, R181.reuse, -0x70, R6 ;  /* 0xffffff90b5047825 */ /* 0x040fe200078e0206 */
[--C-:B------:R-:W-:Y:S01]  /*1be90*/  HSET2.LE.AND R2, R28, R0.reuse, PT ;  /* 0x000000001c027233 */ /* 0x100fe20003803000 */
[----:B------:R1:W-:Y:S04]  /*1bea0*/  STG.E.U16 desc[UR20][R6.64+-0xce], R208 ;  /* 0xffff32d006007986 */ /* 0x0003e8000c101514 */
[----:B------:R-:W-:Y:S01]  /*1beb0*/  LOP3.LUT R14, R18, R2, RZ, 0xc0, !PT ;  /* 0x00000002120e7212 */ /* 0x000fe200078ec0ff */
[C---:B------:R-:W-:Y:S01]  /*1bec0*/  IMAD.WIDE R2, R181.reuse, 0x70, R4 ;  /* 0x00000070b5027825 */ /* 0x040fe200078e0204 */
[----:B------:R1:W-:Y:S04]  /*1bed0*/  STG.E.U16 desc[UR20][R20.64+-0xd0], R217 ;  /* 0xffff30d914007986 */ /* 0x0003e8000c101514 */
[----:B------:R1:W-:Y:S04]  /*1bee0*/  STG.E.U16 desc[UR20][R20.64+-0xce], R218 ;  /* 0xffff32da14007986 */ /* 0x0003e8000c101514 */
[----:B---3--:R-:W-:Y:S04]  /*1bef0*/  STG.E.U16 desc[UR20][R30.64+-0xc0], R222 ;  /* 0xffff40de1e007986 */ /* 0x008fe8000c101514 */
[----:B--2---:R-:W-:Y:S04]  /*1bf00*/  STG.E.U16 desc[UR20][R30.64+-0xbe], R221 ;  /* 0xffff42dd1e007986 */ /* 0x004fe8000c101514 */
[----:B------:R-:W-:Y:S04]  /*1bf10*/  STG.E.U16 desc[UR20][R4.64+-0xbe], R219 ;  /* 0xffff42db04007986 */ /* 0x000fe8000c101514 */
[----:B-1----:R-:W2:Y:S04]  /*1bf20*/  LDL.LU R208, [R1+0x3a0] ;  /* 0x0003a00001d07983 */ /* 0x002ea80000300800 */
[----:B------:R-:W3:Y:S04]  /*1bf30*/  LDL.LU R217, [R1+0x39c] ;  /* 0x00039c0001d97983 */ /* 0x000ee80000300800 */
[----:B------:R-:W2:Y:S04]  /*1bf40*/  LDL.LU R218, [R1+0x398] ;  /* 0x0003980001da7983 */ /* 0x000ea80000300800 */
[----:B----4-:R-:W-:Y:S04]  /*1bf50*/  STG.E.U16 desc[UR20][R4.64+-0xc0], R220 ;  /* 0xffff40dc04007986 */ /* 0x010fe8000c101514 */
[----:B------:R1:W-:Y:S04]  /*1bf60*/  STG.E.U16 desc[UR20][R2.64+-0xc0], R203 ;  /* 0xffff40cb02007986 */ /* 0x0003e8000c101514 */
[----:B------:R4:W-:Y:S04]  /*1bf70*/  STG.E.U16 desc[UR20][R2.64+-0xbe], R188 ;  /* 0xffff42bc02007986 */ /* 0x0009e8000c101514 */
[----:B------:R4:W-:Y:S04]  /*1bf80*/  STG.E.U16 desc[UR20][R20.64+-0xc0], R212 ;  /* 0xffff40d414007986 */ /* 0x0009e8000c101514 */
[----:B------:R3:W-:Y:S04]  /*1bf90*/  STG.E.U16 desc[UR20][R20.64+-0xbe], R216 ;  /* 0xffff42d814007986 */ /* 0x0007e8000c101514 */
[----:B-1----:R-:W2:Y:S04]  /*1bfa0*/  LDL.LU R203, [R1+0x394] ;  /* 0x0003940001cb7983 */ /* 0x002ea80000300800 */
[----:B----4-:R-:W4:Y:S04]  /*1bfb0*/  LDL.LU R188, [R1+0x390] ;  /* 0x0003900001bc7983 */ /* 0x010f280000300800 */
[----:B------:R-:W4:Y:S04]  /*1bfc0*/  LDL.LU R212, [R1+0x38c] ;  /* 0x00038c0001d47983 */ /* 0x000f280000300800 */
[----:B---3--:R-:W3:Y:S01]  /*1bfd0*/  LDL.LU R216, [R1+0x388] ;  /* 0x0003880001d87983 */ /* 0x008ee20000300800 */
[--C-:B------:R-:W-:Y:S01]  /*1bfe0*/  HSET2.LE.AND R5, R23, R0.reuse, PT ;  /* 0x0000000017057233 */ /* 0x100fe20003803000 */
[----:B------:R-:W-:Y:S01]  /*1bff0*/  IMAD.WIDE R2, R181, -0x70, R2 ;  /* 0xffffff90b5027825 */ /* 0x000fe200078e0202 */
[----:B------:R-:W-:Y:S01]  /*1c000*/  LOP3.LUT R6, R113, 0xff00ff, RZ, 0xc0, !PT ;  /* 0x00ff00ff71067812 */ /* 0x000fe200078ec0ff */
[----:B------:R-:W-:Y:S01]  /*1c010*/  HMMA.16816.F32 R160, R8, R32, R68 ;  /* 0x0000002008a0723c */ /* 0x000fe20000001844 */
[----:B------:R-:W-:-:S02]  /*1c020*/  HSET2.LE.AND R4, R22, R0, PT ;  /* 0x0000000016047233 */ /* 0x000fc40003803000 */
[----:B------:R-:W-:Y:S02]  /*1c030*/  LOP3.LUT R16, R124, R5, RZ, 0xc0, !PT ;  /* 0x000000057c107212 */ /* 0x000fe400078ec0ff */
[----:B------:R-:W-:-:S03]  /*1c040*/  HSET2.LE.AND R5, R6, R0, PT ;  /* 0x0000000006057233 */ /* 0x000fc60003803000 */
[----:B------:R-:W-:Y:S01]  /*1c050*/  HMMA.16816.F32 R68, R8, R34, R64 ;  /* 0x000000220844723c */ /* 0x000fe20000001840 */
[----:B------:R-:W-:Y:S01]  /*1c060*/  HSET2.LE.AND R8, R61, R0, PT ;  /* 0x000000003d087233 */ /* 0x000fe20003803000 */
[----:B------:R-:W-:Y:S01]  /*1c070*/  IMAD.WIDE R6, R181, 0x70, R2 ;  /* 0x00000070b5067825 */ /* 0x000fe200078e0202 */
[----:B--2---:R-:W-:Y:S01]  /*1c080*/  STG.E.U16 desc[UR20][R30.64+-0xb0], R218 ;  /* 0xffff50da1e007986 */ /* 0x004fe2000c101514 */
[----:B------:R-:W-:Y:S02]  /*1c090*/  LOP3.LUT R19, R213, R5, RZ, 0xc0, !PT ;  /* 0x00000005d5137212 */ /* 0x000fe400078ec0ff */
[----:B------:R-:W-:Y:S01]  /*1c0a0*/  LOP3.LUT R18, R208, R8, RZ, 0xc0, !PT ;  /* 0x00000008d0127212 */ /* 0x000fe200078ec0ff */
[----:B------:R-:W-:Y:S01]  /*1c0b0*/  STG.E.U16 desc[UR20][R30.64+-0xae], R217 ;  /* 0xffff52d91e007986 */ /* 0x000fe2000c101514 */
[----:B------:R-:W-:Y:S01]  /*1c0c0*/  LOP3.LUT R17, R203, R4, RZ, 0xc0, !PT ;  /* 0x00000004cb117212 */ /* 0x000fe200078ec0ff */
[----:B------:R-:W-:Y:S02]  /*1c0d0*/  IMAD.MOV.U32 R9, RZ, RZ, R148 ;  /* 0x000000ffff097224 */ /* 0x000fe400078e0094 */
[----:B------:R-:W2:Y:S04]  /*1c0e0*/  LDL.LU R203, [R1+0x384] ;  /* 0x0003840001cb7983 */ /* 0x000ea80000300800 */
[----:B------:R-:W2:Y:S04]  /*1c0f0*/  LDL.LU R208, [R1+0x380] ;  /* 0x0003800001d07983 */ /* 0x000ea80000300800 */
[----:B----4-:R-:W-:Y:S04]  /*1c100*/  STG.E.U16 desc[UR20][R2.64+-0xb0], R212 ;  /* 0xffff50d402007986 */ /* 0x010fe8000c101514 */
[----:B---3--:R-:W-:Y:S04]  /*1c110*/  STG.E.U16 desc[UR20][R2.64+-0xae], R216 ;  /* 0xffff52d802007986 */ /* 0x008fe8000c101514 */
[----:B------:R-:W3:Y:S04]  /*1c120*/  LDL.LU R213, [R1+0x37c] ;  /* 0x00037c0001d57983 */ /* 0x000ee80000300800 */
[----:B------:R1:W-:Y:S04]  /*1c130*/  STG.E.U16 desc[UR20][R6.64+-0xb0], R214 ;  /* 0xffff50d606007986 */ /* 0x0003e8000c101514 */
[----:B------:R4:W-:Y:S01]  /*1c140*/  STG.E.U16 desc[UR20][R6.64+-0xae], R207 ;  /* 0xffff52cf06007986 */ /* 0x0009e2000c101514 */
[----:B------:R-:W-:-:S02]  /*1c150*/  IMAD.MOV.U32 R11, RZ, RZ, R146 ;  /* 0x000000ffff0b7224 */ /* 0x000fc400078e0092 */
[----:B------:R-:W-:Y:S01]  /*1c160*/  IMAD.MOV.U32 R10, RZ, RZ, R147 ;  /* 0x000000ffff0a7224 */ /* 0x000fe200078e0093 */
[----:B------:R-:W2:Y:S04]  /*1c170*/  LDSM.16.MT88.4 R32, [R132+0x5800] ;  /* 0x005800008420783b */ /* 0x000ea80000004200 */
[----:B-1----:R-:W2:Y:S04]  /*1c180*/  LDL.LU R214, [R1+0x378] ;  /* 0x0003780001d67983 */ /* 0x002ea80000300800 */
[----:B----4-:R-:W4:Y:S01]  /*1c190*/  LDL.LU R207, [R1+0x374] ;  /* 0x0003740001cf7983 */ /* 0x010f220000300800 */
[----:B------:R-:W-:-:S03]  /*1c1a0*/  IMAD.WIDE R4, R181, -0x70, R6 ;  /* 0xffffff90b5047825 */ /* 0x000fc600078e0206 */
[----:B------:R1:W-:Y:S01]  /*1c1b0*/  STG.E.U16 desc[UR20][R20.64+-0xb0], R205 ;  /* 0xffff50cd14007986 */ /* 0x0003e2000c101514 */
[----:B------:R-:W-:-:S03]  /*1c1c0*/  IMAD.WIDE R2, R181, 0x70, R4 ;  /* 0x00000070b5027825 */ /* 0x000fc600078e0204 */
[----:B------:R1:W-:Y:S04]  /*1c1d0*/  STG.E.U16 desc[UR20][R20.64+-0xae], R206 ;  /* 0xffff52ce14007986 */ /* 0x0003e8000c101514 */
[----:B-1----:R-:W4:Y:S04]  /*1c1e0*/  LDL.LU R205, [R1+0x370] ;  /* 0x0003700001cd7983 */ /* 0x002f280000300800 */
[----:B------:R-:W4:Y:S04]  /*1c1f0*/  LDL.LU R206, [R1+0x36c] ;  /* 0x00036c0001ce7983 */ /* 0x000f280000300800 */
[----:B---3--:R-:W-:Y:S04]  /*1c200*/  STG.E.U16 desc[UR20][R30.64+-0x9e], R213 ;  /* 0xffff62d51e007986 */ /* 0x008fe8000c101514 */
[----:B--2---:R-:W-:Y:S04]  /*1c210*/  STG.E.U16 desc[UR20][R30.64+-0xa0], R214 ;  /* 0xffff60d61e007986 */ /* 0x004fe8000c101514 */
[----:B------:R-:W-:Y:S04]  /*1c220*/  STG.E.U16 desc[UR20][R4.64+-0xa0], R208 ;  /* 0xffff60d004007986 */ /* 0x000fe8000c101514 */
[----:B----4-:R-:W-:Y:S04]  /*1c230*/  STG.E.U16 desc[UR20][R4.64+-0x9e], R207 ;  /* 0xffff62cf04007986 */ /* 0x010fe8000c101514 */
[----:B------:R1:W-:Y:S04]  /*1c240*/  STG.E.U16 desc[UR20][R2.64+-0xa0], R204 ;  /* 0xffff60cc02007986 */ /* 0x0003e8000c101514 */
[----:B-1----:R-:W2:Y:S04]  /*1c250*/  LDL.LU R204, [R1+0x368] ;  /* 0x0003680001cc7983 */ /* 0x002ea80000300800 */
[----:B------:R1:W-:Y:S04]  /*1c260*/  STG.E.U16 desc[UR20][R2.64+-0x9e], R198 ;  /* 0xffff62c602007986 */ /* 0x0003e8000c101514 */
[----:B------:R3:W-:Y:S04]  /*1c270*/  STG.E.U16 desc[UR20][R20.64+-0xa0], R202 ;  /* 0xffff60ca14007986 */ /* 0x0007e8000c101514 */
[----:B------:R4:W-:Y:S04]  /*1c280*/  STG.E.U16 desc[UR20][R20.64+-0x9e], R201 ;  /* 0xffff62c914007986 */ /* 0x0009e8000c101514 */
[----:B------:R-:W-:Y:S04]  /*1c290*/  STG.E.U16 desc[UR20][R30.64+-0x90], R206 ;  /* 0xffff70ce1e007986 */ /* 0x000fe8000c101514 */
[----:B------:R-:W-:Y:S01]  /*1c2a0*/  STG.E.U16 desc[UR20][R30.64+-0x8e], R205 ;  /* 0xffff72cd1e007986 */ /* 0x000fe2000c101514 */
[----:B-1----:R-:W-:-:S03]  /*1c2b0*/  IMAD.WIDE R2, R181, -0x70, R2 ;  /* 0xffffff90b5027825 */ /* 0x002fc600078e0202 */
[----:B------:R-:W2:Y:S04]  /*1c2c0*/  LDL.LU R198, [R1+0x364] ;  /* 0x0003640001c67983 */ /* 0x000ea80000300800 */
[----:B------:R-:W-:Y:S04]  /*1c2d0*/  STG.E.U16 desc[UR20][R2.64+-0x8e], R203 ;  /* 0xffff72cb02007986 */ /* 0x000fe8000c101514 */
[----:B---3--:R-:W3:Y:S04]  /*1c2e0*/  LDL.LU R202, [R1+0x360] ;  /* 0x0003600001ca7983 */ /* 0x008ee80000300800 */
[----:B----4-:R-:W4:Y:S04]  /*1c2f0*/  LDL.LU R201, [R1+0x35c] ;  /* 0x00035c0001c97983 */ /* 0x010f280000300800 */
[----:B--2---:R1:W-:Y:S02]  /*1c300*/  STG.E.U16 desc[UR20][R2.64+-0x90], R204 ;  /* 0xffff70cc02007986 */ /* 0x0043e4000c101514 */
[----:B-1----:R-:W-:-:S05]  /*1c310*/  IMAD.WIDE R2, R181, 0x70, R2 ;  /* 0x00000070b5027825 */ /* 0x002fca00078e0202 */
[----:B------:R1:W-:Y:S04]  /*1c320*/  STG.E.U16 desc[UR20][R2.64+-0x90], R200 ;  /* 0xffff70c802007986 */ /* 0x0003e8000c101514 */
[----:B-1----:R-:W2:Y:S01]  /*1c330*/  LDL.LU R200, [R1+0x358] ;  /* 0x0003580001c87983 */ /* 0x002ea20000300800 */
[----:B------:R-:W-:Y:S01]  /*1c340*/  IMAD.MOV.U32 R8, RZ, RZ, R151 ;  /* 0x000000ffff087224 */ /* 0x000fe200078e0097 */
[--C-:B------:R-:W-:Y:S02]  /*1c350*/  HSET2.LE.AND R5, R84, R0.reuse, PT ;  /* 0x0000000054057233 */ /* 0x100fe40003803000 */
[----:B------:R-:W-:Y:S01]  /*1c360*/  HSET2.LE.AND R4, R63, R0, PT ;  /* 0x000000003f047233 */ /* 0x000fe20003803000 */
[----:B------:R1:W-:Y:S01]  /*1c370*/  STG.E.U16 desc[UR20][R2.64+-0x8e], R189 ;  /* 0xffff72bd02007986 */ /* 0x0003e2000c101514 */
[----:B------:R-:W-:-:S02]  /*1c380*/  LOP3.LUT R7, R167, 0xff00ff, RZ, 0xc0, !PT ;  /* 0x00ff00ffa7077812 */ /* 0x000fc400078ec0ff */
[----:B------:R-:W-:Y:S01]  /*1c390*/  LOP3.LUT R8, R8, R5, RZ, 0xc0, !PT ;  /* 0x0000000508087212 */ /* 0x000fe200078ec0ff */
[----:B------:R1:W-:Y:S01]  /*1c3a0*/  STG.E.U16 desc[UR20][R20.64+-0x90], R195 ;  /* 0xffff70c314007986 */ /* 0x0003e2000c101514 */
[----:B------:R-:W-:Y:S01]  /*1c3b0*/  LOP3.LUT R9, R9, R4, RZ, 0xc0, !PT ;  /* 0x0000000409097212 */ /* 0x000fe200078ec0ff */
[----:B------:R-:W-:Y:S02]  /*1c3c0*/  IMAD.WIDE R4, R181, -0x70, R2 ;  /* 0xffffff90b5047825 */ /* 0x000fe400078e0202 */
[----:B------:R1:W-:Y:S01]  /*1c3d0*/  STG.E.U16 desc[UR20][R20.64+-0x8e], R197 ;  /* 0xffff72c514007986 */ /* 0x0003e2000c101514 */
[--C-:B------:R-:W-:Y:S02]  /*1c3e0*/  HSET2.LE.AND R7, R7, R0.reuse, PT ;  /* 0x0000000007077233 */ /* 0x100fe40003803000 */
[----:B------:R-:W-:Y:S01]  /*1c3f0*/  HSET2.LE.AND R6, R159, R0, PT ;  /* 0x000000009f067233 */ /* 0x000fe20003803000 */
[----:B----4-:R-:W-:Y:S01]  /*1c400*/  STG.E.U16 desc[UR20][R30.64+-0x80], R201 ;  /* 0xffff80c91e007986 */ /* 0x010fe2000c101514 */
[----:B------:R-:W-:Y:S01]  /*1c410*/  HMMA.16816.F32 R64, R12, R24, R56 ;  /* 0x000000180c40723c */ /* 0x000fe20000001838 */
[----:B------:R-:W-:-:S02]  /*1c420*/  LOP3.LUT R11, R11, R7, RZ, 0xc0, !PT ;  /* 0x000000070b0b7212 */ /* 0x000fc400078ec0ff */
[----:B---3--:R-:W-:Y:S01]  /*1c430*/  STG.E.U16 desc[UR20][R30.64+-0x7e], R202 ;  /* 0xffff82ca1e007986 */ /* 0x008fe2000c101514 */
[----:B------:R-:W-:-:S03]  /*1c440*/  LOP3.LUT R7, R180, 0xff00ff, RZ, 0xc0, !PT ;  /* 0x00ff00ffb4077812 */ /* 0x000fc600078ec0ff */
[----:B------:R-:W-:Y:S04]  /*1c450*/  STG.E.U16 desc[UR20][R4.64+-0x7e], R198 ;  /* 0xffff82c604007986 */ /* 0x000fe8000c101514 */
[----:B-1----:R-:W3:Y:S04]  /*1c460*/  LDL.LU R189, [R1+0x354] ;  /* 0x0003540001bd7983 */ /* 0x002ee80000300800 */
[----:B------:R-:W4:Y:S04]  /*1c470*/  LDL.LU R195, [R1+0x350] ;  /* 0x0003500001c37983 */ /* 0x000f280000300800 */
[----:B------:R-:W3:Y:S01]  /*1c480*/  LDL.LU R197, [R1+0x34c] ;  /* 0x00034c0001c57983 */ /* 0x000ee20000300800 */
[----:B------:R-:W-:Y:S01]  /*1c490*/  IMAD.WIDE R2, R181, 0x70, R4 ;  /* 0x00000070b5027825 */ /* 0x000fe200078e0204 */
[----:B------:R-:W-:Y:S01]  /*1c4a0*/  HMMA.16816.F32 R56, R12, R26, R52 ;  /* 0x0000001a0c38723c */ /* 0x000fe20000001834 */
[----:B------:R-:W-:-:S02]  /*1c4b0*/  LOP3.LUT R10, R10, R6, RZ, 0xc0, !PT ;  /* 0x000000060a0a7212 */ /* 0x000fc400078ec0ff */
[--C-:B------:R-:W-:Y:S01]  /*1c4c0*/  HSET2.LE.AND R6, R166, R0.reuse, PT ;  /* 0x00000000a6067233 */ /* 0x100fe20003803000 */
[----:B------:R-:W-:Y:S01]  /*1c4d0*/  IMAD.MOV.U32 R22, RZ, RZ, R154 ;  /* 0x000000ffff167224 */ /* 0x000fe200078e009a */
[----:B------:R-:W-:Y:S01]  /*1c4e0*/  PRMT R115, R115, 0x5410, R116 ;  /* 0x0000541073737816 */ /* 0x000fe20000000074 */
[----:B------:R-:W-:Y:S01]  /*1c4f0*/  IMAD.MOV.U32 R23, RZ, RZ, R150 ;  /* 0x000000ffff177224 */ /* 0x000fe200078e0096 */
[----:B------:R-:W-:Y:S01]  /*1c500*/  LDSM.16.MT88.4 R164, [R132+0x5c00] ;  /* 0x005c000084a4783b */ /* 0x000fe20000004200 */
[C---:B------:R-:W-:Y:S08]  /*1c510*/  HMMA.16816.F32 R52, R12.reuse, R36, R48 ;  /* 0x000000240c34723c */ /* 0x040ff00000001830 */
[----:B------:R-:W-:Y:S01]  /*1c520*/  HMMA.16816.F32 R48, R12, R38, R40 ;  /* 0x000000260c30723c */ /* 0x000fe20000001828 */
[----:B------:R-:W-:Y:S01]  /*1c530*/  LOP3.LUT R14, R196, R6, RZ, 0xc0, !PT ;  /* 0x00000006c40e7212 */ /* 0x000fe200078ec0ff */
[----:B--2---:R1:W-:Y:S02]  /*1c540*/  STG.E.U16 desc[UR20][R4.64+-0x80], R200 ;  /* 0xffff80c804007986 */ /* 0x0043e4000c101514 */
[----:B-1----:R-:W-:-:S02]  /*1c550*/  HSET2.LE.AND R4, R86, R0, PT ;  /* 0x0000000056047233 */ /* 0x002fc40003803000 */
[----:B------:R-:W-:-:S03]  /*1c560*/  HSET2.LE.AND R5, R92, R0, PT ;  /* 0x000000005c057233 */ /* 0x000fc60003803000 */
[----:B------:R-:W-:Y:S02]  /*1c570*/  LOP3.LUT R12, R192, R4, RZ, 0xc0, !PT ;  /* 0x00000004c00c7212 */ /* 0x000fe400078ec0ff */
[----:B------:R-:W-:Y:S01]  /*1c580*/  HSET2.LE.AND R4, R7, R0, PT ;  /* 0x0000000007047233 */ /* 0x000fe20003803000 */
[----:B------:R-:W2:Y:S01]  /*1c590*/  LDL.LU R192, [R1+0x348] ;  /* 0x0003480001c07983 */ /* 0x000ea20000300800 */
[----:B------:R-:W-:-:S03]  /*1c5a0*/  LOP3.LUT R13, R193, R5, RZ, 0xc0, !PT ;  /* 0x00000005c10d7212 */ /* 0x000fc600078ec0ff */
[----:B------:R-:W2:Y:S01]  /*1c5b0*/  LDL.LU R193, [R1+0x344] ;  /* 0x0003440001c17983 */ /* 0x000ea20000300800 */
[----:B------:R-:W-:-:S03]  /*1c5c0*/  LOP3.LUT R15, R199, R4, RZ, 0xc0, !PT ;  /* 0x00000004c70f7212 */ /* 0x000fc600078ec0ff */
[----:B------:R-:W2:Y:S04]  /*1c5d0*/  LDL.LU R196, [R1+0x340] ;  /* 0x0003400001c47983 */ /* 0x000ea80000300800 */
[----:B------:R-:W2:Y:S04]  /*1c5e0*/  LDL.LU R199, [R1+0x33c] ;  /* 0x00033c0001c77983 */ /* 0x000ea80000300800 */
[----:B------:R-:W2:Y:S04]  /*1c5f0*/  LDL.LU R121, [R1+0x14] ;  /* 0x0000140001797983 */ /* 0x000ea80000300800 */
[----:B------:R-:W2:Y:S04]  /*1c600*/  LDL.LU R124, [R1+0x10] ;  /* 0x00001000017c7983 */ /* 0x000ea80000300800 */
[----:B------:R-:W-:Y:S04]  /*1c610*/  STG.E.U16 desc[UR20][R2.64+-0x80], R233 ;  /* 0xffff80e902007986 */ /* 0x000fe8000c101514 */
[----:B------:R1:W-:Y:S04]  /*1c620*/  STG.E.U16 desc[UR20][R2.64+-0x7e], R231 ;  /* 0xffff82e702007986 */ /* 0x0003e8000c101514 */
[----:B------:R-:W-:Y:S04]  /*1c630*/  STG.E.U16 desc[UR20][R20.64+-0x80], R230 ;  /* 0xffff80e614007986 */ /* 0x000fe8000c101514 */
[----:B------:R-:W-:Y:S04]  /*1c640*/  STG.E.U16 desc[UR20][R20.64+-0x7e], R232 ;  /* 0xffff82e814007986 */ /* 0x000fe8000c101514 */
[----:B---3--:R-:W-:Y:S04]  /*1c650*/  STG.E.U16 desc[UR20][R30.64+-0x70], R197 ;  /* 0xffff90c51e007986 */ /* 0x008fe8000c101514 */
[----:B----4-:R-:W-:Y:S01]  /*1c660*/  STG.E.U16 desc[UR20][R30.64+-0x6e], R195 ;  /* 0xffff92c31e007986 */ /* 0x010fe2000c101514 */
[----:B-1----:R-:W-:-:S05]  /*1c670*/  IMAD.WIDE R2, R181, -0x70, R2 ;  /* 0xffffff90b5027825 */ /* 0x002fca00078e0202 */
[----:B------:R-:W-:Y:S04]  /*1c680*/  STG.E.U16 desc[UR20][R2.64+-0x70], R189 ;  /* 0xffff90bd02007986 */ /* 0x000fe8000c101514 */
[----:B------:R1:W-:Y:S01]  /*1c690*/  STG.E.U16 desc[UR20][R2.64+-0x6e], R188 ;  /* 0xffff92bc02007986 */ /* 0x0003e2000c101514 */
[C---:B------:R-:W-:Y:S08]  /*1c6a0*/  HMMA.16816.F32 R44, R16.reuse, R24, R44 ;  /* 0x00000018102c723c */ /* 0x040ff0000000182c */
[----:B------:R-:W-:Y:S01]  /*1c6b0*/  HMMA.16816.F32 R40, R16, R26, R72 ;  /* 0x0000001a1028723c */ /* 0x000fe20000001848 */
[----:B------:R-:W3:Y:S01]  /*1c6c0*/  LDSM.16.MT88.4 R24, [R60+0x1800] ;  /* 0x001800003c18783b */ /* 0x000ee20000004200 */
[----:B-1----:R-:W-:-:S04]  /*1c6d0*/  IMAD.WIDE R2, R181, 0x70, R2 ;  /* 0x00000070b5027825 */ /* 0x002fc800078e0202 */
[C---:B------:R-:W-:Y:S01]  /*1c6e0*/  IMAD.WIDE R4, R181.reuse, -0x70, R2 ;  /* 0xffffff90b5047825 */ /* 0x040fe200078e0202 */
[----:B------:R-:W-:Y:S04]  /*1c6f0*/  STG.E.U16 desc[UR20][R2.64+-0x70], R246 ;  /* 0xffff90f602007986 */ /* 0x000fe8000c101514 */
[----:B------:R1:W-:Y:S04]  /*1c700*/  STG.E.U16 desc[UR20][R2.64+-0x6e], R247 ;  /* 0xffff92f702007986 */ /* 0x0003e8000c101514 */
[----:B------:R-:W-:Y:S04]  /*1c710*/  STG.E.U16 desc[UR20][R20.64+-0x70], R236 ;  /* 0xffff90ec14007986 */ /* 0x000fe8000c101514 */
[----:B------:R-:W-:Y:S01]  /*1c720*/  STG.E.U16 desc[UR20][R20.64+-0x6e], R235 ;  /* 0xffff92eb14007986 */ /* 0x000fe2000c101514 */
[----:B------:R-:W-:Y:S01]  /*1c730*/  HSET2.LE.AND R7, R93, R0, PT ;  /* 0x000000005d077233 */ /* 0x000fe20003803000 */
[----:B-1----:R-:W-:-:S04]  /*1c740*/  IMAD.WIDE R2, R181, 0x70, R4 ;  /* 0x00000070b5027825 */ /* 0x002fc800078e0204 */
[----:B------:R-:W-:Y:S01]  /*1c750*/  LOP3.LUT R142, R22, R7, RZ, 0xc0, !PT ;  /* 0x00000007168e7212 */ /* 0x000fe200078ec0ff */
[C---:B------:R-:W-:Y:S08]  /*1c760*/  HMMA.16816.F32 R64, R8.reuse, R32, R64 ;  /* 0x000000200840723c */ /* 0x040ff00000001840 */
[C---:B------:R-:W-:Y:S08]  /*1c770*/  HMMA.16816.F32 R56, R8.reuse, R34, R56 ;  /* 0x000000220838723c */ /* 0x040ff00000001838 */
[C---:B---3--:R-:W-:Y:S08]  /*1c780*/  HMMA.16816.F32 R52, R8.reuse, R24, R52 ;  /* 0x000000180834723c */ /* 0x048ff00000001834 */
[----:B------:R-:W-:Y:S01]  /*1c790*/  HMMA.16816.F32 R48, R8, R26, R48 ;  /* 0x0000001a0830723c */ /* 0x000fe20000001830 */
[----:B------:R-:W-:-:S02]  /*1c7a0*/  HSET2.LE.AND R9, R76, R0, PT ;  /* 0x000000004c097233 */ /* 0x000fc40003803000 */
[----:B------:R-:W-:Y:S01]  /*1c7b0*/  HSET2.LE.AND R8, R29, R0, PT ;  /* 0x000000001d087233 */ /* 0x000fe20003803000 */
[----:B--2---:R-:W-:Y:S04]  /*1c7c0*/  STG.E.U16 desc[UR20][R30.64+-0x5e], R196 ;  /* 0xffffa2c41e007986 */ /* 0x004fe8000c101514 */
[----:B------:R-:W-:Y:S04]  /*1c7d0*/  STG.E.U16 desc[UR20][R30.64+-0x60], R199 ;  /* 0xffffa0c71e007986 */ /* 0x000fe8000c101514 */
[----:B------:R-:W-:Y:S04]  /*1c7e0*/  STG.E.U16 desc[UR20][R4.64+-0x60], R193 ;  /* 0xffffa0c104007986 */ /* 0x000fe8000c101514 */
[----:B------:R1:W-:Y:S04]  /*1c7f0*/  STG.E.U16 desc[UR20][R4.64+-0x5e], R192 ;  /* 0xffffa2c004007986 */ /* 0x0003e8000c101514 */
[----:B------:R-:W-:Y:S04]  /*1c800*/  STG.E.U16 desc[UR20][R2.64+-0x60], R238 ;  /* 0xffffa0ee02007986 */ /* 0x000fe8000c101514 */
[----:B------:R2:W-:Y:S04]  /*1c810*/  STG.E.U16 desc[UR20][R2.64+-0x5e], R234 ;  /* 0xffffa2ea02007986 */ /* 0x0005e8000c101514 */
[----:B------:R-:W-:Y:S01]  /*1c820*/  STG.E.U16 desc[UR20][R20.64+-0x60], R240 ;  /* 0xffffa0f014007986 */ /* 0x000fe2000c101514 */
[----:B-1----:R-:W-:Y:S01]  /*1c830*/  IMAD.WIDE R4, R181, -0x70, R2 ;  /* 0xffffff90b5047825 */ /* 0x002fe200078e0202 */
[----:B--2---:R-:W-:-:S05]  /*1c840*/  LOP3.LUT R2, R94, 0xff00ff, RZ, 0xc0, !PT ;  /* 0x00ff00ff5e027812 */ /* 0x004fca00078ec0ff */
[----:B------:R-:W-:Y:S01]  /*1c850*/  HSET2.LE.AND R6, R2, R0, PT ;  /* 0x0000000002067233 */ /* 0x000fe20003803000 */
[----:B------:R-:W-:Y:S01]  /*1c860*/  IMAD.WIDE R2, R181, 0x70, R4 ;  /* 0x00000070b5027825 */ /* 0x000fe200078e0204 */
[----:B------:R-:W-:Y:S03]  /*1c870*/  STG.E.U16 desc[UR20][R20.64+-0x5e], R237 ;  /* 0xffffa2ed14007986 */ /* 0x000fe6000c101514 */
[----:B------:R-:W-:Y:S01]  /*1c880*/  LOP3.LUT R143, R23, R6, RZ, 0xc0, !PT ;  /* 0x00000006178f7212 */ /* 0x000fe200078ec0ff */
[C---:B------:R-:W-:Y:S01]  /*1c890*/  IMAD.WIDE R6, R181.reuse, -0x70, R2 ;  /* 0xffffff90b5067825 */ /* 0x040fe200078e0202 */
        /* <DEDUP_REMOVED lines=9> */
[----:B------:R-:W-:Y:S04]  /*1c930*/  STG.E.U16 desc[UR20][R30.64+-0x3e], R177 ;  /* 0xffffc2b11e007986 */ /* 0x000fe8000c101514 */
[----:B------:R-:W-:Y:S01]  /*1c940*/  STG.E.U16 desc[UR20][R6.64+-0x40], R145 ;  /* 0xffffc09106007986 */ /* 0x000fe2000c101514 */
[----:B-1----:R-:W-:-:S03]  /*1c950*/  IMAD.WIDE R2, R181, 0x70, R6 ;  /* 0x00000070b5027825 */ /* 0x002fc600078e0206 */
[----:B------:R1:W-:Y:S04]  /*1c960*/  STG.E.U16 desc[UR20][R6.64+-0x3e], R144 ;  /* 0xffffc29006007986 */ /* 0x0003e8000c101514 */
[----:B------:R-:W-:Y:S01]  /*1c970*/  STG.E.U16 desc[UR20][R2.64+-0x40], R227 ;  /* 0xffffc0e302007986 */ /* 0x000fe2000c101514 */
[----:B------:R-:W-:-:S03]  /*1c980*/  IMAD.WIDE R4, R181, -0x70, R2 ;  /* 0xffffff90b5047825 */ /* 0x000fc600078e0202 */
[----:B------:R2:W-:Y:S01]  /*1c990*/  STG.E.U16 desc[UR20][R2.64+-0x3e], R226 ;  /* 0xffffc2e202007986 */ /* 0x0005e2000c101514 */
[--C-:B-1----:R-:W-:Y:S02]  /*1c9a0*/  HSET2.LE.AND R7, R78, R0.reuse, PT ;  /* 0x000000004e077233 */ /* 0x102fe40003803000 */
[--C-:B------:R-:W-:Y:S02]  /*1c9b0*/  HSET2.LE.AND R6, R119, R0.reuse, PT ;  /* 0x0000000077067233 */ /* 0x100fe40003803000 */
[----:B--2---:R-:W-:Y:S02]  /*1c9c0*/  LOP3.LUT R3, R115, 0xff00ff, RZ, 0xc0, !PT ;  /* 0x00ff00ff73037812 */ /* 0x004fe400078ec0ff */
[----:B------:R-:W-:-:S03]  /*1c9d0*/  HSET2.LE.AND R2, R77, R0, PT ;  /* 0x000000004d027233 */ /* 0x000fc60003803000 */
[----:B------:R-:W-:Y:S02]  /*1c9e0*/  HSET2.LE.AND R0, R3, R0, PT ;  /* 0x0000000003007233 */ /* 0x000fe40003803000 */
[----:B------:R-:W-:Y:S02]  /*1c9f0*/  LOP3.LUT R148, R224, R2, RZ, 0xc0, !PT ;  /* 0x00000002e0947212 */ /* 0x000fe400078ec0ff */
[----:B------:R-:W2:Y:S01]  /*1ca00*/  LDL.LU R224, [R1+0x338] ;  /* 0x0003380001e07983 */ /* 0x000ea20000300800 */
[----:B------:R-:W-:Y:S02]  /*1ca10*/  LOP3.LUT R149, R211, R7, RZ, 0xc0, !PT ;  /* 0x00000007d3957212 */ /* 0x000fe400078ec0ff */
[----:B------:R-:W-:Y:S01]  /*1ca20*/  LOP3.LUT R150, R209, R6, RZ, 0xc0, !PT ;  /* 0x00000006d1967212 */ /* 0x000fe200078ec0ff */
[----:B------:R-:W3:Y:S01]  /*1ca30*/  LDL.LU R211, [R1+0x334] ;  /* 0x0003340001d37983 */ /* 0x000ee20000300800 */
[----:B------:R-:W-:-:S03]  /*1ca40*/  LOP3.LUT R151, R210, R0, RZ, 0xc0, !PT ;  /* 0x00000000d2977212 */ /* 0x000fc600078ec0ff */
[----:B------:R-:W4:Y:S04]  /*1ca50*/  LDL.LU R209, [R1+0x330] ;  /* 0x0003300001d17983 */ /* 0x000f280000300800 */
[----:B------:R-:W4:Y:S01]  /*1ca60*/  LDL.LU R210, [R1+0x32c] ;  /* 0x00032c0001d27983 */ /* 0x000f220000300800 */
[----:B------:R-:W-:-:S03]  /*1ca70*/  IMAD.WIDE R2, R181, 0x70, R4 ;  /* 0x00000070b5027825 */ /* 0x000fc600078e0204 */
[----:B------:R-:W-:Y:S04]  /*1ca80*/  STG.E.U16 desc[UR20][R20.64+-0x40], R170 ;  /* 0xffffc0aa14007986 */ /* 0x000fe8000c101514 */
        /* <DEDUP_REMOVED lines=9> */
[----:B------:R2:W-:Y:S04]  /*1cb20*/  STG.E.U16 desc[UR20][R30.64+-0x20], R136 ;  /* 0xffffe0881e007986 */ /* 0x0005e8000c101514 */
[----:B------:R1:W-:Y:S01]  /*1cb30*/  STG.E.U16 desc[UR20][R30.64+-0x1e], R134 ;  /* 0xffffe2861e007986 */ /* 0x0003e2000c101514 */
[----:B------:R-:W-:Y:S01]  /*1cb40*/  HMMA.16816.F32 R160, R16, R36, R160 ;  /* 0x0000002410a0723c */ /* 0x000fe200000018a0 */
[----:B--2---:R-:W-:-:S02]  /*1cb50*/  IMAD.MOV.U32 R136, RZ, RZ, R224 ;  /* 0x000000ffff887224 */ /* 0x004fc400078e00e0 */
[----:B------:R2:W5:Y:S01]  /*1cb60*/  LDL.LU R224, [R1+0x328] ;  /* 0x0003280001e07983 */ /* 0x0005620000300800 */
[----:B---3--:R-:W-:-:S03]  /*1cb70*/  IMAD.MOV.U32 R137, RZ, RZ, R211 ;  /* 0x000000ffff897224 */ /* 0x008fc600078e00d3 */
[----:B------:R2:W5:Y:S01]  /*1cb80*/  LDL.LU R211, [R1+0x324] ;  /* 0x0003240001d37983 */ /* 0x0005620000300800 */
[----:B----4-:R-:W-:Y:S02]  /*1cb90*/  IMAD.MOV.U32 R135, RZ, RZ, R209 ;  /* 0x000000ffff877224 */ /* 0x010fe400078e00d1 */
[----:B-1----:R-:W-:Y:S02]  /*1cba0*/  IMAD.MOV.U32 R134, RZ, RZ, R210 ;  /* 0x000000ffff867224 */ /* 0x002fe400078e00d2 */
[----:B------:R2:W5:Y:S04]  /*1cbb0*/  LDL.LU R210, [R1+0x320] ;  /* 0x0003200001d27983 */ /* 0x0005680000300800 */
[----:B------:R2:W5:Y:S01]  /*1cbc0*/  LDL.LU R209, [R1+0x31c] ;  /* 0x00031c0001d17983 */ /* 0x0005620000300800 */
[----:B------:R-:W-:Y:S03]  /*1cbd0*/  HMMA.16816.F32 R36, R16, R38, R68 ;  /* 0x000000261024723c */ /* 0x000fe60000001844 */
[----:B------:R-:W1:Y:S01]  /*1cbe0*/  LDSM.16.MT88.4 R16, [R60+0x1c00] ;  /* 0x001c00003c10783b */ /* 0x000e620000004200 */
[----:B------:R-:W-:-:S04]  /*1cbf0*/  IMAD.WIDE R4, R181, -0x70, R2 ;  /* 0xffffff90b5047825 */ /* 0x000fc800078e0202 */
[----:B------:R-:W-:Y:S01]  /*1cc00*/  HMMA.16816.F32 R44, R12, R32, R44 ;  /* 0x000000200c2c723c */ /* 0x000fe2000000182c */
[----:B------:R-:W-:-:S07]  /*1cc10*/  IMAD.WIDE R2, R181, 0x70, R4 ;  /* 0x00000070b5027825 */ /* 0x000fce00078e0204 */
[C---:B------:R-:W-:Y:S01]  /*1cc20*/  HMMA.16816.F32 R40, R12.reuse, R34, R40 ;  /* 0x000000220c28723c */ /* 0x040fe20000001828 */
[----:B------:R-:W-:Y:S07]  /*1cc30*/  STG.E.U16 desc[UR20][R4.64+-0x20], R133 ;  /* 0xffffe08504007986 */ /* 0x000fee000c101514 */
[----:B------:R-:W-:Y:S01]  /*1cc40*/  HMMA.16816.F32 R160, R12, R24, R160 ;  /* 0x000000180ca0723c */ /* 0x000fe200000018a0 */
[----:B------:R3:W-:Y:S01]  /*1cc50*/  STG.E.U16 desc[UR20][R4.64+-0x1e], R131 ;  /* 0xffffe28304007986 */ /* 0x0007e2000c101514 */
[----:B------:R-:W-:-:S06]  /*1cc60*/  IMAD.MOV.U32 R10, RZ, RZ, R158 ;  /* 0x000000ffff0a7224 */ /* 0x000fcc00078e009e */
[----:B------:R-:W-:Y:S01]  /*1cc70*/  HMMA.16816.F32 R12, R12, R26, R36 ;  /* 0x0000001a0c0c723c */ /* 0x000fe20000001824 */
[----:B------:R-:W-:Y:S01]  /*1cc80*/  IMAD.MOV.U32 R11, RZ, RZ, R157 ;  /* 0x000000ffff0b7224 */ /* 0x000fe200078e009d */
[----:B------:R-:W-:Y:S01]  /*1cc90*/  LOP3.LUT R140, R10, R9, RZ, 0xc0, !PT ;  /* 0x000000090a8c7212 */ /* 0x000fe200078ec0ff */
[----:B------:R-:W-:Y:S03]  /*1cca0*/  STG.E.U16 desc[UR20][R2.64+-0x20], R215 ;  /* 0xffffe0d702007986 */ /* 0x000fe6000c101514 */
[----:B------:R-:W-:Y:S01]  /*1ccb0*/  LOP3.LUT R141, R11, R8, RZ, 0xc0, !PT ;  /* 0x000000080b8d7212 */ /* 0x000fe200078ec0ff */
[----:B------:R4:W-:Y:S04]  /*1ccc0*/  STG.E.U16 desc[UR20][R2.64+-0x1e], R225 ;  /* 0xffffe2e102007986 */ /* 0x0009e8000c101514 */
[----:B------:R2:W-:Y:S01]  /*1ccd0*/  STG.E.U16 desc[UR20][R20.64+-0x20], R191 ;  /* 0xffffe0bf14007986 */ /* 0x0005e2000c101514 */
[----:B---3--:R-:W-:-:S03]  /*1cce0*/  IMAD.WIDE R4, R181, -0x70, R2 ;  /* 0xffffff90b5047825 */ /* 0x008fc600078e0202 */
[----:B------:R2:W-:Y:S01]  /*1ccf0*/  STG.E.U16 desc[UR20][R20.64+-0x1e], R178 ;  /* 0xffffe2b214007986 */ /* 0x0005e2000c101514 */
[----:B------:R-:W-:Y:S03]  /*1cd00*/  HMMA.16816.F32 R156, R140, R164, R64 ;  /* 0x000000a48c9c723c */ /* 0x000fe60000001840 */
[----:B------:R2:W-:Y:S04]  /*1cd10*/  STG.E.U16 desc[UR20][R30.64+-0x10], R128 ;  /* 0xfffff0801e007986 */ /* 0x0005e8000c101514 */
[----:B------:R2:W-:Y:S01]  /*1cd20*/  STG.E.U16 desc[UR20][R30.64+-0xe], R129 ;  /* 0xfffff2811e007986 */ /* 0x0005e2000c101514 */
[----:B----4-:R-:W-:-:S03]  /*1cd30*/  IMAD.WIDE R2, R181, 0x70, R4 ;  /* 0x00000070b5027825 */ /* 0x010fc600078e0204 */
[----:B------:R2:W-:Y:S01]  /*1cd40*/  STG.E.U16 desc[UR20][R4.64+-0x10], R127 ;  /* 0xfffff07f04007986 */ /* 0x0005e2000c101514 */
[----:B------:R-:W-:Y:S03]  /*1cd50*/  HMMA.16816.F32 R152, R140, R166, R56 ;  /* 0x000000a68c98723c */ /* 0x000fe60000001838 */
[----:B------:R2:W-:Y:S04]  /*1cd60*/  STG.E.U16 desc[UR20][R4.64+-0xe], R130 ;  /* 0xfffff28204007986 */ /* 0x0005e8000c101514 */
[----:B------:R2:W-:Y:S01]  /*1cd70*/  STG.E.U16 desc[UR20][R2.64+-0x10], R190 ;  /* 0xfffff0be02007986 */ /* 0x0005e2000c101514 */
[----:B------:R-:W-:Y:S03]  /*1cd80*/  HMMA.16816.F32 R168, R148, R164, R44 ;  /* 0x000000a494a8723c */ /* 0x000fe6000000182c */
[----:B------:R2:W-:Y:S04]  /*1cd90*/  STG.E.U16 desc[UR20][R2.64+-0xe], R186 ;  /* 0xfffff2ba02007986 */ /* 0x0005e8000c101514 */
[----:B------:R2:W-:Y:S01]  /*1cda0*/  STG.E.U16 desc[UR20][R20.64+-0x10], R185 ;  /* 0xfffff0b914007986 */ /* 0x0005e2000c101514 */
[----:B-1----:R-:W-:Y:S03]  /*1cdb0*/  HMMA.16816.F32 R144, R140, R16, R52 ;  /* 0x000000108c90723c */ /* 0x002fe60000001834 */
[----:B------:R2:W-:Y:S05]  /*1cdc0*/  STG.E.U16 desc[UR20][R20.64+-0xe], R179 ;  /* 0xfffff2b314007986 */ /* 0x0005ea000c101514 */
[C---:B------:R-:W-:Y:S08]  /*1cdd0*/  HMMA.16816.F32 R164, R148.reuse, R166, R40 ;  /* 0x000000a694a4723c */ /* 0x040ff00000001828 */
[----:B------:R-:W-:Y:S08]  /*1cde0*/  HMMA.16816.F32 R160, R148, R16, R160 ;  /* 0x0000001094a0723c */ /* 0x000ff000000018a0 */
[-C--:B------:R-:W-:Y:S08]  /*1cdf0*/  HMMA.16816.F32 R140, R140, R18.reuse, R48 ;  /* 0x000000128c8c723c */ /* 0x080ff00000001830 */
[----:B------:R-:W-:Y:S01]  /*1ce00*/  HMMA.16816.F32 R148, R148, R18, R12 ;  /* 0x000000129494723c */ /* 0x000fe2000000180c */
[----:B------:R-:W-:Y:S01]  /*1ce10*/  UISETP.LT.AND UP0, UPT, UR26, 0x2, UPT ;  /* 0x000000021a00788c */ /* 0x000fe2000bf01270 */
[----:B------:R-:W-:-:S03]  /*1ce20*/  IADD3 R219, P0, PT, R30, -0x200, RZ ;  /* 0xfffffe001edb7810 */ /* 0x000fc60007f1e0ff */
[----:B------:R-:W-:Y:S01]  /*1ce30*/  USEL UR19, UR26, 0x2, !UP0 ;  /* 0x000000021a137887 */ /* 0x000fe2000c000000 */
[----:B------:R-:W-:-:S03]  /*1ce40*/  IADD3.X R218, PT, PT, R31, -0x1, RZ, P0, !PT ;  /* 0xffffffff1fda7810 */ /* 0x000fc600007fe4ff */
[----:B--2---:R-:W-:-:S12]  /*1ce50*/  UIADD3 UR19, UPT, UPT, UR19, -0x3, URZ ;  /* 0xfffffffd13137890 */ /* 0x004fd8000fffe0ff */
.L_x_497:
[----:B------:R-:W-:-:S09]  /*1ce60*/  UISETP.GE.AND UP0, UPT, UR19, URZ, UPT ;  /* 0x000000ff1300728c */ /* 0x000fd2000bf06270 */
[----:B------:R-:W-:Y:S05]  /*1ce70*/  BRA.U !UP0, `(.L_x_501) ;  /* 0x000000b508907547 */ /* 0x000fea000b800000 */
[----:B------:R-:W1:Y:S01]  /*1ce80*/  S2R R0, SR_TID.X ;  /* 0x0000000000007919 */ /* 0x000e620000002100 */
[----:B------:R-:W3:Y:S01]  /*1ce90*/  S2UR UR5, SR_CgaCtaId ;  /* 0x00000000000579c3 */ /* 0x000ee20000008800 */
[----:B------:R-:W-:Y:S01]  /*1cea0*/  UMOV UR6, 0x400 ;  /* 0x0000040000067882 */ /* 0x000fe20000000000 */
[----:B------:R-:W4:Y:S01]  /*1ceb0*/  LDCU UR10, c[0x0][0x440] ;  /* 0x00008800ff0a77ac */ /* 0x000f220008000800 */
[----:B------:R-:W4:Y:S01]  /*1cec0*/  S2R R6, SR_CTAID.X ;  /* 0x0000000000067919 */ /* 0x000f220000002500 */
[----:B------:R-:W-:Y:S01]  /*1ced0*/  IMAD.MOV.U32 R213, RZ, RZ, 0x20 ;  /* 0x00000020ffd57424 */ /* 0x000fe200078e00ff */
[----:B------:R-:W2:Y:S01]  /*1cee0*/  LDCU UR25, c[0x0][0x448] ;  /* 0x00008900ff1977ac */ /* 0x000ea20008000800 */
[----:B------:R-:W4:Y:S02]  /*1cef0*/  S2R R2, SR_CTAID.X ;  /* 0x0000000000027919 */ /* 0x000f240000002500 */
[----:B------:R-:W4:Y:S01]  /*1cf00*/  LDC R216, c[0x0][0x4f8] ;  /* 0x00013e00ffd87b82 */ /* 0x000f220000000800 */
[----:B-----5:R-:W-:Y:S01]  /*1cf10*/  IMAD.MOV.U32 R133, RZ, RZ, R134 ;  /* 0x000000ffff857224 */ /* 0x020fe200078e0086 */
[----:B------:R-:W1:Y:S01]  /*1cf20*/  LDCU UR9, c[0x0][0x440] ;  /* 0x00008800ff0977ac */ /* 0x000e620008000800 */
[----:B------:R-:W4:Y:S01]  /*1cf30*/  S2R R215, SR_TID.X ;  /* 0x0000000000d77919 */ /* 0x000f220000002100 */
[----:B------:R-:W-:Y:S01]  /*1cf40*/  IMAD.MOV.U32 R132, RZ, RZ, R135 ;  /* 0x000000ffff847224 */ /* 0x000fe200078e0087 */
[----:B------:R-:W1:Y:S01]  /*1cf50*/  LDCU UR4, c[0x0][0x45c] ;  /* 0x00008b80ff0477ac */ /* 0x000e620008000800 */
[----:B---3--:R-:W-:-:S02]  /*1cf60*/  ULEA UR5, UR5, UR6, 0x18 ;  /* 0x0000000605057291 */ /* 0x008fc4000f8ec0ff */
[----:B--2---:R-:W-:Y:S01]  /*1cf70*/  USHF.L.U32 UR25, UR25, 0x3, URZ ;  /* 0x0000000319197899 */ /* 0x004fe200080006ff */
[----:B-1----:R-:W-:Y:S01]  /*1cf80*/  IMAD.SHL.U32 R0, R0, 0x20, RZ ;  /* 0x0000002000007824 */ /* 0x002fe200078e00ff */
[----:B----4-:R-:W-:-:S04]  /*1cf90*/  LOP3.LUT R216, R216, 0xff, RZ, 0xc0, !PT ;  /* 0x000000ffd8d87812 */ /* 0x010fc800078ec0ff */
[----:B------:R-:W-:Y:S01]  /*1cfa0*/  LOP3.LUT R0, R0, 0xc0, RZ, 0xc0, !PT ;  /* 0x000000c000007812 */ /* 0x000fe200078ec0ff */
[----:B------:R-:W-:-:S03]  /*1cfb0*/  IMAD R216, R216, 0x10000, R216 ;  /* 0x00010000d8d87824 */ /* 0x000fc600078e02d8 */
[----:B------:R-:W-:Y:S02]  /*1cfc0*/  LOP3.LUT R210, R0, 0x18, R210, 0xf8, !PT ;  /* 0x0000001800d27812 */ /* 0x000fe400078ef8d2 */
[----:B------:R-:W1:Y:S01]  /*1cfd0*/  S2R R0, SR_TID.X ;  /* 0x0000000000007919 */ /* 0x000e620000002100 */
[----:B------:R-:W-:Y:S01]  /*1cfe0*/  SHF.R.U32.HI R208, RZ, 0x1, R215 ;  /* 0x00000001ffd07819 */ /* 0x000fe200000116d7 */
[C---:B------:R-:W-:Y:S01]  /*1cff0*/  IMAD.SHL.U32 R214, R215.reuse, 0x20, RZ ;  /* 0x00000020d7d67824 */ /* 0x040fe200078e00ff */
[----:B------:R-:W-:Y:S02]  /*1d000*/  LOP3.LUT P0, RZ, R215, 0x4, RZ, 0xc0, !PT ;  /* 0x00000004d7ff7812 */ /* 0x000fe4000780c0ff */
[----:B------:R-:W-:Y:S02]  /*1d010*/  LOP3.LUT R208, R210, 0x8, R208, 0x78, !PT ;  /* 0x00000008d2d07812 */ /* 0x000fe400078e78d0 */
[----:B------:R-:W-:Y:S02]  /*1d020*/  SEL R213, R213, 0xffffffe0, !P0 ;  /* 0xffffffe0d5d57807 */ /* 0x000fe40004000000 */
[----:B-1----:R-:W-:-:S02]  /*1d030*/  SHF.R.U32.HI R5, RZ, 0x5, R0 ;  /* 0x00000005ff057819 */ /* 0x002fc40000011600 */
[----:B------:R-:W-:Y:S01]  /*1d040*/  SHF.R.U32.HI R4, RZ, 0x5, R0 ;  /* 0x00000005ff047819 */ /* 0x000fe20000011600 */
[----:B------:R-:W-:Y:S02]  /*1d050*/  IMAD.SHL.U32 R0, R0, 0x20, RZ ;  /* 0x0000002000007824 */ /* 0x000fe400078e00ff */
[----:B------:R-:W-:Y:S02]  /*1d060*/  IMAD R6, R6, 0x8, R5 ;  /* 0x0000000806067824 */ /* 0x000fe400078e0205 */
[----:B------:R-:W-:Y:S01]  /*1d070*/  IMAD R2, R2, 0x8, R4 ;  /* 0x0000000802027824 */ /* 0x000fe200078e0204 */
[----:B------:R-:W-:Y:S01]  /*1d080*/  LOP3.LUT R208, R208, 0x120, R0, 0xf8, !PT ;  /* 0x00000120d0d07812 */ /* 0x000fe200078ef800 */
[----:B------:R-:W-:-:S03]  /*1d090*/  IMAD.WIDE.U32 R6, R6, -0x326172a9, RZ ;  /* 0xcd9e8d5706067825 */ /* 0x000fc600078e00ff */
[----:B------:R-:W-:Y:S01]  /*1d0a0*/  LEA R208, R208, UR5, 0x1 ;  /* 0x00000005d0d07c11 */ /* 0x000fe2000f8e08ff */
[----:B------:R-:W-:Y:S01]  /*1d0b0*/  VIADD R2, R2, 0x4 ;  /* 0x0000000402027836 */ /* 0x000fe20000000000 */
[----:B------:R-:W-:Y:S01]  /*1d0c0*/  LOP3.LUT R4, R6, UR7, RZ, 0x3c, !PT ;  /* 0x0000000706047c12 */ /* 0x000fe2000f8e3cff */
[----:B------:R-:W-:Y:S02]  /*1d0d0*/  IMAD.MOV.U32 R0, RZ, RZ, R137 ;  /* 0x000000ffff007224 */ /* 0x000fe400078e0089 */
[----:B------:R-:W-:Y:S02]  /*1d0e0*/  IMAD.WIDE.U32 R2, R2, -0x326172a9, RZ ;  /* 0xcd9e8d5702027825 */ /* 0x000fe400078e00ff */
[----:B------:R1:W-:Y:S02]  /*1d0f0*/  STL [R1+0xc8], R4 ;  /* 0x0000c80401007387 */ /* 0x0003e40000100800 */
[----:B------:R-:W-:Y:S01]  /*1d100*/  IMAD.MOV.U32 R3, RZ, RZ, R136 ;  /* 0x000000ffff037224 */ /* 0x000fe200078e0088 */
[----:B------:R-:W-:Y:S01]  /*1d110*/  LOP3.LUT R2, R2, UR7, RZ, 0x3c, !PT ;  /* 0x0000000702027c12 */ /* 0x000fe2000f8e3cff */
[----:B------:R-:W2:Y:S04]  /*1d120*/  LDCU.U8 UR7, c[0x0][0x4f8] ;  /* 0x00009f00ff0777ac */ /* 0x000ea80008000000 */
[----:B------:R3:W-:Y:S01]  /*1d130*/  STL [R1+0xd4], R2 ;  /* 0x0000d40201007387 */ /* 0x0007e20000100800 */
[----:B-1----:R-:W1:Y:S01]  /*1d140*/  LDC.64 R4, c[0x0][0x3c0] ;  /* 0x0000f000ff047b82 */ /* 0x002e620000000a00 */
[----:B---3--:R-:W-:-:S02]  /*1d150*/  IMAD.SHL.U32 R2, R215, 0x8, RZ ;  /* 0x00000008d7027824 */ /* 0x008fc400078e00ff */
[----:B-1----:R1:W-:Y:S03]  /*1d160*/  STL.64 [R1+0xb0], R4 ;  /* 0x0000b00401007387 */ /* 0x0023e60000100a00 */
[----:B-1----:R-:W-:Y:S01]  /*1d170*/  LOP3.LUT R5, R2, 0x18, RZ, 0xc0, !PT ;  /* 0x0000001802057812 */ /* 0x002fe200078ec0ff */
[----:B------:R-:W-:Y:S02]  /*1d180*/  VIADD R2, R208, 0x4000 ;  /* 0x00004000d0027836 */ /* 0x000fe40000000000 */
[----:B------:R-:W-:Y:S01]  /*1d190*/  IMAD.SHL.U32 R4, R215, 0x10, RZ ;  /* 0x00000010d7047824 */ /* 0x000fe200078e00ff */
[----:B------:R-:W-:Y:S02]  /*1d1a0*/  ISETP.GE.AND P2, PT, R5, UR10, PT ;  /* 0x0000000a05007c0c */ /* 0x000fe4000bf46270 */
[----:B------:R1:W-:Y:S02]  /*1d1b0*/  STL [R1+0x318], R2 ;  /* 0x0003180201007387 */ /* 0x0003e40000100800 */
[----:B------:R-:W-:-:S04]  /*1d1c0*/  LOP3.LUT R212, R4, 0x100, RZ, 0xc0, !PT ;  /* 0x0000010004d47812 */ /* 0x000fc800078ec0ff */
[----:B------:R-:W-:Y:S01]  /*1d1d0*/  LOP3.LUT R212, R212, 0x20, R214, 0xf8, !PT ;  /* 0x00000020d4d47812 */ /* 0x000fe200078ef8d6 */
[----:B--2---:R-:W-:Y:S06]  /*1d1e0*/  BRA `(.L_x_502) ;  /* 0x0000000000b87947 */ /* 0x004fec0003800000 */
.L_x_504:
[----:B------:R-:W2:Y:S01]  /*1d1f0*/  LDL R221, [R1+0x304] ;  /* 0x0003040001dd7983 */ /* 0x000ea20000100800 */
[----:B------:R-:W1:Y:S01]  /*1d200*/  LDC.64 R136, c[0x0][0x3b8] ;  /* 0x0000ee00ff887b82 */ /* 0x000e620000000a00 */
[----:B------:R-:W-:Y:S01]  /*1d210*/  ISETP.GE.AND P2, PT, R222, UR9, PT ;  /* 0x00000009de007c0c */ /* 0x000fe2000bf46270 */
[----:B------:R-:W-:Y:S01]  /*1d220*/  UIADD3 UR6, UPT, UPT, UR19, -0x1, URZ ;  /* 0xffffffff13067890 */ /* 0x000fe2000fffe0ff */
[----:B------:R-:W3:Y:S05]  /*1d230*/  LDL R220, [R1+0x300] ;  /* 0x0003000001dc7983 */ /* 0x000eea0000100800 */
[----:B-1----:R-:W-:Y:S04]  /*1d240*/  IMAD.WIDE.U32 R134, R136, UR6, RZ ;  /* 0x0000000688867c25 */ /* 0x002fe8000f8e00ff */
[C---:B------:R-:W-:Y:S05]  /*1d250*/  IMAD R135, R137.reuse, UR6, R135 ;  /* 0x0000000689877c24 */ /* 0x040fea000f8e0287 */
[C---:B------:R-:W-:Y:S01]  /*1d260*/  SHF.L.U64.HI R135, R134.reuse, 0x7, R135 ;  /* 0x0000000786877819 */ /* 0x040fe20000010287 */
[----:B------:R-:W-:Y:S05]  /*1d270*/  IMAD.SHL.U32 R134, R134, 0x80, RZ ;  /* 0x0000008086867824 */ /* 0x000fea00078e00ff */
[C---:B--2---:R-:W-:Y:S04]  /*1d280*/  @!P2 LEA R138, P3, R134.reuse, R221, 0x1 ;  /* 0x000000dd868aa211 */ /* 0x044fe800078608ff */
[----:B---3--:R-:W-:Y:S02]  /*1d290*/  @!P2 LEA.HI.X R139, R134, R220, R135, 0x1, P3 ;  /* 0x000000dc868ba211 */ /* 0x008fe400018f0c87 */
[C---:B------:R-:W-:Y:S03]  /*1d2a0*/  @!P1 LEA R2, P3, R136.reuse, R134, 0x5 ;  /* 0x0000008688029211 */ /* 0x040fe600078628ff */
[----:B------:R-:W-:Y:S01]  /*1d2b0*/  @!PT LDS RZ, [RZ] ;  /* 0x00000000fffff984 */ /* 0x000fe20000000800 */
[----:B------:R-:W-:Y:S01]  /*1d2c0*/  @!PT LDS RZ, [RZ] ;  /* 0x00000000fffff984 */ /* 0x000fe20000000800 */
[----:B------:R-:W-:Y:S01]  /*1d2d0*/  @!PT LDS RZ, [RZ] ;  /* 0x00000000fffff984 */ /* 0x000fe20000000800 */
[----:B------:R1:W-:Y:S04]  /*1d2e0*/  @!P2 LDGSTS.E.BYPASS.LTC128B.128 [R224+0x2000], desc[UR20][R138.64] ;  /* 0x020000008ae0afae */ /* 0x0003e8000b981a14 */
[----:B------:R2:W-:Y:S04]  /*1d2f0*/  @P2 STS.128 [R224+0x2000], RZ ;  /* 0x002000ffe0002388 */ /* 0x0005e80000000c00 */
[----:B------:R2:W-:Y:S01]  /*1d300*/  @P1 STS.128 [R224+0x2800], RZ ;  /* 0x002800ffe0001388 */ /* 0x0005e20000000c00 */
[----:B-1----:R-:W-:Y:S02]  /*1d310*/  @!P1 LEA.HI.X R139, R136, R135, R137, 0x5, P3 ;  /* 0x00000087888b9211 */ /* 0x002fe400018f2c89 */
[C---:B------:R-:W-:Y:S04]  /*1d320*/  @!P1 LEA R138, P3, R2.reuse, R221, 0x1 ;  /* 0x000000dd028a9211 */ /* 0x040fe800078608ff */
[----:B------:R-:W-:Y:S02]  /*1d330*/  @!P1 LEA.HI.X R139, R2, R220, R139, 0x1, P3 ;  /* 0x000000dc028b9211 */ /* 0x000fe400018f0c8b */
[C---:B------:R-:W-:Y:S03]  /*1d340*/  @!P1 LEA R2, P3, R136.reuse, R134, 0x6 ;  /* 0x0000008688029211 */ /* 0x040fe600078630ff */
[----:B------:R-:W-:Y:S01]  /*1d350*/  @!PT LDS RZ, [RZ] ;  /* 0x00000000fffff984 */ /* 0x000fe20000000800 */
[----:B------:R-:W-:Y:S01]  /*1d360*/  @!PT LDS RZ, [RZ] ;  /* 0x00000000fffff984 */ /* 0x000fe20000000800 */
[----:B------:R-:W-:Y:S01]  /*1d370*/  @!PT LDS RZ, [RZ] ;  /* 0x00000000fffff984 */ /* 0x000fe20000000800 */
[----:B------:R1:W-:Y:S04]  /*1d380*/  @!P1 LDGSTS.E.BYPASS.LTC128B.128 [R224+0x2800], desc[UR20][R138.64] ;  /* 0x028000008ae09fae */ /* 0x0003e8000b981a14 */
[----:B------:R2:W-:Y:S01]  /*1d390*/  @P1 STS.128 [R224+0x3000], RZ ;  /* 0x003000ffe0001388 */ /* 0x0005e20000000c00 */
[C---:B-1----:R-:W-:Y:S01]  /*1d3a0*/  @!P1 LEA.HI.X R139, R136.reuse, R135, R137, 0x6, P3 ;  /* 0x00000087888b9211 */ /* 0x042fe200018f3489 */
[----:B------:R-:W-:Y:S01]  /*1d3b0*/  @!P1 IMAD.WIDE.U32 R134, R136, 0x60, R134 ;  /* 0x0000006088869825 */ /* 0x000fe200078e0086 */
[CC--:B------:R-:W-:Y:S03]  /*1d3c0*/  @!P1 LEA R138, P3, R2.reuse, R221.reuse, 0x1 ;  /* 0x000000dd028a9211 */ /* 0x0c0fe600078608ff */
[----:B------:R-:W-:Y:S01]  /*1d3d0*/  @!P1 IMAD R137, R137, 0x60, RZ ;  /* 0x0000006089899824 */ /* 0x000fe200078e02ff */
[-C--:B------:R-:W-:Y:S02]  /*1d3e0*/  @!P1 LEA.HI.X R139, R2, R220.reuse, R139, 0x1, P3 ;  /* 0x000000dc028b9211 */ /* 0x080fe400018f0c8b */
[C---:B------:R-:W-:Y:S01]  /*1d3f0*/  @!P1 LEA R136, P3, R134.reuse, R221, 0x1 ;  /* 0x000000dd86889211 */ /* 0x040fe200078608ff */
[----:B------:R-:W-:Y:S02]  /*1d400*/  @!P1 IMAD.IADD R137, R137, 0x1, R135 ;  /* 0x0000000189899824 */ /* 0x000fe400078e0287 */
[----:B------:R-:W-:Y:S01]  /*1d410*/  @!PT LDS RZ, [RZ] ;  /* 0x00000000fffff984 */ /* 0x000fe20000000800 */
[----:B------:R-:W-:Y:S01]  /*1d420*/  @!PT LDS RZ, [RZ] ;  /* 0x00000000fffff984 */ /* 0x000fe20000000800 */
[----:B------:R-:W-:Y:S01]  /*1d430*/  @!PT LDS RZ, [RZ] ;  /* 0x00000000fffff984 */ /* 0x000fe20000000800 */
[----:B------:R2:W-:Y:S03]  /*1d440*/  @!P1 LDGSTS.E.BYPASS.LTC128B.128 [R224+0x3000], desc[UR20][R138.64] ;  /* 0x030000008ae09fae */ /* 0x0005e6000b981a14 */
[----:B------:R-:W-:Y:S01]  /*1d450*/  @!P1 LEA.HI.X R137, R134, R220, R137, 0x1, P3 ;  /* 0x000000dc86899211 */ /* 0x000fe200018f0c89 */
[----:B------:R2:W-:Y:S04]  /*1d460*/  @P1 STS.128 [R224+0x3800], RZ ;  /* 0x003800ffe0001388 */ /* 0x0005e80000000c00 */
[----:B------:R-:W-:Y:S01]  /*1d470*/  @!PT LDS RZ, [RZ] ;  /* 0x00000000fffff984 */ /* 0x000fe20000000800 */
[----:B------:R-:W-:Y:S01]  /*1d480*/  @!PT LDS RZ, [RZ] ;  /* 0x00000000fffff984 */ /* 0x000fe20000000800 */
[----:B------:R-:W-:Y:S01]  /*1d490*/  @!PT LDS RZ, [RZ] ;  /* 0x00000000fffff984 */ /* 0x000fe20000000800 */
[----:B------:R2:W-:Y:S04]  /*1d4a0*/  @!P1 LDGSTS.E.BYPASS.LTC128B.128 [R224+0x3800], desc[UR20][R136.64] ;  /* 0x0380000088e09fae */ /* 0x0005e8000b981a14 */
[----:B------:R-:W0:Y:S01]  /*1d4b0*/  LDGDEPBAR ;  /* 0x00000000000079af */ /* 0x000e220000000000 */
[----:B------:R-:W-:Y:S05]  /*1d4c0*/  BRA `(.L_x_503) ;  /* 0x0000000c005c7947 */ /* 0x000fea0003800000 */
.L_x_502:
[----:B------:R-:W2:Y:S01]  /*1d4d0*/  LDL R18, [R1+0xb0] ;  /* 0x0000b00001127983 */ /* 0x000ea20000100800 */
[C---:B------:R-:W-:Y:S01]  /*1d4e0*/  IMAD.SHL.U32 R222, R215.reuse, 0x8, RZ ;  /* 0x00000008d7de7824 */ /* 0x040fe200078e00ff */
[----:B------:R-:W-:Y:S04]  /*1d4f0*/  DEPBAR.LE SB0, 0x0 ;  /* 0x000080000000791a */ /* 0x000fe80000000000 */
[----:B---3--:R-:W3:Y:S01]  /*1d500*/  LDL R15, [R1+0xb4] ;  /* 0x0000b400010f7983 */ /* 0x008ee20000100800 */
[----:B------:R-:W-:Y:S01]  /*1d510*/  LOP3.LUT R222, R222, 0x18, RZ, 0xc0, !PT ;  /* 0x00000018dede7812 */ /* 0x000fe200078ec0ff */
[C---:B-1----:R-:W-:Y:S01]  /*1d520*/  IMAD.SHL.U32 R2, R215.reuse, 0x10, RZ ;  /* 0x00000010d7027824 */ /* 0x042fe200078e00ff */
[----:B-----5:R-:W-:Y:S01]  /*1d530*/  SHF.R.U32.HI R209, RZ, 0x1, R215 ;  /* 0x00000001ffd17819 */ /* 0x020fe200000116d7 */
[----:B------:R-:W4:Y:S01]  /*1d540*/  LDL R17, [R1+0x30c] ;  /* 0x00030c0001117983 */ /* 0x000f220000100800 */
[----:B------:R-:W-:Y:S01]  /*1d550*/  BAR.SYNC.DEFER_BLOCKING 0x0 ;  /* 0x0000000000007b1d */ /* 0x000fe20000010000 */
[----:B------:R-:W-:Y:S01]  /*1d560*/  ISETP.GE.AND P1, PT, R222, UR9, PT ;  /* 0x00000009de007c0c */ /* 0x000fe2000bf26270 */
[----:B------:R-:W-:Y:S01]  /*1d570*/  IMAD.SHL.U32 R210, R215, 0x4, RZ ;  /* 0x00000004d7d27824 */ /* 0x000fe200078e00ff */
[----:B------:R-:W-:Y:S01]  /*1d580*/  LOP3.LUT R211, R2, 0x3e00, RZ, 0xc0, !PT ;  /* 0x00003e0002d37812 */ /* 0x000fe200078ec0ff */
[----:B------:R-:W-:Y:S03]  /*1d590*/  UISETP.NE.AND UP0, UPT, UR19, URZ, UPT ;  /* 0x000000ff1300728c */ /* 0x000fe6000bf05270 */
[----:B------:R-:W-:Y:S04]  /*1d5a0*/  LOP3.LUT R2, R210, 0x18, RZ, 0xc0, !PT ;  /* 0x00000018d2027812 */ /* 0x000fe800078ec0ff */
[--C-:B------:R-:W-:Y:S01]  /*1d5b0*/  LOP3.LUT R2, R2, 0xc0, R214.reuse, 0xf8, !PT ;  /* 0x000000c002027812 */ /* 0x100fe200078ef8d6 */
[----:B------:R-:W5:Y:S01]  /*1d5c0*/  LDL R16, [R1+0x308] ;  /* 0x0003080001107983 */ /* 0x000f620000100800 */
[----:B--2---:R-:W-:Y:S04]  /*1d5d0*/  IMAD.WIDE.U32 R4, R18, UR19, RZ ;  /* 0x0000001312047c25 */ /* 0x004fe8000f8e00ff */
[----:B------:R-:W-:Y:S02]  /*1d5e0*/  IMAD.SHL.U32 R6, R4, 0x80, RZ ;  /* 0x0000008004067824 */ /* 0x000fe400078e00ff */
[----:B---3--:R-:W-:Y:S03]  /*1d5f0*/  IMAD R5, R15, UR19, R5 ;  /* 0x000000130f057c24 */ /* 0x008fe6000f8e0205 */
[-C--:B------:R-:W-:Y:S02]  /*1d600*/  @!P1 LEA R8, P4, R18, R6.reuse, 0x5 ;  /* 0x0000000612089211 */ /* 0x080fe400078828ff */
[----:B------:R-:W-:Y:S02]  /*1d610*/  SHF.L.U64.HI R7, R4, 0x7, R5 ;  /* 0x0000000704077819 */ /* 0x000fe40000010205 */
[----:B------:R-:W-:Y:S02]  /*1d620*/  LOP3.LUT R4, R209, 0x8, RZ, 0xc0, !PT ;  /* 0x00000008d1047812 */ /* 0x000fe400078ec0ff */
[----:B------:R-:W-:Y:S02]  /*1d630*/  LOP3.LUT R5, R211, 0x120, R214, 0xf8, !PT ;  /* 0x00000120d3057812 */ /* 0x000fe400078ef8d6 */
[----:B------:R-:W-:Y:S02]  /*1d640*/  @!P1 LEA R9, P3, R18, R6, 0x6 ;  /* 0x0000000612099211 */ /* 0x000fe400078630ff */
[----:B----4-:R-:W-:Y:S02]  /*1d650*/  @!P2 LEA R14, P5, R6, R17, 0x1 ;  /* 0x00000011060ea211 */ /* 0x010fe400078a08ff */
[----:B------:R-:W-:Y:S01]  /*1d660*/  LOP3.LUT R4, R5, R2, R4, 0xf6, !PT ;  /* 0x0000000205047212 */ /* 0x000fe200078ef604 */
[----:B------:R-:W-:Y:S01]  /*1d670*/  @!P1 IMAD R5, R15, 0x60, RZ ;  /* 0x000000600f059824 */ /* 0x000fe200078e02ff */
[CCC-:B------:R-:W-:Y:S02]  /*1d680*/  @!P1 LEA.HI.X R11, R18.reuse, R7.reuse, R15.reuse, 0x5, P4 ;  /* 0x00000007120b9211 */ /* 0x1c0fe400020f2c0f */
[----:B------:R-:W-:Y:S02]  /*1d690*/  @!P1 LEA.HI.X R13, R18, R7, R15, 0x6, P3 ;  /* 0x00000007120d9211 */ /* 0x000fe400018f340f */
[-CC-:B-----5:R-:W-:Y:S01]  /*1d6a0*/  @!P2 LEA.HI.X R15, R6, R16.reuse, R7.reuse, 0x1, P5 ;  /* 0x00000010060fa211 */ /* 0x1a0fe200028f0c07 */
[----:B------:R-:W-:Y:S01]  /*1d6b0*/  @!P1 IMAD.WIDE.U32 R6, R18, 0x60, R6 ;  /* 0x0000006012069825 */ /* 0x000fe200078e0006 */
[CC--:B------:R-:W-:Y:S02]  /*1d6c0*/  @!P1 LEA R10, P4, R8.reuse, R17.reuse, 0x1 ;  /* 0x00000011080a9211 */ /* 0x0c0fe400078808ff */
[-C--:B------:R-:W-:Y:S01]  /*1d6d0*/  @!P1 LEA R12, P3, R9, R17.reuse, 0x1 ;  /* 0x00000011090c9211 */ /* 0x080fe200078608ff */
[----:B------:R-:W-:Y:S01]  /*1d6e0*/  @!PT LDS RZ, [RZ] ;  /* 0x00000000fffff984 */ /* 0x000fe20000000800 */
[----:B------:R-:W-:Y:S01]  /*1d6f0*/  @!PT LDS RZ, [RZ] ;  /* 0x00000000fffff984 */ /* 0x000fe20000000800 */
[----:B------:R-:W-:Y:S01]  /*1d700*/  @!PT LDS RZ, [RZ] ;  /* 0x00000000fffff984 */ /* 0x000fe20000000800 */
[----:B------:R-:W-:Y:S01]  /*1d710*/  @!P2 LDGSTS.E.BYPASS.LTC128B.128 [R224+0x4000], desc[UR20][R14.64] ;  /* 0x040000000ee0afae */ /* 0x000fe2000b981a14 */
[-C--:B------:R-:W-:Y:S01]  /*1d720*/  @!P1 LEA.HI.X R11, R8, R16.reuse, R11, 0x1, P4 ;  /* 0x00000010080b9211 */ /* 0x080fe200020f0c0b */
[----:B------:R-:W-:Y:S01]  /*1d730*/  @!P1 IMAD.IADD R5, R5, 0x1, R7 ;  /* 0x0000000105059824 */ /* 0x000fe200078e0207 */
[-C--:B------:R-:W-:Y:S02]  /*1d740*/  @!P1 LEA.HI.X R13, R9, R16.reuse, R13, 0x1, P3 ;  /* 0x00000010090d9211 */ /* 0x080fe400018f0c0d */
[----:B------:R-:W-:Y:S02]  /*1d750*/  @!P1 LEA R8, P3, R6, R17, 0x1 ;  /* 0x0000001106089211 */ /* 0x000fe400078608ff */
[----:B------:R-:W-:Y:S01]  /*1d760*/  LOP3.LUT R2, R2, 0x8, R215, 0x78, !PT ;  /* 0x0000000802027812 */ /* 0x000fe200078e78d7 */
[----:B------:R-:W-:Y:S01]  /*1d770*/  @P2 STS.128 [R224+0x4000], RZ ;  /* 0x004000ffe0002388 */ /* 0x000fe20000000c00 */
[----:B------:R-:W-:Y:S02]  /*1d780*/  @!P1 LEA.HI.X R9, R6, R16, R5, 0x1, P3 ;  /* 0x0000001006099211 */ /* 0x000fe400018f0c05 */
[----:B------:R-:W-:Y:S02]  /*1d790*/  LOP3.LUT R2, R212, R2, RZ, 0xfc, !PT ;  /* 0x00000002d4027212 */ /* 0x000fe400078efcff */
[----:B------:R-:W-:Y:S02]  /*1d7a0*/  LEA R92, R4, UR5, 0x1 ;  /* 0x00000005045c7c11 */ /* 0x000fe4000f8e08ff */
[----:B------:R-:W-:Y:S01]  /*1d7b0*/  LEA R2, R2, UR5, 0x1 ;  /* 0x0000000502027c11 */ /* 0x000fe2000f8e08ff */
[----:B------:R-:W-:Y:S02]  /*1d7c0*/  @P1 STS.128 [R224+0x4800], RZ ;  /* 0x004800ffe0001388 */ /* 0x000fe40000000c00 */
[C---:B------:R-:W-:Y:S06]  /*1d7d0*/  IMAD.IADD R180, R213.reuse, 0x1, R92 ;  /* 0x00000001d5b47824 */ /* 0x040fec00078e025c */
        /* <DEDUP_REMOVED lines=15> */
[----:B------:R-:W2:Y:S08]  /*1d8d0*/  LDSM.16.M88.4 R16, [R2+0x2000] ;  /* 0x002000000210783b */ /* 0x000eb00000000200 */
[----:B------:R-:W1:Y:S08]  /*1d8e0*/  LDSM.16.M88.4 R124, [R92+0x1000] ;  /* 0x001000005c7c783b */ /* 0x000e700000000200 */
[----:B------:R-:W3:Y:S08]  /*1d8f0*/  LDSM.16.M88.4 R32, [R2+0x2400] ;  /* 0x002400000220783b */ /* 0x000ef00000000200 */
[----:B------:R-:W0:Y:S08]  /*1d900*/  LDGDEPBAR ;  /* 0x00000000000079af */ /* 0x000e300000000000 */
[----:B------:R-:W4:Y:S08]  /*1d910*/  LDSM.16.M88.4 R48, [R2+0x2800] ;  /* 0x002800000230783b */ /* 0x000f300000000200 */
[----:B------:R-:W5:Y:S01]  /*1d920*/  LDSM.16.M88.4 R64, [R2+0x2c00] ;  /* 0x002c00000240783b */ /* 0x000f620000000200 */
[-C--:B--2---:R-:W-:Y:S07]  /*1d930*/  HMMA.16816.F32 R4, R128, R16.reuse, RZ ;  /* 0x000000108004723c */ /* 0x084fee00000018ff */
[----:B------:R-:W2:Y:S01]  /*1d940*/  LDSM.16.M88.4 R80, [R2+0x3000] ;  /* 0x003000000250783b */ /* 0x000ea20000000200 */
[C---:B-1----:R-:W-:Y:S07]  /*1d950*/  HMMA.16816.F32 R8, R124.reuse, R16, RZ ;  /* 0x000000107c08723c */ /* 0x042fee00000018ff */
[----:B------:R-:W1:Y:S01]  /*1d960*/  LDSM.16.M88.4 R96, [R2+0x3400] ;  /* 0x003400000260783b */ /* 0x000e620000000200 */
[-C--:B------:R-:W-:Y:S07]  /*1d970*/  HMMA.16816.F32 R12, R124, R18.reuse, RZ ;  /* 0x000000127c0c723c */ /* 0x080fee00000018ff */
[----:B------:R-:W1:Y:S01]  /*1d980*/  LDSM.16.M88.4 R112, [R2+0x3800] ;  /* 0x003800000270783b */ /* 0x000e620000000200 */
[C---:B------:R-:W-:Y:S07]  /*1d990*/  HMMA.16816.F32 R16, R128.reuse, R18, RZ ;  /* 0x000000128010723c */ /* 0x040fee00000018ff */
[----:B------:R4:W1:Y:S01]  /*1d9a0*/  LDSM.16.M88.4 R136, [R2+0x3c00] ;  /* 0x003c00000288783b */ /* 0x0008620000000200 */
[-C--:B---3--:R-:W-:Y:S07]  /*1d9b0*/  HMMA.16816.F32 R20, R128, R32.reuse, RZ ;  /* 0x000000208014723c */ /* 0x088fee00000018ff */
[----:B------:R-:W-:Y:S01]  /*1d9c0*/  LDSM.16.M88.4 R172, [R180] ;  /* 0x00000000b4ac783b */ /* 0x000fe20000000200 */
[C---:B------:R-:W-:Y:S07]  /*1d9d0*/  HMMA.16816.F32 R24, R124.reuse, R32, RZ ;  /* 0x000000207c18723c */ /* 0x040fee00000018ff */
[----:B------:R-:W-:Y:S01]  /*1d9e0*/  LDSM.16.M88.4 R180, [R180+0x1000] ;  /* 0x00100000b4b4783b */ /* 0x000fe20000000200 */
[-C--:B------:R-:W-:Y:S01]  /*1d9f0*/  HMMA.16816.F32 R28, R124, R34.reuse, RZ ;  /* 0x000000227c1c723c */ /* 0x080fe200000018ff */
[----:B----4-:R-:W-:Y:S07]  /*1da00*/  IMAD.IADD R2, R213, 0x1, R2 ;  /* 0x00000001d5027824 */ /* 0x010fee00078e0202 */
[C---:B------:R-:W-:Y:S01]  /*1da10*/  HMMA.16816.F32 R32, R128.reuse, R34, RZ ;  /* 0x000000228020723c */ /* 0x040fe200000018ff */
[----:B------:R-:W3:Y:S07]  /*1da20*/  LDSM.16.M88.4 R176, [R2+0x2000] ;  /* 0x0020000002b0783b */ /* 0x000eee0000000200 */
[-C--:B------:R-:W-:Y:S01]  /*1da30*/  HMMA.16816.F32 R36, R128, R48.reuse, RZ ;  /* 0x000000308024723c */ /* 0x080fe200000018ff */
[----:B------:R-:W4:Y:S07]  /*1da40*/  LDSM.16.M88.4 R184, [R2+0x2400] ;  /* 0x0024000002b8783b */ /* 0x000f2e0000000200 */
[C---:B------:R-:W-:Y:S01]  /*1da50*/  HMMA.16816.F32 R40, R124.reuse, R48, RZ ;  /* 0x000000307c28723c */ /* 0x040fe200000018ff */
[----:B------:R-:W4:Y:S07]  /*1da60*/  LDSM.16.M88.4 R188, [R2+0x2800] ;  /* 0x0028000002bc783b */ /* 0x000f2e0000000200 */
[-C--:B------:R-:W-:Y:S01]  /*1da70*/  HMMA.16816.F32 R44, R124, R50.reuse, RZ ;  /* 0x000000327c2c723c */ /* 0x080fe200000018ff */
[----:B------:R-:W4:Y:S07]  /*1da80*/  LDSM.16.M88.4 R192, [R2+0x2c00] ;  /* 0x002c000002c0783b */ /* 0x000f2e0000000200 */
[C---:B------:R-:W-:Y:S01]  /*1da90*/  HMMA.16816.F32 R48, R128.reuse, R50, RZ ;  /* 0x000000328030723c */ /* 0x040fe200000018ff */
[----:B------:R-:W4:Y:S07]  /*1daa0*/  LDSM.16.M88.4 R196, [R2+0x3000] ;  /* 0x0030000002c4783b */ /* 0x000f2e0000000200 */
[-C--:B-----5:R-:W-:Y:S01]  /*1dab0*/  HMMA.16816.F32 R52, R128, R64.reuse, RZ ;  /* 0x000000408034723c */ /* 0x0a0fe200000018ff */
[----:B------:R-:W-:Y:S07]  /*1dac0*/  LDSM.16.M88.4 R200, [R2+0x3800] ;  /* 0x0038000002c8783b */ /* 0x000fee0000000200 */
[C---:B------:R-:W-:Y:S01]  /*1dad0*/  HMMA.16816.F32 R56, R124.reuse, R64, RZ ;  /* 0x000000407c38723c */ /* 0x040fe200000018ff */
[----:B------:R-:W-:Y:S07]  /*1dae0*/  LDSM.16.M88.4 R204, [R2+0x3c00] ;  /* 0x003c000002cc783b */ /* 0x000fee0000000200 */
[-C--:B------:R-:W-:Y:S08]  /*1daf0*/  HMMA.16816.F32 R60, R124, R66.reuse, RZ ;  /* 0x000000427c3c723c */ /* 0x080ff000000018ff */
[C---:B------:R-:W-:Y:S08]  /*1db00*/  HMMA.16816.F32 R64, R128.reuse, R66, RZ ;  /* 0x000000428040723c */ /* 0x040ff000000018ff */
[-C--:B--2---:R-:W-:Y:S08]  /*1db10*/  HMMA.16816.F32 R68, R128, R80.reuse, RZ ;  /* 0x000000508044723c */ /* 0x084ff000000018ff */
[C---:B------:R-:W-:Y:S08]  /*1db20*/  HMMA.16816.F32 R72, R124.reuse, R80, RZ ;  /* 0x000000507c48723c */ /* 0x040ff000000018ff */
[-C--:B------:R-:W-:Y:S08]  /*1db30*/  HMMA.16816.F32 R76, R124, R82.reuse, RZ ;  /* 0x000000527c4c723c */ /* 0x080ff000000018ff */
[C---:B------:R-:W-:Y:S08]  /*1db40*/  HMMA.16816.F32 R80, R128.reuse, R82, RZ ;  /* 0x000000528050723c */ /* 0x040ff000000018ff */
[-C--:B-1----:R-:W-:Y:S08]  /*1db50*/  HMMA.16816.F32 R84, R128, R96.reuse, RZ ;  /* 0x000000608054723c */ /* 0x082ff000000018ff */
        /* <DEDUP_REMOVED lines=11> */
[----:B------:R1:W2:Y:S01]  /*1dc10*/  LDSM.16.M88.4 R136, [R2+0x3400] ;  /* 0x003400000288783b */ /* 0x0002a20000000200 */
[----:B------:R-:W-:Y:S06]  /*1dc20*/  DEPBAR.LE SB0, 0x0 ;  /* 0x000080000000791a */ /* 0x000fec0000000000 */
[-C--:B---3--:R-:W-:Y:S01]  /*1dc30*/  HMMA.16816.F32 R4, R172, R176.reuse, R4 ;  /* 0x000000b0ac04723c */ /* 0x088fe20000001804 */
[----:B------:R-:W-:Y:S07]  /*1dc40*/  BAR.SYNC.DEFER_BLOCKING 0x0 ;  /* 0x0000000000007b1d */ /* 0x000fee0000010000 */
[C---:B------:R-:W-:Y:S08]  /*1dc50*/  HMMA.16816.F32 R8, R180.reuse, R176, R8 ;  /* 0x000000b0b408723c */ /* 0x040ff00000001808 */
[-C--:B------:R-:W-:Y:S03]  /*1dc60*/  HMMA.16816.F32 R12, R180, R178.reuse, R12 ;  /* 0x000000b2b40c723c */ /* 0x080fe6000000180c */
[----:B------:R-:W-:Y:S05]  /*1dc70*/  FMNMX3.FTZ R135, R133, R6, R7, !PT ;  /* 0x0000000685877276 */ /* 0x000fea0007810007 */
[C---:B------:R-:W-:Y:S04]  /*1dc80*/  HMMA.16816.F32 R16, R172.reuse, R178, R16 ;  /* 0x000000b2ac10723c */ /* 0x040fe80000001810 */
[----:B------:R-:W-:Y:S02]  /*1dc90*/  FMNMX3.FTZ R134, R0, R8, R9, !PT ;  /* 0x0000000800867276 */ /* 0x000fe40007810009 */
[----:B-1----:R-:W-:Y:S02]  /*1dca0*/  FMNMX3.FTZ R2, R3, R10, R11, !PT ;  /* 0x0000000a03027276 */ /* 0x002fe4000781000b */
[-C--:B----4-:R-:W-:Y:S03]  /*1dcb0*/  HMMA.16816.F32 R20, R172, R184.reuse, R20 ;  /* 0x000000b8ac14723c */ /* 0x090fe60000001814 */
[----:B------:R-:W-:Y:S02]  /*1dcc0*/  FMNMX3.FTZ R134, R134, R12, R13, !PT ;  /* 0x0000000c86867276 */ /* 0x000fe4000781000d */
[----:B------:R-:W-:Y:S03]  /*1dcd0*/  FMNMX3.FTZ R2, R2, R14, R15, !PT ;  /* 0x0000000e02027276 */ /* 0x000fe6000781000f */
[C---:B------:R-:W-:Y:S04]  /*1dce0*/  HMMA.16816.F32 R24, R180.reuse, R184, R24 ;  /* 0x000000b8b418723c */ /* 0x040fe80000001818 */
[----:B------:R-:W-:Y:S04]  /*1dcf0*/  FMNMX3.FTZ R135, R135, R18, R19, !PT ;  /* 0x0000001287877276 */ /* 0x000fe80007810013 */
[-C--:B------:R-:W-:Y:S08]  /*1dd00*/  HMMA.16816.F32 R28, R180, R186.reuse, R28 ;  /* 0x000000bab41c723c */ /* 0x080ff0000000181c */
[C---:B------:R-:W-:Y:S04]  /*1dd10*/  HMMA.16816.F32 R32, R172.reuse, R186, R32 ;  /* 0x000000baac20723c */ /* 0x040fe80000001820 */
[----:B------:R-:W-:Y:S04]  /*1dd20*/  FMNMX3.FTZ R2, R2, R26, R27, !PT ;  /* 0x0000001a02027276 */ /* 0x000fe8000781001b */
[-C--:B------:R-:W-:Y:S03]  /*1dd30*/  HMMA.16816.F32 R36, R172, R188.reuse, R36 ;  /* 0x000000bcac24723c */ /* 0x080fe60000001824 */
[----:B------:R-:W-:Y:S05]  /*1dd40*/  FMNMX3.FTZ R2, R2, R30, R31, !PT ;  /* 0x0000001e02027276 */ /* 0x000fea000781001f */
[C---:B------:R-:W-:Y:S08]  /*1dd50*/  HMMA.16816.F32 R40, R180.reuse, R188, R40 ;  /* 0x000000bcb428723c */ /* 0x040ff00000001828 */
        /* <DEDUP_REMOVED lines=15> */
[-C--:B--2---:R-:W-:Y:S03]  /*1de50*/  HMMA.16816.F32 R84, R172, R136.reuse, R84 ;  /* 0x00000088ac54723c */ /* 0x084fe60000001854 */
[----:B------:R-:W-:Y:S05]  /*1de60*/  FMNMX3.FTZ R2, R2, R78, R79, !PT ;  /* 0x0000004e02027276 */ /* 0x000fea000781004f */
[C---:B------:R-:W-:Y:S04]  /*1de70*/  HMMA.16816.F32 R88, R180.reuse, R136, R88 ;  /* 0x00000088b458723c */ /* 0x040fe80000001858 */
[----:B------:R-:W-:Y:S04]  /*1de80*/  FMNMX3.FTZ R136, R132, R4, R5, !PT ;  /* 0x0000000484887276 */ /* 0x000fe80007810005 */
[----:B------:R-:W-:Y:S01]  /*1de90*/  FMNMX3.FTZ R136, R136, R16, R17, !PT ;  /* 0x0000001088887276 */ /* 0x000fe20007810011 */
        /* <DEDUP_REMOVED lines=57> */
[----:B------:R-:W-:Y:S06]  /*1e230*/  BRA.U.ANY UP0, `(.L_x_504) ;  /* 0xffffffed00ec7547 */ /* 0x000fec000b93ffff */
.L_x_503:
[----:B------:R-:W-:Y:S01]  /*1e240*/  FMNMX3.FTZ R2, R175, R130, R131, !PT ;  /* 0x00000082af027276 */ /* 0x000fe20007810083 */
[----:B------:R-:W3:Y:S01]  /*1e250*/  LDL.64 R176, [R1+0xe0] ;  /* 0x0000e00001b07983 */ /* 0x000ee20000100a00 */
[----:B------:R-:W-:Y:S01]  /*1e260*/  LOP3.LUT R217, R217, 0xffffefff, RZ, 0xc0, !PT ;  /* 0xffffefffd9d97812 */ /* 0x000fe200078ec0ff */
[----:B------:R-:W-:Y:S02]  /*1e270*/  USHF.L.U32 UR11, UR19, 0x2, URZ ;  /* 0x00000002130b7899 */ /* 0x000fe400080006ff */
[----:B------:R-:W4:Y:S01]  /*1e280*/  LDL.64 R190, [R1+0x2f8] ;  /* 0x0002f80001be7983 */ /* 0x000f220000100a00 */
[----:B------:R-:W-:Y:S01]  /*1e290*/  @P0 LOP3.LUT R217, R217, 0x1000, RZ, 0xfc, !PT ;  /* 0x00001000d9d90812 */ /* 0x000fe200078efcff */
[----:B------:R-:W-:Y:S02]  /*1e2a0*/  UIADD3 UR13, UPT, UPT, UR11, 0x1, URZ ;  /* 0x000000010b0d7890 */ /* 0x000fe4000fffe0ff */
[----:B------:R-:W4:Y:S01]  /*1e2b0*/  LDL.64 R198, [R1+0xe8] ;  /* 0x0000e80001c67983 */ /* 0x000f220000100a00 */
[----:B------:R-:W-:Y:S01]  /*1e2c0*/  LOP3.LUT R217, R217, 0xfffff7ff, RZ, 0xc0, !PT ;  /* 0xfffff7ffd9d97812 */ /* 0x000fe200078ec0ff */
[----:B------:R-:W-:Y:S02]  /*1e2d0*/  USHF.L.U32 UR12, UR19, 0x2, URZ ;  /* 0x00000002130c7899 */ /* 0x000fe400080006ff */
[----:B------:R-:W4:Y:S01]  /*1e2e0*/  LDL R245, [R1+0xc8] ;  /* 0x0000c80001f57983 */ /* 0x000f220000100800 */
[----:B------:R-:W-:Y:S01]  /*1e2f0*/  @P2 LOP3.LUT R217, R217, 0x800, RZ, 0xfc, !PT ;  /* 0x00000800d9d92812 */ /* 0x000fe200078efcff */
[----:B------:R-:W-:Y:S02]  /*1e300*/  UIADD3 UR10, UPT, UPT, UR23, -0x4498517b, URZ ;  /* 0xbb67ae85170a7890 */ /* 0x000fe4000fffe0ff */
[----:B------:R-:W-:Y:S01]  /*1e310*/  STL [R1+0x3a0], R215 ;  /* 0x0003a0d701007387 */ /* 0x000fe20000100800 */
[----:B--2---:R-:W-:Y:S01]  /*1e320*/  IMAD.U32 R138, RZ, RZ, UR12 ;  /* 0x0000000cff8a7e24 */ /* 0x004fe2000f8e00ff */
[----:B------:R-:W-:Y:S02]  /*1e330*/  UIADD3 UR15, UPT, UPT, UR22, -0x255992d5, URZ ;  /* 0xdaa66d2b160f7890 */ /* 0x000fe4000fffe0ff */
[----:B------:R-:W-:Y:S01]  /*1e340*/  STL [R1+0x3a4], R215 ;  /* 0x0003a4d701007387 */ /* 0x000fe20000100800 */
[----:B------:R-:W-:Y:S02]  /*1e350*/  UIADD3 UR6, UPT, UPT, UR22, 0x3c6ef372, URZ ;  /* 0x3c6ef37216067890 */ /* 0x000fe4000fffe0ff */
[----:B------:R-:W-:Y:S01]  /*1e360*/  UIADD3 UR12, UPT, UPT, UR23, 0x32370b8f, URZ ;  /* 0x32370b8f170c7890 */ /* 0x000fe2000fffe0ff */
[----:B------:R-:W-:Y:S01]  /*1e370*/  STL [R1+0x390], R214 ;  /* 0x000390d601007387 */ /* 0x000fe20000100800 */
[----:B------:R-:W-:Y:S02]  /*1e380*/  UIADD3 UR14, UPT, UPT, UR22, 0x78dde6e4, URZ ;  /* 0x78dde6e4160e7890 */ /* 0x000fe4000fffe0ff */
[----:B------:R-:W-:Y:S01]  /*1e390*/  UIADD3 UR24, UPT, UPT, UR23, -0x56f99767, URZ ;  /* 0xa906689917187890 */ /* 0x000fe2000fffe0ff */
[----:B------:R-:W-:Y:S01]  /*1e3a0*/  STL [R1+0x358], R208 ;  /* 0x000358d001007387 */ /* 0x000fe20000100800 */
[----:B------:R-:W-:Y:S02]  /*1e3b0*/  UIADD3 UR16, UPT, UPT, UR22, 0x1715609d, URZ ;  /* 0x1715609d16107890 */ /* 0x000fe4000fffe0ff */
[----:B------:R-:W-:Y:S01]  /*1e3c0*/  UIADD3 UR17, UPT, UPT, UR23, 0x646e171e, URZ ;  /* 0x646e171e17117890 */ /* 0x000fe2000fffe0ff */
[----:B------:R-:W-:Y:S01]  /*1e3d0*/  STL [R1+0x354], R216 ;  /* 0x000354d801007387 */ /* 0x000fe20000100800 */
[----:B------:R-:W-:Y:S02]  /*1e3e0*/  UIADD3 UR26, UPT, UPT, UR11, 0x2, URZ ;  /* 0x000000020b1a7890 */ /* 0x000fe4000fffe0ff */
[----:B------:R-:W-:Y:S01]  /*1e3f0*/  UISETP.NE.AND UP0, UPT, UR19, URZ, UPT ;  /* 0x000000ff1300728c */ /* 0x000fe2000bf05270 */
[----:B------:R1:W-:Y:S01]  /*1e400*/  STL [R1+0x330], R224 ;  /* 0x000330e001007387 */ /* 0x0003e20000100800 */
[----:B------:R-:W-:Y:S03]  /*1e410*/  UIADD3 UR19, UPT, UPT, UR19, -0x1, URZ ;  /* 0xffffffff13137890 */ /* 0x000fe6000fffe0ff */
[----:B------:R-:W2:Y:S04]  /*1e420*/  SHFL.BFLY PT, R137, R172, 0x2, 0x1f ;  /* 0x0c401f00ac897f89 */ /* 0x000ea800000e0000 */
[----:B------:R-:W2:Y:S04]  /*1e430*/  SHFL.BFLY PT, R136, R173, 0x2, 0x1f ;  /* 0x0c401f00ad887f89 */ /* 0x000ea800000e0000 */
[----:B------:R-:W2:Y:S04]  /*1e440*/  SHFL.BFLY PT, R134, R2, 0x2, 0x1f ;  /* 0x0c401f0002867f89 */ /* 0x000ea800000e0000 */
[----:B------:R-:W2:Y:S04]  /*1e450*/  SHFL.BFLY PT, R135, R174, 0x2, 0x1f ;  /* 0x0c401f00ae877f89 */ /* 0x000ea800000e0000 */
[----:B-1----:R-:W4:Y:S01]  /*1e460*/  LDL R224, [R1+0xd4] ;  /* 0x0000d40001e07983 */ /* 0x002f220000100800 */
[----:B--2---:R-:W-:Y:S03]  /*1e470*/  FMNMX.FTZ R137, R172, R137, !PT ;  /* 0x00000089ac897209 */ /* 0x004fe60007810000 */
[----:B------:R-:W-:Y:S01]  /*1e480*/  STL [R1+0x32c], R213 ;  /* 0x00032cd501007387 */ /* 0x000fe20000100800 */
[----:B------:R-:W-:Y:S03]  /*1e490*/  FMNMX.FTZ R136, R173, R136, !PT ;  /* 0x00000088ad887209 */ /* 0x000fe60007810000 */
[----:B------:R-:W-:Y:S01]  /*1e4a0*/  STL [R1+0x328], R212 ;  /* 0x000328d401007387 */ /* 0x000fe20000100800 */
[----:B------:R-:W-:Y:S03]  /*1e4b0*/  FMNMX.FTZ R182, R2, R134, !PT ;  /* 0x0000008602b67209 */ /* 0x000fe60007810000 */
[----:B------:R-:W-:Y:S01]  /*1e4c0*/  STL [R1+0x3b8], R212 ;  /* 0x0003b8d401007387 */ /* 0x000fe20000100800 */
[----:B------:R-:W-:Y:S01]  /*1e4d0*/  IMAD.U32 R2, RZ, RZ, UR23 ;  /* 0x00000017ff027e24 */ /* 0x000fe2000f8e00ff */
[----:B------:R-:W-:Y:S02]  /*1e4e0*/  FMNMX.FTZ R135, R174, R135, !PT ;  /* 0x00000087ae877209 */ /* 0x000fe40007810000 */
[----:B------:R-:W-:Y:S01]  /*1e4f0*/  STL [R1+0x324], R211 ;  /* 0x000324d301007387 */ /* 0x000fe20000100800 */
[----:B------:R-:W-:Y:S01]  /*1e500*/  IMAD.U32 R174, RZ, RZ, UR13 ;  /* 0x0000000dffae7e24 */ /* 0x000fe2000f8e00ff */
[----:B------:R-:W-:Y:S02]  /*1e510*/  UIADD3 UR13, UPT, UPT, UR23, 0x76cf5d0a, URZ ;  /* 0x76cf5d0a170d7890 */ /* 0x000fe4000fffe0ff */
[----:B------:R-:W-:Y:S04]  /*1e520*/  STL [R1+0x320], R210 ;  /* 0x000320d201007387 */ /* 0x000fe80000100800 */
[----:B------:R1:W-:Y:S04]  /*1e530*/  STL.64 [R1+0x398], R210 ;  /* 0x000398d201007387 */ /* 0x0003e80000100a00 */
[----:B------:R-:W2:Y:S04]  /*1e540*/  SHFL.BFLY PT, R172, R137, 0x1, 0x1f ;  /* 0x0c201f0089ac7f89 */ /* 0x000ea800000e0000 */
[----:B------:R-:W2:Y:S04]  /*1e550*/  SHFL.BFLY PT, R139, R136, 0x1, 0x1f ;  /* 0x0c201f00888b7f89 */ /* 0x000ea800000e0000 */
[----:B------:R-:W2:Y:S04]  /*1e560*/  SHFL.BFLY PT, R173, R135, 0x1, 0x1f ;  /* 0x0c201f0087ad7f89 */ /* 0x000ea800000e0000 */
[----:B-1----:R-:W4:Y:S01]  /*1e570*/  LDL.64 R210, [R1+0x190] ;  /* 0x0001900001d27983 */ /* 0x002f220000100a00 */
[----:B--2---:R-:W-:Y:S03]  /*1e580*/  FMNMX.FTZ R137, R137, R172, !PT ;  /* 0x000000ac89897209 */ /* 0x004fe60007810000 */
[----:B------:R-:W-:Y:S01]  /*1e590*/  STL [R1+0x31c], R209 ;  /* 0x00031cd101007387 */ /* 0x000fe20000100800 */
[----:B------:R-:W-:Y:S01]  /*1e5a0*/  FMNMX.FTZ R136, R136, R139, !PT ;  /* 0x0000008b88887209 */ /* 0x000fe20007810000 */
[C---:B------:R-:W-:Y:S01]  /*1e5b0*/  FADD.FTZ R0, -R137.reuse, R0 ;  /* 0x0000000089007221 */ /* 0x040fe20000010100 */
[----:B------:R-:W-:Y:S01]  /*1e5c0*/  FSETP.NEU.FTZ.AND P1, PT, R137, -INF , PT ;  /* 0xff8000008900780b */ /* 0x000fe20003f3d000 */
[----:B------:R-:W-:Y:S01]  /*1e5d0*/  STL [R1+0x3a8], R209 ;  /* 0x0003a8d101007387 */ /* 0x000fe20000100800 */
[----:B------:R-:W-:Y:S03]  /*1e5e0*/  FMNMX.FTZ R135, R135, R173, !PT ;  /* 0x000000ad87877209 */ /* 0x000fe60007810000 */
[----:B------:R-:W-:Y:S01]  /*1e5f0*/  STL [R1+0x3ac], R217 ;  /* 0x0003acd901007387 */ /* 0x000fe20000100800 */
[C---:B---3--:R-:W-:Y:S01]  /*1e600*/  LOP3.LUT R2, R177.reuse, UR11, R2, 0x96, !PT ;  /* 0x0000000bb1027c12 */ /* 0x048fe2000f8e9602 */
[----:B------:R-:W-:Y:S01]  /*1e610*/  UIADD3 UR11, UPT, UPT, UR11, 0x3, URZ ;  /* 0x000000030b0b7890 */ /* 0x000fe2000fffe0ff */
[----:B------:R-:W-:Y:S03]  /*1e620*/  LOP3.LUT R138, R138, UR23, R177, 0x96, !PT ;  /* 0x000000178a8a7c12 */ /* 0x000fe6000f8e96b1 */
[----:B------:R-:W-:Y:S01]  /*1e630*/  IMAD.WIDE.U32 R180, R2, -0x326172a9, RZ ;  /* 0xcd9e8d5702b47825 */ /* 0x000fe200078e00ff */
[----:B------:R-:W-:Y:S02]  /*1e640*/  LOP3.LUT R2, R177, UR23, R174, 0x96, !PT ;  /* 0x00000017b1027c12 */ /* 0x000fe4000f8e96ae */
[----:B----4-:R-:W-:Y:S01]  /*1e650*/  LOP3.LUT R223, R199, UR6, RZ, 0x3c, !PT ;  /* 0x00000006c7df7c12 */ /* 0x010fe2000f8e3cff */
[----:B------:R-:W-:Y:S02]  /*1e660*/  IMAD.WIDE.U32 R186, R138, -0x326172a9, RZ ;  /* 0xcd9e8d578aba7825 */ /* 0x000fe400078e00ff */
[----:B------:R-:W1:Y:S01]  /*1e670*/  SHFL.BFLY PT, R138, R182, 0x1, 0x1f ;  /* 0x0c201f00b68a7f89 */ /* 0x000e6200000e0000 */
[----:B------:R-:W-:Y:S02]  /*1e680*/  LOP3.LUT R180, R180, R223, RZ, 0x3c, !PT ;  /* 0x000000dfb4b47212 */ /* 0x000fe400078e3cff */
[-C--:B------:R-:W-:Y:S02]  /*1e690*/  LOP3.LUT R174, R187, R245.reuse, RZ, 0x3c, !PT ;  /* 0x000000f5bbae7212 */ /* 0x080fe400078e3cff */
[----:B------:R-:W-:Y:S01]  /*1e6a0*/  LOP3.LUT R134, R176, UR10, R211, 0x96, !PT ;  /* 0x0000000ab0867c12 */ /* 0x000fe2000f8e96d3 */
[----:B------:R-:W-:Y:S04]  /*1e6b0*/  IMAD.WIDE.U32 R176, R2, -0x326172a9, RZ ;  /* 0xcd9e8d5702b07825 */ /* 0x000fe800078e00ff */
[----:B------:R-:W-:Y:S01]  /*1e6c0*/  FMUL.FTZ R2, R0, UR4 ;  /* 0x0000000400027c20 */ /* 0x000fe20008410000 */
[----:B------:R-:W-:Y:S01]  /*1e6d0*/  UIADD3 UR10, UPT, UPT, UR23, 0x76cf5d0a, URZ ;  /* 0x76cf5d0a170a7890 */ /* 0x000fe2000fffe0ff */
[----:B------:R-:W-:Y:S01]  /*1e6e0*/  FADD.FTZ R0, -R136, R3 ;  /* 0x0000000388007221 */ /* 0x000fe20000010100 */
[----:B------:R-:W-:Y:S01]  /*1e6f0*/  IMAD.WIDE.U32 R194, R134, -0x326172a9, RZ ;  /* 0xcd9e8d5786c27825 */ /* 0x000fe200078e00ff */
[-C--:B------:R-:W-:Y:S01]  /*1e700*/  LOP3.LUT R134, R181, R224.reuse, RZ, 0x3c, !PT ;  /* 0x000000e0b5867212 */ /* 0x080fe200078e3cff */
[----:B------:R2:W-:Y:S01]  /*1e710*/  MUFU.EX2 R3, R2 ;  /* 0x0000000200037308 */ /* 0x0005e20000000800 */
[C---:B------:R-:W-:Y:S01]  /*1e720*/  LOP3.LUT R172, R177.reuse, R224, RZ, 0x3c, !PT ;  /* 0x000000e0b1ac7212 */ /* 0x040fe200078e3cff */
[----:B------:R-:W-:Y:S01]  /*1e730*/  IMAD.WIDE.U32 R180, R180, -0x2daee0ad, RZ ;  /* 0xd2511f53b4b47825 */ /* 0x000fe200078e00ff */
[----:B------:R-:W-:Y:S01]  /*1e740*/  LOP3.LUT R178, R177, R245, RZ, 0x3c, !PT ;  /* 0x000000f5b1b27212 */ /* 0x000fe200078e3cff */
[----:B------:R3:W-:Y:S01]  /*1e750*/  STL.64 [R1+0xd8], R194 ;  /* 0x0000d8c201007387 */ /* 0x0007e20000100a00 */
[----:B------:R-:W-:Y:S01]  /*1e760*/  LOP3.LUT R184, R176, R223, RZ, 0x3c, !PT ;  /* 0x000000dfb0b87212 */ /* 0x000fe200078e3cff */
[----:B------:R-:W-:Y:S01]  /*1e770*/  IMAD.WIDE.U32 R188, R134, -0x2daee0ad, RZ ;  /* 0xd2511f5386bc7825 */ /* 0x000fe200078e00ff */
[----:B-1----:R-:W-:Y:S01]  /*1e780*/  FMNMX.FTZ R134, R182, R138, !PT ;  /* 0x0000008ab6867209 */ /* 0x002fe20007810000 */
[----:B------:R-:W-:Y:S01]  /*1e790*/  STL [R1+0x3d0], R223 ;  /* 0x0003d0df01007387 */ /* 0x000fe20000100800 */
[----:B------:R-:W-:Y:S01]  /*1e7a0*/  LOP3.LUT R222, R195, UR6, RZ, 0x3c, !PT ;  /* 0x00000006c3de7c12 */ /* 0x000fe2000f8e3cff */
[----:B------:R-:W-:Y:S01]  /*1e7b0*/  IMAD.WIDE.U32 R172, R172, -0x2daee0ad, RZ ;  /* 0xd2511f53acac7825 */ /* 0x000fe200078e00ff */
[----:B------:R-:W-:Y:S01]  /*1e7c0*/  LOP3.LUT R175, R190, UR13, R189, 0x96, !PT ;  /* 0x0000000dbeaf7c12 */ /* 0x000fe2000f8e96bd */
[----:B------:R1:W-:Y:S01]  /*1e7d0*/  STL [R1+0x334], R137 ;  /* 0x0003348901007387 */ /* 0x0003e20000100800 */
[-C--:B------:R-:W-:Y:S01]  /*1e7e0*/  LOP3.LUT R179, R176, R222.reuse, RZ, 0x3c, !PT ;  /* 0x000000deb0b37212 */ /* 0x080fe200078e3cff */
[----:B------:R-:W-:Y:S01]  /*1e7f0*/  IMAD.WIDE.U32 R176, R174, -0x2daee0ad, RZ ;  /* 0xd2511f53aeb07825 */ /* 0x000fe200078e00ff */
[----:B------:R-:W-:Y:S01]  /*1e800*/  LOP3.LUT R183, R190, UR13, R173, 0x96, !PT ;  /* 0x0000000dbeb77c12 */ /* 0x000fe2000f8e96ad */
[----:B------:R-:W-:Y:S01]  /*1e810*/  STL [R1+0x338], R136 ;  /* 0x0003388801007387 */ /* 0x000fe20000100800 */
[----:B------:R-:W-:Y:S01]  /*1e820*/  LOP3.LUT R186, R186, R222, RZ, 0x3c, !PT ;  /* 0x000000debaba7212 */ /* 0x000fe200078e3cff */
[----:B--2---:R-:W-:Y:S01]  /*1e830*/  FMUL.FTZ R2, R0, UR4 ;  /* 0x0000000400027c20 */ /* 0x004fe20008410000 */
[----:B------:R-:W-:Y:S01]  /*1e840*/  LOP3.LUT R139, R210, UR10, R177, 0x96, !PT ;  /* 0x0000000ad28b7c12 */ /* 0x000fe2000f8e96b1 */
[----:B------:R-:W-:Y:S01]  /*1e850*/  FADD.FTZ R0, -R135, R132 ;  /* 0x0000008487007221 */ /* 0x000fe20000010100 */
[----:B------:R-:W-:Y:S01]  /*1e860*/  LOP3.LUT R188, R188, UR12, R181, 0x96, !PT ;  /* 0x0000000cbcbc7c12 */ /* 0x000fe2000f8e96b5 */
[----:B------:R2:W-:Y:S01]  /*1e870*/  MUFU.EX2 R132, R2 ;  /* 0x0000000200847308 */ /* 0x0005e20000000800 */
[----:B------:R-:W-:Y:S01]  /*1e880*/  IMAD.WIDE.U32 R190, R178, -0x2daee0ad, RZ ;  /* 0xd2511f53b2be7825 */ /* 0x000fe200078e00ff */
[----:B------:R-:W-:Y:S01]  /*1e890*/  UIADD3 UR6, UPT, UPT, UR23, 0x32370b8f, URZ ;  /* 0x32370b8f17067890 */ /* 0x000fe2000fffe0ff */
[----:B------:R4:W-:Y:S01]  /*1e8a0*/  STL [R1+0x33c], R135 ;  /* 0x00033c8701007387 */ /* 0x0009e20000100800 */
[----:B------:R-:W-:Y:S01]  /*1e8b0*/  UIADD3 UR10, UPT, UPT, UR23, -0x126145ec, URZ ;  /* 0xed9eba14170a7890 */ /* 0x000fe2000fffe0ff */
[----:B------:R-:W-:Y:S02]  /*1e8c0*/  IMAD.WIDE.U32 R202, R183, -0x326172a9, RZ ;  /* 0xcd9e8d57b7ca7825 */ /* 0x000fe400078e00ff */
[----:B------:R4:W-:Y:S02]  /*1e8d0*/  STL [R1+0x340], R134 ;  /* 0x0003408601007387 */ /* 0x0009e40000100800 */
[----:B------:R-:W-:Y:S04]  /*1e8e0*/  IMAD.WIDE.U32 R200, R175, -0x326172a9, RZ ;  /* 0xcd9e8d57afc87825 */ /* 0x000fe800078e00ff */
[----:B------:R-:W-:Y:S01]  /*1e8f0*/  IMAD.WIDE.U32 R184, R184, -0x2daee0ad, RZ ;  /* 0xd2511f53b8b87825 */ /* 0x000fe200078e00ff */
[----:B------:R-:W-:Y:S03]  /*1e900*/  LOP3.LUT R138, R198, UR15, R201, 0x96, !PT ;  /* 0x0000000fc68a7c12 */ /* 0x000fe6000f8e96c9 */
[----:B--2---:R-:W-:Y:S01]  /*1e910*/  FMUL.FTZ R2, R0, UR4 ;  /* 0x0000000400027c20 */ /* 0x004fe20008410000 */
[----:B------:R-:W-:Y:S01]  /*1e920*/  LOP3.LUT R182, R172, UR12, R185, 0x96, !PT ;  /* 0x0000000cacb67c12 */ /* 0x000fe2000f8e96b9 */
[----:B------:R-:W-:Y:S01]  /*1e930*/  FADD.FTZ R0, -R134, R133 ;  /* 0x0000008586007221 */ /* 0x000fe20000010100 */
[----:B------:R-:W-:Y:S01]  /*1e940*/  FMUL.FTZ R133, R137, UR4 ;  /* 0x0000000489857c20 */ /* 0x000fe20008410000 */
[----:B------:R-:W-:Y:S01]  /*1e950*/  IMAD.WIDE.U32 R172, R179, -0x2daee0ad, RZ ;  /* 0xd2511f53b3ac7825 */ /* 0x000fe200078e00ff */
[----:B------:R-:W-:Y:S01]  /*1e960*/  LOP3.LUT R179, R210, UR13, R191, 0x96, !PT ;  /* 0x0000000dd2b37c12 */ /* 0x000fe2000f8e96bf */
[----:B------:R-:W-:Y:S02]  /*1e970*/  MUFU.EX2 R2, R2 ;  /* 0x0000000200027308 */ /* 0x000fe40000000800 */
[----:B------:R-:W-:Y:S01]  /*1e980*/  FMUL.FTZ R0, R0, UR4 ;  /* 0x0000000400007c20 */ /* 0x000fe20008410000 */
[----:B------:R-:W-:Y:S01]  /*1e990*/  FSEL R133, R133, RZ, P1 ;  /* 0x000000ff85857208 */ /* 0x000fe20000800000 */
[----:B------:R-:W-:Y:S01]  /*1e9a0*/  IMAD.WIDE.U32 R182, R182, -0x326172a9, RZ ;  /* 0xcd9e8d57b6b67825 */ /* 0x000fe200078e00ff */
[----:B------:R-:W-:Y:S02]  /*1e9b0*/  FSETP.NEU.FTZ.AND P1, PT, R136, -INF , PT ;  /* 0xff8000008800780b */ /* 0x000fe40003f3d000 */
[----:B------:R-:W-:Y:S01]  /*1e9c0*/  LOP3.LUT R181, R190, UR12, R173, 0x96, !PT ;  /* 0x0000000cbeb57c12 */ /* 0x000fe2000f8e96ad */
[----:B------:R-:W-:Y:S01]  /*1e9d0*/  FFMA.FTZ R9, R9, UR4, -R133 ;  /* 0x0000000409097c23 */ /* 0x000fe20008010885 */
[----:B------:R-:W-:Y:S01]  /*1e9e0*/  LOP3.LUT R202, R202, UR14, R183, 0x96, !PT ;  /* 0x0000000ecaca7c12 */ /* 0x000fe2000f8e96b7 */
[--C-:B------:R-:W-:Y:S01]  /*1e9f0*/  FFMA.FTZ R8, R8, UR4, -R133.reuse ;  /* 0x0000000408087c23 */ /* 0x100fe20008010885 */
[--C-:B------:R-:W-:Y:S01]  /*1ea00*/  FFMA.FTZ R12, R12, UR4, -R133.reuse ;  /* 0x000000040c0c7c23 */ /* 0x100fe20008010885 */
[----:B------:R2:W-:Y:S01]  /*1ea10*/  MUFU.EX2 R192, R9 ;  /* 0x0000000900c07308 */ /* 0x0005e20000000800 */
[--C-:B------:R-:W-:Y:S01]  /*1ea20*/  FFMA.FTZ R120, R120, UR4, -R133.reuse ;  /* 0x0000000478787c23 */ /* 0x100fe20008010885 */
[--C-:B------:R-:W-:Y:S01]  /*1ea30*/  FFMA.FTZ R121, R121, UR4, -R133.reuse ;  /* 0x0000000479797c23 */ /* 0x100fe20008010885 */
[--C-:B------:R-:W-:Y:S01]  /*1ea40*/  FFMA.FTZ R124, R124, UR4, -R133.reuse ;  /* 0x000000047c7c7c23 */ /* 0x100fe20008010885 */
[----:B------:R-:W-:Y:S04]  /*1ea50*/  IMAD.WIDE.U32 R190, R179, -0x326172a9, RZ ;  /* 0xcd9e8d57b3be7825 */ /* 0x000fe800078e00ff */
[--C-:B------:R-:W-:Y:S01]  /*1ea60*/  FFMA.FTZ R13, R13, UR4, -R133.reuse ;  /* 0x000000040d0d7c23 */ /* 0x100fe20008010885 */
[--C-:B------:R-:W-:Y:S01]  /*1ea70*/  FFMA.FTZ R24, R24, UR4, -R133.reuse ;  /* 0x0000000418187c23 */ /* 0x100fe20008010885 */
        /* <DEDUP_REMOVED lines=9> */
[----:B--2---:R-:W-:Y:S01]  /*1eb10*/  LOP3.LUT R9, R198, UR15, R203, 0x96, !PT ;  /* 0x0000000fc6097c12 */ /* 0x004fe2000f8e96cb */
[----:B------:R-:W-:Y:S04]  /*1eb20*/  IMAD.WIDE.U32 R196, R139, -0x326172a9, RZ ;  /* 0xcd9e8d578bc47825 */ /* 0x000fe800078e00ff */
[--C-:B------:R-:W-:Y:S01]  /*1eb30*/  FFMA.FTZ R56, R56, UR4, -R133.reuse ;  /* 0x0000000438387c23 */ /* 0x100fe20008010885 */
[----:B------:R-:W-:Y:S01]  /*1eb40*/  FFMA.FTZ R57, R57, UR4, -R133 ;  /* 0x0000000439397c23 */ /* 0x000fe20008010885 */
[----:B------:R-:W-:Y:S01]  /*1eb50*/  IMAD.WIDE.U32 R198, R9, -0x2daee0ad, RZ ;  /* 0xd2511f5309c67825 */ /* 0x000fe200078e00ff */
[C---:B------:R-:W-:Y:S01]  /*1eb60*/  LOP3.LUT R185, R194.reuse, UR15, R197, 0x96, !PT ;  /* 0x0000000fc2b97c12 */ /* 0x040fe2000f8e96c5 */
[----:B------:R-:W-:Y:S01]  /*1eb70*/  MUFU.EX2 R0, R0 ;  /* 0x0000000000007308 */ /* 0x000fe20000000800 */
[----:B---3--:R-:W-:Y:S01]  /*1eb80*/  LOP3.LUT R194, R194, UR15, R191, 0x96, !PT ;  /* 0x0000000fc2c27c12 */ /* 0x008fe2000f8e96bf */
[----:B-1----:R-:W-:Y:S01]  /*1eb90*/  FMUL.FTZ R8, R136, UR4 ;  /* 0x0000000488087c20 */ /* 0x002fe20008410000 */
[----:B------:R-:W-:Y:S01]  /*1eba0*/  LOP3.LUT R184, R184, UR10, R199, 0x96, !PT ;  /* 0x0000000ab8b87c12 */ /* 0x000fe2000f8e96c7 */
[C---:B------:R-:W-:Y:S01]  /*1ebb0*/  FMUL.FTZ R9, R135.reuse, UR4 ;  /* 0x0000000487097c20 */ /* 0x040fe20008410000 */
[--C-:B------:R-:W-:Y:S01]  /*1ebc0*/  FFMA.FTZ R60, R60, UR4, -R133.reuse ;  /* 0x000000043c3c7c23 */ /* 0x100fe20008010885 */
[----:B------:R-:W-:Y:S01]  /*1ebd0*/  IMAD.WIDE.U32 R194, R194, -0x2daee0ad, RZ ;  /* 0xd2511f53c2c27825 */ /* 0x000fe200078e00ff */
[----:B------:R-:W-:Y:S03]  /*1ebe0*/  FSEL R8, R8, RZ, P1 ;  /* 0x000000ff08087208 */ /* 0x000fe60000800000 */
[----:B------:R-:W-:Y:S01]  /*1ebf0*/  MUFU.EX2 R191, R13 ;  /* 0x0000000d00bf7308 */ /* 0x000fe20000000800 */
[----:B------:R-:W-:Y:S01]  /*1ec00*/  FSETP.NEU.FTZ.AND P1, PT, R135, -INF , PT ;  /* 0xff8000008700780b */ /* 0x000fe20003f3d000 */
[--C-:B------:R-:W-:Y:S01]  /*1ec10*/  FFMA.FTZ R76, R76, UR4, -R133.reuse ;  /* 0x000000044c4c7c23 */ /* 0x100fe20008010885 */
[----:B------:R-:W-:Y:S01]  /*1ec20*/  FFMA.FTZ R77, R77, UR4, -R133 ;  /* 0x000000044d4d7c23 */ /* 0x000fe20008010885 */
[--C-:B------:R-:W-:Y:S01]  /*1ec30*/  FFMA.FTZ R27, R27, UR4, -R8.reuse ;  /* 0x000000041b1b7c23 */ /* 0x100fe20008010808 */
[----:B------:R-:W-:Y:S01]  /*1ec40*/  FSEL R9, R9, RZ, P1 ;  /* 0x000000ff09097208 */ /* 0x000fe20000800000 */
[----:B------:R-:W-:Y:S01]  /*1ec50*/  IMAD.WIDE.U32 R186, R186, -0x2daee0ad, RZ ;  /* 0xd2511f53baba7825 */ /* 0x000fe200078e00ff */
[----:B------:R-:W-:Y:S03]  /*1ec60*/  FSETP.NEU.FTZ.AND P1, PT, R134, -INF , PT ;  /* 0xff8000008600780b */ /* 0x000fe60003f3d000 */
[----:B------:R-:W-:Y:S01]  /*1ec70*/  MUFU.EX2 R183, R28 ;  /* 0x0000001c00b77308 */ /* 0x000fe20000000800 */
[--C-:B------:R-:W-:Y:S01]  /*1ec80*/  FFMA.FTZ R122, R122, UR4, -R8.reuse ;  /* 0x000000047a7a7c23 */ /* 0x100fe20008010808 */
[----:B------:R-:W-:Y:S01]  /*1ec90*/  FFMA.FTZ R4, R4, UR4, -R9 ;  /* 0x0000000404047c23 */ /* 0x000fe20008010809 */
[----:B------:R-:W-:Y:S01]  /*1eca0*/  LOP3.LUT R176, R176, UR6, R187, 0x96, !PT ;  /* 0x00000006b0b07c12 */ /* 0x000fe2000f8e96bb */
[--C-:B------:R-:W-:Y:S01]  /*1ecb0*/  FFMA.FTZ R5, R5, UR4, -R9.reuse ;  /* 0x0000000405057c23 */ /* 0x100fe20008010809 */
[----:B------:R-:W-:Y:S04]  /*1ecc0*/  IMAD.WIDE.U32 R174, R188, -0x326172a9, RZ ;  /* 0xcd9e8d57bcae7825 */ /* 0x000fe800078e00ff */
[----:B------:R-:W-:Y:S01]  /*1ecd0*/  FFMA.FTZ R217, R96, UR4, -R9 ;  /* 0x0000000460d97c23 */ /* 0x000fe20008010809 */
[----:B------:R-:W-:Y:S01]  /*1ece0*/  UIADD3 UR6, UPT, UPT, UR23, -0x126145ec, URZ ;  /* 0xed9eba1417067890 */ /* 0x000fe2000fffe0ff */
[----:B------:R1:W-:Y:S01]  /*1ecf0*/  MUFU.EX2 R248, R4 ;  /* 0x0000000400f87308 */ /* 0x0003e20000000800 */
[----:B------:R-:W-:Y:S01]  /*1ed00*/  IMAD.WIDE.U32 R138, R138, -0x2daee0ad, RZ ;  /* 0xd2511f538a8a7825 */ /* 0x000fe200078e00ff */
[----:B------:R-:W-:Y:S03]  /*1ed10*/  LOP3.LUT R200, R200, UR14, R175, 0x96, !PT ;  /* 0x0000000ec8c87c12 */ /* 0x000fe6000f8e96af */
[----:B------:R-:W-:Y:S01]  /*1ed20*/  FFMA.FTZ R227, R69, UR4, -R9 ;  /* 0x0000000445e37c23 */ /* 0x000fe20008010809 */
[----:B------:R-:W-:Y:S01]  /*1ed30*/  IMAD.WIDE.U32 R176, R176, -0x326172a9, RZ ;  /* 0xcd9e8d57b0b07825 */ /* 0x000fe200078e00ff */
[----:B------:R-:W-:Y:S03]  /*1ed40*/  LOP3.LUT R175, R180, UR10, R139, 0x96, !PT ;  /* 0x0000000ab4af7c12 */ /* 0x000fe6000f8e968b */
[----:B------:R-:W2:Y:S01]  /*1ed50*/  MUFU.EX2 R5, R5 ;  /* 0x0000000500057308 */ /* 0x000ea20000000800 */
[----:B------:R-:W-:Y:S01]  /*1ed60*/  IMAD.WIDE.U32 R180, R181, -0x326172a9, RZ ;  /* 0xcd9e8d57b5b47825 */ /* 0x000fe200078e00ff */
[----:B------:R-:W-:Y:S02]  /*1ed70*/  LOP3.LUT R196, R196, UR14, R177, 0x96, !PT ;  /* 0x0000000ec4c47c12 */ /* 0x000fe4000f8e96b1 */
[----:B------:R-:W-:Y:S01]  /*1ed80*/  LOP3.LUT R177, R172, UR10, R195, 0x96, !PT ;  /* 0x0000000aacb17c12 */ /* 0x000fe2000f8e96c3 */
[----:B------:R-:W-:Y:S01]  /*1ed90*/  IMAD.WIDE.U32 R200, R200, -0x2daee0ad, RZ ;  /* 0xd2511f53c8c87825 */ /* 0x000fe200078e00ff */
[----:B------:R-:W-:Y:S03]  /*1eda0*/  LOP3.LUT R173, R190, UR14, R181, 0x96, !PT ;  /* 0x0000000ebead7c12 */ /* 0x000fe6000f8e96b5 */
[----:B------:R-:W-:Y:S01]  /*1edb0*/  FFMA.FTZ R14, R14, UR4, -R8 ;  /* 0x000000040e0e7c23 */ /* 0x000fe20008010808 */
[----:B-1----:R-:W-:Y:S01]  /*1edc0*/  FMUL.FTZ R4, R134, UR4 ;  /* 0x0000000486047c20 */ /* 0x002fe20008410000 */
[----:B------:R-:W-:Y:S01]  /*1edd0*/  LOP3.LUT R12, R138, UR24, R201, 0x96, !PT ;  /* 0x000000188a0c7c12 */ /* 0x000fe2000f8e96c9 */
[----:B------:R-:W-:Y:S02]  /*1ede0*/  IMAD.MOV.U32 R195, RZ, RZ, R218 ;  /* 0x000000ffffc37224 */ /* 0x000fe400078e00da */
[--C-:B------:R-:W-:Y:S01]  /*1edf0*/  FFMA.FTZ R214, R97, UR4, -R9.reuse ;  /* 0x0000000461d67c23 */ /* 0x100fe20008010809 */
[--C-:B------:R-:W-:Y:S01]  /*1ee00*/  FFMA.FTZ R215, R117, UR4, -R9.reuse ;  /* 0x0000000475d77c23 */ /* 0x100fe20008010809 */
[----:B------:R-:W-:Y:S01]  /*1ee10*/  FSEL R4, R4, RZ, P1 ;  /* 0x000000ff04047208 */ /* 0x000fe20000800000 */
[----:B------:R-:W-:Y:S01]  /*1ee20*/  FFMA.FTZ R15, R15, UR4, -R8 ;  /* 0x000000040f0f7c23 */ /* 0x000fe20008010808 */
[----:B------:R-:W-:Y:S01]  /*1ee30*/  MUFU.EX2 R189, R14 ;  /* 0x0000000e00bd7308 */ /* 0x000fe20000000800 */
[----:B--2---:R1:W-:Y:S01]  /*1ee40*/  STL [R1+0xa8], R5 ;  /* 0x0000a80501007387 */ /* 0x0043e20000100800 */
[----:B------:R-:W-:Y:S04]  /*1ee50*/  IMAD.WIDE.U32 R196, R196, -0x2daee0ad, RZ ;  /* 0xd2511f53c4c47825 */ /* 0x000fe800078e00ff */
[----:B------:R-:W-:Y:S01]  /*1ee60*/  FFMA.FTZ R6, R6, UR4, -R4 ;  /* 0x0000000406067c23 */ /* 0x000fe20008010804 */
[----:B------:R-:W-:Y:S01]  /*1ee70*/  FFMA.FTZ R11, R11, UR4, -R8 ;  /* 0x000000040b0b7c23 */ /* 0x000fe20008010808 */
[----:B------:R-:W-:Y:S04]  /*1ee80*/  IMAD.WIDE.U32 R138, R185, -0x2daee0ad, RZ ;  /* 0xd2511f53b98a7825 */ /* 0x000fe800078e00ff */
[----:B------:R-:W-:Y:S01]  /*1ee90*/  FFMA.FTZ R216, R128, UR4, -R9 ;  /* 0x0000000480d87c23 */ /* 0x000fe20008010809 */
[----:B------:R2:W-:Y:S01]  /*1eea0*/  MUFU.EX2 R190, R15 ;  /* 0x0000000f00be7308 */ /* 0x0005e20000000800 */
[--C-:B------:R-:W-:Y:S01]  /*1eeb0*/  FFMA.FTZ R22, R22, UR4, -R4.reuse ;  /* 0x0000000416167c23 */ /* 0x100fe20008010804 */
[----:B------:R-:W-:Y:S01]  /*1eec0*/  IMAD.WIDE.U32 R12, R12, -0x326172a9, RZ ;  /* 0xcd9e8d570c0c7825 */ /* 0x000fe200078e00ff */
[----:B------:R-:W-:Y:S01]  /*1eed0*/  LOP3.LUT R186, R186, UR6, R139, 0x96, !PT ;  /* 0x00000006baba7c12 */ /* 0x000fe2000f8e968b */
[----:B------:R-:W-:Y:S01]  /*1eee0*/  UIADD3 UR6, UPT, UPT, UR22, -0x4ab325aa, URZ ;  /* 0xb54cda5616067890 */ /* 0x000fe2000fffe0ff */
[----:B------:R-:W-:Y:S01]  /*1eef0*/  LOP3.LUT R204, R138, UR24, R197, 0x96, !PT ;  /* 0x000000188acc7c12 */ /* 0x000fe2000f8e96c5 */
[----:B------:R-:W-:Y:S01]  /*1ef00*/  IMAD.WIDE.U32 R138, R175, -0x326172a9, RZ ;  /* 0xcd9e8d57af8a7825 */ /* 0x000fe200078e00ff */
[C---:B------:R-:W-:Y:S03]  /*1ef10*/  PRMT R137, R12.reuse, 0x7771, RZ ;  /* 0x000077710c897816 */ /* 0x040fe600000000ff */
[----:B------:R3:W-:Y:S01]  /*1ef20*/  MUFU.EX2 R246, R6 ;  /* 0x0000000600f67308 */ /* 0x0007e20000000800 */
[----:B----4-:R-:W-:Y:S01]  /*1ef30*/  PRMT R135, R12, 0x7772, RZ ;  /* 0x000077720c877816 */ /* 0x010fe200000000ff */
[----:B------:R-:W-:Y:S01]  /*1ef40*/  IMAD.WIDE.U32 R172, R173, -0x2daee0ad, RZ ;  /* 0xd2511f53adac7825 */ /* 0x000fe200078e00ff */
[----:B------:R-:W-:Y:S01]  /*1ef50*/  LOP3.LUT R174, R174, UR16, R139, 0x96, !PT ;  /* 0x00000010aeae7c12 */ /* 0x000fe2000f8e968b */
[----:B------:R-:W-:Y:S01]  /*1ef60*/  STL [R1+0x50], R137 ;  /* 0x0000508901007387 */ /* 0x000fe20000100800 */
[----:B------:R-:W-:Y:S01]  /*1ef70*/  PRMT R134, R12, 0x7773, RZ ;  /* 0x000077730c867816 */ /* 0x000fe200000000ff */
[----:B------:R-:W-:Y:S01]  /*1ef80*/  IMAD.WIDE.U32 R202, R202, -0x2daee0ad, RZ ;  /* 0xd2511f53caca7825 */ /* 0x000fe200078e00ff */
[----:B------:R-:W-:Y:S03]  /*1ef90*/  LOP3.LUT R179, R194, UR24, R173, 0x96, !PT ;  /* 0x00000018c2b37c12 */ /* 0x000fe6000f8e96ad */
[----:B------:R4:W-:Y:S01]  /*1efa0*/  MUFU.EX2 R188, R11 ;  /* 0x0000000b00bc7308 */ /* 0x0009e20000000800 */
[--C-:B------:R-:W-:Y:S01]  /*1efb0*/  FFMA.FTZ R173, R7, UR4, -R4.reuse ;  /* 0x0000000407ad7c23 */ /* 0x100fe20008010804 */
[----:B------:R-:W-:Y:S01]  /*1efc0*/  IMAD.WIDE.U32 R204, R204, -0x326172a9, RZ ;  /* 0xcd9e8d57cccc7825 */ /* 0x000fe200078e00ff */
[----:B------:R-:W-:Y:S01]  /*1efd0*/  LOP3.LUT R175, R198, UR24, R203, 0x96, !PT ;  /* 0x00000018c6af7c12 */ /* 0x000fe2000f8e96cb */
[----:B------:R-:W-:Y:S02]  /*1efe0*/  STL [R1+0x48], R135 ;  /* 0x0000488701007387 */ /* 0x000fe40000100800 */
[----:B------:R-:W-:Y:S01]  /*1eff0*/  FFMA.FTZ R19, R19, UR4, -R4 ;  /* 0x0000000413137c23 */ /* 0x000fe20008010804 */
[----:B--2---:R-:W-:Y:S01]  /*1f000*/  IMAD.WIDE.U32 R14, R186, -0x326172a9, RZ ;  /* 0xcd9e8d57ba0e7825 */ /* 0x004fe200078e00ff */
[----:B------:R-:W-:Y:S01]  /*1f010*/  PRMT R242, R204, 0x7770, RZ ;  /* 0x00007770ccf27816 */ /* 0x000fe200000000ff */
[----:B------:R-:W-:Y:S01]  /*1f020*/  STL [R1+0x40], R134 ;  /* 0x0000408601007387 */ /* 0x000fe20000100800 */
[----:B------:R2:W-:Y:S01]  /*1f030*/  MUFU.EX2 R223, R173 ;  /* 0x000000ad00df7308 */ /* 0x0005e20000000800 */
[----:B---3--:R-:W-:Y:S01]  /*1f040*/  IMAD.WIDE.U32 R6, R174, -0x2daee0ad, RZ ;  /* 0xd2511f53ae067825 */ /* 0x008fe200078e00ff */
[----:B------:R-:W-:Y:S02]  /*1f050*/  LOP3.LUT R206, R176, UR16, R15, 0x96, !PT ;  /* 0x00000010b0ce7c12 */ /* 0x000fe4000f8e960f */
[----:B-1----:R-:W-:Y:S01]  /*1f060*/  LOP3.LUT R5, R14, UR6, R205, 0x96, !PT ;  /* 0x000000060e057c12 */ /* 0x002fe2000f8e96cd */
[----:B------:R-:W-:Y:S01]  /*1f070*/  IMAD.MOV.U32 R226, RZ, RZ, R6 ;  /* 0x000000ffffe27224 */ /* 0x000fe200078e0006 */
[----:B------:R-:W-:Y:S01]  /*1f080*/  PRMT R176, R6, 0x7771, RZ ;  /* 0x0000777106b07816 */ /* 0x000fe200000000ff */
[----:B------:R-:W-:Y:S01]  /*1f090*/  IMAD.WIDE.U32 R206, R206, -0x2daee0ad, RZ ;  /* 0xd2511f53cece7825 */ /* 0x000fe200078e00ff */
[----:B----4-:R-:W-:Y:S02]  /*1f0a0*/  LOP3.LUT R11, R138, UR6, R13, 0x96, !PT ;  /* 0x000000068a0b7c12 */ /* 0x010fe4000f8e960d */
[----:B------:R-:W-:Y:S01]  /*1f0b0*/  MUFU.EX2 R186, R24 ;  /* 0x0000001800ba7308 */ /* 0x000fe20000000800 */
[----:B------:R-:W-:Y:S01]  /*1f0c0*/  LOP3.LUT R200, R200, UR17, R7, 0x96, !PT ;  /* 0x00000011c8c87c12 */ /* 0x000fe2000f8e9607 */
[----:B------:R-:W-:Y:S01]  /*1f0d0*/  IMAD.MOV.U32 R181, RZ, RZ, R12 ;  /* 0x000000ffffb57224 */ /* 0x000fe200078e000c */
[----:B------:R-:W-:Y:S01]  /*1f0e0*/  LOP3.LUT R203, R196, UR17, R207, 0x96, !PT ;  /* 0x00000011c4cb7c12 */ /* 0x000fe2000f8e96cf */
[----:B------:R-:W-:Y:S01]  /*1f0f0*/  IMAD.WIDE.U32 R14, R184, -0x326172a9, RZ ;  /* 0xcd9e8d57b80e7825 */ /* 0x000fe200078e00ff */
[----:B------:R-:W-:Y:S01]  /*1f100*/  LOP3.LUT R208, R5, 0xff, RZ, 0xc0, !PT ;  /* 0x000000ff05d07812 */ /* 0x000fe200078ec0ff */
[----:B------:R-:W-:Y:S02]  /*1f110*/  STL [R1+0x3d4], R226 ;  /* 0x0003d4e201007387 */ /* 0x000fe40000100800 */
[----:B------:R-:W-:Y:S01]  /*1f120*/  FFMA.FTZ R123, R123, UR4, -R8 ;  /* 0x000000047b7b7c23 */ /* 0x000fe20008010808 */
[----:B--2---:R-:W-:Y:S01]  /*1f130*/  F2FP.F16.F32.PACK_AB R173, R191, R193 ;  /* 0x000000c1bfad723e */ /* 0x004fe200000000ff */
[----:B------:R-:W-:Y:S01]  /*1f140*/  IMAD.WIDE.U32 R12, R175, -0x326172a9, RZ ;  /* 0xcd9e8d57af0c7825 */ /* 0x000fe200078e00ff */
[----:B------:R-:W-:Y:S01]  /*1f150*/  LOP3.LUT R15, R182, UR16, R15, 0x96, !PT ;  /* 0x00000010b60f7c12 */ /* 0x000fe2000f8e960f */
[----:B------:R-:W-:Y:S01]  /*1f160*/  STL [R1+0x70], R176 ;  /* 0x000070b001007387 */ /* 0x000fe20000100800 */
[----:B------:R-:W-:Y:S01]  /*1f170*/  F2FP.F16.F32.PACK_AB R175, R192, R178 ;  /* 0x000000b2c0af723e */ /* 0x000fe200000000ff */
[----:B------:R-:W-:Y:S01]  /*1f180*/  IMAD.MOV.U32 R243, RZ, RZ, R12 ;  /* 0x000000fffff37224 */ /* 0x000fe200078e000c */
[----:B------:R-:W-:Y:S01]  /*1f190*/  LOP3.LUT R201, R14, UR6, R13, 0x96, !PT ;  /* 0x000000060ec97c12 */ /* 0x000fe2000f8e960d */
[----:B------:R-:W-:Y:S01]  /*1f1a0*/  IMAD.WIDE.U32 R138, R177, -0x326172a9, RZ ;  /* 0xcd9e8d57b18a7825 */ /* 0x000fe200078e00ff */
[C---:B------:R-:W-:Y:S01]  /*1f1b0*/  PRMT R14, R6.reuse, 0x7772, RZ ;  /* 0x00007772060e7816 */ /* 0x040fe200000000ff */
[----:B------:R-:W-:Y:S01]  /*1f1c0*/  MUFU.EX2 R182, R27 ;  /* 0x0000001b00b67308 */ /* 0x000fe20000000800 */
[----:B------:R-:W-:Y:S01]  /*1f1d0*/  PRMT R6, R6, 0x7773, RZ ;  /* 0x0000777306067816 */ /* 0x000fe200000000ff */
[----:B------:R-:W-:Y:S01]  /*1f1e0*/  IMAD.MOV.U32 R194, RZ, RZ, R219 ;  /* 0x000000ffffc27224 */ /* 0x000fe200078e00db */
[----:B------:R-:W-:Y:S01]  /*1f1f0*/  PRMT R7, R12, 0x7772, RZ ;  /* 0x000077720c077816 */ /* 0x000fe200000000ff */
[----:B------:R1:W-:Y:S01]  /*1f200*/  STL [R1+0x60], R14 ;  /* 0x0000600e01007387 */ /* 0x0003e20000100800 */
[C---:B------:R-:W-:Y:S01]  /*1f210*/  PRMT R232, R175.reuse, 0x7610, R232 ;  /* 0x00007610afe87816 */ /* 0x040fe200000000e8 */
[----:B------:R-:W-:Y:S01]  /*1f220*/  IMAD.U32 R198, RZ, RZ, UR25 ;  /* 0x00000019ffc67e24 */ /* 0x000fe2000f8e00ff */
[----:B------:R-:W-:Y:S01]  /*1f230*/  PRMT R231, R175, 0x7632, R231 ;  /* 0x00007632afe77816 */ /* 0x000fe200000000e7 */
[----:B------:R2:W-:Y:S01]  /*1f240*/  STL [R1+0x5c], R6 ;  /* 0x00005c0601007387 */ /* 0x0005e20000100800 */
[----:B------:R-:W-:Y:S01]  /*1f250*/  LOP3.LUT R180, R180, UR16, R139, 0x96, !PT ;  /* 0x00000010b4b47c12 */ /* 0x000fe2000f8e968b */
[--C-:B------:R-:W-:Y:S01]  /*1f260*/  FFMA.FTZ R126, R126, UR4, -R8.reuse ;  /* 0x000000047e7e7c23 */ /* 0x100fe20008010808 */
[----:B------:R-:W-:Y:S01]  /*1f270*/  LEA R198, P1, R198, R194, 0x1 ;  /* 0x000000c2c6c67211 */ /* 0x000fe200078208ff */
[----:B------:R3:W-:Y:S01]  /*1f280*/  STL [R1+0x3bc], R242 ;  /* 0x0003bcf201007387 */ /* 0x0007e20000100800 */
[----:B------:R-:W-:Y:S01]  /*1f290*/  PRMT R237, R173, 0x7610, R237 ;  /* 0x00007610aded7816 */ /* 0x000fe200000000ed */
[----:B------:R-:W-:Y:S01]  /*1f2a0*/  FFMA.FTZ R127, R127, UR4, -R8 ;  /* 0x000000047f7f7c23 */ /* 0x000fe20008010808 */
[----:B------:R-:W-:Y:S01]  /*1f2b0*/  PRMT R236, R173, 0x7632, R236 ;  /* 0x00007632adec7816 */ /* 0x000fe200000000ec */
[----:B------:R4:W-:Y:S01]  /*1f2c0*/  STL [R1+0x3c0], R243 ;  /* 0x0003c0f301007387 */ /* 0x0009e20000100800 */
[--C-:B------:R-:W-:Y:S01]  /*1f2d0*/  FFMA.FTZ R209, R103, UR4, -R4.reuse ;  /* 0x0000000467d17c23 */ /* 0x100fe20008010804 */
[--C-:B------:R-:W-:Y:S01]  /*1f2e0*/  FFMA.FTZ R39, R39, UR4, -R4.reuse ;  /* 0x0000000427277c23 */ /* 0x100fe20008010804 */
[----:B------:R-:W-:Y:S01]  /*1f2f0*/  FFMA.FTZ R238, R86, UR4, -R4 ;  /* 0x0000000456ee7c23 */ /* 0x000fe20008010804 */
[----:B------:R-:W-:Y:S01]  /*1f300*/  FFMA.FTZ R90, R90, UR4, -R8 ;  /* 0x000000045a5a7c23 */ /* 0x000fe20008010808 */
[----:B------:R-:W4:Y:S01]  /*1f310*/  MUFU.EX2 R187, R25 ;  /* 0x0000001900bb7308 */ /* 0x000f220000000800 */
[----:B------:R-:W-:Y:S02]  /*1f320*/  IMAD.U32 R13, RZ, RZ, UR25 ;  /* 0x00000019ff0d7e24 */ /* 0x000fe4000f8e00ff */
[--C-:B------:R-:W-:Y:S01]  /*1f330*/  FFMA.FTZ R16, R16, UR4, -R9.reuse ;  /* 0x0000000410107c23 */ /* 0x100fe20008010809 */
[----:B------:R-:W-:Y:S02]  /*1f340*/  IMAD.U32 R196, RZ, RZ, UR25 ;  /* 0x00000019ffc47e24 */ /* 0x000fe4000f8e00ff */
[--C-:B------:R-:W-:Y:S01]  /*1f350*/  FFMA.FTZ R17, R17, UR4, -R9.reuse ;  /* 0x0000000411117c23 */ /* 0x100fe20008010809 */
[--C-:B------:R-:W-:Y:S01]  /*1f360*/  FFMA.FTZ R18, R18, UR4, -R4.reuse ;  /* 0x0000000412127c23 */ /* 0x100fe20008010804 */
[----:B------:R-:W-:Y:S01]  /*1f370*/  LEA.HI.X.SX32 R199, R13, R195, 0x1, P1 ;  /* 0x000000c30dc77211 */ /* 0x000fe200008f0eff */
[--C-:B------:R-:W-:Y:S01]  /*1f380*/  FFMA.FTZ R20, R20, UR4, -R9.reuse ;  /* 0x0000000414147c23 */ /* 0x100fe20008010809 */
[----:B-1----:R-:W1:Y:S01]  /*1f390*/  LDC R14, c[0x0][0x448] ;  /* 0x00011200ff0e7b82 */ /* 0x002e620000000800 */
[----:B------:R-:W-:Y:S01]  /*1f3a0*/  MUFU.EX2 R86, R39 ;  /* 0x0000002700567308 */ /* 0x000fe20000000800 */
[----:B------:R-:W-:Y:S01]  /*1f3b0*/  FFMA.FTZ R23, R23, UR4, -R4 ;  /* 0x0000000417177c23 */ /* 0x000fe20008010804 */
[--C-:B------:R-:W-:Y:S01]  /*1f3c0*/  FFMA.FTZ R21, R21, UR4, -R9.reuse ;  /* 0x0000000415157c23 */ /* 0x100fe20008010809 */
[----:B--2---:R-:W-:Y:S01]  /*1f3d0*/  PRMT R6, R12, 0x7771, RZ ;  /* 0x000077710c067816 */ /* 0x004fe200000000ff */
[--C-:B------:R-:W-:Y:S01]  /*1f3e0*/  FFMA.FTZ R10, R10, UR4, -R8.reuse ;  /* 0x000000040a0a7c23 */ /* 0x100fe20008010808 */
[----:B------:R-:W-:Y:S01]  /*1f3f0*/  FFMA.FTZ R26, R26, UR4, -R8 ;  /* 0x000000041a1a7c23 */ /* 0x000fe20008010808 */
[--C-:B------:R-:W-:Y:S01]  /*1f400*/  FFMA.FTZ R32, R32, UR4, -R9.reuse ;  /* 0x0000000420207c23 */ /* 0x100fe20008010809 */
[--C-:B------:R-:W-:Y:S01]  /*1f410*/  FFMA.FTZ R33, R33, UR4, -R9.reuse ;  /* 0x0000000421217c23 */ /* 0x100fe20008010809 */
[----:B------:R2:W-:Y:S02]  /*1f420*/  STL [R1+0xa0], R6 ;  /* 0x0000a00601007387 */ /* 0x0005e40000100800 */
[----:B------:R4:W-:Y:S01]  /*1f430*/  MUFU.EX2 R212, R23 ;  /* 0x0000001700d47308 */ /* 0x0009e20000000800 */
[--C-:B------:R-:W-:Y:S01]  /*1f440*/  FFMA.FTZ R36, R36, UR4, -R9.reuse ;  /* 0x0000000424247c23 */ /* 0x100fe20008010809 */
[--C-:B------:R-:W-:Y:S01]  /*1f450*/  FFMA.FTZ R37, R37, UR4, -R9.reuse ;  /* 0x0000000425257c23 */ /* 0x100fe20008010809 */
[----:B------:R-:W-:Y:S01]  /*1f460*/  STL [R1+0x58], R7 ;  /* 0x0000580701007387 */ /* 0x000fe20000100800 */
[--C-:B------:R-:W-:Y:S01]  /*1f470*/  FFMA.FTZ R218, R52, UR4, -R9.reuse ;  /* 0x0000000434da7c23 */ /* 0x100fe20008010809 */
[--C-:B------:R-:W-:Y:S01]  /*1f480*/  FFMA.FTZ R219, R53, UR4, -R9.reuse ;  /* 0x0000000435db7c23 */ /* 0x100fe20008010809 */
[--C-:B------:R-:W-:Y:S01]  /*1f490*/  FFMA.FTZ R220, R64, UR4, -R9.reuse ;  /* 0x0000000440dc7c23 */ /* 0x100fe20008010809 */
[--C-:B------:R-:W-:Y:S03]  /*1f4a0*/  FFMA.FTZ R221, R65, UR4, -R9.reuse ;  /* 0x0000000441dd7c23 */ /* 0x100fe60008010809 */
[----:B---3--:R-:W-:Y:S01]  /*1f4b0*/  MUFU.EX2 R242, R22 ;  /* 0x0000001600f27308 */ /* 0x008fe20000000800 */
[--C-:B------:R-:W-:Y:S01]  /*1f4c0*/  FFMA.FTZ R225, R68, UR4, -R9.reuse ;  /* 0x0000000444e17c23 */ /* 0x100fe20008010809 */
[--C-:B------:R-:W-:Y:S01]  /*1f4d0*/  FFMA.FTZ R228, R80, UR4, -R9.reuse ;  /* 0x0000000450e47c23 */ /* 0x100fe20008010809 */
[--C-:B------:R-:W-:Y:S01]  /*1f4e0*/  FFMA.FTZ R229, R81, UR4, -R9.reuse ;  /* 0x0000000451e57c23 */ /* 0x100fe20008010809 */
[--C-:B------:R-:W-:Y:S01]  /*1f4f0*/  FFMA.FTZ R241, R84, UR4, -R9.reuse ;  /* 0x0000000454f17c23 */ /* 0x100fe20008010809 */
[----:B------:R-:W-:Y:S01]  /*1f500*/  FFMA.FTZ R244, R85, UR4, -R9 ;  /* 0x0000000455f47c23 */ /* 0x000fe20008010809 */
[----:B-1----:R-:W-:Y:S01]  /*1f510*/  IMAD.WIDE R250, R14, 0x70, R198 ;  /* 0x000000700efa7825 */ /* 0x002fe200078e02c6 */
[----:B------:R-:W-:Y:S03]  /*1f520*/  LOP3.LUT R14, R11, 0xff, RZ, 0xc0, !PT ;  /* 0x000000ff0b0e7812 */ /* 0x000fe600078ec0ff */
[----:B----4-:R-:W-:Y:S01]  /*1f530*/  MUFU.EX2 R243, R21 ;  /* 0x0000001500f37308 */ /* 0x010fe20000000800 */
[--C-:B------:R-:W-:Y:S01]  /*1f540*/  FFMA.FTZ R23, R112, UR4, -R9.reuse ;  /* 0x0000000470177c23 */ /* 0x100fe20008010809 */
[--C-:B------:R-:W-:Y:S01]  /*1f550*/  FFMA.FTZ R96, R113, UR4, -R9.reuse ;  /* 0x0000000471607c23 */ /* 0x100fe20008010809 */
[----:B------:R-:W-:Y:S01]  /*1f560*/  LEA R196, P3, R196, R250, 0x1 ;  /* 0x000000fac4c47211 */ /* 0x000fe200078608ff */
[----:B------:R-:W-:Y:S01]  /*1f570*/  FFMA.FTZ R113, R82, UR4, -R4 ;  /* 0x0000000452717c23 */ /* 0x000fe20008010804 */
[----:B------:R-:W-:Y:S01]  /*1f580*/  ISETP.LE.U32.AND P1, PT, R14, UR7, PT ;  /* 0x000000070e007c0c */ /* 0x000fe2000bf23070 */
[----:B------:R-:W-:Y:S01]  /*1f590*/  FFMA.FTZ R116, R116, UR4, -R9 ;  /* 0x0000000474747c23 */ /* 0x000fe20008010809 */
[--C-:B------:R-:W-:Y:S01]  /*1f5a0*/  FFMA.FTZ R92, R92, UR4, -R133.reuse ;  /* 0x000000045c5c7c23 */ /* 0x100fe20008010885 */
[----:B--2---:R-:W-:Y:S02]  /*1f5b0*/  PRMT R6, R12, 0x7773, RZ ;  /* 0x000077730c067816 */ /* 0x004fe400000000ff */
[----:B------:R-:W1:Y:S01]  /*1f5c0*/  MUFU.EX2 R10, R10 ;  /* 0x0000000a000a7308 */ /* 0x000e620000000800 */
[----:B------:R-:W-:Y:S01]  /*1f5d0*/  LOP3.LUT R12, R11, 0xffff, RZ, 0xc0, !PT ;  /* 0x0000ffff0b0c7812 */ /* 0x000fe200078ec0ff */
[--C-:B------:R-:W-:Y:S01]  /*1f5e0*/  FFMA.FTZ R93, R93, UR4, -R133.reuse ;  /* 0x000000045d5d7c23 */ /* 0x100fe20008010885 */
[--C-:B------:R-:W-:Y:S01]  /*1f5f0*/  FFMA.FTZ R104, R104, UR4, -R133.reuse ;  /* 0x0000000468687c23 */ /* 0x100fe20008010885 */
[----:B------:R2:W-:Y:S01]  /*1f600*/  STL [R1+0x54], R6 ;  /* 0x0000540601007387 */ /* 0x0005e20000100800 */
[----:B------:R-:W-:Y:S01]  /*1f610*/  SHF.R.U32.HI R24, RZ, 0x8, R12 ;  /* 0x00000008ff187819 */ /* 0x000fe2000001160c */
[--C-:B------:R-:W-:Y:S01]  /*1f620*/  FFMA.FTZ R105, R105, UR4, -R133.reuse ;  /* 0x0000000469697c23 */ /* 0x100fe20008010885 */
[--C-:B------:R-:W-:Y:S03]  /*1f630*/  FFMA.FTZ R108, R108, UR4, -R133.reuse ;  /* 0x000000046c6c7c23 */ /* 0x100fe60008010885 */
[----:B------:R3:W-:Y:S01]  /*1f640*/  MUFU.EX2 R185, R29 ;  /* 0x0000001d00b97308 */ /* 0x0007e20000000800 */
[----:B------:R-:W-:Y:S01]  /*1f650*/  FFMA.FTZ R109, R109, UR4, -R133 ;  /* 0x000000046d6d7c23 */ /* 0x000fe20008010885 */
[--C-:B------:R-:W-:Y:S01]  /*1f660*/  FFMA.FTZ R35, R35, UR4, -R4.reuse ;  /* 0x0000000423237c23 */ /* 0x100fe20008010804 */
[--C-:B------:R-:W-:Y:S01]  /*1f670*/  FFMA.FTZ R68, R54, UR4, -R4.reuse ;  /* 0x0000000436447c23 */ /* 0x100fe20008010804 */
[----:B------:R-:W-:Y:S01]  /*1f680*/  F2FP.F16.F32.PACK_AB R54, R187, R186 ;  /* 0x000000babb36723e */ /* 0x000fe200000000ff */
[--C-:B------:R-:W-:Y:S01]  /*1f690*/  FFMA.FTZ R55, R55, UR4, -R4.reuse ;  /* 0x0000000437377c23 */ /* 0x100fe20008010804 */
[--C-:B------:R-:W-:Y:S01]  /*1f6a0*/  FFMA.FTZ R240, R87, UR4, -R4.reuse ;  /* 0x0000000457f07c23 */ /* 0x100fe20008010804 */
[--C-:B------:R-:W-:Y:S03]  /*1f6b0*/  FFMA.FTZ R252, R99, UR4, -R4.reuse ;  /* 0x0000000463fc7c23 */ /* 0x100fe60008010804 */
[----:B------:R-:W4:Y:S01]  /*1f6c0*/  MUFU.EX2 R184, R26 ;  /* 0x0000001a00b87308 */ /* 0x000f220000000800 */
[----:B-1----:R-:W-:Y:S01]  /*1f6d0*/  F2FP.F16.F32.PACK_AB R174, R188, R10 ;  /* 0x0000000abcae723e */ /* 0x002fe200000000ff */
[----:B------:R-:W-:Y:S01]  /*1f6e0*/  FFMA.FTZ R21, R115, UR4, -R4 ;  /* 0x0000000473157c23 */ /* 0x000fe20008010804 */
[--C-:B------:R-:W-:Y:S01]  /*1f6f0*/  FFMA.FTZ R58, R58, UR4, -R8.reuse ;  /* 0x000000043a3a7c23 */ /* 0x100fe20008010808 */
[----:B------:R-:W-:Y:S01]  /*1f700*/  FFMA.FTZ R107, R107, UR4, -R8 ;  /* 0x000000046b6b7c23 */ /* 0x000fe20008010808 */
[----:B------:R-:W-:Y:S01]  /*1f710*/  PRMT R230, R174, 0x7632, R230 ;  /* 0x00007632aee67816 */ /* 0x000fe200000000e6 */
[----:B------:R-:W-:Y:S01]  /*1f720*/  FFMA.FTZ R42, R42, UR4, -R8 ;  /* 0x000000042a2a7c23 */ /* 0x000fe20008010808 */
[----:B------:R-:W-:Y:S03]  /*1f730*/  PRMT R234, R174, 0x7610, R234 ;  /* 0x00007610aeea7816 */ /* 0x000fe600000000ea */
[----:B------:R1:W-:Y:S01]  /*1f740*/  MUFU.EX2 R99, R35 ;  /* 0x0000002300637308 */ /* 0x0003e20000000800 */
[----:B---3--:R-:W-:Y:S01]  /*1f750*/  LOP3.LUT R29, R181, 0xff, RZ, 0xc0, !PT ;  /* 0x000000ffb51d7812 */ /* 0x008fe200078ec0ff */
[----:B------:R-:W-:Y:S01]  /*1f760*/  FFMA.FTZ R43, R43, UR4, -R8 ;  /* 0x000000042b2b7c23 */ /* 0x000fe20008010808 */
[--C-:B------:R-:W-:Y:S01]  /*1f770*/  FFMA.FTZ R34, R34, UR4, -R4.reuse ;  /* 0x0000000422227c23 */ /* 0x100fe20008010804 */
[--C-:B------:R-:W-:Y:S01]  /*1f780*/  FFMA.FTZ R38, R38, UR4, -R4.reuse ;  /* 0x0000000426267c23 */ /* 0x100fe20008010804 */
[----:B--2---:R-:W-:Y:S04]  /*1f790*/  IMAD.WIDE.U32 R6, R179, -0x326172a9, RZ ;  /* 0xcd9e8d57b3067825 */ /* 0x004fe800078e00ff */
[--C-:B------:R-:W-:Y:S01]  /*1f7a0*/  FFMA.FTZ R81, R66, UR4, -R4.reuse ;  /* 0x0000000442517c23 */ /* 0x100fe20008010804 */
[----:B------:R-:W-:Y:S01]  /*1f7b0*/  MUFU.EX2 R247, R17 ;  /* 0x0000001100f77308 */ /* 0x000fe20000000800 */
[----:B----4-:R-:W-:Y:S01]  /*1f7c0*/  F2FP.F16.F32.PACK_AB R53, R182, R184 ;  /* 0x000000b8b635723e */ /* 0x010fe200000000ff */
[--C-:B------:R-:W-:Y:S01]  /*1f7d0*/  FFMA.FTZ R67, R67, UR4, -R4.reuse ;  /* 0x0000000443437c23 */ /* 0x100fe20008010804 */
[----:B------:R-:W-:Y:S01]  /*1f7e0*/  LOP3.LUT R205, R138, UR6, R7, 0x96, !PT ;  /* 0x000000068acd7c12 */ /* 0x000fe2000f8e9607 */
[--C-:B------:R-:W-:Y:S01]  /*1f7f0*/  FFMA.FTZ R128, R83, UR4, -R4.reuse ;  /* 0x0000000453807c23 */ /* 0x100fe20008010804 */
[----:B------:R-:W-:Y:S01]  /*1f800*/  PRMT R25, R6, 0x7771, RZ ;  /* 0x0000777106197816 */ /* 0x000fe200000000ff */
[----:B------:R-:W-:Y:S01]  /*1f810*/  FFMA.FTZ R249, R98, UR4, -R4 ;  /* 0x0000000462f97c23 */ /* 0x000fe20008010804 */
[----:B------:R-:W-:Y:S01]  /*1f820*/  PRMT R12, R6, 0x7772, RZ ;  /* 0x00007772060c7816 */ /* 0x000fe200000000ff */
[----:B------:R2:W-:Y:S01]  /*1f830*/  STL.64 [R1+0x3b0], R204 ;  /* 0x0003b0cc01007387 */ /* 0x0005e20000100a00 */
[----:B------:R-:W-:Y:S01]  /*1f840*/  LOP3.LUT R7, R24, 0xffff, RZ, 0xc0, !PT ;  /* 0x0000ffff18077812 */ /* 0x000fe200078ec0ff */
[----:B------:R3:W-:Y:S01]  /*1f850*/  MUFU.EX2 R103, R36 ;  /* 0x0000002400677308 */ /* 0x0007e20000000800 */
[----:B-1----:R-:W-:Y:S01]  /*1f860*/  FMUL.FTZ R35, R0, R151 ;  /* 0x0000009700237220 */ /* 0x002fe20000410000 */
[----:B------:R1:W-:Y:S01]  /*1f870*/  STL [R1+0x34], R24 ;  /* 0x0000341801007387 */ /* 0x0003e20000100800 */
[----:B------:R-:W-:Y:S01]  /*1f880*/  ISETP.LE.U32.AND P5, PT, R7, UR7, PT ;  /* 0x0000000707007c0c */ /* 0x000fe2000bfa3070 */
[--C-:B------:R-:W-:Y:S01]  /*1f890*/  FFMA.FTZ R31, R31, UR4, -R8.reuse ;  /* 0x000000041f1f7c23 */ /* 0x100fe20008010808 */
[--C-:B------:R-:W-:Y:S01]  /*1f8a0*/  FFMA.FTZ R30, R30, UR4, -R8.reuse ;  /* 0x000000041e1e7c23 */ /* 0x100fe20008010808 */
[----:B------:R-:W-:Y:S01]  /*1f8b0*/  STL [R1+0x98], R25 ;  /* 0x0000981901007387 */ /* 0x000fe20000100800 */
[--C-:B------:R-:W-:Y:S03]  /*1f8c0*/  FFMA.FTZ R46, R46, UR4, -R8.reuse ;  /* 0x000000042e2e7c23 */ /* 0x100fe60008010808 */
[----:B------:R4:W-:Y:S01]  /*1f8d0*/  MUFU.EX2 R98, R38 ;  /* 0x0000002600627308 */ /* 0x0009e20000000800 */
[--C-:B------:R-:W-:Y:S01]  /*1f8e0*/  FFMA.FTZ R47, R47, UR4, -R8.reuse ;  /* 0x000000042f2f7c23 */ /* 0x100fe20008010808 */
[----:B------:R1:W-:Y:S01]  /*1f8f0*/  STL [R1+0x4c], R12 ;  /* 0x00004c0c01007387 */ /* 0x0003e20000100800 */
[--C-:B------:R-:W-:Y:S01]  /*1f900*/  FFMA.FTZ R63, R63, UR4, -R8.reuse ;  /* 0x000000043f3f7c23 */ /* 0x100fe20008010808 */
[--C-:B------:R-:W-:Y:S01]  /*1f910*/  FFMA.FTZ R74, R74, UR4, -R8.reuse ;  /* 0x000000044a4a7c23 */ /* 0x100fe20008010808 */
[--C-:B------:R-:W-:Y:S01]  /*1f920*/  FFMA.FTZ R52, R75, UR4, -R8.reuse ;  /* 0x000000044b347c23 */ /* 0x100fe20008010808 */
[----:B------:R1:W-:Y:S01]  /*1f930*/  STL [R1+0x3c4], R206 ;  /* 0x0003c4ce01007387 */ /* 0x0003e20000100800 */
[--C-:B------:R-:W-:Y:S03]  /*1f940*/  FFMA.FTZ R78, R78, UR4, -R8.reuse ;  /* 0x000000044e4e7c23 */ /* 0x100fe60008010808 */
[----:B------:R1:W-:Y:S01]  /*1f950*/  MUFU.EX2 R181, R31 ;  /* 0x0000001f00b57308 */ /* 0x0003e20000000800 */
[----:B---3--:R-:W-:Y:S01]  /*1f960*/  F2FP.F16.F32.PACK_AB R36, R223, R246 ;  /* 0x000000f6df24723e */ /* 0x008fe200000000ff */
[--C-:B------:R-:W-:Y:S01]  /*1f970*/  FFMA.FTZ R91, R91, UR4, -R8.reuse ;  /* 0x000000045b5b7c23 */ /* 0x100fe20008010808 */
[--C-:B------:R-:W-:Y:S01]  /*1f980*/  FFMA.FTZ R94, R94, UR4, -R8.reuse ;  /* 0x000000045e5e7c23 */ /* 0x100fe20008010808 */
[--C-:B------:R-:W-:Y:S01]  /*1f990*/  FFMA.FTZ R95, R95, UR4, -R8.reuse ;  /* 0x000000045f5f7c23 */ /* 0x100fe20008010808 */
[--C-:B------:R-:W-:Y:S01]  /*1f9a0*/  FFMA.FTZ R106, R106, UR4, -R8.reuse ;  /* 0x000000046a6a7c23 */ /* 0x100fe20008010808 */
[--C-:B------:R-:W-:Y:S01]  /*1f9b0*/  FFMA.FTZ R110, R110, UR4, -R8.reuse ;  /* 0x000000046e6e7c23 */ /* 0x100fe20008010808 */
[----:B------:R-:W-:Y:S03]  /*1f9c0*/  FFMA.FTZ R111, R111, UR4, -R8 ;  /* 0x000000046f6f7c23 */ /* 0x000fe60008010808 */
[----:B------:R3:W3:Y:S01]  /*1f9d0*/  MUFU.EX2 R97, R33 ;  /* 0x0000002100617308 */ /* 0x0006e20000000800 */
[----:B--2---:R-:W-:Y:S02]  /*1f9e0*/  IMAD.MOV.U32 R204, RZ, RZ, R6 ;  /* 0x000000ffffcc7224 */ /* 0x004fe400078e0006 */
[----:B----4-:R-:W-:Y:S01]  /*1f9f0*/  FFMA.FTZ R38, R62, UR4, -R8 ;  /* 0x000000043e267c23 */ /* 0x010fe20008010808 */
[----:B-1----:R-:W-:Y:S01]  /*1fa00*/  SHF.R.U32.HI R24, RZ, 0x18, R11 ;  /* 0x00000018ff187819 */ /* 0x002fe2000001160b */
[----:B------:R-:W-:Y:S02]  /*1fa10*/  IMAD.MOV.U32 R115, RZ, RZ, R23 ;  /* 0x000000ffff737224 */ /* 0x000fe400078e0017 */
[----:B------:R-:W-:Y:S03]  /*1fa20*/  FMUL.FTZ R23, R0, R163 ;  /* 0x000000a300177220 */ /* 0x000fe60000410000 */
[----:B------:R-:W-:Y:S01]  /*1fa30*/  MUFU.EX2 R38, R38 ;  /* 0x0000002600267308 */ /* 0x000fe20000000800 */
[----:B------:R-:W-:Y:S01]  /*1fa40*/  FMUL.FTZ R31, R132, R143 ;  /* 0x0000008f841f7220 */ /* 0x000fe20000410000 */
[----:B------:R-:W-:Y:S02]  /*1fa50*/  PRMT R12, R6, 0x7773, RZ ;  /* 0x00007773060c7816 */ /* 0x000fe400000000ff */
[----:B------:R-:W-:Y:S03]  /*1fa60*/  PRMT R6, R11, 0x7632, R6 ;  /* 0x000076320b067816 */ /* 0x000fe60000000006 */
[----:B------:R1:W-:Y:S01]  /*1fa70*/  STL [R1+0x38], R12 ;  /* 0x0000380c01007387 */ /* 0x0003e20000100800 */
[----:B------:R-:W-:Y:S02]  /*1fa80*/  LOP3.LUT R7, R6, 0xff, RZ, 0xc0, !PT ;  /* 0x000000ff06077812 */ /* 0x000fe400078ec0ff */
[----:B------:R2:W-:Y:S01]  /*1fa90*/  MUFU.EX2 R206, R20 ;  /* 0x0000001400ce7308 */ /* 0x0005e20000000800 */
[C---:B---3--:R-:W-:Y:S01]  /*1faa0*/  FMUL.FTZ R33, R2.reuse, R149 ;  /* 0x0000009502217220 */ /* 0x048fe20000410000 */
[----:B------:R3:W4:Y:S01]  /*1fab0*/  LDL.S16 R205, [R1+0x17c] ;  /* 0x00017c0001cd7983 */ /* 0x0007220000100600 */
[----:B------:R-:W-:Y:S03]  /*1fac0*/  ISETP.LE.U32.AND P4, PT, R7, UR7, PT ;  /* 0x0000000707007c0c */ /* 0x000fe6000bf83070 */
[----:B------:R3:W3:Y:S04]  /*1fad0*/  LDL.S16 R179, [R1+0x178] ;  /* 0x0001780001b37983 */ /* 0x0006e80000100600 */
[----:B------:R-:W-:Y:S01]  /*1fae0*/  MUFU.EX2 R26, R16 ;  /* 0x00000010001a7308 */ /* 0x000fe20000000800 */
[----:B------:R3:W3:Y:S04]  /*1faf0*/  LDL.S16 R177, [R1+0x174] ;  /* 0x0001740001b17983 */ /* 0x0006e80000100600 */
[----:B------:R3:W3:Y:S05]  /*1fb00*/  LDL.S16 R176, [R1+0x180] ;  /* 0x0001800001b07983 */ /* 0x0006ea0000100600 */
[----:B------:R1:W-:Y:S01]  /*1fb10*/  MUFU.EX2 R80, R42 ;  /* 0x0000002a00507308 */ /* 0x0003e20000000800 */
[----:B--2---:R-:W-:Y:S01]  /*1fb20*/  FFMA.FTZ R20, R101, UR4, -R9 ;  /* 0x0000000465147c23 */ /* 0x004fe20008010809 */
[----:B------:R-:W-:Y:S01]  /*1fb30*/  STL [R1+0x30], R14 ;  /* 0x0000300e01007387 */ /* 0x000fe20000100800 */
[--C-:B------:R-:W-:Y:S01]  /*1fb40*/  FFMA.FTZ R101, R71, UR4, -R4.reuse ;  /* 0x0000000447657c23 */ /* 0x100fe20008010804 */
[----:B------:R-:W-:Y:S01]  /*1fb50*/  FFMA.FTZ R71, R119, UR4, -R4 ;  /* 0x0000000477477c23 */ /* 0x000fe20008010804 */
[----:B------:R-:W-:Y:S01]  /*1fb60*/  IMAD.MOV.U32 R117, RZ, RZ, R20 ;  /* 0x000000ffff757224 */ /* 0x000fe200078e0014 */
[----:B------:R2:W-:Y:S01]  /*1fb70*/  STL [R1+0x2c], R7 ;  /* 0x00002c0701007387 */ /* 0x0005e20000100800 */
[----:B-1----:R-:W-:Y:S02]  /*1fb80*/  IMAD.U32 R12, RZ, RZ, UR25 ;  /* 0x00000019ff0c7e24 */ /* 0x002fe4000f8e00ff */
[----:B------:R-:W-:Y:S01]  /*1fb90*/  FMUL.FTZ R20, R2, R160 ;  /* 0x000000a002147220 */ /* 0x000fe20000410000 */
[----:B------:R-:W-:Y:S01]  /*1fba0*/  MUFU.EX2 R65, R45 ;  /* 0x0000002d00417308 */ /* 0x000fe20000000800 */
[----:B------:R1:W-:Y:S01]  /*1fbb0*/  STL [R1+0x28], R24 ;  /* 0x0000281801007387 */ /* 0x0003e20000100800 */
[----:B------:R-:W-:Y:S02]  /*1fbc0*/  LEA.HI.X.SX32 R197, R12, R251, 0x1, P3 ;  /* 0x000000fb0cc57211 */ /* 0x000fe400018f0eff */
[----:B------:R-:W-:Y:S01]  /*1fbd0*/  ISETP.LE.U32.AND P3, PT, R24, UR7, PT ;  /* 0x0000000718007c0c */ /* 0x000fe2000bf63070 */
[----:B------:R1:W-:Y:S01]  /*1fbe0*/  STL [R1+0x3cc], R196 ;  /* 0x0003ccc401007387 */ /* 0x0003e20000100800 */
[----:B------:R-:W-:Y:S04]  /*1fbf0*/  FFMA.FTZ R42, R61, UR4, -R133 ;  /* 0x000000043d2a7c23 */ /* 0x000fe80008010885 */
[----:B------:R1:W-:Y:S01]  /*1fc00*/  MUFU.EX2 R69, R43 ;  /* 0x0000002b00457308 */ /* 0x0003e20000000800 */
[----:B------:R-:W-:Y:S04]  /*1fc10*/  STL [R1+0x3c8], R197 ;  /* 0x0003c8c501007387 */ /* 0x000fe80000100800 */
[----:B------:R1:W-:Y:S05]  /*1fc20*/  STL [R1+0x38c], R250 ;  /* 0x00038cfa01007387 */ /* 0x0003ea0000100800 */
[----:B------:R1:W-:Y:S01]  /*1fc30*/  MUFU.EX2 R66, R44 ;  /* 0x0000002c00427308 */ /* 0x0003e20000000800 */
[----:B------:R-:W-:Y:S04]  /*1fc40*/  STL [R1+0x388], R251 ;  /* 0x000388fb01007387 */ /* 0x000fe80000100800 */
[----:B------:R3:W3:Y:S01]  /*1fc50*/  LDL.S16 R27, [R1+0x19c] ;  /* 0x00019c00011b7983 */ /* 0x0006e20000100600 */
[----:B--2---:R-:W-:Y:S04]  /*1fc60*/  IMAD.WIDE.U32 R6, R15, -0x2daee0ad, RZ ;  /* 0xd2511f530f067825 */ /* 0x004fe800078e00ff */
[----:B------:R-:W-:Y:S01]  /*1fc70*/  MUFU.EX2 R42, R42 ;  /* 0x0000002a002a7308 */ /* 0x000fe20000000800 */
[----:B------:R2:W2:Y:S01]  /*1fc80*/  LDL.S16 R25, [R1+0x1a0] ;  /* 0x0001a00001197983 */ /* 0x0004a20000100600 */
[----:B------:R-:W-:Y:S01]  /*1fc90*/  IMAD.WIDE.U32 R14, R180, -0x2daee0ad, RZ ;  /* 0xd2511f53b40e7825 */ /* 0x000fe200078e00ff */
[----:B------:R-:W-:Y:S02]  /*1fca0*/  LOP3.LUT R202, R202, UR17, R7, 0x96, !PT ;  /* 0x00000011caca7c12 */ /* 0x000fe4000f8e9607 */
[----:B-1----:R1:W2:Y:S01]  /*1fcb0*/  LDL.S16 R24, [R1+0x1a4] ;  /* 0x0001a40001187983 */ /* 0x0022a20000100600 */
[----:B------:R-:W-:Y:S01]  /*1fcc0*/  FFMA.FTZ R43, R51, UR4, -R4 ;  /* 0x00000004332b7c23 */ /* 0x000fe20008010804 */
[----:B------:R-:W-:Y:S03]  /*1fcd0*/  LOP3.LUT R207, R172, UR17, R15, 0x96, !PT ;  /* 0x00000011accf7c12 */ /* 0x000fe6000f8e960f */
[----:B------:R1:W-:Y:S01]  /*1fce0*/  MUFU.EX2 R196, R18 ;  /* 0x0000001200c47308 */ /* 0x0003e20000000800 */
[----:B------:R-:W-:Y:S01]  /*1fcf0*/  F2FP.F16.F32.PACK_AB R172, R190, R189 ;  /* 0x000000bdbeac723e */ /* 0x000fe200000000ff */
[----:B------:R-:W-:Y:S02]  /*1fd00*/  IMAD.MOV.U32 R112, RZ, RZ, R6 ;  /* 0x000000ffff707224 */ /* 0x000fe400078e0006 */
[----:B------:R-:W-:Y:S01]  /*1fd10*/  FFMA.FTZ R51, R79, UR4, -R8 ;  /* 0x000000044f337c23 */ /* 0x000fe20008010808 */
[----:B------:R-:W-:Y:S01]  /*1fd20*/  FMUL.FTZ R15, R132, R155 ;  /* 0x0000009b840f7220 */ /* 0x000fe20000410000 */
[----:B------:R-:W-:Y:S01]  /*1fd30*/  PRMT R235, R172, 0x7610, R235 ;  /* 0x00007610aceb7816 */ /* 0x000fe200000000eb */
[----:B------:R-:W-:Y:S01]  /*1fd40*/  FFMA.FTZ R250, R118, UR4, -R4 ;  /* 0x0000000476fa7c23 */ /* 0x000fe20008010804 */
[----:B------:R-:W-:Y:S02]  /*1fd50*/  PRMT R233, R172, 0x7632, R233 ;  /* 0x00007632ace97816 */ /* 0x000fe400000000e9 */
[----:B------:R-:W-:Y:S01]  /*1fd60*/  MUFU.EX2 R197, R19 ;  /* 0x0000001300c57308 */ /* 0x000fe20000000800 */
[----:B------:R-:W-:Y:S01]  /*1fd70*/  PRMT R155, R54, 0x7610, R155 ;  /* 0x00007610369b7816 */ /* 0x000fe2000000009b */
[----:B------:R-:W-:Y:S01]  /*1fd80*/  FFMA.FTZ R44, R59, UR4, -R8 ;  /* 0x000000043b2c7c23 */ /* 0x000fe20008010808 */
[----:B------:R-:W-:Y:S01]  /*1fd90*/  FMUL.FTZ R8, R3, R156 ;  /* 0x0000009c03087220 */ /* 0x000fe20000410000 */
[----:B------:R-:W-:Y:S02]  /*1fda0*/  IMAD.MOV.U32 R118, RZ, RZ, R21 ;  /* 0x000000ffff767224 */ /* 0x000fe400078e0015 */
[----:B------:R-:W-:Y:S01]  /*1fdb0*/  FMUL.FTZ R21, R2, R161 ;  /* 0x000000a102157220 */ /* 0x000fe20000410000 */
[----:B------:R-:W-:Y:S03]  /*1fdc0*/  IMAD.MOV.U32 R161, RZ, RZ, R97 ;  /* 0x000000ffffa17224 */ /* 0x000fe600078e0061 */
[----:B------:R1:W-:Y:S02]  /*1fdd0*/  MUFU.EX2 R87, R37 ;  /* 0x0000002500577308 */ /* 0x0003e40000000800 */
[----:B-1----:R-:W-:Y:S01]  /*1fde0*/  FFMA.FTZ R18, R49, UR4, -R9 ;  /* 0x0000000431127c23 */ /* 0x002fe20008010809 */
[----:B------:R-:W-:Y:S01]  /*1fdf0*/  FFMA.FTZ R49, R88, UR4, -R133 ;  /* 0x0000000458317c23 */ /* 0x000fe20008010885 */
[----:B------:R-:W-:Y:S06]  /*1fe00*/  IMAD.MOV.U32 R88, RZ, RZ, R71 ;  /* 0x000000ffff587224 */ /* 0x000fec00078e0047 */
[----:B------:R-:W-:Y:S10]  /*1fe10*/  MUFU.EX2 R64, R46 ;  /* 0x0000002e00407308 */ /* 0x000ff40000000800 */
[----:B------:R1:W1:Y:S01]  /*1fe20*/  MUFU.EX2 R180, R30 ;  /* 0x0000001e00b47308 */ /* 0x0002620000000800 */
[C---:B------:R-:W-:Y:S01]  /*1fe30*/  FFMA.FTZ R37, R132.reuse, R239, R10 ;  /* 0x000000ef84257223 */ /* 0x040fe2000001000a */
[----:B------:R-:W-:Y:S01]  /*1fe40*/  SHF.R.U32.HI R239, RZ, 0x18, R5 ;  /* 0x00000018ffef7819 */ /* 0x000fe20000011605 */
[----:B------:R-:W-:Y:S02]  /*1fe50*/  FMUL.FTZ R10, R132, R158 ;  /* 0x0000009e840a7220 */ /* 0x000fe40000410000 */
[----:B------:R-:W-:Y:S05]  /*1fe60*/  FADD.FTZ R188, R188, R37 ;  /* 0x00000025bcbc7221 */ /* 0x000fea0000010000 */
[----:B------:R1:W-:Y:S01]  /*1fe70*/  MUFU.EX2 R59, R56 ;  /* 0x00000038003b7308 */ /* 0x0003e20000000800 */
[----:B------:R-:W-:Y:S04]  /*1fe80*/  FADD.FTZ R189, R189, R188 ;  /* 0x000000bcbdbd7221 */ /* 0x000fe80000010000 */
[----:B------:R-:W-:Y:S05]  /*1fe90*/  FADD.FTZ R190, R190, R189 ;  /* 0x000000bdbebe7221 */ /* 0x000fea0000010000 */
[----:B------:R-:W-:Y:S01]  /*1fea0*/  MUFU.EX2 R75, R43 ;  /* 0x0000002b004b7308 */ /* 0x000fe20000000800 */
[----:B-1----:R-:W-:Y:S01]  /*1feb0*/  FMUL.FTZ R30, R132, R142 ;  /* 0x0000008e841e7220 */ /* 0x002fe20000410000 */
[----:B------:R-:W-:Y:S04]  /*1fec0*/  FADD.FTZ R184, R184, R190 ;  /* 0x000000beb8b87221 */ /* 0x000fe80000010000 */
[----:B------:R-:W-:Y:S04]  /*1fed0*/  FADD.FTZ R184, R182, R184 ;  /* 0x000000b8b6b87221 */ /* 0x000fe80000010000 */
[----:B------:R-:W-:Y:S01]  /*1fee0*/  MUFU.EX2 R51, R51 ;  /* 0x0000003300337308 */ /* 0x000fe20000000800 */
[----:B------:R-:W-:Y:S01]  /*1fef0*/  F2FP.F16.F32.PACK_AB R56, R185, R183 ;  /* 0x000000b7b938723e */ /* 0x000fe200000000ff */
[----:B------:R-:W-:Y:S04]  /*1ff00*/  FADD.FTZ R184, R180, R184 ;  /* 0x000000b8b4b87221 */ /* 0x000fe80000010000 */
[----:B------:R-:W-:Y:S04]  /*1ff10*/  FADD.FTZ R184, R181, R184 ;  /* 0x000000b8b5b87221 */ /* 0x000fe80000010000 */
[----:B------:R-:W-:Y:S10]  /*1ff20*/  MUFU.EX2 R62, R47 ;  /* 0x0000002f003e7308 */ /* 0x000ff40000000800 */
        /* <DEDUP_REMOVED lines=8> */
[----:B------:R-:W-:Y:S01]  /*1ffb0*/  MUFU.EX2 R49, R49 ;  /* 0x0000003100317308 */ /* 0x000fe20000000800 */
[C---:B----4-:R-:W-:Y:S02]  /*1ffc0*/  @!P1 HADD2 R205, -R175.reuse.H0_H0, -RZ.H0_H0 ;  /* 0xa00000ffafcd9230 */ /* 0x050fe40000000900 */
[----:B---3--:R-:W-:Y:S03]  /*1ffd0*/  @!P5 HADD2 R179, -R175.H1_H1, -RZ.H0_H0 ;  /* 0xa00000ffafb3d230 */ /* 0x008fe60000000d00 */
[----:B------:R-:W-:Y:S01]  /*1ffe0*/  PRMT R7, R205, 0x7610, R7 ;  /* 0x00007610cd077816 */ /* 0x000fe20000000007 */
[----:B------:R-:W-:Y:S01]  /*1fff0*/  @!P1 STL.S16 [R1+0x17c], R205 ;  /* 0x00017ccd01009387 */ /* 0x000fe20000100600 */
[C---:B------:R-:W-:Y:S02]  /*20000*/  @!P4 HADD2 R177, -R174.reuse.H0_H0, -RZ.H0_H0 ;  /* 0xa00000ffaeb1c230 */ /* 0x040fe40000000900 */
[----:B------:R-:W-:Y:S01]  /*20010*/  @!P1 PRMT R232, R7, 0x5410, RZ ;  /* 0x0000541007e89816 */ /* 0x000fe200000000ff */
[----:B------:R1:W-:Y:S01]  /*20020*/  @!P5 STL.S16 [R1+0x178], R179 ;  /* 0x000178b30100d387 */ /* 0x0003e20000100600 */
[----:B------:R-:W-:Y:S01]  /*20030*/  LOP3.LUT R7, R5, 0xffff, RZ, 0xc0, !PT ;  /* 0x0000ffff05077812 */ /* 0x000fe200078ec0ff */
[----:B------:R-:W-:Y:S01]  /*20040*/  @!P3 HADD2 R176, -R174.H1_H1, -RZ.H0_H0 ;  /* 0xa00000ffaeb0b230 */ /* 0x000fe20000000d00 */
[----:B------:R-:W-:Y:S01]  /*20050*/  PRMT R136, R179, 0x7610, R136 ;  /* 0x00007610b3887816 */ /* 0x000fe20000000088 */
[----:B------:R3:W-:Y:S01]  /*20060*/  @!P4 STL.S16 [R1+0x174], R177 ;  /* 0x000174b10100c387 */ /* 0x0007e20000100600 */
[----:B------:R-:W-:Y:S02]  /*20070*/  SHF.R.U32.HI R7, RZ, 0x8, R7 ;  /* 0x00000008ff077819 */ /* 0x000fe40000011607 */
[----:B------:R-:W-:Y:S01]  /*20080*/  PRMT R11, R176, 0x7610, R11 ;  /* 0x00007610b00b7816 */ /* 0x000fe2000000000b */
[----:B------:R-:W-:Y:S01]  /*20090*/  @!P3 STL.S16 [R1+0x180], R176 ;  /* 0x000180b00100b387 */ /* 0x000fe20000100600 */
[----:B------:R-:W-:Y:S02]  /*200a0*/  @!P5 PRMT R231, R136, 0x5410, RZ ;  /* 0x0000541088e7d816 */ /* 0x000fe400000000ff */
[----:B------:R-:W-:Y:S01]  /*200b0*/  @!P3 PRMT R230, R11, 0x5410, RZ ;  /* 0x000054100be6b816 */ /* 0x000fe200000000ff */
[----:B------:R4:W-:Y:S01]  /*200c0*/  STL [R1+0x35c], R175 ;  /* 0x00035caf01007387 */ /* 0x0009e20000100800 */
[----:B------:R-:W-:Y:S02]  /*200d0*/  ISETP.LE.U32.AND P5, PT, R29, UR7, PT ;  /* 0x000000071d007c0c */ /* 0x000fe4000bfa3070 */
[----:B------:R-:W-:Y:S01]  /*200e0*/  PRMT R28, R177, 0x7610, R28 ;  /* 0x00007610b11c7816 */ /* 0x000fe2000000001c */
[----:B------:R-:W-:Y:S01]  /*200f0*/  STL [R1], R29 ;  /* 0x0000001d01007387 */ /* 0x000fe20000100800 */
[----:B------:R-:W-:Y:S01]  /*20100*/  ISETP.GT.U32.AND P1, PT, R137, UR7, PT ;  /* 0x0000000789007c0c */ /* 0x000fe2000bf24070 */
[----:B------:R-:W-:Y:S01]  /*20110*/  IMAD.MOV.U32 R137, RZ, RZ, R224 ;  /* 0x000000ffff897224 */ /* 0x000fe200078e00e0 */
[----:B------:R-:W-:Y:S01]  /*20120*/  @!P4 PRMT R234, R28, 0x5410, RZ ;  /* 0x000054101ceac816 */ /* 0x000fe200000000ff */
[----:B------:R2:W-:Y:S01]  /*20130*/  STL [R1+0x360], R174 ;  /* 0x000360ae01007387 */ /* 0x0005e20000100800 */
[----:B------:R-:W-:Y:S01]  /*20140*/  ISETP.GT.U32.AND P4, PT, R135, UR7, PT ;  /* 0x0000000787007c0c */ /* 0x000fe2000bf84070 */
[----:B------:R-:W-:Y:S01]  /*20150*/  FMUL.FTZ R28, R3, R140 ;  /* 0x0000008c031c7220 */ /* 0x000fe20000410000 */
[C---:B------:R-:W-:Y:S01]  /*20160*/  PRMT R224, R6.reuse, 0x7771, RZ ;  /* 0x0000777106e07816 */ /* 0x040fe200000000ff */
[----:B------:R2:W-:Y:S01]  /*20170*/  STL [R1+0x14], R7 ;  /* 0x0000140701007387 */ /* 0x0005e20000100800 */
[C---:B------:R-:W-:Y:S01]  /*20180*/  PRMT R136, R6.reuse, 0x7772, RZ ;  /* 0x0000777206887816 */ /* 0x040fe200000000ff */
[----:B-1----:R1:W-:Y:S01]  /*20190*/  MUFU.EX2 R179, R40 ;  /* 0x0000002800b37308 */ /* 0x0023e20000000800 */
[----:B------:R-:W-:Y:S01]  /*201a0*/  PRMT R135, R6, 0x7773, RZ ;  /* 0x0000777306877816 */ /* 0x000fe200000000ff */
[----:B------:R1:W2:Y:S04]  /*201b0*/  LDL.S16 R11, [R1+0x1a8] ;  /* 0x0001a800010b7983 */ /* 0x0002a80000100600 */
[----:B------:R-:W2:Y:S04]  /*201c0*/  LDL.LU R226, [R1+0xa8] ;  /* 0x0000a80001e27983 */ /* 0x000ea80000300800 */
[----:B---3--:R3:W-:Y:S01]  /*201d0*/  MUFU.EX2 R177, R41 ;  /* 0x0000002900b17308 */ /* 0x0087e20000000800 */
[C---:B------:R-:W-:Y:S02]  /*201e0*/  @!P5 HADD2 R27, -R173.reuse.H0_H0, -RZ.H0_H0 ;  /* 0xa00000ffad1bd230 */ /* 0x040fe40000000900 */
[----:B----4-:R-:W-:Y:S02]  /*201f0*/  IMAD.MOV.U32 R175, RZ, RZ, R26 ;  /* 0x000000ffffaf7224 */ /* 0x010fe400078e001a */
[----:B------:R-:W-:Y:S01]  /*20200*/  FMUL.FTZ R26, R132, R146 ;  /* 0x00000092841a7220 */ /* 0x000fe20000410000 */
[----:B------:R-:W-:Y:S01]  /*20210*/  PRMT R146, R53, 0x7610, R146 ;  /* 0x0000761035927816 */ /* 0x000fe20000000092 */
[----:B--2---:R-:W-:Y:S01]  /*20220*/  @P1 HADD2 R25, -R173.H1_H1, -RZ.H0_H0 ;  /* 0xa00000ffad191230 */ /* 0x004fe20000000d00 */
[----:B------:R-:W-:Y:S01]  /*20230*/  PRMT R13, R27, 0x7610, R13 ;  /* 0x000076101b0d7816 */ /* 0x000fe2000000000d */
[----:B------:R-:W-:Y:S01]  /*20240*/  @!P5 STL.S16 [R1+0x19c], R27 ;  /* 0x00019c1b0100d387 */ /* 0x000fe20000100600 */
[C---:B------:R-:W-:Y:S02]  /*20250*/  @P4 HADD2 R24, -R172.reuse.H0_H0, -RZ.H0_H0 ;  /* 0xa00000ffac184230 */ /* 0x040fe40000000900 */
[----:B-1----:R-:W-:Y:S01]  /*20260*/  FFMA.FTZ R40, R72, UR4, -R133 ;  /* 0x0000000448287c23 */ /* 0x002fe20008010885 */
[----:B------:R-:W-:Y:S01]  /*20270*/  @!P5 PRMT R237, R13, 0x5410, RZ ;  /* 0x000054100dedd816 */ /* 0x000fe200000000ff */
[----:B------:R-:W-:Y:S01]  /*20280*/  @P1 STL.S16 [R1+0x1a0], R25 ;  /* 0x0001a01901001387 */ /* 0x000fe20000100600 */
[----:B------:R-:W-:Y:S01]  /*20290*/  ISETP.GT.U32.AND P5, PT, R134, UR7, PT ;  /* 0x0000000786007c0c */ /* 0x000fe2000bfa4070 */
[----:B------:R-:W-:Y:S01]  /*202a0*/  FFMA.FTZ R174, R114, UR4, -R4 ;  /* 0x0000000472ae7c23 */ /* 0x000fe20008010804 */
[----:B------:R-:W-:Y:S01]  /*202b0*/  LOP3.LUT R7, R7, 0xffff, RZ, 0xc0, !PT ;  /* 0x0000ffff07077812 */ /* 0x000fe200078ec0ff */
[----:B------:R1:W-:Y:S01]  /*202c0*/  @P4 STL.S16 [R1+0x1a4], R24 ;  /* 0x0001a41801004387 */ /* 0x0003e20000100600 */
[----:B------:R-:W-:Y:S01]  /*202d0*/  PRMT R17, R25, 0x7610, R17 ;  /* 0x0000761019117816 */ /* 0x000fe20000000011 */
[----:B---3--:R-:W-:Y:S01]  /*202e0*/  FFMA.FTZ R41, R100, UR4, -R9 ;  /* 0x0000000464297c23 */ /* 0x008fe20008010809 */
[----:B------:R-:W-:Y:S01]  /*202f0*/  ISETP.LE.U32.AND P3, PT, R7, UR7, PT ;  /* 0x0000000707007c0c */ /* 0x000fe2000bf63070 */
[----:B------:R3:W2:Y:S01]  /*20300*/  LDL.S16 R13, [R1+0x1b4] ;  /* 0x0001b400010d7983 */ /* 0x0006a20000100600 */
[----:B------:R-:W-:Y:S01]  /*20310*/  LOP3.LUT R7, R200, 0xffff, RZ, 0xc0, !PT ;  /* 0x0000ffffc8077812 */ /* 0x000fe200078ec0ff */
[----:B------:R-:W-:Y:S01]  /*20320*/  IMAD.MOV.U32 R134, RZ, RZ, R245 ;  /* 0x000000ffff867224 */ /* 0x000fe200078e00f5 */
[----:B------:R-:W-:Y:S01]  /*20330*/  PRMT R16, R24, 0x7610, R16 ;  /* 0x0000761018107816 */ /* 0x000fe20000000010 */
[----:B------:R-:W-:Y:S01]  /*20340*/  IMAD.MOV.U32 R83, RZ, RZ, R41 ;  /* 0x000000ffff537224 */ /* 0x000fe200078e0029 */
[----:B------:R-:W-:Y:S01]  /*20350*/  SHF.R.U32.HI R7, RZ, 0x8, R7 ;  /* 0x00000008ff077819 */ /* 0x000fe20000011607 */
[----:B------:R-:W-:Y:S01]  /*20360*/  IMAD.MOV.U32 R205, RZ, RZ, R134 ;  /* 0x000000ffffcd7224 */ /* 0x000fe200078e0086 */
[----:B------:R-:W-:Y:S01]  /*20370*/  @P1 PRMT R236, R17, 0x5410, RZ ;  /* 0x0000541011ec1816 */ /* 0x000fe200000000ff */
[----:B------:R-:W-:Y:S01]  /*20380*/  MUFU.EX2 R40, R40 ;  /* 0x0000002800287308 */ /* 0x000fe20000000800 */
[----:B------:R-:W-:Y:S01]  /*20390*/  @P4 PRMT R235, R16, 0x5410, RZ ;  /* 0x0000541010eb4816 */ /* 0x000fe200000000ff */
[----:B------:R4:W-:Y:S01]  /*203a0*/  STL [R1+0x64], R7 ;  /* 0x0000640701007387 */ /* 0x0009e20000100800 */
[----:B------:R-:W-:Y:S01]  /*203b0*/  ISETP.LE.U32.AND P4, PT, R208, UR7, PT ;  /* 0x00000007d0007c0c */ /* 0x000fe2000bf83070 */
[----:B------:R-:W-:Y:S01]  /*203c0*/  FFMA.FTZ R16, R48, UR4, -R9 ;  /* 0x0000000430107c23 */ /* 0x000fe20008010809 */
[----:B------:R-:W-:Y:S01]  /*203d0*/  PRMT R134, R14, 0x7772, RZ ;  /* 0x000077720e867816 */ /* 0x000fe200000000ff */
[----:B------:R3:W-:Y:S01]  /*203e0*/  STL [R1+0x364], R173 ;  /* 0x000364ad01007387 */ /* 0x0007e20000100800 */
[----:B------:R-:W-:Y:S03]  /*203f0*/  FFMA.FTZ R48, R89, UR4, -R133 ;  /* 0x0000000459307c23 */ /* 0x000fe60008010885 */
[----:B------:R4:W-:Y:S01]  /*20400*/  MUFU.EX2 R143, R16 ;  /* 0x00000010008f7308 */ /* 0x0009e20000000800 */
[----:B------:R-:W-:Y:S01]  /*20410*/  IMAD.MOV.U32 R89, RZ, RZ, R115 ;  /* 0x000000ffff597224 */ /* 0x000fe200078e0073 */
[----:B------:R3:W-:Y:S01]  /*20420*/  STL [R1+0x36c], R208 ;  /* 0x00036cd001007387 */ /* 0x0007e20000100800 */
[----:B------:R-:W-:Y:S02]  /*20430*/  IMAD.MOV.U32 R115, RZ, RZ, R83 ;  /* 0x000000ffff737224 */ /* 0x000fe400078e0053 */
[----:B------:R-:W-:Y:S01]  /*20440*/  FFMA.FTZ R100, R70, UR4, -R4 ;  /* 0x0000000446647c23 */ /* 0x000fe20008010804 */
[C---:B-1----:R-:W-:Y:S01]  /*20450*/  FMUL.FTZ R24, R3.reuse, R144 ;  /* 0x0000009003187220 */ /* 0x042fe20000410000 */
[C---:B------:R-:W-:Y:S01]  /*20460*/  FMUL.FTZ R25, R3.reuse, R145 ;  /* 0x0000009103197220 */ /* 0x040fe20000410000 */
[----:B------:R-:W-:Y:S02]  /*20470*/  FMUL.FTZ R29, R3, R141 ;  /* 0x0000008d031d7220 */ /* 0x000fe40000410000 */
[----:B------:R-:W-:Y:S01]  /*20480*/  MUFU.EX2 R48, R48 ;  /* 0x0000003000307308 */ /* 0x000fe20000000800 */
[----:B------:R-:W-:Y:S01]  /*20490*/  FMUL.FTZ R27, R132, R147 ;  /* 0x00000093841b7220 */ /* 0x000fe20000410000 */
[C---:B----4-:R-:W-:Y:S01]  /*204a0*/  FMUL.FTZ R16, R2.reuse, R164 ;  /* 0x000000a402107220 */ /* 0x050fe20000410000 */
[----:B------:R-:W-:Y:S04]  /*204b0*/  LOP3.LUT R7, R7, 0xffff, RZ, 0xc0, !PT ;  /* 0x0000ffff07077812 */ /* 0x000fe800078ec0ff */
[----:B------:R-:W-:Y:S03]  /*204c0*/  ISETP.LE.U32.AND P1, PT, R7, UR7, PT ;  /* 0x0000000707007c0c */ /* 0x000fe6000bf23070 */
[----:B---3--:R1:W3:Y:S01]  /*204d0*/  MUFU.EX2 R173, R32 ;  /* 0x0000002000ad7308 */ /* 0x0082e20000000800 */
[----:B------:R-:W-:Y:S01]  /*204e0*/  LOP3.LUT R7, R201, 0xffff, RZ, 0xc0, !PT ;  /* 0x0000ffffc9077812 */ /* 0x000fe200078ec0ff */
[----:B------:R-:W-:Y:S03]  /*204f0*/  IMAD.MOV.U32 R208, RZ, RZ, R14 ;  /* 0x000000ffffd07224 */ /* 0x000fe600078e000e */
[----:B------:R-:W-:Y:S01]  /*20500*/  SHF.R.U32.HI R7, RZ, 0x8, R7 ;  /* 0x00000008ff077819 */ /* 0x000fe20000011607 */
[----:B-1----:R-:W-:Y:S01]  /*20510*/  FMUL.FTZ R32, R2, R148 ;  /* 0x0000009402207220 */ /* 0x002fe20000410000 */
[----:B------:R-:W-:Y:S01]  /*20520*/  PRMT R148, R53, 0x7632, R148 ;  /* 0x0000763235947816 */ /* 0x000fe20000000094 */
[----:B------:R-:W-:Y:S01]  /*20530*/  @P5 HADD2 R11, -R172.H1_H1, -RZ.H0_H0 ;  /* 0xa00000ffac0b5230 */ /* 0x000fe20000000d00 */
[----:B------:R-:W-:Y:S04]  /*20540*/  F2FP.F16.F32.PACK_AB R139, R226, R248 ;  /* 0x000000f8e28b723e */ /* 0x000fe800000000ff */
[----:B------:R1:W-:Y:S01]  /*20550*/  @P5 STL.S16 [R1+0x1a8], R11 ;  /* 0x0001a80b01005387 */ /* 0x0003e20000100600 */
[----:B------:R-:W-:Y:S02]  /*20560*/  PRMT R12, R11, 0x7610, R12 ;  /* 0x000076100b0c7816 */ /* 0x000fe4000000000c */
[----:B------:R-:W-:Y:S01]  /*20570*/  PRMT R138, R139, 0x7632, R138 ;  /* 0x000076328b8a7816 */ /* 0x000fe2000000008a */
[----:B------:R4:W-:Y:S01]  /*20580*/  STL [R1+0x74], R7 ;  /* 0x0000740701007387 */ /* 0x0009e20000100800 */
[----:B------:R-:W-:Y:S01]  /*20590*/  @P5 PRMT R233, R12, 0x5410, RZ ;  /* 0x000054100ce95816 */ /* 0x000fe200000000ff */
[----:B------:R-:W-:Y:S01]  /*205a0*/  FMUL.FTZ R12, R3, R152 ;  /* 0x00000098030c7220 */ /* 0x000fe20000410000 */
[----:B------:R-:W-:Y:S01]  /*205b0*/  PRMT R176, R139, 0x5410, R138 ;  /* 0x000054108bb07816 */ /* 0x000fe2000000008a */
[----:B------:R3:W-:Y:S01]  /*205c0*/  STL [R1+0x368], R172 ;  /* 0x000368ac01007387 */ /* 0x0007e20000100800 */
[----:B------:R-:W-:Y:S01]  /*205d0*/  PRMT R152, R56, 0x7610, R152 ;  /* 0x0000761038987816 */ /* 0x000fe20000000098 */
[----:B--2---:R-:W-:Y:S01]  /*205e0*/  @!P4 HADD2 R13, -R139.H0_H0, -RZ.H0_H0 ;  /* 0xa00000ff8b0dc230 */ /* 0x004fe20000000900 */
[----:B-1----:R-:W-:Y:S04]  /*205f0*/  LOP3.LUT R11, R202, 0xffff, RZ, 0xc0, !PT ;  /* 0x0000ffffca0b7812 */ /* 0x002fe800078ec0ff */
[----:B------:R1:W-:Y:S01]  /*20600*/  @!P4 STL.S16 [R1+0x1b4], R13 ;  /* 0x0001b40d0100c387 */ /* 0x0003e20000100600 */
[--C-:B------:R-:W-:Y:S02]  /*20610*/  SHF.R.U32.HI R213, RZ, 0x8, R11.reuse ;  /* 0x00000008ffd57819 */ /* 0x100fe4000001160b */
[----:B------:R-:W-:Y:S02]  /*20620*/  PRMT R11, R13, 0x7610, R11 ;  /* 0x000076100d0b7816 */ /* 0x000fe4000000000b */
[----:B----4-:R-:W-:Y:S01]  /*20630*/  LOP3.LUT R7, R7, 0xffff, RZ, 0xc0, !PT ;  /* 0x0000ffff07077812 */ /* 0x010fe200078ec0ff */
[----:B------:R2:W-:Y:S01]  /*20640*/  STL [R1+0x344], R213 ;  /* 0x000344d501007387 */ /* 0x0005e20000100800 */
[----:B------:R-:W-:Y:S01]  /*20650*/  @!P4 PRMT R139, R11, 0x5410, RZ ;  /* 0x000054100b8bc816 */ /* 0x000fe200000000ff */
[--C-:B------:R-:W-:Y:S01]  /*20660*/  FFMA.FTZ R11, R130, UR4, -R4.reuse ;  /* 0x00000004820b7c23 */ /* 0x100fe20008010804 */
[----:B------:R-:W-:Y:S01]  /*20670*/  ISETP.LE.U32.AND P5, PT, R7, UR7, PT ;  /* 0x0000000707007c0c */ /* 0x000fe2000bfa3070 */
[----:B------:R4:W-:Y:S01]  /*20680*/  STL [R1+0x350], R176 ;  /* 0x000350b001007387 */ /* 0x0009e20000100800 */
[----:B------:R-:W-:Y:S01]  /*20690*/  LOP3.LUT R7, R213, 0xffff, RZ, 0xc0, !PT ;  /* 0x0000ffffd5077812 */ /* 0x000fe200078ec0ff */
[--C-:B---3--:R-:W-:Y:S01]  /*206a0*/  FFMA.FTZ R172, R102, UR4, -R4.reuse ;  /* 0x0000000466ac7c23 */ /* 0x108fe20008010804 */
[----:B------:R-:W-:Y:S01]  /*206b0*/  IMAD.MOV.U32 R102, RZ, RZ, R173 ;  /* 0x000000ffff667224 */ /* 0x000fe200078e00ad */
[----:B------:R-:W-:Y:S01]  /*206c0*/  STL [R1+0xcc], R11 ;  /* 0x0000cc0b01007387 */ /* 0x000fe20000100800 */
[----:B------:R-:W-:Y:S01]  /*206d0*/  ISETP.LE.U32.AND P4, PT, R7, UR7, PT ;  /* 0x0000000707007c0c */ /* 0x000fe2000bf83070 */
[----:B------:R-:W-:Y:S01]  /*206e0*/  FFMA.FTZ R7, R50, UR4, -R4 ;  /* 0x0000000432077c23 */ /* 0x000fe20008010804 */
[--C-:B------:R-:W-:Y:S01]  /*206f0*/  FFMA.FTZ R50, R73, UR4, -R133.reuse ;  /* 0x0000000449327c23 */ /* 0x100fe20008010885 */
[----:B------:R-:W-:Y:S01]  /*20700*/  FFMA.FTZ R133, R125, UR4, -R133 ;  /* 0x000000047d857c23 */ /* 0x000fe20008010885 */
[----:B------:R-:W-:Y:S01]  /*20710*/  IMAD.MOV.U32 R114, RZ, RZ, R172 ;  /* 0x000000ffff727224 */ /* 0x000fe200078e00ac */
[----:B------:R-:W-:Y:S01]  /*20720*/  STG.E.U16 desc[UR20][R194.64], R139 ;  /* 0x0000008bc2007986 */ /* 0x000fe2000c101514 */
[----:B------:R-:W-:Y:S01]  /*20730*/  IMAD.MOV.U32 R172, RZ, RZ, R175 ;  /* 0x000000ffffac7224 */ /* 0x000fe200078e00af */
[----:B------:R-:W3:Y:S01]  /*20740*/  MUFU.EX2 R125, R18 ;  /* 0x00000012007d7308 */ /* 0x000ee20000000800 */
[----:B-1----:R-:W-:Y:S01]  /*20750*/  FMUL.FTZ R13, R3, R153 ;  /* 0x00000099030d7220 */ /* 0x002fe20000410000 */
[----:B------:R-:W-:Y:S08]  /*20760*/  IMAD.MOV.U32 R175, RZ, RZ, R204 ;  /* 0x000000ffffaf7224 */ /* 0x000ff000078e00cc */
[----:B------:R1:W1:Y:S01]  /*20770*/  MUFU.EX2 R142, R7 ;  /* 0x00000007008e7308 */ /* 0x0002620000000800 */
[----:B--2---:R-:W-:Y:S01]  /*20780*/  PRMT R213, R14, 0x7773, RZ ;  /* 0x000077730ed57816 */ /* 0x004fe200000000ff */
[----:B----4-:R-:W-:Y:S01]  /*20790*/  FFMA.FTZ R176, R129, UR4, -R9 ;  /* 0x0000000481b07c23 */ /* 0x010fe20008010809 */
[--C-:B------:R-:W-:Y:S01]  /*207a0*/  FFMA.FTZ R9, R131, UR4, -R4.reuse ;  /* 0x0000000483097c23 */ /* 0x100fe20008010804 */
[----:B------:R-:W-:Y:S01]  /*207b0*/  PRMT R4, R5, 0x7632, R4 ;  /* 0x0000763205047816 */ /* 0x000fe20000000004 */
[----:B------:R-:W-:Y:S01]  /*207c0*/  FMUL.FTZ R5, R2, R169 ;  /* 0x000000a902057220 */ /* 0x000fe20000410000 */
[----:B---3--:R-:W-:Y:S04]  /*207d0*/  F2FP.F16.F32.PACK_AB R169, R125, R143 ;  /* 0x0000008f7da9723e */ /* 0x008fe800000000ff */
[----:B------:R2:W-:Y:S01]  /*207e0*/  MUFU.EX2 R129, R34 ;  /* 0x0000002200817308 */ /* 0x0005e20000000800 */
[----:B------:R-:W-:Y:S01]  /*207f0*/  LOP3.LUT R245, R4, 0xff, RZ, 0xc0, !PT ;  /* 0x000000ff04f57812 */ /* 0x000fe200078ec0ff */
[----:B------:R3:W-:Y:S01]  /*20800*/  STL [R1+0xd0], R9 ;  /* 0x0000d00901007387 */ /* 0x0007e20000100800 */
[C---:B------:R-:W-:Y:S01]  /*20810*/  FMUL.FTZ R18, R0.reuse, R166 ;  /* 0x000000a600127220 */ /* 0x040fe20000410000 */
[C---:B-1----:R-:W-:Y:S01]  /*20820*/  FMUL.FTZ R7, R0.reuse, R171 ;  /* 0x000000ab00077220 */ /* 0x042fe20000410000 */
[----:B------:R-:W-:Y:S05]  /*20830*/  F2FP.F16.F32.PACK_AB R171, R75, R142 ;  /* 0x0000008e4bab723e */ /* 0x000fea00000000ff */
[----:B------:R-:W-:Y:S01]  /*20840*/  MUFU.EX2 R50, R50 ;  /* 0x0000003200327308 */ /* 0x000fe20000000800 */
[----:B--2---:R-:W-:Y:S01]  /*20850*/  FMUL.FTZ R34, R0, R150 ;  /* 0x0000009600227220 */ /* 0x004fe20000410000 */
[----:B---3--:R3:W2:Y:S04]  /*20860*/  LDL.S16 R9, [R1+0x1b0] ;  /* 0x0001b00001097983 */ /* 0x0086a80000100600 */
[----:B------:R-:W4:Y:S04]  /*20870*/  LDL.LU R17, [R1+0x68] ;  /* 0x0000680001117983 */ /* 0x000f280000300800 */
[----:B------:R3:W3:Y:S04]  /*20880*/  LDL.S16 R11, [R1+0x1bc] ;  /* 0x0001bc00010b7983 */ /* 0x0006e80000100600 */
[----:B------:R-:W-:Y:S04]  /*20890*/  STL.64 [R1+0x380], R120 ;  /* 0x0003807801007387 */ /* 0x000fe80000100a00 */
[----:B------:R1:W-:Y:S04]  /*208a0*/  STL [R1+0x348], R124 ;  /* 0x0003487c01007387 */ /* 0x0003e80000100800 */
[----:B------:R-:W-:Y:S01]  /*208b0*/  STL [R1+0x34c], R133 ;  /* 0x00034c8501007387 */ /* 0x000fe20000100800 */
[----:B-1----:R-:W-:Y:S02]  /*208c0*/  IMAD.MOV.U32 R124, RZ, RZ, R96 ;  /* 0x000000ffff7c7224 */ /* 0x002fe400078e0060 */
[----:B--2---:R-:W-:Y:S02]  /*208d0*/  @!P3 HADD2 R9, -R138.H0_H0, -RZ.H0_H0 ;  /* 0xa00000ff8a09b230 */ /* 0x004fe40000000900 */
[----:B----4-:R-:W-:Y:S03]  /*208e0*/  FFMA.FTZ R178, R3, R17, R178 ;  /* 0x0000001103b27223 */ /* 0x010fe600000100b2 */
[----:B------:R-:W-:Y:S01]  /*208f0*/  PRMT R6, R9, 0x7610, R6 ;  /* 0x0000761009067816 */ /* 0x000fe20000000006 */
[----:B------:R1:W-:Y:S01]  /*20900*/  @!P3 STL.S16 [R1+0x1b0], R9 ;  /* 0x0001b0090100b387 */ /* 0x0003e20000100600 */
[----:B------:R-:W-:Y:S01]  /*20910*/  IMAD.MOV.U32 R17, RZ, RZ, R137 ;  /* 0x000000ffff117224 */ /* 0x000fe200078e0089 */
[----:B------:R-:W-:Y:S01]  /*20920*/  PRMT R137, R14, 0x7771, RZ ;  /* 0x000077710e897816 */ /* 0x000fe200000000ff */
[----:B------:R-:W-:Y:S01]  /*20930*/  FMUL.FTZ R14, R132, R154 ;  /* 0x0000009a840e7220 */ /* 0x000fe20000410000 */
[----:B------:R-:W-:Y:S01]  /*20940*/  @!P3 PRMT R138, R6, 0x5410, RZ ;  /* 0x00005410068ab816 */ /* 0x000fe200000000ff */
[----:B------:R-:W-:Y:S01]  /*20950*/  STL.64 [R1+0x370], R122 ;  /* 0x0003707a01007387 */ /* 0x000fe20000100a00 */
[----:B------:R-:W-:Y:S01]  /*20960*/  ISETP.LE.U32.AND P3, PT, R245, UR7, PT ;  /* 0x00000007f5007c0c */ /* 0x000fe2000bf63070 */
[----:B------:R-:W-:Y:S01]  /*20970*/  IMAD.U32 R6, RZ, RZ, UR26 ;  /* 0x0000001aff067e24 */ /* 0x000fe2000f8e00ff */
[----:B------:R-:W-:Y:S01]  /*20980*/  PRMT R154, R56, 0x7632, R154 ;  /* 0x00007632389a7816 */ /* 0x000fe2000000009a */
[----:B------:R2:W-:Y:S01]  /*20990*/  STL.64 [R1+0x378], R126 ;  /* 0x0003787e01007387 */ /* 0x0005e20000100a00 */
[----:B------:R-:W-:Y:S02]  /*209a0*/  IMAD.MOV.U32 R173, RZ, RZ, R17 ;  /* 0x000000ffffad7224 */ /* 0x000fe400078e0011 */
[----:B------:R-:W-:Y:S01]  /*209b0*/  FMUL.FTZ R17, R2, R165 ;  /* 0x000000a502117220 */ /* 0x000fe20000410000 */
[----:B------:R-:W-:Y:S01]  /*209c0*/  FADD.FTZ R178, R192, R178 ;  /* 0x000000b2c0b27221 */ /* 0x000fe20000010000 */
[----:B------:R-:W4:Y:S01]  /*209d0*/  LDL.64 R120, [R1+0xe0] ;  /* 0x0000e00001787983 */ /* 0x000f220000100a00 */
[----:B------:R-:W-:Y:S02]  /*209e0*/  IMAD.MOV.U32 R153, RZ, RZ, R173 ;  /* 0x000000ffff997224 */ /* 0x000fe400078e00ad */
[----:B------:R-:W-:Y:S01]  /*209f0*/  FADD.FTZ R193, R193, R178 ;  /* 0x000000b2c1c17221 */ /* 0x000fe20000010000 */
[----:B------:R-:W4:Y:S01]  /*20a00*/  LDL.LU R22, [R1+0x314] ;  /* 0x0003140001167983 */ /* 0x000f220000300800 */
[----:B------:R-:W-:Y:S02]  /*20a10*/  IMAD.MOV.U32 R189, RZ, RZ, R153 ;  /* 0x000000ffffbd7224 */ /* 0x000fe400078e0099 */
[----:B---3--:R-:W-:Y:S02]  /*20a20*/  @!P3 HADD2 R11, -R36.H0_H0, -RZ.H0_H0 ;  /* 0xa00000ff240bb230 */ /* 0x008fe40000000900 */
[----:B------:R-:W-:Y:S01]  /*20a30*/  FADD.FTZ R191, R191, R193 ;  /* 0x000000c1bfbf7221 */ /* 0x000fe20000010000 */
[----:B------:R3:W3:Y:S02]  /*20a40*/  LDL.S16 R19, [R1+0x1b8] ;  /* 0x0001b80001137983 */ /* 0x0006e40000100600 */
[----:B------:R-:W-:Y:S01]  /*20a50*/  PRMT R4, R11, 0x7610, R4 ;  /* 0x000076100b047816 */ /* 0x000fe20000000004 */
[----:B-1----:R-:W-:Y:S01]  /*20a60*/  FMUL.FTZ R9, R3, R157 ;  /* 0x0000009d03097220 */ /* 0x002fe20000410000 */
[----:B------:R-:W-:Y:S01]  /*20a70*/  PRMT R3, R36, 0x7632, R3 ;  /* 0x0000763224037816 */ /* 0x000fe20000000003 */
[----:B------:R1:W-:Y:S01]  /*20a80*/  @!P3 STL.S16 [R1+0x1bc], R11 ;  /* 0x0001bc0b0100b387 */ /* 0x0003e20000100600 */
[----:B------:R-:W-:Y:S01]  /*20a90*/  PRMT R157, R54, 0x7632, R157 ;  /* 0x00007632369d7816 */ /* 0x000fe2000000009d */
[----:B------:R-:W-:Y:S01]  /*20aa0*/  FADD.FTZ R186, R186, R191 ;  /* 0x000000bfbaba7221 */ /* 0x000fe20000010000 */
[----:B------:R-:W-:Y:S01]  /*20ab0*/  PRMT R61, R36, 0x5410, R3 ;  /* 0x00005410243d7816 */ /* 0x000fe20000000003 */
[----:B------:R-:W3:Y:S01]  /*20ac0*/  LDL.LU R39, [R1+0x310] ;  /* 0x0003100001277983 */ /* 0x000ee20000300800 */
[----:B------:R-:W-:Y:S01]  /*20ad0*/  @!P3 PRMT R36, R4, 0x5410, RZ ;  /* 0x000054100424b816 */ /* 0x000fe200000000ff */
[----:B------:R-:W-:Y:S01]  /*20ae0*/  FMUL.FTZ R4, R2, R168 ;  /* 0x000000a802047220 */ /* 0x000fe20000410000 */
[----:B------:R-:W-:Y:S01]  /*20af0*/  ISETP.LE.U32.AND P3, PT, R239, UR7, PT ;  /* 0x00000007ef007c0c */ /* 0x000fe2000bf63070 */
[----:B------:R-:W-:Y:S01]  /*20b00*/  STG.E.U16 desc[UR20][R194.64+0x2], R138 ;  /* 0x0000028ac2007986 */ /* 0x000fe2000c101514 */
[----:B------:R-:W-:Y:S01]  /*20b10*/  F2FP.F16.F32.PACK_AB R168, R87, R103 ;  /* 0x0000006757a8723e */ /* 0x000fe200000000ff */
[----:B--2---:R-:W-:Y:S02]  /*20b20*/  IMAD.MOV.U32 R126, RZ, RZ, R172 ;  /* 0x000000ffff7e7224 */ /* 0x004fe400078e00ac */
[----:B------:R-:W-:Y:S01]  /*20b30*/  FADD.FTZ R187, R187, R186 ;  /* 0x000000babbbb7221 */ /* 0x000fe20000010000 */
[----:B------:R-:W-:Y:S01]  /*20b40*/  STG.E.U16 desc[UR20][R198.64], R36 ;  /* 0x00000024c6007986 */ /* 0x000fe2000c101514 */
[----:B------:R-:W-:Y:S01]  /*20b50*/  IMAD.MOV.U32 R127, RZ, RZ, R89 ;  /* 0x000000ffff7f7224 */ /* 0x000fe200078e0059 */
[----:B------:R-:W-:Y:S01]  /*20b60*/  F2FP.F16.F32.PACK_AB R43, R247, R126 ;  /* 0x0000007ef72b723e */ /* 0x000fe200000000ff */
[----:B------:R-:W-:Y:S02]  /*20b70*/  IMAD.MOV.U32 R123, RZ, RZ, R117 ;  /* 0x000000ffff7b7224 */ /* 0x000fe400078e0075 */
[----:B------:R-:W-:Y:S01]  /*20b80*/  FADD.FTZ R183, R183, R187 ;  /* 0x000000bbb7b77221 */ /* 0x000fe20000010000 */
[----:B------:R-:W-:Y:S02]  /*20b90*/  IMAD.MOV.U32 R153, RZ, RZ, R127 ;  /* 0x000000ffff997224 */ /* 0x000fe400078e007f */
[----:B------:R-:W-:Y:S02]  /*20ba0*/  IMAD.MOV.U32 R122, RZ, RZ, R118 ;  /* 0x000000ffff7a7224 */ /* 0x000fe400078e0076 */
[----:B------:R-:W-:Y:S01]  /*20bb0*/  FADD.FTZ R185, R185, R183 ;  /* 0x000000b7b9b97221 */ /* 0x000fe20000010000 */
[----:B------:R-:W-:Y:S01]  /*20bc0*/  IMAD.MOV.U32 R89, RZ, RZ, R116 ;  /* 0x000000ffff597224 */ /* 0x000fe200078e0074 */
[----:B------:R2:W-:Y:S01]  /*20bd0*/  MUFU.EX2 R118, R68 ;  /* 0x0000004400767308 */ /* 0x0005e20000000800 */
[----:B------:R-:W-:Y:S02]  /*20be0*/  IMAD.MOV.U32 R165, RZ, RZ, R122 ;  /* 0x000000ffffa57224 */ /* 0x000fe400078e007a */
[----:B-1----:R-:W-:Y:S01]  /*20bf0*/  FMUL.FTZ R11, R132, R159 ;  /* 0x0000009f840b7220 */ /* 0x002fe20000410000 */
[----:B------:R-:W-:Y:S02]  /*20c00*/  IMAD.MOV.U32 R149, RZ, RZ, R153 ;  /* 0x000000ffff957224 */ /* 0x000fe400078e0099 */
[----:B------:R-:W-:Y:S01]  /*20c10*/  FADD.FTZ R185, R179, R185 ;  /* 0x000000b9b3b97221 */ /* 0x000fe20000010000 */
[----:B------:R-:W-:Y:S01]  /*20c20*/  IMAD.MOV.U32 R153, RZ, RZ, R123 ;  /* 0x000000ffff997224 */ /* 0x000fe200078e007b */
[C---:B--2---:R-:W-:Y:S01]  /*20c30*/  F2FP.F16.F32.PACK_AB R68, R69.reuse, R80 ;  /* 0x000000504544723e */ /* 0x044fe200000000ff */
[----:B------:R-:W-:Y:S03]  /*20c40*/  FADD.FTZ R80, R80, R184 ;  /* 0x000000b850507221 */ /* 0x000fe60000010000 */
[----:B------:R-:W-:Y:S01]  /*20c50*/  PRMT R131, R68, 0x7610, R131 ;  /* 0x0000761044837816 */ /* 0x000fe20000000083 */
[----:B------:R-:W-:Y:S01]  /*20c60*/  FADD.FTZ R69, R69, R80 ;  /* 0x0000005045457221 */ /* 0x000fe20000010000 */
[----:B----4-:R-:W-:Y:S01]  /*20c70*/  LOP3.LUT R6, R121, UR23, R6, 0x96, !PT ;  /* 0x0000001779067c12 */ /* 0x010fe2000f8e9606 */
[----:B------:R-:W-:Y:S01]  /*20c80*/  FFMA.FTZ R41, R2, R22, R248 ;  /* 0x0000001602297223 */ /* 0x000fe200000100f8 */
[----:B------:R-:W-:Y:S03]  /*20c90*/  LOP3.LUT R248, R201, 0xff, RZ, 0xc0, !PT ;  /* 0x000000ffc9f87812 */ /* 0x000fe600078ec0ff */
[----:B------:R-:W-:Y:S04]  /*20ca0*/  IMAD.WIDE.U32 R84, R6, -0x326172a9, RZ ;  /* 0xcd9e8d5706547825 */ /* 0x000fe800078e00ff */
[----:B------:R-:W-:Y:S01]  /*20cb0*/  FMUL.FTZ R6, R0, R170 ;  /* 0x000000aa00067220 */ /* 0x000fe20000410000 */
[----:B---3--:R-:W-:Y:S02]  /*20cc0*/  @!P3 HADD2 R19, -R3.H0_H0, -RZ.H0_H0 ;  /* 0xa00000ff0313b230 */ /* 0x008fe40000000900 */
[----:B------:R-:W-:Y:S01]  /*20cd0*/  IMAD.MOV.U32 R170, RZ, RZ, R205 ;  /* 0x000000ffffaa7224 */ /* 0x000fe200078e00cd */
[----:B------:R-:W-:Y:S01]  /*20ce0*/  LOP3.LUT R72, R84, R222, RZ, 0x3c, !PT ;  /* 0x000000de54487212 */ /* 0x000fe200078e3cff */
[----:B------:R-:W-:Y:S01]  /*20cf0*/  FADD.FTZ R41, R226, R41 ;  /* 0x00000029e2297221 */ /* 0x000fe20000010000 */
[----:B------:R-:W-:Y:S01]  /*20d00*/  FMUL.FTZ R22, R0, R162 ;  /* 0x000000a200167220 */ /* 0x000fe20000410000 */
[----:B------:R-:W-:Y:S01]  /*20d10*/  PRMT R46, R19, 0x7610, R46 ;  /* 0x00007610132e7816 */ /* 0x000fe2000000002e */
[----:B------:R1:W-:Y:S01]  /*20d20*/  @!P3 STL.S16 [R1+0x1b8], R19 ;  /* 0x0001b8130100b387 */ /* 0x0003e20000100600 */
[----:B------:R-:W-:Y:S01]  /*20d30*/  LOP3.LUT R70, R85, R170, RZ, 0x3c, !PT ;  /* 0x000000aa55467212 */ /* 0x000fe200078e3cff */
[----:B------:R-:W-:Y:S01]  /*20d40*/  IMAD.WIDE.U32 R72, R72, -0x2daee0ad, RZ ;  /* 0xd2511f5348487825 */ /* 0x000fe200078e00ff */
[----:B------:R-:W-:Y:S01]  /*20d50*/  @!P3 PRMT R3, R46, 0x5410, RZ ;  /* 0x000054102e03b816 */ /* 0x000fe200000000ff */
[----:B------:R3:W2:Y:S02]  /*20d60*/  LDL.S16 R82, [R1+0x1cc] ;  /* 0x0001cc0001527983 */ /* 0x0006a40000100600 */
[----:B------:R-:W-:Y:S01]  /*20d70*/  FFMA.FTZ R39, R0, R39, R246 ;  /* 0x0000002700277223 */ /* 0x000fe200000100f6 */
[----:B------:R-:W-:Y:S01]  /*20d80*/  LOP3.LUT R246, R200, 0xff, RZ, 0xc0, !PT ;  /* 0x000000ffc8f67812 */ /* 0x000fe200078ec0ff */
[----:B------:R-:W-:Y:S01]  /*20d90*/  IMAD.WIDE.U32 R70, R70, -0x2daee0ad, RZ ;  /* 0xd2511f5346467825 */ /* 0x000fe200078e00ff */
[----:B------:R-:W4:Y:S01]  /*20da0*/  LDL.LU.64 R204, [R1+0xd8] ;  /* 0x0000d80001cc7983 */ /* 0x000f220000300a00 */
[----:B------:R-:W-:Y:S01]  /*20db0*/  MUFU.EX2 R46, R58 ;  /* 0x0000003a002e7308 */ /* 0x000fe20000000800 */
[----:B------:R-:W-:Y:S01]  /*20dc0*/  ISETP.LE.U32.AND P3, PT, R246, UR7, PT ;  /* 0x00000007f6007c0c */ /* 0x000fe2000bf63070 */
[----:B------:R-:W-:Y:S01]  /*20dd0*/  FADD.FTZ R39, R223, R39 ;  /* 0x00000027df277221 */ /* 0x000fe20000010000 */
[----:B------:R-:W-:Y:S01]  /*20de0*/  LOP3.LUT R37, R70, UR12, R73, 0x96, !PT ;  /* 0x0000000c46257c12 */ /* 0x000fe2000f8e9649 */
[----:B------:R3:W3:Y:S04]  /*20df0*/  LDL.S16 R2, [R1+0x1c8] ;  /* 0x0001c80001027983 */ /* 0x0006e80000100600 */
[----:B------:R-:W4:Y:S04]  /*20e00*/  LDL.LU R133, [R1+0x70] ;  /* 0x0000700001857983 */ /* 0x000f280000300800 */
[----:B------:R1:W-:Y:S02]  /*20e10*/  STG.E.U16 desc[UR20][R198.64+0x2], R3 ;  /* 0x00000203c6007986 */ /* 0x0003e4000c101514 */
[----:B-1----:R-:W-:Y:S01]  /*20e20*/  FMUL.FTZ R19, R0, R167 ;  /* 0x000000a700137220 */ /* 0x002fe20000410000 */
[----:B------:R-:W-:Y:S02]  /*20e30*/  LOP3.LUT R0, R210, UR13, R71, 0x96, !PT ;  /* 0x0000000dd2007c12 */ /* 0x000fe4000f8e9647 */
[----:B------:R-:W-:Y:S01]  /*20e40*/  PRMT R3, R201, 0x7632, R3 ;  /* 0x00007632c9037816 */ /* 0x000fe20000000003 */
[----:B------:R-:W-:Y:S01]  /*20e50*/  IMAD.MOV.U32 R198, RZ, RZ, R165 ;  /* 0x000000ffffc67224 */ /* 0x000fe200078e00a5 */
[----:B------:R-:W-:Y:S01]  /*20e60*/  SHF.R.U32.HI R201, RZ, 0x18, R201 ;  /* 0x00000018ffc97819 */ /* 0x000fe200000116c9 */
[----:B------:R-:W-:Y:S02]  /*20e70*/  IMAD.MOV.U32 R165, RZ, RZ, R89 ;  /* 0x000000ffffa57224 */ /* 0x000fe400078e0059 */
[----:B------:R-:W-:Y:S02]  /*20e80*/  IMAD.MOV.U32 R89, RZ, RZ, R115 ;  /* 0x000000ffff597224 */ /* 0x000fe400078e0073 */
[----:B------:R-:W-:Y:S01]  /*20e90*/  MUFU.EX2 R115, R81 ;  /* 0x0000005100737308 */ /* 0x000fe20000000800 */
[----:B------:R-:W-:Y:S02]  /*20ea0*/  IMAD.MOV.U32 R199, RZ, RZ, R153 ;  /* 0x000000ffffc77224 */ /* 0x000fe400078e0099 */
[----:B------:R-:W-:Y:S02]  /*20eb0*/  IMAD.MOV.U32 R153, RZ, RZ, R88 ;  /* 0x000000ffff997224 */ /* 0x000fe400078e0058 */
[----:B------:R-:W-:Y:S05]  /*20ec0*/  IMAD.MOV.U32 R88, RZ, RZ, R114 ;  /* 0x000000ffff587224 */ /* 0x000fea00078e0072 */
[----:B------:R1:W1:Y:S02]  /*20ed0*/  MUFU.EX2 R114, R67 ;  /* 0x0000004300727308 */ /* 0x0002640000000800 */
[----:B-1----:R-:W-:Y:S02]  /*20ee0*/  F2FP.F16.F32.PACK_AB R67, R65, R66 ;  /* 0x000000424143723e */ /* 0x002fe400000000ff */
[----:B------:R-:W-:Y:S02]  /*20ef0*/  F2FP.F16.F32.PACK_AB R178, R114, R115 ;  /* 0x0000007372b2723e */ /* 0x000fe400000000ff */
[C---:B------:R-:W-:Y:S02]  /*20f00*/  PRMT R140, R67.reuse, 0x7610, R140 ;  /* 0x00007610438c7816 */ /* 0x040fe4000000008c */
[----:B------:R-:W-:Y:S01]  /*20f10*/  PRMT R141, R67, 0x7632, R141 ;  /* 0x00007632438d7816 */ /* 0x000fe2000000008d */
[C---:B--2---:R-:W-:Y:S05]  /*20f20*/  @!P3 HADD2 R82, -R54.reuse.H0_H0, -RZ.H0_H0 ;  /* 0xa00000ff3652b230 */ /* 0x044fea0000000900 */
[----:B------:R-:W-:Y:S01]  /*20f30*/  PRMT R79, R82, 0x7610, R79 ;  /* 0x00007610524f7816 */ /* 0x000fe2000000004f */
[----:B------:R1:W-:Y:S03]  /*20f40*/  @!P3 STL.S16 [R1+0x1cc], R82 ;  /* 0x0001cc520100b387 */ /* 0x0003e60000100600 */
[----:B------:R-:W-:Y:S01]  /*20f50*/  @!P3 PRMT R155, R79, 0x5410, RZ ;  /* 0x000054104f9bb816 */ /* 0x000fe200000000ff */
[----:B---3--:R-:W-:Y:S05]  /*20f60*/  @!P1 HADD2 R2, -R54.H1_H1, -RZ.H0_H0 ;  /* 0xa00000ff36029230 */ /* 0x008fea0000000d00 */
[----:B------:R-:W-:Y:S01]  /*20f70*/  PRMT R71, R2, 0x7610, R71 ;  /* 0x0000761002477816 */ /* 0x000fe20000000047 */
[----:B------:R2:W-:Y:S03]  /*20f80*/  @!P1 STL.S16 [R1+0x1c8], R2 ;  /* 0x0001c80201009387 */ /* 0x0005e60000100600 */
[----:B------:R-:W-:Y:S01]  /*20f90*/  @!P1 PRMT R157, R71, 0x5410, RZ ;  /* 0x00005410479d9816 */ /* 0x000fe200000000ff */
[----:B------:R3:W3:Y:S04]  /*20fa0*/  LDL.S16 R79, [R1+0x1d8] ;  /* 0x0001d800014f7983 */ /* 0x0006e80000100600 */
[----:B------:R3:W3:Y:S04]  /*20fb0*/  LDL.S16 R36, [R1+0x1d4] ;  /* 0x0001d40001247983 */ /* 0x0006e80000100600 */
[----:B------:R-:W3:Y:S01]  /*20fc0*/  LDL.LU R226, [R1+0x3d4] ;  /* 0x0003d40001e27983 */ /* 0x000ee20000300800 */
[----:B-1----:R-:W-:Y:S01]  /*20fd0*/  IMAD.WIDE.U32 R82, R0, -0x326172a9, RZ ;  /* 0xcd9e8d5700527825 */ /* 0x002fe200078e00ff */
[----:B------:R-:W-:Y:S02]  /*20fe0*/  PRMT R0, R200, 0x7632, R0 ;  /* 0x00007632c8007816 */ /* 0x000fe40000000000 */
[----:B------:R-:W3:Y:S01]  /*20ff0*/  LDL.LU R223, [R1+0x3d0] ;  /* 0x0003d00001df7983 */ /* 0x000ee20000300800 */
[----:B------:R-:W-:Y:S02]  /*21000*/  SHF.R.U32.HI R200, RZ, 0x18, R200 ;  /* 0x00000018ffc87819 */ /* 0x000fe400000116c8 */
[----:B------:R-:W-:Y:S01]  /*21010*/  LOP3.LUT R192, R0, 0xff, RZ, 0xc0, !PT ;  /* 0x000000ff00c07812 */ /* 0x000fe200078ec0ff */
[----:B------:R-:W3:Y:S01]  /*21020*/  LDL.LU R172, [R1+0x5c] ;  /* 0x00005c0001ac7983 */ /* 0x000ee20000300800 */
[----:B------:R-:W-:Y:S02]  /*21030*/  ISETP.LE.U32.AND P1, PT, R200, UR7, PT ;  /* 0x00000007c8007c0c */ /* 0x000fe4000bf23070 */
[----:B------:R-:W-:Y:S01]  /*21040*/  ISETP.LE.U32.AND P3, PT, R192, UR7, PT ;  /* 0x00000007c0007c0c */ /* 0x000fe2000bf63070 */
[----:B------:R-:W3:Y:S01]  /*21050*/  LDL.LU R173, [R1+0x60] ;  /* 0x0000600001ad7983 */ /* 0x000ee20000300800 */
[----:B----4-:R-:W-:Y:S01]  /*21060*/  LOP3.LUT R70, R204, UR15, R83, 0x96, !PT ;  /* 0x0000000fcc467c12 */ /* 0x010fe2000f8e9653 */
[----:B--2---:R-:W1:Y:S04]  /*21070*/  MUFU.EX2 R2, R60 ;  /* 0x0000003c00027308 */ /* 0x004e680000000800 */
[----:B------:R-:W-:Y:S05]  /*21080*/  IMAD.WIDE.U32 R70, R70, -0x2daee0ad, RZ ;  /* 0xd2511f5346467825 */ /* 0x000fea00078e00ff */
[----:B------:R-:W-:Y:S01]  /*21090*/  LOP3.LUT R71, R72, UR10, R71, 0x96, !PT ;  /* 0x0000000a48477c12 */ /* 0x000fe2000f8e9647 */
[C---:B---3--:R-:W-:Y:S02]  /*210a0*/  @!P3 HADD2 R79, -R53.reuse.H0_H0, -RZ.H0_H0 ;  /* 0xa00000ff354fb230 */ /* 0x048fe40000000900 */
[----:B------:R-:W-:Y:S03]  /*210b0*/  @!P1 HADD2 R36, -R53.H1_H1, -RZ.H0_H0 ;  /* 0xa00000ff35249230 */ /* 0x000fe60000000d00 */
[----:B------:R-:W-:Y:S01]  /*210c0*/  PRMT R58, R79, 0x7610, R58 ;  /* 0x000076104f3a7816 */ /* 0x000fe2000000003a */
[----:B------:R2:W-:Y:S01]  /*210d0*/  @!P3 STL.S16 [R1+0x1d8], R79 ;  /* 0x0001d84f0100b387 */ /* 0x0005e20000100600 */
[----:B------:R-:W-:Y:S02]  /*210e0*/  LOP3.LUT R226, R226, 0xff, RZ, 0xc0, !PT ;  /* 0x000000ffe2e27812 */ /* 0x000fe400078ec0ff */
[----:B------:R-:W-:Y:S01]  /*210f0*/  @!P3 PRMT R146, R58, 0x5410, RZ ;  /* 0x000054103a92b816 */ /* 0x000fe200000000ff */
[----:B------:R3:W-:Y:S01]  /*21100*/  @!P1 STL.S16 [R1+0x1d4], R36 ;  /* 0x0001d42401009387 */ /* 0x0007e20000100600 */
[----:B------:R-:W-:Y:S02]  /*21110*/  PRMT R0, R36, 0x7610, R0 ;  /* 0x0000761024007816 */ /* 0x000fe40000000000 */
[----:B------:R-:W-:Y:S01]  /*21120*/  ISETP.LE.U32.AND P3, PT, R226, UR7, PT ;  /* 0x00000007e2007c0c */ /* 0x000fe2000bf63070 */
[----:B------:R4:W4:Y:S01]  /*21130*/  LDL.S16 R72, [R1+0x1e0] ;  /* 0x0001e00001487983 */ /* 0x0009220000100600 */
[----:B------:R-:W-:Y:S02]  /*21140*/  @!P1 PRMT R148, R0, 0x5410, RZ ;  /* 0x0000541000949816 */ /* 0x000fe400000000ff */
[----:B------:R-:W-:Y:S01]  /*21150*/  ISETP.GT.U32.AND P1, PT, R133, UR7, PT ;  /* 0x0000000785007c0c */ /* 0x000fe2000bf24070 */
[----:B------:R1:W4:Y:S01]  /*21160*/  LDL.S16 R58, [R1+0x1dc] ;  /* 0x0001dc00013a7983 */ /* 0x0003220000100600 */
[----:B--2---:R2:W-:Y:S01]  /*21170*/  MUFU.EX2 R79, R55 ;  /* 0x00000037004f7308 */ /* 0x0045e20000000800 */
[----:B---3--:R-:W-:Y:S05]  /*21180*/  IMAD.WIDE.U32 R36, R37, -0x326172a9, RZ ;  /* 0xcd9e8d5725247825 */ /* 0x008fea00078e00ff */
[----:B------:R-:W-:Y:S01]  /*21190*/  LOP3.LUT R0, R82, UR14, R37, 0x96, !PT ;  /* 0x0000000e52007c12 */ /* 0x000fe2000f8e9625 */
[----:B------:R-:W-:Y:S01]  /*211a0*/  FADD.FTZ R37, R196, R39 ;  /* 0x00000027c4257221 */ /* 0x000fe20000010000 */
[----:B------:R-:W-:Y:S03]  /*211b0*/  F2FP.F16.F32.PACK_AB R39, R243, R206 ;  /* 0x000000cef327723e */ /* 0x000fe600000000ff */
[----:B------:R-:W-:Y:S04]  /*211c0*/  IMAD.WIDE.U32 R116, R0, -0x2daee0ad, RZ ;  /* 0xd2511f5300747825 */ /* 0x000fe800078e00ff */
[----:B------:R-:W-:Y:S01]  /*211d0*/  FADD.FTZ R0, R126, R41 ;  /* 0x000000297e007221 */ /* 0x000fe20000010000 */
[----:B--2---:R-:W-:Y:S01]  /*211e0*/  F2FP.F16.F32.PACK_AB R55, R181, R180 ;  /* 0x000000b4b537723e */ /* 0x004fe200000000ff */
[C---:B------:R-:W-:Y:S01]  /*211f0*/  FADD.FTZ R37, R197.reuse, R37 ;  /* 0x00000025c5257221 */ /* 0x040fe20000010000 */
[----:B------:R-:W-:Y:S01]  /*21200*/  F2FP.F16.F32.PACK_AB R41, R197, R196 ;  /* 0x000000c4c529723e */ /* 0x000fe200000000ff */
[----:B------:R-:W-:Y:S01]  /*21210*/  FADD.FTZ R0, R247, R0 ;  /* 0x00000000f7007221 */ /* 0x000fe20000010000 */
[----:B------:R-:W-:Y:S01]  /*21220*/  LOP3.LUT R96, R70, UR24, R117, 0x96, !PT ;  /* 0x0000001846607c12 */ /* 0x000fe2000f8e9675 */
[----:B------:R-:W-:Y:S01]  /*21230*/  IMAD.WIDE.U32 R70, R71, -0x326172a9, RZ ;  /* 0xcd9e8d5747467825 */ /* 0x000fe200078e00ff */
[----:B------:R-:W-:Y:S02]  /*21240*/  PRMT R130, R55, 0x7610, R130 ;  /* 0x0000761037827816 */ /* 0x000fe40000000082 */
[----:B------:R-:W-:Y:S01]  /*21250*/  LOP3.LUT R247, R3, 0xff, RZ, 0xc0, !PT ;  /* 0x000000ff03f77812 */ /* 0x000fe200078ec0ff */
[----:B------:R-:W-:Y:S01]  /*21260*/  FADD.FTZ R0, R206, R0 ;  /* 0x00000000ce007221 */ /* 0x000fe20000010000 */
[----:B------:R-:W-:Y:S01]  /*21270*/  LOP3.LUT R158, R36, UR16, R71, 0x96, !PT ;  /* 0x00000010249e7c12 */ /* 0x000fe2000f8e9647 */
[----:B------:R-:W-:Y:S01]  /*21280*/  IMAD.WIDE.U32 R96, R96, -0x326172a9, RZ ;  /* 0xcd9e8d5760607825 */ /* 0x000fe200078e00ff */
[----:B------:R-:W-:Y:S01]  /*21290*/  PRMT R119, R55, 0x7632, R119 ;  /* 0x0000763237777816 */ /* 0x000fe20000000077 */
[----:B------:R2:W-:Y:S02]  /*212a0*/  MUFU.EX2 R36, R63 ;  /* 0x0000003f00247308 */ /* 0x0005e40000000800 */
[C---:B--2---:R-:W-:Y:S01]  /*212b0*/  F2FP.F16.F32.PACK_AB R63, R177.reuse, R179 ;  /* 0x000000b3b13f723e */ /* 0x044fe200000000ff */
[----:B------:R-:W-:Y:S01]  /*212c0*/  FADD.FTZ R177, R177, R185 ;  /* 0x000000b9b1b17221 */ /* 0x000fe20000010000 */
[----:B------:R-:W-:Y:S02]  /*212d0*/  F2FP.F16.F32.PACK_AB R185, R221, R220 ;  /* 0x000000dcddb9723e */ /* 0x000fe400000000ff */
[----:B------:R-:W-:Y:S01]  /*212e0*/  PRMT R132, R63, 0x7632, R132 ;  /* 0x000076323f847816 */ /* 0x000fe20000000084 */
[C---:B----4-:R-:W-:Y:S02]  /*212f0*/  @!P3 HADD2 R72, -R56.reuse.H0_H0, -RZ.H0_H0 ;  /* 0xa00000ff3848b230 */ /* 0x050fe40000000900 */
[----:B------:R-:W-:Y:S03]  /*21300*/  @P1 HADD2 R58, -R56.H1_H1, -RZ.H0_H0 ;  /* 0xa00000ff383a1230 */ /* 0x000fe60000000d00 */
[----:B------:R-:W-:Y:S01]  /*21310*/  PRMT R47, R72, 0x7610, R47 ;  /* 0x00007610482f7816 */ /* 0x000fe2000000002f */
[----:B------:R2:W-:Y:S01]  /*21320*/  @!P3 STL.S16 [R1+0x1e0], R72 ;  /* 0x0001e0480100b387 */ /* 0x0005e20000100600 */
[----:B------:R-:W-:Y:S03]  /*21330*/  PRMT R45, R58, 0x7610, R45 ;  /* 0x000076103a2d7816 */ /* 0x000fe6000000002d */
[----:B------:R3:W-:Y:S01]  /*21340*/  @P1 STL.S16 [R1+0x1dc], R58 ;  /* 0x0001dc3a01001387 */ /* 0x0007e20000100600 */
[----:B------:R-:W-:Y:S02]  /*21350*/  @!P3 PRMT R152, R47, 0x5410, RZ ;  /* 0x000054102f98b816 */ /* 0x000fe400000000ff */
[----:B------:R-:W-:Y:S01]  /*21360*/  ISETP.GT.U32.AND P3, PT, R173, UR7, PT ;  /* 0x00000007ad007c0c */ /* 0x000fe2000bf64070 */
[----:B------:R4:W4:Y:S01]  /*21370*/  LDL.S16 R73, [R1+0x1e8] ;  /* 0x0001e80001497983 */ /* 0x0009220000100600 */
[----:B------:R-:W-:Y:S01]  /*21380*/  @P1 PRMT R154, R45, 0x5410, RZ ;  /* 0x000054102d9a1816 */ /* 0x000fe200000000ff */
[----:B------:R-:W-:Y:S01]  /*21390*/  IMAD.MOV.U32 R45, RZ, RZ, R102 ;  /* 0x000000ffff2d7224 */ /* 0x000fe200078e0066 */
[----:B------:R-:W-:Y:S01]  /*213a0*/  ISETP.GT.U32.AND P1, PT, R172, UR7, PT ;  /* 0x00000007ac007c0c */ /* 0x000fe2000bf24070 */
[----:B------:R-:W4:Y:S01]  /*213b0*/  LDL.64 R126, [R1+0x2f8] ;  /* 0x0002f800017e7983 */ /* 0x000f220000100a00 */
[----:B------:R-:W-:Y:S01]  /*213c0*/  LOP3.LUT R102, R70, UR6, R97, 0x96, !PT ;  /* 0x0000000646667c12 */ /* 0x000fe2000f8e9661 */
[----:B------:R-:W-:Y:S01]  /*213d0*/  IMAD.MOV.U32 R188, RZ, RZ, R45 ;  /* 0x000000ffffbc7224 */ /* 0x000fe200078e002d */
[----:B------:R-:W-:Y:S02]  /*213e0*/  LOP3.LUT R47, R85, R189, RZ, 0x3c, !PT ;  /* 0x000000bd552f7212 */ /* 0x000fe400078e3cff */
[----:B--2---:R-:W-:Y:S01]  /*213f0*/  LOP3.LUT R72, R84, R223, RZ, 0x3c, !PT ;  /* 0x000000df54487212 */ /* 0x004fe200078e3cff */
[----:B---3--:R3:W2:Y:S02]  /*21400*/  LDL.S16 R58, [R1+0x1e4] ;  /* 0x0001e400013a7983 */ /* 0x0086a40000100600 */
[C---:B----4-:R-:W-:Y:S05]  /*21410*/  @P3 HADD2 R73, -R55.reuse.H0_H0, -RZ.H0_H0 ;  /* 0xa00000ff37493230 */ /* 0x050fea0000000900 */
[----:B------:R-:W-:Y:S01]  /*21420*/  PRMT R70, R73, 0x7610, R70 ;  /* 0x0000761049467816 */ /* 0x000fe20000000046 */
[----:B------:R4:W-:Y:S03]  /*21430*/  @P3 STL.S16 [R1+0x1e8], R73 ;  /* 0x0001e84901003387 */ /* 0x0009e60000100600 */
[----:B------:R-:W-:Y:S01]  /*21440*/  @P3 PRMT R130, R70, 0x5410, RZ ;  /* 0x0000541046823816 */ /* 0x000fe200000000ff */
[----:B------:R-:W-:Y:S01]  /*21450*/  IMAD.WIDE.U32 R70, R47, -0x2daee0ad, RZ ;  /* 0xd2511f532f467825 */ /* 0x000fe200078e00ff */
[----:B------:R-:W-:Y:S02]  /*21460*/  ISETP.LE.U32.AND P3, PT, R248, UR7, PT ;  /* 0x00000007f8007c0c */ /* 0x000fe4000bf63070 */
[----:B------:R-:W-:Y:S02]  /*21470*/  F2FP.F16.F32.PACK_AB R47, R161, R188 ;  /* 0x000000bca12f723e */ /* 0x000fe400000000ff */
[----:B------:R-:W-:Y:S01]  /*21480*/  LOP3.LUT R3, R126, UR13, R71, 0x96, !PT ;  /* 0x0000000d7e037c12 */ /* 0x000fe2000f8e9647 */
[----:B--2---:R-:W-:Y:S05]  /*21490*/  @P1 HADD2 R58, -R55.H1_H1, -RZ.H0_H0 ;  /* 0xa00000ff373a1230 */ /* 0x004fea0000000d00 */
[----:B------:R-:W-:Y:S01]  /*214a0*/  PRMT R60, R58, 0x7610, R60 ;  /* 0x000076103a3c7816 */ /* 0x000fe2000000003c */
[----:B------:R2:W-:Y:S03]  /*214b0*/  @P1 STL.S16 [R1+0x1e4], R58 ;  /* 0x0001e43a01001387 */ /* 0x0005e60000100600 */
[----:B------:R-:W-:Y:S01]  /*214c0*/  @P1 PRMT R119, R60, 0x5410, RZ ;  /* 0x000054103c771816 */ /* 0x000fe200000000ff */
[----:B------:R-:W3:Y:S01]  /*214d0*/  LDL.LU R196, [R1+0x3cc] ;  /* 0x0003cc0001c47983 */ /* 0x000ee20000300800 */
[----:B------:R-:W-:Y:S01]  /*214e0*/  ISETP.LE.U32.AND P1, PT, R247, UR7, PT ;  /* 0x00000007f7007c0c */ /* 0x000fe2000bf23070 */
[----:B------:R-:W-:Y:S02]  /*214f0*/  IMAD.MOV.U32 R60, RZ, RZ, R149 ;  /* 0x000000ffff3c7224 */ /* 0x000fe400078e0095 */
[----:B------:R-:W3:Y:S01]  /*21500*/  LDL.LU R197, [R1+0x3c8] ;  /* 0x0003c80001c57983 */ /* 0x000ee20000300800 */
[----:B------:R-:W-:Y:S02]  /*21510*/  IMAD.MOV.U32 R149, RZ, RZ, R124 ;  /* 0x000000ffff957224 */ /* 0x000fe400078e007c */
[----:B----4-:R-:W-:Y:S01]  /*21520*/  IMAD.WIDE.U32 R72, R72, -0x2daee0ad, RZ ;  /* 0xd2511f5348487825 */ /* 0x010fe200078e00ff */
[----:B------:R-:W4:Y:S04]  /*21530*/  LDL.LU R206, [R1+0x3c4] ;  /* 0x0003c40001ce7983 */ /* 0x000f280000300800 */
[----:B------:R-:W-:Y:S01]  /*21540*/  LOP3.LUT R73, R70, UR12, R73, 0x96, !PT ;  /* 0x0000000c46497c12 */ /* 0x000fe2000f8e9649 */
[----:B--2---:R-:W-:Y:S01]  /*21550*/  FADD.FTZ R58, R243, R0 ;  /* 0x00000000f33a7221 */ /* 0x004fe20000010000 */
[----:B------:R-:W-:Y:S01]  /*21560*/  FADD.FTZ R0, R242, R37 ;  /* 0x00000025f2007221 */ /* 0x000fe20000010000 */
[C---:B------:R-:W-:Y:S01]  /*21570*/  F2FP.F16.F32.PACK_AB R37, R212.reuse, R242 ;  /* 0x000000f2d425723e */ /* 0x040fe200000000ff */
[----:B------:R-:W2:Y:S02]  /*21580*/  LDL.LU R243, [R1+0x3c0] ;  /* 0x0003c00001f37983 */ /* 0x000ea40000300800 */
[----:B------:R-:W-:Y:S02]  /*21590*/  FADD.FTZ R45, R212, R0 ;  /* 0x00000000d42d7221 */ /* 0x000fe40000010000 */
[----:B------:R-:W3:Y:S04]  /*215a0*/  LDL.64 R122, [R1+0xe8] ;  /* 0x0000e800017a7983 */ /* 0x000ee80000100a00 */
[----:B------:R-:W4:Y:S04]  /*215b0*/  LDL.LU R242, [R1+0x3bc] ;  /* 0x0003bc0001f27983 */ /* 0x000f280000300800 */
[----:B------:R-:W4:Y:S04]  /*215c0*/  LDL.LU R212, [R1+0x3b8] ;  /* 0x0003b80001d47983 */ /* 0x000f280000300800 */
[----:B------:R1:W3:Y:S04]  /*215d0*/  LDL.S16 R83, [R1+0x1f8] ;  /* 0x0001f80001537983 */ /* 0x0002e80000100600 */
[----:B------:R1:W4:Y:S04]  /*215e0*/  LDL.S16 R82, [R1+0x1f4] ;  /* 0x0001f40001527983 */ /* 0x0003280000100600 */
[----:B------:R1:W4:Y:S04]  /*215f0*/  LDL.S16 R0, [R1+0x1f0] ;  /* 0x0001f00001007983 */ /* 0x0003280000100600 */
[----:B------:R-:W4:Y:S01]  /*21600*/  LDL.LU R124, [R1+0xa0] ;  /* 0x0000a000017c7983 */ /* 0x000f220000300800 */
[----:B--2---:R-:W-:Y:S01]  /*21610*/  LOP3.LUT R187, R243, 0xff, RZ, 0xc0, !PT ;  /* 0x000000fff3bb7812 */ /* 0x004fe200078ec0ff */
[C---:B---3--:R-:W-:Y:S02]  /*21620*/  @!P3 HADD2 R83, -R63.reuse.H0_H0, -RZ.H0_H0 ;  /* 0xa00000ff3f53b230 */ /* 0x048fe40000000900 */
[----:B----4-:R-:W-:Y:S03]  /*21630*/  @!P5 HADD2 R82, -R63.H1_H1, -RZ.H0_H0 ;  /* 0xa00000ff3f52d230 */ /* 0x010fe60000000d00 */
[----:B------:R-:W-:Y:S01]  /*21640*/  PRMT R97, R83, 0x7610, R97 ;  /* 0x0000761053617816 */ /* 0x000fe20000000061 */
[----:B------:R-:W-:Y:S01]  /*21650*/  @!P3 STL.S16 [R1+0x1f8], R83 ;  /* 0x0001f8530100b387 */ /* 0x000fe20000100600 */
[C---:B------:R-:W-:Y:S01]  /*21660*/  @!P1 HADD2 R0, -R68.reuse.H0_H0, -RZ.H0_H0 ;  /* 0xa00000ff44009230 */ /* 0x040fe20000000900 */
[----:B------:R-:W-:Y:S02]  /*21670*/  PRMT R84, R82, 0x7610, R84 ;  /* 0x0000761052547816 */ /* 0x000fe40000000054 */
[----:B------:R2:W-:Y:S02]  /*21680*/  @!P5 STL.S16 [R1+0x1f4], R82 ;  /* 0x0001f4520100d387 */ /* 0x0005e40000100600 */
[----:B------:R-:W-:Y:S02]  /*21690*/  PRMT R81, R0, 0x7610, R81 ;  /* 0x0000761000517816 */ /* 0x000fe40000000051 */
[----:B------:R3:W-:Y:S01]  /*216a0*/  @!P1 STL.S16 [R1+0x1f0], R0 ;  /* 0x0001f00001009387 */ /* 0x0007e20000100600 */
[----:B------:R-:W-:Y:S01]  /*216b0*/  @!P5 PRMT R132, R84, 0x5410, RZ ;  /* 0x000054105484d816 */ /* 0x000fe200000000ff */
[----:B------:R-:W-:Y:S01]  /*216c0*/  IMAD.MOV.U32 R84, RZ, RZ, R89 ;  /* 0x000000ffff547224 */ /* 0x000fe200078e0059 */
[----:B------:R-:W-:Y:S01]  /*216d0*/  ISETP.LE.U32.AND P5, PT, R187, UR7, PT ;  /* 0x00000007bb007c0c */ /* 0x000fe2000bfa3070 */
[----:B------:R-:W-:Y:S01]  /*216e0*/  MUFU.EX2 R89, R227 ;  /* 0x000000e300597308 */ /* 0x000fe20000000800 */
[----:B------:R-:W-:Y:S02]  /*216f0*/  @!P1 PRMT R131, R81, 0x5410, RZ ;  /* 0x0000541051839816 */ /* 0x000fe400000000ff */
[----:B------:R-:W-:Y:S01]  /*21700*/  ISETP.GT.U32.AND P1, PT, R124, UR7, PT ;  /* 0x000000077c007c0c */ /* 0x000fe2000bf24070 */
[----:B--2---:R-:W-:Y:S04]  /*21710*/  IMAD.WIDE.U32 R82, R3, -0x326172a9, RZ ;  /* 0xcd9e8d5703527825 */ /* 0x004fe800078e00ff */
[----:B---3--:R-:W-:Y:S01]  /*21720*/  FADD.FTZ R0, R188, R58 ;  /* 0x0000003abc007221 */ /* 0x008fe20000010000 */
[----:B------:R-:W-:Y:S01]  /*21730*/  LOP3.LUT R70, R122, UR15, R83, 0x96, !PT ;  /* 0x0000000f7a467c12 */ /* 0x000fe2000f8e9653 */
[----:B------:R-:W-:Y:S02]  /*21740*/  IMAD.MOV.U32 R188, RZ, RZ, R60 ;  /* 0x000000ffffbc7224 */ /* 0x000fe400078e003c */
[----:B------:R-:W-:Y:S02]  /*21750*/  IMAD.MOV.U32 R60, RZ, RZ, R198 ;  /* 0x000000ffff3c7224 */ /* 0x000fe400078e00c6 */
[----:B------:R-:W-:Y:S01]  /*21760*/  FADD.FTZ R3, R161, R0 ;  /* 0x00000000a1037221 */ /* 0x000fe20000010000 */
[----:B------:R-:W-:Y:S02]  /*21770*/  IMAD.MOV.U32 R198, RZ, RZ, R199 ;  /* 0x000000ffffc67224 */ /* 0x000fe400078e00c7 */
[----:B------:R-:W-:Y:S01]  /*21780*/  FADD.FTZ R0, R129, R45 ;  /* 0x0000002d81007221 */ /* 0x000fe20000010000 */
[----:B------:R-:W-:Y:S01]  /*21790*/  F2FP.F16.F32.PACK_AB R45, R99, R129 ;  /* 0x00000081632d723e */ /* 0x000fe200000000ff */
[----:B------:R-:W-:Y:S01]  /*217a0*/  IMAD.MOV.U32 R199, RZ, RZ, R153 ;  /* 0x000000ffffc77224 */ /* 0x000fe200078e0099 */
[----:B------:R-:W-:Y:S01]  /*217b0*/  PRMT R129, R63, 0x7610, R129 ;  /* 0x000076103f817816 */ /* 0x000fe20000000081 */
[----:B------:R-:W-:Y:S01]  /*217c0*/  IMAD.MOV.U32 R153, RZ, RZ, R175 ;  /* 0x000000ffff997224 */ /* 0x000fe200078e00af */
[----:B------:R-:W-:Y:S01]  /*217d0*/  @!P3 PRMT R129, R97, 0x5410, RZ ;  /* 0x000054106181b816 */ /* 0x000fe200000000ff */
[----:B------:R-:W2:Y:S01]  /*217e0*/  LDL.LU R175, [R1+0x58] ;  /* 0x0000580001af7983 */ /* 0x000ea20000300800 */
[----:B------:R-:W-:Y:S01]  /*217f0*/  ISETP.LE.U32.AND P3, PT, R201, UR7, PT ;  /* 0x00000007c9007c0c */ /* 0x000fe2000bf63070 */
[----:B------:R-:W-:Y:S02]  /*21800*/  IMAD.MOV.U32 R161, RZ, RZ, R174 ;  /* 0x000000ffffa17224 */ /* 0x000fe400078e00ae */
[----:B------:R-:W-:Y:S01]  /*21810*/  FADD.FTZ R58, R99, R0 ;  /* 0x00000000633a7221 */ /* 0x000fe20000010000 */
[----:B------:R-:W3:Y:S01]  /*21820*/  LDL.LU R174, [R1+0x54] ;  /* 0x0000540001ae7983 */ /* 0x000ee20000300800 */
[----:B------:R-:W-:Y:S02]  /*21830*/  IMAD.MOV.U32 R193, RZ, RZ, R198 ;  /* 0x000000ffffc17224 */ /* 0x000fe400078e00c6 */
[----:B------:R-:W-:Y:S01]  /*21840*/  FADD.FTZ R3, R103, R3 ;  /* 0x0000000367037221 */ /* 0x000fe20000010000 */
[----:B------:R-:W-:Y:S01]  /*21850*/  PRMT R103, R68, 0x7632, R103 ;  /* 0x0000763244677816 */ /* 0x000fe20000000067 */
[----:B------:R4:W4:Y:S01]  /*21860*/  LDL.S16 R243, [R1+0x208] ;  /* 0x0002080001f37983 */ /* 0x0009220000100600 */
[----:B------:R-:W-:Y:S02]  /*21870*/  IMAD.MOV.U32 R198, RZ, RZ, R199 ;  /* 0x000000ffffc67224 */ /* 0x000fe400078e00c7 */
[----:B------:R-:W-:Y:S01]  /*21880*/  FADD.FTZ R58, R98, R58 ;  /* 0x0000003a623a7221 */ /* 0x000fe20000010000 */
[----:B------:R-:W-:Y:S01]  /*21890*/  IMAD.MOV.U32 R199, RZ, RZ, R88 ;  /* 0x000000ffffc77224 */ /* 0x000fe200078e0058 */
[----:B------:R1:W2:Y:S01]  /*218a0*/  LDL.S16 R99, [R1+0x204] ;  /* 0x0002040001637983 */ /* 0x0002a20000100600 */
[----:B------:R-:W-:Y:S01]  /*218b0*/  IMAD.WIDE.U32 R70, R70, -0x2daee0ad, RZ ;  /* 0xd2511f5346467825 */ /* 0x000fe200078e00ff */
[----:B------:R2:W3:Y:S02]  /*218c0*/  MUFU.EX2 R0, R74 ;  /* 0x0000004a00007308 */ /* 0x0004e40000000800 */
[----:B------:R2:W3:Y:S01]  /*218d0*/  LDL.S16 R88, [R1+0x200] ;  /* 0x0002000001587983 */ /* 0x0004e20000100600 */
[----:B------:R-:W-:Y:S01]  /*218e0*/  IMAD.MOV.U32 R97, RZ, RZ, R188 ;  /* 0x000000ffff617224 */ /* 0x000fe200078e00bc */
[----:B------:R-:W-:Y:S01]  /*218f0*/  LOP3.LUT R81, R72, UR10, R71, 0x96, !PT ;  /* 0x0000000a48517c12 */ /* 0x000fe2000f8e9647 */
[----:B------:R-:W-:Y:S04]  /*21900*/  IMAD.WIDE.U32 R72, R73, -0x326172a9, RZ ;  /* 0xcd9e8d5749487825 */ /* 0x000fe800078e00ff */
[----:B------:R-:W-:Y:S01]  /*21910*/  FADD.FTZ R71, R86, R58 ;  /* 0x0000003a56477221 */ /* 0x000fe20000010000 */
[----:B------:R-:W-:Y:S01]  /*21920*/  FADD.FTZ R58, R66, R177 ;  /* 0x000000b1423a7221 */ /* 0x000fe20000010000 */
[----:B------:R-:W-:Y:S01]  /*21930*/  F2FP.F16.F32.PACK_AB R66, R62, R64 ;  /* 0x000000403e42723e */ /* 0x000fe200000000ff */
[----:B------:R-:W-:Y:S01]  /*21940*/  IMAD.MOV.U32 R188, RZ, RZ, R60 ;  /* 0x000000ffffbc7224 */ /* 0x000fe200078e003c */
[----:B------:R-:W-:Y:S01]  /*21950*/  LOP3.LUT R60, R82, UR14, R73, 0x96, !PT ;  /* 0x0000000e523c7c12 */ /* 0x000fe2000f8e9649 */
[----:B------:R-:W-:Y:S01]  /*21960*/  FADD.FTZ R73, R87, R3 ;  /* 0x0000000357497221 */ /* 0x000fe20000010000 */
[----:B------:R-:W-:Y:S01]  /*21970*/  F2FP.F16.F32.PACK_AB R3, R86, R98 ;  /* 0x000000625603723e */ /* 0x000fe200000000ff */
[----:B------:R-:W-:Y:S01]  /*21980*/  FADD.FTZ R64, R64, R69 ;  /* 0x0000004540407221 */ /* 0x000fe20000010000 */
[----:B------:R-:W-:Y:S01]  /*21990*/  PRMT R117, R66, 0x7610, R117 ;  /* 0x0000761042757816 */ /* 0x000fe20000000075 */
[----:B------:R-:W-:Y:S01]  /*219a0*/  FADD.FTZ R65, R65, R58 ;  /* 0x0000003a41417221 */ /* 0x000fe20000010000 */
[----:B------:R-:W-:Y:S01]  /*219b0*/  F2FP.F16.F32.PACK_AB R177, R219, R218 ;  /* 0x000000dadbb1723e */ /* 0x000fe200000000ff */
[----:B------:R-:W-:Y:S01]  /*219c0*/  FADD.FTZ R58, R142, R71 ;  /* 0x000000478e3a7221 */ /* 0x000fe20000010000 */
[----:B-1----:R-:W-:Y:S01]  /*219d0*/  F2FP.F16.F32.PACK_AB R71, R42, R2 ;  /* 0x000000022a47723e */ /* 0x002fe200000000ff */
[----:B------:R-:W-:Y:S04]  /*219e0*/  IMAD.WIDE.U32 R80, R81, -0x326172a9, RZ ;  /* 0xcd9e8d5751507825 */ /* 0x000fe800078e00ff */
[----:B------:R-:W-:Y:S01]  /*219f0*/  FADD.FTZ R62, R62, R64 ;  /* 0x000000403e3e7221 */ /* 0x000fe20000010000 */
[----:B------:R-:W-:Y:S01]  /*21a00*/  MUFU.EX2 R87, R229 ;  /* 0x000000e500577308 */ /* 0x000fe20000000800 */
[----:B------:R-:W-:Y:S01]  /*21a10*/  PRMT R151, R71, 0x7610, R151 ;  /* 0x0000761047977816 */ /* 0x000fe20000000097 */
[----:B------:R-:W-:Y:S01]  /*21a20*/  FADD.FTZ R64, R59, R65 ;  /* 0x000000413b407221 */ /* 0x000fe20000010000 */
[----:B------:R-:W-:Y:S03]  /*21a30*/  PRMT R150, R71, 0x7632, R150 ;  /* 0x0000763247967816 */ /* 0x000fe60000000096 */
[----:B------:R-:W-:Y:S04]  /*21a40*/  FADD.FTZ R64, R57, R64 ;  /* 0x0000004039407221 */ /* 0x000fe80000010000 */
[----:B------:R-:W-:Y:S01]  /*21a50*/  MUFU.EX2 R82, R101 ;  /* 0x0000006500527308 */ /* 0x000fe20000000800 */
[----:B----4-:R-:W-:Y:S02]  /*21a60*/  @!P3 HADD2 R243, -R68.H1_H1, -RZ.H0_H0 ;  /* 0xa00000ff44f3b230 */ /* 0x010fe40000000d00 */
[C---:B--2---:R-:W-:Y:S03]  /*21a70*/  @!P5 HADD2 R99, -R67.reuse.H0_H0, -RZ.H0_H0 ;  /* 0xa00000ff4363d230 */ /* 0x044fe60000000900 */
[----:B------:R-:W-:Y:S01]  /*21a80*/  PRMT R212, R243, 0x7610, R212 ;  /* 0x00007610f3d47816 */ /* 0x000fe200000000d4 */
[----:B------:R1:W-:Y:S01]  /*21a90*/  @!P3 STL.S16 [R1+0x208], R243 ;  /* 0x000208f30100b387 */ /* 0x0003e20000100600 */
[----:B---3--:R-:W-:Y:S01]  /*21aa0*/  @P1 HADD2 R88, -R67.H1_H1, -RZ.H0_H0 ;  /* 0xa00000ff43581230 */ /* 0x008fe20000000d00 */
[----:B------:R-:W-:Y:S02]  /*21ab0*/  PRMT R190, R99, 0x7610, R190 ;  /* 0x0000761063be7816 */ /* 0x000fe400000000be */
[----:B------:R2:W-:Y:S01]  /*21ac0*/  @!P5 STL.S16 [R1+0x204], R99 ;  /* 0x000204630100d387 */ /* 0x0005e20000100600 */
[----:B------:R-:W-:Y:S02]  /*21ad0*/  @!P3 PRMT R103, R212, 0x5410, RZ ;  /* 0x00005410d467b816 */ /* 0x000fe400000000ff */
[----:B------:R-:W-:Y:S01]  /*21ae0*/  ISETP.GT.U32.AND P3, PT, R175, UR7, PT ;  /* 0x00000007af007c0c */ /* 0x000fe2000bf64070 */
[----:B------:R3:W-:Y:S01]  /*21af0*/  @P1 STL.S16 [R1+0x200], R88 ;  /* 0x0002005801001387 */ /* 0x0007e20000100600 */
[----:B------:R-:W-:Y:S02]  /*21b00*/  PRMT R74, R88, 0x7610, R74 ;  /* 0x00007610584a7816 */ /* 0x000fe4000000004a */
[----:B------:R-:W-:Y:S01]  /*21b10*/  @!P5 PRMT R140, R190, 0x5410, RZ ;  /* 0x00005410be8cd816 */ /* 0x000fe200000000ff */
[----:B------:R4:W4:Y:S01]  /*21b20*/  LDL.S16 R227, [R1+0x214] ;  /* 0x0002140001e37983 */ /* 0x0009220000100600 */
[----:B------:R-:W-:Y:S01]  /*21b30*/  LOP3.LUT R212, R202, 0xff, RZ, 0xc0, !PT ;  /* 0x000000ffcad47812 */ /* 0x000fe200078ec0ff */
[----:B------:R-:W-:Y:S01]  /*21b40*/  IMAD.MOV.U32 R190, RZ, RZ, R97 ;  /* 0x000000ffffbe7224 */ /* 0x000fe200078e0061 */
[----:B------:R-:W-:Y:S01]  /*21b50*/  ISETP.GT.U32.AND P5, PT, R174, UR7, PT ;  /* 0x00000007ae007c0c */ /* 0x000fe2000bfa4070 */
[----:B------:R4:W4:Y:S01]  /*21b60*/  LDL.S16 R86, [R1+0x210] ;  /* 0x0002100001567983 */ /* 0x0009220000100600 */
[----:B------:R-:W-:Y:S02]  /*21b70*/  @P1 PRMT R141, R74, 0x5410, RZ ;  /* 0x000054104a8d1816 */ /* 0x000fe400000000ff */
[----:B------:R-:W-:Y:S02]  /*21b80*/  ISETP.LE.U32.AND P1, PT, R212, UR7, PT ;  /* 0x00000007d4007c0c */ /* 0x000fe4000bf23070 */
[----:B------:R-:W-:Y:S02]  /*21b90*/  LOP3.LUT R97, R72, UR16, R81, 0x96, !PT ;  /* 0x0000001048617c12 */ /* 0x000fe4000f8e9651 */
[----:B------:R-:W-:Y:S01]  /*21ba0*/  F2FP.F16.F32.PACK_AB R72, R44, R46 ;  /* 0x0000002e2c48723e */ /* 0x000fe200000000ff */
[----:B-1----:R1:W4:Y:S03]  /*21bb0*/  LDL.S16 R243, [R1+0x218] ;  /* 0x0002180001f37983 */ /* 0x0023260000100600 */
[----:B------:R-:W-:Y:S01]  /*21bc0*/  PRMT R138, R72, 0x7632, R138 ;  /* 0x00007632488a7816 */ /* 0x000fe2000000008a */
[----:B--2---:R-:W-:Y:S02]  /*21bd0*/  IMAD.WIDE.U32 R98, R60, -0x2daee0ad, RZ ;  /* 0xd2511f533c627825 */ /* 0x004fe400078e00ff */
[----:B------:R1:W2:Y:S01]  /*21be0*/  LDL.S16 R60, [R1+0x20c] ;  /* 0x00020c00013c7983 */ /* 0x0002a20000100600 */
[----:B---3--:R-:W-:Y:S02]  /*21bf0*/  MUFU.EX2 R88, R100 ;  /* 0x0000006400587308 */ /* 0x008fe40000000800 */
[----:B------:R-:W-:Y:S02]  /*21c00*/  LOP3.LUT R74, R70, UR24, R99, 0x96, !PT ;  /* 0x00000018464a7c12 */ /* 0x000fe4000f8e9663 */
[----:B------:R-:W-:Y:S04]  /*21c10*/  F2FP.F16.F32.PACK_AB R70, R57, R59 ;  /* 0x0000003b3946723e */ /* 0x000fe800000000ff */
[C---:B------:R-:W-:Y:S02]  /*21c20*/  PRMT R145, R70.reuse, 0x7610, R145 ;  /* 0x0000761046917816 */ /* 0x040fe40000000091 */
[----:B------:R-:W-:Y:S01]  /*21c30*/  MUFU.EX2 R100, R228 ;  /* 0x000000e400647308 */ /* 0x000fe20000000800 */
[----:B------:R-:W-:Y:S09]  /*21c40*/  PRMT R147, R70, 0x7632, R147 ;  /* 0x0000763246937816 */ /* 0x000ff20000000093 */
[----:B------:R3:W1:Y:S10]  /*21c50*/  MUFU.EX2 R57, R78 ;  /* 0x0000004e00397308 */ /* 0x0006740000000800 */
[----:B------:R1:W-:Y:S01]  /*21c60*/  MUFU.EX2 R59, R76 ;  /* 0x0000004c003b7308 */ /* 0x0003e20000000800 */
[----:B---3--:R-:W-:Y:S04]  /*21c70*/  F2FP.F16.F32.PACK_AB R78, R52, R0 ;  /* 0x00000000344e723e */ /* 0x008fe800000000ff */
[C---:B------:R-:W-:Y:S02]  /*21c80*/  PRMT R163, R78.reuse, 0x7610, R163 ;  /* 0x000076104ea37816 */ /* 0x040fe400000000a3 */
[----:B------:R-:W-:Y:S02]  /*21c90*/  PRMT R142, R78, 0x7632, R142 ;  /* 0x000076324e8e7816 */ /* 0x000fe4000000008e */
[----:B-1----:R-:W-:Y:S04]  /*21ca0*/  F2FP.F16.F32.PACK_AB R76, R51, R57 ;  /* 0x00000039334c723e */ /* 0x002fe800000000ff */
[C---:B------:R-:W-:Y:S02]  /*21cb0*/  PRMT R164, R76.reuse, 0x7610, R164 ;  /* 0x000076104ca47816 */ /* 0x040fe400000000a4 */
[----:B------:R-:W-:Y:S01]  /*21cc0*/  PRMT R166, R76, 0x7632, R166 ;  /* 0x000076324ca67816 */ /* 0x000fe200000000a6 */
[----:B----4-:R-:W-:Y:S02]  /*21cd0*/  @P5 HADD2 R227, -R66.H1_H1, -RZ.H0_H0 ;  /* 0xa00000ff42e35230 */ /* 0x010fe40000000d00 */
[----:B------:R-:W-:Y:S03]  /*21ce0*/  @!P1 HADD2 R86, -R70.H0_H0, -RZ.H0_H0 ;  /* 0xa00000ff46569230 */ /* 0x000fe60000000900 */
[----:B------:R-:W-:Y:S02]  /*21cf0*/  PRMT R183, R227, 0x7610, R183 ;  /* 0x00007610e3b77816 */ /* 0x000fe400000000b7 */
[----:B------:R-:W-:Y:S04]  /*21d00*/  PRMT R180, R86, 0x7610, R180 ;  /* 0x0000761056b47816 */ /* 0x000fe800000000b4 */
[----:B------:R-:W-:Y:S01]  /*21d10*/  @!P1 PRMT R145, R180, 0x5410, RZ ;  /* 0x00005410b4919816 */ /* 0x000fe200000000ff */
[----:B------:R-:W-:Y:S02]  /*21d20*/  @P3 HADD2 R243, -R66.H0_H0, -RZ.H0_H0 ;  /* 0xa00000ff42f33230 */ /* 0x000fe40000000900 */
[----:B------:R-:W-:Y:S02]  /*21d30*/  IMAD.MOV.U32 R180, RZ, RZ, R190 ;  /* 0x000000ffffb47224 */ /* 0x000fe400078e00be */
[----:B------:R-:W-:Y:S01]  /*21d40*/  IMAD.MOV.U32 R190, RZ, RZ, R161 ;  /* 0x000000ffffbe7224 */ /* 0x000fe200078e00a1 */
[----:B------:R-:W-:Y:S01]  /*21d50*/  PRMT R85, R243, 0x7610, R85 ;  /* 0x00007610f3557816 */ /* 0x000fe20000000055 */
[----:B------:R1:W-:Y:S01]  /*21d60*/  @P3 STL.S16 [R1+0x218], R243 ;  /* 0x000218f301003387 */ /* 0x0003e20000100600 */
[----:B--2---:R-:W-:Y:S02]  /*21d70*/  @!P4 HADD2 R60, -R70.H1_H1, -RZ.H0_H0 ;  /* 0xa00000ff463cc230 */ /* 0x004fe40000000d00 */
[----:B------:R-:W-:Y:S01]  /*21d80*/  IMAD.MOV.U32 R161, RZ, RZ, R215 ;  /* 0x000000ffffa17224 */ /* 0x000fe200078e00d7 */
[----:B------:R2:W-:Y:S02]  /*21d90*/  @P5 STL.S16 [R1+0x214], R227 ;  /* 0x000214e301005387 */ /* 0x0005e40000100600 */
[----:B------:R-:W-:Y:S02]  /*21da0*/  PRMT R69, R60, 0x7610, R69 ;  /* 0x000076103c457816 */ /* 0x000fe40000000045 */
[----:B------:R3:W-:Y:S02]  /*21db0*/  @!P1 STL.S16 [R1+0x210], R86 ;  /* 0x0002105601009387 */ /* 0x0007e40000100600 */
[----:B------:R-:W-:Y:S01]  /*21dc0*/  @!P4 PRMT R147, R69, 0x5410, RZ ;  /* 0x000054104593c816 */ /* 0x000fe200000000ff */
[----:B------:R-:W-:Y:S01]  /*21dd0*/  FADD.FTZ R69, R46, R62 ;  /* 0x0000003e2e457221 */ /* 0x000fe20000010000 */
[----:B------:R4:W-:Y:S01]  /*21de0*/  @!P4 STL.S16 [R1+0x20c], R60 ;  /* 0x00020c3c0100c387 */ /* 0x0009e20000100600 */
[----:B------:R-:W-:Y:S01]  /*21df0*/  ISETP.GT.U32.AND P4, PT, R224, UR7, PT ;  /* 0x00000007e0007c0c */ /* 0x000fe2000bf84070 */
[----:B------:R-:W-:Y:S01]  /*21e00*/  IMAD.MOV.U32 R62, RZ, RZ, R217 ;  /* 0x000000ffff3e7224 */ /* 0x000fe200078e00d9 */
[----:B-1----:R-:W-:Y:S02]  /*21e10*/  SHF.R.U32.HI R243, RZ, 0x18, R202 ;  /* 0x00000018fff37819 */ /* 0x002fe400000116ca */
[----:B--2---:R-:W-:Y:S01]  /*21e20*/  LOP3.LUT R227, R112, 0xff, RZ, 0xc0, !PT ;  /* 0x000000ff70e37812 */ /* 0x004fe200078ec0ff */
[----:B------:R-:W-:Y:S03]  /*21e30*/  IMAD.MOV.U32 R112, RZ, RZ, R204 ;  /* 0x000000ffff707224 */ /* 0x000fe600078e00cc */
[----:B------:R-:W-:Y:S01]  /*21e40*/  ISETP.LE.U32.AND P1, PT, R227, UR7, PT ;  /* 0x00000007e3007c0c */ /* 0x000fe2000bf23070 */
[----:B---3--:R1:W-:Y:S01]  /*21e50*/  MUFU.EX2 R86, R113 ;  /* 0x0000007100567308 */ /* 0x0083e20000000800 */
[----:B----4-:R-:W-:Y:S01]  /*21e60*/  FADD.FTZ R60, R143, R73 ;  /* 0x000000498f3c7221 */ /* 0x010fe20000010000 */
[--C-:B------:R-:W-:Y:S01]  /*21e70*/  FADD.FTZ R73, R75, R58.reuse ;  /* 0x0000003a4b497221 */ /* 0x100fe20000010000 */
[----:B------:R-:W-:Y:S01]  /*21e80*/  PRMT R58, R202, 0x7632, R58 ;  /* 0x00007632ca3a7816 */ /* 0x000fe2000000003a */
[----:B------:R-:W-:Y:S04]  /*21e90*/  IMAD.WIDE.U32 R74, R74, -0x326172a9, RZ ;  /* 0xcd9e8d574a4a7825 */ /* 0x000fe800078e00ff */
[----:B------:R-:W-:Y:S01]  /*21ea0*/  FADD.FTZ R60, R125, R60 ;  /* 0x0000003c7d3c7221 */ /* 0x000fe20000010000 */
[----:B------:R-:W-:Y:S02]  /*21eb0*/  PRMT R125, R85, 0x7610, R125 ;  /* 0x00007610557d7816 */ /* 0x000fe4000000007d */
[----:B------:R-:W-:Y:S01]  /*21ec0*/  LOP3.LUT R228, R58, 0xff, RZ, 0xc0, !PT ;  /* 0x000000ff3ae47812 */ /* 0x000fe200078ec0ff */
[----:B------:R2:W-:Y:S01]  /*21ed0*/  MUFU.EX2 R85, R128 ;  /* 0x0000008000557308 */ /* 0x0005e20000000800 */
[----:B------:R-:W-:Y:S01]  /*21ee0*/  @P3 PRMT R117, R125, 0x5410, RZ ;  /* 0x000054107d753816 */ /* 0x000fe200000000ff */
[----:B------:R-:W-:Y:S01]  /*21ef0*/  FADD.FTZ R60, R218, R60 ;  /* 0x0000003cda3c7221 */ /* 0x000fe20000010000 */
[----:B------:R-:W-:Y:S02]  /*21f00*/  ISETP.LE.U32.AND P3, PT, R243, UR7, PT ;  /* 0x00000007f3007c0c */ /* 0x000fe4000bf63070 */
[----:B------:R-:W-:Y:S01]  /*21f10*/  LOP3.LUT R46, R80, UR6, R75, 0x96, !PT ;  /* 0x00000006502e7c12 */ /* 0x000fe2000f8e964b */
[----:B-1----:R-:W-:Y:S01]  /*21f20*/  IMAD.MOV.U32 R113, RZ, RZ, R205 ;  /* 0x000000ffff717224 */ /* 0x002fe200078e00cd */
[----:B------:R-:W-:Y:S01]  /*21f30*/  F2FP.F16.F32.PACK_AB R80, R50, R40 ;  /* 0x000000283250723e */ /* 0x000fe200000000ff */
[----:B------:R-:W3:Y:S02]  /*21f40*/  LDL.LU.64 R204, [R1+0x3b0] ;  /* 0x0003b00001cc7983 */ /* 0x000ee40000300a00 */
[----:B------:R-:W1:Y:S01]  /*21f50*/  MUFU.EX2 R58, R77 ;  /* 0x0000004d003a7308 */ /* 0x000e620000000800 */
[C---:B------:R-:W-:Y:S01]  /*21f60*/  PRMT R139, R80.reuse, 0x7610, R139 ;  /* 0x00007610508b7816 */ /* 0x040fe2000000008b */
[----:B------:R4:W4:Y:S01]  /*21f70*/  LDL.S16 R215, [R1+0x228] ;  /* 0x0002280001d77983 */ /* 0x0009220000100600 */
[----:B------:R-:W-:Y:S03]  /*21f80*/  PRMT R156, R80, 0x7632, R156 ;  /* 0x00007632509c7816 */ /* 0x000fe6000000009c */
[----:B------:R3:W3:Y:S01]  /*21f90*/  LDL.S16 R125, [R1+0x224] ;  /* 0x00022400017d7983 */ /* 0x0006e20000100600 */
[----:B--2---:R-:W-:Y:S02]  /*21fa0*/  PRMT R128, R66, 0x7632, R128 ;  /* 0x0000763242807816 */ /* 0x004fe40000000080 */
[----:B------:R-:W-:Y:S01]  /*21fb0*/  @P5 PRMT R128, R183, 0x5410, RZ ;  /* 0x00005410b7805816 */ /* 0x000fe200000000ff */
[----:B------:R-:W-:Y:S01]  /*21fc0*/  IMAD.MOV.U32 R183, RZ, RZ, R193 ;  /* 0x000000ffffb77224 */ /* 0x000fe200078e00c1 */
[----:B------:R-:W-:Y:S01]  /*21fd0*/  ISETP.LE.U32.AND P5, PT, R228, UR7, PT ;  /* 0x00000007e4007c0c */ /* 0x000fe2000bfa3070 */
[----:B------:R-:W-:Y:S01]  /*21fe0*/  IMAD.MOV.U32 R193, RZ, RZ, R199 ;  /* 0x000000ffffc17224 */ /* 0x000fe200078e00c7 */
[----:B------:R2:W2:Y:S01]  /*21ff0*/  LDL.S16 R65, [R1+0x220] ;  /* 0x0002200001417983 */ /* 0x0004a20000100600 */
[----:B------:R-:W-:Y:S01]  /*22000*/  IMAD.MOV.U32 R199, RZ, RZ, R209 ;  /* 0x000000ffffc77224 */ /* 0x000fe200078e00d1 */
[----:B-1----:R-:W-:Y:S02]  /*22010*/  F2FP.F16.F32.PACK_AB R77, R58, R59 ;  /* 0x0000003b3a4d723e */ /* 0x002fe400000000ff */
[----:B------:R1:W2:Y:S02]  /*22020*/  LDL.S16 R209, [R1+0x22c] ;  /* 0x00022c0001d17983 */ /* 0x0002a40000100600 */
[C---:B------:R-:W-:Y:S02]  /*22030*/  PRMT R159, R77.reuse, 0x7610, R159 ;  /* 0x000076104d9f7816 */ /* 0x040fe4000000009f */
[----:B------:R-:W2:Y:S01]  /*22040*/  LDL.LU R217, [R1+0x3ac] ;  /* 0x0003ac0001d97983 */ /* 0x000ea20000300800 */
[----:B------:R-:W-:Y:S01]  /*22050*/  PRMT R160, R77, 0x7632, R160 ;  /* 0x000076324da07816 */ /* 0x000fe200000000a0 */
[C---:B----4-:R-:W-:Y:S02]  /*22060*/  @!P3 HADD2 R215, -R72.reuse.H1_H1, -RZ.H0_H0 ;  /* 0xa00000ff48d7b230 */ /* 0x050fe40000000d00 */
[C---:B---3--:R-:W-:Y:S02]  /*22070*/  @!P1 HADD2 R125, -R71.reuse.H0_H0, -RZ.H0_H0 ;  /* 0xa00000ff477d9230 */ /* 0x048fe40000000900 */
[----:B--2---:R-:W-:Y:S02]  /*22080*/  @P4 HADD2 R65, -R71.H1_H1, -RZ.H0_H0 ;  /* 0xa00000ff47414230 */ /* 0x004fe40000000d00 */
[----:B------:R-:W-:Y:S03]  /*22090*/  @!P5 HADD2 R209, -R72.H0_H0, -RZ.H0_H0 ;  /* 0xa00000ff48d1d230 */ /* 0x000fe60000000900 */
[----:B------:R-:W-:Y:S02]  /*220a0*/  PRMT R83, R65, 0x7610, R83 ;  /* 0x0000761041537816 */ /* 0x000fe40000000053 */
[----:B------:R-:W-:Y:S01]  /*220b0*/  LOP3.LUT R217, R217, 0xffffdfff, RZ, 0xc0, !PT ;  /* 0xffffdfffd9d97812 */ /* 0x000fe200078ec0ff */
[----:B------:R2:W-:Y:S01]  /*220c0*/  @!P5 STL.S16 [R1+0x22c], R209 ;  /* 0x00022cd10100d387 */ /* 0x0005e20000100600 */
[----:B------:R-:W-:Y:S02]  /*220d0*/  PRMT R81, R209, 0x7610, R81 ;  /* 0x00007610d1517816 */ /* 0x000fe40000000051 */
[----:B------:R-:W-:Y:S02]  /*220e0*/  @P4 PRMT R150, R83, 0x5410, RZ ;  /* 0x0000541053964816 */ /* 0x000fe400000000ff */
[----:B------:R3:W-:Y:S01]  /*220f0*/  MUFU.EX2 R83, R238 ;  /* 0x000000ee00537308 */ /* 0x0007e20000000800 */
[----:B--2---:R-:W2:Y:S04]  /*22100*/  LDL.LU R209, [R1+0x3a8] ;  /* 0x0003a80001d17983 */ /* 0x004ea80000300800 */
[----:B------:R4:W-:Y:S01]  /*22110*/  @!P3 STL.S16 [R1+0x228], R215 ;  /* 0x000228d70100b387 */ /* 0x0009e20000100600 */
[----:B--2---:R-:W-:Y:S03]  /*22120*/  PRMT R209, R215, 0x7610, R209 ;  /* 0x00007610d7d17816 */ /* 0x004fe600000000d1 */
[----:B----4-:R-:W2:Y:S04]  /*22130*/  LDL.LU R215, [R1+0x3a4] ;  /* 0x0003a40001d77983 */ /* 0x010ea80000300800 */
[----:B------:R-:W-:Y:S04]  /*22140*/  @!P1 STL.S16 [R1+0x224], R125 ;  /* 0x0002247d01009387 */ /* 0x000fe80000100600 */
[----:B------:R4:W-:Y:S02]  /*22150*/  @P4 STL.S16 [R1+0x220], R65 ;  /* 0x0002204101004387 */ /* 0x0009e40000100600 */
[----:B----4-:R-:W-:Y:S01]  /*22160*/  FADD.FTZ R65, R219, R60 ;  /* 0x0000003cdb417221 */ /* 0x010fe20000010000 */
[----:B------:R-:W-:Y:S01]  /*22170*/  F2FP.F16.F32.PACK_AB R219, R85, R86 ;  /* 0x0000005655db723e */ /* 0x000fe200000000ff */
[----:B------:R-:W-:Y:S01]  /*22180*/  FADD.FTZ R60, R2, R64 ;  /* 0x00000040023c7221 */ /* 0x000fe20000010000 */
[----:B------:R-:W-:Y:S01]  /*22190*/  F2FP.F16.F32.PACK_AB R2, R79, R118 ;  /* 0x000000764f02723e */ /* 0x000fe200000000ff */
[----:B------:R-:W-:Y:S01]  /*221a0*/  FADD.FTZ R64, R44, R69 ;  /* 0x000000452c407221 */ /* 0x000fe20000010000 */
[----:B------:R-:W-:Y:S01]  /*221b0*/  F2FP.F16.F32.PACK_AB R69, R36, R38 ;  /* 0x000000262445723e */ /* 0x000fe200000000ff */
[--C-:B------:R-:W-:Y:S01]  /*221c0*/  FADD.FTZ R44, R220, R65.reuse ;  /* 0x00000041dc2c7221 */ /* 0x100fe20000010000 */
[----:B------:R-:W-:Y:S02]  /*221d0*/  PRMT R65, R209, 0x7610, R65 ;  /* 0x00007610d1417816 */ /* 0x000fe40000000041 */
[----:B------:R-:W-:Y:S01]  /*221e0*/  LOP3.LUT R209, R46, 0xff, RZ, 0xc0, !PT ;  /* 0x000000ff2ed17812 */ /* 0x000fe200078ec0ff */
[----:B------:R-:W-:Y:S01]  /*221f0*/  FADD.FTZ R44, R221, R44 ;  /* 0x0000002cdd2c7221 */ /* 0x000fe20000010000 */
[----:B------:R-:W-:Y:S02]  /*22200*/  @!P3 PRMT R138, R65, 0x5410, RZ ;  /* 0x00005410418ab816 */ /* 0x000fe400000000ff */
[----:B------:R-:W-:Y:S01]  /*22210*/  ISETP.GT.U32.AND P3, PT, R136, UR7, PT ;  /* 0x0000000788007c0c */ /* 0x000fe2000bf64070 */
[----:B------:R1:W4:Y:S01]  /*22220*/  LDL.S16 R65, [R1+0x244] ;  /* 0x0002440001417983 */ /* 0x0003220000100600 */
[C---:B------:R-:W-:Y:S02]  /*22230*/  PRMT R144, R69.reuse, 0x7610, R144 ;  /* 0x0000761045907816 */ /* 0x040fe40000000090 */
[----:B------:R-:W-:Y:S02]  /*22240*/  PRMT R143, R69, 0x7632, R143 ;  /* 0x00007632458f7816 */ /* 0x000fe4000000008f */
[----:B------:R-:W-:Y:S02]  /*22250*/  F2FP.F16.F32.PACK_AB R220, R87, R100 ;  /* 0x0000006457dc723e */ /* 0x000fe400000000ff */
[----:B--2---:R-:W-:Y:S01]  /*22260*/  PRMT R215, R125, 0x7610, R215 ;  /* 0x000076107dd77816 */ /* 0x004fe200000000d7 */
[----:B------:R-:W-:Y:S02]  /*22270*/  IMAD.MOV.U32 R125, RZ, RZ, R183 ;  /* 0x000000ffff7d7224 */ /* 0x000fe400078e00b7 */
[----:B------:R-:W-:Y:S01]  /*22280*/  IMAD.MOV.U32 R183, RZ, RZ, R84 ;  /* 0x000000ffffb77224 */ /* 0x000fe200078e0054 */
[----:B------:R-:W-:Y:S01]  /*22290*/  @!P1 PRMT R151, R215, 0x5410, RZ ;  /* 0x00005410d7979816 */ /* 0x000fe200000000ff */
[----:B------:R2:W1:Y:S01]  /*222a0*/  MUFU.EX2 R84, R241 ;  /* 0x000000f100547308 */ /* 0x0004620000000800 */
[----:B------:R-:W-:Y:S01]  /*222b0*/  ISETP.GT.U32.AND P1, PT, R135, UR7, PT ;  /* 0x0000000787007c0c */ /* 0x000fe2000bf24070 */
[----:B------:R-:W4:Y:S04]  /*222c0*/  LDL.LU R215, [R1+0x3a0] ;  /* 0x0003a00001d77983 */ /* 0x000f280000300800 */
[----:B---3--:R3:W3:Y:S01]  /*222d0*/  LDL.S16 R238, [R1+0x248] ;  /* 0x0002480001ee7983 */ /* 0x0086e20000100600 */
[----:B--2---:R-:W-:Y:S02]  /*222e0*/  IMAD.MOV.U32 R241, RZ, RZ, R62 ;  /* 0x000000fffff17224 */ /* 0x004fe400078e003e */
[----:B------:R-:W-:Y:S01]  /*222f0*/  FADD.FTZ R62, R118, R73 ;  /* 0x00000049763e7221 */ /* 0x000fe20000010000 */
[----:B------:R-:W-:Y:S01]  /*22300*/  PRMT R118, R72, 0x7610, R118 ;  /* 0x0000761048767816 */ /* 0x000fe20000000076 */
[----:B------:R-:W-:Y:S01]  /*22310*/  FADD.FTZ R73, R42, R60 ;  /* 0x0000003c2a497221 */ /* 0x000fe20000010000 */
[----:B------:R-:W-:Y:S01]  /*22320*/  LOP3.LUT R42, R46, 0xffff, RZ, 0xc0, !PT ;  /* 0x0000ffff2e2a7812 */ /* 0x000fe200078ec0ff */
[----:B------:R-:W-:Y:S01]  /*22330*/  FADD.FTZ R62, R79, R62 ;  /* 0x0000003e4f3e7221 */ /* 0x000fe20000010000 */
[----:B------:R-:W-:Y:S01]  /*22340*/  @!P5 PRMT R118, R81, 0x5410, RZ ;  /* 0x000054105176d816 */ /* 0x000fe200000000ff */
[----:B------:R-:W-:Y:S01]  /*22350*/  IMAD.MOV.U32 R79, RZ, RZ, R241 ;  /* 0x000000ffff4f7224 */ /* 0x000fe200078e00f1 */
[----:B------:R-:W-:Y:S01]  /*22360*/  SHF.R.U32.HI R241, RZ, 0x8, R42 ;  /* 0x00000008fff17819 */ /* 0x000fe2000001162a */
[----:B------:R-:W2:Y:S01]  /*22370*/  MUFU.EX2 R81, R244 ;  /* 0x000000f400517308 */ /* 0x000ea20000000800 */
[----:B------:R-:W-:Y:S02]  /*22380*/  ISETP.LE.U32.AND P5, PT, R209, UR7, PT ;  /* 0x00000007d1007c0c */ /* 0x000fe4000bfa3070 */
[----:B------:R-:W-:Y:S04]  /*22390*/  LOP3.LUT R42, R241, 0xffff, RZ, 0xc0, !PT ;  /* 0x0000fffff12a7812 */ /* 0x000fe800078ec0ff */
[----:B------:R-:W-:Y:S01]  /*223a0*/  ISETP.LE.U32.AND P4, PT, R42, UR7, PT ;  /* 0x000000072a007c0c */ /* 0x000fe2000bf83070 */
[----:B------:R-:W-:Y:S02]  /*223b0*/  FADD.FTZ R42, R38, R64 ;  /* 0x00000040262a7221 */ /* 0x000fe40000010000 */
[----:B------:R1:W2:Y:S02]  /*223c0*/  LDL.S16 R38, [R1+0x24c] ;  /* 0x00024c0001267983 */ /* 0x0002a40000100600 */
[----:B------:R-:W-:Y:S01]  /*223d0*/  FADD.FTZ R42, R36, R42 ;  /* 0x0000002a242a7221 */ /* 0x000fe20000010000 */
[----:B------:R-:W-:Y:S01]  /*223e0*/  PRMT R36, R46, 0x7632, R36 ;  /* 0x000076322e247816 */ /* 0x000fe20000000024 */
[C---:B----4-:R-:W-:Y:S05]  /*223f0*/  @!P5 HADD2 R65, -R80.reuse.H0_H0, -RZ.H0_H0 ;  /* 0xa00000ff5041d230 */ /* 0x050fea0000000900 */
[----:B------:R-:W-:Y:S01]  /*22400*/  PRMT R75, R65, 0x7610, R75 ;  /* 0x00007610414b7816 */ /* 0x000fe2000000004b */
[C---:B---3--:R-:W-:Y:S05]  /*22410*/  @P1 HADD2 R238, -R69.reuse.H1_H1, -RZ.H0_H0 ;  /* 0xa00000ff45ee1230 */ /* 0x048fea0000000d00 */
[----:B------:R-:W-:Y:S01]  /*22420*/  PRMT R60, R238, 0x7610, R60 ;  /* 0x00007610ee3c7816 */ /* 0x000fe2000000003c */
[----:B--2---:R-:W-:Y:S05]  /*22430*/  @P3 HADD2 R38, -R69.H0_H0, -RZ.H0_H0 ;  /* 0xa00000ff45263230 */ /* 0x004fea0000000900 */
[----:B------:R-:W-:Y:S01]  /*22440*/  PRMT R64, R38, 0x7610, R64 ;  /* 0x0000761026407816 */ /* 0x000fe20000000040 */
[----:B------:R2:W-:Y:S04]  /*22450*/  @P3 STL.S16 [R1+0x24c], R38 ;  /* 0x00024c2601003387 */ /* 0x0005e80000100600 */
[----:B------:R3:W-:Y:S04]  /*22460*/  @P1 STL.S16 [R1+0x248], R238 ;  /* 0x000248ee01001387 */ /* 0x0007e80000100600 */
[----:B--2---:R4:W2:Y:S01]  /*22470*/  LDL.S16 R38, [R1+0x240] ;  /* 0x0002400001267983 */ /* 0x0048a20000100600 */
[----:B---3--:R-:W-:Y:S03]  /*22480*/  SHF.R.U32.HI R238, RZ, 0x18, R46 ;  /* 0x00000018ffee7819 */ /* 0x008fe6000001162e */
[----:B------:R3:W-:Y:S01]  /*22490*/  @!P5 STL.S16 [R1+0x244], R65 ;  /* 0x000244410100d387 */ /* 0x0007e20000100600 */
[----:B------:R-:W-:Y:S01]  /*224a0*/  MUFU.EX2 R46, R90 ;  /* 0x0000005a002e7308 */ /* 0x000fe20000000800 */
[----:B---3--:R-:W-:Y:S09]  /*224b0*/  IMAD.MOV.U32 R65, RZ, RZ, R79 ;  /* 0x000000ffff417224 */ /* 0x008ff200078e004f */
[----:B------:R3:W4:Y:S02]  /*224c0*/  MUFU.EX2 R79, R240 ;  /* 0x000000f0004f7308 */ /* 0x0007240000000800 */
[----:B---3--:R-:W-:Y:S01]  /*224d0*/  LOP3.LUT R240, R36, 0xff, RZ, 0xc0, !PT ;  /* 0x000000ff24f07812 */ /* 0x008fe200078ec0ff */
[----:B------:R-:W-:Y:S01]  /*224e0*/  FADD.FTZ R36, R225, R44 ;  /* 0x0000002ce1247221 */ /* 0x000fe20000010000 */
[----:B------:R-:W-:Y:S06]  /*224f0*/  F2FP.F16.F32.PACK_AB R225, R89, R225 ;  /* 0x000000e159e1723e */ /* 0x000fec00000000ff */
[----:B------:R-:W3:Y:S01]  /*22500*/  MUFU.EX2 R44, R91 ;  /* 0x0000005b002c7308 */ /* 0x000ee20000000800 */
[----:B--2---:R-:W-:Y:S05]  /*22510*/  @!P4 HADD2 R38, -R80.H1_H1, -RZ.H0_H0 ;  /* 0xa00000ff5026c230 */ /* 0x004fea0000000d00 */
[----:B------:R-:W-:Y:S01]  /*22520*/  PRMT R101, R38, 0x7610, R101 ;  /* 0x0000761026657816 */ /* 0x000fe20000000065 */
[----:B------:R2:W-:Y:S02]  /*22530*/  @!P4 STL.S16 [R1+0x240], R38 ;  /* 0x000240260100c387 */ /* 0x0005e40000100600 */
[--C-:B--2---:R-:W-:Y:S01]  /*22540*/  FADD.FTZ R38, R115, R62.reuse ;  /* 0x0000003e73267221 */ /* 0x104fe20000010000 */
[----:B------:R-:W-:Y:S01]  /*22550*/  PRMT R62, R60, 0x7610, R62 ;  /* 0x000076103c3e7816 */ /* 0x000fe2000000003e */
[----:B------:R-:W-:Y:S02]  /*22560*/  IMAD.MOV.U32 R115, RZ, RZ, R211 ;  /* 0x000000ffff737224 */ /* 0x000fe400078e00d3 */
[--C-:B------:R-:W-:Y:S01]  /*22570*/  FADD.FTZ R60, R114, R38.reuse ;  /* 0x00000026723c7221 */ /* 0x100fe20000010000 */
[----:B------:R-:W-:Y:S01]  /*22580*/  PRMT R38, R64, 0x7610, R38 ;  /* 0x0000761040267816 */ /* 0x000fe20000000026 */
[----:B------:R-:W-:Y:S01]  /*22590*/  IMAD.MOV.U32 R114, RZ, RZ, R210 ;  /* 0x000000ffff727224 */ /* 0x000fe200078e00d2 */
[----:B------:R-:W-:Y:S01]  /*225a0*/  @P1 PRMT R143, R62, 0x5410, RZ ;  /* 0x000054103e8f1816 */ /* 0x000fe200000000ff */
[----:B------:R-:W2:Y:S01]  /*225b0*/  LDL.LU.64 R210, [R1+0x398] ;  /* 0x0003980001d27983 */ /* 0x000ea20000300a00 */
[----:B------:R-:W-:Y:S01]  /*225c0*/  @P3 PRMT R144, R38, 0x5410, RZ ;  /* 0x0000541026903816 */ /* 0x000fe200000000ff */
[----:B------:R-:W-:Y:S01]  /*225d0*/  FADD.FTZ R64, R40, R73 ;  /* 0x0000004928407221 */ /* 0x000fe20000010000 */
[----:B------:R-:W-:Y:S01]  /*225e0*/  ISETP.LE.U32.AND P3, PT, R240, UR7, PT ;  /* 0x00000007f0007c0c */ /* 0x000fe2000bf63070 */
[----:B------:R1:W2:Y:S01]  /*225f0*/  LDL.S16 R90, [R1+0x254] ;  /* 0x00025400015a7983 */ /* 0x0002a20000100600 */
[----:B------:R-:W-:Y:S01]  /*22600*/  ISETP.LE.U32.AND P1, PT, R238, UR7, PT ;  /* 0x00000007ee007c0c */ /* 0x000fe2000bf23070 */
[----:B------:R-:W-:Y:S01]  /*22610*/  FADD.FTZ R38, R89, R36 ;  /* 0x0000002459267221 */ /* 0x000fe20000010000 */
[----:B------:R-:W-:Y:S01]  /*22620*/  PRMT R40, R41, 0x7632, R40 ;  /* 0x0000763229287816 */ /* 0x000fe20000000028 */
[----:B------:R1:W2:Y:S01]  /*22630*/  LDL.S16 R73, [R1+0x250] ;  /* 0x0002500001497983 */ /* 0x0002a20000100600 */
[----:B------:R-:W-:Y:S01]  /*22640*/  FADD.FTZ R36, R88, R60 ;  /* 0x0000003c58247221 */ /* 0x000fe20000010000 */
[----:B------:R-:W-:Y:S01]  /*22650*/  FADD.FTZ R62, R0, R42 ;  /* 0x0000002a003e7221 */ /* 0x000fe20000010000 */
[----:B------:R-:W-:Y:S01]  /*22660*/  F2FP.F16.F32.PACK_AB R0, R82, R88 ;  /* 0x000000585200723e */ /* 0x000fe200000000ff */
[----:B------:R-:W-:Y:S01]  /*22670*/  FADD.FTZ R64, R50, R64 ;  /* 0x0000004032407221 */ /* 0x000fe20000010000 */
[----:B------:R-:W-:Y:S01]  /*22680*/  PRMT R42, R43, 0x7632, R42 ;  /* 0x000076322b2a7816 */ /* 0x000fe2000000002a */
[----:B------:R-:W-:Y:S01]  /*22690*/  FADD.FTZ R60, R82, R36 ;  /* 0x00000024523c7221 */ /* 0x000fe20000010000 */
[----:B------:R-:W-:Y:S01]  /*226a0*/  FADD.FTZ R52, R52, R62 ;  /* 0x0000003e34347221 */ /* 0x000fe20000010000 */
[----:B------:R-:W3:Y:S01]  /*226b0*/  MUFU.EX2 R82, R65 ;  /* 0x0000004100527308 */ /* 0x000ee20000000800 */
[----:B------:R-:W-:Y:S01]  /*226c0*/  FADD.FTZ R36, R100, R38 ;  /* 0x0000002664247221 */ /* 0x000fe20000010000 */
[----:B------:R-:W-:Y:S01]  /*226d0*/  PRMT R100, R204, 0x7773, RZ ;  /* 0x00007773cc647816 */ /* 0x000fe200000000ff */
[----:B------:R-:W-:Y:S01]  /*226e0*/  FADD.FTZ R50, R86, R60 ;  /* 0x0000003c56327221 */ /* 0x000fe20000010000 */
[----:B------:R-:W-:Y:S01]  /*226f0*/  PRMT R86, R75, 0x7610, R86 ;  /* 0x000076104b567816 */ /* 0x000fe20000000056 */
[----:B------:R-:W-:Y:S01]  /*22700*/  FADD.FTZ R52, R57, R52 ;  /* 0x0000003439347221 */ /* 0x000fe20000010000 */
[----:B------:R-:W-:Y:S01]  /*22710*/  ISETP.GT.U32.AND P0, PT, R100, UR7, PT ;  /* 0x0000000764007c0c */ /* 0x000fe2000bf04070 */
[----:B------:R-:W-:Y:S01]  /*22720*/  FADD.FTZ R60, R85, R50 ;  /* 0x00000032553c7221 */ /* 0x000fe20000010000 */
[----:B------:R-:W-:Y:S02]  /*22730*/  F2FP.F16.F32.PACK_AB R85, R48, R49 ;  /* 0x000000313055723e */ /* 0x000fe400000000ff */
[----:B------:R-:W3:Y:S01]  /*22740*/  MUFU.EX2 R65, R214 ;  /* 0x000000d600417308 */ /* 0x000ee20000000800 */
[----:B------:R-:W-:Y:S01]  /*22750*/  @!P5 PRMT R139, R86, 0x5410, RZ ;  /* 0x00005410568bd816 */ /* 0x000fe200000000ff */
[----:B------:R-:W-:Y:S01]  /*22760*/  FADD.FTZ R50, R59, R64 ;  /* 0x000000403b327221 */ /* 0x000fe20000010000 */
[----:B------:R-:W-:Y:S01]  /*22770*/  ISETP.LE.U32.AND P5, PT, R242, UR7, PT ;  /* 0x00000007f2007c0c */ /* 0x000fe2000bfa3070 */
[----:B------:R-:W-:Y:S01]  /*22780*/  FADD.FTZ R52, R51, R52 ;  /* 0x0000003433347221 */ /* 0x000fe20000010000 */
[----:B------:R-:W-:Y:S01]  /*22790*/  PRMT R38, R39, 0x7632, R38 ;  /* 0x0000763227267816 */ /* 0x000fe20000000026 */
[----:B------:R-:W-:Y:S01]  /*227a0*/  FADD.FTZ R58, R58, R50 ;  /* 0x000000323a3a7221 */ /* 0x000fe20000010000 */
[----:B------:R-:W-:Y:S01]  /*227b0*/  PRMT R167, R85, 0x7610, R167 ;  /* 0x0000761055a77816 */ /* 0x000fe200000000a7 */
[----:B------:R-:W-:Y:S01]  /*227c0*/  FADD.FTZ R62, R87, R36 ;  /* 0x00000024573e7221 */ /* 0x000fe20000010000 */
[----:B------:R-:W-:Y:S01]  /*227d0*/  PRMT R87, R101, 0x7610, R87 ;  /* 0x0000761065577816 */ /* 0x000fe20000000057 */
[----:B------:R-:W-:Y:S01]  /*227e0*/  FADD.FTZ R51, R49, R58 ;  /* 0x0000003a31337221 */ /* 0x000fe20000010000 */
[----:B------:R-:W-:Y:S01]  /*227f0*/  PRMT R101, R204, 0x7771, RZ ;  /* 0x00007771cc657816 */ /* 0x000fe200000000ff */
[----:B-1----:R-:W-:Y:S01]  /*22800*/  FADD.FTZ R50, R84, R62 ;  /* 0x0000003e54327221 */ /* 0x002fe20000010000 */
[----:B------:R-:W-:Y:S01]  /*22810*/  @!P4 PRMT R156, R87, 0x5410, RZ ;  /* 0x00005410579cc816 */ /* 0x000fe200000000ff */
[----:B------:R-:W-:Y:S01]  /*22820*/  FADD.FTZ R58, R48, R51 ;  /* 0x00000033303a7221 */ /* 0x000fe20000010000 */
[----:B------:R-:W-:Y:S01]  /*22830*/  ISETP.GT.U32.AND P2, PT, R101, UR7, PT ;  /* 0x0000000765007c0c */ /* 0x000fe2000bf44070 */
[C---:B------:R-:W-:Y:S01]  /*22840*/  FADD.FTZ R64, R81.reuse, R50 ;  /* 0x0000003251407221 */ /* 0x040fe20000010000 */
[----:B------:R-:W-:Y:S01]  /*22850*/  F2FP.F16.F32.PACK_AB R62, R81, R84 ;  /* 0x00000054513e723e */ /* 0x000fe200000000ff */
[----:B------:R-:W-:Y:S01]  /*22860*/  FADD.FTZ R50, R83, R60 ;  /* 0x0000003c53327221 */ /* 0x000fe20000010000 */
[C---:B----4-:R-:W-:Y:S01]  /*22870*/  F2FP.F16.F32.PACK_AB R60, R79.reuse, R83 ;  /* 0x000000534f3c723e */ /* 0x050fe200000000ff */
[----:B------:R-:W-:Y:S01]  /*22880*/  FADD.FTZ R48, R46, R52 ;  /* 0x000000342e307221 */ /* 0x000fe20000010000 */
[C---:B---3--:R-:W-:Y:S01]  /*22890*/  F2FP.F16.F32.PACK_AB R83, R44.reuse, R46 ;  /* 0x0000002e2c53723e */ /* 0x048fe200000000ff */
[----:B------:R-:W-:Y:S01]  /*228a0*/  FADD.FTZ R59, R79, R50 ;  /* 0x000000324f3b7221 */ /* 0x000fe20000010000 */
[----:B------:R-:W-:Y:S01]  /*228b0*/  PRMT R36, R37, 0x7632, R36 ;  /* 0x0000763225247816 */ /* 0x000fe20000000024 */
[----:B------:R-:W-:Y:S01]  /*228c0*/  IMAD.MOV.U32 R87, RZ, RZ, R115 ;  /* 0x000000ffff577224 */ /* 0x000fe200078e0073 */
[----:B------:R-:W-:Y:S01]  /*228d0*/  LOP3.LUT R115, R203, 0xff, RZ, 0xc0, !PT ;  /* 0x000000ffcb737812 */ /* 0x000fe200078ec0ff */
[----:B------:R-:W-:Y:S01]  /*228e0*/  MUFU.EX2 R75, R249 ;  /* 0x000000f9004b7308 */ /* 0x000fe20000000800 */
[----:B------:R-:W-:Y:S01]  /*228f0*/  PRMT R46, R47, 0x7632, R46 ;  /* 0x000076322f2e7816 */ /* 0x000fe2000000002e */
[----:B------:R-:W-:Y:S01]  /*22900*/  FADD.FTZ R57, R44, R48 ;  /* 0x000000302c397221 */ /* 0x000fe20000010000 */
[----:B------:R-:W-:Y:S01]  /*22910*/  FADD.FTZ R44, R82, R64 ;  /* 0x00000040522c7221 */ /* 0x000fe20000010000 */
[C---:B------:R-:W-:Y:S01]  /*22920*/  F2FP.F16.F32.PACK_AB R64, R65.reuse, R82 ;  /* 0x000000524140723e */ /* 0x040fe200000000ff */
[----:B------:R-:W-:Y:S01]  /*22930*/  IMAD.MOV.U32 R86, RZ, RZ, R114 ;  /* 0x000000ffff567224 */ /* 0x000fe200078e0072 */
[----:B------:R-:W-:Y:S01]  /*22940*/  SHF.R.U32.HI R114, RZ, 0x18, R203 ;  /* 0x00000018ff727819 */ /* 0x000fe200000116cb */
[----:B------:R-:W-:Y:S03]  /*22950*/  FADD.FTZ R65, R65, R44 ;  /* 0x0000002c41417221 */ /* 0x000fe60000010000 */
[----:B------:R-:W-:Y:S10]  /*22960*/  MUFU.EX2 R50, R92 ;  /* 0x0000005c00327308 */ /* 0x000ff40000000800 */
[----:B------:R-:W1:Y:S10]  /*22970*/  MUFU.EX2 R49, R93 ;  /* 0x0000005d00317308 */ /* 0x000e740000000800 */
[----:B------:R3:W-:Y:S10]  /*22980*/  MUFU.EX2 R48, R94 ;  /* 0x0000005e00307308 */ /* 0x0007f40000000800 */
[----:B------:R-:W4:Y:S01]  /*22990*/  MUFU.EX2 R44, R95 ;  /* 0x0000005f002c7308 */ /* 0x000f220000000800 */
[----:B-1----:R-:W-:Y:S01]  /*229a0*/  F2FP.F16.F32.PACK_AB R82, R49, R50 ;  /* 0x000000323152723e */ /* 0x002fe200000000ff */
[----:B---3--:R-:W-:Y:S02]  /*229b0*/  IMAD.MOV.U32 R94, RZ, RZ, R86 ;  /* 0x000000ffff5e7224 */ /* 0x008fe400078e0056 */
[----:B------:R-:W-:Y:S01]  /*229c0*/  IMAD.MOV.U32 R86, RZ, RZ, R112 ;  /* 0x000000ffff567224 */ /* 0x000fe200078e0070 */
[----:B------:R-:W-:Y:S02]  /*229d0*/  PRMT R112, R206, 0x7772, RZ ;  /* 0x00007772ce707816 */ /* 0x000fe400000000ff */
[----:B----4-:R-:W-:Y:S01]  /*229e0*/  F2FP.F16.F32.PACK_AB R84, R44, R48 ;  /* 0x000000302c54723e */ /* 0x010fe200000000ff */
[----:B------:R-:W-:Y:S02]  /*229f0*/  IMAD.MOV.U32 R95, RZ, RZ, R87 ;  /* 0x000000ffff5f7224 */ /* 0x000fe400078e0057 */
[----:B------:R-:W-:Y:S01]  /*22a00*/  IMAD.MOV.U32 R87, RZ, RZ, R113 ;  /* 0x000000ffff577224 */ /* 0x000fe200078e0071 */
[----:B------:R-:W-:Y:S01]  /*22a10*/  PRMT R113, R206, 0x7771, RZ ;  /* 0x00007771ce717816 */ /* 0x000fe200000000ff */
[C---:B--2---:R-:W-:Y:S02]  /*22a20*/  @!P3 HADD2 R90, -R78.reuse.H0_H0, -RZ.H0_H0 ;  /* 0xa00000ff4e5ab230 */ /* 0x044fe40000000900 */
[----:B------:R-:W-:Y:S03]  /*22a30*/  @!P1 HADD2 R73, -R78.H1_H1, -RZ.H0_H0 ;  /* 0xa00000ff4e499230 */ /* 0x000fe60000000d00 */
[----:B------:R-:W-:Y:S01]  /*22a40*/  PRMT R202, R90, 0x7610, R202 ;  /* 0x000076105aca7816 */ /* 0x000fe200000000ca */
[----:B------:R1:W-:Y:S01]  /*22a50*/  @!P3 STL.S16 [R1+0x254], R90 ;  /* 0x0002545a0100b387 */ /* 0x0003e20000100600 */
[----:B------:R-:W-:Y:S03]  /*22a60*/  PRMT R91, R73, 0x7610, R91 ;  /* 0x00007610495b7816 */ /* 0x000fe6000000005b */
[----:B------:R2:W-:Y:S01]  /*22a70*/  @!P1 STL.S16 [R1+0x250], R73 ;  /* 0x0002504901009387 */ /* 0x0005e20000100600 */
[----:B------:R-:W-:Y:S01]  /*22a80*/  @!P3 PRMT R163, R202, 0x5410, RZ ;  /* 0x00005410caa3b816 */ /* 0x000fe200000000ff */
[----:B------:R-:W-:Y:S01]  /*22a90*/  IMAD.MOV.U32 R202, RZ, RZ, R125 ;  /* 0x000000ffffca7224 */ /* 0x000fe200078e007d */
[----:B------:R-:W-:Y:S01]  /*22aa0*/  @!P1 PRMT R142, R91, 0x5410, RZ ;  /* 0x000054105b8e9816 */ /* 0x000fe200000000ff */
[----:B------:R-:W3:Y:S01]  /*22ab0*/  LDL.LU R214, [R1+0x390] ;  /* 0x0003900001d67983 */ /* 0x000ee20000300800 */
[----:B------:R-:W-:Y:S01]  /*22ac0*/  IMAD.MOV.U32 R125, RZ, RZ, R193 ;  /* 0x000000ffff7d7224 */ /* 0x000fe200078e00c1 */
[----:B------:R4:W-:Y:S01]  /*22ad0*/  MUFU.EX2 R91, R188 ;  /* 0x000000bc005b7308 */ /* 0x0009e20000000800 */
[----:B------:R-:W-:Y:S01]  /*22ae0*/  IMAD.MOV.U32 R193, RZ, RZ, R149 ;  /* 0x000000ffffc17224 */ /* 0x000fe200078e0095 */
[----:B------:R3:W3:Y:S04]  /*22af0*/  LDL.S16 R51, [R1+0x260] ;  /* 0x0002600001337983 */ /* 0x0006e80000100600 */
[----:B------:R3:W3:Y:S04]  /*22b00*/  LDL.S16 R79, [R1+0x25c] ;  /* 0x00025c00014f7983 */ /* 0x0006e80000100600 */
[----:B------:R-:W-:Y:S01]  /*22b10*/  MUFU.EX2 R81, R193 ;  /* 0x000000c100517308 */ /* 0x000fe20000000800 */
[----:B------:R3:W3:Y:S01]  /*22b20*/  LDL.S16 R52, [R1+0x258] ;  /* 0x0002580001347983 */ /* 0x0006e20000100600 */
[----:B-1----:R-:W-:Y:S01]  /*22b30*/  PRMT R90, R204, 0x7772, RZ ;  /* 0x00007772cc5a7816 */ /* 0x002fe200000000ff */
[----:B----4-:R-:W-:Y:S03]  /*22b40*/  IMAD.MOV.U32 R188, RZ, RZ, R198 ;  /* 0x000000ffffbc7224 */ /* 0x010fe600078e00c6 */
[----:B------:R-:W-:Y:S04]  /*22b50*/  ISETP.GT.U32.AND P6, PT, R90, UR7, PT ;  /* 0x000000075a007c0c */ /* 0x000fe8000bfc4070 */
[----:B--2---:R-:W1:Y:S01]  /*22b60*/  MUFU.EX2 R73, R252 ;  /* 0x000000fc00497308 */ /* 0x004e620000000800 */
[----:B------:R-:W-:Y:S01]  /*22b70*/  IMAD.MOV.U32 R198, RZ, RZ, R250 ;  /* 0x000000ffffc67224 */ /* 0x000fe200078e00fa */
[----:B-1----:R-:W-:Y:S01]  /*22b80*/  F2FP.F16.F32.PACK_AB R244, R73, R75 ;  /* 0x0000004b49f4723e */ /* 0x002fe200000000ff */
[----:B---3--:R-:W-:Y:S02]  /*22b90*/  @!P5 HADD2 R51, -R43.H0_H0, -RZ.H0_H0 ;  /* 0xa00000ff2b33d230 */ /* 0x008fe40000000900 */
[----:B------:R-:W-:Y:S03]  /*22ba0*/  @P2 HADD2 R79, -R42.H0_H0, -RZ.H0_H0 ;  /* 0xa00000ff2a4f2230 */ /* 0x000fe60000000900 */
[----:B------:R-:W-:Y:S01]  /*22bb0*/  PRMT R182, R51, 0x7610, R182 ;  /* 0x0000761033b67816 */ /* 0x000fe200000000b6 */
[----:B------:R1:W-:Y:S01]  /*22bc0*/  @!P5 STL.S16 [R1+0x260], R51 ;  /* 0x000260330100d387 */ /* 0x0003e20000100600 */
[----:B------:R-:W-:Y:S01]  /*22bd0*/  @P0 HADD2 R52, -R40.H0_H0, -RZ.H0_H0 ;  /* 0xa00000ff28340230 */ /* 0x000fe20000000900 */
[----:B------:R-:W-:Y:S04]  /*22be0*/  PRMT R181, R79, 0x7610, R181 ;  /* 0x000076104fb57816 */ /* 0x000fe800000000b5 */
[----:B------:R-:W-:Y:S01]  /*22bf0*/  PRMT R191, R52, 0x7610, R191 ;  /* 0x0000761034bf7816 */ /* 0x000fe200000000bf */
[----:B-1----:R3:W2:Y:S04]  /*22c00*/  LDL.S16 R51, [R1+0x27c] ;  /* 0x00027c0001337983 */ /* 0x0026a80000100600 */
[----:B------:R1:W-:Y:S01]  /*22c10*/  @P2 STL.S16 [R1+0x25c], R79 ;  /* 0x00025c4f01002387 */ /* 0x0003e20000100600 */
[----:B------:R-:W-:Y:S03]  /*22c20*/  ISETP.LE.U32.AND P2, PT, R114, UR7, PT ;  /* 0x0000000772007c0c */ /* 0x000fe6000bf43070 */
[----:B------:R4:W-:Y:S01]  /*22c30*/  @P0 STL.S16 [R1+0x258], R52 ;  /* 0x0002583401000387 */ /* 0x0009e20000100600 */
[----:B------:R-:W-:Y:S01]  /*22c40*/  ISETP.LE.U32.AND P0, PT, R115, UR7, PT ;  /* 0x0000000773007c0c */ /* 0x000fe2000bf03070 */
[----:B-1----:R1:W-:Y:S02]  /*22c50*/  MUFU.EX2 R79, R202 ;  /* 0x000000ca004f7308 */ /* 0x0023e40000000800 */
[----:B----4-:R3:W4:Y:S01]  /*22c60*/  LDL.S16 R52, [R1+0x278] ;  /* 0x0002780001347983 */ /* 0x0107220000100600 */
[----:B-1----:R-:W-:Y:S07]  /*22c70*/  IMAD.MOV.U32 R202, RZ, RZ, R86 ;  /* 0x000000ffffca7224 */ /* 0x002fee00078e0056 */
[----:B------:R-:W1:Y:S02]  /*22c80*/  MUFU.EX2 R86, R180 ;  /* 0x000000b400567308 */ /* 0x000e640000000800 */
[----:B-1----:R-:W-:Y:S01]  /*22c90*/  F2FP.F16.F32.PACK_AB R249, R81, R86 ;  /* 0x0000005651f9723e */ /* 0x002fe200000000ff */
[----:B--2---:R-:W-:Y:S05]  /*22ca0*/  @P6 HADD2 R51, -R41.H0_H0, -RZ.H0_H0 ;  /* 0xa00000ff29336230 */ /* 0x004fea0000000900 */
[----:B------:R-:W-:Y:S01]  /*22cb0*/  PRMT R162, R51, 0x7610, R162 ;  /* 0x0000761033a27816 */ /* 0x000fe200000000a2 */
[----:B------:R1:W-:Y:S02]  /*22cc0*/  @P6 STL.S16 [R1+0x27c], R51 ;  /* 0x00027c3301006387 */ /* 0x0003e40000100600 */
[----:B-1----:R-:W-:Y:S01]  /*22cd0*/  FADD.FTZ R51, R75, R59 ;  /* 0x0000003b4b337221 */ /* 0x002fe20000010000 */
[----:B----4-:R-:W-:Y:S05]  /*22ce0*/  @!P0 HADD2 R52, -R39.H0_H0, -RZ.H0_H0 ;  /* 0xa00000ff27348230 */ /* 0x010fea0000000900 */
[----:B------:R-:W-:Y:S01]  /*22cf0*/  PRMT R221, R52, 0x7610, R221 ;  /* 0x0000761034dd7816 */ /* 0x000fe200000000dd */
[----:B------:R1:W-:Y:S04]  /*22d00*/  @!P0 STL.S16 [R1+0x278], R52 ;  /* 0x0002783401008387 */ /* 0x0003e80000100600 */
[----:B------:R3:W2:Y:S01]  /*22d10*/  LDL.S16 R59, [R1+0x280] ;  /* 0x00028000013b7983 */ /* 0x0006a20000100600 */
[----:B-1----:R-:W-:Y:S01]  /*22d20*/  FADD.FTZ R52, R50, R58 ;  /* 0x0000003a32347221 */ /* 0x002fe20000010000 */
[----:B------:R-:W-:Y:S01]  /*22d30*/  FADD.FTZ R58, R73, R51 ;  /* 0x00000033493a7221 */ /* 0x000fe20000010000 */
[----:B------:R-:W-:Y:S01]  /*22d40*/  LOP3.LUT R51, R203, 0xffff, RZ, 0xc0, !PT ;  /* 0x0000ffffcb337812 */ /* 0x000fe200078ec0ff */
[----:B------:R-:W1:Y:S01]  /*22d50*/  MUFU.EX2 R50, R183 ;  /* 0x000000b700327308 */ /* 0x000e620000000800 */
[----:B------:R-:W-:Y:S01]  /*22d60*/  FADD.FTZ R52, R49, R52 ;  /* 0x0000003431347221 */ /* 0x000fe20000010000 */
[----:B------:R-:W-:Y:S01]  /*22d70*/  FADD.FTZ R49, R48, R57 ;  /* 0x0000003930317221 */ /* 0x000fe20000010000 */
[----:B------:R-:W-:Y:S02]  /*22d80*/  SHF.R.U32.HI R149, RZ, 0x8, R51 ;  /* 0x00000008ff957819 */ /* 0x000fe40000011633 */
[----:B------:R-:W-:Y:S01]  /*22d90*/  PRMT R48, R203, 0x7632, R48 ;  /* 0x00007632cb307816 */ /* 0x000fe20000000030 */
[----:B------:R3:W4:Y:S01]  /*22da0*/  LDL.S16 R51, [R1+0x284] ;  /* 0x0002840001337983 */ /* 0x0007220000100600 */
[----:B------:R-:W-:Y:S01]  /*22db0*/  LOP3.LUT R57, R149, 0xffff, RZ, 0xc0, !PT ;  /* 0x0000ffff95397812 */ /* 0x000fe200078ec0ff */
[----:B------:R-:W-:Y:S01]  /*22dc0*/  FADD.FTZ R75, R44, R49 ;  /* 0x000000312c4b7221 */ /* 0x000fe20000010000 */
[----:B------:R-:W-:Y:S01]  /*22dd0*/  PRMT R44, R45, 0x7632, R44 ;  /* 0x000076322d2c7816 */ /* 0x000fe2000000002c */
[----:B------:R-:W-:Y:S01]  /*22de0*/  IMAD.MOV.U32 R203, RZ, RZ, R87 ;  /* 0x000000ffffcb7224 */ /* 0x000fe200078e0057 */
[----:B------:R-:W-:Y:S01]  /*22df0*/  ISETP.LE.U32.AND P0, PT, R57, UR7, PT ;  /* 0x0000000739007c0c */ /* 0x000fe2000bf03070 */
[----:B------:R-:W3:Y:S01]  /*22e00*/  MUFU.EX2 R87, R190 ;  /* 0x000000be00577308 */ /* 0x000ee20000000800 */
[C---:B-1----:R-:W-:Y:S01]  /*22e10*/  F2FP.F16.F32.PACK_AB R252, R79.reuse, R50 ;  /* 0x000000324ffc723e */ /* 0x042fe200000000ff */
[----:B------:R-:W-:Y:S02]  /*22e20*/  IMAD.MOV.U32 R183, RZ, RZ, R199 ;  /* 0x000000ffffb77224 */ /* 0x000fe400078e00c7 */
[----:B------:R-:W-:Y:S02]  /*22e30*/  IMAD.MOV.U32 R199, RZ, RZ, R165 ;  /* 0x000000ffffc77224 */ /* 0x000fe400078e00a5 */
[----:B------:R-:W-:Y:S01]  /*22e40*/  IMAD.MOV.U32 R165, RZ, RZ, R153 ;  /* 0x000000ffffa57224 */ /* 0x000fe200078e0099 */
[----:B------:R-:W-:Y:S01]  /*22e50*/  LOP3.LUT R153, R48, 0xff, RZ, 0xc0, !PT ;  /* 0x000000ff30997812 */ /* 0x000fe200078ec0ff */
[----:B------:R-:W-:Y:S02]  /*22e60*/  FADD.FTZ R48, R50, R65 ;  /* 0x0000004132307221 */ /* 0x000fe40000010000 */
[----:B------:R1:W-:Y:S01]  /*22e70*/  MUFU.EX2 R73, R183 ;  /* 0x000000b700497308 */ /* 0x0003e20000000800 */
[----:B------:R-:W-:Y:S02]  /*22e80*/  IMAD.MOV.U32 R193, RZ, RZ, R165 ;  /* 0x000000ffffc17224 */ /* 0x000fe400078e00a5 */
[----:B------:R-:W-:Y:S01]  /*22e90*/  FADD.FTZ R79, R79, R48 ;  /* 0x000000304f4f7221 */ /* 0x000fe20000010000 */
[----:B------:R-:W-:Y:S01]  /*22ea0*/  PRMT R48, R206, 0x7770, RZ ;  /* 0x00007770ce307816 */ /* 0x000fe200000000ff */
[----:B------:R-:W-:Y:S01]  /*22eb0*/  IMAD.MOV.U32 R180, RZ, RZ, R199 ;  /* 0x000000ffffb47224 */ /* 0x000fe200078e00c7 */
[----:B---3--:R-:W-:Y:S01]  /*22ec0*/  F2FP.F16.F32.PACK_AB R99, R91, R87 ;  /* 0x000000575b63723e */ /* 0x008fe200000000ff */
[----:B------:R-:W-:Y:S03]  /*22ed0*/  IMAD.MOV.U32 R199, RZ, RZ, R170 ;  /* 0x000000ffffc77224 */ /* 0x000fe600078e00aa */
[C---:B------:R-:W-:Y:S02]  /*22ee0*/  PRMT R215, R99.reuse, 0x7610, R215 ;  /* 0x0000761063d77816 */ /* 0x040fe400000000d7 */
[----:B------:R-:W-:Y:S02]  /*22ef0*/  PRMT R214, R99, 0x7632, R214 ;  /* 0x0000763263d67816 */ /* 0x000fe400000000d6 */
[----:B-1----:R-:W-:Y:S01]  /*22f00*/  PRMT R183, R96, 0x7771, RZ ;  /* 0x0000777160b77816 */ /* 0x002fe200000000ff */
[----:B----4-:R-:W-:Y:S05]  /*22f10*/  @!P0 HADD2 R51, -R38.H0_H0, -RZ.H0_H0 ;  /* 0xa00000ff26338230 */ /* 0x010fea0000000900 */
[----:B------:R-:W-:Y:S01]  /*22f20*/  PRMT R186, R51, 0x7610, R186 ;  /* 0x0000761033ba7816 */ /* 0x000fe200000000ba */
[----:B------:R1:W-:Y:S01]  /*22f30*/  @!P0 STL.S16 [R1+0x284], R51 ;  /* 0x0002843301008387 */ /* 0x0003e20000100600 */
[----:B------:R-:W-:Y:S03]  /*22f40*/  ISETP.LE.U32.AND P0, PT, R153, UR7, PT ;  /* 0x0000000799007c0c */ /* 0x000fe6000bf03070 */
[----:B------:R3:W4:Y:S10]  /*22f50*/  LDL.S16 R49, [R1+0x290] ;  /* 0x0002900001317983 */ /* 0x0007340000100600 */
[----:B------:R-:W-:Y:S01]  /*22f60*/  @P0 LOP3.LUT R217, R217, 0x2000, RZ, 0xfc, !PT ;  /* 0x00002000d9d90812 */ /* 0x000fe200078efcff */
[----:B--2---:R-:W-:Y:S05]  /*22f70*/  @!P0 HADD2 R59, -R37.H0_H0, -RZ.H0_H0 ;  /* 0xa00000ff253b8230 */ /* 0x004fea0000000900 */
[----:B------:R-:W-:Y:S01]  /*22f80*/  PRMT R229, R59, 0x7610, R229 ;  /* 0x000076103be57816 */ /* 0x000fe200000000e5 */
[----:B------:R2:W-:Y:S01]  /*22f90*/  @!P0 STL.S16 [R1+0x280], R59 ;  /* 0x0002803b01008387 */ /* 0x0005e20000100600 */
[----:B------:R-:W-:Y:S03]  /*22fa0*/  ISETP.GT.U32.AND P0, PT, R113, UR7, PT ;  /* 0x0000000771007c0c */ /* 0x000fe6000bf04070 */
[----:B------:R3:W3:Y:S01]  /*22fb0*/  LDL.S16 R65, [R1+0x28c] ;  /* 0x00028c0001417983 */ /* 0x0006e20000100600 */
[----:B-1----:R1:W1:Y:S02]  /*22fc0*/  MUFU.EX2 R51, R125 ;  /* 0x0000007d00337308 */ /* 0x0022640000000800 */
[----:B-1----:R-:W-:Y:S01]  /*22fd0*/  PRMT R125, R206, 0x7773, RZ ;  /* 0x00007773ce7d7816 */ /* 0x002fe200000000ff */
[----:B------:R-:W-:Y:S01]  /*22fe0*/  FADD.FTZ R50, R51, R58 ;  /* 0x0000003a33327221 */ /* 0x000fe20000010000 */
[----:B------:R-:W-:Y:S02]  /*22ff0*/  F2FP.F16.F32.PACK_AB R51, R73, R51 ;  /* 0x000000334933723e */ /* 0x000fe400000000ff */
[----:B------:R-:W-:Y:S01]  /*23000*/  ISETP.GT.U32.AND P6, PT, R125, UR7, PT ;  /* 0x000000077d007c0c */ /* 0x000fe2000bfc4070 */
[----:B------:R-:W-:Y:S01]  /*23010*/  FADD.FTZ R73, R73, R50 ;  /* 0x0000003249497221 */ /* 0x000fe20000010000 */
[C---:B------:R-:W-:Y:S02]  /*23020*/  PRMT R211, R51.reuse, 0x7610, R211 ;  /* 0x0000761033d37816 */ /* 0x040fe400000000d3 */
[----:B------:R1:W-:Y:S01]  /*23030*/  MUFU.EX2 R50, R110 ;  /* 0x0000006e00327308 */ /* 0x0003e20000000800 */
[----:B------:R-:W-:Y:S02]  /*23040*/  PRMT R210, R51, 0x7632, R210 ;  /* 0x0000763233d27816 */ /* 0x000fe400000000d2 */
[----:B-1----:R-:W-:Y:S01]  /*23050*/  PRMT R110, R186, 0x7610, R110 ;  /* 0x00007610ba6e7816 */ /* 0x002fe2000000006e */
[----:B----4-:R-:W-:Y:S05]  /*23060*/  @!P2 HADD2 R49, -R36.H0_H0, -RZ.H0_H0 ;  /* 0xa00000ff2431a230 */ /* 0x010fea0000000900 */
[----:B------:R-:W-:Y:S01]  /*23070*/  PRMT R218, R49, 0x7610, R218 ;  /* 0x0000761031da7816 */ /* 0x000fe200000000da */
[----:B------:R1:W-:Y:S01]  /*23080*/  @!P2 STL.S16 [R1+0x290], R49 ;  /* 0x000290310100a387 */ /* 0x0003e20000100600 */
[----:B------:R-:W-:Y:S02]  /*23090*/  ISETP.LE.U32.AND P2, PT, R48, UR7, PT ;  /* 0x0000000730007c0c */ /* 0x000fe4000bf43070 */
[----:B------:R-:W-:Y:S01]  /*230a0*/  MUFU.EX2 R48, R105 ;  /* 0x0000006900307308 */ /* 0x000fe20000000800 */
[----:B--2---:R4:W2:Y:S10]  /*230b0*/  LDL.S16 R59, [R1+0x288] ;  /* 0x00028800013b7983 */ /* 0x0048b40000100600 */
[----:B---3--:R-:W-:Y:S05]  /*230c0*/  @!P2 HADD2 R65, -R47.H0_H0, -RZ.H0_H0 ;  /* 0xa00000ff2f41a230 */ /* 0x008fea0000000900 */
[----:B------:R-:W-:Y:S01]  /*230d0*/  PRMT R184, R65, 0x7610, R184 ;  /* 0x0000761041b87816 */ /* 0x000fe200000000b8 */
[----:B------:R3:W-:Y:S01]  /*230e0*/  @!P2 STL.S16 [R1+0x28c], R65 ;  /* 0x00028c410100a387 */ /* 0x0007e20000100600 */
[----:B-1----:R-:W1:Y:S02]  /*230f0*/  MUFU.EX2 R49, R104 ;  /* 0x0000006800317308 */ /* 0x002e640000000800 */
[----:B-1----:R-:W-:Y:S01]  /*23100*/  F2FP.F16.F32.PACK_AB R89, R48, R49 ;  /* 0x000000313059723e */ /* 0x002fe200000000ff */
[----:B------:R-:W-:Y:S07]  /*23110*/  FADD.FTZ R51, R49, R52 ;  /* 0x0000003431337221 */ /* 0x000fee0000010000 */
[----:B------:R1:W-:Y:S01]  /*23120*/  MUFU.EX2 R49, R106 ;  /* 0x0000006a00317308 */ /* 0x0003e20000000800 */
[----:B---3--:R4:W3:Y:S09]  /*23130*/  LDL.S16 R65, [R1+0x2a4] ;  /* 0x0002a40001417983 */ /* 0x0088f20000100600 */
[----:B------:R4:W-:Y:S01]  /*23140*/  MUFU.EX2 R52, R108 ;  /* 0x0000006c00347308 */ /* 0x0009e20000000800 */
[----:B-1----:R-:W-:Y:S02]  /*23150*/  PRMT R106, R229, 0x7610, R106 ;  /* 0x00007610e56a7816 */ /* 0x002fe4000000006a */
[----:B----4-:R-:W-:Y:S01]  /*23160*/  PRMT R108, R96, 0x7772, RZ ;  /* 0x00007772606c7816 */ /* 0x010fe200000000ff */
[----:B--2---:R-:W-:Y:S05]  /*23170*/  @P0 HADD2 R59, -R46.H0_H0, -RZ.H0_H0 ;  /* 0xa00000ff2e3b0230 */ /* 0x004fea0000000900 */
[----:B------:R-:W-:Y:S01]  /*23180*/  PRMT R179, R59, 0x7610, R179 ;  /* 0x000076103bb37816 */ /* 0x000fe200000000b3 */
[----:B------:R1:W-:Y:S01]  /*23190*/  @P0 STL.S16 [R1+0x288], R59 ;  /* 0x0002883b01000387 */ /* 0x0003e20000100600 */
[----:B------:R-:W-:Y:S03]  /*231a0*/  ISETP.GT.U32.AND P0, PT, R112, UR7, PT ;  /* 0x0000000770007c0c */ /* 0x000fe6000bf04070 */
[----:B------:R4:W2:Y:S01]  /*231b0*/  LDL.S16 R58, [R1+0x2a8] ;  /* 0x0002a800013a7983 */ /* 0x0008a20000100600 */
[----:B-1----:R-:W-:Y:S02]  /*231c0*/  FADD.FTZ R59, R48, R51 ;  /* 0x00000033303b7221 */ /* 0x002fe40000010000 */
[----:B------:R-:W1:Y:S10]  /*231d0*/  MUFU.EX2 R48, R107 ;  /* 0x0000006b00307308 */ /* 0x000e740000000800 */
[----:B------:R-:W4:Y:S01]  /*231e0*/  MUFU.EX2 R51, R109 ;  /* 0x0000006d00337308 */ /* 0x000f220000000800 */
[----:B---3--:R-:W-:Y:S05]  /*231f0*/  @P6 HADD2 R65, -R44.H0_H0, -RZ.H0_H0 ;  /* 0xa00000ff2c416230 */ /* 0x008fea0000000900 */
[----:B------:R-:W-:Y:S01]  /*23200*/  PRMT R105, R65, 0x7610, R105 ;  /* 0x0000761041697816 */ /* 0x000fe20000000069 */
[----:B------:R-:W-:Y:S01]  /*23210*/  @P6 STL.S16 [R1+0x2a4], R65 ;  /* 0x0002a44101006387 */ /* 0x000fe20000100600 */
[----:B-1----:R-:W-:Y:S01]  /*23220*/  F2FP.F16.F32.PACK_AB R88, R48, R49 ;  /* 0x000000313058723e */ /* 0x002fe200000000ff */
[----:B------:R-:W-:Y:S02]  /*23230*/  IMAD.MOV.U32 R107, RZ, RZ, R96 ;  /* 0x000000ffff6b7224 */ /* 0x000fe400078e0060 */
[----:B--2---:R-:W-:Y:S05]  /*23240*/  @P0 HADD2 R58, -R45.H0_H0, -RZ.H0_H0 ;  /* 0xa00000ff2d3a0230 */ /* 0x004fea0000000900 */
[----:B------:R-:W-:Y:S01]  /*23250*/  PRMT R92, R58, 0x7610, R92 ;  /* 0x000076103a5c7816 */ /* 0x000fe2000000005c */
[----:B------:R1:W-:Y:S01]  /*23260*/  @P0 STL.S16 [R1+0x2a8], R58 ;  /* 0x0002a83a01000387 */ /* 0x0003e20000100600 */
[----:B------:R-:W-:Y:S03]  /*23270*/  ISETP.GT.U32.AND P0, PT, R101, UR7, PT ;  /* 0x0000000765007c0c */ /* 0x000fe6000bf04070 */
[----:B------:R3:W2:Y:S01]  /*23280*/  LDL.S16 R250, [R1+0x2e4] ;  /* 0x0002e40001fa7983 */ /* 0x0006a20000100600 */
[----:B-1----:R-:W-:Y:S01]  /*23290*/  FADD.FTZ R58, R49, R75 ;  /* 0x0000004b313a7221 */ /* 0x002fe20000010000 */
[----:B------:R-:W-:Y:S01]  /*232a0*/  PRMT R75, R37, 0x5410, R36 ;  /* 0x00005410254b7816 */ /* 0x000fe20000000024 */
[----:B------:R-:W-:Y:S01]  /*232b0*/  FADD.FTZ R49, R87, R73 ;  /* 0x0000004957317221 */ /* 0x000fe20000010000 */
[----:B----4-:R-:W-:Y:S01]  /*232c0*/  F2FP.F16.F32.PACK_AB R87, R51, R52 ;  /* 0x000000343357723e */ /* 0x010fe200000000ff */
[----:B------:R-:W-:Y:S01]  /*232d0*/  FADD.FTZ R65, R48, R58 ;  /* 0x0000003a30417221 */ /* 0x000fe20000010000 */
[--C-:B------:R-:W-:Y:S01]  /*232e0*/  FADD.FTZ R58, R86, R79.reuse ;  /* 0x0000004f563a7221 */ /* 0x100fe20000010000 */
[----:B------:R-:W-:Y:S01]  /*232f0*/  PRMT R79, R221, 0x7610, R79 ;  /* 0x00007610dd4f7816 */ /* 0x000fe2000000004f */
[----:B------:R-:W1:Y:S01]  /*23300*/  MUFU.EX2 R48, R111 ;  /* 0x0000006f00307308 */ /* 0x000e620000000800 */
[----:B------:R-:W-:Y:S01]  /*23310*/  FADD.FTZ R91, R91, R49 ;  /* 0x000000315b5b7221 */ /* 0x000fe20000010000 */
[----:B------:R-:W-:Y:S01]  /*23320*/  LOP3.LUT R49, R205, 0xffff, RZ, 0xc0, !PT ;  /* 0x0000ffffcd317812 */ /* 0x000fe200078ec0ff */
[----:B------:R-:W-:Y:S01]  /*23330*/  FADD.FTZ R73, R81, R58 ;  /* 0x0000003a51497221 */ /* 0x000fe20000010000 */
[----:B------:R-:W-:Y:S01]  /*23340*/  PRMT R81, R191, 0x7610, R81 ;  /* 0x00007610bf517816 */ /* 0x000fe20000000051 */
[----:B------:R-:W-:Y:S01]  /*23350*/  FADD.FTZ R58, R52, R59 ;  /* 0x0000003b343a7221 */ /* 0x000fe20000010000 */
[----:B------:R-:W-:Y:S01]  /*23360*/  LOP3.LUT R59, R102, 0xffff, RZ, 0xc0, !PT ;  /* 0x0000ffff663b7812 */ /* 0x000fe200078ec0ff */
[----:B------:R-:W-:Y:S01]  /*23370*/  IMAD.MOV.U32 R191, RZ, RZ, R161 ;  /* 0x000000ffffbf7224 */ /* 0x000fe200078e00a1 */
[----:B------:R-:W-:Y:S01]  /*23380*/  SHF.R.U32.HI R165, RZ, 0x8, R49 ;  /* 0x00000008ffa57819 */ /* 0x000fe20000011631 */
[--C-:B------:R-:W-:Y:S01]  /*23390*/  FADD.FTZ R99, R51, R58.reuse ;  /* 0x0000003a33637221 */ /* 0x100fe20000010000 */
[----:B------:R-:W-:Y:S01]  /*233a0*/  SHF.R.U32.HI R190, RZ, 0x8, R59 ;  /* 0x00000008ffbe7819 */ /* 0x000fe2000001163b */
[----:B------:R-:W-:Y:S01]  /*233b0*/  FADD.FTZ R51, R50, R65 ;  /* 0x0000004132337221 */ /* 0x000fe20000010000 */
[----:B------:R-:W-:Y:S02]  /*233c0*/  PRMT R59, R96, 0x7773, RZ ;  /* 0x00007773603b7816 */ /* 0x000fe400000000ff */
[----:B------:R-:W-:Y:S01]  /*233d0*/  LOP3.LUT R52, R165, 0xffff, RZ, 0xc0, !PT ;  /* 0x0000ffffa5347812 */ /* 0x000fe200078ec0ff */
[----:B------:R3:W4:Y:S01]  /*233e0*/  LDL.S16 R96, [R1+0x2f4] ;  /* 0x0002f40001607983 */ /* 0x0007220000100600 */
[----:B------:R-:W-:Y:S01]  /*233f0*/  PRMT R58, R181, 0x7610, R58 ;  /* 0x00007610b53a7816 */ /* 0x000fe2000000003a */
[C---:B-1----:R-:W-:Y:S01]  /*23400*/  FADD.FTZ R65, R48.reuse, R51 ;  /* 0x0000003330417221 */ /* 0x042fe20000010000 */
[----:B------:R-:W-:Y:S02]  /*23410*/  F2FP.F16.F32.PACK_AB R86, R48, R50 ;  /* 0x000000323056723e */ /* 0x000fe400000000ff */
[----:B------:R-:W-:Y:S02]  /*23420*/  LOP3.LUT R48, R190, 0xffff, RZ, 0xc0, !PT ;  /* 0x0000ffffbe307812 */ /* 0x000fe400078ec0ff */
[----:B------:R-:W-:Y:S02]  /*23430*/  ISETP.LE.U32.AND P5, PT, R52, UR7, PT ;  /* 0x0000000734007c0c */ /* 0x000fe4000bfa3070 */
[----:B------:R-:W-:Y:S01]  /*23440*/  ISETP.LE.U32.AND P3, PT, R48, UR7, PT ;  /* 0x0000000730007c0c */ /* 0x000fe2000bf63070 */
[----:B------:R-:W-:Y:S01]  /*23450*/  IMAD.MOV.U32 R48, RZ, RZ, R74 ;  /* 0x000000ffff307224 */ /* 0x000fe200078e004a */
[----:B------:R-:W-:Y:S02]  /*23460*/  PRMT R52, R182, 0x7610, R52 ;  /* 0x00007610b6347816 */ /* 0x000fe40000000034 */
[----:B------:R-:W-:Y:S02]  /*23470*/  PRMT R181, R74, 0x7771, RZ ;  /* 0x000077714ab57816 */ /* 0x000fe400000000ff */
[----:B------:R-:W-:Y:S02]  /*23480*/  LOP3.LUT R182, R48, 0xff, RZ, 0xc0, !PT ;  /* 0x000000ff30b67812 */ /* 0x000fe400078ec0ff */
[----:B------:R-:W-:Y:S02]  /*23490*/  PRMT R50, R52, 0x7610, R50 ;  /* 0x0000761034327816 */ /* 0x000fe40000000032 */
[----:B------:R-:W-:Y:S02]  /*234a0*/  ISETP.LE.U32.AND P1, PT, R182, UR7, PT ;  /* 0x00000007b6007c0c */ /* 0x000fe4000bf23070 */
[----:B------:R-:W-:Y:S02]  /*234b0*/  LOP3.LUT R49, R207, 0xffff, RZ, 0xc0, !PT ;  /* 0x0000ffffcf317812 */ /* 0x000fe400078ec0ff */
[----:B------:R-:W-:Y:S02]  /*234c0*/  PRMT R111, R162, 0x7610, R111 ;  /* 0x00007610a26f7816 */ /* 0x000fe4000000006f */
[----:B------:R-:W-:Y:S02]  /*234d0*/  SHF.R.U32.HI R170, RZ, 0x8, R49 ;  /* 0x00000008ffaa7819 */ /* 0x000fe40000011631 */
[----:B------:R-:W-:Y:S02]  /*234e0*/  PRMT R162, R74, 0x7772, RZ ;  /* 0x000077724aa27816 */ /* 0x000fe400000000ff */
[----:B------:R-:W-:Y:S02]  /*234f0*/  LOP3.LUT R49, R170, 0xffff, RZ, 0xc0, !PT ;  /* 0x0000ffffaa317812 */ /* 0x000fe400078ec0ff */
[----:B------:R-:W-:Y:S02]  /*23500*/  PRMT R161, R74, 0x7773, RZ ;  /* 0x000077734aa17816 */ /* 0x000fe400000000ff */
[----:B------:R-:W-:Y:S02]  /*23510*/  ISETP.LE.U32.AND P4, PT, R49, UR7, PT ;  /* 0x0000000731007c0c */ /* 0x000fe4000bf83070 */
[----:B------:R-:W-:Y:S01]  /*23520*/  PRMT R74, R39, 0x5410, R38 ;  /* 0x00005410274a7816 */ /* 0x000fe20000000026 */
[C---:B--2---:R-:W-:Y:S05]  /*23530*/  @!P1 HADD2 R250, -R77.reuse.H0_H0, -RZ.H0_H0 ;  /* 0xa00000ff4dfa9230 */ /* 0x044fea0000000900 */
[----:B------:R1:W-:Y:S01]  /*23540*/  @!P1 STL.S16 [R1+0x2e4], R250 ;  /* 0x0002e4fa01009387 */ /* 0x0003e20000100600 */
[----:B------:R-:W-:Y:S04]  /*23550*/  PRMT R251, R250, 0x7610, R251 ;  /* 0x00007610fafb7816 */ /* 0x000fe800000000fb */
[----:B------:R-:W-:Y:S02]  /*23560*/  @!P1 PRMT R159, R251, 0x5410, RZ ;  /* 0x00005410fb9f9816 */ /* 0x000fe400000000ff */
[----:B------:R-:W-:Y:S01]  /*23570*/  ISETP.GT.U32.AND P1, PT, R181, UR7, PT ;  /* 0x00000007b5007c0c */ /* 0x000fe2000bf24070 */
[----:B-1----:R-:W2:Y:S04]  /*23580*/  LDL.LU R250, [R1+0x38c] ;  /* 0x00038c0001fa7983 */ /* 0x002ea80000300800 */
[----:B------:R-:W2:Y:S04]  /*23590*/  LDL.LU R251, [R1+0x388] ;  /* 0x0003880001fb7983 */ /* 0x000ea80000300800 */
[----:B------:R3:W3:Y:S04]  /*235a0*/  LDL.S16 R52, [R1+0x2f0] ;  /* 0x0002f00001347983 */ /* 0x0006e80000100600 */
[----:B----4-:R-:W-:Y:S05]  /*235b0*/  @P1 HADD2 R96, -R77.H1_H1, -RZ.H0_H0 ;  /* 0xa00000ff4d601230 */ /* 0x010fea0000000d00 */
[----:B------:R-:W-:Y:S01]  /*235c0*/  @P1 STL.S16 [R1+0x2f4], R96 ;  /* 0x0002f46001001387 */ /* 0x000fe20000100600 */
[----:B------:R-:W-:Y:S04]  /*235d0*/  PRMT R49, R96, 0x7610, R49 ;  /* 0x0000761060317816 */ /* 0x000fe80000000031 */
[----:B------:R-:W-:Y:S02]  /*235e0*/  @P1 PRMT R160, R49, 0x5410, RZ ;  /* 0x0000541031a01816 */ /* 0x000fe400000000ff */
[----:B------:R4:W4:Y:S01]  /*235f0*/  LDL.S16 R49, [R1+0x2ec] ;  /* 0x0002ec0001317983 */ /* 0x0009220000100600 */
[----:B------:R-:W-:Y:S03]  /*23600*/  ISETP.GT.U32.AND P1, PT, R162, UR7, PT ;  /* 0x00000007a2007c0c */ /* 0x000fe6000bf24070 */
[----:B--2---:R1:W-:Y:S04]  /*23610*/  STG.E.U16 desc[UR20][R250.64], R232 ;  /* 0x000000e8fa007986 */ /* 0x0043e8000c101514 */
[----:B------:R-:W-:Y:S06]  /*23620*/  STG.E.U16 desc[UR20][R250.64+0x2], R231 ;  /* 0x000002e7fa007986 */ /* 0x000fec000c101514 */
[C---:B---3--:R-:W-:Y:S01]  /*23630*/  @P1 HADD2 R52, -R76.reuse.H0_H0, -RZ.H0_H0 ;  /* 0xa00000ff4c341230 */ /* 0x048fe20000000900 */
[----:B------:R-:W-:Y:S04]  /*23640*/  STG.E.U16 desc[UR20][R196.64], R234 ;  /* 0x000000eac4007986 */ /* 0x000fe8000c101514 */
[----:B------:R-:W-:Y:S01]  /*23650*/  PRMT R51, R52, 0x7610, R51 ;  /* 0x0000761034337816 */ /* 0x000fe20000000033 */
[----:B------:R2:W-:Y:S03]  /*23660*/  @P1 STL.S16 [R1+0x2f0], R52 ;  /* 0x0002f03401001387 */ /* 0x0005e60000100600 */
[----:B------:R-:W-:Y:S02]  /*23670*/  @P1 PRMT R164, R51, 0x5410, RZ ;  /* 0x0000541033a41816 */ /* 0x000fe400000000ff */
[----:B------:R-:W-:Y:S01]  /*23680*/  ISETP.GT.U32.AND P1, PT, R161, UR7, PT ;  /* 0x00000007a1007c0c */ /* 0x000fe2000bf24070 */
[----:B------:R-:W-:Y:S01]  /*23690*/  STG.E.U16 desc[UR20][R196.64+0x2], R230 ;  /* 0x000002e6c4007986 */ /* 0x000fe2000c101514 */
[----:B------:R-:W-:Y:S01]  /*236a0*/  PRMT R161, R162, 0x5410, R161 ;  /* 0x00005410a2a17816 */ /* 0x000fe200000000a1 */
[----:B-1----:R-:W1:Y:S10]  /*236b0*/  LDC R232, c[0x0][0x448] ;  /* 0x00011200ffe87b82 */ /* 0x002e740000000800 */
[----:B----4-:R-:W-:Y:S05]  /*236c0*/  @P1 HADD2 R49, -R76.H1_H1, -RZ.H0_H0 ;  /* 0xa00000ff4c311230 */ /* 0x010fea0000000d00 */
[----:B------:R-:W-:Y:S01]  /*236d0*/  PRMT R48, R49, 0x7610, R48 ;  /* 0x0000761031307816 */ /* 0x000fe20000000030 */
[----:B------:R3:W-:Y:S03]  /*236e0*/  @P1 STL.S16 [R1+0x2ec], R49 ;  /* 0x0002ec3101001387 */ /* 0x0007e60000100600 */
[----:B------:R-:W-:Y:S01]  /*236f0*/  @P1 PRMT R166, R48, 0x5410, RZ ;  /* 0x0000541030a61816 */ /* 0x000fe200000000ff */
[----:B--2---:R4:W2:Y:S01]  /*23700*/  LDL.S16 R52, [R1+0x2e8] ;  /* 0x0002e80001347983 */ /* 0x0048a20000100600 */
[----:B------:R-:W-:Y:S02]  /*23710*/  ISETP.LE.U32.AND P1, PT, R242, UR7, PT ;  /* 0x00000007f2007c0c */ /* 0x000fe4000bf23070 */
[----:B------:R-:W-:Y:S02]  /*23720*/  PRMT R48, R41, 0x5410, R40 ;  /* 0x0000541029307816 */ /* 0x000fe40000000028 */
[----:B---3--:R-:W-:Y:S09]  /*23730*/  PRMT R49, R43, 0x5410, R42 ;  /* 0x000054102b317816 */ /* 0x008ff2000000002a */
[----:B------:R-:W-:Y:S01]  /*23740*/  @!P1 PRMT R43, R50, 0x5410, RZ ;  /* 0x00005410322b9816 */ /* 0x000fe200000000ff */
[----:B-1----:R-:W-:Y:S01]  /*23750*/  IMAD.WIDE R50, R232, -0x70, R250 ;  /* 0xffffff90e8327825 */ /* 0x002fe200078e02fa */
[----:B------:R-:W-:Y:S02]  /*23760*/  ISETP.GT.U32.AND P1, PT, R100, UR7, PT ;  /* 0x0000000764007c0c */ /* 0x000fe4000bf24070 */
[----:B------:R-:W-:Y:S01]  /*23770*/  @P0 PRMT R42, R58, 0x5410, RZ ;  /* 0x000054103a2a0816 */ /* 0x000fe200000000ff */
[----:B------:R-:W-:Y:S01]  /*23780*/  STG.E.U16 desc[UR20][R194.64+0x10], R43 ;  /* 0x0000102bc2007986 */ /* 0x000fe2000c101514 */
[C---:B------:R-:W-:Y:S01]  /*23790*/  ISETP.GT.U32.AND P0, PT, R90.reuse, UR7, PT ;  /* 0x000000075a007c0c */ /* 0x040fe2000bf04070 */
[----:B------:R-:W-:Y:S01]  /*237a0*/  IMAD.MOV.U32 R251, RZ, RZ, R95 ;  /* 0x000000fffffb7224 */ /* 0x000fe200078e005f */
[----:B------:R-:W-:Y:S01]  /*237b0*/  PRMT R100, R90, 0x5410, R100 ;  /* 0x000054105a647816 */ /* 0x000fe20000000064 */
[----:B------:R1:W-:Y:S01]  /*237c0*/  STG.E.U16 desc[UR20][R194.64+0x12], R42 ;  /* 0x0000122ac2007986 */ /* 0x0003e2000c101514 */
[----:B------:R-:W-:Y:S05]  /*237d0*/  IMAD.MOV.U32 R250, RZ, RZ, R94 ;  /* 0x000000fffffa7224 */ /* 0x000fea00078e005e */
[----:B------:R-:W-:Y:S02]  /*237e0*/  @P1 PRMT R40, R81, 0x5410, RZ ;  /* 0x0000541051281816 */ /* 0x000fe400000000ff */
[----:B------:R-:W-:Y:S02]  /*237f0*/  PRMT R81, R45, 0x5410, R44 ;  /* 0x000054102d517816 */ /* 0x000fe4000000002c */
[----:B------:R-:W-:Y:S01]  /*23800*/  @P0 PRMT R41, R111, 0x5410, RZ ;  /* 0x000054106f290816 */ /* 0x000fe200000000ff */
[----:B------:R3:W-:Y:S01]  /*23810*/  STG.E.U16 desc[UR20][R50.64+0x12], R40 ;  /* 0x0000122832007986 */ /* 0x0007e2000c101514 */
[----:B------:R-:W-:Y:S01]  /*23820*/  @P6 PRMT R44, R105, 0x5410, RZ ;  /* 0x00005410692c6816 */ /* 0x000fe200000000ff */
[----:B------:R-:W-:Y:S01]  /*23830*/  IMAD.MOV.U32 R111, RZ, RZ, R203 ;  /* 0x000000ffff6f7224 */ /* 0x000fe200078e00cb */
[----:B------:R-:W-:Y:S01]  /*23840*/  ISETP.LE.U32.AND P0, PT, R115, UR7, PT ;  /* 0x0000000773007c0c */ /* 0x000fe2000bf03070 */
[----:B------:R4:W-:Y:S01]  /*23850*/  STG.E.U16 desc[UR20][R50.64+0x10], R41 ;  /* 0x0000102932007986 */ /* 0x0009e2000c101514 */
[----:B-1----:R-:W-:Y:S11]  /*23860*/  IMAD.WIDE.U32 R42, R158, -0x2daee0ad, RZ ;  /* 0xd2511f539e2a7825 */ /* 0x002ff600078e00ff */
[----:B------:R-:W-:Y:S02]  /*23870*/  @!P0 PRMT R39, R79, 0x5410, RZ ;  /* 0x000054104f278816 */ /* 0x000fe400000000ff */
[----:B------:R-:W-:Y:S01]  /*23880*/  LOP3.LUT P0, RZ, R217, 0x2000, RZ, 0xc0, !PT ;  /* 0x00002000d9ff7812 */ /* 0x000fe2000780c0ff */
[----:B------:R-:W-:Y:S01]  /*23890*/  IMAD.MOV.U32 R203, RZ, RZ, R42 ;  /* 0x000000ffffcb7224 */ /* 0x000fe200078e002a */
[----:B------:R-:W-:Y:S02]  /*238a0*/  LOP3.LUT R58, R116, UR17, R43, 0x96, !PT ;  /* 0x00000011743a7c12 */ /* 0x000fe4000f8e962b */
[----:B------:R-:W-:Y:S02]  /*238b0*/  PRMT R79, R47, 0x5410, R46 ;  /* 0x000054102f4f7816 */ /* 0x000fe4000000002e */
[----:B------:R-:W-:Y:S02]  /*238c0*/  LOP3.LUT R158, R205, 0xff, RZ, 0xc0, !PT ;  /* 0x000000ffcd9e7812 */ /* 0x000fe400078ec0ff */
[----:B---3--:R-:W-:Y:S02]  /*238d0*/  LOP3.LUT R40, R58, 0xffff, RZ, 0xc0, !PT ;  /* 0x0000ffff3a287812 */ /* 0x008fe400078ec0ff */
[----:B------:R-:W-:Y:S02]  /*238e0*/  @!P2 PRMT R47, R184, 0x5410, RZ ;  /* 0x00005410b82fa816 */ /* 0x000fe400000000ff */
[----:B------:R-:W-:Y:S01]  /*238f0*/  SHF.R.U32.HI R229, RZ, 0x8, R40 ;  /* 0x00000008ffe57819 */ /* 0x000fe20000011628 */
[----:B----4-:R-:W-:Y:S01]  /*23900*/  IMAD.WIDE.U32 R40, R97, -0x2daee0ad, RZ ;  /* 0xd2511f5361287825 */ /* 0x010fe200078e00ff */
[----:B------:R-:W-:Y:S02]  /*23910*/  @!P0 PRMT R37, R106, 0x5410, RZ ;  /* 0x000054106a258816 */ /* 0x000fe400000000ff */
[----:B------:R-:W-:Y:S01]  /*23920*/  LOP3.LUT P0, RZ, R217, 0x1000, RZ, 0xc0, !PT ;  /* 0x00001000d9ff7812 */ /* 0x000fe2000780c0ff */
[----:B------:R-:W-:Y:S01]  /*23930*/  IMAD.WIDE R50, R232, 0x70, R50 ;  /* 0x00000070e8327825 */ /* 0x000fe200078e0232 */
[----:B------:R-:W-:Y:S02]  /*23940*/  LOP3.LUT R43, R98, UR17, R41, 0x96, !PT ;  /* 0x00000011622b7c12 */ /* 0x000fe4000f8e9629 */
[----:B------:R-:W-:Y:S02]  /*23950*/  LOP3.LUT R186, R229, 0xffff, RZ, 0xc0, !PT ;  /* 0x0000ffffe5ba7812 */ /* 0x000fe400078ec0ff */
[----:B------:R1:W-:Y:S01]  /*23960*/  STG.E.U16 desc[UR20][R50.64+0x10], R237 ;  /* 0x000010ed32007986 */ /* 0x0003e2000c101514 */
[----:B------:R-:W-:Y:S02]  /*23970*/  LOP3.LUT R221, R43, 0xff, RZ, 0xc0, !PT ;  /* 0x000000ff2bdd7812 */ /* 0x000fe400078ec0ff */
[----:B------:R-:W-:Y:S01]  /*23980*/  ISETP.LE.U32.AND P6, PT, R186, UR7, PT ;  /* 0x00000007ba007c0c */ /* 0x000fe2000bfc3070 */
[----:B------:R3:W-:Y:S01]  /*23990*/  STG.E.U16 desc[UR20][R50.64+0x12], R236 ;  /* 0x000012ec32007986 */ /* 0x0007e2000c101514 */
[----:B------:R-:W-:Y:S02]  /*239a0*/  ISETP.LE.U32.AND P1, PT, R221, UR7, PT ;  /* 0x00000007dd007c0c */ /* 0x000fe4000bf23070 */
[----:B------:R-:W-:Y:S01]  /*239b0*/  LOP3.LUT P2, RZ, R217, 0x800, RZ, 0xc0, !PT ;  /* 0x00000800d9ff7812 */ /* 0x000fe2000784c0ff */
[----:B------:R-:W-:Y:S04]  /*239c0*/  STG.E.U16 desc[UR20][R196.64+0x10], R235 ;  /* 0x000010ebc4007986 */ /* 0x000fe8000c101514 */
[----:B------:R-:W-:Y:S04]  /*239d0*/  STG.E.U16 desc[UR20][R196.64+0x12], R233 ;  /* 0x000012e9c4007986 */ /* 0x000fe8000c101514 */
[----:B------:R-:W-:Y:S01]  /*239e0*/  STG.E.U16 desc[UR20][R194.64+0x20], R39 ;  /* 0x00002027c2007986 */ /* 0x000fe2000c101514 */
[----:B-1----:R-:W-:Y:S02]  /*239f0*/  IMAD.MOV.U32 R237, RZ, RZ, R251 ;  /* 0x000000ffffed7224 */ /* 0x002fe400078e00fb */
[----:B------:R-:W-:Y:S02]  /*23a00*/  IMAD.MOV.U32 R251, RZ, RZ, R111 ;  /* 0x000000fffffb7224 */ /* 0x000fe400078e006f */
[----:B---3--:R-:W-:Y:S02]  /*23a10*/  IMAD.MOV.U32 R236, RZ, RZ, R250 ;  /* 0x000000ffffec7224 */ /* 0x008fe400078e00fa */
[----:B--2---:R-:W-:Y:S05]  /*23a20*/  @!P1 HADD2 R52, -R85.H0_H0, -RZ.H0_H0 ;  /* 0xa00000ff55349230 */ /* 0x004fea0000000900 */
[----:B------:R1:W-:Y:S01]  /*23a30*/  @!P1 STL.S16 [R1+0x2e8], R52 ;  /* 0x0002e83401009387 */ /* 0x0003e20000100600 */
[----:B------:R-:W-:Y:S04]  /*23a40*/  PRMT R41, R52, 0x7610, R41 ;  /* 0x0000761034297816 */ /* 0x000fe80000000029 */
[----:B------:R-:W-:Y:S02]  /*23a50*/  @!P1 PRMT R167, R41, 0x5410, RZ ;  /* 0x0000541029a79816 */ /* 0x000fe400000000ff */
[----:B------:R-:W-:Y:S01]  /*23a60*/  ISETP.LE.U32.AND P1, PT, R57, UR7, PT ;  /* 0x0000000739007c0c */ /* 0x000fe2000bf23070 */
[----:B------:R2:W3:Y:S11]  /*23a70*/  MUFU.EX2 R41, R180 ;  /* 0x000000b400297308 */ /* 0x0004f60000000800 */
[----:B------:R-:W-:Y:S01]  /*23a80*/  @!UPT UIADD3 URZ, UPT, UPT, URZ, URZ, URZ ;  /* 0x000000fffffff290 */ /* 0x000fe2000fffe0ff */
[----:B------:R-:W-:Y:S01]  /*23a90*/  @!P1 PRMT R38, R110, 0x5410, RZ ;  /* 0x000054106e269816 */ /* 0x000fe200000000ff */
[----:B------:R-:W-:Y:S01]  /*23aa0*/  IMAD.MOV.U32 R110, RZ, RZ, R202 ;  /* 0x000000ffff6e7224 */ /* 0x000fe200078e00ca */
[----:B------:R-:W-:Y:S01]  /*23ab0*/  ISETP.LE.U32.AND P1, PT, R114, UR7, PT ;  /* 0x0000000772007c0c */ /* 0x000fe2000bf23070 */
[----:B------:R-:W-:Y:S01]  /*23ac0*/  IMAD.MOV.U32 R202, RZ, RZ, R199 ;  /* 0x000000ffffca7224 */ /* 0x000fe200078e00c7 */
[----:B------:R-:W-:Y:S01]  /*23ad0*/  PRMT R199, R40, 0x7771, RZ ;  /* 0x0000777128c77816 */ /* 0x000fe200000000ff */
[----:B-1----:R4:W4:Y:S01]  /*23ae0*/  LDL.S16 R52, [R1+0x2e0] ;  /* 0x0002e00001347983 */ /* 0x0029220000100600 */
[----:B------:R-:W-:Y:S02]  /*23af0*/  IMAD.MOV.U32 R250, RZ, RZ, R110 ;  /* 0x000000fffffa7224 */ /* 0x000fe400078e006e */
[----:B--2---:R-:W-:Y:S01]  /*23b00*/  IMAD.MOV.U32 R180, RZ, RZ, R189 ;  /* 0x000000ffffb47224 */ /* 0x004fe200078e00bd */
[----:B------:R1:W-:Y:S01]  /*23b10*/  STG.E.U16 desc[UR20][R194.64+0x22], R38 ;  /* 0x00002226c2007986 */ /* 0x0003e2000c101514 */
[----:B------:R-:W-:Y:S05]  /*23b20*/  PRMT R189, R42, 0x7772, RZ ;  /* 0x000077722abd7816 */ /* 0x000fea00000000ff */
[----:B------:R-:W-:Y:S02]  /*23b30*/  @!P1 PRMT R36, R218, 0x5410, RZ ;  /* 0x00005410da249816 */ /* 0x000fe400000000ff */
[----:B------:R-:W-:Y:S11]  /*23b40*/  ISETP.GT.U32.AND P1, PT, R113, UR7, PT ;  /* 0x0000000771007c0c */ /* 0x000ff6000bf24070 */
[----:B------:R-:W-:Y:S02]  /*23b50*/  @!UPT UIADD3 URZ, UPT, UPT, URZ, URZ, URZ ;  /* 0x000000fffffff290 */ /* 0x000fe4000fffe0ff */
[----:B------:R-:W-:Y:S01]  /*23b60*/  @P1 PRMT R46, R179, 0x5410, RZ ;  /* 0x00005410b32e1816 */ /* 0x000fe200000000ff */
[----:B------:R-:W-:Y:S01]  /*23b70*/  IMAD.MOV.U32 R179, RZ, RZ, R193 ;  /* 0x000000ffffb37224 */ /* 0x000fe200078e00c1 */
[----:B------:R-:W-:Y:S02]  /*23b80*/  ISETP.GT.U32.AND P1, PT, R112, UR7, PT ;  /* 0x0000000770007c0c */ /* 0x000fe4000bf24070 */
[----:B------:R-:W-:Y:S01]  /*23b90*/  PRMT R193, R40, 0x7773, RZ ;  /* 0x0000777328c17816 */ /* 0x000fe200000000ff */
[----:B------:R-:W-:Y:S01]  /*23ba0*/  IMAD.MOV.U32 R184, RZ, RZ, R179 ;  /* 0x000000ffffb87224 */ /* 0x000fe200078e00b3 */
[----:B------:R-:W-:Y:S01]  /*23bb0*/  PRMT R112, R112, 0x5410, R125 ;  /* 0x0000541070707816 */ /* 0x000fe2000000007d */
[----:B-1----:R-:W-:Y:S01]  /*23bc0*/  IMAD.WIDE R38, R232, -0x70, R50 ;  /* 0xffffff90e8267825 */ /* 0x002fe200078e0232 */
[----:B------:R-:W-:Y:S01]  /*23bd0*/  SHF.R.U32.HI R125, RZ, 0x18, R58 ;  /* 0x00000018ff7d7819 */ /* 0x000fe2000001163a */
[----:B------:R1:W2:Y:S04]  /*23be0*/  LDL.S16 R51, [R1+0x2d8] ;  /* 0x0002d80001337983 */ /* 0x0002a80000100600 */
[----:B------:R3:W-:Y:S02]  /*23bf0*/  STG.E.U16 desc[UR20][R38.64+0x20], R37 ;  /* 0x0000202526007986 */ /* 0x0007e4000c101514 */
[----:B------:R-:W-:Y:S02]  /*23c00*/  @P1 PRMT R45, R92, 0x5410, RZ ;  /* 0x000054105c2d1816 */ /* 0x000fe400000000ff */
[----:B------:R1:W-:Y:S01]  /*23c10*/  STG.E.U16 desc[UR20][R38.64+0x22], R36 ;  /* 0x0000222426007986 */ /* 0x0003e2000c101514 */
[----:B------:R-:W-:Y:S01]  /*23c20*/  ISETP.LE.U32.AND P1, PT, R158, UR7, PT ;  /* 0x000000079e007c0c */ /* 0x000fe2000bf23070 */
[----:B---3--:R-:W3:Y:S01]  /*23c30*/  MUFU.EX2 R37, R191 ;  /* 0x000000bf00257308 */ /* 0x008ee20000000800 */
[----:B-1----:R-:W-:Y:S04]  /*23c40*/  IMAD.WIDE R38, R232, 0x70, R38 ;  /* 0x00000070e8267825 */ /* 0x002fe800078e0226 */
[----:B------:R-:W-:Y:S01]  /*23c50*/  FADD.FTZ R36, R41, R73 ;  /* 0x0000004929247221 */ /* 0x000fe20000010000 */
[----:B------:R-:W-:Y:S04]  /*23c60*/  STG.E.U16 desc[UR20][R38.64+0x20], R155 ;  /* 0x0000209b26007986 */ /* 0x000fe8000c101514 */
[----:B------:R1:W-:Y:S04]  /*23c70*/  STG.E.U16 desc[UR20][R38.64+0x22], R157 ;  /* 0x0000229d26007986 */ /* 0x0003e8000c101514 */
[----:B------:R-:W-:Y:S01]  /*23c80*/  STG.E.U16 desc[UR20][R196.64+0x20], R146 ;  /* 0x00002092c4007986 */ /* 0x000fe2000c101514 */
[C---:B---3--:R-:W-:Y:S01]  /*23c90*/  FADD.FTZ R106, R37.reuse, R36 ;  /* 0x00000024256a7221 */ /* 0x048fe20000010000 */
[----:B------:R-:W-:Y:S02]  /*23ca0*/  F2FP.F16.F32.PACK_AB R231, R37, R41 ;  /* 0x0000002925e7723e */ /* 0x000fe400000000ff */
[----:B------:R3:W-:Y:S01]  /*23cb0*/  STG.E.U16 desc[UR20][R196.64+0x22], R148 ;  /* 0x00002294c4007986 */ /* 0x0007e2000c101514 */
[----:B------:R-:W-:Y:S02]  /*23cc0*/  PRMT R37, R168, 0x7610, R37 ;  /* 0x00007610a8257816 */ /* 0x000fe40000000025 */
[----:B------:R-:W-:Y:S01]  /*23cd0*/  LOP3.LUT R36, R43, 0xffff, RZ, 0xc0, !PT ;  /* 0x0000ffff2b247812 */ /* 0x000fe200078ec0ff */
[----:B------:R3:W-:Y:S01]  /*23ce0*/  STG.E.U16 desc[UR20][R194.64+0x30], R47 ;  /* 0x0000302fc2007986 */ /* 0x0007e2000c101514 */
[----:B------:R-:W-:Y:S02]  /*23cf0*/  PRMT R191, R42, 0x7771, RZ ;  /* 0x000077712abf7816 */ /* 0x000fe400000000ff */
[--C-:B------:R-:W-:Y:S01]  /*23d00*/  SHF.R.U32.HI R218, RZ, 0x8, R36.reuse ;  /* 0x00000008ffda7819 */ /* 0x100fe20000011624 */
[----:B------:R3:W-:Y:S01]  /*23d10*/  STG.E.U16 desc[UR20][R194.64+0x32], R46 ;  /* 0x0000322ec2007986 */ /* 0x0007e2000c101514 */
[----:B------:R-:W-:Y:S02]  /*23d20*/  PRMT R36, R168, 0x7632, R36 ;  /* 0x00007632a8247816 */ /* 0x000fe40000000024 */
[----:B------:R-:W-:Y:S02]  /*23d30*/  LOP3.LUT R41, R218, 0xffff, RZ, 0xc0, !PT ;  /* 0x0000ffffda297812 */ /* 0x000fe400078ec0ff */
[----:B------:R-:W-:Y:S02]  /*23d40*/  PRMT R95, R37, 0x5410, R36 ;  /* 0x00005410255f7816 */ /* 0x000fe40000000024 */
[----:B-1----:R-:W-:Y:S02]  /*23d50*/  LOP3.LUT R157, R102, 0xff, RZ, 0xc0, !PT ;  /* 0x000000ff669d7812 */ /* 0x002fe400078ec0ff */
[----:B---3--:R-:W-:Y:S01]  /*23d60*/  PRMT R148, R85, 0x7632, R148 ;  /* 0x0000763255947816 */ /* 0x008fe20000000094 */
[----:B------:R1:W-:Y:S10]  /*23d70*/  MUFU.EX2 R47, R198 ;  /* 0x000000c6002f7308 */ /* 0x0003f40000000800 */
[----:B------:R3:W3:Y:S01]  /*23d80*/  MUFU.EX2 R46, R188 ;  /* 0x000000bc002e7308 */ /* 0x0006e20000000800 */
[----:B-1----:R-:W-:Y:S02]  /*23d90*/  PRMT R198, R40, 0x7772, RZ ;  /* 0x0000777228c67816 */ /* 0x002fe400000000ff */
[----:B---3--:R-:W-:Y:S02]  /*23da0*/  PRMT R188, R42, 0x7773, RZ ;  /* 0x000077732abc7816 */ /* 0x008fe400000000ff */
[----:B------:R-:W-:Y:S01]  /*23db0*/  F2FP.F16.F32.PACK_AB R230, R46, R47 ;  /* 0x0000002f2ee6723e */ /* 0x000fe200000000ff */
[----:B----4-:R-:W-:Y:S05]  /*23dc0*/  @!P1 HADD2 R52, -R37.H0_H0, -RZ.H0_H0 ;  /* 0xa00000ff25349230 */ /* 0x010fea0000000900 */
[----:B------:R1:W-:Y:S01]  /*23dd0*/  @!P1 STL.S16 [R1+0x2e0], R52 ;  /* 0x0002e03401009387 */ /* 0x0003e20000100600 */
[----:B------:R-:W-:Y:S04]  /*23de0*/  PRMT R50, R52, 0x7610, R50 ;  /* 0x0000761034327816 */ /* 0x000fe80000000032 */
[----:B------:R-:W-:Y:S02]  /*23df0*/  @!P1 PRMT R37, R50, 0x5410, RZ ;  /* 0x0000541032259816 */ /* 0x000fe400000000ff */
[----:B------:R3:W4:Y:S01]  /*23e00*/  LDL.S16 R50, [R1+0x2dc] ;  /* 0x0002dc0001327983 */ /* 0x0007220000100600 */
[----:B------:R-:W-:Y:S01]  /*23e10*/  ISETP.LE.U32.AND P1, PT, R41, UR7, PT ;  /* 0x0000000729007c0c */ /* 0x000fe2000bf23070 */
[----:B-1----:R-:W-:Y:S02]  /*23e20*/  IMAD.MOV.U32 R52, RZ, RZ, R40 ;  /* 0x000000ffff347224 */ /* 0x002fe400078e0028 */
[--C-:B------:R-:W-:Y:S01]  /*23e30*/  IMAD.WIDE R40, R232, -0x70, R38.reuse ;  /* 0xffffff90e8287825 */ /* 0x100fe200078e0226 */
[----:B------:R-:W-:Y:S03]  /*23e40*/  PRMT R38, R205, 0x7632, R38 ;  /* 0x00007632cd267816 */ /* 0x000fe60000000026 */
[----:B--2---:R-:W-:Y:S01]  /*23e50*/  @!P5 HADD2 R51, -R36.H0_H0, -RZ.H0_H0 ;  /* 0xa00000ff2433d230 */ /* 0x004fe20000000900 */
[----:B------:R1:W-:Y:S01]  /*23e60*/  STG.E.U16 desc[UR20][R40.64+0x30], R45 ;  /* 0x0000302d28007986 */ /* 0x0003e2000c101514 */
[----:B------:R-:W-:Y:S01]  /*23e70*/  LOP3.LUT R146, R38, 0xff, RZ, 0xc0, !PT ;  /* 0x000000ff26927812 */ /* 0x000fe200078ec0ff */
[----:B------:R-:W-:Y:S02]  /*23e80*/  IMAD.U32 R38, RZ, RZ, UR11 ;  /* 0x0000000bff267e24 */ /* 0x000fe4000f8e00ff */
[----:B------:R-:W-:Y:S01]  /*23e90*/  PRMT R39, R51, 0x7610, R39 ;  /* 0x0000761033277816 */ /* 0x000fe20000000027 */
[----:B------:R-:W-:Y:S03]  /*23ea0*/  @!P5 STL.S16 [R1+0x2d8], R51 ;  /* 0x0002d8330100d387 */ /* 0x000fe60000100600 */
[----:B------:R-:W-:Y:S01]  /*23eb0*/  @!P5 PRMT R36, R39, 0x5410, RZ ;  /* 0x000054102724d816 */ /* 0x000fe200000000ff */
[----:B------:R2:W-:Y:S01]  /*23ec0*/  STG.E.U16 desc[UR20][R40.64+0x32], R44 ;  /* 0x0000322c28007986 */ /* 0x0005e2000c101514 */
[----:B------:R-:W-:Y:S01]  /*23ed0*/  ISETP.LE.U32.AND P5, PT, R146, UR7, PT ;  /* 0x0000000792007c0c */ /* 0x000fe2000bfa3070 */
[----:B------:R-:W-:Y:S01]  /*23ee0*/  FADD.FTZ R39, R47, R91 ;  /* 0x0000005b2f277221 */ /* 0x000fe20000010000 */
[----:B------:R-:W-:Y:S03]  /*23ef0*/  LOP3.LUT R38, R121, UR23, R38, 0x96, !PT ;  /* 0x0000001779267c12 */ /* 0x000fe6000f8e9626 */
[--C-:B------:R-:W-:Y:S01]  /*23f00*/  FADD.FTZ R179, R46, R39.reuse ;  /* 0x000000272eb37221 */ /* 0x100fe20000010000 */
[----:B------:R-:W-:Y:S01]  /*23f10*/  PRMT R39, R3, 0x7632, R39 ;  /* 0x0000763203277816 */ /* 0x000fe20000000027 */
[----:B------:R-:W-:Y:S01]  /*23f20*/  IMAD.WIDE.U32 R96, R38, -0x326172a9, RZ ;  /* 0xcd9e8d5726607825 */ /* 0x000fe200078e00ff */
[----:B------:R-:W-:Y:S02]  /*23f30*/  PRMT R38, R169, 0x7610, R38 ;  /* 0x00007610a9267816 */ /* 0x000fe40000000026 */
[----:B------:R-:W-:Y:S02]  /*23f40*/  PRMT R94, R3, 0x5410, R39 ;  /* 0x00005410035e7816 */ /* 0x000fe40000000027 */
[----:B------:R-:W-:Y:S05]  /*23f50*/  LOP3.LUT R46, R97, R202, RZ, 0x3c, !PT ;  /* 0x000000ca612e7212 */ /* 0x000fea00078e3cff */
[----:B------:R-:W-:Y:S01]  /*23f60*/  IMAD.WIDE.U32 R46, R46, -0x2daee0ad, RZ ;  /* 0xd2511f532e2e7825 */ /* 0x000fe200078e00ff */
[----:B-1----:R3:W3:Y:S04]  /*23f70*/  LDL.S16 R45, [R1+0x2d4] ;  /* 0x0002d400012d7983 */ /* 0x0026e80000100600 */
[----:B------:R-:W3:Y:S01]  /*23f80*/  LDL.LU.64 R120, [R1+0x380] ;  /* 0x0003800001787983 */ /* 0x000ee20000300a00 */
[----:B--2---:R-:W-:Y:S05]  /*23f90*/  IMAD.WIDE R40, R232, 0x70, R40 ;  /* 0x00000070e8287825 */ /* 0x004fea00078e0228 */
[----:B------:R1:W-:Y:S04]  /*23fa0*/  STG.E.U16 desc[UR20][R40.64+0x30], R152 ;  /* 0x0000309828007986 */ /* 0x0003e8000c101514 */
[----:B------:R-:W-:Y:S04]  /*23fb0*/  STG.E.U16 desc[UR20][R40.64+0x32], R154 ;  /* 0x0000329a28007986 */ /* 0x000fe8000c101514 */
[----:B------:R2:W-:Y:S04]  /*23fc0*/  STG.E.U16 desc[UR20][R196.64+0x30], R130 ;  /* 0x00003082c4007986 */ /* 0x0005e8000c101514 */
[----:B------:R2:W-:Y:S04]  /*23fd0*/  STG.E.U16 desc[UR20][R196.64+0x32], R119 ;  /* 0x00003277c4007986 */ /* 0x0005e8000c101514 */
[----:B------:R-:W-:Y:S04]  /*23fe0*/  STG.E.U16 desc[UR20][R194.64+0x42], R36 ;  /* 0x00004224c2007986 */ /* 0x000fe8000c101514 */
[----:B------:R-:W-:Y:S01]  /*23ff0*/  STG.E.U16 desc[UR20][R194.64+0x40], R37 ;  /* 0x00004025c2007986 */ /* 0x000fe2000c101514 */
[----:B-1----:R-:W-:Y:S02]  /*24000*/  PRMT R152, R83, 0x7610, R152 ;  /* 0x0000761053987816 */ /* 0x002fe40000000098 */
[----:B--2---:R-:W-:Y:S02]  /*24010*/  SHF.R.U32.HI R130, RZ, 0x18, R205 ;  /* 0x00000018ff827819 */ /* 0x004fe400000116cd */
[----:B------:R-:W-:Y:S01]  /*24020*/  LOP3.LUT R119, R184, 0xff, RZ, 0xc0, !PT ;  /* 0x000000ffb8777812 */ /* 0x000fe200078ec0ff */
[----:B----4-:R-:W-:Y:S05]  /*24030*/  @!P5 HADD2 R50, -R3.H0_H0, -RZ.H0_H0 ;  /* 0xa00000ff0332d230 */ /* 0x010fea0000000900 */
[----:B------:R1:W-:Y:S01]  /*24040*/  @!P5 STL.S16 [R1+0x2dc], R50 ;  /* 0x0002dc320100d387 */ /* 0x0003e20000100600 */
[----:B------:R-:W-:Y:S03]  /*24050*/  PRMT R44, R50, 0x7610, R44 ;  /* 0x00007610322c7816 */ /* 0x000fe6000000002c */
[----:B------:R4:W2:Y:S01]  /*24060*/  LDL.S16 R98, [R1+0x2cc] ;  /* 0x0002cc0001627983 */ /* 0x0008a20000100600 */
[----:B------:R-:W-:Y:S02]  /*24070*/  @!P5 PRMT R3, R44, 0x5410, RZ ;  /* 0x000054102c03d816 */ /* 0x000fe400000000ff */
[----:B------:R-:W-:Y:S01]  /*24080*/  ISETP.LE.U32.AND P5, PT, R130, UR7, PT ;  /* 0x0000000782007c0c */ /* 0x000fe2000bfa3070 */
[----:B------:R-:W4:Y:S01]  /*24090*/  LDL.LU R242, [R1+0x98] ;  /* 0x0000980001f27983 */ /* 0x000f220000300800 */
[----:B------:R-:W-:Y:S03]  /*240a0*/  LOP3.LUT R44, R96, R222, RZ, 0x3c, !PT ;  /* 0x000000de602c7212 */ /* 0x000fe600078e3cff */
[----:B------:R2:W4:Y:S04]  /*240b0*/  LDL.S16 R92, [R1+0x2d0] ;  /* 0x0002d000015c7983 */ /* 0x0005280000100600 */
[----:B------:R-:W4:Y:S01]  /*240c0*/  LDL.LU R110, [R1+0x4c] ;  /* 0x00004c00016e7983 */ /* 0x000f220000300800 */
[----:B-1----:R-:W-:Y:S05]  /*240d0*/  LOP3.LUT R50, R236, UR13, R47, 0x96, !PT ;  /* 0x0000000dec327c12 */ /* 0x002fea000f8e962f */
[----:B------:R-:W-:Y:S05]  /*240e0*/  IMAD.WIDE.U32 R50, R50, -0x326172a9, RZ ;  /* 0xcd9e8d5732327825 */ /* 0x000fea00078e00ff */
[----:B------:R-:W-:Y:S01]  /*240f0*/  LOP3.LUT R47, R250, UR15, R51, 0x96, !PT ;  /* 0x0000000ffa2f7c12 */ /* 0x000fe2000f8e9633 */
[----:B---3--:R-:W-:Y:S05]  /*24100*/  @!P5 HADD2 R45, -R39.H0_H0, -RZ.H0_H0 ;  /* 0xa00000ff272dd230 */ /* 0x008fea0000000900 */
[----:B------:R-:W-:Y:S01]  /*24110*/  PRMT R36, R45, 0x7610, R36 ;  /* 0x000076102d247816 */ /* 0x000fe20000000024 */
[----:B------:R1:W-:Y:S03]  /*24120*/  @!P5 STL.S16 [R1+0x2d4], R45 ;  /* 0x0002d42d0100d387 */ /* 0x0003e60000100600 */
[----:B------:R-:W-:Y:S01]  /*24130*/  @!P5 PRMT R39, R36, 0x5410, RZ ;  /* 0x000054102427d816 */ /* 0x000fe200000000ff */
[----:B------:R3:W3:Y:S01]  /*24140*/  LDL.S16 R111, [R1+0x2c8] ;  /* 0x0002c800016f7983 */ /* 0x0006e20000100600 */
[----:B------:R-:W-:Y:S01]  /*24150*/  ISETP.LE.U32.AND P5, PT, R119, UR7, PT ;  /* 0x0000000777007c0c */ /* 0x000fe2000bfa3070 */
[C---:B------:R-:W-:Y:S02]  /*24160*/  IMAD.WIDE R36, R232.reuse, -0x70, R40 ;  /* 0xffffff90e8247825 */ /* 0x040fe400078e0228 */
[----:B------:R2:W3:Y:S04]  /*24170*/  LDL.S16 R105, [R1+0x2c4] ;  /* 0x0002c40001697983 */ /* 0x0004e80000100600 */
[----:B------:R-:W3:Y:S01]  /*24180*/  LDL.LU R234, [R1+0x38] ;  /* 0x0000380001ea7983 */ /* 0x000ee20000300800 */
[----:B------:R-:W-:Y:S03]  /*24190*/  IMAD.WIDE R40, R232, 0x70, R36 ;  /* 0x00000070e8287825 */ /* 0x000fe600078e0224 */
[----:B------:R1:W-:Y:S04]  /*241a0*/  STG.E.U16 desc[UR20][R36.64+0x40], R3 ;  /* 0x0000400324007986 */ /* 0x0003e8000c101514 */
[----:B------:R1:W-:Y:S04]  /*241b0*/  STG.E.U16 desc[UR20][R36.64+0x42], R39 ;  /* 0x0000422724007986 */ /* 0x0003e8000c101514 */
[----:B------:R1:W-:Y:S02]  /*241c0*/  STG.E.U16 desc[UR20][R40.64+0x40], R129 ;  /* 0x0000408128007986 */ /* 0x0003e4000c101514 */
[----:B-1----:R-:W-:Y:S02]  /*241d0*/  IMAD.WIDE.U32 R44, R44, -0x2daee0ad, RZ ;  /* 0xd2511f532c2c7825 */ /* 0x002fe400078e00ff */
[----:B------:R1:W-:Y:S03]  /*241e0*/  STG.E.U16 desc[UR20][R40.64+0x42], R132 ;  /* 0x0000428428007986 */ /* 0x0003e6000c101514 */
[----:B------:R-:W-:Y:S01]  /*241f0*/  LOP3.LUT R45, R46, UR12, R45, 0x96, !PT ;  /* 0x0000000c2e2d7c12 */ /* 0x000fe2000f8e962d */
[----:B------:R-:W-:Y:S01]  /*24200*/  IMAD.WIDE.U32 R46, R47, -0x2daee0ad, RZ ;  /* 0xd2511f532f2e7825 */ /* 0x000fe200078e00ff */
[----:B------:R-:W-:Y:S04]  /*24210*/  STG.E.U16 desc[UR20][R196.64+0x42], R103 ;  /* 0x00004267c4007986 */ /* 0x000fe8000c101514 */
[----:B------:R-:W-:Y:S01]  /*24220*/  LOP3.LUT R47, R44, UR10, R47, 0x96, !PT ;  /* 0x0000000a2c2f7c12 */ /* 0x000fe2000f8e962f */
[----:B------:R-:W-:Y:S01]  /*24230*/  STG.E.U16 desc[UR20][R196.64+0x40], R131 ;  /* 0x00004083c4007986 */ /* 0x000fe2000c101514 */
[----:B------:R-:W-:Y:S01]  /*24240*/  IMAD.WIDE.U32 R44, R45, -0x326172a9, RZ ;  /* 0xcd9e8d572d2c7825 */ /* 0x000fe200078e00ff */
[----:B------:R-:W-:Y:S04]  /*24250*/  PRMT R3, R171, 0x7632, R3 ;  /* 0x00007632ab037816 */ /* 0x000fe80000000003 */
[----:B------:R-:W-:Y:S02]  /*24260*/  LOP3.LUT R50, R50, UR14, R45, 0x96, !PT ;  /* 0x0000000e32327c12 */ /* 0x000fe4000f8e962d */
[----:B------:R-:W-:Y:S02]  /*24270*/  PRMT R37, R169, 0x7632, R37 ;  /* 0x00007632a9257816 */ /* 0x000fe40000000025 */
[----:B------:R-:W-:Y:S01]  /*24280*/  PRMT R36, R171, 0x7610, R36 ;  /* 0x00007610ab247816 */ /* 0x000fe20000000024 */
[----:B------:R-:W-:Y:S01]  /*24290*/  IMAD.WIDE.U32 R154, R50, -0x2daee0ad, RZ ;  /* 0xd2511f53329a7825 */ /* 0x000fe200078e00ff */
[----:B------:R-:W-:Y:S02]  /*242a0*/  PRMT R39, R43, 0x7632, R39 ;  /* 0x000076322b277816 */ /* 0x000fe40000000027 */
[----:B------:R-:W-:Y:S02]  /*242b0*/  LOP3.LUT R129, R208, 0xff, RZ, 0xc0, !PT ;  /* 0x000000ffd0817812 */ /* 0x000fe400078ec0ff */
[----:B------:R-:W-:Y:S01]  /*242c0*/  LOP3.LUT R184, R39, 0xff, RZ, 0xc0, !PT ;  /* 0x000000ff27b87812 */ /* 0x000fe200078ec0ff */
[----:B-1----:R-:W-:Y:S01]  /*242d0*/  IMAD.WIDE R40, R232, -0x70, R40 ;  /* 0xffffff90e8287825 */ /* 0x002fe200078e0228 */
[----:B------:R-:W-:Y:S01]  /*242e0*/  LOP3.LUT R45, R46, UR24, R155, 0x96, !PT ;  /* 0x000000182e2d7c12 */ /* 0x000fe2000f8e969b */
[----:B------:R1:W-:Y:S01]  /*242f0*/  MUFU.EX2 R39, R120 ;  /* 0x0000007800277308 */ /* 0x0003e20000000800 */
[----:B------:R-:W-:Y:S01]  /*24300*/  LOP3.LUT R132, R207, 0xff, RZ, 0xc0, !PT ;  /* 0x000000ffcf847812 */ /* 0x000fe200078ec0ff */
[----:B------:R-:W-:Y:S05]  /*24310*/  IMAD.WIDE.U32 R46, R47, -0x326172a9, RZ ;  /* 0xcd9e8d572f2e7825 */ /* 0x000fea00078e00ff */
[----:B------:R-:W-:Y:S01]  /*24320*/  LOP3.LUT R202, R44, UR16, R47, 0x96, !PT ;  /* 0x000000102cca7c12 */ /* 0x000fe2000f8e962f */
[----:B------:R-:W-:Y:S01]  /*24330*/  IMAD.WIDE.U32 R44, R45, -0x326172a9, RZ ;  /* 0xcd9e8d572d2c7825 */ /* 0x000fe200078e00ff */
[----:B-1----:R-:W-:Y:S03]  /*24340*/  PRMT R120, R82, 0x7632, R120 ;  /* 0x0000763252787816 */ /* 0x002fe60000000078 */
[----:B--2---:R-:W-:Y:S05]  /*24350*/  @!P1 HADD2 R98, -R85.H1_H1, -RZ.H0_H0 ;  /* 0xa00000ff55629230 */ /* 0x004fea0000000d00 */
[----:B------:R-:W-:Y:S01]  /*24360*/  PRMT R42, R98, 0x7610, R42 ;  /* 0x00007610622a7816 */ /* 0x000fe2000000002a */
[----:B------:R1:W-:Y:S01]  /*24370*/  @!P1 STL.S16 [R1+0x2cc], R98 ;  /* 0x0002cc6201009387 */ /* 0x0003e20000100600 */
[----:B----4-:R-:W-:Y:S02]  /*24380*/  @!P5 HADD2 R92, -R38.H0_H0, -RZ.H0_H0 ;  /* 0xa00000ff265cd230 */ /* 0x010fe40000000900 */
[----:B------:R-:W-:Y:S02]  /*24390*/  @!P1 PRMT R148, R42, 0x5410, RZ ;  /* 0x000054102a949816 */ /* 0x000fe400000000ff */
[----:B------:R-:W-:Y:S02]  /*243a0*/  ISETP.GT.U32.AND P1, PT, R242, UR7, PT ;  /* 0x00000007f2007c0c */ /* 0x000fe4000bf24070 */
[----:B------:R-:W-:Y:S01]  /*243b0*/  PRMT R104, R92, 0x7610, R104 ;  /* 0x000076105c687816 */ /* 0x000fe20000000068 */
[----:B------:R2:W-:Y:S04]  /*243c0*/  @!P5 STL.S16 [R1+0x2d0], R92 ;  /* 0x0002d05c0100d387 */ /* 0x0005e80000100600 */
[----:B------:R4:W4:Y:S04]  /*243d0*/  LDL.S16 R42, [R1+0x2c0] ;  /* 0x0002c000012a7983 */ /* 0x0009280000100600 */
[----:B-1----:R1:W4:Y:S01]  /*243e0*/  LDL.S16 R98, [R1+0x2bc] ;  /* 0x0002bc0001627983 */ /* 0x0023220000100600 */
[----:B--2---:R-:W-:Y:S02]  /*243f0*/  PRMT R92, R38, 0x5410, R37 ;  /* 0x00005410265c7816 */ /* 0x004fe40000000025 */
[----:B------:R-:W-:Y:S01]  /*24400*/  @!P5 PRMT R38, R104, 0x5410, RZ ;  /* 0x000054106826d816 */ /* 0x000fe200000000ff */
[----:B------:R-:W-:Y:S01]  /*24410*/  IMAD.MOV.U32 R104, RZ, RZ, R180 ;  /* 0x000000ffff687224 */ /* 0x000fe200078e00b4 */
[----:B------:R-:W-:Y:S03]  /*24420*/  ISETP.GT.U32.AND P5, PT, R110, UR7, PT ;  /* 0x000000076e007c0c */ /* 0x000fe6000bfa4070 */
[----:B------:R2:W-:Y:S01]  /*24430*/  STG.E.U16 desc[UR20][R194.64+0x50], R38 ;  /* 0x00005026c2007986 */ /* 0x0005e2000c101514 */
[----:B---3--:R-:W-:Y:S09]  /*24440*/  @P1 HADD2 R111, -R37.H0_H0, -RZ.H0_H0 ;  /* 0xa00000ff256f1230 */ /* 0x008ff20000000900 */
[----:B------:R-:W-:Y:S01]  /*24450*/  @P5 HADD2 R105, -R36.H0_H0, -RZ.H0_H0 ;  /* 0xa00000ff24695230 */ /* 0x000fe20000000900 */
[----:B------:R-:W-:Y:S01]  /*24460*/  PRMT R93, R111, 0x7610, R93 ;  /* 0x000076106f5d7816 */ /* 0x000fe2000000005d */
[----:B------:R3:W-:Y:S03]  /*24470*/  @P1 STL.S16 [R1+0x2c8], R111 ;  /* 0x0002c86f01001387 */ /* 0x0007e60000100600 */
[----:B------:R-:W-:Y:S01]  /*24480*/  PRMT R51, R105, 0x7610, R51 ;  /* 0x0000761069337816 */ /* 0x000fe20000000033 */
[----:B------:R-:W-:Y:S01]  /*24490*/  @P5 STL.S16 [R1+0x2c4], R105 ;  /* 0x0002c46901005387 */ /* 0x000fe20000100600 */
[----:B------:R-:W-:Y:S02]  /*244a0*/  @P1 PRMT R37, R93, 0x5410, RZ ;  /* 0x000054105d251816 */ /* 0x000fe400000000ff */
[----:B------:R-:W-:Y:S01]  /*244b0*/  PRMT R93, R36, 0x5410, R3 ;  /* 0x00005410245d7816 */ /* 0x000fe20000000003 */
[----:B------:R1:W4:Y:S01]  /*244c0*/  LDL.S16 R103, [R1+0x2b8] ;  /* 0x0002b80001677983 */ /* 0x0003220000100600 */
[----:B------:R-:W-:Y:S02]  /*244d0*/  @P5 PRMT R36, R51, 0x5410, RZ ;  /* 0x0000541033245816 */ /* 0x000fe400000000ff */
[----:B------:R-:W-:Y:S01]  /*244e0*/  ISETP.LE.U32.AND P1, PT, R184, UR7, PT ;  /* 0x00000007b8007c0c */ /* 0x000fe2000bf23070 */
[----:B------:R1:W4:Y:S01]  /*244f0*/  LDL.S16 R51, [R1+0x2b4] ;  /* 0x0002b40001337983 */ /* 0x0003220000100600 */
[----:B------:R-:W-:Y:S01]  /*24500*/  ISETP.GT.U32.AND P5, PT, R234, UR7, PT ;  /* 0x00000007ea007c0c */ /* 0x000fe2000bfa4070 */
[----:B--2---:R-:W2:Y:S02]  /*24510*/  MUFU.EX2 R38, R121 ;  /* 0x0000007900267308 */ /* 0x004ea40000000800 */
[----:B------:R1:W-:Y:S04]  /*24520*/  STG.E.U16 desc[UR20][R194.64+0x52], R37 ;  /* 0x00005225c2007986 */ /* 0x0003e8000c101514 */
[----:B------:R-:W-:Y:S01]  /*24530*/  STG.E.U16 desc[UR20][R40.64+0x50], R36 ;  /* 0x0000502428007986 */ /* 0x000fe2000c101514 */
[----:B---3--:R-:W-:Y:S02]  /*24540*/  LOP3.LUT R111, R46, UR6, R45, 0x96, !PT ;  /* 0x000000062e6f7c12 */ /* 0x008fe4000f8e962d */
[C---:B--2---:R-:W-:Y:S01]  /*24550*/  F2FP.F16.F32.PACK_AB R91, R38.reuse, R39 ;  /* 0x00000027265b723e */ /* 0x044fe200000000ff */
[----:B-1----:R-:W-:Y:S04]  /*24560*/  FADD.FTZ R37, R39, R99 ;  /* 0x0000006327257221 */ /* 0x002fe80000010000 */
[--C-:B------:R-:W-:Y:S01]  /*24570*/  FADD.FTZ R222, R38, R37.reuse ;  /* 0x0000002526de7221 */ /* 0x100fe20000010000 */
[----:B------:R-:W-:Y:S02]  /*24580*/  PRMT R37, R207, 0x7632, R37 ;  /* 0x00007632cf257816 */ /* 0x000fe40000000025 */
[----:B------:R-:W-:Y:S02]  /*24590*/  SHF.R.U32.HI R207, RZ, 0x18, R207 ;  /* 0x00000018ffcf7819 */ /* 0x000fe400000116cf */
[----:B------:R-:W-:Y:S02]  /*245a0*/  LOP3.LUT R131, R37, 0xff, RZ, 0xc0, !PT ;  /* 0x000000ff25837812 */ /* 0x000fe400078ec0ff */
[----:B------:R-:W-:Y:S01]  /*245b0*/  PRMT R38, R2, 0x7632, R38 ;  /* 0x0000763202267816 */ /* 0x000fe20000000026 */
[----:B----4-:R-:W-:Y:S05]  /*245c0*/  @P5 HADD2 R42, -R3.H0_H0, -RZ.H0_H0 ;  /* 0xa00000ff032a5230 */ /* 0x010fea0000000900 */
[----:B------:R-:W-:Y:S04]  /*245d0*/  PRMT R46, R42, 0x7610, R46 ;  /* 0x000076102a2e7816 */ /* 0x000fe8000000002e */
[----:B------:R-:W-:Y:S02]  /*245e0*/  @P5 PRMT R3, R46, 0x5410, RZ ;  /* 0x000054102e035816 */ /* 0x000fe400000000ff */
[----:B------:R-:W-:Y:S01]  /*245f0*/  LOP3.LUT R46, R96, R223, RZ, 0x3c, !PT ;  /* 0x000000df602e7212 */ /* 0x000fe200078e3cff */
[----:B------:R-:W-:Y:S02]  /*24600*/  @!P1 HADD2 R98, -R83.H0_H0, -RZ.H0_H0 ;  /* 0xa00000ff53629230 */ /* 0x000fe40000000900 */
[----:B------:R1:W-:Y:S03]  /*24610*/  STG.E.U16 desc[UR20][R40.64+0x52], R3 ;  /* 0x0000520328007986 */ /* 0x0003e6000c101514 */
[----:B------:R-:W-:Y:S01]  /*24620*/  PRMT R57, R98, 0x7610, R57 ;  /* 0x0000761062397816 */ /* 0x000fe20000000039 */
[----:B------:R2:W-:Y:S03]  /*24630*/  @!P1 STL.S16 [R1+0x2bc], R98 ;  /* 0x0002bc6201009387 */ /* 0x0005e60000100600 */
[----:B------:R-:W-:Y:S01]  /*24640*/  @!P1 PRMT R152, R57, 0x5410, RZ ;  /* 0x0000541039989816 */ /* 0x000fe200000000ff */
[----:B------:R3:W-:Y:S01]  /*24650*/  @P5 STL.S16 [R1+0x2c0], R42 ;  /* 0x0002c02a01005387 */ /* 0x0007e20000100600 */
[----:B------:R-:W-:Y:S03]  /*24660*/  ISETP.LE.U32.AND P1, PT, R132, UR7, PT ;  /* 0x0000000784007c0c */ /* 0x000fe6000bf23070 */
[----:B------:R4:W4:Y:S01]  /*24670*/  LDL.S16 R57, [R1+0x2ac] ;  /* 0x0002ac0001397983 */ /* 0x0009220000100600 */
[----:B-1----:R-:W-:Y:S01]  /*24680*/  PRMT R3, R177, 0x7632, R3 ;  /* 0x00007632b1037816 */ /* 0x002fe20000000003 */
[----:B------:R-:W-:Y:S02]  /*24690*/  IMAD.WIDE R40, R232, 0x70, R40 ;  /* 0x00000070e8287825 */ /* 0x000fe400078e0228 */
[----:B--2---:R1:W2:Y:S01]  /*246a0*/  LDL.S16 R98, [R1+0x2b0] ;  /* 0x0002b00001627983 */ /* 0x0042a20000100600 */
[----:B---3--:R-:W-:Y:S03]  /*246b0*/  LOP3.LUT R42, R111, 0xffff, RZ, 0xc0, !PT ;  /* 0x0000ffff6f2a7812 */ /* 0x008fe600078ec0ff */
[----:B------:R-:W-:Y:S01]  /*246c0*/  STG.E.U16 desc[UR20][R40.64+0x50], R140 ;  /* 0x0000508c28007986 */ /* 0x000fe2000c101514 */
[----:B------:R-:W-:Y:S03]  /*246d0*/  SHF.R.U32.HI R180, RZ, 0x8, R42 ;  /* 0x00000008ffb47819 */ /* 0x000fe6000001162a */
[----:B------:R3:W-:Y:S01]  /*246e0*/  STG.E.U16 desc[UR20][R40.64+0x52], R141 ;  /* 0x0000528d28007986 */ /* 0x0007e2000c101514 */
[----:B------:R-:W-:Y:S01]  /*246f0*/  LOP3.LUT R42, R97, R104, RZ, 0x3c, !PT ;  /* 0x00000068612a7212 */ /* 0x000fe200078e3cff */
[----:B------:R-:W-:Y:S01]  /*24700*/  @!P4 HADD2 R51, -R3.H0_H0, -RZ.H0_H0 ;  /* 0xa00000ff0333c230 */ /* 0x000fe20000000900 */
[----:B------:R-:W-:Y:S01]  /*24710*/  LOP3.LUT R36, R180, 0xffff, RZ, 0xc0, !PT ;  /* 0x0000ffffb4247812 */ /* 0x000fe200078ec0ff */
[----:B------:R-:W-:Y:S03]  /*24720*/  STG.E.U16 desc[UR20][R196.64+0x50], R117 ;  /* 0x00005075c4007986 */ /* 0x000fe6000c101514 */
[----:B------:R-:W-:Y:S01]  /*24730*/  ISETP.LE.U32.AND P5, PT, R36, UR7, PT ;  /* 0x0000000724007c0c */ /* 0x000fe2000bfa3070 */
[----:B------:R1:W-:Y:S01]  /*24740*/  STG.E.U16 desc[UR20][R196.64+0x52], R128 ;  /* 0x00005280c4007986 */ /* 0x0003e2000c101514 */
[----:B------:R-:W-:Y:S02]  /*24750*/  PRMT R36, R177, 0x7610, R36 ;  /* 0x00007610b1247816 */ /* 0x000fe40000000024 */
[----:B------:R-:W-:Y:S02]  /*24760*/  PRMT R47, R51, 0x7610, R47 ;  /* 0x00007610332f7816 */ /* 0x000fe4000000002f */
[----:B------:R-:W-:Y:S01]  /*24770*/  PRMT R99, R36, 0x5410, R3 ;  /* 0x0000541024637816 */ /* 0x000fe20000000003 */
[----:B------:R-:W-:Y:S01]  /*24780*/  @!P1 HADD2 R103, -R36.H0_H0, -RZ.H0_H0 ;  /* 0xa00000ff24679230 */ /* 0x000fe20000000900 */
[----:B------:R-:W-:Y:S01]  /*24790*/  @!P4 PRMT R3, R47, 0x5410, RZ ;  /* 0x000054102f03c816 */ /* 0x000fe200000000ff */
[----:B------:R-:W-:Y:S01]  /*247a0*/  IMAD.WIDE.U32 R46, R46, -0x2daee0ad, RZ ;  /* 0xd2511f532e2e7825 */ /* 0x000fe200078e00ff */
[----:B------:R-:W-:Y:S02]  /*247b0*/  LOP3.LUT R177, R52, 0xff, RZ, 0xc0, !PT ;  /* 0x000000ff34b17812 */ /* 0x000fe400078ec0ff */
[----:B------:R-:W-:Y:S01]  /*247c0*/  PRMT R50, R103, 0x7610, R50 ;  /* 0x0000761067327816 */ /* 0x000fe20000000032 */
[----:B------:R-:W-:Y:S01]  /*247d0*/  @!P1 STL.S16 [R1+0x2b8], R103 ;  /* 0x0002b86701009387 */ /* 0x000fe20000100600 */
[----:B------:R-:W-:Y:S02]  /*247e0*/  PRMT R52, R220, 0x7632, R52 ;  /* 0x00007632dc347816 */ /* 0x000fe40000000034 */
[----:B------:R-:W-:Y:S01]  /*247f0*/  @!P1 PRMT R36, R50, 0x5410, RZ ;  /* 0x0000541032249816 */ /* 0x000fe200000000ff */
[----:B------:R1:W-:Y:S01]  /*24800*/  @!P4 STL.S16 [R1+0x2b4], R51 ;  /* 0x0002b4330100c387 */ /* 0x0003e20000100600 */
[----:B------:R-:W-:Y:S02]  /*24810*/  ISETP.LE.U32.AND P1, PT, R131, UR7, PT ;  /* 0x0000000783007c0c */ /* 0x000fe4000bf23070 */
[----:B------:R-:W-:Y:S01]  /*24820*/  ISETP.LE.U32.AND P4, PT, R207, UR7, PT ;  /* 0x00000007cf007c0c */ /* 0x000fe2000bf83070 */
[----:B------:R1:W-:Y:S01]  /*24830*/  STG.E.U16 desc[UR20][R194.64+0x60], R36 ;  /* 0x00006024c2007986 */ /* 0x0003e2000c101514 */
[----:B---3--:R-:W-:Y:S03]  /*24840*/  IMAD.WIDE R40, R232, -0x70, R40 ;  /* 0xffffff90e8287825 */ /* 0x008fe600078e0228 */
[----:B------:R3:W-:Y:S01]  /*24850*/  STG.E.U16 desc[UR20][R194.64+0x62], R3 ;  /* 0x00006203c2007986 */ /* 0x0007e2000c101514 */
[----:B-1----:R-:W-:Y:S01]  /*24860*/  PRMT R128, R82, 0x7610, R128 ;  /* 0x0000761052807816 */ /* 0x002fe20000000080 */
[----:B------:R-:W-:Y:S05]  /*24870*/  IMAD.WIDE.U32 R50, R42, -0x2daee0ad, RZ ;  /* 0xd2511f532a327825 */ /* 0x000fea00078e00ff */
[----:B------:R-:W-:Y:S02]  /*24880*/  LOP3.LUT R37, R126, UR13, R51, 0x96, !PT ;  /* 0x0000000d7e257c12 */ /* 0x000fe4000f8e9633 */
[----:B------:R-:W-:Y:S01]  /*24890*/  PRMT R36, R185, 0x7632, R36 ;  /* 0x00007632b9247816 */ /* 0x000fe20000000024 */
[----:B------:R-:W2:Y:S01]  /*248a0*/  LDL.LU.64 R126, [R1+0x378] ;  /* 0x00037800017e7983 */ /* 0x000ea20000300a00 */
[----:B------:R-:W-:Y:S01]  /*248b0*/  LOP3.LUT R50, R50, UR12, R47, 0x96, !PT ;  /* 0x0000000c32327c12 */ /* 0x000fe2000f8e962f */
[----:B------:R-:W-:Y:S01]  /*248c0*/  IMAD.WIDE.U32 R96, R37, -0x326172a9, RZ ;  /* 0xcd9e8d5725607825 */ /* 0x000fe200078e00ff */
[----:B---3--:R-:W-:Y:S01]  /*248d0*/  PRMT R3, R178, 0x7610, R3 ;  /* 0x00007610b2037816 */ /* 0x008fe20000000003 */
[----:B------:R3:W3:Y:S03]  /*248e0*/  LDL.S16 R117, [R1+0x2a0] ;  /* 0x0002a00001757983 */ /* 0x0006e60000100600 */
[----:B------:R-:W-:Y:S01]  /*248f0*/  LOP3.LUT R37, R122, UR15, R97, 0x96, !PT ;  /* 0x0000000f7a257c12 */ /* 0x000fe2000f8e9661 */
[----:B------:R1:W3:Y:S04]  /*24900*/  LDL.S16 R116, [R1+0x29c] ;  /* 0x00029c0001747983 */ /* 0x0002e80000100600 */
[----:B------:R-:W-:Y:S01]  /*24910*/  IMAD.WIDE.U32 R104, R37, -0x2daee0ad, RZ ;  /* 0xd2511f5325687825 */ /* 0x000fe200078e00ff */
[----:B------:R-:W-:Y:S03]  /*24920*/  PRMT R37, R185, 0x7610, R37 ;  /* 0x00007610b9257816 */ /* 0x000fe60000000025 */
[----:B------:R-:W-:Y:S02]  /*24930*/  IMAD.MOV.U32 R185, RZ, RZ, R44 ;  /* 0x000000ffffb97224 */ /* 0x000fe400078e002c */
[----:B----4-:R-:W-:Y:S05]  /*24940*/  @!P4 HADD2 R57, -R38.H0_H0, -RZ.H0_H0 ;  /* 0xa00000ff2639c230 */ /* 0x010fea0000000900 */
[----:B------:R-:W-:Y:S01]  /*24950*/  PRMT R39, R57, 0x7610, R39 ;  /* 0x0000761039277816 */ /* 0x000fe20000000027 */
[----:B--2---:R-:W-:Y:S05]  /*24960*/  @!P1 HADD2 R98, -R2.H0_H0, -RZ.H0_H0 ;  /* 0xa00000ff02629230 */ /* 0x004fea0000000900 */
[----:B------:R-:W-:Y:S01]  /*24970*/  PRMT R51, R98, 0x7610, R51 ;  /* 0x0000761062337816 */ /* 0x000fe20000000033 */
[----:B------:R2:W-:Y:S04]  /*24980*/  @!P1 STL.S16 [R1+0x2b0], R98 ;  /* 0x0002b06201009387 */ /* 0x0005e80000100600 */
[----:B------:R4:W-:Y:S04]  /*24990*/  @!P4 STL.S16 [R1+0x2ac], R57 ;  /* 0x0002ac390100c387 */ /* 0x0009e80000100600 */
[----:B------:R-:W3:Y:S04]  /*249a0*/  LDL.LU.64 R122, [R1+0x370] ;  /* 0x00037000017a7983 */ /* 0x000ee80000300a00 */
[----:B------:R-:W3:Y:S04]  /*249b0*/  LDL.LU R208, [R1+0x36c] ;  /* 0x00036c0001d07983 */ /* 0x000ee80000300800 */
[----:B------:R1:W3:Y:S04]  /*249c0*/  LDL.S16 R140, [R1+0x298] ;  /* 0x00029800018c7983 */ /* 0x0002e80000100600 */
[----:B------:R1:W3:Y:S04]  /*249d0*/  LDL.S16 R103, [R1+0x294] ;  /* 0x0002940001677983 */ /* 0x0002e80000100600 */
[----:B------:R-:W3:Y:S01]  /*249e0*/  LDL.LU R237, [R1+0x40] ;  /* 0x0000400001ed7983 */ /* 0x000ee20000300800 */
[----:B--2---:R-:W-:Y:S02]  /*249f0*/  PRMT R98, R2, 0x5410, R38 ;  /* 0x0000541002627816 */ /* 0x004fe40000000026 */
[----:B------:R-:W-:Y:S01]  /*24a00*/  @!P1 PRMT R2, R51, 0x5410, RZ ;  /* 0x0000541033029816 */ /* 0x000fe200000000ff */
[----:B------:R-:W-:Y:S01]  /*24a10*/  IMAD.WIDE.U32 R50, R50, -0x326172a9, RZ ;  /* 0xcd9e8d5732327825 */ /* 0x000fe200078e00ff */
[----:B------:R-:W-:Y:S01]  /*24a20*/  ISETP.LE.U32.AND P1, PT, R129, UR7, PT ;  /* 0x0000000781007c0c */ /* 0x000fe2000bf23070 */
[----:B----4-:R-:W2:Y:S01]  /*24a30*/  LDL.LU R57, [R1+0x48] ;  /* 0x0000480001397983 */ /* 0x010ea20000300800 */
[----:B------:R-:W-:Y:S02]  /*24a40*/  @!P4 PRMT R38, R39, 0x5410, RZ ;  /* 0x000054102726c816 */ /* 0x000fe400000000ff */
[----:B------:R-:W-:Y:S01]  /*24a50*/  ISETP.GT.U32.AND P4, PT, R137, UR7, PT ;  /* 0x0000000789007c0c */ /* 0x000fe2000bf84070 */
[----:B------:R-:W4:Y:S01]  /*24a60*/  LDL.LU R250, [R1+0x50] ;  /* 0x0000500001fa7983 */ /* 0x000f220000300800 */
[----:B------:R-:W-:Y:S03]  /*24a70*/  LOP3.LUT R39, R46, UR10, R105, 0x96, !PT ;  /* 0x0000000a2e277c12 */ /* 0x000fe6000f8e9669 */
[----:B------:R-:W4:Y:S04]  /*24a80*/  LDL.LU R251, [R1] ;  /* 0x0000000001fb7983 */ /* 0x000f280000300800 */
[----:B------:R1:W-:Y:S04]  /*24a90*/  STG.E.U16 desc[UR20][R40.64+0x60], R2 ;  /* 0x0000600228007986 */ /* 0x0003e8000c101514 */
[----:B------:R1:W-:Y:S01]  /*24aa0*/  STG.E.U16 desc[UR20][R40.64+0x62], R38 ;  /* 0x0000622628007986 */ /* 0x0003e2000c101514 */
[----:B---3--:R-:W-:Y:S02]  /*24ab0*/  @!P1 HADD2 R117, -R37.H0_H0, -RZ.H0_H0 ;  /* 0xa00000ff25759230 */ /* 0x008fe40000000900 */
[----:B------:R-:W-:Y:S03]  /*24ac0*/  @P4 HADD2 R116, -R36.H0_H0, -RZ.H0_H0 ;  /* 0xa00000ff24744230 */ /* 0x000fe60000000900 */
[----:B------:R-:W-:Y:S01]  /*24ad0*/  PRMT R46, R117, 0x7610, R46 ;  /* 0x00007610752e7816 */ /* 0x000fe2000000002e */
[----:B------:R3:W-:Y:S01]  /*24ae0*/  @!P1 STL.S16 [R1+0x2a0], R117 ;  /* 0x0002a07501009387 */ /* 0x0007e20000100600 */
[----:B-1----:R-:W-:Y:S02]  /*24af0*/  LOP3.LUT R2, R96, UR14, R51, 0x96, !PT ;  /* 0x0000000e60027c12 */ /* 0x002fe4000f8e9633 */
[----:B------:R-:W-:Y:S01]  /*24b00*/  PRMT R42, R116, 0x7610, R42 ;  /* 0x00007610742a7816 */ /* 0x000fe2000000002a */
[----:B------:R1:W-:Y:S01]  /*24b10*/  @P4 STL.S16 [R1+0x29c], R116 ;  /* 0x00029c7401004387 */ /* 0x0003e20000100600 */
[----:B------:R-:W-:Y:S01]  /*24b20*/  PRMT R96, R37, 0x5410, R36 ;  /* 0x0000541025607816 */ /* 0x000fe20000000024 */
[----:B------:R-:W-:Y:S01]  /*24b30*/  IMAD.WIDE.U32 R168, R2, -0x2daee0ad, RZ ;  /* 0xd2511f5302a87825 */ /* 0x000fe200078e00ff */
[----:B------:R-:W-:Y:S01]  /*24b40*/  @!P1 PRMT R37, R46, 0x5410, RZ ;  /* 0x000054102e259816 */ /* 0x000fe200000000ff */
[----:B------:R1:W4:Y:S01]  /*24b50*/  LDL.S16 R121, [R1+0x268] ;  /* 0x0002680001797983 */ /* 0x0003220000100600 */
[----:B------:R-:W-:Y:S01]  /*24b60*/  ISETP.GT.U32.AND P1, PT, R134, UR7, PT ;  /* 0x0000000786007c0c */ /* 0x000fe2000bf24070 */
[----:B------:R-:W-:Y:S01]  /*24b70*/  IMAD.WIDE R46, R232, 0x70, R40 ;  /* 0x00000070e82e7825 */ /* 0x000fe200078e0228 */
[----:B------:R-:W-:Y:S02]  /*24b80*/  @P4 PRMT R36, R42, 0x5410, RZ ;  /* 0x000054102a244816 */ /* 0x000fe400000000ff */
[----:B------:R-:W-:Y:S01]  /*24b90*/  ISETP.GT.U32.AND P4, PT, R213, UR7, PT ;  /* 0x00000007d5007c0c */ /* 0x000fe2000bf84070 */
[----:B------:R-:W-:Y:S01]  /*24ba0*/  IMAD.WIDE.U32 R38, R39, -0x326172a9, RZ ;  /* 0xcd9e8d5727267825 */ /* 0x000fe200078e00ff */
[----:B------:R-:W-:Y:S01]  /*24bb0*/  PRMT R2, R178, 0x7632, R2 ;  /* 0x00007632b2027816 */ /* 0x000fe20000000002 */
[----:B------:R1:W-:Y:S01]  /*24bc0*/  STG.E.U16 desc[UR20][R46.64+0x60], R145 ;  /* 0x000060912e007986 */ /* 0x0003e2000c101514 */
[----:B------:R-:W-:Y:S02]  /*24bd0*/  SHF.R.U32.HI R178, RZ, 0x18, R43 ;  /* 0x00000018ffb27819 */ /* 0x000fe4000001162b */
[----:B------:R-:W-:Y:S01]  /*24be0*/  PRMT R97, R3, 0x5410, R2 ;  /* 0x0000541003617816 */ /* 0x000fe20000000002 */
[----:B------:R1:W-:Y:S01]  /*24bf0*/  STG.E.U16 desc[UR20][R46.64+0x62], R147 ;  /* 0x000062932e007986 */ /* 0x0003e2000c101514 */
[----:B------:R-:W-:Y:S02]  /*24c00*/  LOP3.LUT R42, R104, UR24, R169, 0x96, !PT ;  /* 0x00000018682a7c12 */ /* 0x000fe4000f8e96a9 */
[--C-:B------:R-:W-:Y:S01]  /*24c10*/  LOP3.LUT R205, R50, UR16, R39.reuse, 0x96, !PT ;  /* 0x0000001032cd7c12 */ /* 0x100fe2000f8e9627 */
[----:B------:R1:W-:Y:S01]  /*24c20*/  STG.E.U16 desc[UR20][R196.64+0x60], R118 ;  /* 0x00006076c4007986 */ /* 0x0003e2000c101514 */
[C---:B------:R-:W-:Y:S01]  /*24c30*/  PRMT R39, R225.reuse, 0x7610, R39 ;  /* 0x00007610e1277816 */ /* 0x040fe20000000027 */
[----:B------:R-:W-:Y:S02]  /*24c40*/  IMAD.WIDE.U32 R42, R42, -0x326172a9, RZ ;  /* 0xcd9e8d572a2a7825 */ /* 0x000fe400078e00ff */
[----:B---3--:R3:W3:Y:S02]  /*24c50*/  LDL.S16 R117, [R1+0x274] ;  /* 0x0002740001757983 */ /* 0x0086e40000100600 */
[----:B------:R-:W-:Y:S01]  /*24c60*/  IMAD.MOV.U32 R169, RZ, RZ, R42 ;  /* 0x000000ffffa97224 */ /* 0x000fe200078e002a */
[----:B------:R-:W-:Y:S01]  /*24c70*/  LOP3.LUT R105, R38, UR6, R43, 0x96, !PT ;  /* 0x0000000626697c12 */ /* 0x000fe2000f8e962b */
[----:B-1----:R1:W3:Y:S01]  /*24c80*/  LDL.S16 R116, [R1+0x270] ;  /* 0x0002700001747983 */ /* 0x0022e20000100600 */
[----:B------:R-:W-:Y:S02]  /*24c90*/  PRMT R38, R225, 0x7632, R38 ;  /* 0x00007632e1267816 */ /* 0x000fe40000000026 */
[----:B------:R-:W-:Y:S01]  /*24ca0*/  PRMT R141, R42, 0x7773, RZ ;  /* 0x000077732a8d7816 */ /* 0x000fe200000000ff */
[----:B------:R-:W-:Y:S04]  /*24cb0*/  STG.E.U16 desc[UR20][R196.64+0x62], R138 ;  /* 0x0000628ac4007986 */ /* 0x000fe8000c101514 */
[----:B------:R1:W-:Y:S01]  /*24cc0*/  STG.E.U16 desc[UR20][R194.64+0x70], R37 ;  /* 0x00007025c2007986 */ /* 0x0003e2000c101514 */
[----:B------:R-:W-:Y:S03]  /*24cd0*/  PRMT R145, R44, 0x7771, RZ ;  /* 0x000077712c917816 */ /* 0x000fe600000000ff */
[----:B------:R1:W-:Y:S01]  /*24ce0*/  STG.E.U16 desc[UR20][R194.64+0x72], R36 ;  /* 0x00007224c2007986 */ /* 0x0003e2000c101514 */
[----:B------:R-:W-:Y:S01]  /*24cf0*/  SHF.R.U32.HI R147, RZ, 0x18, R102 ;  /* 0x00000018ff937819 */ /* 0x000fe20000011666 */
[----:B------:R-:W-:Y:S01]  /*24d00*/  IMAD.WIDE R46, R232, -0x70, R46 ;  /* 0xffffff90e82e7825 */ /* 0x000fe200078e022e */
[----:B------:R-:W-:Y:S02]  /*24d10*/  PRMT R118, R44, 0x7772, RZ ;  /* 0x000077722c767816 */ /* 0x000fe400000000ff */
[----:B-1----:R-:W-:Y:S02]  /*24d20*/  PRMT R37, R102, 0x7632, R37 ;  /* 0x0000763266257816 */ /* 0x002fe40000000025 */
[----:B------:R-:W-:Y:S02]  /*24d30*/  LOP3.LUT R36, R105, 0xffff, RZ, 0xc0, !PT ;  /* 0x0000ffff69247812 */ /* 0x000fe400078ec0ff */
[----:B------:R-:W-:Y:S02]  /*24d40*/  LOP3.LUT R155, R37, 0xff, RZ, 0xc0, !PT ;  /* 0x000000ff259b7812 */ /* 0x000fe400078ec0ff */
[----:B------:R-:W-:Y:S01]  /*24d50*/  SHF.R.U32.HI R171, RZ, 0x8, R36 ;  /* 0x00000008ffab7819 */ /* 0x000fe20000011624 */
[----:B------:R-:W-:Y:S02]  /*24d60*/  @P1 HADD2 R140, -R3.H0_H0, -RZ.H0_H0 ;  /* 0xa00000ff038c1230 */ /* 0x000fe40000000900 */
[----:B------:R-:W-:Y:S03]  /*24d70*/  @P4 HADD2 R103, -R2.H0_H0, -RZ.H0_H0 ;  /* 0xa00000ff02674230 */ /* 0x000fe60000000900 */
[----:B------:R-:W-:Y:S01]  /*24d80*/  PRMT R41, R140, 0x7610, R41 ;  /* 0x000076108c297816 */ /* 0x000fe20000000029 */
[----:B------:R1:W-:Y:S01]  /*24d90*/  @P1 STL.S16 [R1+0x298], R140 ;  /* 0x0002988c01001387 */ /* 0x0003e20000100600 */
[----:B------:R-:W-:Y:S03]  /*24da0*/  PRMT R40, R103, 0x7610, R40 ;  /* 0x0000761067287816 */ /* 0x000fe60000000028 */
[----:B------:R1:W-:Y:S01]  /*24db0*/  @P4 STL.S16 [R1+0x294], R103 ;  /* 0x0002946701004387 */ /* 0x0003e20000100600 */
[----:B------:R-:W-:Y:S01]  /*24dc0*/  @P1 PRMT R3, R41, 0x5410, RZ ;  /* 0x0000541029031816 */ /* 0x000fe200000000ff */
[----:B------:R-:W-:Y:S01]  /*24dd0*/  IMAD.MOV.U32 R41, RZ, RZ, R204 ;  /* 0x000000ffff297224 */ /* 0x000fe200078e00cc */
[----:B------:R-:W-:Y:S01]  /*24de0*/  ISETP.LE.U32.AND P1, PT, R178, UR7, PT ;  /* 0x00000007b2007c0c */ /* 0x000fe2000bf23070 */
[----:B------:R3:W3:Y:S01]  /*24df0*/  LDL.S16 R50, [R1+0x26c] ;  /* 0x00026c0001327983 */ /* 0x0006e20000100600 */
[----:B------:R-:W-:Y:S02]  /*24e00*/  @P4 PRMT R2, R40, 0x5410, RZ ;  /* 0x0000541028024816 */ /* 0x000fe400000000ff */
[----:B------:R-:W-:Y:S01]  /*24e10*/  ISETP.LE.U32.AND P4, PT, R157, UR7, PT ;  /* 0x000000079d007c0c */ /* 0x000fe2000bf83070 */
[----:B------:R1:W-:Y:S01]  /*24e20*/  STG.E.U16 desc[UR20][R46.64+0x70], R3 ;  /* 0x000070032e007986 */ /* 0x0003e2000c101514 */
[----:B--2---:R-:W-:Y:S01]  /*24e30*/  PRMT R57, R57, 0x5410, R237 ;  /* 0x0000541039397816 */ /* 0x004fe200000000ed */
[----:B------:R-:W2:Y:S01]  /*24e40*/  MUFU.EX2 R40, R122 ;  /* 0x0000007a00287308 */ /* 0x000ea20000000800 */
[----:B----4-:R-:W-:Y:S01]  /*24e50*/  PRMT R51, R251, 0x5410, R250 ;  /* 0x00005410fb337816 */ /* 0x010fe200000000fa */
[----:B------:R4:W-:Y:S01]  /*24e60*/  STG.E.U16 desc[UR20][R46.64+0x72], R2 ;  /* 0x000072022e007986 */ /* 0x0009e2000c101514 */
[----:B-1----:R-:W-:Y:S03]  /*24e70*/  LOP3.LUT R140, R107, 0xff, RZ, 0xc0, !PT ;  /* 0x000000ff6b8c7812 */ /* 0x002fe600078ec0ff */
[----:B------:R1:W3:Y:S01]  /*24e80*/  LDL.S16 R103, [R1+0x264] ;  /* 0x0002640001677983 */ /* 0x0002e20000100600 */
[----:B--2---:R-:W-:Y:S03]  /*24e90*/  FADD.FTZ R36, R40, R65 ;  /* 0x0000004128247221 */ /* 0x004fe60000010000 */
[----:B------:R2:W1:Y:S01]  /*24ea0*/  MUFU.EX2 R3, R123 ;  /* 0x0000007b00037308 */ /* 0x0004620000000800 */
[----:B----4-:R-:W-:Y:S01]  /*24eb0*/  LOP3.LUT R2, R171, 0xffff, RZ, 0xc0, !PT ;  /* 0x0000ffffab027812 */ /* 0x010fe200078ec0ff */
[----:B------:R-:W-:Y:S05]  /*24ec0*/  IMAD.WIDE R46, R232, 0x70, R46 ;  /* 0x00000070e82e7825 */ /* 0x000fea00078e022e */
[----:B------:R4:W-:Y:S04]  /*24ed0*/  STG.E.U16 desc[UR20][R46.64+0x70], R151 ;  /* 0x000070972e007986 */ /* 0x0009e8000c101514 */
[----:B------:R4:W-:Y:S01]  /*24ee0*/  STG.E.U16 desc[UR20][R46.64+0x72], R150 ;  /* 0x000072962e007986 */ /* 0x0009e2000c101514 */
[----:B--2---:R-:W-:Y:S01]  /*24ef0*/  PRMT R123, R83, 0x7632, R123 ;  /* 0x00007632537b7816 */ /* 0x004fe2000000007b */
[----:B------:R-:W-:Y:S01]  /*24f00*/  @!P1 HADD2 R121, -R83.H1_H1, -RZ.H0_H0 ;  /* 0xa00000ff53799230 */ /* 0x000fe20000000d00 */
[C---:B-1----:R-:W-:Y:S01]  /*24f10*/  F2FP.F16.F32.PACK_AB R90, R3.reuse, R40 ;  /* 0x00000028035a723e */ /* 0x042fe200000000ff */
[----:B------:R1:W-:Y:S01]  /*24f20*/  STG.E.U16 desc[UR20][R196.64+0x70], R144 ;  /* 0x00007090c4007986 */ /* 0x0003e2000c101514 */
[----:B------:R-:W-:Y:S01]  /*24f30*/  FADD.FTZ R204, R3, R36 ;  /* 0x0000002403cc7221 */ /* 0x000fe20000010000 */
[----:B------:R-:W-:Y:S02]  /*24f40*/  LOP3.LUT R3, R41, 0xff, RZ, 0xc0, !PT ;  /* 0x000000ff29037812 */ /* 0x000fe400078ec0ff */
[----:B------:R-:W-:Y:S01]  /*24f50*/  PRMT R104, R121, 0x7610, R104 ;  /* 0x0000761079687816 */ /* 0x000fe20000000068 */
[----:B------:R-:W-:Y:S03]  /*24f60*/  @!P1 STL.S16 [R1+0x268], R121 ;  /* 0x0002687901009387 */ /* 0x000fe60000100600 */
[----:B------:R-:W-:Y:S01]  /*24f70*/  @!P1 PRMT R123, R104, 0x5410, RZ ;  /* 0x00005410687b9816 */ /* 0x000fe200000000ff */
[----:B------:R2:W-:Y:S01]  /*24f80*/  STG.E.U16 desc[UR20][R196.64+0x72], R143 ;  /* 0x0000728fc4007986 */ /* 0x0005e2000c101514 */
[----:B------:R-:W-:Y:S02]  /*24f90*/  PRMT R104, R39, 0x5410, R38 ;  /* 0x0000541027687816 */ /* 0x000fe40000000026 */
[----:B------:R-:W-:Y:S01]  /*24fa0*/  ISETP.LE.U32.AND P1, PT, R155, UR7, PT ;  /* 0x000000079b007c0c */ /* 0x000fe2000bf23070 */
[----:B---3--:R-:W-:Y:S01]  /*24fb0*/  @!P4 HADD2 R117, -R39.H0_H0, -RZ.H0_H0 ;  /* 0xa00000ff2775c230 */ /* 0x008fe20000000900 */
[----:B----4-:R-:W-:Y:S01]  /*24fc0*/  PRMT R151, R42, 0x7771, RZ ;  /* 0x000077712a977816 */ /* 0x010fe200000000ff */
[----:B------:R-:W-:Y:S03]  /*24fd0*/  @!P3 HADD2 R116, -R38.H0_H0, -RZ.H0_H0 ;  /* 0xa00000ff2674b230 */ /* 0x000fe60000000900 */
[----:B------:R-:W-:Y:S01]  /*24fe0*/  PRMT R109, R117, 0x7610, R109 ;  /* 0x00007610756d7816 */ /* 0x000fe2000000006d */
[----:B------:R3:W-:Y:S01]  /*24ff0*/  @!P4 STL.S16 [R1+0x274], R117 ;  /* 0x000274750100c387 */ /* 0x0007e20000100600 */
[----:B------:R-:W-:Y:S01]  /*25000*/  PRMT R150, R110, 0x5410, R234 ;  /* 0x000054106e967816 */ /* 0x000fe200000000ea */
[----:B------:R-:W-:Y:S01]  /*25010*/  IMAD.WIDE R46, R232, -0x70, R46 ;  /* 0xffffff90e82e7825 */ /* 0x000fe200078e022e */
[----:B------:R-:W-:Y:S01]  /*25020*/  PRMT R73, R116, 0x7610, R73 ;  /* 0x0000761074497816 */ /* 0x000fe20000000049 */
[----:B------:R4:W-:Y:S01]  /*25030*/  @!P3 STL.S16 [R1+0x270], R116 ;  /* 0x000270740100b387 */ /* 0x0009e20000100600 */
[----:B------:R-:W-:Y:S02]  /*25040*/  @!P4 PRMT R39, R109, 0x5410, RZ ;  /* 0x000054106d27c816 */ /* 0x000fe400000000ff */
[----:B------:R-:W-:Y:S01]  /*25050*/  @!P3 PRMT R38, R73, 0x5410, RZ ;  /* 0x000054104926b816 */ /* 0x000fe200000000ff */
[----:B------:R-:W4:Y:S01]  /*25060*/  LDL.LU R237, [R1+0x34] ;  /* 0x0000340001ed7983 */ /* 0x000f220000300800 */
[----:B------:R-:W-:Y:S02]  /*25070*/  ISETP.LE.U32.AND P4, PT, R177, UR7, PT ;  /* 0x00000007b1007c0c */ /* 0x000fe4000bf83070 */
[----:B------:R-:W-:Y:S01]  /*25080*/  ISETP.LE.U32.AND P3, PT, R2, UR7, PT ;  /* 0x0000000702007c0c */ /* 0x000fe2000bf63070 */
[----:B------:R-:W-:Y:S01]  /*25090*/  STG.E.U16 desc[UR20][R194.64+0x80], R39 ;  /* 0x00008027c2007986 */ /* 0x000fe2000c101514 */
[----:B------:R-:W-:Y:S02]  /*250a0*/  PRMT R2, R0, 0x7632, R2 ;  /* 0x0000763200027816 */ /* 0x000fe40000000002 */
[----:B-1----:R-:W-:Y:S01]  /*250b0*/  PRMT R144, R175, 0x5410, R174 ;  /* 0x00005410af907816 */ /* 0x002fe200000000ae */
[----:B------:R1:W-:Y:S01]  /*250c0*/  STG.E.U16 desc[UR20][R194.64+0x82], R38 ;  /* 0x00008226c2007986 */ /* 0x0003e2000c101514 */
[----:B--2---:R-:W-:Y:S02]  /*250d0*/  PRMT R143, R42, 0x7772, RZ ;  /* 0x000077722a8f7816 */ /* 0x004fe400000000ff */
[----:B---3--:R-:W-:Y:S01]  /*250e0*/  PRMT R117, R44, 0x7773, RZ ;  /* 0x000077732c757816 */ /* 0x008fe200000000ff */
[----:B----4-:R-:W2:Y:S04]  /*250f0*/  LDL.LU R116, [R1+0x30] ;  /* 0x0000300001747983 */ /* 0x010ea80000300800 */
[----:B------:R-:W3:Y:S04]  /*25100*/  LDL.LU R250, [R1+0x28] ;  /* 0x0000280001fa7983 */ /* 0x000ee80000300800 */
[----:B------:R-:W3:Y:S04]  /*25110*/  LDL.LU R251, [R1+0x2c] ;  /* 0x00002c0001fb7983 */ /* 0x000ee80000300800 */
[----:B------:R-:W4:Y:S01]  /*25120*/  LDL.LU R109, [R1+0x14] ;  /* 0x00001400016d7983 */ /* 0x000f220000300800 */
[----:B-1----:R-:W-:Y:S02]  /*25130*/  PRMT R38, R3, 0x5410, R101 ;  /* 0x0000541003267816 */ /* 0x002fe40000000065 */
[----:B------:R-:W-:Y:S01]  /*25140*/  PRMT R3, R219, 0x7610, R3 ;  /* 0x00007610db037816 */ /* 0x000fe20000000003 */
[----:B------:R1:W4:Y:S04]  /*25150*/  LDL.S16 R73, [R1+0x238] ;  /* 0x0002380001497983 */ /* 0x0003280000100600 */
[----:B------:R1:W4:Y:S01]  /*25160*/  LDL.S16 R65, [R1+0x23c] ;  /* 0x00023c0001417983 */ /* 0x0003220000100600 */
[----:B------:R-:W-:Y:S05]  /*25170*/  @!P1 HADD2 R50, -R0.H0_H0, -RZ.H0_H0 ;  /* 0xa00000ff00329230 */ /* 0x000fea0000000900 */
[----:B------:R-:W-:Y:S01]  /*25180*/  PRMT R36, R50, 0x7610, R36 ;  /* 0x0000761032247816 */ /* 0x000fe20000000024 */
[C---:B------:R-:W-:Y:S05]  /*25190*/  @!P4 HADD2 R103, -R82.reuse.H0_H0, -RZ.H0_H0 ;  /* 0xa00000ff5267c230 */ /* 0x040fea0000000900 */
[----:B------:R-:W-:Y:S01]  /*251a0*/  PRMT R37, R103, 0x7610, R37 ;  /* 0x0000761067257816 */ /* 0x000fe20000000025 */
[----:B------:R1:W-:Y:S03]  /*251b0*/  @!P4 STL.S16 [R1+0x264], R103 ;  /* 0x000264670100c387 */ /* 0x0003e60000100600 */
[----:B------:R-:W-:Y:S01]  /*251c0*/  @!P4 PRMT R128, R37, 0x5410, RZ ;  /* 0x000054102580c816 */ /* 0x000fe200000000ff */
[----:B------:R-:W-:Y:S01]  /*251d0*/  @!P1 STL.S16 [R1+0x26c], R50 ;  /* 0x00026c3201009387 */ /* 0x000fe20000100600 */
[----:B------:R-:W-:Y:S02]  /*251e0*/  ISETP.GT.U32.AND P4, PT, R199, UR7, PT ;  /* 0x00000007c7007c0c */ /* 0x000fe4000bf84070 */
[----:B------:R-:W-:Y:S02]  /*251f0*/  PRMT R37, R245, 0x5410, R239 ;  /* 0x00005410f5257816 */ /* 0x000fe400000000ef */
[----:B-1----:R-:W-:Y:S02]  /*25200*/  PRMT R103, R0, 0x5410, R2 ;  /* 0x0000541000677816 */ /* 0x002fe40000000002 */
[----:B------:R-:W-:Y:S02]  /*25210*/  @!P1 PRMT R0, R36, 0x5410, RZ ;  /* 0x0000541024009816 */ /* 0x000fe400000000ff */
[----:B------:R-:W-:Y:S03]  /*25220*/  ISETP.LE.U32.AND P1, PT, R147, UR7, PT ;  /* 0x0000000793007c0c */ /* 0x000fe6000bf23070 */
[----:B------:R1:W-:Y:S02]  /*25230*/  STG.E.U16 desc[UR20][R46.64+0x80], R0 ;  /* 0x000080002e007986 */ /* 0x0003e4000c101514 */
[----:B-1----:R-:W-:Y:S02]  /*25240*/  PRMT R0, R220, 0x7610, R0 ;  /* 0x00007610dc007816 */ /* 0x002fe40000000000 */
[----:B--2---:R-:W-:Y:S02]  /*25250*/  PRMT R45, R116, 0x5410, R237 ;  /* 0x00005410742d7816 */ /* 0x004fe400000000ed */
[----:B------:R-:W-:Y:S02]  /*25260*/  PRMT R116, R173, 0x5410, R172 ;  /* 0x00005410ad747816 */ /* 0x000fe400000000ac */
[----:B------:R-:W2:Y:S01]  /*25270*/  LDL.LU R172, [R1+0x368] ;  /* 0x0003680001ac7983 */ /* 0x000ea20000300800 */
[----:B---3--:R-:W-:Y:S03]  /*25280*/  PRMT R50, R251, 0x5410, R250 ;  /* 0x00005410fb327816 */ /* 0x008fe600000000fa */
[----:B------:R-:W3:Y:S01]  /*25290*/  LDL.LU R173, [R1+0x364] ;  /* 0x0003640001ad7983 */ /* 0x000ee20000300800 */
[----:B----4-:R-:W-:Y:S03]  /*252a0*/  PRMT R36, R208, 0x5410, R109 ;  /* 0x00005410d0247816 */ /* 0x010fe6000000006d */
[----:B------:R-:W4:Y:S04]  /*252b0*/  LDL.LU R174, [R1+0x360] ;  /* 0x0003600001ae7983 */ /* 0x000f280000300800 */
[----:B------:R-:W2:Y:S01]  /*252c0*/  LDL.LU R175, [R1+0x35c] ;  /* 0x00035c0001af7983 */ /* 0x000ea20000300800 */
[----:B------:R-:W-:Y:S03]  /*252d0*/  @P4 HADD2 R73, -R82.H1_H1, -RZ.H0_H0 ;  /* 0xa00000ff52494230 */ /* 0x000fe60000000d00 */
[----:B------:R-:W3:Y:S01]  /*252e0*/  LDL.LU R208, [R1+0x358] ;  /* 0x0003580001d07983 */ /* 0x000ee20000300800 */
[----:B------:R-:W-:Y:S01]  /*252f0*/  @!P1 HADD2 R65, -R2.H0_H0, -RZ.H0_H0 ;  /* 0xa00000ff02419230 */ /* 0x000fe20000000900 */
[----:B------:R-:W-:Y:S02]  /*25300*/  PRMT R102, R73, 0x7610, R102 ;  /* 0x0000761049667816 */ /* 0x000fe40000000066 */
[----:B------:R1:W4:Y:S02]  /*25310*/  LDL.S16 R39, [R1+0x234] ;  /* 0x0002340001277983 */ /* 0x0003240000100600 */
[----:B------:R-:W-:Y:S02]  /*25320*/  PRMT R40, R65, 0x7610, R40 ;  /* 0x0000761041287816 */ /* 0x000fe40000000028 */
[----:B------:R-:W-:Y:S01]  /*25330*/  @P4 PRMT R120, R102, 0x5410, RZ ;  /* 0x0000541066784816 */ /* 0x000fe200000000ff */
[----:B------:R1:W-:Y:S01]  /*25340*/  @P4 STL.S16 [R1+0x238], R73 ;  /* 0x0002384901004387 */ /* 0x0003e20000100600 */
[----:B------:R-:W-:Y:S02]  /*25350*/  @!P1 PRMT R2, R40, 0x5410, RZ ;  /* 0x0000541028029816 */ /* 0x000fe400000000ff */
[----:B------:R-:W-:Y:S01]  /*25360*/  ISETP.GT.U32.AND P4, PT, R183, UR7, PT ;  /* 0x00000007b7007c0c */ /* 0x000fe2000bf84070 */
[----:B------:R1:W-:Y:S01]  /*25370*/  @!P1 STL.S16 [R1+0x23c], R65 ;  /* 0x00023c4101009387 */ /* 0x0003e20000100600 */
[----:B------:R-:W-:Y:S02]  /*25380*/  ISETP.LE.U32.AND P1, PT, R140, UR7, PT ;  /* 0x000000078c007c0c */ /* 0x000fe4000bf23070 */
[----:B------:R-:W-:Y:S01]  /*25390*/  PRMT R102, R0, 0x5410, R52 ;  /* 0x0000541000667816 */ /* 0x000fe20000000034 */
[----:B------:R1:W-:Y:S02]  /*253a0*/  STG.E.U16 desc[UR20][R46.64+0x82], R2 ;  /* 0x000082022e007986 */ /* 0x0003e4000c101514 */
[----:B-1----:R1:W1:Y:S10]  /*253b0*/  MUFU.EX2 R73, R216 ;  /* 0x000000d800497308 */ /* 0x0022740000000800 */
[----:B------:R-:W1:Y:S01]  /*253c0*/  MUFU.EX2 R65, R176 ;  /* 0x000000b000417308 */ /* 0x000e620000000800 */
[----:B------:R-:W-:Y:S01]  /*253d0*/  PRMT R2, R219, 0x7632, R2 ;  /* 0x00007632db027816 */ /* 0x000fe20000000002 */
[----:B-1----:R-:W2:Y:S01]  /*253e0*/  LDL.LU R216, [R1+0x354] ;  /* 0x0003540001d87983 */ /* 0x002ea20000300800 */
[----:B------:R-:W-:Y:S01]  /*253f0*/  FADD.FTZ R44, R73, R106 ;  /* 0x0000006a492c7221 */ /* 0x000fe20000010000 */
[----:B------:R-:W-:Y:S01]  /*25400*/  IMAD.WIDE R106, R232, 0x70, R46 ;  /* 0x00000070e86a7825 */ /* 0x000fe200078e022e */
[----:B------:R-:W-:Y:S04]  /*25410*/  LOP3.LUT R47, R57, 0xff00ff, RZ, 0xc0, !PT ;  /* 0x00ff00ff392f7812 */ /* 0x000fe800078ec0ff */
[----:B------:R1:W-:Y:S01]  /*25420*/  STG.E.U16 desc[UR20][R106.64+0x82], R156 ;  /* 0x0000829c6a007986 */ /* 0x0003e2000c101514 */
[----:B------:R-:W-:Y:S03]  /*25430*/  FADD.FTZ R44, R65, R44 ;  /* 0x0000002c412c7221 */ /* 0x000fe60000010000 */
[----:B------:R-:W2:Y:S04]  /*25440*/  LDL.LU R176, [R1+0x350] ;  /* 0x0003500001b07983 */ /* 0x000ea80000300800 */
[----:B------:R-:W2:Y:S04]  /*25450*/  LDL R121, [R1+0x318] ;  /* 0x0003180001797983 */ /* 0x000ea80000100800 */
[----:B------:R2:W2:Y:S04]  /*25460*/  LDL.S16 R110, [R1+0x230] ;  /* 0x00023000016e7983 */ /* 0x0004a80000100600 */
[----:B------:R2:W2:Y:S04]  /*25470*/  LDL.S16 R101, [R1+0x21c] ;  /* 0x00021c0001657983 */ /* 0x0004a80000100600 */
[----:B------:R1:W-:Y:S04]  /*25480*/  STG.E.U16 desc[UR20][R106.64+0x80], R139 ;  /* 0x0000808b6a007986 */ /* 0x0003e8000c101514 */
[----:B------:R-:W-:Y:S01]  /*25490*/  STG.E.U16 desc[UR20][R196.64+0x80], R163 ;  /* 0x000080a3c4007986 */ /* 0x000fe2000c101514 */
[----:B-1----:R-:W-:Y:S03]  /*254a0*/  PRMT R156, R108, 0x5410, R59 ;  /* 0x000054106c9c7816 */ /* 0x002fe6000000003b */
[----:B------:R-:W-:Y:S01]  /*254b0*/  STG.E.U16 desc[UR20][R196.64+0x82], R142 ;  /* 0x0000828ec4007986 */ /* 0x000fe2000c101514 */
[----:B------:R-:W-:Y:S01]  /*254c0*/  LOP3.LUT R139, R58, 0xff, RZ, 0xc0, !PT ;  /* 0x000000ff3a8b7812 */ /* 0x000fe200078ec0ff */
[----:B------:R-:W-:Y:S02]  /*254d0*/  IMAD.WIDE R106, R232, -0x70, R106 ;  /* 0xffffff90e86a7825 */ /* 0x000fe400078e026a */
[----:B---3--:R-:W1:Y:S02]  /*254e0*/  LDSM.16.MT88.4 R40, [R208+0x4000] ;  /* 0x00400000d028783b */ /* 0x008e640000004200 */
[----:B----4-:R-:W-:Y:S05]  /*254f0*/  @!P1 HADD2 R39, -R0.H0_H0, -RZ.H0_H0 ;  /* 0xa00000ff00279230 */ /* 0x010fea0000000900 */
[----:B------:R-:W-:Y:S01]  /*25500*/  PRMT R138, R39, 0x7610, R138 ;  /* 0x00007610278a7816 */ /* 0x000fe2000000008a */
[----:B------:R3:W-:Y:S03]  /*25510*/  @!P1 STL.S16 [R1+0x234], R39 ;  /* 0x0002342701009387 */ /* 0x0007e60000100600 */
[----:B------:R-:W-:Y:S01]  /*25520*/  @!P1 PRMT R0, R138, 0x5410, RZ ;  /* 0x000054108a009816 */ /* 0x000fe200000000ff */
[----:B------:R-:W-:Y:S01]  /*25530*/  STL [R1+0x314], R44 ;  /* 0x0003142c01007387 */ /* 0x000fe20000100800 */
[----:B------:R-:W-:Y:S02]  /*25540*/  ISETP.GT.U32.AND P1, PT, R108, UR7, PT ;  /* 0x000000076c007c0c */ /* 0x000fe4000bf24070 */
[----:B------:R-:W-:Y:S01]  /*25550*/  PRMT R108, R192, 0x5410, R200 ;  /* 0x00005410c06c7816 */ /* 0x000fe200000000c8 */
[----:B------:R-:W4:Y:S04]  /*25560*/  LDL.LU R109, [R1+0x64] ;  /* 0x00006400016d7983 */ /* 0x000f280000300800 */
[----:B------:R1:W-:Y:S01]  /*25570*/  STG.E.U16 desc[UR20][R194.64+0x90], R0 ;  /* 0x00009000c2007986 */ /* 0x0003e2000c101514 */
[----:B---3--:R-:W-:Y:S02]  /*25580*/  LOP3.LUT R39, R100, 0xff00ff, RZ, 0xc0, !PT ;  /* 0x00ff00ff64277812 */ /* 0x008fe400078ec0ff */
[----:B-1----:R-:W-:Y:S02]  /*25590*/  PRMT R0, R60, 0x7632, R0 ;  /* 0x000076323c007816 */ /* 0x002fe40000000000 */
[--C-:B--2---:R-:W-:Y:S02]  /*255a0*/  HSET2.LE.AND R36, R36, R216.reuse, PT ;  /* 0x000000d824247233 */ /* 0x104fe40003803000 */
[--C-:B------:R-:W-:Y:S02]  /*255b0*/  HSET2.LE.AND R37, R37, R216.reuse, PT ;  /* 0x000000d825257233 */ /* 0x100fe40003803000 */
[--C-:B------:R-:W-:Y:S02]  /*255c0*/  HSET2.LE.AND R38, R38, R216.reuse, PT ;  /* 0x000000d826267233 */ /* 0x100fe40003803000 */
[--C-:B------:R-:W-:Y:S02]  /*255d0*/  HSET2.LE.AND R39, R39, R216.reuse, PT ;  /* 0x000000d827277233 */ /* 0x100fe40003803000 */
[----:B------:R-:W-:Y:S02]  /*255e0*/  LOP3.LUT R37, R61, R37, RZ, 0xc0, !PT ;  /* 0x000000253d257212 */ /* 0x000fe400078ec0ff */
[----:B------:R-:W-:Y:S02]  /*255f0*/  LOP3.LUT R38, R49, R38, RZ, 0xc0, !PT ;  /* 0x0000002631267212 */ /* 0x000fe400078ec0ff */
[----:B------:R-:W-:Y:S02]  /*25600*/  LOP3.LUT R36, R176, R36, RZ, 0xc0, !PT ;  /* 0x00000024b0247212 */ /* 0x000fe400078ec0ff */
[----:B------:R-:W-:Y:S01]  /*25610*/  F2FP.F16.F32.PACK_AB R176, R65, R73 ;  /* 0x0000004941b0723e */ /* 0x000fe200000000ff */
[----:B------:R-:W-:Y:S01]  /*25620*/  VIADD R65, R208, 0x4020 ;  /* 0x00004020d0417836 */ /* 0x000fe20000000000 */
[----:B------:R-:W-:Y:S01]  /*25630*/  LOP3.LUT R39, R48, R39, RZ, 0xc0, !PT ;  /* 0x0000002730277212 */ /* 0x000fe200078ec0ff */
[----:B------:R-:W-:Y:S01]  /*25640*/  @P0 VIADD R65, R121, 0xffffffe0 ;  /* 0xffffffe079410836 */ /* 0x000fe20000000000 */
[--C-:B------:R-:W-:Y:S01]  /*25650*/  HSET2.LE.AND R44, R45, R216.reuse, PT ;  /* 0x000000d82d2c7233 */ /* 0x100fe20003803000 */
[----:B------:R3:W2:Y:S01]  /*25660*/  LDL.S16 R121, [R1+0x1ec] ;  /* 0x0001ec0001797983 */ /* 0x0006a20000100600 */
[--C-:B------:R-:W-:Y:S01]  /*25670*/  HSET2.LE.AND R45, R50, R216.reuse, PT ;  /* 0x000000d8322d7233 */ /* 0x100fe20003803000 */
[----:B------:R-:W-:Y:S01]  /*25680*/  @P4 HADD2 R110, -R52.H0_H0, -RZ.H0_H0 ;  /* 0xa00000ff346e4230 */ /* 0x000fe20000000900 */
[--C-:B------:R-:W-:Y:S01]  /*25690*/  HSET2.LE.AND R46, R51, R216.reuse, PT ;  /* 0x000000d8332e7233 */ /* 0x100fe20003803000 */
[----:B------:R3:W3:Y:S01]  /*256a0*/  LDL.S16 R73, [R1+0x1fc] ;  /* 0x0001fc0001497983 */ /* 0x0006e20000100600 */
[--C-:B------:R-:W-:Y:S01]  /*256b0*/  HSET2.LE.AND R47, R47, R216.reuse, PT ;  /* 0x000000d82f2f7233 */ /* 0x100fe20003803000 */
[----:B------:R-:W-:Y:S01]  /*256c0*/  @P1 HADD2 R101, -R3.H0_H0, -RZ.H0_H0 ;  /* 0xa00000ff03651230 */ /* 0x000fe20000000900 */
[----:B------:R-:W-:Y:S01]  /*256d0*/  PRMT R100, R110, 0x7610, R100 ;  /* 0x000076106e647816 */ /* 0x000fe20000000064 */
[----:B------:R1:W-:Y:S01]  /*256e0*/  @P4 STL.S16 [R1+0x230], R110 ;  /* 0x0002306e01004387 */ /* 0x0003e20000100600 */
[----:B------:R-:W-:Y:S01]  /*256f0*/  LOP3.LUT R44, R175, R44, RZ, 0xc0, !PT ;  /* 0x0000002caf2c7212 */ /* 0x000fe200078ec0ff */
[-C--:B------:R-:W-:Y:S02]  /*25700*/  HMMA.16816.F32 R4, R36, R40.reuse, R4 ;  /* 0x000000282404723c */ /* 0x080fe40000001804 */
[----:B------:R1:W-:Y:S03]  /*25710*/  @P1 STL.S16 [R1+0x21c], R101 ;  /* 0x00021c6501001387 */ /* 0x0003e60000100600 */
[----:B------:R-:W-:Y:S01]  /*25720*/  PRMT R57, R101, 0x7610, R57 ;  /* 0x0000761065397816 */ /* 0x000fe20000000039 */
[----:B------:R-:W1:Y:S01]  /*25730*/  LDSM.16.MT88.4 R48, [R65] ;  /* 0x000000004130783b */ /* 0x000e620000004200 */
[----:B------:R-:W-:Y:S02]  /*25740*/  @P4 PRMT R52, R100, 0x5410, RZ ;  /* 0x0000541064344816 */ /* 0x000fe400000000ff */
[----:B------:R-:W-:Y:S02]  /*25750*/  ISETP.GT.U32.AND P4, PT, R198, UR7, PT ;  /* 0x00000007c6007c0c */ /* 0x000fe4000bf84070 */
[----:B------:R-:W-:Y:S01]  /*25760*/  PRMT R100, R3, 0x5410, R2 ;  /* 0x0000541003647816 */ /* 0x000fe20000000002 */
[----:B------:R-:W-:Y:S01]  /*25770*/  STG.E.U16 desc[UR20][R194.64+0x92], R52 ;  /* 0x00009234c2007986 */ /* 0x000fe2000c101514 */
[----:B------:R-:W-:Y:S02]  /*25780*/  @P1 PRMT R3, R57, 0x5410, RZ ;  /* 0x0000541039031816 */ /* 0x000fe400000000ff */
[----:B------:R-:W-:Y:S02]  /*25790*/  ISETP.GT.U32.AND P1, PT, R59, UR7, PT ;  /* 0x000000073b007c0c */ /* 0x000fe4000bf24070 */
[----:B------:R-:W-:Y:S01]  /*257a0*/  LOP3.LUT R45, R174, R45, RZ, 0xc0, !PT ;  /* 0x0000002dae2d7212 */ /* 0x000fe200078ec0ff */
[----:B------:R1:W-:Y:S01]  /*257b0*/  STG.E.U16 desc[UR20][R106.64+0x90], R3 ;  /* 0x000090036a007986 */ /* 0x0003e2000c101514 */
[----:B------:R-:W-:Y:S02]  /*257c0*/  LOP3.LUT R46, R173, R46, RZ, 0xc0, !PT ;  /* 0x0000002ead2e7212 */ /* 0x000fe400078ec0ff */
[----:B------:R-:W-:Y:S02]  /*257d0*/  LOP3.LUT R47, R172, R47, RZ, 0xc0, !PT ;  /* 0x0000002fac2f7212 */ /* 0x000fe400078ec0ff */
[----:B-1----:R-:W-:Y:S02]  /*257e0*/  PRMT R110, R115, 0x5410, R149 ;  /* 0x00005410736e7816 */ /* 0x002fe40000000095 */
[----:B------:R-:W-:Y:S02]  /*257f0*/  PRMT R61, R62, 0x7632, R61 ;  /* 0x000076323e3d7816 */ /* 0x000fe4000000003d */
[----:B------:R-:W-:Y:S01]  /*25800*/  PRMT R101, R226, 0x5410, R133 ;  /* 0x00005410e2657816 */ /* 0x000fe20000000085 */
[C---:B------:R-:W-:Y:S01]  /*25810*/  HMMA.16816.F32 R8, R44.reuse, R40, R8 ;  /* 0x000000282c08723c */ /* 0x040fe20000001808 */
[----:B------:R-:W3:Y:S03]  /*25820*/  LDL.LU R133, [R1+0x34c] ;  /* 0x00034c0001857983 */ /* 0x000ee60000300800 */
[----:B------:R-:W-:Y:S01]  /*25830*/  LOP3.LUT R40, R206, 0xff, RZ, 0xc0, !PT ;  /* 0x000000ffce287812 */ /* 0x000fe200078ec0ff */
[----:B------:R1:W3:Y:S01]  /*25840*/  LDL.S16 R59, [R1+0x1d0] ;  /* 0x0001d000013b7983 */ /* 0x0002e20000100600 */
[----:B------:R-:W-:Y:S01]  /*25850*/  PRMT R115, R87, 0x7610, R115 ;  /* 0x0000761057737816 */ /* 0x000fe20000000073 */
[----:B------:R-:W-:Y:S01]  /*25860*/  IMAD.MOV.U32 R41, RZ, RZ, R56 ;  /* 0x000000ffff297224 */ /* 0x000fe200078e0038 */
[----:B------:R-:W-:Y:S01]  /*25870*/  PRMT R113, R40, 0x5410, R113 ;  /* 0x0000541028717816 */ /* 0x000fe20000000071 */
[-C--:B------:R-:W-:Y:S03]  /*25880*/  HMMA.16816.F32 R12, R44, R42.reuse, R12 ;  /* 0x0000002a2c0c723c */ /* 0x080fe6000000180c */
[----:B------:R-:W-:Y:S05]  /*25890*/  PRMT R3, R58, 0x7632, R3 ;  /* 0x000076323a037816 */ /* 0x000fea0000000003 */
[C---:B------:R-:W-:Y:S04]  /*258a0*/  HMMA.16816.F32 R16, R36.reuse, R42, R16 ;  /* 0x0000002a2410723c */ /* 0x040fe80000001810 */
[----:B------:R-:W-:Y:S02]  /*258b0*/  LOP3.LUT R138, R3, 0xff, RZ, 0xc0, !PT ;  /* 0x000000ff038a7812 */ /* 0x000fe400078ec0ff */
[--C-:B------:R-:W-:Y:S02]  /*258c0*/  HSET2.LE.AND R58, R101, R216.reuse, PT ;  /* 0x000000d8653a7233 */ /* 0x100fe40003803000 */
[----:B------:R-:W-:Y:S01]  /*258d0*/  PRMT R101, R62, 0x5410, R61 ;  /* 0x000054103e657816 */ /* 0x000fe2000000003d */
[-C--:B------:R-:W-:Y:S03]  /*258e0*/  HMMA.16816.F32 R20, R36, R48.reuse, R20 ;  /* 0x000000302414723c */ /* 0x080fe60000001814 */
[----:B------:R-:W-:Y:S05]  /*258f0*/  LOP3.LUT R58, R41, R58, RZ, 0xc0, !PT ;  /* 0x0000003a293a7212 */ /* 0x000fea00078ec0ff */
[C---:B------:R-:W-:Y:S08]  /*25900*/  HMMA.16816.F32 R24, R44.reuse, R48, R24 ;  /* 0x000000302c18723c */ /* 0x040ff00000001818 */
[-C--:B------:R-:W-:Y:S03]  /*25910*/  HMMA.16816.F32 R28, R44, R50.reuse, R28 ;  /* 0x000000322c1c723c */ /* 0x080fe6000000181c */
[----:B------:R-:W-:Y:S01]  /*25920*/  PRMT R47, R247, 0x5410, R201 ;  /* 0x00005410f72f7816 */ /* 0x000fe200000000c9 */
[----:B------:R-:W-:Y:S04]  /*25930*/  IMAD.WIDE R44, R232, 0x70, R106 ;  /* 0x00000070e82c7825 */ /* 0x000fe800078e026a */
[----:B------:R-:W-:Y:S01]  /*25940*/  HMMA.16816.F32 R32, R36, R50, R32 ;  /* 0x000000322420723c */ /* 0x000fe20000001820 */
[----:B------:R-:W-:Y:S03]  /*25950*/  LDSM.16.MT88.4 R36, [R65+0x400] ;  /* 0x000400004124783b */ /* 0x000fe60000004200 */
[----:B----4-:R-:W-:Y:S02]  /*25960*/  PRMT R57, R246, 0x5410, R109 ;  /* 0x00005410f6397816 */ /* 0x010fe4000000006d */
[--C-:B------:R-:W-:Y:S02]  /*25970*/  PRMT R109, R153, 0x5410, R114.reuse ;  /* 0x00005410996d7816 */ /* 0x100fe40000000072 */
[----:B------:R-:W-:Y:S02]  /*25980*/  PRMT R114, R84, 0x7610, R114 ;  /* 0x0000761054727816 */ /* 0x000fe40000000072 */
[--C-:B------:R-:W-:Y:S02]  /*25990*/  HSET2.LE.AND R56, R57, R216.reuse, PT ;  /* 0x000000d839387233 */ /* 0x100fe40003803000 */
[--C-:B------:R-:W-:Y:S02]  /*259a0*/  HSET2.LE.AND R41, R109, R216.reuse, PT ;  /* 0x000000d86d297233 */ /* 0x100fe40003803000 */
[--C-:B------:R-:W-:Y:S02]  /*259b0*/  HSET2.LE.AND R57, R108, R216.reuse, PT ;  /* 0x000000d86c397233 */ /* 0x100fe40003803000 */
[----:B------:R-:W-:Y:S02]  /*259c0*/  LOP3.LUT R56, R54, R56, RZ, 0xc0, !PT ;  /* 0x0000003836387212 */ /* 0x000fe400078ec0ff */
[----:B------:R-:W-:Y:S01]  /*259d0*/  LOP3.LUT R41, R75, R41, RZ, 0xc0, !PT ;  /* 0x000000294b297212 */ /* 0x000fe200078ec0ff */
[----:B--2---:R-:W-:Y:S02]  /*259e0*/  @P4 HADD2 R121, -R84.H0_H0, -RZ.H0_H0 ;  /* 0xa00000ff54794230 */ /* 0x004fe40000000900 */
[----:B---3--:R-:W-:Y:S03]  /*259f0*/  @P1 HADD2 R73, -R2.H0_H0, -RZ.H0_H0 ;  /* 0xa00000ff02491230 */ /* 0x008fe60000000900 */
[----:B------:R-:W-:Y:S01]  /*25a00*/  PRMT R149, R121, 0x7610, R149 ;  /* 0x0000761079957816 */ /* 0x000fe20000000095 */
[----:B------:R2:W-:Y:S01]  /*25a10*/  @P4 STL.S16 [R1+0x1ec], R121 ;  /* 0x0001ec7901004387 */ /* 0x0005e20000100600 */
[----:B------:R-:W-:Y:S03]  /*25a20*/  PRMT R40, R73, 0x7610, R40 ;  /* 0x0000761049287816 */ /* 0x000fe60000000028 */
[----:B------:R3:W-:Y:S01]  /*25a30*/  @P1 STL.S16 [R1+0x1fc], R73 ;  /* 0x0001fc4901001387 */ /* 0x0007e20000100600 */
[----:B------:R-:W-:Y:S02]  /*25a40*/  @P4 PRMT R114, R149, 0x5410, RZ ;  /* 0x0000541095724816 */ /* 0x000fe400000000ff */
[----:B------:R-:W-:Y:S01]  /*25a50*/  @P1 PRMT R2, R40, 0x5410, RZ ;  /* 0x0000541028021816 */ /* 0x000fe200000000ff */
[----:B------:R-:W4:Y:S01]  /*25a60*/  LDL.LU R251, [R1+0xcc] ;  /* 0x0000cc0001fb7983 */ /* 0x000f220000300800 */
[----:B------:R-:W-:Y:S01]  /*25a70*/  ISETP.LE.U32.AND P1, PT, R139, UR7, PT ;  /* 0x000000078b007c0c */ /* 0x000fe2000bf23070 */
[----:B------:R-:W-:Y:S01]  /*25a80*/  IMAD.MOV.U32 R40, RZ, RZ, R55 ;  /* 0x000000ffff287224 */ /* 0x000fe200078e0037 */
[----:B------:R-:W-:Y:S01]  /*25a90*/  ISETP.LE.U32.AND P4, PT, R138, UR7, PT ;  /* 0x000000078a007c0c */ /* 0x000fe2000bf83070 */
[----:B------:R-:W4:Y:S04]  /*25aa0*/  LDL.LU R234, [R1+0xd0] ;  /* 0x0000d00001ea7983 */ /* 0x000f280000300800 */
[----:B------:R1:W4:Y:S04]  /*25ab0*/  LDL.S16 R43, [R1+0x1c4] ;  /* 0x0001c400012b7983 */ /* 0x0003280000100600 */
[----:B------:R1:W4:Y:S04]  /*25ac0*/  LDL.S16 R42, [R1+0x1c0] ;  /* 0x0001c000012a7983 */ /* 0x0003280000100600 */
[----:B------:R1:W-:Y:S04]  /*25ad0*/  STG.E.U16 desc[UR20][R106.64+0x92], R2 ;  /* 0x000092026a007986 */ /* 0x0003e8000c101514 */
[----:B--2---:R2:W2:Y:S01]  /*25ae0*/  LDL.S16 R121, [R1+0x1ac] ;  /* 0x0001ac0001797983 */ /* 0x0044a20000100600 */
[----:B---3--:R-:W-:Y:S03]  /*25af0*/  IMAD.MOV.U32 R73, RZ, RZ, R53 ;  /* 0x000000ffff497224 */ /* 0x008fe600078e0035 */
[----:B------:R-:W3:Y:S01]  /*25b00*/  LDSM.16.MT88.4 R52, [R208+0x4400] ;  /* 0x00440000d034783b */ /* 0x000ee20000004200 */
[----:B------:R-:W-:Y:S01]  /*25b10*/  MUFU.EX2 R133, R133 ;  /* 0x0000008500857308 */ /* 0x000fe20000000800 */
[----:B------:R-:W-:Y:S02]  /*25b20*/  LOP3.LUT R57, R73, R57, RZ, 0xc0, !PT ;  /* 0x0000003949397212 */ /* 0x000fe400078ec0ff */
[----:B------:R-:W-:Y:S01]  /*25b30*/  STG.E.U16 desc[UR20][R44.64+0x90], R159 ;  /* 0x0000909f2c007986 */ /* 0x000fe2000c101514 */
[----:B------:R-:W-:Y:S03]  /*25b40*/  @!P1 HADD2 R59, -R62.H0_H0, -RZ.H0_H0 ;  /* 0xa00000ff3e3b9230 */ /* 0x000fe60000000900 */
[----:B------:R-:W-:Y:S02]  /*25b50*/  STG.E.U16 desc[UR20][R44.64+0x92], R160 ;  /* 0x000092a02c007986 */ /* 0x000fe4000c101514 */
[----:B------:R-:W-:Y:S02]  /*25b60*/  PRMT R122, R59, 0x7610, R122 ;  /* 0x000076103b7a7816 */ /* 0x000fe4000000007a */
[----:B------:R3:W-:Y:S02]  /*25b70*/  @!P1 STL.S16 [R1+0x1d0], R59 ;  /* 0x0001d03b01009387 */ /* 0x0007e40000100600 */
[----:B------:R-:W-:Y:S02]  /*25b80*/  @!P1 PRMT R62, R122, 0x5410, RZ ;  /* 0x000054107a3e9816 */ /* 0x000fe400000000ff */
[----:B------:R-:W-:Y:S01]  /*25b90*/  ISETP.LE.U32.AND P1, PT, R125, UR7, PT ;  /* 0x000000077d007c0c */ /* 0x000fe2000bf23070 */
[----:B------:R-:W-:Y:S01]  /*25ba0*/  STG.E.U16 desc[UR20][R196.64+0x90], R164 ;  /* 0x000090a4c4007986 */ /* 0x000fe2000c101514 */
[----:B------:R-:W-:Y:S02]  /*25bb0*/  LOP3.LUT R122, R105, 0xff, RZ, 0xc0, !PT ;  /* 0x000000ff697a7812 */ /* 0x000fe400078ec0ff */
[----:B-1----:R-:W-:Y:S01]  /*25bc0*/  PRMT R107, R119, 0x5410, R242 ;  /* 0x00005410776b7816 */ /* 0x002fe200000000f2 */
[----:B------:R-:W-:Y:S01]  /*25bd0*/  STG.E.U16 desc[UR20][R196.64+0x92], R166 ;  /* 0x000092a6c4007986 */ /* 0x000fe2000c101514 */
[----:B------:R-:W-:Y:S02]  /*25be0*/  LOP3.LUT R119, R203, 0xff, RZ, 0xc0, !PT ;  /* 0x000000ffcb777812 */ /* 0x000fe400078ec0ff */
[----:B------:R-:W-:Y:S01]  /*25bf0*/  PRMT R106, R84, 0x7632, R106 ;  /* 0x00007632546a7816 */ /* 0x000fe2000000006a */
[----:B------:R-:W-:Y:S01]  /*25c00*/  STG.E.U16 desc[UR20][R194.64+0xa0], R62 ;  /* 0x0000a03ec2007986 */ /* 0x000fe2000c101514 */
[----:B---3--:R-:W-:Y:S02]  /*25c10*/  LOP3.LUT R59, R116, 0xff00ff, RZ, 0xc0, !PT ;  /* 0x00ff00ff743b7812 */ /* 0x008fe400078ec0ff */
[----:B------:R-:W-:Y:S03]  /*25c20*/  PRMT R116, R88, 0x7610, R116 ;  /* 0x0000761058747816 */ /* 0x000fe60000000074 */
[--C-:B------:R-:W-:Y:S05]  /*25c30*/  HSET2.LE.AND R59, R59, R216.reuse, PT ;  /* 0x000000d83b3b7233 */ /* 0x100fea0003803000 */
[----:B------:R-:W-:Y:S02]  /*25c40*/  LOP3.LUT R59, R40, R59, RZ, 0xc0, !PT ;  /* 0x0000003b283b7212 */ /* 0x000fe400078ec0ff */
[--C-:B------:R-:W-:Y:S05]  /*25c50*/  HSET2.LE.AND R40, R110, R216.reuse, PT ;  /* 0x000000d86e287233 */ /* 0x100fea0003803000 */
[----:B------:R-:W-:Y:S01]  /*25c60*/  LOP3.LUT R40, R74, R40, RZ, 0xc0, !PT ;  /* 0x000000284a287212 */ /* 0x000fe200078ec0ff */
[----:B----4-:R-:W1:Y:S10]  /*25c70*/  MUFU.EX2 R48, R251 ;  /* 0x000000fb00307308 */ /* 0x010e740000000800 */
[----:B------:R-:W3:Y:S01]  /*25c80*/  MUFU.EX2 R3, R234 ;  /* 0x000000ea00037308 */ /* 0x000ee20000000800 */
[----:B------:R-:W-:Y:S02]  /*25c90*/  @!P6 HADD2 R43, -R61.H0_H0, -RZ.H0_H0 ;  /* 0xa00000ff3d2be230 */ /* 0x000fe40000000900 */
[----:B------:R-:W-:Y:S03]  /*25ca0*/  @!P4 HADD2 R42, -R60.H0_H0, -RZ.H0_H0 ;  /* 0xa00000ff3c2ac230 */ /* 0x000fe60000000900 */
[----:B------:R-:W-:Y:S02]  /*25cb0*/  PRMT R73, R43, 0x7610, R73 ;  /* 0x000076102b497816 */ /* 0x000fe40000000049 */
[----:B------:R-:W-:Y:S01]  /*25cc0*/  PRMT R108, R42, 0x7610, R108 ;  /* 0x000076102a6c7816 */ /* 0x000fe2000000006c */
[----:B-1----:R-:W-:Y:S01]  /*25cd0*/  FADD.FTZ R2, R48, R179 ;  /* 0x000000b330027221 */ /* 0x002fe20000010000 */
[----:B------:R-:W-:Y:S01]  /*25ce0*/  @!P6 PRMT R61, R73, 0x5410, RZ ;  /* 0x00005410493de816 */ /* 0x000fe200000000ff */
[----:B--2---:R-:W-:Y:S01]  /*25cf0*/  @!P1 HADD2 R121, -R0.H0_H0, -RZ.H0_H0 ;  /* 0xa00000ff00799230 */ /* 0x004fe20000000900 */
[----:B------:R-:W-:Y:S02]  /*25d00*/  PRMT R73, R60, 0x5410, R0 ;  /* 0x000054103c497816 */ /* 0x000fe40000000000 */
[----:B------:R-:W-:Y:S01]  /*25d10*/  @!P4 PRMT R60, R108, 0x5410, RZ ;  /* 0x000054106c3cc816 */ /* 0x000fe200000000ff */
[----:B------:R-:W-:Y:S01]  /*25d20*/  STG.E.U16 desc[UR20][R194.64+0xa2], R61 ;  /* 0x0000a23dc2007986 */ /* 0x000fe2000c101514 */
[C---:B---3--:R-:W-:Y:S01]  /*25d30*/  F2FP.F16.F32.PACK_AB R142, R3.reuse, R48 ;  /* 0x00000030038e723e */ /* 0x048fe200000000ff */
[--C-:B------:R-:W-:Y:S01]  /*25d40*/  FADD.FTZ R3, R3, R2.reuse ;  /* 0x0000000203037221 */ /* 0x100fe20000010000 */
[----:B------:R-:W-:Y:S01]  /*25d50*/  PRMT R2, R105, 0x7632, R2 ;  /* 0x0000763269027816 */ /* 0x000fe20000000002 */
[----:B------:R-:W2:Y:S01]  /*25d60*/  LDL.LU R234, [R1+0x74] ;  /* 0x0000740001ea7983 */ /* 0x000ea20000300800 */
[----:B------:R-:W-:Y:S03]  /*25d70*/  PRMT R46, R121, 0x7610, R46 ;  /* 0x00007610792e7816 */ /* 0x000fe6000000002e */
[----:B------:R1:W-:Y:S01]  /*25d80*/  @!P6 STL.S16 [R1+0x1c4], R43 ;  /* 0x0001c42b0100e387 */ /* 0x0003e20000100600 */
[----:B------:R-:W-:Y:S02]  /*25d90*/  ISETP.LE.U32.AND P6, PT, R122, UR7, PT ;  /* 0x000000077a007c0c */ /* 0x000fe4000bfc3070 */
[----:B------:R-:W-:Y:S01]  /*25da0*/  @!P1 PRMT R0, R46, 0x5410, RZ ;  /* 0x000054102e009816 */ /* 0x000fe200000000ff */
[----:B------:R3:W-:Y:S01]  /*25db0*/  @!P4 STL.S16 [R1+0x1c0], R42 ;  /* 0x0001c02a0100c387 */ /* 0x0007e20000100600 */
[----:B------:R-:W-:Y:S03]  /*25dc0*/  ISETP.GT.U32.AND P4, PT, R193, UR7, PT ;  /* 0x00000007c1007c0c */ /* 0x000fe6000bf84070 */
[----:B------:R4:W-:Y:S04]  /*25dd0*/  @!P1 STL.S16 [R1+0x1ac], R121 ;  /* 0x0001ac7901009387 */ /* 0x0009e80000100600 */
[----:B------:R2:W2:Y:S04]  /*25de0*/  LDL.S16 R163, [R1+0x198] ;  /* 0x0001980001a37983 */ /* 0x0004a80000100600 */
[----:B------:R2:W2:Y:S04]  /*25df0*/  LDL.S16 R153, [R1+0x18c] ;  /* 0x00018c0001997983 */ /* 0x0004a80000100600 */
[----:B------:R4:W-:Y:S04]  /*25e00*/  STL [R1+0x310], R3 ;  /* 0x0003100301007387 */ /* 0x0009e80000100800 */
[----:B------:R2:W2:Y:S01]  /*25e10*/  LDL.S16 R75, [R1+0x188] ;  /* 0x00018800014b7983 */ /* 0x0004a20000100600 */
[----:B-1----:R-:W-:Y:S02]  /*25e20*/  LOP3.LUT R43, R112, 0xff00ff, RZ, 0xc0, !PT ;  /* 0x00ff00ff702b7812 */ /* 0x002fe400078ec0ff */
[----:B------:R-:W-:Y:S01]  /*25e30*/  PRMT R112, R89, 0x7610, R112 ;  /* 0x0000761059707816 */ /* 0x000fe20000000070 */
[----:B------:R1:W2:Y:S01]  /*25e40*/  LDL.S16 R74, [R1+0x184] ;  /* 0x00018400014a7983 */ /* 0x0002a20000100600 */
[--C-:B---3--:R-:W-:Y:S02]  /*25e50*/  HSET2.LE.AND R42, R113, R216.reuse, PT ;  /* 0x000000d8712a7233 */ /* 0x108fe40003803000 */
[--C-:B------:R-:W-:Y:S02]  /*25e60*/  HSET2.LE.AND R43, R43, R216.reuse, PT ;  /* 0x000000d82b2b7233 */ /* 0x100fe40003803000 */
[----:B----4-:R-:W-:Y:S02]  /*25e70*/  LOP3.LUT R121, R2, 0xff, RZ, 0xc0, !PT ;  /* 0x000000ff02797812 */ /* 0x010fe400078ec0ff */
[----:B------:R-:W-:Y:S02]  /*25e80*/  PRMT R2, R187, 0x5410, R124 ;  /* 0x00005410bb027816 */ /* 0x000fe4000000007c */
[----:B------:R-:W-:Y:S01]  /*25e90*/  ISETP.LE.U32.AND P1, PT, R121, UR7, PT ;  /* 0x0000000779007c0c */ /* 0x000fe2000bf23070 */
[----:B------:R-:W3:Y:S01]  /*25ea0*/  LDL.LU R124, [R1+0x348] ;  /* 0x00034800017c7983 */ /* 0x000ee20000300800 */
[----:B------:R-:W-:Y:S02]  /*25eb0*/  LOP3.LUT R42, R79, R42, RZ, 0xc0, !PT ;  /* 0x0000002a4f2a7212 */ /* 0x000fe400078ec0ff */
[----:B------:R-:W-:Y:S01]  /*25ec0*/  LOP3.LUT R43, R81, R43, RZ, 0xc0, !PT ;  /* 0x0000002b512b7212 */ /* 0x000fe200078ec0ff */
[----:B------:R1:W4:Y:S01]  /*25ed0*/  LDL.S16 R149, [R1+0x170] ;  /* 0x0001700001957983 */ /* 0x0003220000100600 */
[----:B------:R-:W-:Y:S02]  /*25ee0*/  PRMT R113, R89, 0x7632, R113 ;  /* 0x0000763259717816 */ /* 0x000fe40000000071 */
[----:B------:R-:W-:Y:S01]  /*25ef0*/  PRMT R81, R146, 0x5410, R130 ;  /* 0x0000541092517816 */ /* 0x000fe20000000082 */
[----:B------:R1:W3:Y:S01]  /*25f00*/  LDL.S16 R110, [R1+0x16c] ;  /* 0x00016c00016e7983 */ /* 0x0002e20000100600 */
[----:B------:R-:W-:Y:S01]  /*25f10*/  PRMT R79, R158, 0x5410, R165 ;  /* 0x000054109e4f7816 */ /* 0x000fe200000000a5 */
[-C--:B------:R-:W-:Y:S02]  /*25f20*/  HMMA.16816.F32 R4, R40, R52.reuse, R4 ;  /* 0x000000342804723c */ /* 0x080fe40000001804 */
[----:B------:R1:W4:Y:S03]  /*25f30*/  LDL.S16 R109, [R1+0x168] ;  /* 0x00016800016d7983 */ /* 0x0003260000100600 */
[--C-:B------:R-:W-:Y:S01]  /*25f40*/  IMAD.MOV.U32 R3, RZ, RZ, R63.reuse ;  /* 0x000000ffff037224 */ /* 0x100fe200078e003f */
[----:B------:R-:W-:Y:S01]  /*25f50*/  PRMT R63, R64, 0x7632, R63 ;  /* 0x00007632403f7816 */ /* 0x000fe2000000003f */
[----:B------:R1:W4:Y:S01]  /*25f60*/  LDL.S16 R108, [R1+0x164] ;  /* 0x00016400016c7983 */ /* 0x0003220000100600 */
[C---:B------:R-:W-:Y:S04]  /*25f70*/  HMMA.16816.F32 R8, R56.reuse, R52, R8 ;  /* 0x000000343808723c */ /* 0x040fe80000001808 */
[--C-:B------:R-:W-:Y:S02]  /*25f80*/  HSET2.LE.AND R53, R47, R216.reuse, PT ;  /* 0x000000d82f357233 */ /* 0x100fe40003803000 */
[----:B------:R-:W-:Y:S02]  /*25f90*/  LOP3.LUT R47, R150, 0xff00ff, RZ, 0xc0, !PT ;  /* 0x00ff00ff962f7812 */ /* 0x000fe400078ec0ff */
[-C--:B------:R-:W-:Y:S03]  /*25fa0*/  HMMA.16816.F32 R12, R56, R54.reuse, R12 ;  /* 0x00000036380c723c */ /* 0x080fe6000000180c */
[----:B------:R-:W-:Y:S02]  /*25fb0*/  LOP3.LUT R53, R68, R53, RZ, 0xc0, !PT ;  /* 0x0000003544357212 */ /* 0x000fe400078ec0ff */
[--C-:B------:R-:W-:Y:S03]  /*25fc0*/  HSET2.LE.AND R47, R47, R216.reuse, PT ;  /* 0x000000d82f2f7233 */ /* 0x100fe60003803000 */
[C---:B------:R-:W-:Y:S04]  /*25fd0*/  HMMA.16816.F32 R16, R40.reuse, R54, R16 ;  /* 0x000000362810723c */ /* 0x040fe80000001810 */
[--C-:B------:R-:W-:Y:S02]  /*25fe0*/  HSET2.LE.AND R54, R2, R216.reuse, PT ;  /* 0x000000d802367233 */ /* 0x100fe40003803000 */
[----:B------:R-:W-:Y:S02]  /*25ff0*/  PRMT R2, R244, 0x7610, R2 ;  /* 0x00007610f4027816 */ /* 0x000fe40000000002 */
[----:B------:R-:W-:Y:S01]  /*26000*/  LOP3.LUT R55, R144, 0xff00ff, RZ, 0xc0, !PT ;  /* 0x00ff00ff90377812 */ /* 0x000fe200078ec0ff */
[-C--:B------:R-:W-:Y:S03]  /*26010*/  HMMA.16816.F32 R20, R40, R36.reuse, R20 ;  /* 0x000000242814723c */ /* 0x080fe60000001814 */
[----:B------:R-:W-:Y:S02]  /*26020*/  LOP3.LUT R54, R67, R54, RZ, 0xc0, !PT ;  /* 0x0000003643367212 */ /* 0x000fe400078ec0ff */
[--C-:B------:R-:W-:Y:S02]  /*26030*/  HSET2.LE.AND R55, R55, R216.reuse, PT ;  /* 0x000000d837377233 */ /* 0x100fe40003803000 */
[----:B------:R-:W-:Y:S01]  /*26040*/  LOP3.LUT R47, R93, R47, RZ, 0xc0, !PT ;  /* 0x0000002f5d2f7212 */ /* 0x000fe200078ec0ff */
[C---:B------:R-:W-:Y:S04]  /*26050*/  HMMA.16816.F32 R24, R56.reuse, R36, R24 ;  /* 0x000000243818723c */ /* 0x040fe80000001818 */
[----:B------:R-:W-:Y:S02]  /*26060*/  LOP3.LUT R55, R66, R55, RZ, 0xc0, !PT ;  /* 0x0000003742377212 */ /* 0x000fe400078ec0ff */
[----:B------:R-:W-:Y:S02]  /*26070*/  PRMT R66, R64, 0x5410, R63 ;  /* 0x0000541040427816 */ /* 0x000fe4000000003f */
[-C--:B------:R-:W-:Y:S03]  /*26080*/  HMMA.16816.F32 R28, R56, R38.reuse, R28 ;  /* 0x00000026381c723c */ /* 0x080fe6000000181c */
[----:B------:R-:W-:Y:S02]  /*26090*/  PRMT R56, R252, 0x7632, R56 ;  /* 0x00007632fc387816 */ /* 0x000fe40000000038 */
[----:B------:R-:W-:Y:S03]  /*260a0*/  PRMT R57, R249, 0x7632, R57 ;  /* 0x00007632f9397816 */ /* 0x000fe60000000039 */
[----:B------:R-:W-:Y:S04]  /*260b0*/  HMMA.16816.F32 R32, R40, R38, R32 ;  /* 0x000000262820723c */ /* 0x000fe80000001820 */
[----:B------:R-:W-:Y:S02]  /*260c0*/  PRMT R43, R134, 0x5410, R213 ;  /* 0x00005410862b7816 */ /* 0x000fe400000000d5 */
[----:B------:R-:W-:Y:S02]  /*260d0*/  PRMT R42, R111, 0x7632, R42 ;  /* 0x000076326f2a7816 */ /* 0x000fe4000000002a */
[----:B------:R-:W-:Y:S02]  /*260e0*/  LOP3.LUT R43, R43, 0xff00ff, RZ, 0xc0, !PT ;  /* 0x00ff00ff2b2b7812 */ /* 0x000fe400078ec0ff */
[----:B------:R-:W-:Y:S03]  /*260f0*/  LOP3.LUT R93, R42, 0xff, RZ, 0xc0, !PT ;  /* 0x000000ff2a5d7812 */ /* 0x000fe600078ec0ff */
[--C-:B------:R-:W-:Y:S05]  /*26100*/  HSET2.LE.AND R43, R43, R216.reuse, PT ;  /* 0x000000d82b2b7233 */ /* 0x100fea0003803000 */
[----:B------:R-:W-:Y:S02]  /*26110*/  LOP3.LUT R43, R97, R43, RZ, 0xc0, !PT ;  /* 0x0000002b612b7212 */ /* 0x000fe400078ec0ff */
[----:B--2---:R-:W-:Y:S05]  /*26120*/  PRMT R46, R248, 0x5410, R234 ;  /* 0x00005410f82e7816 */ /* 0x004fea00000000ea */
[--C-:B------:R-:W-:Y:S02]  /*26130*/  HSET2.LE.AND R52, R46, R216.reuse, PT ;  /* 0x000000d82e347233 */ /* 0x100fe40003803000 */
[--C-:B------:R-:W-:Y:S02]  /*26140*/  HSET2.LE.AND R46, R107, R216.reuse, PT ;  /* 0x000000d86b2e7233 */ /* 0x100fe40003803000 */
[----:B------:R-:W-:Y:S02]  /*26150*/  PRMT R107, R136, 0x5410, R135 ;  /* 0x00005410886b7816 */ /* 0x000fe40000000087 */
[----:B------:R-:W-:Y:S02]  /*26160*/  LOP3.LUT R52, R3, R52, RZ, 0xc0, !PT ;  /* 0x0000003403347212 */ /* 0x000fe400078ec0ff */
[----:B------:R-:W-:Y:S02]  /*26170*/  LOP3.LUT R46, R92, R46, RZ, 0xc0, !PT ;  /* 0x0000002e5c2e7212 */ /* 0x000fe400078ec0ff */
[----:B------:R-:W-:Y:S01]  /*26180*/  PRMT R92, R88, 0x7632, R92 ;  /* 0x00007632585c7816 */ /* 0x000fe2000000005c */
[----:B------:R-:W-:Y:S01]  /*26190*/  @P4 HADD2 R163, -R84.H1_H1, -RZ.H0_H0 ;  /* 0xa00000ff54a34230 */ /* 0x000fe20000000d00 */
[----:B------:R-:W-:Y:S01]  /*261a0*/  PRMT R3, R252, 0x7610, R3 ;  /* 0x00007610fc037816 */ /* 0x000fe20000000003 */
[C---:B------:R-:W-:Y:S03]  /*261b0*/  @!P6 HADD2 R153, -R89.reuse.H0_H0, -RZ.H0_H0 ;  /* 0xa00000ff5999e230 */ /* 0x040fe60000000900 */
[----:B------:R-:W-:Y:S01]  /*261c0*/  PRMT R51, R163, 0x7610, R51 ;  /* 0x00007610a3337816 */ /* 0x000fe20000000033 */
[----:B------:R-:W-:Y:S01]  /*261d0*/  @P4 STL.S16 [R1+0x198], R163 ;  /* 0x000198a301004387 */ /* 0x000fe20000100600 */
[----:B------:R-:W-:Y:S03]  /*261e0*/  PRMT R50, R153, 0x7610, R50 ;  /* 0x0000761099327816 */ /* 0x000fe60000000032 */
[----:B------:R-:W-:Y:S01]  /*261f0*/  @!P6 STL.S16 [R1+0x18c], R153 ;  /* 0x00018c990100e387 */ /* 0x000fe20000100600 */
[----:B------:R-:W-:Y:S01]  /*26200*/  @P4 PRMT R106, R51, 0x5410, RZ ;  /* 0x00005410336a4816 */ /* 0x000fe200000000ff */
[----:B------:R-:W-:Y:S01]  /*26210*/  @!P3 HADD2 R75, -R89.H1_H1, -RZ.H0_H0 ;  /* 0xa00000ff594bb230 */ /* 0x000fe20000000d00 */
[----:B------:R-:W-:Y:S02]  /*26220*/  ISETP.GT.U32.AND P4, PT, R191, UR7, PT ;  /* 0x00000007bf007c0c */ /* 0x000fe4000bf84070 */
[----:B------:R-:W-:Y:S01]  /*26230*/  @!P6 PRMT R112, R50, 0x5410, RZ ;  /* 0x000054103270e816 */ /* 0x000fe200000000ff */
[----:B------:R-:W-:Y:S01]  /*26240*/  @!P1 HADD2 R74, -R88.H0_H0, -RZ.H0_H0 ;  /* 0xa00000ff584a9230 */ /* 0x000fe20000000900 */
[----:B------:R-:W-:Y:S01]  /*26250*/  PRMT R49, R75, 0x7610, R49 ;  /* 0x000076104b317816 */ /* 0x000fe20000000031 */
[----:B------:R-:W-:Y:S01]  /*26260*/  @!P3 STL.S16 [R1+0x188], R75 ;  /* 0x0001884b0100b387 */ /* 0x000fe20000100600 */
[----:B------:R-:W-:Y:S02]  /*26270*/  ISETP.GT.U32.AND P6, PT, R189, UR7, PT ;  /* 0x00000007bd007c0c */ /* 0x000fe4000bfc4070 */
[----:B------:R-:W-:Y:S01]  /*26280*/  PRMT R48, R74, 0x7610, R48 ;  /* 0x000076104a307816 */ /* 0x000fe20000000030 */
[----:B------:R2:W-:Y:S01]  /*26290*/  @!P1 STL.S16 [R1+0x184], R74 ;  /* 0x0001844a01009387 */ /* 0x0005e20000100600 */
[----:B------:R-:W-:Y:S02]  /*262a0*/  @!P3 PRMT R113, R49, 0x5410, RZ ;  /* 0x000054103171b816 */ /* 0x000fe400000000ff */
[----:B------:R-:W-:Y:S01]  /*262b0*/  @!P1 PRMT R116, R48, 0x5410, RZ ;  /* 0x0000541030749816 */ /* 0x000fe200000000ff */
[----:B------:R1:W2:Y:S01]  /*262c0*/  LDL.S16 R61, [R1+0x160] ;  /* 0x00016000013d7983 */ /* 0x0002a20000100600 */
[----:B------:R-:W-:Y:S02]  /*262d0*/  ISETP.LE.U32.AND P1, PT, R119, UR7, PT ;  /* 0x0000000777007c0c */ /* 0x000fe4000bf23070 */
[----:B------:R-:W-:Y:S01]  /*262e0*/  ISETP.GT.U32.AND P3, PT, R188, UR7, PT ;  /* 0x00000007bc007c0c */ /* 0x000fe2000bf64070 */
[----:B------:R-:W1:Y:S01]  /*262f0*/  LDSM.16.MT88.4 R48, [R208+0x4800] ;  /* 0x00480000d030783b */ /* 0x000e620000004200 */
[----:B---3--:R-:W-:Y:S02]  /*26300*/  @P4 HADD2 R110, -R63.H0_H0, -RZ.H0_H0 ;  /* 0xa00000ff3f6e4230 */ /* 0x008fe40000000900 */
[----:B----4-:R-:W-:Y:S03]  /*26310*/  @P6 HADD2 R109, -R2.H0_H0, -RZ.H0_H0 ;  /* 0xa00000ff026d6230 */ /* 0x010fe60000000900 */
[----:B------:R-:W-:Y:S04]  /*26320*/  PRMT R67, R110, 0x7610, R67 ;  /* 0x000076106e437816 */ /* 0x000fe80000000043 */
[----:B------:R-:W-:Y:S01]  /*26330*/  @!P1 HADD2 R149, -R64.H0_H0, -RZ.H0_H0 ;  /* 0xa00000ff40959230 */ /* 0x000fe20000000900 */
[----:B------:R-:W-:Y:S02]  /*26340*/  PRMT R68, R109, 0x7610, R68 ;  /* 0x000076106d447816 */ /* 0x000fe40000000044 */
[----:B------:R-:W-:Y:S02]  /*26350*/  @P4 PRMT R63, R67, 0x5410, RZ ;  /* 0x00005410433f4816 */ /* 0x000fe400000000ff */
[----:B------:R-:W-:Y:S01]  /*26360*/  PRMT R36, R149, 0x7610, R36 ;  /* 0x0000761095247816 */ /* 0x000fe20000000024 */
[----:B--2---:R-:W-:Y:S01]  /*26370*/  IMAD.WIDE R74, R232, -0x70, R44 ;  /* 0xffffff90e84a7825 */ /* 0x004fe200078e022c */
[--C-:B------:R-:W-:Y:S02]  /*26380*/  HSET2.LE.AND R45, R81, R216.reuse, PT ;  /* 0x000000d8512d7233 */ /* 0x100fe40003803000 */
[--C-:B------:R-:W-:Y:S02]  /*26390*/  HSET2.LE.AND R44, R79, R216.reuse, PT ;  /* 0x000000d84f2c7233 */ /* 0x100fe40003803000 */
[----:B------:R-:W-:Y:S01]  /*263a0*/  @!P1 PRMT R64, R36, 0x5410, RZ ;  /* 0x0000541024409816 */ /* 0x000fe200000000ff */
[----:B------:R2:W-:Y:S01]  /*263b0*/  STG.E.U16 desc[UR20][R74.64+0xa0], R60 ;  /* 0x0000a03c4a007986 */ /* 0x0005e2000c101514 */
[----:B------:R-:W-:Y:S01]  /*263c0*/  LOP3.LUT R45, R94, R45, RZ, 0xc0, !PT ;  /* 0x0000002d5e2d7212 */ /* 0x000fe200078ec0ff */
[C---:B------:R-:W-:Y:S01]  /*263d0*/  IMAD.WIDE R58, R232.reuse, 0x70, R74 ;  /* 0x00000070e83a7825 */ /* 0x040fe200078e024a */
[----:B------:R-:W-:Y:S01]  /*263e0*/  LOP3.LUT R44, R95, R44, RZ, 0xc0, !PT ;  /* 0x0000002c5f2c7212 */ /* 0x000fe200078ec0ff */
[----:B------:R3:W-:Y:S01]  /*263f0*/  STG.E.U16 desc[UR20][R74.64+0xa2], R0 ;  /* 0x0000a2004a007986 */ /* 0x0007e2000c101514 */
[----:B------:R-:W-:Y:S03]  /*26400*/  LOP3.LUT R94, R111, 0xff, RZ, 0xc0, !PT ;  /* 0x000000ff6f5e7812 */ /* 0x000fe600078ec0ff */
[----:B------:R-:W4:Y:S01]  /*26410*/  LDSM.16.MT88.4 R36, [R65+0x800] ;  /* 0x000800004124783b */ /* 0x000f220000004200 */
[----:B------:R-:W-:Y:S03]  /*26420*/  IMAD.WIDE R40, R232, -0x70, R58 ;  /* 0xffffff90e8287825 */ /* 0x000fe600078e023a */
[----:B------:R-:W-:Y:S04]  /*26430*/  STG.E.U16 desc[UR20][R58.64+0xa0], R167 ;  /* 0x0000a0a73a007986 */ /* 0x000fe8000c101514 */
[----:B------:R-:W-:Y:S01]  /*26440*/  LDSM.16.MT88.4 R164, [R208+0x5c00] ;  /* 0x005c0000d0a4783b */ /* 0x000fe20000004200 */
[-C--:B-1----:R-:W-:Y:S03]  /*26450*/  HMMA.16816.F32 R4, R44, R48.reuse, R4 ;  /* 0x000000302c04723c */ /* 0x082fe60000001804 */
[----:B------:R1:W-:Y:S04]  /*26460*/  STG.E.U16 desc[UR20][R58.64+0xa2], R148 ;  /* 0x0000a2943a007986 */ /* 0x0003e8000c101514 */
[----:B------:R-:W-:Y:S01]  /*26470*/  STG.E.U16 desc[UR20][R196.64+0xa0], R152 ;  /* 0x0000a098c4007986 */ /* 0x000fe2000c101514 */
[C---:B------:R-:W-:Y:S03]  /*26480*/  HMMA.16816.F32 R8, R52.reuse, R48, R8 ;  /* 0x000000303408723c */ /* 0x040fe60000001808 */
[----:B--2---:R2:W2:Y:S01]  /*26490*/  LDL.S16 R60, [R1+0x15c] ;  /* 0x00015c00013c7983 */ /* 0x0044a20000100600 */
[----:B---3--:R-:W-:Y:S03]  /*264a0*/  PRMT R0, R244, 0x7632, R0 ;  /* 0x00007632f4007816 */ /* 0x008fe60000000000 */
[----:B------:R-:W-:Y:S01]  /*264b0*/  @!P1 STL.S16 [R1+0x170], R149 ;  /* 0x0001709501009387 */ /* 0x000fe20000100600 */
[----:B------:R-:W-:Y:S01]  /*264c0*/  ISETP.GT.U32.AND P1, PT, R118, UR7, PT ;  /* 0x0000000776007c0c */ /* 0x000fe2000bf24070 */
[----:B------:R-:W-:Y:S01]  /*264d0*/  IMAD.WIDE.U32 R74, R202, -0x2daee0ad, RZ ;  /* 0xd2511f53ca4a7825 */ /* 0x000fe200078e00ff */
[----:B------:R-:W-:Y:S01]  /*264e0*/  PRMT R67, R2, 0x5410, R0 ;  /* 0x0000541002437816 */ /* 0x000fe20000000000 */
[----:B------:R3:W-:Y:S01]  /*264f0*/  @P4 STL.S16 [R1+0x16c], R110 ;  /* 0x00016c6e01004387 */ /* 0x0007e20000100600 */
[----:B------:R-:W-:Y:S01]  /*26500*/  @P6 PRMT R2, R68, 0x5410, RZ ;  /* 0x0000541044026816 */ /* 0x000fe200000000ff */
[----:B------:R-:W-:Y:S01]  /*26510*/  @P3 HADD2 R108, -R0.H0_H0, -RZ.H0_H0 ;  /* 0xa00000ff006c3230 */ /* 0x000fe20000000900 */
[----:B------:R-:W-:Y:S01]  /*26520*/  LOP3.LUT R81, R154, UR17, R75, 0x96, !PT ;  /* 0x000000119a517c12 */ /* 0x000fe2000f8e964b */
[----:B------:R3:W-:Y:S01]  /*26530*/  @P6 STL.S16 [R1+0x168], R109 ;  /* 0x0001686d01006387 */ /* 0x0007e20000100600 */
[----:B------:R-:W-:Y:S01]  /*26540*/  PRMT R75, R129, 0x5410, R137 ;  /* 0x00005410814b7816 */ /* 0x000fe20000000089 */
[-C--:B------:R-:W-:Y:S02]  /*26550*/  HMMA.16816.F32 R12, R52, R50.reuse, R12 ;  /* 0x00000032340c723c */ /* 0x080fe4000000180c */
[----:B------:R3:W-:Y:S01]  /*26560*/  @P3 STL.S16 [R1+0x164], R108 ;  /* 0x0001646c01003387 */ /* 0x0007e20000100600 */
[----:B------:R-:W-:Y:S02]  /*26570*/  PRMT R62, R108, 0x7610, R62 ;  /* 0x000076106c3e7816 */ /* 0x000fe4000000003e */
[----:B------:R-:W-:Y:S01]  /*26580*/  PRMT R68, R131, 0x5410, R207 ;  /* 0x0000541083447816 */ /* 0x000fe200000000cf */
[----:B------:R-:W2:Y:S01]  /*26590*/  LDL.LU R213, [R1+0x344] ;  /* 0x0003440001d57983 */ /* 0x000ea20000300800 */
[----:B------:R-:W-:Y:S01]  /*265a0*/  @P3 PRMT R0, R62, 0x5410, RZ ;  /* 0x000054103e003816 */ /* 0x000fe200000000ff */
[C---:B------:R-:W-:Y:S02]  /*265b0*/  HMMA.16816.F32 R16, R44.reuse, R50, R16 ;  /* 0x000000322c10723c */ /* 0x040fe40000001810 */
[----:B------:R-:W2:Y:S02]  /*265c0*/  LDL.LU R134, [R1+0x340] ;  /* 0x0003400001867983 */ /* 0x000ea40000300800 */
[----:B------:R-:W-:Y:S02]  /*265d0*/  ISETP.GT.U32.AND P4, PT, R117, UR7, PT ;  /* 0x0000000775007c0c */ /* 0x000fe4000bf84070 */
[----:B------:R-:W-:Y:S01]  /*265e0*/  PRMT R117, R118, 0x5410, R117 ;  /* 0x0000541076757816 */ /* 0x000fe20000000075 */
[----:B------:R-:W2:Y:S01]  /*265f0*/  LDL.LU R135, [R1+0x33c] ;  /* 0x00033c0001877983 */ /* 0x000ea20000300800 */
[----:B-1----:R-:W-:Y:S01]  /*26600*/  PRMT R58, R249, 0x7610, R58 ;  /* 0x00007610f93a7816 */ /* 0x002fe2000000003a */
[-C--:B----4-:R-:W-:Y:S02]  /*26610*/  HMMA.16816.F32 R20, R44, R36.reuse, R20 ;  /* 0x000000242c14723c */ /* 0x090fe40000001814 */
[----:B------:R-:W4:Y:S01]  /*26620*/  LDL.LU R136, [R1+0x338] ;  /* 0x0003380001887983 */ /* 0x000f220000300800 */
[----:B---3--:R-:W-:Y:S02]  /*26630*/  SHF.R.U32.HI R110, RZ, 0x18, R105 ;  /* 0x00000018ff6e7819 */ /* 0x008fe40000011669 */
[----:B------:R-:W-:Y:S01]  /*26640*/  PRMT R62, R132, 0x5410, R170 ;  /* 0x00005410843e7816 */ /* 0x000fe200000000aa */
[----:B------:R-:W3:Y:S01]  /*26650*/  LDL.LU R137, [R1+0x334] ;  /* 0x0003340001897983 */ /* 0x000ee20000300800 */
[----:B------:R-:W-:Y:S01]  /*26660*/  LOP3.LUT R109, R169, 0xff, RZ, 0xc0, !PT ;  /* 0x000000ffa96d7812 */ /* 0x000fe200078ec0ff */
[C---:B------:R-:W-:Y:S02]  /*26670*/  HMMA.16816.F32 R24, R52.reuse, R36, R24 ;  /* 0x000000243418723c */ /* 0x040fe40000001818 */
[----:B------:R-:W-:Y:S02]  /*26680*/  STG.E.U16 desc[UR20][R196.64+0xa2], R123 ;  /* 0x0000a27bc4007986 */ /* 0x000fe4000c101514 */
[----:B------:R-:W-:Y:S02]  /*26690*/  PRMT R108, R227, 0x5410, R224 ;  /* 0x00005410e36c7816 */ /* 0x000fe400000000e0 */
[----:B------:R-:W-:Y:S01]  /*266a0*/  ISETP.LE.U32.AND P6, PT, R110, UR7, PT ;  /* 0x000000076e007c0c */ /* 0x000fe2000bfc3070 */
[----:B------:R1:W5:Y:S01]  /*266b0*/  LDL.LU R224, [R1+0x330] ;  /* 0x0003300001e07983 */ /* 0x0003620000300800 */
[----:B------:R-:W-:Y:S01]  /*266c0*/  ISETP.LE.U32.AND P3, PT, R109, UR7, PT ;  /* 0x000000076d007c0c */ /* 0x000fe2000bf63070 */
[-C--:B------:R-:W-:Y:S02]  /*266d0*/  HMMA.16816.F32 R28, R52, R38.reuse, R28 ;  /* 0x00000026341c723c */ /* 0x080fe4000000181c */
[----:B------:R-:W-:Y:S01]  /*266e0*/  STG.E.U16 desc[UR20][R194.64+0xb0], R64 ;  /* 0x0000b040c2007986 */ /* 0x000fe2000c101514 */
[----:B------:R-:W-:Y:S02]  /*266f0*/  LOP3.LUT R52, R185, 0xff, RZ, 0xc0, !PT ;  /* 0x000000ffb9347812 */ /* 0x000fe400078ec0ff */
[--C-:B------:R-:W-:Y:S01]  /*26700*/  HSET2.LE.AND R42, R75, R216.reuse, PT ;  /* 0x000000d84b2a7233 */ /* 0x100fe20003803000 */
[----:B------:R1:W-:Y:S01]  /*26710*/  STG.E.U16 desc[UR20][R194.64+0xb2], R63 ;  /* 0x0000b23fc2007986 */ /* 0x0003e2000c101514 */
[----:B------:R-:W-:Y:S01]  /*26720*/  PRMT R105, R228, 0x5410, R243 ;  /* 0x00005410e4697816 */ /* 0x000fe200000000f3 */
[----:B------:R-:W-:Y:S02]  /*26730*/  HMMA.16816.F32 R32, R44, R38, R32 ;  /* 0x000000262c20723c */ /* 0x000fe40000001820 */
[----:B------:R-:W-:Y:S02]  /*26740*/  LDSM.16.MT88.4 R44, [R65+0xc00] ;  /* 0x000c0000412c783b */ /* 0x000fe40000004200 */
[--C-:B------:R-:W-:Y:S02]  /*26750*/  HSET2.LE.AND R38, R108, R216.reuse, PT ;  /* 0x000000d86c267233 */ /* 0x100fe40003803000 */
[----:B------:R-:W-:Y:S01]  /*26760*/  LOP3.LUT R39, R107, 0xff00ff, RZ, 0xc0, !PT ;  /* 0x00ff00ff6b277812 */ /* 0x000fe200078ec0ff */
[----:B------:R1:W-:Y:S01]  /*26770*/  STG.E.U16 desc[UR20][R40.64+0xb2], R0 ;  /* 0x0000b20028007986 */ /* 0x0003e2000c101514 */
[----:B------:R-:W-:Y:S02]  /*26780*/  LOP3.LUT R42, R96, R42, RZ, 0xc0, !PT ;  /* 0x0000002a602a7212 */ /* 0x000fe400078ec0ff */
[----:B------:R-:W-:Y:S01]  /*26790*/  LOP3.LUT R38, R71, R38, RZ, 0xc0, !PT ;  /* 0x0000002647267212 */ /* 0x000fe200078ec0ff */
[----:B------:R1:W-:Y:S01]  /*267a0*/  STG.E.U16 desc[UR20][R40.64+0xb0], R2 ;  /* 0x0000b00228007986 */ /* 0x0003e2000c101514 */
[--C-:B------:R-:W-:Y:S02]  /*267b0*/  HSET2.LE.AND R39, R39, R216.reuse, PT ;  /* 0x000000d827277233 */ /* 0x100fe40003803000 */
[----:B------:R-:W-:Y:S02]  /*267c0*/  PRMT R71, R155, 0x5410, R147 ;  /* 0x000054109b477816 */ /* 0x000fe40000000093 */
[----:B------:R-:W-:Y:S02]  /*267d0*/  LOP3.LUT R53, R81, 0xffff, RZ, 0xc0, !PT ;  /* 0x0000ffff51357812 */ /* 0x000fe400078ec0ff */
[----:B------:R-:W-:Y:S02]  /*267e0*/  LOP3.LUT R39, R69, R39, RZ, 0xc0, !PT ;  /* 0x0000002745277212 */ /* 0x000fe400078ec0ff */
[----:B------:R-:W-:Y:S02]  /*267f0*/  PRMT R109, R109, 0x5410, R151 ;  /* 0x000054106d6d7816 */ /* 0x000fe40000000097 */
[----:B------:R-:W-:Y:S02]  /*26800*/  PRMT R75, R74, 0x7771, RZ ;  /* 0x000077714a4b7816 */ /* 0x000fe400000000ff */
[----:B------:R-:W-:Y:S02]  /*26810*/  LOP3.LUT R148, R81, 0xff, RZ, 0xc0, !PT ;  /* 0x000000ff51947812 */ /* 0x000fe400078ec0ff */
[----:B-1----:R-:W-:Y:S02]  /*26820*/  PRMT R63, R3, 0x5410, R56 ;  /* 0x00005410033f7816 */ /* 0x002fe40000000038 */
[----:B------:R-:W-:Y:S02]  /*26830*/  PRMT R110, R121, 0x5410, R110 ;  /* 0x00005410796e7816 */ /* 0x000fe4000000006e */
[----:B------:R-:W-:Y:S02]  /*26840*/  PRMT R0, R211, 0x7610, R0 ;  /* 0x00007610d3007816 */ /* 0x000fe40000000000 */
[----:B------:R-:W-:Y:S01]  /*26850*/  PRMT R2, R210, 0x7610, R2 ;  /* 0x00007610d2027816 */ /* 0x000fe20000000002 */
[----:B------:R-:W-:Y:S05]  /*26860*/  @!P6 HADD2 R61, -R88.H1_H1, -RZ.H0_H0 ;  /* 0xa00000ff583de230 */ /* 0x000fea0000000d00 */
[----:B------:R-:W-:Y:S04]  /*26870*/  PRMT R49, R61, 0x7610, R49 ;  /* 0x000076103d317816 */ /* 0x000fe80000000031 */
[----:B------:R-:W-:Y:S01]  /*26880*/  @!P6 PRMT R92, R49, 0x5410, RZ ;  /* 0x00005410315ce816 */ /* 0x000fe200000000ff */
[----:B--2---:R-:W-:Y:S05]  /*26890*/  @!P3 HADD2 R60, -R87.H0_H0, -RZ.H0_H0 ;  /* 0xa00000ff573cb230 */ /* 0x004fea0000000900 */
[----:B------:R-:W-:Y:S04]  /*268a0*/  PRMT R48, R60, 0x7610, R48 ;  /* 0x000076103c307816 */ /* 0x000fe80000000030 */
[----:B------:R-:W-:Y:S02]  /*268b0*/  @!P3 PRMT R115, R48, 0x5410, RZ ;  /* 0x000054103073b816 */ /* 0x000fe400000000ff */
[----:B------:R-:W1:Y:S01]  /*268c0*/  LDSM.16.MT88.4 R48, [R208+0x4c00] ;  /* 0x004c0000d030783b */ /* 0x000e620000004200 */
[----:B------:R-:W-:Y:S03]  /*268d0*/  PRMT R95, R212, 0x5410, R213 ;  /* 0x00005410d45f7816 */ /* 0x000fe600000000d5 */
[----:B------:R2:W5:Y:S04]  /*268e0*/  LDL.LU R213, [R1+0x32c] ;  /* 0x00032c0001d57983 */ /* 0x0005680000300800 */
[----:B------:R2:W5:Y:S01]  /*268f0*/  LDL.LU R212, [R1+0x328] ;  /* 0x0003280001d47983 */ /* 0x0005620000300800 */
[----:B------:R-:W-:Y:S03]  /*26900*/  IMAD.MOV.U32 R132, RZ, RZ, R135 ;  /* 0x000000ffff847224 */ /* 0x000fe600078e0087 */
[----:B------:R2:W4:Y:S04]  /*26910*/  LDL.S16 R131, [R1+0x158] ;  /* 0x0001580001837983 */ /* 0x0005280000100600 */
[----:B------:R2:W3:Y:S04]  /*26920*/  LDL.S16 R130, [R1+0x154] ;  /* 0x0001540001827983 */ /* 0x0004e80000100600 */
[----:B------:R2:W2:Y:S04]  /*26930*/  LDL.S16 R79, [R1+0x150] ;  /* 0x00015000014f7983 */ /* 0x0004a80000100600 */
[----:B------:R-:W-:Y:S01]  /*26940*/  @!P6 STL.S16 [R1+0x160], R61 ;  /* 0x0001603d0100e387 */ /* 0x000fe20000100600 */
[C---:B------:R-:W-:Y:S02]  /*26950*/  ISETP.LE.U32.AND P6, PT, R94.reuse, UR7, PT ;  /* 0x000000075e007c0c */ /* 0x040fe4000bfc3070 */
[----:B------:R-:W-:Y:S01]  /*26960*/  PRMT R94, R94, 0x5410, R180 ;  /* 0x000054105e5e7816 */ /* 0x000fe200000000b4 */
[----:B------:R1:W-:Y:S01]  /*26970*/  @!P3 STL.S16 [R1+0x15c], R60 ;  /* 0x00015c3c0100b387 */ /* 0x0003e20000100600 */
[----:B------:R-:W-:Y:S03]  /*26980*/  ISETP.LE.U32.AND P3, PT, R93, UR7, PT ;  /* 0x000000075d007c0c */ /* 0x000fe6000bf63070 */
[----:B------:R2:W5:Y:S04]  /*26990*/  LDL.LU R211, [R1+0x324] ;  /* 0x0003240001d37983 */ /* 0x0005680000300800 */
[----:B------:R2:W5:Y:S04]  /*269a0*/  LDL.LU R210, [R1+0x320] ;  /* 0x0003200001d27983 */ /* 0x0005680000300800 */
[----:B------:R2:W2:Y:S04]  /*269b0*/  LDL.S16 R129, [R1+0x14c] ;  /* 0x00014c0001817983 */ /* 0x0004a80000100600 */
[----:B------:R2:W2:Y:S04]  /*269c0*/  LDL.S16 R123, [R1+0x148] ;  /* 0x00014800017b7983 */ /* 0x0004a80000100600 */
[----:B------:R2:W2:Y:S01]  /*269d0*/  LDL.S16 R118, [R1+0x144] ;  /* 0x0001440001767983 */ /* 0x0004a20000100600 */
[----:B-1----:R-:W-:Y:S01]  /*269e0*/  IMAD.WIDE R60, R232, 0x70, R40 ;  /* 0x00000070e83c7825 */ /* 0x002fe200078e0228 */
[--C-:B------:R-:W-:Y:S02]  /*269f0*/  HSET2.LE.AND R40, R62, R216.reuse, PT ;  /* 0x000000d83e287233 */ /* 0x100fe40003803000 */
[--C-:B------:R-:W-:Y:S02]  /*26a00*/  HSET2.LE.AND R41, R68, R216.reuse, PT ;  /* 0x000000d844297233 */ /* 0x100fe40003803000 */
[----:B------:R-:W-:Y:S01]  /*26a10*/  PRMT R62, R58, 0x5410, R57 ;  /* 0x000054103a3e7816 */ /* 0x000fe20000000039 */
[----:B------:R-:W-:Y:S01]  /*26a20*/  STG.E.U16 desc[UR20][R60.64+0xb0], R128 ;  /* 0x0000b0803c007986 */ /* 0x000fe2000c101514 */
[----:B------:R-:W-:Y:S01]  /*26a30*/  LOP3.LUT R40, R99, R40, RZ, 0xc0, !PT ;  /* 0x0000002863287212 */ /* 0x000fe200078ec0ff */
[----:B------:R-:W-:Y:S01]  /*26a40*/  IMAD.WIDE R68, R232, -0x70, R60 ;  /* 0xffffff90e8447825 */ /* 0x000fe200078e023c */
[----:B------:R-:W-:Y:S01]  /*26a50*/  PRMT R99, R52, 0x5410, R145 ;  /* 0x0000541034637816 */ /* 0x000fe20000000091 */
[----:B------:R1:W-:Y:S01]  /*26a60*/  STG.E.U16 desc[UR20][R60.64+0xb2], R120 ;  /* 0x0000b2783c007986 */ /* 0x0003e2000c101514 */
[----:B------:R-:W-:Y:S03]  /*26a70*/  LOP3.LUT R41, R98, R41, RZ, 0xc0, !PT ;  /* 0x0000002962297212 */ /* 0x000fe600078ec0ff */
[----:B------:R-:W-:Y:S04]  /*26a80*/  STG.E.U16 desc[UR20][R196.64+0xb0], R114 ;  /* 0x0000b072c4007986 */ /* 0x000fe8000c101514 */
[-C--:B------:R-:W-:Y:S01]  /*26a90*/  HMMA.16816.F32 R4, R40, R48.reuse, R4 ;  /* 0x000000302804723c */ /* 0x080fe20000001804 */
[----:B------:R-:W-:Y:S04]  /*26aa0*/  STG.E.U16 desc[UR20][R196.64+0xb2], R106 ;  /* 0x0000b26ac4007986 */ /* 0x000fe8000c101514 */
[----:B-1----:R-:W-:Y:S01]  /*26ab0*/  PRMT R61, R157, 0x5410, R190 ;  /* 0x000054109d3d7816 */ /* 0x002fe200000000be */
[----:B------:R-:W-:Y:S01]  /*26ac0*/  IMAD.MOV.U32 R60, RZ, RZ, R76 ;  /* 0x000000ffff3c7224 */ /* 0x000fe200078e004c */
[----:B------:R-:W-:Y:S01]  /*26ad0*/  PRMT R76, R198, 0x5410, R193 ;  /* 0x00005410c64c7816 */ /* 0x000fe200000000c1 */
[----:B----4-:R-:W-:Y:S02]  /*26ae0*/  @!P6 HADD2 R131, -R3.H0_H0, -RZ.H0_H0 ;  /* 0xa00000ff0383e230 */ /* 0x010fe40000000900 */
[----:B---3--:R-:W-:Y:S03]  /*26af0*/  @!P5 HADD2 R130, -R56.H0_H0, -RZ.H0_H0 ;  /* 0xa00000ff3882d230 */ /* 0x008fe60000000900 */
[----:B------:R-:W-:Y:S01]  /*26b00*/  PRMT R64, R131, 0x7610, R64 ;  /* 0x0000761083407816 */ /* 0x000fe20000000040 */
[----:B------:R-:W-:Y:S01]  /*26b10*/  @!P6 STL.S16 [R1+0x158], R131 ;  /* 0x000158830100e387 */ /* 0x000fe20000100600 */
[----:B--2---:R-:W-:Y:S01]  /*26b20*/  @!P3 HADD2 R79, -R0.H0_H0, -RZ.H0_H0 ;  /* 0xa00000ff004fb230 */ /* 0x004fe20000000900 */
[----:B------:R-:W-:Y:S02]  /*26b30*/  PRMT R37, R130, 0x7610, R37 ;  /* 0x0000761082257816 */ /* 0x000fe40000000025 */
[----:B------:R-:W-:Y:S01]  /*26b40*/  @!P5 STL.S16 [R1+0x154], R130 ;  /* 0x000154820100d387 */ /* 0x000fe20000100600 */
[----:B------:R-:W-:Y:S02]  /*26b50*/  @!P6 PRMT R3, R64, 0x5410, RZ ;  /* 0x000054104003e816 */ /* 0x000fe400000000ff */
[----:B------:R-:W-:Y:S01]  /*26b60*/  PRMT R36, R79, 0x7610, R36 ;  /* 0x000076104f247816 */ /* 0x000fe20000000024 */
[----:B------:R1:W-:Y:S01]  /*26b70*/  @!P3 STL.S16 [R1+0x150], R79 ;  /* 0x0001504f0100b387 */ /* 0x0003e20000100600 */
[----:B------:R-:W-:Y:S02]  /*26b80*/  @!P5 PRMT R56, R37, 0x5410, RZ ;  /* 0x000054102538d816 */ /* 0x000fe400000000ff */
[----:B------:R-:W-:Y:S01]  /*26b90*/  PRMT R64, R0, 0x5410, R2 ;  /* 0x0000541000407816 */ /* 0x000fe20000000002 */
[----:B------:R2:W-:Y:S01]  /*26ba0*/  STG.E.U16 desc[UR20][R194.64+0xc0], R3 ;  /* 0x0000c003c2007986 */ /* 0x0005e2000c101514 */
[----:B------:R-:W-:Y:S02]  /*26bb0*/  @!P3 PRMT R0, R36, 0x5410, RZ ;  /* 0x000054102400b816 */ /* 0x000fe400000000ff */
[----:B------:R-:W-:Y:S01]  /*26bc0*/  ISETP.LE.U32.AND P3, PT, R52, UR7, PT ;  /* 0x0000000734007c0c */ /* 0x000fe2000bf63070 */
[----:B------:R3:W-:Y:S01]  /*26bd0*/  STG.E.U16 desc[UR20][R194.64+0xc2], R56 ;  /* 0x0000c238c2007986 */ /* 0x0007e2000c101514 */
[----:B------:R-:W-:Y:S02]  /*26be0*/  ISETP.GT.U32.AND P6, PT, R145, UR7, PT ;  /* 0x0000000791007c0c */ /* 0x000fe4000bfc4070 */
[----:B------:R-:W-:Y:S01]  /*26bf0*/  PRMT R52, R209, 0x5410, R241 ;  /* 0x00005410d1347816 */ /* 0x000fe200000000f1 */
[----:B------:R4:W-:Y:S01]  /*26c00*/  STG.E.U16 desc[UR20][R68.64+0xc0], R0 ;  /* 0x0000c00044007986 */ /* 0x0009e2000c101514 */
[--C-:B------:R-:W-:Y:S02]  /*26c10*/  HSET2.LE.AND R36, R95, R216.reuse, PT ;  /* 0x000000d85f247233 */ /* 0x100fe40003803000 */
[--C-:B------:R-:W-:Y:S02]  /*26c20*/  HSET2.LE.AND R37, R105, R216.reuse, PT ;  /* 0x000000d869257233 */ /* 0x100fe40003803000 */
[----:B------:R-:W-:Y:S02]  /*26c30*/  SHF.R.U32.HI R95, RZ, 0x8, R53 ;  /* 0x00000008ff5f7819 */ /* 0x000fe40000011635 */
[----:B------:R-:W-:Y:S01]  /*26c40*/  LOP3.LUT R36, R70, R36, RZ, 0xc0, !PT ;  /* 0x0000002446247212 */ /* 0x000fe200078ec0ff */
[----:B------:R-:W-:Y:S01]  /*26c50*/  @!P3 HADD2 R123, -R58.H0_H0, -RZ.H0_H0 ;  /* 0xa00000ff3a7bb230 */ /* 0x000fe20000000900 */
[----:B------:R-:W-:Y:S01]  /*26c60*/  LOP3.LUT R37, R72, R37, RZ, 0xc0, !PT ;  /* 0x0000002548257212 */ /* 0x000fe200078ec0ff */
[----:B------:R-:W-:Y:S01]  /*26c70*/  @P6 HADD2 R118, -R57.H0_H0, -RZ.H0_H0 ;  /* 0xa00000ff39766230 */ /* 0x000fe20000000900 */
[----:B------:R-:W-:Y:S02]  /*26c80*/  PRMT R72, R140, 0x5410, R183 ;  /* 0x000054108c487816 */ /* 0x000fe400000000b7 */
[----:B-1----:R-:W-:Y:S02]  /*26c90*/  SHF.R.U32.HI R79, RZ, 0x18, R111 ;  /* 0x00000018ff4f7819 */ /* 0x002fe4000001166f */
[----:B------:R-:W-:Y:S01]  /*26ca0*/  PRMT R54, R118, 0x7610, R54 ;  /* 0x0000761076367816 */ /* 0x000fe20000000036 */
[C---:B------:R-:W-:Y:S04]  /*26cb0*/  HMMA.16816.F32 R8, R36.reuse, R48, R8 ;  /* 0x000000302408723c */ /* 0x040fe80000001808 */
[----:B------:R-:W-:Y:S01]  /*26cc0*/  ISETP.LE.U32.AND P5, PT, R79, UR7, PT ;  /* 0x000000074f007c0c */ /* 0x000fe2000bfa3070 */
[----:B------:R-:W-:Y:S01]  /*26cd0*/  IMAD.WIDE.U32 R48, R205, -0x2daee0ad, RZ ;  /* 0xd2511f53cd307825 */ /* 0x000fe200078e00ff */
[----:B--2---:R-:W-:Y:S02]  /*26ce0*/  PRMT R3, R214, 0x7610, R3 ;  /* 0x00007610d6037816 */ /* 0x004fe40000000003 */
[----:B---3--:R-:W-:Y:S01]  /*26cf0*/  PRMT R56, R215, 0x7610, R56 ;  /* 0x00007610d7387816 */ /* 0x008fe20000000038 */
[-C--:B------:R-:W-:Y:S01]  /*26d00*/  HMMA.16816.F32 R12, R36, R50.reuse, R12 ;  /* 0x00000032240c723c */ /* 0x080fe2000000180c */
[----:B------:R-:W1:Y:S02]  /*26d10*/  S2R R215, SR_TID.X ;  /* 0x0000000000d77919 */ /* 0x000e640000002100 */
[----:B------:R-:W-:Y:S01]  /*26d20*/  @P6 PRMT R57, R54, 0x5410, RZ ;  /* 0x0000541036396816 */ /* 0x000fe200000000ff */
[----:B------:R-:W-:Y:S01]  /*26d30*/  IMAD.MOV.U32 R105, RZ, RZ, R48 ;  /* 0x000000ffff697224 */ /* 0x000fe200078e0030 */
[----:B------:R-:W-:Y:S01]  /*26d40*/  PRMT R54, R182, 0x5410, R181 ;  /* 0x00005410b6367816 */ /* 0x000fe200000000b5 */
[----:B----4-:R-:W-:Y:S01]  /*26d50*/  IMAD.MOV.U32 R0, RZ, RZ, R80 ;  /* 0x000000ffff007224 */ /* 0x010fe200078e0050 */
[----:B------:R-:W-:Y:S01]  /*26d60*/  PRMT R55, R123, 0x7610, R55 ;  /* 0x000076107b377816 */ /* 0x000fe20000000037 */
[----:B------:R-:W-:Y:S01]  /*26d70*/  @!P5 HADD2 R129, -R2.H0_H0, -RZ.H0_H0 ;  /* 0xa00000ff0281d230 */ /* 0x000fe20000000900 */
[----:B------:R-:W-:Y:S01]  /*26d80*/  LOP3.LUT R70, R168, UR17, R49, 0x96, !PT ;  /* 0x00000011a8467c12 */ /* 0x000fe2000f8e9631 */
[C---:B------:R-:W-:Y:S03]  /*26d90*/  HMMA.16816.F32 R16, R40.reuse, R50, R16 ;  /* 0x000000322810723c */ /* 0x040fe60000001810 */
[----:B------:R-:W-:Y:S01]  /*26da0*/  @!P5 STL.S16 [R1+0x14c], R129 ;  /* 0x00014c810100d387 */ /* 0x000fe20000100600 */
[----:B------:R-:W-:Y:S02]  /*26db0*/  PRMT R59, R129, 0x7610, R59 ;  /* 0x00007610813b7816 */ /* 0x000fe4000000003b */
[--C-:B------:R-:W-:Y:S01]  /*26dc0*/  HSET2.LE.AND R54, R54, R216.reuse, PT ;  /* 0x000000d836367233 */ /* 0x100fe20003803000 */
[----:B------:R-:W-:Y:S01]  /*26dd0*/  @!P3 STL.S16 [R1+0x148], R123 ;  /* 0x0001487b0100b387 */ /* 0x000fe20000100600 */
[----:B------:R-:W-:Y:S01]  /*26de0*/  @!P5 PRMT R2, R59, 0x5410, RZ ;  /* 0x000054103b02d816 */ /* 0x000fe200000000ff */
[-C--:B------:R-:W-:Y:S02]  /*26df0*/  HMMA.16816.F32 R20, R40, R44.reuse, R20 ;  /* 0x0000002c2814723c */ /* 0x080fe40000001814 */
[----:B------:R-:W-:Y:S01]  /*26e00*/  @P6 STL.S16 [R1+0x144], R118 ;  /* 0x0001447601006387 */ /* 0x000fe20000100600 */
[----:B------:R-:W-:Y:S01]  /*26e10*/  @!P3 PRMT R58, R55, 0x5410, RZ ;  /* 0x00005410373ab816 */ /* 0x000fe200000000ff */
[----:B------:R-:W-:Y:S01]  /*26e20*/  IMAD.MOV.U32 R59, RZ, RZ, R77 ;  /* 0x000000ffff3b7224 */ /* 0x000fe200078e004d */
[----:B------:R-:W-:Y:S01]  /*26e30*/  ISETP.GT.U32.AND P3, PT, R143, UR7, PT ;  /* 0x000000078f007c0c */ /* 0x000fe2000bf64070 */
[----:B------:R3:W5:Y:S01]  /*26e40*/  LDL.LU R209, [R1+0x31c] ;  /* 0x00031c0001d17983 */ /* 0x0007620000300800 */
[----:B------:R-:W-:Y:S01]  /*26e50*/  ISETP.GT.U32.AND P6, PT, R141, UR7, PT ;  /* 0x000000078d007c0c */ /* 0x000fe2000bfc4070 */
[C---:B------:R-:W-:Y:S02]  /*26e60*/  HMMA.16816.F32 R24, R36.reuse, R44, R24 ;  /* 0x0000002c2418723c */ /* 0x040fe40000001818 */
[----:B------:R3:W2:Y:S02]  /*26e70*/  LDL.S16 R108, [R1+0x140] ;  /* 0x00014000016c7983 */ /* 0x0006a40000100600 */
[----:B------:R-:W-:Y:S01]  /*26e80*/  LOP3.LUT R54, R59, R54, RZ, 0xc0, !PT ;  /* 0x000000363b367212 */ /* 0x000fe200078ec0ff */
[----:B------:R-:W-:Y:S01]  /*26e90*/  IMAD.MOV.U32 R55, RZ, RZ, R78 ;  /* 0x000000ffff377224 */ /* 0x000fe200078e004e */
[C---:B------:R-:W-:Y:S01]  /*26ea0*/  PRMT R97, R48.reuse, 0x7772, RZ ;  /* 0x0000777230617816 */ /* 0x040fe200000000ff */
[----:B------:R3:W4:Y:S01]  /*26eb0*/  LDL.S16 R107, [R1+0x13c] ;  /* 0x00013c00016b7983 */ /* 0x0007220000100600 */
[----:B------:R-:W-:Y:S01]  /*26ec0*/  PRMT R98, R48, 0x7773, RZ ;  /* 0x0000777330627816 */ /* 0x000fe200000000ff */
[-C--:B------:R-:W-:Y:S02]  /*26ed0*/  HMMA.16816.F32 R28, R36, R46.reuse, R28 ;  /* 0x0000002e241c723c */ /* 0x080fe4000000181c */
[----:B------:R3:W-:Y:S01]  /*26ee0*/  STG.E.U16 desc[UR20][R68.64+0xc2], R2 ;  /* 0x0000c20244007986 */ /* 0x0007e2000c101514 */
[--C-:B------:R-:W-:Y:S01]  /*26ef0*/  HSET2.LE.AND R36, R61, R216.reuse, PT ;  /* 0x000000d83d247233 */ /* 0x100fe20003803000 */
[----:B------:R-:W-:Y:S01]  /*26f00*/  IMAD.MOV.U32 R78, RZ, RZ, R74 ;  /* 0x000000ffff4e7224 */ /* 0x000fe200078e004a */
[----:B------:R-:W-:Y:S01]  /*26f10*/  PRMT R61, R56, 0x5410, R3 ;  /* 0x00005410383d7816 */ /* 0x000fe20000000003 */
[----:B-1----:R-:W-:Y:S01]  /*26f20*/  IMAD.SHL.U32 R214, R215, 0x20, RZ ;  /* 0x00000020d7d67824 */ /* 0x002fe200078e00ff */
[--C-:B------:R-:W-:Y:S01]  /*26f30*/  HSET2.LE.AND R37, R71, R216.reuse, PT ;  /* 0x000000d847257233 */ /* 0x100fe20003803000 */
[----:B------:R-:W-:Y:S01]  /*26f40*/  HMMA.16816.F32 R32, R40, R46, R32 ;  /* 0x0000002e2820723c */ /* 0x000fe20000001820 */
[----:B------:R-:W-:Y:S03]  /*26f50*/  LDSM.16.MT88.4 R40, [R65+0x1000] ;  /* 0x001000004128783b */ /* 0x000fe60000004200 */
[----:B------:R-:W-:Y:S02]  /*26f60*/  LOP3.LUT R39, R156, 0xff00ff, RZ, 0xc0, !PT ;  /* 0x00ff00ff9c277812 */ /* 0x000fe400078ec0ff */
[--C-:B------:R-:W-:Y:S02]  /*26f70*/  HSET2.LE.AND R38, R72, R216.reuse, PT ;  /* 0x000000d848267233 */ /* 0x100fe40003803000 */
[----:B------:R-:W-:Y:S02]  /*26f80*/  LOP3.LUT R37, R103, R37, RZ, 0xc0, !PT ;  /* 0x0000002567257212 */ /* 0x000fe400078ec0ff */
[--C-:B------:R-:W-:Y:S02]  /*26f90*/  HSET2.LE.AND R39, R39, R216.reuse, PT ;  /* 0x000000d827277233 */ /* 0x100fe40003803000 */
[----:B------:R-:W-:Y:S02]  /*26fa0*/  LOP3.LUT R38, R102, R38, RZ, 0xc0, !PT ;  /* 0x0000002666267212 */ /* 0x000fe400078ec0ff */
[----:B------:R-:W-:Y:S02]  /*26fb0*/  PRMT R96, R48, 0x7771, RZ ;  /* 0x0000777130607816 */ /* 0x000fe400000000ff */
[----:B------:R-:W-:Y:S01]  /*26fc0*/  LOP3.LUT R39, R100, R39, RZ, 0xc0, !PT ;  /* 0x0000002764277212 */ /* 0x000fe200078ec0ff */
[----:B------:R-:W1:Y:S01]  /*26fd0*/  LDSM.16.MT88.4 R48, [R208+0x5000] ;  /* 0x00500000d030783b */ /* 0x000e620000004200 */
[----:B------:R-:W-:Y:S02]  /*26fe0*/  LOP3.LUT R53, R95, 0xffff, RZ, 0xc0, !PT ;  /* 0x0000ffff5f357812 */ /* 0x000fe400078ec0ff */
[----:B------:R-:W-:Y:S01]  /*26ff0*/  LOP3.LUT R36, R104, R36, RZ, 0xc0, !PT ;  /* 0x0000002468247212 */ /* 0x000fe200078ec0ff */
[----:B---3--:R-:W-:Y:S01]  /*27000*/  IMAD.WIDE R68, R232, 0x70, R68 ;  /* 0x00000070e8447825 */ /* 0x008fe200078e0244 */
[----:B------:R-:W-:Y:S02]  /*27010*/  ISETP.LE.U32.AND P5, PT, R53, UR7, PT ;  /* 0x0000000735007c0c */ /* 0x000fe4000bfa3070 */
[----:B------:R-:W-:Y:S02]  /*27020*/  PRMT R53, R240, 0x5410, R238 ;  /* 0x00005410f0357816 */ /* 0x000fe400000000ee */
[--C-:B------:R-:W-:Y:S01]  /*27030*/  HSET2.LE.AND R52, R52, R216.reuse, PT ;  /* 0x000000d834347233 */ /* 0x100fe20003803000 */
[----:B------:R-:W-:Y:S01]  /*27040*/  STG.E.U16 desc[UR20][R68.64+0xc0], R112 ;  /* 0x0000c07044007986 */ /* 0x000fe2000c101514 */
[----:B------:R-:W-:Y:S02]  /*27050*/  PRMT R79, R93, 0x5410, R79 ;  /* 0x000054105d4f7816 */ /* 0x000fe4000000004f */
[--C-:B------:R-:W-:Y:S01]  /*27060*/  HSET2.LE.AND R53, R53, R216.reuse, PT ;  /* 0x000000d835357233 */ /* 0x100fe20003803000 */
[----:B------:R-:W-:Y:S01]  /*27070*/  STG.E.U16 desc[UR20][R68.64+0xc2], R113 ;  /* 0x0000c27144007986 */ /* 0x000fe2000c101514 */
[----:B------:R-:W-:Y:S02]  /*27080*/  LOP3.LUT R52, R0, R52, RZ, 0xc0, !PT ;  /* 0x0000003400347212 */ /* 0x000fe400078ec0ff */
[----:B------:R-:W-:Y:S01]  /*27090*/  LOP3.LUT R0, R70, 0xffff, RZ, 0xc0, !PT ;  /* 0x0000ffff46007812 */ /* 0x000fe200078ec0ff */
[----:B------:R-:W-:Y:S01]  /*270a0*/  STG.E.U16 desc[UR20][R196.64+0xc0], R116 ;  /* 0x0000c074c4007986 */ /* 0x000fe2000c101514 */
[----:B------:R-:W-:Y:S02]  /*270b0*/  LOP3.LUT R53, R55, R53, RZ, 0xc0, !PT ;  /* 0x0000003537357212 */ /* 0x000fe400078ec0ff */
[----:B------:R-:W-:Y:S01]  /*270c0*/  LOP3.LUT R55, R161, 0xff00ff, RZ, 0xc0, !PT ;  /* 0x00ff00ffa1377812 */ /* 0x000fe200078ec0ff */
[----:B------:R3:W-:Y:S01]  /*270d0*/  STG.E.U16 desc[UR20][R196.64+0xc2], R92 ;  /* 0x0000c25cc4007986 */ /* 0x0007e2000c101514 */
[----:B------:R-:W-:Y:S02]  /*270e0*/  SHF.R.U32.HI R77, RZ, 0x8, R0 ;  /* 0x00000008ff4d7819 */ /* 0x000fe40000011600 */
[----:B------:R-:W-:Y:S01]  /*270f0*/  PRMT R47, R138, 0x5410, R125 ;  /* 0x000054108a2f7816 */ /* 0x000fe2000000007d */
[----:B------:R-:W-:Y:S01]  /*27100*/  STG.E.U16 desc[UR20][R194.64+0xd0], R58 ;  /* 0x0000d03ac2007986 */ /* 0x000fe2000c101514 */
[--C-:B------:R-:W-:Y:S02]  /*27110*/  HSET2.LE.AND R55, R55, R216.reuse, PT ;  /* 0x000000d837377233 */ /* 0x100fe40003803000 */
[----:B------:R-:W-:Y:S01]  /*27120*/  LOP3.LUT R0, R77, 0xffff, RZ, 0xc0, !PT ;  /* 0x0000ffff4d007812 */ /* 0x000fe200078ec0ff */
[----:B------:R3:W-:Y:S01]  /*27130*/  STG.E.U16 desc[UR20][R194.64+0xd2], R57 ;  /* 0x0000d239c2007986 */ /* 0x0007e2000c101514 */
[----:B------:R-:W-:Y:S02]  /*27140*/  PRMT R72, R189, 0x5410, R188 ;  /* 0x00005410bd487816 */ /* 0x000fe400000000bc */
[----:B------:R-:W-:Y:S01]  /*27150*/  LOP3.LUT R55, R60, R55, RZ, 0xc0, !PT ;  /* 0x000000373c377212 */ /* 0x000fe200078ec0ff */
[----:B------:R-:W-:Y:S01]  /*27160*/  IMAD.MOV.U32 R60, RZ, RZ, R82 ;  /* 0x000000ffff3c7224 */ /* 0x000fe200078e0052 */
[----:B------:R-:W-:Y:S02]  /*27170*/  PRMT R71, R119, 0x5410, R191 ;  /* 0x0000541077477816 */ /* 0x000fe400000000bf */
[----:B------:R-:W-:Y:S02]  /*27180*/  PRMT R80, R74, 0x7773, RZ ;  /* 0x000077734a507816 */ /* 0x000fe400000000ff */
[----:B------:R-:W-:Y:S01]  /*27190*/  PRMT R141, R143, 0x5410, R141 ;  /* 0x000054108f8d7816 */ /* 0x000fe2000000008d */
[-C--:B-1----:R-:W-:Y:S05]  /*271a0*/  HMMA.16816.F32 R4, R36, R48.reuse, R4 ;  /* 0x000000302404723c */ /* 0x082fea0000001804 */
[----:B------:R-:W-:Y:S03]  /*271b0*/  PRMT R143, R97, 0x5410, R98 ;  /* 0x00005410618f7816 */ /* 0x000fe60000000062 */
[C---:B------:R-:W-:Y:S04]  /*271c0*/  HMMA.16816.F32 R8, R52.reuse, R48, R8 ;  /* 0x000000303408723c */ /* 0x040fe80000001808 */
[----:B---3--:R-:W-:Y:S02]  /*271d0*/  PRMT R92, R122, 0x5410, R171 ;  /* 0x000054107a5c7816 */ /* 0x008fe400000000ab */
[----:B------:R-:W-:Y:S02]  /*271e0*/  LOP3.LUT R143, R143, 0xff00ff, RZ, 0xc0, !PT ;  /* 0x00ff00ff8f8f7812 */ /* 0x000fe400078ec0ff */
[-C--:B------:R-:W-:Y:S03]  /*271f0*/  HMMA.16816.F32 R12, R52, R50.reuse, R12 ;  /* 0x00000032340c723c */ /* 0x080fe6000000180c */
[----:B------:R-:W-:Y:S02]  /*27200*/  PRMT R57, R86, 0x7610, R57 ;  /* 0x0000761056397816 */ /* 0x000fe40000000039 */
[--C-:B------:R-:W-:Y:S03]  /*27210*/  HSET2.LE.AND R143, R143, R216.reuse, PT ;  /* 0x000000d88f8f7233 */ /* 0x100fe60003803000 */
[C---:B------:R-:W-:Y:S01]  /*27220*/  HMMA.16816.F32 R16, R36.reuse, R50, R16 ;  /* 0x000000322410723c */ /* 0x040fe20000001810 */
[----:B------:R-:W1:Y:S07]  /*27230*/  LDSM.16.MT88.4 R48, [R208+0x5400] ;  /* 0x00540000d030783b */ /* 0x000e6e0000004200 */
[-C--:B------:R-:W-:Y:S08]  /*27240*/  HMMA.16816.F32 R20, R36, R40.reuse, R20 ;  /* 0x000000282414723c */ /* 0x080ff00000001814 */
[C---:B------:R-:W-:Y:S08]  /*27250*/  HMMA.16816.F32 R24, R52.reuse, R40, R24 ;  /* 0x000000283418723c */ /* 0x040ff00000001818 */
[-C--:B------:R-:W-:Y:S01]  /*27260*/  HMMA.16816.F32 R28, R52, R42.reuse, R28 ;  /* 0x0000002a341c723c */ /* 0x080fe2000000181c */
[----:B------:R-:W3:Y:S02]  /*27270*/  MUFU.EX2 R53, R124 ;  /* 0x0000007c00357308 */ /* 0x000ee40000000800 */
[----:B------:R-:W-:Y:S01]  /*27280*/  PRMT R52, R230, 0x7632, R52 ;  /* 0x00007632e6347816 */ /* 0x000fe20000000034 */
[----:B------:R-:W-:Y:S04]  /*27290*/  IMAD.WIDE R54, R232, -0x70, R68 ;  /* 0xffffff90e8367825 */ /* 0x000fe800078e0244 */
[----:B------:R-:W-:Y:S01]  /*272a0*/  HMMA.16816.F32 R32, R36, R42, R32 ;  /* 0x0000002a2420723c */ /* 0x000fe20000001820 */
[----:B------:R-:W3:Y:S03]  /*272b0*/  LDSM.16.MT88.4 R36, [R65+0x1400] ;  /* 0x001400004124783b */ /* 0x000ee60000004200 */
[----:B--2---:R-:W-:Y:S05]  /*272c0*/  @P1 HADD2 R108, -R56.H0_H0, -RZ.H0_H0 ;  /* 0xa00000ff386c1230 */ /* 0x004fea0000000900 */
[----:B------:R-:W-:Y:S01]  /*272d0*/  PRMT R44, R108, 0x7610, R44 ;  /* 0x000076106c2c7816 */ /* 0x000fe2000000002c */
[----:B----4-:R-:W-:Y:S01]  /*272e0*/  @P4 HADD2 R107, -R3.H0_H0, -RZ.H0_H0 ;  /* 0xa00000ff036b4230 */ /* 0x010fe20000000900 */
[----:B------:R-:W-:Y:S02]  /*272f0*/  @P1 STL.S16 [R1+0x140], R108 ;  /* 0x0001406c01001387 */ /* 0x000fe40000100600 */
[----:B------:R-:W-:Y:S02]  /*27300*/  @P1 PRMT R56, R44, 0x5410, RZ ;  /* 0x000054102c381816 */ /* 0x000fe400000000ff */
[----:B------:R-:W-:Y:S01]  /*27310*/  ISETP.GT.U32.AND P1, PT, R151, UR7, PT ;  /* 0x0000000797007c0c */ /* 0x000fe2000bf24070 */
[----:B------:R-:W-:Y:S01]  /*27320*/  @P4 STL.S16 [R1+0x13c], R107 ;  /* 0x00013c6b01004387 */ /* 0x000fe20000100600 */
[----:B------:R-:W-:Y:S02]  /*27330*/  PRMT R2, R107, 0x7610, R2 ;  /* 0x000076106b027816 */ /* 0x000fe40000000002 */
[----:B------:R-:W-:Y:S01]  /*27340*/  PRMT R44, R139, 0x5410, R229 ;  /* 0x000054108b2c7816 */ /* 0x000fe200000000e5 */
[----:B------:R4:W2:Y:S01]  /*27350*/  LDL.S16 R59, [R1+0x138] ;  /* 0x00013800013b7983 */ /* 0x0008a20000100600 */
[----:B------:R-:W-:Y:S02]  /*27360*/  @P4 PRMT R3, R2, 0x5410, RZ ;  /* 0x0000541002034816 */ /* 0x000fe400000000ff */
[----:B------:R-:W-:Y:S01]  /*27370*/  ISETP.LE.U32.AND P4, PT, R0, UR7, PT ;  /* 0x0000000700007c0c */ /* 0x000fe2000bf83070 */
[----:B------:R4:W3:Y:S01]  /*27380*/  LDL.S16 R46, [R1+0x134] ;  /* 0x00013400012e7983 */ /* 0x0008e20000100600 */
[----:B------:R-:W-:Y:S02]  /*27390*/  PRMT R0, R221, 0x5410, R218 ;  /* 0x00005410dd007816 */ /* 0x000fe400000000da */
[----:B------:R-:W-:Y:S01]  /*273a0*/  PRMT R2, R184, 0x5410, R178 ;  /* 0x00005410b8027816 */ /* 0x000fe200000000b2 */
[----:B------:R4:W4:Y:S01]  /*273b0*/  LDL.S16 R45, [R1+0x130] ;  /* 0x00013000012d7983 */ /* 0x0009220000100600 */
[----:B------:R-:W-:Y:S02]  /*273c0*/  PRMT R151, R74, 0x7772, RZ ;  /* 0x000077724a977816 */ /* 0x000fe400000000ff */
[--C-:B------:R-:W-:Y:S01]  /*273d0*/  HSET2.LE.AND R0, R0, R216.reuse, PT ;  /* 0x000000d800007233 */ /* 0x100fe20003803000 */
[----:B------:R1:W-:Y:S01]  /*273e0*/  STG.E.U16 desc[UR20][R54.64+0xd0], R56 ;  /* 0x0000d03836007986 */ /* 0x0003e2000c101514 */
[--C-:B------:R-:W-:Y:S02]  /*273f0*/  HSET2.LE.AND R2, R2, R216.reuse, PT ;  /* 0x000000d802027233 */ /* 0x100fe40003803000 */
[--C-:B------:R-:W-:Y:S01]  /*27400*/  HSET2.LE.AND R44, R44, R216.reuse, PT ;  /* 0x000000d82c2c7233 */ /* 0x100fe20003803000 */
[----:B------:R1:W-:Y:S01]  /*27410*/  STG.E.U16 desc[UR20][R54.64+0xd2], R3 ;  /* 0x0000d20336007986 */ /* 0x0003e2000c101514 */
[----:B------:R-:W-:Y:S03]  /*27420*/  PRMT R74, R177, 0x5410, R199 ;  /* 0x00005410b14a7816 */ /* 0x000fe600000000c7 */
[----:B------:R-:W-:Y:S02]  /*27430*/  LOP3.LUT R44, R101, R44, RZ, 0xc0, !PT ;  /* 0x0000002c652c7212 */ /* 0x000fe400078ec0ff */
[----:B-1----:R-:W-:Y:S02]  /*27440*/  PRMT R56, R87, 0x7632, R56 ;  /* 0x0000763257387816 */ /* 0x002fe40000000038 */
[----:B------:R-:W-:Y:S01]  /*27450*/  PRMT R3, R231, 0x7632, R3 ;  /* 0x00007632e7037816 */ /* 0x000fe20000000003 */
[----:B--2---:R-:W-:Y:S02]  /*27460*/  @P1 HADD2 R59, -R87.H1_H1, -RZ.H0_H0 ;  /* 0xa00000ff573b1230 */ /* 0x004fe40000000d00 */
[C---:B---3--:R-:W-:Y:S03]  /*27470*/  @P3 HADD2 R46, -R86.reuse.H0_H0, -RZ.H0_H0 ;  /* 0xa00000ff562e3230 */ /* 0x048fe60000000900 */
[----:B------:R-:W-:Y:S01]  /*27480*/  PRMT R106, R59, 0x7610, R106 ;  /* 0x000076103b6a7816 */ /* 0x000fe2000000006a */
[----:B------:R1:W-:Y:S01]  /*27490*/  @P1 STL.S16 [R1+0x138], R59 ;  /* 0x0001383b01001387 */ /* 0x0003e20000100600 */
[----:B----4-:R-:W-:Y:S01]  /*274a0*/  @P6 HADD2 R45, -R86.H1_H1, -RZ.H0_H0 ;  /* 0xa00000ff562d6230 */ /* 0x010fe20000000d00 */
[----:B------:R-:W-:Y:S02]  /*274b0*/  PRMT R104, R46, 0x7610, R104 ;  /* 0x000076102e687816 */ /* 0x000fe40000000068 */
[----:B------:R2:W-:Y:S01]  /*274c0*/  @P3 STL.S16 [R1+0x134], R46 ;  /* 0x0001342e01003387 */ /* 0x0005e20000100600 */
[----:B------:R-:W-:Y:S02]  /*274d0*/  @P1 PRMT R56, R106, 0x5410, RZ ;  /* 0x000054106a381816 */ /* 0x000fe400000000ff */
[----:B------:R-:W-:Y:S01]  /*274e0*/  PRMT R93, R45, 0x7610, R93 ;  /* 0x000076102d5d7816 */ /* 0x000fe2000000005d */
[----:B------:R3:W-:Y:S01]  /*274f0*/  @P6 STL.S16 [R1+0x130], R45 ;  /* 0x0001302d01006387 */ /* 0x0007e20000100600 */
[----:B------:R-:W-:Y:S02]  /*27500*/  ISETP.LE.U32.AND P1, PT, R148, UR7, PT ;  /* 0x0000000794007c0c */ /* 0x000fe4000bf23070 */
[----:B------:R-:W-:Y:S01]  /*27510*/  @P3 PRMT R57, R104, 0x5410, RZ ;  /* 0x0000541068393816 */ /* 0x000fe200000000ff */
[----:B------:R4:W4:Y:S01]  /*27520*/  LDL.S16 R103, [R1+0x12c] ;  /* 0x00012c0001677983 */ /* 0x0009220000100600 */
[----:B------:R-:W-:Y:S03]  /*27530*/  PRMT R148, R148, 0x5410, R95 ;  /* 0x0000541094947816 */ /* 0x000fe6000000005f */
[----:B------:R4:W4:Y:S02]  /*27540*/  LDL.S16 R102, [R1+0x128] ;  /* 0x0001280001667983 */ /* 0x0009240000100600 */
[--C-:B------:R-:W-:Y:S02]  /*27550*/  HSET2.LE.AND R148, R148, R216.reuse, PT ;  /* 0x000000d894947233 */ /* 0x100fe40003803000 */
[----:B------:R4:W4:Y:S01]  /*27560*/  LDL.S16 R100, [R1+0x124] ;  /* 0x0001240001647983 */ /* 0x0009220000100600 */
[----:B-1----:R-:W-:Y:S02]  /*27570*/  IMAD.MOV.U32 R59, RZ, RZ, R84 ;  /* 0x000000ffff3b7224 */ /* 0x002fe400078e0054 */
[----:B--2---:R-:W-:Y:S02]  /*27580*/  IMAD.MOV.U32 R46, RZ, RZ, R83 ;  /* 0x000000ffff2e7224 */ /* 0x004fe400078e0053 */
[----:B---3--:R-:W-:Y:S03]  /*27590*/  IMAD.MOV.U32 R45, RZ, RZ, R85 ;  /* 0x000000ffff2d7224 */ /* 0x008fe600078e0055 */
[----:B------:R-:W-:Y:S02]  /*275a0*/  LOP3.LUT R41, R46, R2, RZ, 0xc0, !PT ;  /* 0x000000022e297212 */ /* 0x000fe400078ec0ff */
[--C-:B------:R-:W-:Y:S02]  /*275b0*/  HSET2.LE.AND R46, R71, R216.reuse, PT ;  /* 0x000000d8472e7233 */ /* 0x100fe40003803000 */
[----:B------:R-:W-:Y:S02]  /*275c0*/  LOP3.LUT R40, R45, R0, RZ, 0xc0, !PT ;  /* 0x000000002d287212 */ /* 0x000fe400078ec0ff */
[--C-:B------:R-:W-:Y:S02]  /*275d0*/  HSET2.LE.AND R45, R47, R216.reuse, PT ;  /* 0x000000d82f2d7233 */ /* 0x100fe40003803000 */
[----:B------:R-:W-:Y:S02]  /*275e0*/  LOP3.LUT R47, R72, 0xff00ff, RZ, 0xc0, !PT ;  /* 0x00ff00ff482f7812 */ /* 0x000fe400078ec0ff */
[----:B------:R-:W-:Y:S02]  /*275f0*/  LOP3.LUT R2, R76, 0xff00ff, RZ, 0xc0, !PT ;  /* 0x00ff00ff4c027812 */ /* 0x000fe400078ec0ff */
[----:B------:R-:W-:Y:S01]  /*27600*/  LOP3.LUT R45, R73, R45, RZ, 0xc0, !PT ;  /* 0x0000002d492d7212 */ /* 0x000fe200078ec0ff */
[----:B------:R3:W2:Y:S01]  /*27610*/  LDL.S16 R76, [R1+0x11c] ;  /* 0x00011c00014c7983 */ /* 0x0006a20000100600 */
[--C-:B------:R-:W-:Y:S02]  /*27620*/  HSET2.LE.AND R47, R47, R216.reuse, PT ;  /* 0x000000d82f2f7233 */ /* 0x100fe40003803000 */
[----:B------:R-:W-:Y:S02]  /*27630*/  LOP3.LUT R46, R66, R46, RZ, 0xc0, !PT ;  /* 0x0000002e422e7212 */ /* 0x000fe400078ec0ff */
[--C-:B------:R-:W-:Y:S02]  /*27640*/  HSET2.LE.AND R0, R74, R216.reuse, PT ;  /* 0x000000d84a007233 */ /* 0x100fe40003803000 */
[----:B------:R-:W-:Y:S01]  /*27650*/  LOP3.LUT R47, R67, R47, RZ, 0xc0, !PT ;  /* 0x0000002f432f7212 */ /* 0x000fe200078ec0ff */
[----:B------:R-:W-:Y:S01]  /*27660*/  IMAD.WIDE R66, R232, 0x70, R54 ;  /* 0x00000070e8427825 */ /* 0x000fe200078e0236 */
[--C-:B------:R-:W-:Y:S01]  /*27670*/  HSET2.LE.AND R2, R2, R216.reuse, PT ;  /* 0x000000d802027233 */ /* 0x100fe20003803000 */
[----:B------:R3:W3:Y:S01]  /*27680*/  LDL.S16 R54, [R1+0x120] ;  /* 0x0001200001367983 */ /* 0x0006e20000100600 */
[----:B------:R-:W-:Y:S02]  /*27690*/  LOP3.LUT R42, R60, R0, RZ, 0xc0, !PT ;  /* 0x000000003c2a7212 */ /* 0x000fe400078ec0ff */
[----:B------:R-:W-:Y:S01]  /*276a0*/  PRMT R60, R70, 0x7632, R60 ;  /* 0x00007632463c7816 */ /* 0x000fe2000000003c */
[----:B------:R-:W-:Y:S01]  /*276b0*/  STG.E.U16 desc[UR20][R66.64+0xd0], R115 ;  /* 0x0000d07342007986 */ /* 0x000fe2000c101514 */
[----:B------:R-:W-:Y:S01]  /*276c0*/  PRMT R0, R81, 0x7632, R0 ;  /* 0x0000763251007816 */ /* 0x000fe20000000000 */
[-C--:B------:R-:W-:Y:S02]  /*276d0*/  HMMA.16816.F32 R4, R44, R48.reuse, R4 ;  /* 0x000000302c04723c */ /* 0x080fe40000001804 */
[----:B------:R1:W-:Y:S03]  /*276e0*/  STG.E.U16 desc[UR20][R66.64+0xd2], R56 ;  /* 0x0000d23842007986 */ /* 0x0003e6000c101514 */
[----:B------:R-:W-:Y:S01]  /*276f0*/  LOP3.LUT R60, R60, 0xff, RZ, 0xc0, !PT ;  /* 0x000000ff3c3c7812 */ /* 0x000fe200078ec0ff */
[----:B------:R1:W-:Y:S01]  /*27700*/  STG.E.U16 desc[UR20][R196.64+0xd0], R57 ;  /* 0x0000d039c4007986 */ /* 0x0003e2000c101514 */
[----:B------:R-:W-:Y:S02]  /*27710*/  LOP3.LUT R43, R59, R2, RZ, 0xc0, !PT ;  /* 0x000000023b2b7212 */ /* 0x000fe400078ec0ff */
[----:B------:R-:W-:Y:S01]  /*27720*/  LOP3.LUT R69, R0, 0xff, RZ, 0xc0, !PT ;  /* 0x000000ff00457812 */ /* 0x000fe200078ec0ff */
[----:B------:R-:W-:Y:S01]  /*27730*/  FADD.FTZ R0, R53, R222 ;  /* 0x000000de35007221 */ /* 0x000fe20000010000 */
[----:B------:R-:W-:Y:S02]  /*27740*/  PRMT R2, R230, 0x7610, R2 ;  /* 0x00007610e6027816 */ /* 0x000fe40000000002 */
[----:B------:R-:W-:Y:S01]  /*27750*/  ISETP.LE.U32.AND P3, PT, R69, UR7, PT ;  /* 0x0000000745007c0c */ /* 0x000fe2000bf63070 */
[C---:B------:R-:W-:Y:S04]  /*27760*/  HMMA.16816.F32 R8, R40.reuse, R48, R8 ;  /* 0x000000302808723c */ /* 0x040fe80000001808 */
[----:B------:R-:W-:Y:S01]  /*27770*/  PRMT R48, R86, 0x7632, R48 ;  /* 0x0000763256307816 */ /* 0x000fe20000000030 */
[--C-:B------:R-:W-:Y:S01]  /*27780*/  FADD.FTZ R49, R133, R0.reuse ;  /* 0x0000000085317221 */ /* 0x100fe20000010000 */
[----:B------:R-:W-:Y:S02]  /*27790*/  PRMT R0, R231, 0x7610, R0 ;  /* 0x00007610e7007816 */ /* 0x000fe40000000000 */
[----:B------:R-:W-:Y:S01]  /*277a0*/  @P6 PRMT R48, R93, 0x5410, RZ ;  /* 0x000054105d306816 */ /* 0x000fe200000000ff */
[-C--:B------:R-:W-:Y:S01]  /*277b0*/  HMMA.16816.F32 R12, R40, R50.reuse, R12 ;  /* 0x00000032280c723c */ /* 0x080fe2000000180c */
[----:B------:R1:W-:Y:S02]  /*277c0*/  STL [R1+0x68], R49 ;  /* 0x0000683101007387 */ /* 0x0003e40000100800 */
[----:B------:R-:W-:Y:S02]  /*277d0*/  PRMT R55, R0, 0x5410, R3 ;  /* 0x0000541000377816 */ /* 0x000fe40000000003 */
[----:B------:R-:W-:Y:S01]  /*277e0*/  F2FP.F16.F32.PACK_AB R53, R133, R53 ;  /* 0x000000358535723e */ /* 0x000fe200000000ff */
[----:B------:R-:W-:Y:S01]  /*277f0*/  STG.E.U16 desc[UR20][R196.64+0xd2], R48 ;  /* 0x0000d230c4007986 */ /* 0x000fe2000c101514 */
[----:B-1----:R-:W-:Y:S01]  /*27800*/  PRMT R56, R2, 0x5410, R52 ;  /* 0x0000541002387816 */ /* 0x002fe20000000034 */
[C---:B------:R-:W-:Y:S04]  /*27810*/  HMMA.16816.F32 R16, R44.reuse, R50, R16 ;  /* 0x000000322c10723c */ /* 0x040fe80000001810 */
[----:B------:R-:W-:Y:S01]  /*27820*/  LOP3.LUT R148, R55, R148, RZ, 0xc0, !PT ;  /* 0x0000009437947212 */ /* 0x000fe200078ec0ff */
[----:B------:R-:W-:Y:S03]  /*27830*/  IMAD.WIDE R66, R232, -0x70, R66 ;  /* 0xffffff90e8427825 */ /* 0x000fe600078e0242 */
[-C--:B------:R-:W-:Y:S03]  /*27840*/  HMMA.16816.F32 R20, R44, R36.reuse, R20 ;  /* 0x000000242c14723c */ /* 0x080fe60000001814 */
[----:B------:R-:W-:Y:S02]  /*27850*/  IMAD.MOV.U32 R57, RZ, RZ, R87 ;  /* 0x000000ffff397224 */ /* 0x000fe400078e0057 */
[----:B------:R-:W-:Y:S03]  /*27860*/  IMAD.MOV.U32 R133, RZ, RZ, R134 ;  /* 0x000000ffff857224 */ /* 0x000fe600078e0086 */
[C---:B------:R-:W-:Y:S04]  /*27870*/  HMMA.16816.F32 R24, R40.reuse, R36, R24 ;  /* 0x000000242818723c */ /* 0x040fe80000001818 */
[----:B------:R-:W-:Y:S02]  /*27880*/  LOP3.LUT R49, R70, 0xff, RZ, 0xc0, !PT ;  /* 0x000000ff46317812 */ /* 0x000fe400078ec0ff */
[----:B------:R-:W-:Y:S02]  /*27890*/  LOP3.LUT R37, R117, 0xff00ff, RZ, 0xc0, !PT ;  /* 0x00ff00ff75257812 */ /* 0x000fe400078ec0ff */
[C---:B------:R-:W-:Y:S01]  /*278a0*/  ISETP.LE.U32.AND P6, PT, R49.reuse, UR7, PT ;  /* 0x0000000731007c0c */ /* 0x040fe2000bfc3070 */
[-C--:B------:R-:W-:Y:S03]  /*278b0*/  HMMA.16816.F32 R28, R40, R38.reuse, R28 ;  /* 0x00000026281c723c */ /* 0x080fe6000000181c */
[--C-:B------:R-:W-:Y:S02]  /*278c0*/  HSET2.LE.AND R43, R37, R216.reuse, PT ;  /* 0x000000d8252b7233 */ /* 0x100fe40003803000 */
[--C-:B------:R-:W-:Y:S02]  /*278d0*/  HSET2.LE.AND R36, R79, R216.reuse, PT ;  /* 0x000000d84f247233 */ /* 0x100fe40003803000 */
[----:B------:R-:W-:Y:S01]  /*278e0*/  PRMT R140, R49, 0x5410, R77 ;  /* 0x00005410318c7816 */ /* 0x000fe2000000004d */
[----:B------:R-:W-:Y:S01]  /*278f0*/  HMMA.16816.F32 R32, R44, R38, R32 ;  /* 0x000000262c20723c */ /* 0x000fe20000001820 */
[----:B------:R-:W1:Y:S03]  /*27900*/  LDSM.16.MT88.4 R48, [R208+0x5800] ;  /* 0x00580000d030783b */ /* 0x000e660000004200 */
[--C-:B------:R-:W-:Y:S01]  /*27910*/  HSET2.LE.AND R140, R140, R216.reuse, PT ;  /* 0x000000d88c8c7233 */ /* 0x100fe20003803000 */
[----:B------:R-:W1:Y:S01]  /*27920*/  LDSM.16.MT88.4 R44, [R65+0x1800] ;  /* 0x00180000412c783b */ /* 0x000e620000004200 */
[----:B------:R-:W-:Y:S02]  /*27930*/  LOP3.LUT R43, R61, R43, RZ, 0xc0, !PT ;  /* 0x0000002b3d2b7212 */ /* 0x000fe400078ec0ff */
[----:B------:R-:W-:Y:S02]  /*27940*/  LOP3.LUT R41, R64, R36, RZ, 0xc0, !PT ;  /* 0x0000002440297212 */ /* 0x000fe400078ec0ff */
[--C-:B------:R-:W-:Y:S02]  /*27950*/  HSET2.LE.AND R42, R99, R216.reuse, PT ;  /* 0x000000d8632a7233 */ /* 0x100fe40003803000 */
[----:B------:R-:W-:Y:S02]  /*27960*/  LOP3.LUT R39, R141, 0xff00ff, RZ, 0xc0, !PT ;  /* 0x00ff00ff8d277812 */ /* 0x000fe400078ec0ff */
[--C-:B------:R-:W-:Y:S02]  /*27970*/  HSET2.LE.AND R38, R109, R216.reuse, PT ;  /* 0x000000d86d267233 */ /* 0x100fe40003803000 */
[----:B------:R-:W-:Y:S02]  /*27980*/  LOP3.LUT R42, R62, R42, RZ, 0xc0, !PT ;  /* 0x0000002a3e2a7212 */ /* 0x000fe400078ec0ff */
[----:B------:R-:W-:Y:S02]  /*27990*/  PRMT R61, R91, 0x7610, R61 ;  /* 0x000076105b3d7816 */ /* 0x000fe4000000003d */
[--C-:B------:R-:W-:Y:S02]  /*279a0*/  HSET2.LE.AND R36, R92, R216.reuse, PT ;  /* 0x000000d85c247233 */ /* 0x100fe40003803000 */
[--C-:B------:R-:W-:Y:S02]  /*279b0*/  HSET2.LE.AND R37, R110, R216.reuse, PT ;  /* 0x000000d86e257233 */ /* 0x100fe40003803000 */
[--C-:B------:R-:W-:Y:S02]  /*279c0*/  HSET2.LE.AND R39, R39, R216.reuse, PT ;  /* 0x000000d827277233 */ /* 0x100fe40003803000 */
[----:B------:R-:W-:Y:S02]  /*279d0*/  LOP3.LUT R38, R57, R38, RZ, 0xc0, !PT ;  /* 0x0000002639267212 */ /* 0x000fe400078ec0ff */
[----:B------:R-:W-:Y:S01]  /*279e0*/  PRMT R57, R90, 0x7632, R57 ;  /* 0x000076325a397816 */ /* 0x000fe20000000039 */
[----:B----4-:R-:W-:Y:S02]  /*279f0*/  @!P1 HADD2 R103, -R0.H0_H0, -RZ.H0_H0 ;  /* 0xa00000ff00679230 */ /* 0x010fe40000000900 */
[----:B------:R-:W-:Y:S03]  /*27a00*/  @!P5 HADD2 R102, -R3.H0_H0, -RZ.H0_H0 ;  /* 0xa00000ff0366d230 */ /* 0x000fe60000000900 */
[----:B------:R-:W-:Y:S01]  /*27a10*/  @!P1 STL.S16 [R1+0x12c], R103 ;  /* 0x00012c6701009387 */ /* 0x000fe20000100600 */
[----:B------:R-:W-:Y:S01]  /*27a20*/  PRMT R68, R103, 0x7610, R68 ;  /* 0x0000761067447816 */ /* 0x000fe20000000044 */
[----:B------:R-:W-:Y:S02]  /*27a30*/  @!P3 HADD2 R100, -R2.H0_H0, -RZ.H0_H0 ;  /* 0xa00000ff0264b230 */ /* 0x000fe40000000900 */
[----:B------:R-:W-:Y:S01]  /*27a40*/  @!P5 STL.S16 [R1+0x128], R102 ;  /* 0x000128660100d387 */ /* 0x000fe20000100600 */
[----:B------:R-:W-:Y:S02]  /*27a50*/  @!P1 PRMT R0, R68, 0x5410, RZ ;  /* 0x0000541044009816 */ /* 0x000fe400000000ff */
[----:B------:R-:W-:Y:S01]  /*27a60*/  ISETP.GT.U32.AND P1, PT, R75, UR7, PT ;  /* 0x000000074b007c0c */ /* 0x000fe2000bf24070 */
[----:B------:R-:W-:Y:S01]  /*27a70*/  @!P3 STL.S16 [R1+0x124], R100 ;  /* 0x000124640100b387 */ /* 0x000fe20000100600 */
[----:B------:R-:W-:Y:S02]  /*27a80*/  SHF.R.U32.HI R68, RZ, 0x18, R81 ;  /* 0x00000018ff447819 */ /* 0x000fe40000011651 */
[----:B------:R-:W-:Y:S01]  /*27a90*/  PRMT R59, R102, 0x7610, R59 ;  /* 0x00007610663b7816 */ /* 0x000fe2000000003b */
[----:B------:R4:W4:Y:S01]  /*27aa0*/  LDL.S16 R73, [R1+0x118] ;  /* 0x0001180001497983 */ /* 0x0009220000100600 */
[----:B------:R-:W-:Y:S02]  /*27ab0*/  PRMT R58, R100, 0x7610, R58 ;  /* 0x00007610643a7816 */ /* 0x000fe4000000003a */
[----:B------:R-:W-:Y:S01]  /*27ac0*/  @!P5 PRMT R3, R59, 0x5410, RZ ;  /* 0x000054103b03d816 */ /* 0x000fe200000000ff */
[----:B------:R1:W4:Y:S01]  /*27ad0*/  LDL.S16 R72, [R1+0x114] ;  /* 0x0001140001487983 */ /* 0x0003220000100600 */
[----:B------:R-:W-:Y:S01]  /*27ae0*/  ISETP.LE.U32.AND P5, PT, R68, UR7, PT ;  /* 0x0000000744007c0c */ /* 0x000fe2000bfa3070 */
[----:B------:R-:W-:Y:S01]  /*27af0*/  IMAD.MOV.U32 R59, RZ, RZ, R86 ;  /* 0x000000ffff3b7224 */ /* 0x000fe200078e0056 */
[----:B------:R-:W-:Y:S01]  /*27b00*/  @!P3 PRMT R2, R58, 0x5410, RZ ;  /* 0x000054103a02b816 */ /* 0x000fe200000000ff */
[----:B------:R1:W4:Y:S01]  /*27b10*/  LDL.S16 R71, [R1+0x110] ;  /* 0x0001100001477983 */ /* 0x0003220000100600 */
[----:B------:R-:W-:Y:S01]  /*27b20*/  IMAD.MOV.U32 R58, RZ, RZ, R89 ;  /* 0x000000ffff3a7224 */ /* 0x000fe200078e0059 */
[----:B------:R-:W-:Y:S02]  /*27b30*/  PRMT R149, R69, 0x5410, R68 ;  /* 0x0000541045957816 */ /* 0x000fe40000000044 */
[----:B------:R1:W-:Y:S01]  /*27b40*/  STG.E.U16 desc[UR20][R194.64+0xe2], R3 ;  /* 0x0000e203c2007986 */ /* 0x0003e2000c101514 */
[----:B------:R-:W-:Y:S02]  /*27b50*/  LOP3.LUT R39, R59, R39, RZ, 0xc0, !PT ;  /* 0x000000273b277212 */ /* 0x000fe400078ec0ff */
[----:B------:R-:W-:Y:S01]  /*27b60*/  LOP3.LUT R36, R58, R36, RZ, 0xc0, !PT ;  /* 0x000000243a247212 */ /* 0x000fe200078ec0ff */
[----:B------:R1:W-:Y:S01]  /*27b70*/  STG.E.U16 desc[UR20][R194.64+0xe0], R0 ;  /* 0x0000e000c2007986 */ /* 0x0003e2000c101514 */
[--C-:B------:R-:W-:Y:S01]  /*27b80*/  HSET2.LE.AND R149, R149, R216.reuse, PT ;  /* 0x000000d895957233 */ /* 0x100fe20003803000 */
[----:B--2---:R-:W-:Y:S02]  /*27b90*/  @!P5 HADD2 R76, -R52.H0_H0, -RZ.H0_H0 ;  /* 0xa00000ff344cd230 */ /* 0x004fe40000000900 */
[----:B------:R2:W-:Y:S02]  /*27ba0*/  STG.E.U16 desc[UR20][R66.64+0xe0], R2 ;  /* 0x0000e00242007986 */ /* 0x0005e4000c101514 */
[----:B------:R-:W-:Y:S02]  /*27bb0*/  LOP3.LUT R149, R56, R149, RZ, 0xc0, !PT ;  /* 0x0000009538957212 */ /* 0x000fe400078ec0ff */
[----:B------:R-:W-:Y:S01]  /*27bc0*/  PRMT R74, R76, 0x7610, R74 ;  /* 0x000076104c4a7816 */ /* 0x000fe2000000004a */
[----:B---3--:R-:W-:Y:S03]  /*27bd0*/  @!P6 HADD2 R54, -R91.H0_H0, -RZ.H0_H0 ;  /* 0xa00000ff5b36e230 */ /* 0x008fe60000000900 */
[----:B------:R-:W-:Y:S02]  /*27be0*/  @!P5 PRMT R52, R74, 0x5410, RZ ;  /* 0x000054104a34d816 */ /* 0x000fe400000000ff */
[----:B------:R3:W-:Y:S04]  /*27bf0*/  @!P6 STL.S16 [R1+0x120], R54 ;  /* 0x000120360100e387 */ /* 0x0007e80000100600 */
[----:B------:R-:W-:Y:S01]  /*27c00*/  @!P5 STL.S16 [R1+0x11c], R76 ;  /* 0x00011c4c0100d387 */ /* 0x000fe20000100600 */
[----:B-1----:R-:W-:Y:S03]  /*27c10*/  SHF.R.U32.HI R3, RZ, 0x18, R70 ;  /* 0x00000018ff037819 */ /* 0x002fe60000011646 */
[----:B------:R1:W-:Y:S01]  /*27c20*/  STG.E.U16 desc[UR20][R66.64+0xe2], R52 ;  /* 0x0000e23442007986 */ /* 0x0003e2000c101514 */
[----:B------:R-:W-:Y:S02]  /*27c30*/  LOP3.LUT R0, R78, 0xff, RZ, 0xc0, !PT ;  /* 0x000000ff4e007812 */ /* 0x000fe400078ec0ff */
[----:B------:R-:W-:Y:S02]  /*27c40*/  ISETP.LE.U32.AND P5, PT, R3, UR7, PT ;  /* 0x0000000703007c0c */ /* 0x000fe4000bfa3070 */
[--C-:B------:R-:W-:Y:S01]  /*27c50*/  PRMT R150, R0, 0x5410, R75.reuse ;  /* 0x0000541000967816 */ /* 0x100fe2000000004b */
[----:B--2---:R-:W-:Y:S01]  /*27c60*/  MUFU.EX2 R2, R127 ;  /* 0x0000007f00027308 */ /* 0x004fe20000000800 */
[----:B------:R-:W-:Y:S02]  /*27c70*/  PRMT R75, R54, 0x7610, R75 ;  /* 0x00007610364b7816 */ /* 0x000fe4000000004b */
[----:B------:R-:W-:Y:S02]  /*27c80*/  ISETP.LE.U32.AND P3, PT, R0, UR7, PT ;  /* 0x0000000700007c0c */ /* 0x000fe4000bf63070 */
[----:B------:R-:W-:Y:S02]  /*27c90*/  @!P6 PRMT R61, R75, 0x5410, RZ ;  /* 0x000054104b3de816 */ /* 0x000fe400000000ff */
[C---:B------:R-:W-:Y:S02]  /*27ca0*/  ISETP.LE.U32.AND P6, PT, R60.reuse, UR7, PT ;  /* 0x000000073c007c0c */ /* 0x040fe4000bfc3070 */
[--C-:B------:R-:W-:Y:S01]  /*27cb0*/  HSET2.LE.AND R0, R94, R216.reuse, PT ;  /* 0x000000d85e007233 */ /* 0x100fe20003803000 */
[----:B---3--:R-:W-:Y:S01]  /*27cc0*/  IMAD.MOV.U32 R54, RZ, RZ, R88 ;  /* 0x000000ffff367224 */ /* 0x008fe200078e0058 */
[----:B------:R-:W-:Y:S02]  /*27cd0*/  PRMT R141, R60, 0x5410, R3 ;  /* 0x000054103c8d7816 */ /* 0x000fe40000000003 */
[--C-:B------:R-:W-:Y:S02]  /*27ce0*/  HSET2.LE.AND R150, R150, R216.reuse, PT ;  /* 0x000000d896967233 */ /* 0x100fe40003803000 */
[----:B------:R-:W-:Y:S02]  /*27cf0*/  LOP3.LUT R40, R63, R0, RZ, 0xc0, !PT ;  /* 0x000000003f287212 */ /* 0x000fe400078ec0ff */
[----:B------:R-:W2:Y:S01]  /*27d00*/  MUFU.EX2 R0, R126 ;  /* 0x0000007e00007308 */ /* 0x000ea20000000800 */
[----:B------:R-:W-:Y:S01]  /*27d10*/  LOP3.LUT R37, R54, R37, RZ, 0xc0, !PT ;  /* 0x0000002536257212 */ /* 0x000fe200078ec0ff */
[----:B------:R-:W-:Y:S01]  /*27d20*/  IMAD.MOV.U32 R54, RZ, RZ, R91 ;  /* 0x000000ffff367224 */ /* 0x000fe200078e005b */
[--C-:B------:R-:W-:Y:S01]  /*27d30*/  HSET2.LE.AND R141, R141, R216.reuse, PT ;  /* 0x000000d88d8d7233 */ /* 0x100fe20003803000 */
[----:B-1----:R-:W-:Y:S01]  /*27d40*/  IMAD.MOV.U32 R52, RZ, RZ, R90 ;  /* 0x000000ffff347224 */ /* 0x002fe200078e005a */
[-C--:B------:R-:W-:Y:S05]  /*27d50*/  HMMA.16816.F32 R4, R40, R48.reuse, R4 ;  /* 0x000000302804723c */ /* 0x080fea0000001804 */
[----:B------:R-:W-:Y:S01]  /*27d60*/  LOP3.LUT R140, R54, R140, RZ, 0xc0, !PT ;  /* 0x0000008c368c7212 */ /* 0x000fe200078ec0ff */
[----:B------:R-:W-:Y:S01]  /*27d70*/  IMAD.WIDE R66, R232, 0x70, R66 ;  /* 0x00000070e8427825 */ /* 0x000fe200078e0242 */
[----:B------:R-:W-:Y:S01]  /*27d80*/  LOP3.LUT R141, R52, R141, RZ, 0xc0, !PT ;  /* 0x0000008d348d7212 */ /* 0x000fe200078ec0ff */
[C---:B------:R-:W-:Y:S03]  /*27d90*/  HMMA.16816.F32 R8, R36.reuse, R48, R8 ;  /* 0x000000302408723c */ /* 0x040fe60000001808 */
[----:B------:R-:W-:Y:S01]  /*27da0*/  STG.E.U16 desc[UR20][R66.64+0xe0], R61 ;  /* 0x0000e03d42007986 */ /* 0x000fe2000c101514 */
[----:B--2---:R-:W-:Y:S01]  /*27db0*/  FADD.FTZ R3, R0, R204 ;  /* 0x000000cc00037221 */ /* 0x004fe20000010000 */
[----:B------:R-:W-:Y:S02]  /*27dc0*/  F2FP.F16.F32.PACK_AB R49, R2, R0 ;  /* 0x000000000231723e */ /* 0x000fe400000000ff */
[----:B------:R-:W-:Y:S01]  /*27dd0*/  PRMT R0, R176, 0x7632, R0 ;  /* 0x00007632b0007816 */ /* 0x000fe20000000000 */
[--C-:B------:R-:W-:Y:S01]  /*27de0*/  FADD.FTZ R239, R2, R3.reuse ;  /* 0x0000000302ef7221 */ /* 0x100fe20000010000 */
[----:B------:R-:W-:Y:S01]  /*27df0*/  PRMT R2, R176, 0x7610, R2 ;  /* 0x00007610b0027816 */ /* 0x000fe20000000002 */
[-C--:B------:R-:W-:Y:S03]  /*27e00*/  HMMA.16816.F32 R12, R36, R50.reuse, R12 ;  /* 0x00000032240c723c */ /* 0x080fe6000000180c */
[C---:B------:R-:W-:Y:S02]  /*27e10*/  PRMT R3, R142.reuse, 0x7610, R3 ;  /* 0x000076108e037816 */ /* 0x040fe40000000003 */
[----:B------:R-:W-:Y:S02]  /*27e20*/  PRMT R48, R142, 0x7632, R48 ;  /* 0x000076328e307816 */ /* 0x000fe40000000030 */
[----:B------:R-:W-:Y:S01]  /*27e30*/  LOP3.LUT R143, R49, R143, RZ, 0xc0, !PT ;  /* 0x0000008f318f7212 */ /* 0x000fe200078ec0ff */
[C---:B------:R-:W-:Y:S08]  /*27e40*/  HMMA.16816.F32 R16, R40.reuse, R50, R16 ;  /* 0x000000322810723c */ /* 0x040ff00000001810 */
[-C--:B------:R-:W-:Y:S08]  /*27e50*/  HMMA.16816.F32 R20, R40, R44.reuse, R20 ;  /* 0x0000002c2814723c */ /* 0x080ff00000001814 */
[C---:B------:R-:W-:Y:S04]  /*27e60*/  HMMA.16816.F32 R24, R36.reuse, R44, R24 ;  /* 0x0000002c2418723c */ /* 0x040fe80000001818 */
[----:B------:R-:W-:Y:S02]  /*27e70*/  PRMT R44, R2, 0x5410, R0 ;  /* 0x00005410022c7816 */ /* 0x000fe40000000000 */
[----:B------:R-:W-:Y:S02]  /*27e80*/  LOP3.LUT R45, R105, 0xff, RZ, 0xc0, !PT ;  /* 0x000000ff692d7812 */ /* 0x000fe400078ec0ff */
[-C--:B------:R-:W-:Y:S01]  /*27e90*/  HMMA.16816.F32 R28, R36, R46.reuse, R28 ;  /* 0x0000002e241c723c */ /* 0x080fe2000000181c */
[----:B------:R-:W1:Y:S02]  /*27ea0*/  LDSM.16.MT88.4 R36, [R65+0x1c00] ;  /* 0x001c00004124783b */ /* 0x000e640000004200 */
[----:B------:R-:W-:Y:S02]  /*27eb0*/  LOP3.LUT R150, R44, R150, RZ, 0xc0, !PT ;  /* 0x000000962c967212 */ /* 0x000fe400078ec0ff */
[----:B------:R-:W-:Y:S02]  /*27ec0*/  PRMT R44, R3, 0x5410, R48 ;  /* 0x00005410032c7816 */ /* 0x000fe40000000030 */
[----:B------:R-:W-:Y:S01]  /*27ed0*/  PRMT R142, R45, 0x5410, R96 ;  /* 0x000054102d8e7816 */ /* 0x000fe20000000060 */
[----:B------:R-:W-:Y:S04]  /*27ee0*/  HMMA.16816.F32 R32, R40, R46, R32 ;  /* 0x0000002e2820723c */ /* 0x000fe80000001820 */
[--C-:B------:R-:W-:Y:S05]  /*27ef0*/  HSET2.LE.AND R142, R142, R216.reuse, PT ;  /* 0x000000d88e8e7233 */ /* 0x100fea0003803000 */
[----:B------:R-:W-:Y:S01]  /*27f00*/  LOP3.LUT R142, R53, R142, RZ, 0xc0, !PT ;  /* 0x0000008e358e7212 */ /* 0x000fe200078ec0ff */
[----:B----4-:R-:W-:Y:S01]  /*27f10*/  @!P4 HADD2 R73, -R91.H1_H1, -RZ.H0_H0 ;  /* 0xa00000ff5b49c230 */ /* 0x010fe20000000d00 */
[----:B------:R-:W-:Y:S01]  /*27f20*/  PRMT R91, R91, 0x7632, R91 ;  /* 0x000076325b5b7816 */ /* 0x000fe2000000005b */
[C---:B------:R-:W-:Y:S03]  /*27f30*/  @!P6 HADD2 R72, -R90.reuse.H0_H0, -RZ.H0_H0 ;  /* 0xa00000ff5a48e230 */ /* 0x040fe60000000900 */
[----:B------:R-:W-:Y:S01]  /*27f40*/  @!P4 STL.S16 [R1+0x118], R73 ;  /* 0x000118490100c387 */ /* 0x000fe20000100600 */
[----:B------:R-:W-:Y:S01]  /*27f50*/  PRMT R68, R73, 0x7610, R68 ;  /* 0x0000761049447816 */ /* 0x000fe20000000044 */
[----:B------:R-:W-:Y:S02]  /*27f60*/  @!P5 HADD2 R71, -R90.H1_H1, -RZ.H0_H0 ;  /* 0xa00000ff5a47d230 */ /* 0x000fe40000000d00 */
[----:B------:R-:W-:Y:S01]  /*27f70*/  @!P6 STL.S16 [R1+0x114], R72 ;  /* 0x000114480100e387 */ /* 0x000fe20000100600 */
[----:B------:R-:W-:Y:S02]  /*27f80*/  @!P4 PRMT R91, R68, 0x5410, RZ ;  /* 0x00005410445bc816 */ /* 0x000fe400000000ff */
[----:B------:R-:W-:Y:S01]  /*27f90*/  ISETP.GT.U32.AND P4, PT, R151, UR7, PT ;  /* 0x0000000797007c0c */ /* 0x000fe2000bf84070 */
[----:B------:R3:W2:Y:S01]  /*27fa0*/  LDL.S16 R64, [R1+0x10c] ;  /* 0x00010c0001407983 */ /* 0x0006a20000100600 */
[----:B------:R-:W-:Y:S02]  /*27fb0*/  PRMT R62, R72, 0x7610, R62 ;  /* 0x00007610483e7816 */ /* 0x000fe4000000003e */
[----:B------:R-:W-:Y:S01]  /*27fc0*/  PRMT R60, R71, 0x7610, R60 ;  /* 0x00007610473c7816 */ /* 0x000fe2000000003c */
[----:B------:R-:W-:Y:S01]  /*27fd0*/  @!P5 STL.S16 [R1+0x110], R71 ;  /* 0x000110470100d387 */ /* 0x000fe20000100600 */
[----:B------:R-:W-:Y:S02]  /*27fe0*/  @!P6 PRMT R90, R62, 0x5410, RZ ;  /* 0x000054103e5ae816 */ /* 0x000fe400000000ff */
[----:B------:R-:W-:Y:S01]  /*27ff0*/  ISETP.GT.U32.AND P6, PT, R80, UR7, PT ;  /* 0x0000000750007c0c */ /* 0x000fe2000bfc4070 */
[----:B------:R3:W4:Y:S01]  /*28000*/  LDL.S16 R63, [R1+0x108] ;  /* 0x00010800013f7983 */ /* 0x0007220000100600 */
[----:B------:R-:W-:Y:S02]  /*28010*/  PRMT R151, R151, 0x5410, R80 ;  /* 0x0000541097977816 */ /* 0x000fe40000000050 */
[----:B------:R-:W-:Y:S01]  /*28020*/  @!P5 PRMT R57, R60, 0x5410, RZ ;  /* 0x000054103c39d816 */ /* 0x000fe200000000ff */
[----:B------:R-:W-:Y:S01]  /*28030*/  STG.E.U16 desc[UR20][R66.64+0xe2], R91 ;  /* 0x0000e25b42007986 */ /* 0x000fe2000c101514 */
[----:B------:R-:W-:Y:S02]  /*28040*/  LOP3.LUT R151, R151, 0xff00ff, RZ, 0xc0, !PT ;  /* 0x00ff00ff97977812 */ /* 0x000fe400078ec0ff */
[----:B------:R-:W-:Y:S01]  /*28050*/  ISETP.LE.U32.AND P5, PT, R45, UR7, PT ;  /* 0x000000072d007c0c */ /* 0x000fe2000bfa3070 */
[----:B------:R-:W-:Y:S02]  /*28060*/  STG.E.U16 desc[UR20][R196.64+0xe0], R90 ;  /* 0x0000e05ac4007986 */ /* 0x000fe4000c101514 */
[----:B------:R-:W-:Y:S02]  /*28070*/  HSET2.LE.AND R151, R151, R216, PT ;  /* 0x000000d897977233 */ /* 0x000fe40003803000 */
[----:B------:R-:W-:Y:S03]  /*28080*/  STG.E.U16 desc[UR20][R196.64+0xe2], R57 ;  /* 0x0000e239c4007986 */ /* 0x000fe6000c101514 */
[----:B------:R-:W-:Y:S07]  /*28090*/  LOP3.LUT R151, R44, R151, RZ, 0xc0, !PT ;  /* 0x000000972c977212 */ /* 0x000fee00078ec0ff */
[-C--:B------:R-:W-:Y:S08]  /*280a0*/  HMMA.16816.F32 R168, R148, R164.reuse, R4 ;  /* 0x000000a494a8723c */ /* 0x080ff00000001804 */
[C---:B------:R-:W-:Y:S08]  /*280b0*/  HMMA.16816.F32 R156, R140.reuse, R164, R8 ;  /* 0x000000a48c9c723c */ /* 0x040ff00000001808 */
[-C--:B------:R-:W-:Y:S08]  /*280c0*/  HMMA.16816.F32 R152, R140, R166.reuse, R12 ;  /* 0x000000a68c98723c */ /* 0x080ff0000000180c */
[C---:B------:R-:W-:Y:S08]  /*280d0*/  HMMA.16816.F32 R164, R148.reuse, R166, R16 ;  /* 0x000000a694a4723c */ /* 0x040ff00000001810 */
[-C--:B-1----:R-:W-:Y:S08]  /*280e0*/  HMMA.16816.F32 R160, R148, R36.reuse, R20 ;  /* 0x0000002494a0723c */ /* 0x082ff00000001814 */
[C---:B------:R-:W-:Y:S08]  /*280f0*/  HMMA.16816.F32 R144, R140.reuse, R36, R24 ;  /* 0x000000248c90723c */ /* 0x040ff00000001818 */
[-C--:B------:R-:W-:Y:S08]  /*28100*/  HMMA.16816.F32 R140, R140, R38.reuse, R28 ;  /* 0x000000268c8c723c */ /* 0x080ff0000000181c */
[----:B------:R-:W-:Y:S04]  /*28110*/  HMMA.16816.F32 R148, R148, R38, R32 ;  /* 0x000000269494723c */ /* 0x000fe80000001820 */
[----:B--2---:R-:W-:Y:S05]  /*28120*/  @!P3 HADD2 R64, -R2.H0_H0, -RZ.H0_H0 ;  /* 0xa00000ff0240b230 */ /* 0x004fea0000000900 */
[----:B------:R-:W-:Y:S01]  /*28130*/  @!P3 STL.S16 [R1+0x10c], R64 ;  /* 0x00010c400100b387 */ /* 0x000fe20000100600 */
[----:B------:R-:W-:Y:S01]  /*28140*/  PRMT R59, R64, 0x7610, R59 ;  /* 0x00007610403b7816 */ /* 0x000fe2000000003b */
[----:B----4-:R-:W-:Y:S03]  /*28150*/  @P1 HADD2 R63, -R0.H0_H0, -RZ.H0_H0 ;  /* 0xa00000ff003f1230 */ /* 0x010fe60000000900 */
[----:B------:R-:W-:Y:S02]  /*28160*/  @!P3 PRMT R2, R59, 0x5410, RZ ;  /* 0x000054103b02b816 */ /* 0x000fe400000000ff */
[----:B------:R-:W-:Y:S01]  /*28170*/  ISETP.GT.U32.AND P3, PT, R96, UR7, PT ;  /* 0x0000000760007c0c */ /* 0x000fe2000bf64070 */
[----:B------:R-:W-:Y:S01]  /*28180*/  @P1 STL.S16 [R1+0x108], R63 ;  /* 0x0001083f01001387 */ /* 0x000fe20000100600 */
[----:B------:R-:W-:Y:S03]  /*28190*/  PRMT R58, R63, 0x7610, R58 ;  /* 0x000076103f3a7816 */ /* 0x000fe6000000003a */
[----:B------:R3:W2:Y:S01]  /*281a0*/  LDL.S16 R54, [R1+0x104] ;  /* 0x0001040001367983 */ /* 0x0006a20000100600 */
[----:B------:R-:W-:Y:S02]  /*281b0*/  @P1 PRMT R0, R58, 0x5410, RZ ;  /* 0x000054103a001816 */ /* 0x000fe400000000ff */
[----:B------:R-:W-:Y:S01]  /*281c0*/  ISETP.GT.U32.AND P1, PT, R97, UR7, PT ;  /* 0x0000000761007c0c */ /* 0x000fe2000bf24070 */
[----:B------:R3:W4:Y:S04]  /*281d0*/  LDL.S16 R50, [R1+0xf8] ;  /* 0x0000f80001327983 */ /* 0x0007280000100600 */
[----:B------:R3:W3:Y:S04]  /*281e0*/  LDL.S16 R52, [R1+0x100] ;  /* 0x0001000001347983 */ /* 0x0006e80000100600 */
[----:B------:R1:W3:Y:S04]  /*281f0*/  LDL.S16 R51, [R1+0xfc] ;  /* 0x0000fc0001337983 */ /* 0x0002e80000100600 */
[----:B------:R1:W3:Y:S04]  /*28200*/  LDL.S16 R40, [R1+0xf0] ;  /* 0x0000f00001287983 */ /* 0x0002e80000100600 */
[----:B------:R1:W3:Y:S04]  /*28210*/  LDL.S16 R41, [R1+0xf4] ;  /* 0x0000f40001297983 */ /* 0x0002e80000100600 */
[----:B------:R1:W-:Y:S04]  /*28220*/  STG.E.U16 desc[UR20][R194.64+0xf0], R2 ;  /* 0x0000f002c2007986 */ /* 0x0003e8000c101514 */
[----:B------:R1:W-:Y:S02]  /*28230*/  STG.E.U16 desc[UR20][R194.64+0xf2], R0 ;  /* 0x0000f200c2007986 */ /* 0x0003e4000c101514 */
[----:B-1----:R-:W-:Y:S02]  /*28240*/  PRMT R2, R53, 0x7632, R2 ;  /* 0x0000763235027816 */ /* 0x002fe40000000002 */
[----:B------:R-:W-:Y:S01]  /*28250*/  PRMT R0, R49, 0x7632, R0 ;  /* 0x0000763231007816 */ /* 0x000fe20000000000 */
[----:B--2---:R-:W-:Y:S02]  /*28260*/  @P4 HADD2 R54, -R3.H0_H0, -RZ.H0_H0 ;  /* 0xa00000ff03364230 */ /* 0x004fe40000000900 */
[----:B----4-:R-:W-:Y:S03]  /*28270*/  @P6 HADD2 R50, -R48.H0_H0, -RZ.H0_H0 ;  /* 0xa00000ff30326230 */ /* 0x010fe60000000900 */
[----:B------:R-:W-:Y:S01]  /*28280*/  @P4 STL.S16 [R1+0x104], R54 ;  /* 0x0001043601004387 */ /* 0x000fe20000100600 */
[----:B------:R-:W-:Y:S01]  /*28290*/  PRMT R4, R54, 0x7610, R4 ;  /* 0x0000761036047816 */ /* 0x000fe20000000004 */
[C---:B---3--:R-:W-:Y:S01]  /*282a0*/  @!P5 HADD2 R52, -R53.reuse.H0_H0, -RZ.H0_H0 ;  /* 0xa00000ff3534d230 */ /* 0x048fe20000000900 */
[----:B------:R-:W-:Y:S02]  /*282b0*/  PRMT R9, R50, 0x7610, R9 ;  /* 0x0000761032097816 */ /* 0x000fe40000000009 */
[----:B------:R-:W-:Y:S01]  /*282c0*/  @P4 PRMT R3, R4, 0x5410, RZ ;  /* 0x0000541004034816 */ /* 0x000fe200000000ff */
[----:B------:R-:W-:Y:S01]  /*282d0*/  IMAD.WIDE R4, R232, -0x70, R66 ;  /* 0xffffff90e8047825 */ /* 0x000fe200078e0242 */
[----:B------:R-:W-:Y:S01]  /*282e0*/  @!P5 STL.S16 [R1+0x100], R52 ;  /* 0x000100340100d387 */ /* 0x000fe20000100600 */
[----:B------:R-:W-:Y:S02]  /*282f0*/  ISETP.GT.U32.AND P4, PT, R98, UR7, PT ;  /* 0x0000000762007c0c */ /* 0x000fe4000bf84070 */
[----:B------:R-:W-:Y:S01]  /*28300*/  @P3 HADD2 R51, -R53.H1_H1, -RZ.H0_H0 ;  /* 0xa00000ff35333230 */ /* 0x000fe20000000d00 */
[----:B------:R-:W-:Y:S01]  /*28310*/  @P6 PRMT R48, R9, 0x5410, RZ ;  /* 0x0000541009306816 */ /* 0x000fe200000000ff */
[----:B------:R1:W-:Y:S01]  /*28320*/  STG.E.U16 desc[UR20][R4.64+0xf0], R3 ;  /* 0x0000f00304007986 */ /* 0x0003e2000c101514 */
[----:B------:R-:W-:Y:S01]  /*28330*/  PRMT R8, R52, 0x7610, R8 ;  /* 0x0000761034087816 */ /* 0x000fe20000000008 */
[C---:B------:R-:W-:Y:S02]  /*28340*/  @P1 HADD2 R41, -R49.reuse.H0_H0, -RZ.H0_H0 ;  /* 0xa00000ff31291230 */ /* 0x040fe40000000900 */
[----:B------:R2:W-:Y:S01]  /*28350*/  STG.E.U16 desc[UR20][R4.64+0xf2], R48 ;  /* 0x0000f23004007986 */ /* 0x0005e2000c101514 */
[----:B------:R-:W-:Y:S02]  /*28360*/  PRMT R7, R51, 0x7610, R7 ;  /* 0x0000761033077816 */ /* 0x000fe40000000007 */
[----:B------:R-:W-:Y:S01]  /*28370*/  @!P5 PRMT R53, R8, 0x5410, RZ ;  /* 0x000054100835d816 */ /* 0x000fe200000000ff */
[----:B------:R-:W-:Y:S01]  /*28380*/  @P3 STL.S16 [R1+0xfc], R51 ;  /* 0x0000fc3301003387 */ /* 0x000fe20000100600 */
[----:B------:R-:W-:Y:S01]  /*28390*/  @P3 PRMT R2, R7, 0x5410, RZ ;  /* 0x0000541007023816 */ /* 0x000fe200000000ff */
[----:B------:R-:W-:Y:S01]  /*283a0*/  @P4 HADD2 R40, -R49.H1_H1, -RZ.H0_H0 ;  /* 0xa00000ff31284230 */ /* 0x000fe20000000d00 */
[----:B------:R-:W-:Y:S01]  /*283b0*/  PRMT R6, R41, 0x7610, R6 ;  /* 0x0000761029067816 */ /* 0x000fe20000000006 */
[----:B------:R-:W-:Y:S03]  /*283c0*/  @P6 STL.S16 [R1+0xf8], R50 ;  /* 0x0000f83201006387 */ /* 0x000fe60000100600 */
[----:B------:R-:W-:Y:S01]  /*283d0*/  @P1 PRMT R49, R6, 0x5410, RZ ;  /* 0x0000541006311816 */ /* 0x000fe200000000ff */
[----:B------:R-:W-:Y:S01]  /*283e0*/  @P1 STL.S16 [R1+0xf4], R41 ;  /* 0x0000f42901001387 */ /* 0x000fe20000100600 */
[----:B------:R-:W-:Y:S03]  /*283f0*/  IADD3 R219, P1, PT, R194, -0x100, RZ ;  /* 0xffffff00c2db7810 */ /* 0x000fe60007f3e0ff */
[----:B------:R-:W-:Y:S01]  /*28400*/  @P4 STL.S16 [R1+0xf0], R40 ;  /* 0x0000f02801004387 */ /* 0x000fe20000100600 */
[----:B------:R-:W-:Y:S02]  /*28410*/  IADD3.X R218, PT, PT, R195, -0x1, RZ, P1, !PT ;  /* 0xffffffffc3da7810 */ /* 0x000fe40000ffe4ff */
[----:B-1----:R-:W-:Y:S01]  /*28420*/  PRMT R3, R40, 0x7610, R3 ;  /* 0x0000761028037816 */ /* 0x002fe20000000003 */
[----:B--2---:R-:W-:Y:S03]  /*28430*/  IMAD.WIDE R4, R232, 0x70, R4 ;  /* 0x00000070e8047825 */ /* 0x004fe600078e0204 */
[----:B------:R-:W-:Y:S01]  /*28440*/  @P4 PRMT R0, R3, 0x5410, RZ ;  /* 0x0000541003004816 */ /* 0x000fe200000000ff */
[----:B------:R-:W-:Y:S01]  /*28450*/  IMAD.MOV.U32 R3, RZ, RZ, R136 ;  /* 0x000000ffff037224 */ /* 0x000fe200078e0088 */
[----:B------:R-:W-:Y:S04]  /*28460*/  STG.E.U16 desc[UR20][R4.64+0xf0], R53 ;  /* 0x0000f03504007986 */ /* 0x000fe8000c101514 */
[----:B------:R-:W-:Y:S04]  /*28470*/  STG.E.U16 desc[UR20][R4.64+0xf2], R2 ;  /* 0x0000f20204007986 */ /* 0x000fe8000c101514 */
[----:B------:R1:W-:Y:S04]  /*28480*/  STG.E.U16 desc[UR20][R196.64+0xf2], R0 ;  /* 0x0000f200c4007986 */ /* 0x0003e8000c101514 */
[----:B------:R3:W-:Y:S01]  /*28490*/  STG.E.U16 desc[UR20][R196.64+0xf0], R49 ;  /* 0x0000f031c4007986 */ /* 0x0007e2000c101514 */
[----:B-1----:R-:W-:Y:S01]  /*284a0*/  IMAD.MOV.U32 R0, RZ, RZ, R137 ;  /* 0x000000ffff007224 */ /* 0x002fe200078e0089 */
[----:B------:R-:W-:Y:S06]  /*284b0*/  BRA.U UP0, `(.L_x_502) ;  /* 0xffffff5100047547 */ /* 0x000fec000b83ffff */
.L_x_501:
[----:B------:R-:W4:Y:S01]  /*284c0*/  LDL.LU R2, [R1+0x68] ;  /* 0x0000680001027983 */ /* 0x000f220000300800 */
[----:B------:R-:W1:Y:S03]  /*284d0*/  LDCU UR4, c[0x0][0x4fc] ;  /* 0x00009f80ff0477ac */ /* 0x000e660008000800 */
[----:B------:R-:W2:Y:S04]  /*284e0*/  LDL.LU R7, [R1+0x314] ;  /* 0x0003140001077983 */ /* 0x000ea80000300800 */
[----:B------:R-:W3:Y:S01]  /*284f0*/  SHFL.BFLY PT, R0, R239, 0x2, 0x1f ;  /* 0x0c401f00ef007f89 */ /* 0x000ee200000e0000 */
[----:B------:R-:W1:Y:S01]  /*28500*/  S2R R25, SR_TID.X ;  /* 0x0000000000197919 */ /* 0x000e620000002100 */
[----:B------:R-:W-:Y:S01]  /*28510*/  UISETP.NE.AND UP3, UPT, UR18, -0x1, UPT ;  /* 0xffffffff1200788c */ /* 0x000fe2000bf65270 */
[----:B------:R-:W1:Y:S08]  /*28520*/  S2UR UR9, SR_CgaCtaId ;  /* 0x00000000000979c3 */ /* 0x000e700000008800 */
[----:B------:R-:W2:Y:S01]  /*28530*/  S2UR UR10, SR_CTAID.Y ;  /* 0x00000000000a79c3 */ /* 0x000ea20000002600 */
[----:B------:R-:W2:Y:S01]  /*28540*/  LDL.LU R5, [R1+0x310] ;  /* 0x0003100001057983 */ /* 0x000ea20000300800 */
[----:B------:R-:W-:Y:S01]  /*28550*/  UMOV UR6, 0x400 ;  /* 0x0000040000067882 */ /* 0x000fe20000000000 */
[----:B------:R-:W1:Y:S01]  /*28560*/  LDCU.U8 UR12, c[0x0][0x549] ;  /* 0x0000a920ff0c77ac */ /* 0x000e620008000000 */
[C---:B-----5:R-:W-:Y:S01]  /*28570*/  LOP3.LUT R8, R210.reuse, 0x20, RZ, 0xc0, !PT ;  /* 0x00000020d2087812 */ /* 0x060fe200078ec0ff */
[----:B------:R-:W2:Y:S01]  /*28580*/  S2R R26, SR_CTAID.X ;  /* 0x00000000001a7919 */ /* 0x000ea20000002500 */
[----:B------:R-:W-:Y:S01]  /*28590*/  LOP3.LUT R210, R210, 0x40, RZ, 0xc0, !PT ;  /* 0x00000040d2d27812 */ /* 0x000fe200078ec0ff */
[----:B------:R-:W1:Y:S01]  /*285a0*/  LDCU.U8 UR7, c[0x0][0x548] ;  /* 0x0000a900ff0777ac */ /* 0x000e620008000000 */
[----:B------:R-:W2:Y:S01]  /*285b0*/  S2UR UR14, SR_CTAID.Z ;  /* 0x00000000000e79c3 */ /* 0x000ea20000002700 */
[----:B---3--:R-:W-:Y:S01]  /*285c0*/  FADD.FTZ R0, R0, R239 ;  /* 0x000000ef00007221 */ /* 0x008fe20000010000 */
[----:B------:R-:W-:-:S04]  /*285d0*/  UISETP.NE.AND UP2, UPT, UR18, -0x1, UPT ;  /* 0xffffffff1200788c */ /* 0x000fc8000bf45270 */
[----:B------:R-:W3:Y:S01]  /*285e0*/  SHFL.BFLY PT, R23, R0, 0x1, 0x1f ;  /* 0x0c201f0000177f89 */ /* 0x000ee200000e0000 */
[----:B-1----:R-:W-:Y:S01]  /*285f0*/  ULEA UR9, UR9, UR6, 0x18 ;  /* 0x0000000609097291 */ /* 0x002fe2000f8ec0ff */
[----:B------:R-:W1:Y:S01]  /*28600*/  LDCU UR6, c[0x0][0x434] ;  /* 0x00008680ff0677ac */ /* 0x000e620008000800 */
[----:B------:R-:W-:Y:S01]  /*28610*/  SHF.L.U32 R24, R25, 0x3, RZ ;  /* 0x0000000319187819 */ /* 0x000fe200000006ff */
[----:B------:R-:W-:Y:S01]  /*28620*/  UISETP.NE.AND UP1, UPT, UR12, URZ, UPT ;  /* 0x000000ff0c00728c */ /* 0x000fe2000bf25270 */
[----:B------:R-:W1:Y:S03]  /*28630*/  LDCU UR12, c[0x0][0x434] ;  /* 0x00008680ff0c77ac */ /* 0x000e660008000800 */
[----:B------:R-:W-:-:S07]  /*28640*/  UISETP.NE.AND UP0, UPT, UR7, URZ, !UP1 ;  /* 0x000000ff0700728c */ /* 0x000fce000cf05270 */
[----:B------:R-:W1:Y:S01]  /*28650*/  @UP1 LDCU UR13, c[0x0][0x430] ;  /* 0x00008600ff0d17ac */ /* 0x000e620008000800 */
[----:B------:R-:W2:Y:S01]  /*28660*/  @UP1 LDCU UR15, c[0x0][0x430] ;  /* 0x00008600ff0f17ac */ /* 0x000ea20008000800 */
[----:B---3--:R-:W-:-:S05]  /*28670*/  FADD.FTZ R23, R0, R23 ;  /* 0x0000001700177221 */ /* 0x008fca0000010000 */
[----:B------:R-:W-:Y:S01]  /*28680*/  FSETP.NE.FTZ.AND P0, PT, R23, RZ, PT ;  /* 0x000000ff1700720b */ /* 0x000fe20003f15000 */
[----:B-1----:R-:W-:Y:S01]  /*28690*/  @UP1 UIMAD UR12, UR13, UR6, URZ ;  /* 0x000000060d0c12a4 */ /* 0x002fe2000f8e02ff */
[----:B----4-:R-:W-:Y:S01]  /*286a0*/  MOV R6, R2 ;  /* 0x0000000200067202 */ /* 0x010fe20000000f00 */
[----:B--2---:R-:W1:Y:S04]  /*286b0*/  SHFL.BFLY PT, R4, R7, 0x2, 0x1f ;  /* 0x0c401f0007047f89 */ /* 0x004e6800000e0000 */
[----:B------:R-:W2:Y:S04]  /*286c0*/  SHFL.BFLY PT, R2, R6, 0x2, 0x1f ;  /* 0x0c401f0006027f89 */ /* 0x000ea800000e0000 */
[----:B------:R-:W3:Y:S01]  /*286d0*/  SHFL.BFLY PT, R3, R5, 0x2, 0x1f ;  /* 0x0c401f0005037f89 */ /* 0x000ee200000e0000 */
[----:B-1----:R-:W-:Y:S01]  /*286e0*/  FADD.FTZ R4, R4, R7 ;  /* 0x0000000704047221 */ /* 0x002fe20000010000 */
[----:B--2---:R-:W-:-:S05]  /*286f0*/  FADD.FTZ R2, R2, R6 ;  /* 0x0000000602027221 */ /* 0x004fca0000010000 */
[----:B------:R-:W1:Y:S01]  /*28700*/  SHFL.BFLY PT, R22, R2, 0x1, 0x1f ;  /* 0x0c201f0002167f89 */ /* 0x000e6200000e0000 */
[----:B---3--:R-:W-:-:S03]  /*28710*/  FADD.FTZ R3, R3, R5 ;  /* 0x0000000503037221 */ /* 0x008fc60000010000 */
[----:B------:R-:W2:Y:S04]  /*28720*/  SHFL.BFLY PT, R5, R4, 0x1, 0x1f ;  /* 0x0c201f0004057f89 */ /* 0x000ea800000e0000 */
[----:B------:R-:W3:Y:S01]  /*28730*/  SHFL.BFLY PT, R20, R3, 0x1, 0x1f ;  /* 0x0c201f0003147f89 */ /* 0x000ee200000e0000 */
[----:B-1----:R-:W-:-:S05]  /*28740*/  FADD.FTZ R22, R2, R22 ;  /* 0x0000001602167221 */ /* 0x002fca0000010000 */
[----:B------:R-:W-:Y:S01]  /*28750*/  FSETP.NE.FTZ.AND P1, PT, R22, RZ, PT ;  /* 0x000000ff1600720b */ /* 0x000fe20003f35000 */
[----:B--2---:R-:W-:Y:S02]  /*28760*/  FADD.FTZ R21, R4, R5 ;  /* 0x0000000504157221 */ /* 0x004fe40000010000 */
[----:B------:R-:W1:Y:S01]  /*28770*/  MUFU.RCP R5, R22 ;  /* 0x0000001600057308 */ /* 0x000e620000001000 */
[----:B---3--:R-:W-:Y:S01]  /*28780*/  FADD.FTZ R20, R3, R20 ;  /* 0x0000001403147221 */ /* 0x008fe20000010000 */
[----:B------:R-:W-:Y:S02]  /*28790*/  SHF.L.U32 R3, R25, 0x1, RZ ;  /* 0x0000000119037819 */ /* 0x000fe400000006ff */
[----:B------:R-:W-:Y:S02]  /*287a0*/  FSETP.NE.FTZ.AND P3, PT, R21, RZ, PT ;  /* 0x000000ff1500720b */ /* 0x000fe40003f75000 */
[----:B------:R-:W-:Y:S02]  /*287b0*/  FSETP.NE.FTZ.AND P2, PT, R20, RZ, PT ;  /* 0x000000ff1400720b */ /* 0x000fe40003f55000 */
[----:B------:R-:W2:Y:S01]  /*287c0*/  MUFU.RCP R4, R20 ;  /* 0x0000001400047308 */ /* 0x000ea20000001000 */
[----:B------:R-:W-:-:S02]  /*287d0*/  LOP3.LUT R211, R211, 0x6, R3, 0xf8, !PT ;  /* 0x00000006d3d37812 */ /* 0x000fc400078ef803 */
[----:B------:R-:W-:Y:S02]  /*287e0*/  LOP3.LUT R3, R24, 0xc0, RZ, 0xc0, !PT ;  /* 0x000000c018037812 */ /* 0x000fe400078ec0ff */
[----:B------:R-:W-:Y:S02]  /*287f0*/  LOP3.LUT R211, R211, 0x20, R24, 0xf8, !PT ;  /* 0x00000020d3d37812 */ /* 0x000fe400078ef818 */
[----:B------:R-:W-:Y:S01]  /*28800*/  LOP3.LUT R3, R3, 0x18, R25, 0xf8, !PT ;  /* 0x0000001803037812 */ /* 0x000fe200078ef819 */
[----:B------:R-:W3:Y:S03]  /*28810*/  MUFU.RCP R6, R21 ;  /* 0x0000001500067308 */ /* 0x000ee60000001000 */
[----:B------:R-:W-:Y:S02]  /*28820*/  LOP3.LUT R211, R211, R3, RZ, 0xfc, !PT ;  /* 0x00000003d3d37212 */ /* 0x000fe400078efcff */
[----:B-1----:R-:W-:-:S02]  /*28830*/  FSEL R3, R5, 1, P1 ;  /* 0x3f80000005037808 */ /* 0x002fc40000800000 */
[----:B--2---:R-:W-:Y:S02]  /*28840*/  FSEL R0, R4, 1, P2 ;  /* 0x3f80000004007808 */ /* 0x004fe40001000000 */
[----:B------:R-:W1:Y:S03]  /*28850*/  MUFU.RCP R4, R23 ;  /* 0x0000001700047308 */ /* 0x000e660000001000 */
[----:B------:R-:W-:Y:S01]  /*28860*/  FMUL.FTZ R0, R0, UR4 ;  /* 0x0000000400007c20 */ /* 0x000fe20008410000 */
[----:B---3--:R-:W-:-:S03]  /*28870*/  FSEL R2, R6, 1, P3 ;  /* 0x3f80000006027808 */ /* 0x008fc60001800000 */
[C---:B------:R-:W-:Y:S01]  /*28880*/  FMUL.FTZ R170, R0.reuse, R170 ;  /* 0x000000aa00aa7220 */ /* 0x040fe20000410000 */
[C---:B------:R-:W-:Y:S01]  /*28890*/  FMUL.FTZ R6, R0.reuse, R171 ;  /* 0x000000ab00067220 */ /* 0x040fe20000410000 */
[C---:B------:R-:W-:Y:S01]  /*288a0*/  FMUL.FTZ R166, R0.reuse, R166 ;  /* 0x000000a600a67220 */ /* 0x040fe20000410000 */
[----:B------:R-:W-:Y:S01]  /*288b0*/  FMUL.FTZ R167, R0, R167 ;  /* 0x000000a700a77220 */ /* 0x000fe20000410000 */
[----:B------:R-:W-:Y:S01]  /*288c0*/  FMUL.FTZ R2, R2, UR4 ;  /* 0x0000000402027c20 */ /* 0x000fe20008410000 */
        /* <DEDUP_REMOVED lines=12> */
[----:B------:R-:W-:Y:S01]  /*28990*/  FMUL.FTZ R12, R0, R151 ;  /* 0x00000097000c7220 */ /* 0x000fe20000410000 */
[----:B------:R-:W-:Y:S01]  /*289a0*/  FMUL.FTZ R0, R3, UR4 ;  /* 0x0000000403007c20 */ /* 0x000fe20008410000 */
[----:B------:R-:W-:-:S02]  /*289b0*/  F2FP.F16.F32.PACK_AB R7, R7, R168 ;  /* 0x000000a80707723e */ /* 0x000fc400000000ff */
[----:B------:R-:W-:Y:S01]  /*289c0*/  FMUL.FTZ R2, R2, UR4 ;  /* 0x0000000402027c20 */ /* 0x000fe20008410000 */
[----:B------:R-:W1:Y:S01]  /*289d0*/  @!UP3 LDCU.64 UR4, c[0x0][0x400] ;  /* 0x00008000ff04b7ac */ /* 0x000e620008000a00 */
        /* <DEDUP_REMOVED lines=15> */
[C---:B------:R-:W-:Y:S01]  /*28ad0*/  FMUL.FTZ R140, R0.reuse, R140 ;  /* 0x0000008c008c7220 */ /* 0x040fe20000410000 */
[----:B------:R-:W-:Y:S01]  /*28ae0*/  FMUL.FTZ R19, R0, R141 ;  /* 0x0000008d00137220 */ /* 0x000fe20000410000 */
[----:B-1----:R-:W-:Y:S01]  /*28af0*/  @!UP3 UIMAD.WIDE.U32 UR16, UR10, UR4, URZ ;  /* 0x000000040a10b2a5 */ /* 0x002fe2000f8e00ff */
[----:B------:R-:W-:Y:S01]  /*28b00*/  F2FP.F16.F32.PACK_AB R6, R6, R170 ;  /* 0x000000aa0606723e */ /* 0x000fe200000000ff */
[----:B------:R-:W-:Y:S01]  /*28b10*/  STS [R2], R7 ;  /* 0x0000000702007388 */ /* 0x000fe20000000800 */
[----:B------:R-:W-:Y:S01]  /*28b20*/  F2FP.F16.F32.PACK_AB R0, R167, R166 ;  /* 0x000000a6a700723e */ /* 0x000fe200000000ff */
[----:B------:R-:W-:Y:S01]  /*28b30*/  @!UP3 UIMAD UR11, UR10, UR5, UR17 ;  /* 0x000000050a0bb2a4 */ /* 0x000fe2000f8e0211 */
[----:B------:R-:W-:Y:S01]  /*28b40*/  IADD3 R3, PT, PT, R2, -R8, RZ ;  /* 0x8000000802037210 */ /* 0x000fe20007ffe0ff */
[----:B------:R-:W1:Y:S01]  /*28b50*/  @UP3 LDCU.64 UR4, c[0x0][0x408] ;  /* 0x00008100ff0437ac */ /* 0x000e620008000a00 */
        /* <DEDUP_REMOVED lines=15> */
[----:B-1----:R-:W-:Y:S01]  /*28c50*/  @UP3 UIMAD.WIDE.U32 UR22, UR18, UR4, URZ ;  /* 0x00000004121632a5 */ /* 0x002fe2000f8e00ff */
[----:B------:R-:W-:Y:S01]  /*28c60*/  F2FP.F16.F32.PACK_AB R14, R14, R146 ;  /* 0x000000920e0e723e */ /* 0x000fe200000000ff */
[----:B------:R-:W-:Y:S01]  /*28c70*/  STS [R3+0x1010], R10 ;  /* 0x0010100a03007388 */ /* 0x000fe20000000800 */
[----:B------:R-:W1:Y:S01]  /*28c80*/  S2UR UR4, SR_CTAID.X ;  /* 0x00000000000479c3 */ /* 0x000e620000002500 */
[----:B------:R-:W-:Y:S01]  /*28c90*/  F2FP.F16.F32.PACK_AB R19, R19, R140 ;  /* 0x0000008c1313723e */ /* 0x000fe200000000ff */
[----:B------:R-:W-:Y:S01]  /*28ca0*/  @UP3 UIMAD UR11, UR18, UR5, UR23 ;  /* 0x00000005120b32a4 */ /* 0x000fe2000f8e0217 */
[----:B------:R1:W-:Y:S01]  /*28cb0*/  STS [R3+0x1210], R9 ;  /* 0x0012100903007388 */ /* 0x0003e20000000800 */
[----:B--2---:R-:W-:Y:S01]  /*28cc0*/  @P0 MUFU.LG2 R6, R23 ;  /* 0x0000001700060308 */ /* 0x004fe20000000c00 */
[----:B------:R-:W-:Y:S01]  /*28cd0*/  F2FP.F16.F32.PACK_AB R18, R18, R142 ;  /* 0x0000008e1212723e */ /* 0x000fe200000000ff */
[----:B------:R-:W-:Y:S01]  /*28ce0*/  @!UP2 UIMAD UR18, UR10, UR6, URZ ;  /* 0x000000060a12a2a4 */ /* 0x000fe2000f8e02ff */
[----:B---3--:R-:W-:Y:S01]  /*28cf0*/  IADD3 R0, PT, PT, R2, -R210, RZ ;  /* 0x800000d202007210 */ /* 0x008fe20007ffe0ff */
[----:B------:R-:W2:Y:S01]  /*28d00*/  @P0 LDC R7, c[0x0][0x458] ;  /* 0x00011600ff070b82 */ /* 0x000ea20000000800 */
[----:B------:R-:W-:Y:S01]  /*28d10*/  @UP1 UMOV UR5, 0x1 ;  /* 0x0000000100051882 */ /* 0x000fe20000000000 */
[----:B------:R-:W-:Y:S01]  /*28d20*/  @UP3 UMOV UR16, UR22 ;  /* 0x0000001600103c82 */ /* 0x000fe20008000000 */
[----:B------:R-:W-:Y:S01]  /*28d30*/  USHF.R.S32.HI UR13, URZ, 0x1f, UR18 ;  /* 0x0000001fff0d7899 */ /* 0x000fe20008011412 */
[----:B------:R3:W-:Y:S01]  /*28d40*/  STS [R0+0x20], R17 ;  /* 0x0000201100007388 */ /* 0x0007e20000000800 */
[----:B----4-:R-:W-:Y:S03]  /*28d50*/  @P1 MUFU.LG2 R5, R22 ;  /* 0x0000001600051308 */ /* 0x010fe60000000c00 */
[----:B------:R-:W-:Y:S01]  /*28d60*/  STS [R0+0x220], R16 ;  /* 0x0002201000007388 */ /* 0x000fe20000000800 */
[----:B------:R-:W4:Y:S01]  /*28d70*/  @P3 LDC R4, c[0x0][0x458] ;  /* 0x00011600ff043b82 */ /* 0x000f220000000800 */
[----:B------:R-:W-:-:S05]  /*28d80*/  IADD3 R2, PT, PT, -R8, R0, RZ ;  /* 0x0000000008027210 */ /* 0x000fca0007ffe1ff */
[----:B------:R-:W-:Y:S02]  /*28d90*/  STS [R2+0x30], R13 ;  /* 0x0000300d02007388 */ /* 0x000fe40000000800 */
[----:B------:R-:W2:Y:S01]  /*28da0*/  @P1 LDC R8, c[0x0][0x458] ;  /* 0x00011600ff081b82 */ /* 0x000ea20000000800 */
[----:B-1----:R-:W1:Y:S01]  /*28db0*/  @P3 MUFU.LG2 R9, R21 ;  /* 0x0000001500093308 */ /* 0x002e620000000c00 */
[----:B------:R-:W-:Y:S04]  /*28dc0*/  STS [R2+0x230], R12 ;  /* 0x0002300c02007388 */ /* 0x000fe80000000800 */
[----:B------:R-:W-:Y:S02]  /*28dd0*/  STS [R0+0x1020], R15 ;  /* 0x0010200f00007388 */ /* 0x000fe40000000800 */
[----:B------:R-:W2:Y:S02]  /*28de0*/  @P2 LDC R3, c[0x0][0x458] ;  /* 0x00011600ff032b82 */ /* 0x000ea40000000800 */
[----:B------:R1:W-:Y:S01]  /*28df0*/  STS [R0+0x1220], R14 ;  /* 0x0012200e00007388 */ /* 0x0003e20000000800 */
[----:B---3--:R-:W-:-:S03]  /*28e00*/  MOV R17, 0x7f800000 ;  /* 0x7f80000000117802 */ /* 0x008fc60000000f00 */
[----:B------:R-:W-:Y:S04]  /*28e10*/  STS [R2+0x1030], R19 ;  /* 0x0010301302007388 */ /* 0x000fe80000000800 */
[----:B------:R3:W-:Y:S01]  /*28e20*/  STS [R2+0x1230], R18 ;  /* 0x0012301202007388 */ /* 0x0007e20000000800 */
[----:B-1----:R-:W1:Y:S01]  /*28e30*/  @P2 MUFU.LG2 R0, R20 ;  /* 0x0000001400002308 */ /* 0x002e620000000c00 */
[----:B---3--:R-:W-:Y:S01]  /*28e40*/  @P3 FMUL.FTZ R2, R9, 0.69314718246459960938 ;  /* 0x3f31721809023820 */ /* 0x008fe20000410000 */
[----:B-1----:R-:W-:Y:S01]  /*28e50*/  @P2 FMUL.FTZ R0, R0, 0.69314718246459960938 ;  /* 0x3f31721800002820 */ /* 0x002fe20000410000 */
[----:B------:R-:W-:Y:S02]  /*28e60*/  MOV R20, 0x7f800000 ;  /* 0x7f80000000147802 */ /* 0x000fe40000000f00 */
[----:B----4-:R-:W-:Y:S01]  /*28e70*/  @P3 FFMA.FTZ R20, R135, R4, R2 ;  /* 0x0000000487143223 */ /* 0x010fe20000010002 */
[----:B--2---:R-:W-:Y:S01]  /*28e80*/  @P2 FFMA.FTZ R17, R134, R3, R0 ;  /* 0x0000000386112223 */ /* 0x004fe20000010000 */
[----:B------:R-:W-:Y:S06]  /*28e90*/  BRA.U UP1, `(.L_x_505) ;  /* 0x0000000101207547 */ /* 0x000fec000b800000 */
[----:B------:R-:W-:Y:S01]  /*28ea0*/  UISETP.NE.AND UP1, UPT, UR7, URZ, UPT ;  /* 0x000000ff0700728c */ /* 0x000fe2000bf25270 */
[----:B------:R-:W1:Y:S10]  /*28eb0*/  LDCU UR7, c[0x0][0x3e0] ;  /* 0x00007c00ff0777ac */ /* 0x000e740008000800 */
[----:B------:R-:W1:Y:S01]  /*28ec0*/  @UP1 LDCU UR5, c[0x0][0x454] ;  /* 0x00008a80ff0517ac */ /* 0x000e620008000800 */
[----:B------:R-:W-:Y:S01]  /*28ed0*/  @UP1 UMOV UR15, 0x1 ;  /* 0x00000001000f1882 */ /* 0x000fe20000000000 */
[----:B------:R-:W2:Y:S01]  /*28ee0*/  @UP1 LDCU UR12, c[0x0][0x454] ;  /* 0x00008a80ff0c17ac */ /* 0x000ea20008000800 */
[----:B------:R-:W-:Y:S01]  /*28ef0*/  @!UP1 UMOV UR15, 0x1 ;  /* 0x00000001000f9882 */ /* 0x000fe20000000000 */
[----:B-1----:R-:W-:-:S02]  /*28f00*/  @UP1 UIMAD UR5, UR7, UR5, URZ ;  /* 0x00000005070512a4 */ /* 0x002fc4000f8e02ff */
[----:B--2---:R-:W-:-:S12]  /*28f10*/  @!UP1 UIMAD UR5, UR7, UR6, URZ ;  /* 0x00000006070592a4 */ /* 0x004fd8000f8e02ff */
.L_x_505:
[----:B------:R-:W-:Y:S01]  /*28f20*/  UIMAD UR12, UR14, UR12, URZ ;  /* 0x0000000c0e0c72a4 */ /* 0x000fe2000f8e02ff */
[----:B------:R-:W-:Y:S01]  /*28f30*/  LOP3.LUT R0, R24, 0xd8, RZ, 0xc0, !PT ;  /* 0x000000d818007812 */ /* 0x000fe200078ec0ff */
[----:B------:R-:W-:Y:S01]  /*28f40*/  UIMAD UR7, UR4, UR15, URZ ;  /* 0x0000000f040772a4 */ /* 0x000fe2000f8e02ff */
[----:B------:R-:W-:Y:S01]  /*28f50*/  LOP3.LUT P2, RZ, R25, 0x3, RZ, 0xc0, !PT ;  /* 0x0000000319ff7812 */ /* 0x000fe2000784c0ff */
[----:B------:R-:W-:Y:S01]  /*28f60*/  USEL UR18, UR18, URZ, UP0 ;  /* 0x000000ff12127287 */ /* 0x000fe20008000000 */
[----:B------:R-:W-:Y:S01]  /*28f70*/  LOP3.LUT R0, R0, 0x18, R25, 0x78, !PT ;  /* 0x0000001800007812 */ /* 0x000fe200078e7819 */
[----:B------:R-:W-:Y:S01]  /*28f80*/  @!UP0 UIMAD UR12, UR10, UR5, UR12 ;  /* 0x000000050a0c82a4 */ /* 0x000fe2000f8e020c */
[----:B------:R-:W-:Y:S01]  /*28f90*/  @P1 FMUL.FTZ R3, R5, 0.69314718246459960938 ;  /* 0x3f31721805031820 */ /* 0x000fe20000410000 */
[----:B------:R-:W-:Y:S01]  /*28fa0*/  USHF.L.U32 UR7, UR7, 0x7, URZ ;  /* 0x0000000707077899 */ /* 0x000fe200080006ff */
[----:B------:R-:W-:Y:S01]  /*28fb0*/  LOP3.LUT R0, R0, 0x1f20, R24, 0xf8, !PT ;  /* 0x00001f2000007812 */ /* 0x000fe200078ef818 */
[----:B------:R-:W-:Y:S01]  /*28fc0*/  USEL UR13, UR13, URZ, UP0 ;  /* 0x000000ff0d0d7287 */ /* 0x000fe20008000000 */
[----:B------:R-:W-:Y:S01]  /*28fd0*/  @P0 FMUL.FTZ R2, R6, 0.69314718246459960938 ;  /* 0x3f31721806020820 */ /* 0x000fe20000410000 */
[----:B------:R-:W-:Y:S01]  /*28fe0*/  USHF.R.S32.HI UR6, URZ, 0x1f, UR12 ;  /* 0x0000001fff067899 */ /* 0x000fe2000801140c */
[----:B------:R-:W-:Y:S01]  /*28ff0*/  LEA R16, R0, UR9, 0x1 ;  /* 0x0000000900107c11 */ /* 0x000fe2000f8e08ff */
[----:B------:R-:W-:Y:S01]  /*29000*/  USHF.R.S32.HI UR5, URZ, 0x1f, UR7 ;  /* 0x0000001fff057899 */ /* 0x000fe20008011407 */
[----:B------:R-:W-:Y:S01]  /*29010*/  BAR.SYNC.DEFER_BLOCKING 0x0 ;  /* 0x0000000000007b1d */ /* 0x000fe20000010000 */
[----:B------:R-:W-:Y:S01]  /*29020*/  UIADD3 UR18, UP1, UP0, UR7, UR18, UR12 ;  /* 0x0000001207127290 */ /* 0x000fe2000f83e00c */
[----:B------:R-:W-:Y:S01]  /*29030*/  IMAD.MOV.U32 R15, RZ, RZ, 0x7f800000 ;  /* 0x7f800000ff0f7424 */ /* 0x000fe200078e00ff */
[----:B------:R-:W-:Y:S01]  /*29040*/  MOV R14, 0x7f800000 ;  /* 0x7f800000000e7802 */ /* 0x000fe20000000f00 */
[----:B------:R-:W-:Y:S01]  /*29050*/  @P1 FFMA.FTZ R15, R137, R8, R3 ;  /* 0x00000008890f1223 */ /* 0x000fe20000010003 */
[----:B------:R-:W-:Y:S01]  /*29060*/  UIADD3.X UR5, UPT, UPT, UR5, UR13, UR6, UP1, UP0 ;  /* 0x0000000d05057290 */ /* 0x000fe20008fe0406 */
[----:B------:R-:W-:Y:S01]  /*29070*/  BSSY.RECONVERGENT B0, `(.L_x_506) ;  /* 0x0000029000007945 */ /* 0x000fe20003800200 */
[----:B------:R-:W-:-:S03]  /*29080*/  @P0 FFMA.FTZ R14, R136, R7, R2 ;  /* 0x00000007880e0223 */ /* 0x000fc60000010002 */
[----:B------:R-:W-:Y:S07]  /*29090*/  @P2 BRA `(.L_x_507) ;  /* 0x0000000000982947 */ /* 0x000fee0003800000 */
[----:B------:R-:W-:Y:S02]  /*290a0*/  LOP3.LUT R0, R209, 0x30, RZ, 0xc0, !PT ;  /* 0x00000030d1007812 */ /* 0x000fe400078ec0ff */
[----:B------:R-:W-:-:S04]  /*290b0*/  LOP3.LUT R2, R25, 0x1f, RZ, 0xc0, !PT ;  /* 0x0000001f19027812 */ /* 0x000fc800078ec0ff */
[----:B------:R-:W-:-:S04]  /*290c0*/  LEA.HI R0, R2, R0, RZ, 0x1e ;  /* 0x0000000002007211 */ /* 0x000fc800078ff0ff */
[C---:B------:R-:W-:Y:S01]  /*290d0*/  ISETP.GE.AND P6, PT, R0.reuse, UR8, PT ;  /* 0x0000000800007c0c */ /* 0x040fe2000bfc6270 */
[C---:B------:R-:W-:Y:S02]  /*290e0*/  VIADD R2, R0.reuse, 0x8 ;  /* 0x0000000800027836 */ /* 0x040fe40000000000 */
[C---:B------:R-:W-:Y:S02]  /*290f0*/  VIADD R5, R0.reuse, 0x40 ;  /* 0x0000004000057836 */ /* 0x040fe40000000000 */
[----:B------:R-:W-:Y:S01]  /*29100*/  VIADD R4, R0, 0x48 ;  /* 0x0000004800047836 */ /* 0x000fe20000000000 */
        /* <DEDUP_REMOVED lines=10> */
[----:B------:R-:W-:Y:S01]  /*291b0*/  @!P3 IMAD R4, R4, UR15, RZ ;  /* 0x0000000f0404bc24 */ /* 0x000fe2000f8e02ff */
[----:B------:R-:W-:-:S04]  /*291c0*/  @!P5 IADD3 R3, P0, PT, R2, UR18, RZ ;  /* 0x000000120203dc10 */ /* 0x000fc8000ff1e0ff */
[----:B------:R-:W3:Y:S01]  /*291d0*/  @!P4 LDC.64 R12, c[0x0][0x420] ;  /* 0x00010800ff0ccb82 */ /* 0x000ee20000000a00 */
[----:B------:R-:W-:-:S07]  /*291e0*/  @!P5 LEA.HI.X.SX32 R2, R2, UR5, 0x1, P0 ;  /* 0x000000050202dc11 */ /* 0x000fce00080f0eff */
[----:B------:R-:W4:Y:S01]  /*291f0*/  @!P3 LDC.64 R18, c[0x0][0x420] ;  /* 0x00010800ff12bb82 */ /* 0x000f220000000a00 */
[----:B-1----:R-:W-:-:S04]  /*29200*/  @!P6 LEA R8, P1, R0, R8, 0x2 ;  /* 0x000000080008e211 */ /* 0x002fc800078210ff */
[----:B------:R-:W-:Y:S02]  /*29210*/  @!P6 LEA.HI.X R9, R0, R9, R6, 0x2, P1 ;  /* 0x000000090009e211 */ /* 0x000fe400008f1406 */
[----:B------:R-:W-:Y:S02]  /*29220*/  @!P4 IADD3 R0, P1, PT, R5, UR18, RZ ;  /* 0x000000120500cc10 */ /* 0x000fe4000ff3e0ff */
[C---:B--2---:R-:W-:Y:S01]  /*29230*/  @!P5 LEA R6, P2, R3.reuse, R10, 0x2 ;  /* 0x0000000a0306d211 */ /* 0x044fe200078410ff */
[----:B------:R1:W-:Y:S01]  /*29240*/  @!P6 STG.E desc[UR20][R8.64], R20 ;  /* 0x000000140800e986 */ /* 0x0003e2000c101914 */
[----:B------:R-:W-:Y:S02]  /*29250*/  @!P3 IADD3 R10, P0, PT, R4, UR18, RZ ;  /* 0x00000012040abc10 */ /* 0x000fe4000ff1e0ff */
[----:B------:R-:W-:Y:S02]  /*29260*/  @!P5 LEA.HI.X R7, R3, R11, R2, 0x2, P2 ;  /* 0x0000000b0307d211 */ /* 0x000fe400010f1402 */
[----:B------:R-:W-:-:S02]  /*29270*/  @!P4 LEA.HI.X.SX32 R5, R5, UR5, 0x1, P1 ;  /* 0x000000050505cc11 */ /* 0x000fc400088f0eff */
[----:B------:R-:W-:Y:S01]  /*29280*/  @!P3 LEA.HI.X.SX32 R3, R4, UR5, 0x1, P0 ;  /* 0x000000050403bc11 */ /* 0x000fe200080f0eff */
[----:B------:R1:W-:Y:S01]  /*29290*/  @!P5 STG.E desc[UR20][R6.64], R17 ;  /* 0x000000110600d986 */ /* 0x0003e2000c101914 */
[----:B---3--:R-:W-:-:S04]  /*292a0*/  @!P4 LEA R4, P1, R0, R12, 0x2 ;  /* 0x0000000c0004c211 */ /* 0x008fc800078210ff */
[----:B------:R-:W-:Y:S02]  /*292b0*/  @!P4 LEA.HI.X R5, R0, R13, R5, 0x2, P1 ;  /* 0x0000000d0005c211 */ /* 0x000fe400008f1405 */
[----:B----4-:R-:W-:-:S03]  /*292c0*/  @!P3 LEA R2, P0, R10, R18, 0x2 ;  /* 0x000000120a02b211 */ /* 0x010fc600078010ff */
[----:B------:R1:W-:Y:S01]  /*292d0*/  @!P4 STG.E desc[UR20][R4.64], R15 ;  /* 0x0000000f0400c986 */ /* 0x0003e2000c101914 */
[----:B------:R-:W-:-:S05]  /*292e0*/  @!P3 LEA.HI.X R3, R10, R19, R3, 0x2, P0 ;  /* 0x000000130a03b211 */ /* 0x000fca00000f1403 */
[----:B------:R1:W-:Y:S04]  /*292f0*/  @!P3 STG.E desc[UR20][R2.64], R14 ;  /* 0x0000000e0200b986 */ /* 0x0003e8000c101914 */
.L_x_507:
[----:B------:R-:W-:Y:S05]  /*29300*/  BSYNC.RECONVERGENT B0 ;  /* 0x0000000000007941 */ /* 0x000fea0003800200 */
.L_x_506:
[----:B------:R-:W2:Y:S01]  /*29310*/  LDCU UR6, c[0x0][0x440] ;  /* 0x00008800ff0677ac */ /* 0x000ea20008000800 */
[----:B-1----:R1:W3:Y:S01]  /*29320*/  LDS.128 R20, [R16+0x1800] ;  /* 0x0018000010147984 */ /* 0x0022e20000000c00 */
[----:B------:R-:W-:Y:S01]  /*29330*/  LOP3.LUT R4, R24, 0x18, RZ, 0xc0, !PT ;  /* 0x0000001818047812 */ /* 0x000fe200078ec0ff */
[----:B------:R-:W-:Y:S01]  /*29340*/  BSSY.RECONVERGENT B0, `(.L_x_508) ;  /* 0x000001f000007945 */ /* 0x000fe20003800200 */
[----:B------:R-:W4:Y:S01]  /*29350*/  LDCU.64 UR4, c[0x0][0x410] ;  /* 0x00008200ff0477ac */ /* 0x000f220008000a00 */
[----:B------:R1:W1:Y:S01]  /*29360*/  LDS.128 R12, [R16] ;  /* 0x00000000100c7984 */ /* 0x0002620000000c00 */
[----:B------:R-:W-:-:S05]  /*29370*/  SHF.R.U32.HI R2, RZ, 0x2, R25 ;  /* 0x00000002ff027819 */ /* 0x000fca0000011619 */
[C---:B------:R-:W-:Y:S02]  /*29380*/  VIADD R3, R2.reuse, 0x20 ;  /* 0x0000002002037836 */ /* 0x040fe40000000000 */
[----:B------:R-:W-:Y:S01]  /*29390*/  VIADD R0, R2, 0x40 ;  /* 0x0000004002007836 */ /* 0x000fe20000000000 */
[C---:B--2---:R-:W-:Y:S02]  /*293a0*/  ISETP.GE.AND P0, PT, R4.reuse, UR6, PT ;  /* 0x0000000604007c0c */ /* 0x044fe4000bf06270 */
[----:B------:R-:W-:Y:S02]  /*293b0*/  IADD3 R4, P3, PT, R4, UR16, RZ ;  /* 0x0000001004047c10 */ /* 0x000fe4000ff7e0ff */
[----:B------:R-:W-:Y:S01]  /*293c0*/  ISETP.GE.OR P2, PT, R3, UR8, P0 ;  /* 0x0000000803007c0c */ /* 0x000fe20008746670 */
[C---:B------:R-:W-:Y:S01]  /*293d0*/  VIADD R3, R2.reuse, 0x60 ;  /* 0x0000006002037836 */ /* 0x040fe20000000000 */
[----:B------:R-:W-:Y:S01]  /*293e0*/  IADD3.X R5, PT, PT, RZ, UR11, RZ, P3, !PT ;  /* 0x0000000bff057c10 */ /* 0x000fe20009ffe4ff */
[----:B----4-:R-:W-:Y:S01]  /*293f0*/  IMAD.U32 R6, RZ, RZ, UR5 ;  /* 0x00000005ff067e24 */ /* 0x010fe2000f8e00ff */
[----:B------:R-:W-:-:S02]  /*29400*/  ISETP.GE.OR P3, PT, R2, UR8, P0 ;  /* 0x0000000802007c0c */ /* 0x000fc40008766670 */
[----:B------:R-:W-:Y:S01]  /*29410*/  ISETP.GE.OR P1, PT, R0, UR8, P0 ;  /* 0x0000000800007c0c */ /* 0x000fe20008726670 */
[----:B------:R-:W-:Y:S01]  /*29420*/  IMAD.U32 R0, RZ, RZ, UR4 ;  /* 0x00000004ff007e24 */ /* 0x000fe2000f8e00ff */
[----:B------:R-:W-:Y:S02]  /*29430*/  ISETP.GE.OR P0, PT, R3, UR8, P0 ;  /* 0x0000000803007c0c */ /* 0x000fe40008706670 */
[----:B------:R-:W-:Y:S01]  /*29440*/  MOV R3, RZ ;  /* 0x000000ff00037202 */ /* 0x000fe20000000f00 */
[----:B------:R-:W-:-:S04]  /*29450*/  IMAD.WIDE.U32 R8, R0, UR14, R4 ;  /* 0x0000000e00087c25 */ /* 0x000fc8000f8e0004 */
[----:B------:R-:W-:-:S04]  /*29460*/  IMAD.WIDE.U32 R2, R26, 0x80, R2 ;  /* 0x000000801a027825 */ /* 0x000fc800078e0002 */
[----:B------:R-:W-:Y:S01]  /*29470*/  IMAD R5, R6, UR14, R9 ;  /* 0x0000000e06057c24 */ /* 0x000fe2000f8e0209 */
[----:B---3--:R-:W-:Y:S06]  /*29480*/  @P3 BRA `(.L_x_509) ;  /* 0x0000000000283947 */ /* 0x008fec0003800000 */
        /* <DEDUP_REMOVED lines=9> */
[----:B-1----:R2:W-:Y:S02]  /*29520*/  STG.E.128 desc[UR20][R10.64], R12 ;  /* 0x0000000c0a007986 */ /* 0x0025e4000c101d14 */
.L_x_509:
[----:B------:R-:W-:Y:S05]  /*29530*/  BSYNC.RECONVERGENT B0 ;  /* 0x0000000000007941 */ /* 0x000fea0003800200 */
.L_x_508:
[----:B-12---:R1:W2:Y:S01]  /*29540*/  LDS.128 R12, [R16+0x800] ;  /* 0x00080000100c7984 */ /* 0x0062a20000000c00 */
        /* <DEDUP_REMOVED lines=15> */
.L_x_511:
[----:B------:R-:W-:Y:S05]  /*29640*/  BSYNC.RECONVERGENT B0 ;  /* 0x0000000000007941 */ /* 0x000fea0003800200 */
.L_x_510:
        /* <DEDUP_REMOVED lines=16> */
.L_x_513:
[----:B------:R-:W-:Y:S05]  /*29750*/  BSYNC.RECONVERGENT B0 ;  /* 0x0000000000007941 */ /* 0x000fea0003800200 */
.L_x_512:
[----:B------:R-:W-:Y:S05]  /*29760*/  @P0 EXIT ;  /* 0x000000000000094d */ /* 0x000fea0003800000 */
[----:B------:R-:W5:Y:S01]  /*29770*/  LDCU.64 UR6, c[0x0][0x408] ;  /* 0x00008100ff0677ac */ /* 0x000f620008000a00 */
[----:B------:R-:W-:Y:S01]  /*29780*/  IADD3 R0, P0, PT, R2, 0x60, RZ ;  /* 0x0000006002007810 */ /* 0x000fe20007f1e0ff */
[----:B------:R-:W1:Y:S04]  /*29790*/  LDCU.64 UR4, c[0x0][0x3f0] ;  /* 0x00007e00ff0477ac */ /* 0x000e680008000a00 */
[----:B------:R-:W-:Y:S01]  /*297a0*/  IMAD.X R2, RZ, RZ, R3, P0 ;  /* 0x000000ffff027224 */ /* 0x000fe200000e0603 */
[----:B------:R-:W-:-:S03]  /*297b0*/  MOV R3, R5 ;  /* 0x0000000500037202 */ /* 0x000fc60000000f00 */
[----:B-----5:R-:W-:Y:S02]  /*297c0*/  IMAD R6, R2, UR6, RZ ;  /* 0x0000000602067c24 */ /* 0x020fe4000f8e02ff */
[----:B------:R-:W-:-:S04]  /*297d0*/  IMAD.MOV.U32 R2, RZ, RZ, R8 ;  /* 0x000000ffff027224 */ /* 0x000fc800078e0008 */
[----:B------:R-:W-:-:S04]  /*297e0*/  IMAD.WIDE.U32 R4, R0, UR6, R2 ;  /* 0x0000000600047c25 */ /* 0x000fc8000f8e0002 */
[----:B------:R-:W-:Y:S01]  /*297f0*/  IMAD R0, R0, UR7, R6 ;  /* 0x0000000700007c24 */ /* 0x000fe2000f8e0206 */
[----:B-1----:R-:W-:-:S04]  /*29800*/  LEA R2, P0, R4, UR4, 0x1 ;  /* 0x0000000404027c11 */ /* 0x002fc8000f8008ff */
[----:B------:R-:W-:-:S04]  /*29810*/  IADD3 R0, PT, PT, R0, R5, RZ ;  /* 0x0000000500007210 */ /* 0x000fc80007ffe0ff */
[----:B------:R-:W-:-:S05]  /*29820*/  LEA.HI.X R3, R4, UR5, R0, 0x1, P0 ;  /* 0x0000000504037c11 */ /* 0x000fca00080f0c00 */
[----:B------:R-:W-:Y:S01]  /*29830*/  STG.E.128 desc[UR20][R2.64], R20 ;  /* 0x0000001402007986 */ /* 0x000fe2000c101d14 */
[----:B------:R-:W-:Y:S05]  /*29840*/  EXIT ;  /* 0x000000000000794d */ /* 0x000fea0003800000 */
.L_x_514:
        /* <DEDUP_REMOVED lines=11> */
.L_x_735:


//--------------------- .text._ZN5flash16flash_fwd_kernelI23Flash_fwd_kernel_traitsILi32ELi128ELi128ELi4ELb0ELb0EN7cutlass6half_tE19Flash_kernel_traitsILi32ELi128ELi128ELi4ES3_EELb0ELb1ELb0ELb0ELb0ELb0ELb1ELb0EEEvNS_16Flash_fwd_paramsE --------------------------
	.section	.text._ZN5flash16flash_fwd_kernelI23Flash_fwd_kernel_traitsILi32ELi128ELi128ELi4ELb0ELb0EN7cutlass6half_tE19Flash_kernel_traitsILi32ELi128ELi128ELi4ES3_EELb0ELb1ELb0ELb0ELb0ELb0ELb1ELb0EEEvNS_16Flash_fwd_paramsE,"ax",@progbits
	.align	128
        .global         _ZN5flash16flash_fwd_kernelI23Flash_fwd_kernel_traitsILi32ELi128ELi128ELi4ELb0ELb0EN7cutlass6half_tE19Flash_kernel_traitsILi32ELi128ELi128ELi4ES3_EELb0ELb1ELb0ELb0ELb0ELb0ELb1ELb0EEEvNS_16Flash_fwd_paramsE
        .type           _ZN5flash16flash_fwd_kernelI23Flash_fwd_kernel_traitsILi32ELi128ELi128ELi4ELb0ELb0EN7cutlass6half_tE19Flash_kernel_traitsILi32ELi128ELi128ELi4ES3_EELb0ELb1ELb0ELb0ELb0ELb0ELb1ELb0EEEvNS_16Flash_fwd_paramsE,@function
        .size           _ZN5flash16flash_fwd_kernelI23Flash_fwd_kernel_traitsILi32ELi128ELi128ELi4ELb0ELb0EN7cutlass6half_tE19Flash_kernel_traitsILi32ELi128ELi128ELi4ES3_EELb0ELb1ELb0ELb0ELb0ELb0ELb1ELb0EEEvNS_16Flash_fwd_paramsE,(.L_x_736 - _ZN5flash16flash_fwd_kernelI23Flash_fwd_kernel_traitsILi32ELi128ELi128ELi4ELb0ELb0EN7cutlass6half_tE19Flash_kernel_traitsILi32ELi128ELi128ELi4ES3_EELb0ELb1ELb0ELb0ELb0ELb0ELb1ELb0EEEvNS_16Flash_fwd_paramsE)
        .other          _ZN5flash16flash_fwd_kernelI23Flash_fwd_kernel_traitsILi32ELi128ELi128ELi4ELb0ELb0EN7cutlass6half_tE19Flash_kernel_traitsILi32ELi128ELi128ELi4ES3_EELb0ELb1ELb0ELb0ELb0ELb0ELb1ELb0EEEvNS_16Flash_fwd_paramsE,@"STO_CUDA_ENTRY STV_DEFAULT"
_ZN5flash16flash_fwd_kernelI23Flash_fwd_kernel_traitsILi32ELi128ELi128ELi4ELb0ELb0EN7cutlass6half_tE19Flash_kernel_traitsILi32ELi128ELi128ELi4ES3_EELb0ELb1ELb0ELb0ELb0ELb0ELb1ELb0EEEvNS_16Flash_fwd_paramsE:
.text._ZN5flash16flash_fwd_kernelI23Flash_fwd_kernel_traitsILi32ELi128ELi128ELi4ELb0ELb0EN7cutlass6half_tE19Flash_kernel_traitsILi32ELi128ELi128ELi4ES3_EELb0ELb1ELb0ELb0ELb0ELb0ELb1ELb0EEEvNS_16Flash_fwd_paramsE:
        /* <DEDUP_REMOVED lines=53> */
.L_x_515:
        /* <DEDUP_REMOVED lines=45> */
.L_x_517:
        /* <DEDUP_REMOVED lines=48> */
.L_x_519:
[----:B------:R-:W-:Y:S05]  /*0920*/  BSYNC.RECONVERGENT B0 ;  /* 0x0000000000007941 */ /* 0x000fea0003800200 */
.L_x_518:
        /* <DEDUP_REMOVED lines=18> */
.L_x_521:
[----:B------:R-:W-:Y:S05]  /*0a50*/  BSYNC.RECONVERGENT B0 ;  /* 0x0000000000007941 */ /* 0x000fea0003800200 */
.L_x_520:
        /* <DEDUP_REMOVED lines=15> */
.L_x_523:
[----:B------:R-:W-:Y:S05]  /*0b50*/  BSYNC.RECONVERGENT B0 ;  /* 0x0000000000007941 */ /* 0x000fea0003800200 */
.L_x_522:
        /* <DEDUP_REMOVED lines=17> */
.L_x_525:
[----:B------:R-:W-:Y:S05]  /*0c70*/  BSYNC.RECONVERGENT B0 ;  /* 0x0000000000007941 */ /* 0x000fea0003800200 */
.L_x_524:
        /* <DEDUP_REMOVED lines=11> */
.L_x_527:
[----:B------:R-:W-:Y:S05]  /*0d30*/  BSYNC.RECONVERGENT B0 ;  /* 0x0000000000007941 */ /* 0x000fea0003800200 */
.L_x_526:
        /* <DEDUP_REMOVED lines=10> */
.L_x_529:
[----:B------:R-:W-:Y:S05]  /*0de0*/  BSYNC.RECONVERGENT B0 ;  /* 0x0000000000007941 */ /* 0x000fea0003800200 */
.L_x_528:
        /* <DEDUP_REMOVED lines=10> */
.L_x_531:
[----:B------:R-:W-:Y:S05]  /*0e90*/  BSYNC.RECONVERGENT B0 ;  /* 0x0000000000007941 */ /* 0x000fea0003800200 */
.L_x_530:
        /* <DEDUP_REMOVED lines=10> */
.L_x_516:
        /* <DEDUP_REMOVED lines=24> */
.L_x_532:
[----:B------:R-:W1:Y:S01]  /*10c0*/  LDC.64 R112, c[0x0][0x3b8] ;  /* 0x0000ee00ff707b82 */ /* 0x000e620000000a00 */
[----:B------:R-:W-:-:S05]  /*10d0*/  IADD3 R2, PT, PT, R10, R11, RZ ;  /* 0x0000000b0a027210 */ /* 0x000fca0007ffe0ff */
[C---:B-1----:R-:W-:Y:S02]  /*10e0*/  IMAD R0, R2.reuse, R113, RZ ;  /* 0x0000007102007224 */ /* 0x042fe400078e02ff */
[----:B------:R-:W-:-:S05]  /*10f0*/  IMAD.WIDE.U32 R2, R2, R112, RZ ;  /* 0x0000007002027225 */ /* 0x000fca00078e00ff */
[----:B------:R-:W-:Y:S02]  /*1100*/  IADD3 R6, PT, PT, R3, R0, RZ ;  /* 0x0000000003067210 */ /* 0x000fe40007ffe0ff */
[----:B------:R-:W-:-:S07]  /*1110*/  MOV R5, R2 ;  /* 0x0000000200057202 */ /* 0x000fce0000000f00 */
.L_x_533:
        /* <DEDUP_REMOVED lines=39> */
.L_x_534:
[----:B------:R-:W1:Y:S01]  /*1390*/  LDC.64 R104, c[0x0][0x3c0] ;  /* 0x0000f000ff687b82 */ /* 0x000e620000000a00 */
[----:B------:R-:W-:-:S05]  /*13a0*/  IADD3 R0, PT, PT, R10, R11, RZ ;  /* 0x0000000b0a007210 */ /* 0x000fca0007ffe0ff */
[C---:B-1----:R-:W-:Y:S02]  /*13b0*/  IMAD R4, R0.reuse, R105, RZ ;  /* 0x0000006900047224 */ /* 0x042fe400078e02ff */
[----:B------:R-:W-:-:S05]  /*13c0*/  IMAD.WIDE.U32 R2, R0, R104, RZ ;  /* 0x0000006800027225 */ /* 0x000fca00078e00ff */
[----:B------:R-:W-:-:S07]  /*13d0*/  IADD3 R0, PT, PT, R3, R4, RZ ;  /* 0x0000000403007210 */ /* 0x000fce0007ffe0ff */
.L_x_535:
        /* <DEDUP_REMOVED lines=24> */
[----:B------:R2:W-:Y:S01]  /*1560*/  STL.64 [R1+0x8], R28 ;  /* 0x0000081c01007387 */ /* 0x0005e20000100a00 */
        /* <DEDUP_REMOVED lines=46> */
.L_x_538:
[----:B------:R1:W-:Y:S02]  /*1850*/  STS.128 [R190], RZ ;  /* 0x000000ffbe007388 */ /* 0x0003e40000000c00 */
.L_x_537:
[----:B------:R-:W-:Y:S05]  /*1860*/  BSYNC.RECONVERGENT B0 ;  /* 0x0000000000007941 */ /* 0x000fea0003800200 */
.L_x_536:
        /* <DEDUP_REMOVED lines=22> */
[----:B------:R-:W5:Y:S01]  /*19d0*/  LDCU.64 UR8, c[0x0][0x3b0] ;  /* 0x00007600ff0877ac */ /* 0x000f620008000a00 */
[----:B--2---:R-:W-:Y:S01]  /*19e0*/  IADD3 R4, P0, PT, R28, 0x20, RZ ;  /* 0x000000201c047810 */ /* 0x004fe20007f1e0ff */
[----:B------:R-:W-:Y:S01]  /*19f0*/  IMAD.MOV.U32 R2, RZ, RZ, R8 ;  /* 0x000000ffff027224 */ /* 0x000fe200078e0008 */
[----:B------:R-:W-:Y:S01]  /*1a00*/  MOV R3, R7 ;  /* 0x0000000700037202 */ /* 0x000fe20000000f00 */
[----:B------:R-:W2:Y:S02]  /*1a10*/  LDCU.64 UR6, c[0x0][0x380] ;  /* 0x00007000ff0677ac */ /* 0x000ea40008000a00 */
[----:B------:R-:W-:-:S04]  /*1a20*/  IMAD.X R0, RZ, RZ, R29, P0 ;  /* 0x000000ffff007224 */ /* 0x000fc800000e061d */
        /* <DEDUP_REMOVED lines=10> */
.L_x_540:
[----:B------:R-:W-:Y:S05]  /*1ad0*/  BSYNC.RECONVERGENT B0 ;  /* 0x0000000000007941 */ /* 0x000fea0003800200 */
.L_x_539:
        /* <DEDUP_REMOVED lines=22> */
.L_x_542:
[----:B------:R-:W-:Y:S05]  /*1c40*/  BSYNC.RECONVERGENT B0 ;  /* 0x0000000000007941 */ /* 0x000fea0003800200 */
.L_x_541:
[----:B------:R-:W-:Y:S04]  /*1c50*/  BSSY.RECONVERGENT B0, `(.L_x_543) ;  /* 0x0000016000007945 */ /* 0x000fe80003800200 */
[----:B------:R-:W-:Y:S05]  /*1c60*/  @P1 BRA `(.L_x_544) ;  /* 0x0000000000501947 */ /* 0x000fea0003800000 */
[----:B------:R-:W5:Y:S02]  /*1c70*/  LDCU UR5, c[0x0][0x440] ;  /* 0x00008800ff0577ac */ /* 0x000f640008000800 */
[----:B-----5:R-:W-:-:S13]  /*1c80*/  ISETP.GE.AND P0, PT, R192, UR5, PT ;  /* 0x00000005c0007c0c */ /* 0x020fda000bf06270 */
        /* <DEDUP_REMOVED lines=18> */
.L_x_544:
[----:B------:R-:W-:Y:S05]  /*1db0*/  BSYNC.RECONVERGENT B0 ;  /* 0x0000000000007941 */ /* 0x000fea0003800200 */
.L_x_543:
        /* <DEDUP_REMOVED lines=13> */
.L_x_547:
[----:B------:R2:W-:Y:S02]  /*1e90*/  STS.128 [R190+0x2000], RZ ;  /* 0x002000ffbe007388 */ /* 0x0005e40000000c00 */
.L_x_546:
[----:B------:R-:W-:Y:S05]  /*1ea0*/  BSYNC.RECONVERGENT B0 ;  /* 0x0000000000007941 */ /* 0x000fea0003800200 */
.L_x_545:
        /* <DEDUP_REMOVED lines=19> */
.L_x_549:
[----:B------:R-:W-:Y:S05]  /*1fe0*/  BSYNC.RECONVERGENT B0 ;  /* 0x0000000000007941 */ /* 0x000fea0003800200 */
.L_x_548:
        /* <DEDUP_REMOVED lines=14> */
.L_x_551:
[----:B------:R-:W-:Y:S05]  /*20d0*/  BSYNC.RECONVERGENT B0 ;  /* 0x0000000000007941 */ /* 0x000fea0003800200 */
.L_x_550:
        /* <DEDUP_REMOVED lines=16> */
.L_x_553:
[----:B------:R-:W-:Y:S05]  /*21e0*/  BSYNC.RECONVERGENT B0 ;  /* 0x0000000000007941 */ /* 0x000fea0003800200 */
.L_x_552:
        /* <DEDUP_REMOVED lines=25> */
.L_x_556:
[----:B------:R2:W-:Y:S01]  /*2380*/  STS.128 [R190+0x4000], RZ ;  /* 0x004000ffbe007388 */ /* 0x0005e20000000c00 */
[----:B------:R-:W-:Y:S05]  /*2390*/  BRA `(.L_x_557) ;  /* 0x0000000000047947 */ /* 0x000fea0003800000 */
.L_x_555:
[----:B------:R2:W-:Y:S02]  /*23a0*/  STS.128 [R190+0x4000], RZ ;  /* 0x004000ffbe007388 */ /* 0x0005e40000000c00 */
.L_x_557:
[----:B------:R-:W-:Y:S05]  /*23b0*/  BSYNC.RECONVERGENT B0 ;  /* 0x0000000000007941 */ /* 0x000fea0003800200 */
.L_x_554:
        /* <DEDUP_REMOVED lines=28> */
.L_x_559:
[----:B------:R-:W-:Y:S05]  /*2580*/  BSYNC.RECONVERGENT B0 ;  /* 0x0000000000007941 */ /* 0x000fea0003800200 */
.L_x_558:
        /* <DEDUP_REMOVED lines=17> */
.L_x_561:
[----:B------:R-:W-:Y:S05]  /*26a0*/  BSYNC.RECONVERGENT B0 ;  /* 0x0000000000007941 */ /* 0x000fea0003800200 */
.L_x_560:
        /* <DEDUP_REMOVED lines=17> */
.L_x_563:
[----:B------:R-:W-:Y:S05]  /*27c0*/  BSYNC.RECONVERGENT B0 ;  /* 0x0000000000007941 */ /* 0x000fea0003800200 */
.L_x_562:
[----:B---3--:R-:W-:Y:S01]  /*27d0*/  LDSM.16.M88.4 R16, [R188] ;  /* 0x00000000bc10783b */ /* 0x008fe20000000200 */
[----:B------:R-:W-:Y:S01]  /*27e0*/  LOP3.LUT P0, RZ, R208, 0x4, RZ, 0xc0, !PT ;  /* 0x00000004d0ff7812 */ /* 0x000fe2000780c0ff */
[----:B------:R-:W3:Y:S01]  /*27f0*/  LDCU UR6, c[0x0][0x50c] ;  /* 0x0000a180ff0677ac */ /* 0x000ee20008000800 */
[----:B------:R-:W-:Y:S01]  /*2800*/  MOV R0, 0x20 ;  /* 0x0000002000007802 */ /* 0x000fe20000000f00 */
[----:B------:R-:W5:Y:S01]  /*2810*/  LDSM.16.M88.4 R44, [R185+0x2000] ;  /* 0x00200000b92c783b */ /* 0x000f620000000200 */
[----:B------:R-:W-:Y:S02]  /*2820*/  ISETP.NE.AND P6, PT, R183, 0x1, PT ;  /* 0x00000001b700780c */ /* 0x000fe40003fc5270 */
[----:B------:R-:W-:Y:S01]  /*2830*/  SEL R0, R0, 0xffffffe0, !P0 ;  /* 0xffffffe000007807 */ /* 0x000fe20004000000 */
[----:B------:R-:W2:Y:S03]  /*2840*/  LDSM.16.M88.4 R12, [R188+0x1000] ;  /* 0x00100000bc0c783b */ /* 0x000ea60000000200 */
[-C--:B------:R-:W-:Y:S01]  /*2850*/  IADD3 R189, PT, PT, R188, R0.reuse, RZ ;  /* 0x00000000bcbd7210 */ /* 0x080fe20007ffe0ff */
[----:B------:R-:W4:Y:S01]  /*2860*/  LDSM.16.M88.4 R88, [R185+0x2400] ;  /* 0x00240000b958783b */ /* 0x000f220000000200 */
[----:B------:R-:W-:-:S03]  /*2870*/  IADD3 R187, PT, PT, R185, R0, RZ ;  /* 0x00000000b9bb7210 */ /* 0x000fc60007ffe0ff */
[----:B-1----:R-:W-:Y:S04]  /*2880*/  LDSM.16.M88.4 R8, [R189] ;  /* 0x00000000bd08783b */ /* 0x002fe80000000200 */
[----:B------:R-:W1:Y:S04]  /*2890*/  LDSM.16.M88.4 R64, [R187+0x2000] ;  /* 0x00200000bb40783b */ /* 0x000e680000000200 */
[----:B------:R-:W3:Y:S04]  /*28a0*/  LDSM.16.M88.4 R4, [R189+0x1000] ;  /* 0x00100000bd04783b */ /* 0x000ee80000000200 */
[----:B------:R-:W3:Y:S04]  /*28b0*/  LDSM.16.M88.4 R100, [R187+0x2400] ;  /* 0x00240000bb64783b */ /* 0x000ee80000000200 */
[----:B------:R-:W3:Y:S04]  /*28c0*/  LDSM.16.M88.4 R76, [R185+0x2800] ;  /* 0x00280000b94c783b */ /* 0x000ee80000000200 */
[----:B------:R-:W3:Y:S04]  /*28d0*/  LDSM.16.M88.4 R80, [R187+0x2800] ;  /* 0x00280000bb50783b */ /* 0x000ee80000000200 */
[----:B------:R-:W3:Y:S01]  /*28e0*/  LDSM.16.M88.4 R96, [R185+0x2c00] ;  /* 0x002c0000b960783b */ /* 0x000ee20000000200 */
[-C--:B-----5:R-:W-:Y:S03]  /*28f0*/  HMMA.16816.F32 R20, R16, R44.reuse, RZ ;  /* 0x0000002c1014723c */ /* 0x0a0fe600000018ff */
[----:B------:R-:W5:Y:S04]  /*2900*/  LDSM.16.M88.4 R92, [R187+0x2c00] ;  /* 0x002c0000bb5c783b */ /* 0x000f680000000200 */
[----:B------:R-:W5:Y:S01]  /*2910*/  LDSM.16.M88.4 R72, [R185+0x3000] ;  /* 0x00300000b948783b */ /* 0x000f620000000200 */
[----:B--2---:R-:W-:Y:S03]  /*2920*/  HMMA.16816.F32 R28, R12, R44, RZ ;  /* 0x0000002c0c1c723c */ /* 0x004fe600000018ff */
[----:B------:R-:W2:Y:S04]  /*2930*/  LDSM.16.M88.4 R68, [R187+0x3000] ;  /* 0x00300000bb44783b */ /* 0x000ea80000000200 */
[----:B------:R-:W2:Y:S01]  /*2940*/  LDSM.16.M88.4 R48, [R185+0x3400] ;  /* 0x00340000b930783b */ /* 0x000ea20000000200 */
[----:B----4-:R-:W-:Y:S03]  /*2950*/  HMMA.16816.F32 R24, R16, R88, RZ ;  /* 0x000000581018723c */ /* 0x010fe600000018ff */
[----:B------:R-:W4:Y:S04]  /*2960*/  LDSM.16.M88.4 R56, [R187+0x3400] ;  /* 0x00340000bb38783b */ /* 0x000f280000000200 */
[----:B------:R-:W4:Y:S01]  /*2970*/  LDSM.16.M88.4 R60, [R185+0x3800] ;  /* 0x00380000b93c783b */ /* 0x000f220000000200 */
[-C--:B-1----:R-:W-:Y:S03]  /*2980*/  HMMA.16816.F32 R20, R8, R64.reuse, R20 ;  /* 0x000000400814723c */ /* 0x082fe60000001814 */
[----:B------:R-:W1:Y:S04]  /*2990*/  LDSM.16.M88.4 R52, [R187+0x3800] ;  /* 0x00380000bb34783b */ /* 0x000e680000000200 */
[----:B------:R-:W1:Y:S01]  /*29a0*/  LDSM.16.M88.4 R40, [R185+0x3c00] ;  /* 0x003c0000b928783b */ /* 0x000e620000000200 */
[----:B---3--:R-:W-:Y:S03]  /*29b0*/  HMMA.16816.F32 R28, R4, R64, R28 ;  /* 0x00000040041c723c */ /* 0x008fe6000000181c */
[----:B------:R-:W3:Y:S04]  /*29c0*/  LDSM.16.M88.4 R36, [R187+0x3c00] ;  /* 0x003c0000bb24783b */ /* 0x000ee80000000200 */
[----:B------:R-:W0:Y:S04]  /*29d0*/  LDGDEPBAR ;  /* 0x00000000000079af */ /* 0x000e280000000000 */
[----:B------:R-:W-:-:S04]  /*29e0*/  FMUL.FTZ R2, R20, UR6 ;  /* 0x0000000614027c20 */ /* 0x000fc80008410000 */
[----:B------:R5:W1:Y:S01]  /*29f0*/  MUFU.TANH R159, R2 ;  /* 0x00000002009f7308 */ /* 0x000a620000002400 */
[----:B------:R-:W-:-:S04]  /*2a00*/  DEPBAR.LE SB0, 0x0 ;  /* 0x000080000000791a */ /* 0x000fc80000000000 */
[----:B-----5:R-:W-:-:S04]  /*2a10*/  FMUL.FTZ R2, R21, UR6 ;  /* 0x0000000615027c20 */ /* 0x020fc80008410000 */
[----:B------:R5:W1:Y:S02]  /*2a20*/  MUFU.TANH R158, R2 ;  /* 0x00000002009e7308 */ /* 0x000a640000002400 */
[----:B-----5:R-:W-:-:S06]  /*2a30*/  FMUL.FTZ R2, R22, UR6 ;  /* 0x0000000616027c20 */ /* 0x020fcc0008410000 */
[----:B------:R5:W1:Y:S02]  /*2a40*/  MUFU.TANH R205, R2 ;  /* 0x0000000200cd7308 */ /* 0x000a640000002400 */
[----:B-----5:R-:W-:Y:S02]  /*2a50*/  FMUL.FTZ R2, R23, UR6 ;  /* 0x0000000617027c20 */ /* 0x020fe40008410000 */
[----:B------:R-:W-:Y:S04]  /*2a60*/  HMMA.16816.F32 R20, R8, R100, R24 ;  /* 0x000000640814723c */ /* 0x000fe80000001818 */
[----:B------:R5:W1:Y:S04]  /*2a70*/  MUFU.TANH R181, R2 ;  /* 0x0000000200b57308 */ /* 0x000a680000002400 */
[----:B------:R-:W-:Y:S01]  /*2a80*/  HMMA.16816.F32 R24, R12, R88, RZ ;  /* 0x000000580c18723c */ /* 0x000fe200000018ff */
[----:B-----5:R-:W-:-:S04]  /*2a90*/  FMUL.FTZ R2, R28, UR6 ;  /* 0x000000061c027c20 */ /* 0x020fc80008410000 */
[----:B------:R5:W1:-:S15]  /*2aa0*/  MUFU.TANH R206, R2 ;  /* 0x0000000200ce7308 */ /* 0x000a5e0000002400 */
[----:B------:R-:W-:Y:S08]  /*2ab0*/  HMMA.16816.F32 R32, R4, R100, R24 ;  /* 0x000000640420723c */ /* 0x000ff00000001818 */
[----:B------:R-:W-:Y:S01]  /*2ac0*/  HMMA.16816.F32 R24, R16, R76, RZ ;  /* 0x0000004c1018723c */ /* 0x000fe200000018ff */
[----:B-----5:R-:W-:-:S04]  /*2ad0*/  FMUL.FTZ R2, R29, UR6 ;  /* 0x000000061d027c20 */ /* 0x020fc80008410000 */
[----:B------:R5:W1:Y:S02]  /*2ae0*/  MUFU.TANH R177, R2 ;  /* 0x0000000200b17308 */ /* 0x000a640000002400 */
[----:B-----5:R-:W-:-:S06]  /*2af0*/  FMUL.FTZ R2, R30, UR6 ;  /* 0x000000061e027c20 */ /* 0x020fcc0008410000 */
[----:B------:R5:W1:Y:S02]  /*2b00*/  MUFU.TANH R207, R2 ;  /* 0x0000000200cf7308 */ /* 0x000a640000002400 */
[----:B-----5:R-:W-:-:S05]  /*2b10*/  FMUL.FTZ R2, R31, UR6 ;  /* 0x000000061f027c20 */ /* 0x020fca0008410000 */
[----:B------:R-:W-:Y:S01]  /*2b20*/  HMMA.16816.F32 R28, R8, R80, R24 ;  /* 0x00000050081c723c */ /* 0x000fe20000001818 */
[----:B------:R5:W1:Y:S07]  /*2b30*/  MUFU.TANH R174, R2 ;  /* 0x0000000200ae7308 */ /* 0x000a6e0000002400 */
[----:B------:R-:W-:Y:S01]  /*2b40*/  HMMA.16816.F32 R24, R16, R96, RZ ;  /* 0x000000601018723c */ /* 0x000fe200000018ff */
[----:B-----5:R-:W-:-:S04]  /*2b50*/  FMUL.FTZ R2, R20, UR6 ;  /* 0x0000000614027c20 */ /* 0x020fc80008410000 */
[----:B------:R5:W1:Y:S02]  /*2b60*/  MUFU.TANH R154, R2 ;  /* 0x00000002009a7308 */ /* 0x000a640000002400 */
[----:B-----5:R-:W-:-:S06]  /*2b70*/  FMUL.FTZ R2, R21, UR6 ;  /* 0x0000000615027c20 */ /* 0x020fcc0008410000 */
[----:B------:R5:W1:Y:S02]  /*2b80*/  MUFU.TANH R152, R2 ;  /* 0x0000000200987308 */ /* 0x000a640000002400 */
[----:B-----5:R-:W-:-:S06]  /*2b90*/  FMUL.FTZ R2, R22, UR6 ;  /* 0x0000000616027c20 */ /* 0x020fcc0008410000 */
[----:B------:R5:W1:Y:S02]  /*2ba0*/  MUFU.TANH R172, R2 ;  /* 0x0000000200ac7308 */ /* 0x000a640000002400 */
[----:B-----5:R-:W-:Y:S02]  /*2bb0*/  FMUL.FTZ R2, R23, UR6 ;  /* 0x0000000617027c20 */ /* 0x020fe40008410000 */
[----:B------:R-:W-:Y:S04]  /*2bc0*/  HMMA.16816.F32 R20, R12, R76, RZ ;  /* 0x0000004c0c14723c */ /* 0x000fe800000018ff */
[----:B------:R5:W1:Y:S02]  /*2bd0*/  MUFU.TANH R176, R2 ;  /* 0x0000000200b07308 */ /* 0x000a640000002400 */
[----:B-----5:R-:W-:-:S14]  /*2be0*/  FMUL.FTZ R2, R32, UR6 ;  /* 0x0000000620027c20 */ /* 0x020fdc0008410000 */
[----:B------:R-:W-:Y:S01]  /*2bf0*/  HMMA.16816.F32 R20, R4, R80, R20 ;  /* 0x000000500414723c */ /* 0x000fe20000001814 */
[----:B------:R5:W1:Y:S02]  /*2c00*/  MUFU.TANH R169, R2 ;  /* 0x0000000200a97308 */ /* 0x000a640000002400 */
[----:B-----5:R-:W-:-:S06]  /*2c10*/  FMUL.FTZ R2, R33, UR6 ;  /* 0x0000000621027c20 */ /* 0x020fcc0008410000 */
        /* <DEDUP_REMOVED lines=27> */
[----:B--2---:R-:W-:Y:S01]  /*2dd0*/  HMMA.16816.F32 R20, R8, R68, R20 ;  /* 0x000000440814723c */ /* 0x004fe20000001814 */
[----:B------:R2:W1:Y:S02]  /*2de0*/  MUFU.TANH R141, R2 ;  /* 0x00000002008d7308 */ /* 0x0004640000002400 */
[----:B--2---:R-:W-:-:S06]  /*2df0*/  FMUL.FTZ R2, R33, UR6 ;  /* 0x0000000621027c20 */ /* 0x004fcc0008410000 */
[----:B------:R2:W1:Y:S02]  /*2e00*/  MUFU.TANH R140, R2 ;  /* 0x00000002008c7308 */ /* 0x0004640000002400 */
[----:B--2---:R-:W-:-:S06]  /*2e10*/  FMUL.FTZ R2, R34, UR6 ;  /* 0x0000000622027c20 */ /* 0x004fcc0008410000 */
[----:B------:R2:W1:Y:S02]  /*2e20*/  MUFU.TANH R161, R2 ;  /* 0x0000000200a17308 */ /* 0x0004640000002400 */
[----:B--2---:R-:W-:Y:S02]  /*2e30*/  FMUL.FTZ R2, R35, UR6 ;  /* 0x0000000623027c20 */ /* 0x004fe40008410000 */
[----:B------:R-:W-:Y:S04]  /*2e40*/  HMMA.16816.F32 R32, R4, R68, R24 ;  /* 0x000000440420723c */ /* 0x000fe80000001818 */
[----:B------:R2:W1:Y:S04]  /*2e50*/  MUFU.TANH R160, R2 ;  /* 0x0000000200a07308 */ /* 0x0004680000002400 */
[----:B------:R-:W-:Y:S01]  /*2e60*/  HMMA.16816.F32 R24, R16, R48, RZ ;  /* 0x000000301018723c */ /* 0x000fe200000018ff */
[----:B--2---:R-:W-:-:S04]  /*2e70*/  FMUL.FTZ R2, R28, UR6 ;  /* 0x000000061c027c20 */ /* 0x004fc80008410000 */
[----:B------:R2:W1:Y:S02]  /*2e80*/  MUFU.TANH R198, R2 ;  /* 0x0000000200c67308 */ /* 0x0004640000002400 */
[----:B--2---:R-:W-:-:S06]  /*2e90*/  FMUL.FTZ R2, R29, UR6 ;  /* 0x000000061d027c20 */ /* 0x004fcc0008410000 */
[----:B------:R2:W1:Y:S02]  /*2ea0*/  MUFU.TANH R199, R2 ;  /* 0x0000000200c77308 */ /* 0x0004640000002400 */
[----:B--2---:R-:W-:-:S06]  /*2eb0*/  FMUL.FTZ R2, R30, UR6 ;  /* 0x000000061e027c20 */ /* 0x004fcc0008410000 */
[----:B------:R2:W1:Y:S02]  /*2ec0*/  MUFU.TANH R194, R2 ;  /* 0x0000000200c27308 */ /* 0x0004640000002400 */
[----:B--2---:R-:W-:Y:S02]  /*2ed0*/  FMUL.FTZ R2, R31, UR6 ;  /* 0x000000061f027c20 */ /* 0x004fe40008410000 */
[----:B----4-:R-:W-:Y:S04]  /*2ee0*/  HMMA.16816.F32 R28, R8, R56, R24 ;  /* 0x00000038081c723c */ /* 0x010fe80000001818 */
[----:B------:R2:W4:Y:S02]  /*2ef0*/  MUFU.TANH R197, R2 ;  /* 0x0000000200c57308 */ /* 0x0005240000002400 */
[----:B--2---:R-:W-:-:S06]  /*2f00*/  FMUL.FTZ R2, R20, UR6 ;  /* 0x0000000614027c20 */ /* 0x004fcc0008410000 */
[----:B------:R2:W1:Y:S02]  /*2f10*/  MUFU.TANH R139, R2 ;  /* 0x00000002008b7308 */ /* 0x0004640000002400 */
[----:B--2---:R-:W-:-:S06]  /*2f20*/  FMUL.FTZ R2, R21, UR6 ;  /* 0x0000000615027c20 */ /* 0x004fcc0008410000 */
[----:B------:R2:W1:Y:S02]  /*2f30*/  MUFU.TANH R126, R2 ;  /* 0x00000002007e7308 */ /* 0x0004640000002400 */
[----:B--2---:R-:W-:-:S06]  /*2f40*/  FMUL.FTZ R2, R22, UR6 ;  /* 0x0000000616027c20 */ /* 0x004fcc0008410000 */
[----:B------:R2:W1:Y:S02]  /*2f50*/  MUFU.TANH R156, R2 ;  /* 0x00000002009c7308 */ /* 0x0004640000002400 */
[----:B--2---:R-:W-:Y:S02]  /*2f60*/  FMUL.FTZ R2, R23, UR6 ;  /* 0x0000000617027c20 */ /* 0x004fe40008410000 */
[----:B------:R-:W-:Y:S04]  /*2f70*/  HMMA.16816.F32 R20, R12, R48, RZ ;  /* 0x000000300c14723c */ /* 0x000fe800000018ff */
[----:B------:R2:W1:Y:S02]  /*2f80*/  MUFU.TANH R157, R2 ;  /* 0x00000002009d7308 */ /* 0x0004640000002400 */
[----:B--2---:R-:W-:-:S14]  /*2f90*/  FMUL.FTZ R2, R32, UR6 ;  /* 0x0000000620027c20 */ /* 0x004fdc0008410000 */
[----:B------:R-:W-:Y:S01]  /*2fa0*/  HMMA.16816.F32 R24, R4, R56, R20 ;  /* 0x000000380418723c */ /* 0x000fe20000001814 */
[----:B------:R2:W1:Y:S07]  /*2fb0*/  MUFU.TANH R193, R2 ;  /* 0x0000000200c17308 */ /* 0x00046e0000002400 */
[----:B------:R-:W-:Y:S01]  /*2fc0*/  HMMA.16816.F32 R20, R16, R60, RZ ;  /* 0x0000003c1014723c */ /* 0x000fe200000018ff */
[----:B--2---:R-:W-:-:S04]  /*2fd0*/  FMUL.FTZ R2, R33, UR6 ;  /* 0x0000000621027c20 */ /* 0x004fc80008410000 */
[----:B------:R2:W1:Y:S02]  /*2fe0*/  MUFU.TANH R191, R2 ;  /* 0x0000000200bf7308 */ /* 0x0004640000002400 */
[----:B--2---:R-:W-:-:S06]  /*2ff0*/  FMUL.FTZ R2, R34, UR6 ;  /* 0x0000000622027c20 */ /* 0x004fcc0008410000 */
        /* <DEDUP_REMOVED lines=9> */
[----:B--2---:R-:W-:Y:S02]  /*3090*/  FMUL.FTZ R2, R31, UR6 ;  /* 0x000000061f027c20 */ /* 0x004fe40008410000 */
[----:B-1----:R-:W-:Y:S04]  /*30a0*/  HMMA.16816.F32 R28, R8, R52, R20 ;  /* 0x00000034081c723c */ /* 0x002fe80000001814 */
[----:B------:R1:W2:Y:S04]  /*30b0*/  MUFU.TANH R151, R2 ;  /* 0x0000000200977308 */ /* 0x0002a80000002400 */
[----:B------:R-:W-:Y:S01]  /*30c0*/  HMMA.16816.F32 R20, R12, R60, RZ ;  /* 0x0000003c0c14723c */ /* 0x000fe200000018ff */
[----:B-1----:R-:W-:-:S04]  /*30d0*/  FMUL.FTZ R2, R24, UR6 ;  /* 0x0000000618027c20 */ /* 0x002fc80008410000 */
[----:B------:R1:W1:-:S15]  /*30e0*/  MUFU.TANH R182, R2 ;  /* 0x0000000200b67308 */ /* 0x00025e0000002400 */
[----:B------:R-:W-:Y:S01]  /*30f0*/  HMMA.16816.F32 R20, R4, R52, R20 ;  /* 0x000000340414723c */ /* 0x000fe20000001814 */
[----:B-1----:R-:W-:-:S04]  /*3100*/  FMUL.FTZ R2, R25, UR6 ;  /* 0x0000000619027c20 */ /* 0x002fc80008410000 */
[----:B------:R1:W1:Y:S02]  /*3110*/  MUFU.TANH R180, R2 ;  /* 0x0000000200b47308 */ /* 0x0002640000002400 */
[----:B-1----:R-:W-:-:S06]  /*3120*/  FMUL.FTZ R2, R26, UR6 ;  /* 0x000000061a027c20 */ /* 0x002fcc0008410000 */
[----:B------:R1:W1:Y:S02]  /*3130*/  MUFU.TANH R178, R2 ;  /* 0x0000000200b27308 */ /* 0x0002640000002400 */
[----:B-1----:R-:W-:Y:S02]  /*3140*/  FMUL.FTZ R2, R27, UR6 ;  /* 0x000000061b027c20 */ /* 0x002fe40008410000 */
[----:B------:R-:W-:Y:S04]  /*3150*/  HMMA.16816.F32 R24, R16, R40, RZ ;  /* 0x000000281018723c */ /* 0x000fe800000018ff */
[----:B------:R1:W1:Y:S02]  /*3160*/  MUFU.TANH R179, R2 ;  /* 0x0000000200b37308 */ /* 0x0002640000002400 */
[----:B-1----:R-:W-:-:S14]  /*3170*/  FMUL.FTZ R2, R28, UR6 ;  /* 0x000000061c027c20 */ /* 0x002fdc0008410000 */
[----:B---3--:R-:W-:Y:S01]  /*3180*/  HMMA.16816.F32 R32, R8, R36, R24 ;  /* 0x000000240820723c */ /* 0x008fe20000001818 */
[----:B------:R1:W3:Y:S07]  /*3190*/  MUFU.TANH R117, R2 ;  /* 0x0000000200757308 */ /* 0x0002ee0000002400 */
[----:B------:R-:W-:Y:S11]  /*31a0*/  HMMA.16816.F32 R24, R12, R40, RZ ;  /* 0x000000280c18723c */ /* 0x000ff600000018ff */
[----:B------:R-:W-:Y:S01]  /*31b0*/  FMUL.FTZ R33, R33, UR6 ;  /* 0x0000000621217c20 */ /* 0x000fe20008410000 */
[----:B-1----:R-:W-:Y:S01]  /*31c0*/  FMUL.FTZ R2, R29, UR6 ;  /* 0x000000061d027c20 */ /* 0x002fe20008410000 */
[----:B------:R-:W-:Y:S01]  /*31d0*/  FMUL.FTZ R34, R34, UR6 ;  /* 0x0000000622227c20 */ /* 0x000fe20008410000 */
[----:B------:R-:W-:Y:S01]  /*31e0*/  FMUL.FTZ R35, R35, UR6 ;  /* 0x0000000623237c20 */ /* 0x000fe20008410000 */
[----:B------:R-:W1:Y:S08]  /*31f0*/  MUFU.TANH R89, R33 ;  /* 0x0000002100597308 */ /* 0x000e700000002400 */
[----:B------:R5:W1:Y:S08]  /*3200*/  MUFU.TANH R116, R2 ;  /* 0x0000000200747308 */ /* 0x000a700000002400 */
[----:B------:R-:W1:Y:S08]  /*3210*/  MUFU.TANH R213, R34 ;  /* 0x0000002200d57308 */ /* 0x000e700000002400 */
[----:B------:R-:W1:Y:S01]  /*3220*/  MUFU.TANH R163, R35 ;  /* 0x0000002300a37308 */ /* 0x000e620000002400 */
[----:B-----5:R-:W-:-:S07]  /*3230*/  FMUL.FTZ R2, R30, UR6 ;  /* 0x000000061e027c20 */ /* 0x020fce0008410000 */
[----:B------:R5:W1:Y:S02]  /*3240*/  MUFU.TANH R144, R2 ;  /* 0x0000000200907308 */ /* 0x000a640000002400 */
[----:B-----5:R-:W-:Y:S02]  /*3250*/  FMUL.FTZ R2, R31, UR6 ;  /* 0x000000061f027c20 */ /* 0x020fe40008410000 */
[----:B------:R-:W-:Y:S04]  /*3260*/  HMMA.16816.F32 R28, R12, R46, RZ ;  /* 0x0000002e0c1c723c */ /* 0x000fe800000018ff */
[----:B------:R5:W1:Y:S02]  /*3270*/  MUFU.TANH R145, R2 ;  /* 0x0000000200917308 */ /* 0x000a640000002400 */
[----:B-----5:R-:W-:-:S06]  /*3280*/  FMUL.FTZ R2, R20, UR6 ;  /* 0x0000000614027c20 */ /* 0x020fcc0008410000 */
        /* <DEDUP_REMOVED lines=8> */
[----:B------:R-:W-:Y:S11]  /*3310*/  HMMA.16816.F32 R24, R12, R90, RZ ;  /* 0x0000005a0c18723c */ /* 0x000ff600000018ff */
[----:B------:R-:W-:Y:S01]  /*3320*/  FMUL.FTZ R20, R20, UR6 ;  /* 0x0000000614147c20 */ /* 0x000fe20008410000 */
[----:B------:R-:W-:Y:S01]  /*3330*/  FMUL.FTZ R21, R21, UR6 ;  /* 0x0000000615157c20 */ /* 0x000fe20008410000 */
[----:B------:R-:W-:Y:S01]  /*3340*/  FMUL.FTZ R22, R22, UR6 ;  /* 0x0000000616167c20 */ /* 0x000fe20008410000 */
[----:B------:R-:W-:Y:S01]  /*3350*/  FMUL.FTZ R23, R23, UR6 ;  /* 0x0000000617177c20 */ /* 0x000fe20008410000 */
[----:B-----5:R-:W-:Y:S01]  /*3360*/  FMUL.FTZ R2, R32, UR6 ;  /* 0x0000000620027c20 */ /* 0x020fe20008410000 */
[----:B------:R-:W1:Y:S01]  /*3370*/  MUFU.TANH R168, R20 ;  /* 0x0000001400a87308 */ /* 0x000e620000002400 */
[----:B------:R-:W-:Y:S07]  /*3380*/  HMMA.16816.F32 R32, R4, R66, R28 ;  /* 0x000000420420723c */ /* 0x000fee000000181c */
[----:B------:R-:W1:Y:S01]  /*3390*/  MUFU.TANH R171, R21 ;  /* 0x0000001500ab7308 */ /* 0x000e620000002400 */
[----:B------:R-:W-:Y:S07]  /*33a0*/  HMMA.16816.F32 R28, R12, R78, RZ ;  /* 0x0000004e0c1c723c */ /* 0x000fee00000018ff */
[----:B------:R-:W1:Y:S04]  /*33b0*/  MUFU.TANH R195, R22 ;  /* 0x0000001600c37308 */ /* 0x000e680000002400 */
[----:B------:R-:W-:Y:S01]  /*33c0*/  FMUL.FTZ R32, R32, UR6 ;  /* 0x0000000620207c20 */ /* 0x000fe20008410000 */
[----:B------:R-:W-:Y:S01]  /*33d0*/  FMUL.FTZ R33, R33, UR6 ;  /* 0x0000000621217c20 */ /* 0x000fe20008410000 */
[----:B------:R-:W-:Y:S01]  /*33e0*/  FMUL.FTZ R34, R34, UR6 ;  /* 0x0000000622227c20 */ /* 0x000fe20008410000 */
[----:B------:R-:W-:Y:S01]  /*33f0*/  FMUL.FTZ R35, R35, UR6 ;  /* 0x0000000623237c20 */ /* 0x000fe20008410000 */
[----:B------:R5:W1:Y:S08]  /*3400*/  MUFU.TANH R196, R23 ;  /* 0x0000001700c47308 */ /* 0x000a700000002400 */
[----:B------:R-:W1:Y:S08]  /*3410*/  MUFU.TANH R111, R32 ;  /* 0x00000020006f7308 */ /* 0x000e700000002400 */
[----:B------:R-:W1:Y:S01]  /*3420*/  MUFU.TANH R108, R33 ;  /* 0x00000021006c7308 */ /* 0x000e620000002400 */
[----:B-----5:R-:W-:Y:S07]  /*3430*/  HMMA.16816.F32 R20, R4, R102, R24 ;  /* 0x000000660414723c */ /* 0x020fee0000001818 */
[----:B------:R-:W1:Y:S01]  /*3440*/  MUFU.TANH R87, R34 ;  /* 0x0000002200577308 */ /* 0x000e620000002400 */
[----:B------:R-:W-:Y:S07]  /*3450*/  HMMA.16816.F32 R24, R12, R98, RZ ;  /* 0x000000620c18723c */ /* 0x000fee00000018ff */
[----:B------:R5:W1:Y:S04]  /*3460*/  MUFU.TANH R106, R35 ;  /* 0x00000023006a7308 */ /* 0x000a680000002400 */
[----:B------:R-:W-:Y:S01]  /*3470*/  FMUL.FTZ R20, R20, UR6 ;  /* 0x0000000614147c20 */ /* 0x000fe20008410000 */
[----:B------:R-:W-:Y:S01]  /*3480*/  FMUL.FTZ R21, R21, UR6 ;  /* 0x0000000615157c20 */ /* 0x000fe20008410000 */
[----:B------:R-:W-:Y:S01]  /*3490*/  FMUL.FTZ R22, R22, UR6 ;  /* 0x0000000616167c20 */ /* 0x000fe20008410000 */
[----:B------:R-:W-:Y:S01]  /*34a0*/  FMUL.FTZ R23, R23, UR6 ;  /* 0x0000000617177c20 */ /* 0x000fe20008410000 */
        /* <DEDUP_REMOVED lines=24> */
[C---:B------:R-:W-:Y:S07]  /*3630*/  HMMA.16816.F32 R28, R12.reuse, R62, RZ ;  /* 0x0000003e0c1c723c */ /* 0x040fee00000018ff */
[----:B------:R5:W1:Y:S01]  /*3640*/  MUFU.TANH R125, R23 ;  /* 0x00000017007d7308 */ /* 0x000a620000002400 */
[----:B------:R-:W-:Y:S03]  /*3650*/  HMMA.16816.F32 R12, R12, R42, RZ ;  /* 0x0000002a0c0c723c */ /* 0x000fe600000018ff */
[----:B------:R-:W-:Y:S01]  /*3660*/  FMUL.FTZ R35, R35, UR6 ;  /* 0x0000000623237c20 */ /* 0x000fe20008410000 */
[----:B------:R-:W-:Y:S01]  /*3670*/  FMUL.FTZ R33, R33, UR6 ;  /* 0x0000000621217c20 */ /* 0x000fe20008410000 */
[----:B------:R-:W-:Y:S01]  /*3680*/  FMUL.FTZ R32, R32, UR6 ;  /* 0x0000000620207c20 */ /* 0x000fe20008410000 */
[----:B------:R-:W-:Y:S01]  /*3690*/  FMUL.FTZ R34, R34, UR6 ;  /* 0x0000000622227c20 */ /* 0x000fe20008410000 */
[----:B------:R-:W1:Y:S05]  /*36a0*/  MUFU.TANH R128, R35 ;  /* 0x0000002300807308 */ /* 0x000e6a0000002400 */
[C---:B------:R-:W-:Y:S03]  /*36b0*/  HMMA.16816.F32 R28, R4.reuse, R54, R28 ;  /* 0x00000036041c723c */ /* 0x040fe6000000181c */
[----:B------:R4:W1:Y:S05]  /*36c0*/  MUFU.TANH R114, R2 ;  /* 0x0000000200727308 */ /* 0x00086a0000002400 */
[C---:B-----5:R-:W-:Y:S03]  /*36d0*/  HMMA.16816.F32 R20, R4.reuse, R58, R24 ;  /* 0x0000003a0414723c */ /* 0x060fe60000001818 */
[----:B------:R-:W1:Y:S05]  /*36e0*/  MUFU.TANH R134, R33 ;  /* 0x0000002100867308 */ /* 0x000e6a0000002400 */
[----:B------:R-:W-:Y:S03]  /*36f0*/  HMMA.16816.F32 R4, R4, R38, R12 ;  /* 0x000000260404723c */ /* 0x000fe6000000180c */
[----:B------:R-:W-:Y:S01]  /*3700*/  FMUL.FTZ R28, R28, UR6 ;  /* 0x000000061c1c7c20 */ /* 0x000fe20008410000 */
[----:B----4-:R-:W-:Y:S01]  /*3710*/  FMUL.FTZ R2, R30, UR6 ;  /* 0x000000061e027c20 */ /* 0x010fe20008410000 */
[----:B------:R-:W-:Y:S01]  /*3720*/  FMUL.FTZ R29, R29, UR6 ;  /* 0x000000061d1d7c20 */ /* 0x000fe20008410000 */
[----:B------:R-:W4:Y:S02]  /*3730*/  MUFU.TANH R137, R32 ;  /* 0x0000002000897308 */ /* 0x000f240000002400 */
[C---:B------:R-:W-:Y:S03]  /*3740*/  HMMA.16816.F32 R12, R16.reuse, R90, RZ ;  /* 0x0000005a100c723c */ /* 0x040fe600000018ff */
[----:B------:R-:W-:Y:S01]  /*3750*/  FMUL.FTZ R20, R20, UR6 ;  /* 0x0000000614147c20 */ /* 0x000fe20008410000 */
[----:B------:R-:W-:Y:S01]  /*3760*/  FMUL.FTZ R21, R21, UR6 ;  /* 0x0000000615157c20 */ /* 0x000fe20008410000 */
[----:B------:R-:W-:Y:S01]  /*3770*/  FMUL.FTZ R22, R22, UR6 ;  /* 0x0000000616167c20 */ /* 0x000fe20008410000 */
[----:B------:R-:W-:Y:S01]  /*3780*/  FMUL.FTZ R23, R23, UR6 ;  /* 0x0000000617177c20 */ /* 0x000fe20008410000 */
[----:B------:R-:W1:Y:S04]  /*3790*/  MUFU.TANH R133, R20 ;  /* 0x0000001400857308 */ /* 0x000e680000002400 */
[----:B------:R-:W-:Y:S01]  /*37a0*/  FMUL.FTZ R4, R4, UR6 ;  /* 0x0000000604047c20 */ /* 0x000fe20008410000 */
[----:B------:R-:W-:Y:S01]  /*37b0*/  FMUL.FTZ R5, R5, UR6 ;  /* 0x0000000605057c20 */ /* 0x000fe20008410000 */
[----:B------:R-:W-:Y:S01]  /*37c0*/  FMUL.FTZ R6, R6, UR6 ;  /* 0x0000000606067c20 */ /* 0x000fe20008410000 */
[----:B------:R-:W-:Y:S01]  /*37d0*/  FMUL.FTZ R7, R7, UR6 ;  /* 0x0000000607077c20 */ /* 0x000fe20008410000 */
[----:B------:R-:W1:Y:S08]  /*37e0*/  MUFU.TANH R131, R21 ;  /* 0x0000001500837308 */ /* 0x000e700000002400 */
[----:B------:R-:W1:Y:S08]  /*37f0*/  MUFU.TANH R123, R22 ;  /* 0x00000016007b7308 */ /* 0x000e700000002400 */
[----:B------:R5:W1:Y:S08]  /*3800*/  MUFU.TANH R127, R23 ;  /* 0x00000017007f7308 */ /* 0x000a700000002400 */
[----:B------:R-:W1:Y:S08]  /*3810*/  MUFU.TANH R148, R4 ;  /* 0x0000000400947308 */ /* 0x000e700000002400 */
[----:B------:R-:W1:Y:S01]  /*3820*/  MUFU.TANH R150, R5 ;  /* 0x0000000500967308 */ /* 0x000e620000002400 */
[----:B-----5:R-:W-:Y:S07]  /*3830*/  HMMA.16816.F32 R20, R16, R46, RZ ;  /* 0x0000002e1014723c */ /* 0x020fee00000018ff */
[----:B------:R-:W1:Y:S08]  /*3840*/  MUFU.TANH R153, R6 ;  /* 0x0000000600997308 */ /* 0x000e700000002400 */
[----:B------:R5:W1:Y:S05]  /*3850*/  MUFU.TANH R155, R7 ;  /* 0x00000007009b7308 */ /* 0x000a6a0000002400 */
[----:B------:R-:W-:Y:S03]  /*3860*/  HMMA.16816.F32 R24, R8, R66, R20 ;  /* 0x000000420818723c */ /* 0x000fe60000001814 */
[----:B------:R-:W1:Y:S05]  /*3870*/  MUFU.TANH R138, R28 ;  /* 0x0000001c008a7308 */ /* 0x000e6a0000002400 */
[----:B------:R-:W-:Y:S03]  /*3880*/  HMMA.16816.F32 R20, R16, R78, RZ ;  /* 0x0000004e1014723c */ /* 0x000fe600000018ff */
[----:B------:R2:W1:Y:S05]  /*3890*/  MUFU.TANH R142, R2 ;  /* 0x00000002008e7308 */ /* 0x00046a0000002400 */
[----:B-----5:R-:W-:Y:S03]  /*38a0*/  HMMA.16816.F32 R4, R8, R102, R12 ;  /* 0x000000660804723c */ /* 0x020fe6000000180c */
[----:B------:R-:W-:Y:S01]  /*38b0*/  FMUL.FTZ R24, R24, UR6 ;  /* 0x0000000618187c20 */ /* 0x000fe20008410000 */
[----:B------:R-:W-:Y:S01]  /*38c0*/  FMUL.FTZ R25, R25, UR6 ;  /* 0x0000000619197c20 */ /* 0x000fe20008410000 */
[----:B------:R-:W-:Y:S01]  /*38d0*/  FMUL.FTZ R26, R26, UR6 ;  /* 0x000000061a1a7c20 */ /* 0x000fe20008410000 */
[----:B------:R-:W-:Y:S01]  /*38e0*/  FMUL.FTZ R27, R27, UR6 ;  /* 0x000000061b1b7c20 */ /* 0x000fe20008410000 */
[----:B------:R-:W1:Y:S01]  /*38f0*/  MUFU.TANH R64, R24 ;  /* 0x0000001800407308 */ /* 0x000e620000002400 */
[----:B------:R-:W-:Y:S01]  /*3900*/  HMMA.16816.F32 R12, R16, R98, RZ ;  /* 0x00000062100c723c */ /* 0x000fe200000018ff */
[----:B--2---:R-:W-:-:S06]  /*3910*/  FMUL.FTZ R2, R31, UR6 ;  /* 0x000000061f027c20 */ /* 0x004fcc0008410000 */
[----:B------:R-:W2:Y:S04]  /*3920*/  MUFU.TANH R46, R25 ;  /* 0x00000019002e7308 */ /* 0x000ea80000002400 */
[----:B------:R-:W-:Y:S01]  /*3930*/  FMUL.FTZ R4, R4, UR6 ;  /* 0x0000000604047c20 */ /* 0x000fe20008410000 */
[----:B------:R-:W-:Y:S01]  /*3940*/  FMUL.FTZ R5, R5, UR6 ;  /* 0x0000000605057c20 */ /* 0x000fe20008410000 */
[----:B------:R-:W-:Y:S01]  /*3950*/  FMUL.FTZ R6, R6, UR6 ;  /* 0x0000000606067c20 */ /* 0x000fe20008410000 */
[----:B------:R-:W-:Y:S01]  /*3960*/  FMUL.FTZ R7, R7, UR6 ;  /* 0x0000000607077c20 */ /* 0x000fe20008410000 */
[----:B------:R-:W1:Y:S08]  /*3970*/  MUFU.TANH R73, R26 ;  /* 0x0000001a00497308 */ /* 0x000e700000002400 */
        /* <DEDUP_REMOVED lines=11> */
[----:B------:R-:W1:Y:S05]  /*3a30*/  MUFU.TANH R35, R25 ;  /* 0x0000001900237308 */ /* 0x000e6a0000002400 */
[C---:B------:R-:W-:Y:S03]  /*3a40*/  HMMA.16816.F32 R20, R8.reuse, R70, R20 ;  /* 0x000000460814723c */ /* 0x040fe60000001814 */
[----:B------:R-:W1:Y:S05]  /*3a50*/  MUFU.TANH R143, R2 ;  /* 0x00000002008f7308 */ /* 0x000e6a0000002400 */
[----:B-----5:R-:W-:Y:S03]  /*3a60*/  HMMA.16816.F32 R4, R8, R94, R12 ;  /* 0x0000005e0804723c */ /* 0x020fe6000000180c */
[----:B------:R-:W1:Y:S05]  /*3a70*/  MUFU.TANH R124, R34 ;  /* 0x00000022007c7308 */ /* 0x000e6a0000002400 */
[----:B------:R-:W-:Y:S03]  /*3a80*/  HMMA.16816.F32 R12, R16, R50, RZ ;  /* 0x00000032100c723c */ /* 0x000fe600000018ff */
        /* <DEDUP_REMOVED lines=9> */
[----:B------:R-:W1:Y:S05]  /*3b20*/  MUFU.TANH R28, R4 ;  /* 0x00000004001c7308 */ /* 0x000e6a0000002400 */
[----:B------:R-:W-:Y:S03]  /*3b30*/  HMMA.16816.F32 R12, R8, R58, R12 ;  /* 0x0000003a080c723c */ /* 0x000fe6000000180c */
[----:B------:R-:W1:Y:S08]  /*3b40*/  MUFU.TANH R25, R5 ;  /* 0x0000000500197308 */ /* 0x000e700000002400 */
[----:B------:R-:W1:Y:S08]  /*3b50*/  MUFU.TANH R98, R6 ;  /* 0x0000000600627308 */ /* 0x000e700000002400 */
[----:B------:R5:W1:Y:S01]  /*3b60*/  MUFU.TANH R97, R7 ;  /* 0x0000000700617308 */ /* 0x000a620000002400 */
[----:B------:R-:W-:Y:S01]  /*3b70*/  FMUL.FTZ R12, R12, UR6 ;  /* 0x000000060c0c7c20 */ /* 0x000fe20008410000 */
[----:B------:R-:W-:Y:S01]  /*3b80*/  FMUL.FTZ R13, R13, UR6 ;  /* 0x000000060d0d7c20 */ /* 0x000fe20008410000 */
[----:B------:R-:W-:Y:S01]  /*3b90*/  FMUL.FTZ R14, R14, UR6 ;  /* 0x000000060e0e7c20 */ /* 0x000fe20008410000 */
[----:B------:R-:W-:-:S04]  /*3ba0*/  FMUL.FTZ R15, R15, UR6 ;  /* 0x000000060f0f7c20 */ /* 0x000fc80008410000 */
[----:B------:R-:W1:Y:S08]  /*3bb0*/  MUFU.TANH R36, R24 ;  /* 0x0000001800247308 */ /* 0x000e700000002400 */
[----:B------:R-:W1:Y:S01]  /*3bc0*/  MUFU.TANH R100, R26 ;  /* 0x0000001a00647308 */ /* 0x000e620000002400 */
[C---:B-----5:R-:W-:Y:S07]  /*3bd0*/  HMMA.16816.F32 R4, R16.reuse, R62, RZ ;  /* 0x0000003e1004723c */ /* 0x060fee00000018ff */
[----:B------:R-:W1:Y:S01]  /*3be0*/  MUFU.TANH R99, R27 ;  /* 0x0000001b00637308 */ /* 0x000e620000002400 */
[----:B------:R-:W-:Y:S07]  /*3bf0*/  HMMA.16816.F32 R16, R16, R42, RZ ;  /* 0x0000002a1010723c */ /* 0x000fee00000018ff */
[----:B------:R-:W1:Y:S05]  /*3c00*/  MUFU.TANH R30, R20 ;  /* 0x00000014001e7308 */ /* 0x000e6a0000002400 */
[C---:B------:R-:W-:Y:S03]  /*3c10*/  HMMA.16816.F32 R4, R8.reuse, R54, R4 ;  /* 0x000000360804723c */ /* 0x040fe60000001804 */
[----:B------:R-:W1:Y:S05]  /*3c20*/  MUFU.TANH R33, R21 ;  /* 0x0000001500217308 */ /* 0x000e6a0000002400 */
[----:B------:R-:W-:Y:S03]  /*3c30*/  HMMA.16816.F32 R8, R8, R38, R16 ;  /* 0x000000260808723c */ /* 0x000fe60000001810 */
[----:B------:R-:W1:Y:S08]  /*3c40*/  MUFU.TANH R94, R22 ;  /* 0x00000016005e7308 */ /* 0x000e700000002400 */
[----:B------:R-:W-:Y:S01]  /*3c50*/  FMUL.FTZ R2, R5, UR6 ;  /* 0x0000000605027c20 */ /* 0x000fe20008410000 */
[----:B------:R-:W-:Y:S01]  /*3c60*/  FMUL.FTZ R4, R4, UR6 ;  /* 0x0000000604047c20 */ /* 0x000fe20008410000 */
[----:B------:R-:W1:Y:S06]  /*3c70*/  MUFU.TANH R96, R23 ;  /* 0x0000001700607308 */ /* 0x000e6c0000002400 */
[----:B------:R-:W-:Y:S01]  /*3c80*/  FMUL.FTZ R10, R10, UR6 ;  /* 0x000000060a0a7c20 */ /* 0x000fe20008410000 */
[----:B------:R-:W-:Y:S01]  /*3c90*/  FMUL.FTZ R11, R11, UR6 ;  /* 0x000000060b0b7c20 */ /* 0x000fe20008410000 */
[----:B------:R5:W1:Y:S01]  /*3ca0*/  MUFU.TANH R44, R2 ;  /* 0x00000002002c7308 */ /* 0x000a620000002400 */
[----:B------:R-:W-:Y:S01]  /*3cb0*/  FMUL.FTZ R8, R8, UR6 ;  /* 0x0000000608087c20 */ /* 0x000fe20008410000 */
[----:B------:R-:W-:-:S06]  /*3cc0*/  FMUL.FTZ R9, R9, UR6 ;  /* 0x0000000609097c20 */ /* 0x000fcc0008410000 */
[----:B------:R-:W1:Y:S08]  /*3cd0*/  MUFU.TANH R37, R12 ;  /* 0x0000000c00257308 */ /* 0x000e700000002400 */
[----:B------:R-:W1:Y:S01]  /*3ce0*/  MUFU.TANH R40, R13 ;  /* 0x0000000d00287308 */ /* 0x000e620000002400 */
[----:B-----5:R-:W-:Y:S01]  /*3cf0*/  FMUL.FTZ R2, R6, UR6 ;  /* 0x0000000606027c20 */ /* 0x020fe20008410000 */
[----:B------:R-:W-:-:S06]  /*3d00*/  VIMNMX R6, PT, PT, R86, R84, PT ;  /* 0x0000005456067248 */ /* 0x000fcc0003fe0100 */
[----:B------:R5:W1:Y:S08]  /*3d10*/  MUFU.TANH R91, R2 ;  /* 0x00000002005b7308 */ /* 0x000a700000002400 */
[----:B------:R-:W1:Y:S08]  /*3d20*/  MUFU.TANH R93, R14 ;  /* 0x0000000e005d7308 */ /* 0x000e700000002400 */
[----:B------:R-:W1:Y:S01]  /*3d30*/  MUFU.TANH R101, R15 ;  /* 0x0000000f00657308 */ /* 0x000e620000002400 */
[----:B-----5:R-:W-:Y:S01]  /*3d40*/  FMUL.FTZ R2, R7, UR6 ;  /* 0x0000000607027c20 */ /* 0x020fe20008410000 */
[----:B------:R-:W-:-:S06]  /*3d50*/  VIADDMNMX R7, R86, 0x8, R84, PT ;  /* 0x0000000856077846 */ /* 0x000fcc0003800154 */
[----:B------:R-:W1:Y:S08]  /*3d60*/  MUFU.TANH R43, R4 ;  /* 0x00000004002b7308 */ /* 0x000e700000002400 */
[----:B------:R-:W1:Y:S08]  /*3d70*/  MUFU.TANH R82, R10 ;  /* 0x0000000a00527308 */ /* 0x000e700000002400 */
[----:B------:R-:W1:Y:S08]  /*3d80*/  MUFU.TANH R79, R11 ;  /* 0x0000000b004f7308 */ /* 0x000e700000002400 */
[----:B------:R5:W1:Y:S08]  /*3d90*/  MUFU.TANH R88, R2 ;  /* 0x0000000200587308 */ /* 0x000a700000002400 */
[----:B------:R3:W1:Y:S08]  /*3da0*/  MUFU.TANH R47, R8 ;  /* 0x00000008002f7308 */ /* 0x0006700000002400 */
[----:B------:R4:W1:Y:S01]  /*3db0*/  MUFU.TANH R48, R9 ;  /* 0x0000000900307308 */ /* 0x0008620000002400 */
[----:B-----5:R-:W-:-:S04]  /*3dc0*/  SHF.L.U32 R2, R208, 0x1, RZ ;  /* 0x00000001d0027819 */ /* 0x020fc800000006ff */
[----:B------:R-:W-:Y:S02]  /*3dd0*/  LOP3.LUT R3, R2, 0x6, RZ, 0xc0, !PT ;  /* 0x0000000602037812 */ /* 0x000fe400078ec0ff */
[C-C-:B---3--:R-:W-:Y:S02]  /*3de0*/  VIADDMNMX R8, R86.reuse, 0x40, R84.reuse, PT ;  /* 0x0000004056087846 */ /* 0x148fe40003800154 */
[----:B------:R-:W-:Y:S02]  /*3df0*/  LEA R2, R85, R3, 0x7 ;  /* 0x0000000355027211 */ /* 0x000fe400078e38ff */
[----:B----4-:R-:W-:Y:S01]  /*3e00*/  VIADDMNMX R9, R86, 0x48, R84, PT ;  /* 0x0000004856097846 */ /* 0x010fe20003800154 */
[----:B------:R-:W-:Y:S06]  /*3e10*/  BAR.SYNC.DEFER_BLOCKING 0x0 ;  /* 0x0000000000007b1d */ /* 0x000fec0000010000 */
[----:B-12---:R-:W-:Y:S05]  /*3e20*/  @!P6 BRA `(.L_x_564) ;  /* 0x0000000000bce947 */ /* 0x006fea0003800000 */
        /* <DEDUP_REMOVED lines=45> */
.L_x_566:
[----:B------:R-:W-:Y:S05]  /*4100*/  BSYNC.RECONVERGENT B0 ;  /* 0x0000000000007941 */ /* 0x000fea0003800200 */
.L_x_565:
[----:B------:R-:W0:Y:S02]  /*4110*/  LDGDEPBAR ;  /* 0x00000000000079af */ /* 0x000e240000000000 */
.L_x_564:
[C---:B------:R-:W-:Y:S01]  /*4120*/  VIADD R24, R2.reuse, 0x1 ;  /* 0x0000000102187836 */ /* 0x040fe20000000000 */
[CC--:B------:R-:W-:Y:S01]  /*4130*/  ISETP.GE.AND P3, PT, R2.reuse, R6.reuse, PT ;  /* 0x000000060200720c */ /* 0x0c0fe20003f66270 */
[C---:B------:R-:W-:Y:S01]  /*4140*/  VIADD R26, R2.reuse, 0x8 ;  /* 0x00000008021a7836 */ /* 0x040fe20000000000 */
[----:B------:R-:W3:Y:S01]  /*4150*/  LDCU UR5, c[0x0][0x45c] ;  /* 0x00008b80ff0577ac */ /* 0x000ee20008000800 */
[----:B------:R-:W-:Y:S01]  /*4160*/  VIADD R27, R2, 0x9 ;  /* 0x00000009021b7836 */ /* 0x000fe20000000000 */
[-C--:B------:R-:W-:Y:S01]  /*4170*/  ISETP.GE.AND P5, PT, R24, R6.reuse, PT ;  /* 0x000000061800720c */ /* 0x080fe20003fa6270 */
[----:B------:R-:W-:Y:S01]  /*4180*/  VIADD R29, R2, 0x10 ;  /* 0x00000010021d7836 */ /* 0x000fe20000000000 */
[-C--:B------:R-:W-:Y:S01]  /*4190*/  ISETP.GE.AND P4, PT, R26, R6.reuse, PT ;  /* 0x000000061a00720c */ /* 0x080fe20003f86270 */
[C---:B------:R-:W-:Y:S01]  /*41a0*/  VIADD R31, R2.reuse, 0x11 ;  /* 0x00000011021f7836 */ /* 0x040fe20000000000 */
[-C--:B------:R-:W-:Y:S01]  /*41b0*/  ISETP.GE.AND P2, PT, R27, R6.reuse, PT ;  /* 0x000000061b00720c */ /* 0x080fe20003f46270 */
[C---:B------:R-:W-:Y:S01]  /*41c0*/  VIADD R32, R2.reuse, 0x18 ;  /* 0x0000001802207836 */ /* 0x040fe20000000000 */
[-C--:B------:R-:W-:Y:S01]  /*41d0*/  ISETP.GE.AND P1, PT, R29, R6.reuse, PT ;  /* 0x000000061d00720c */ /* 0x080fe20003f26270 */
[----:B------:R-:W-:Y:S01]  /*41e0*/  VIADD R34, R2, 0x19 ;  /* 0x0000001902227836 */ /* 0x000fe20000000000 */
[----:B------:R-:W-:Y:S01]  /*41f0*/  FSEL R5, R158, -INF , !P5 ;  /* 0xff8000009e057808 */ /* 0x000fe20006800000 */
[----:B------:R-:W-:Y:S01]  /*4200*/  VIADD R49, R2, 0x20 ;  /* 0x0000002002317836 */ /* 0x000fe20000000000 */
[----:B-12---:R-:W-:Y:S01]  /*4210*/  FSEL R10, R64, -INF , !P4 ;  /* 0xff800000400a7808 */ /* 0x006fe20006000000 */
[C---:B------:R-:W-:Y:S01]  /*4220*/  VIADD R50, R2.reuse, 0x21 ;  /* 0x0000002102327836 */ /* 0x040fe20000000000 */
[----:B------:R-:W-:Y:S01]  /*4230*/  FSEL R4, R159, -INF , !P3 ;  /* 0xff8000009f047808 */ /* 0x000fe20005800000 */
[C---:B------:R-:W-:Y:S01]  /*4240*/  VIADD R51, R2.reuse, 0x28 ;  /* 0x0000002802337836 */ /* 0x040fe20000000000 */
[-C--:B------:R-:W-:Y:S01]  /*4250*/  ISETP.GE.AND P0, PT, R31, R6.reuse, PT ;  /* 0x000000061f00720c */ /* 0x080fe20003f06270 */
[----:B------:R-:W-:Y:S01]  /*4260*/  VIADD R53, R2, 0x29 ;  /* 0x0000002902357836 */ /* 0x000fe20000000000 */
[-C--:B------:R-:W-:Y:S01]  /*4270*/  ISETP.GE.AND P5, PT, R32, R6.reuse, PT ;  /* 0x000000062000720c */ /* 0x080fe20003fa6270 */
[----:B------:R-:W-:Y:S01]  /*4280*/  VIADD R52, R2, 0x30 ;  /* 0x0000003002347836 */ /* 0x000fe20000000000 */
[----:B------:R-:W-:Y:S01]  /*4290*/  FSEL R11, R46, -INF , !P2 ;  /* 0xff8000002e0b7808 */ /* 0x000fe20005000000 */
[----:B------:R-:W-:Y:S01]  /*42a0*/  VIADD R54, R2, 0x31 ;  /* 0x0000003102367836 */ /* 0x000fe20000000000 */
[----:B------:R-:W-:Y:S01]  /*42b0*/  FSEL R12, R154, -INF , !P1 ;  /* 0xff8000009a0c7808 */ /* 0x000fe20004800000 */
[----:B------:R-:W-:Y:S01]  /*42c0*/  VIADD R55, R2, 0x38 ;  /* 0x0000003802377836 */ /* 0x000fe20000000000 */
        /* <DEDUP_REMOVED lines=8> */
[----:B------:R-:W-:Y:S01]  /*4350*/  FSEL R14, R45, -INF , !P5 ;  /* 0xff8000002d0e7808 */ /* 0x000fe20006800000 */
[----:B------:R-:W-:Y:S01]  /*4360*/  VIADD R59, R2, 0x49 ;  /* 0x00000049023b7836 */ /* 0x000fe20000000000 */
[----:B------:R-:W-:Y:S01]  /*4370*/  FMNMX3.FTZ R38, R38, R11, R12, !PT ;  /* 0x0000000b26267276 */ /* 0x000fe2000781000c */
[----:B------:R-:W-:Y:S01]  /*4380*/  VIADD R61, R2, 0x50 ;  /* 0x00000050023d7836 */ /* 0x000fe20000000000 */
[-C--:B------:R-:W-:Y:S01]  /*4390*/  ISETP.GE.AND P1, PT, R50, R6.reuse, PT ;  /* 0x000000063200720c */ /* 0x080fe20003f26270 */
[C---:B------:R-:W-:Y:S01]  /*43a0*/  VIADD R65, R2.reuse, 0x51 ;  /* 0x0000005102417836 */ /* 0x040fe20000000000 */
[-C--:B------:R-:W-:Y:S01]  /*43b0*/  ISETP.GE.AND P0, PT, R51, R6.reuse, PT ;  /* 0x000000063300720c */ /* 0x080fe20003f06270 */
[C---:B------:R-:W-:Y:S01]  /*43c0*/  VIADD R66, R2.reuse, 0x58 ;  /* 0x0000005802427836 */ /* 0x040fe20000000000 */
[----:B------:R-:W-:Y:S01]  /*43d0*/  FSEL R15, R41, -INF , !P4 ;  /* 0xff800000290f7808 */ /* 0x000fe20006000000 */
[C---:B------:R-:W-:Y:S01]  /*43e0*/  VIADD R68, R2.reuse, 0x59 ;  /* 0x0000005902447836 */ /* 0x040fe20000000000 */
[----:B------:R-:W-:Y:S01]  /*43f0*/  FSEL R16, R147, -INF , !P2 ;  /* 0xff80000093107808 */ /* 0x000fe20005000000 */
[----:B------:R-:W-:Y:S01]  /*4400*/  VIADD R67, R2, 0x60 ;  /* 0x0000006002437836 */ /* 0x000fe20000000000 */
[----:B------:R-:W-:Y:S01]  /*4410*/  FMNMX3.FTZ R38, R38, R13, R14, !PT ;  /* 0x0000000d26267276 */ /* 0x000fe2000781000e */
        /* <DEDUP_REMOVED lines=12> */
[----:B------:R-:W-:Y:S01]  /*44e0*/  VIADD R95, R2, 0x79 ;  /* 0x00000079025f7836 */ /* 0x000fe20000000000 */
        /* <DEDUP_REMOVED lines=9> */
[----:B------:R-:W-:Y:S02]  /*4580*/  FSEL R23, R25, -INF , !P1 ;  /* 0xff80000019177808 */ /* 0x000fe40004800000 */
[-C--:B------:R-:W-:Y:S02]  /*4590*/  ISETP.GE.AND P5, PT, R58, R6.reuse, PT ;  /* 0x000000063a00720c */ /* 0x080fe40003fa6270 */
[----:B------:R-:W-:Y:S02]  /*45a0*/  ISETP.GE.AND P4, PT, R60, R6, PT ;  /* 0x000000063c00720c */ /* 0x000fe40003f86270 */
        /* <DEDUP_REMOVED lines=37> */
[----:B------:R-:W-:Y:S02]  /*4800*/  FMNMX3.FTZ R38, R38, R45, R47, !PT ;  /* 0x0000002d26267276 */ /* 0x000fe4000781002f */
[----:B------:R-:W-:Y:S02]  /*4810*/  ISETP.GE.AND P5, PT, R24, R8, PT ;  /* 0x000000081800720c */ /* 0x000fe40003fa6270 */
[----:B------:R-:W-:Y:S02]  /*4820*/  FMNMX.FTZ R38, R48, R38, !PT ;  /* 0x0000002630267209 */ /* 0x000fe40007810000 */
[----:B------:R-:W-:Y:S02]  /*4830*/  ISETP.GE.AND P3, PT, R24, R9, PT ;  /* 0x000000091800720c */ /* 0x000fe40003f66270 */
[C---:B------:R-:W-:Y:S01]  /*4840*/  ISETP.GE.AND P1, PT, R2.reuse, R7, PT ;  /* 0x000000070200720c */ /* 0x040fe20003f26270 */
[----:B------:R-:W1:Y:S01]  /*4850*/  SHFL.BFLY PT, R3, R38, 0x2, 0x1f ;  /* 0x0c401f0026037f89 */ /* 0x000e6200000e0000 */
[----:B------:R-:W-:-:S02]  /*4860*/  ISETP.GE.AND P4, PT, R2, R8, PT ;  /* 0x000000080200720c */ /* 0x000fc40003f86270 */
[-C--:B------:R-:W-:Y:S02]  /*4870*/  ISETP.GE.AND P2, PT, R2, R9.reuse, PT ;  /* 0x000000090200720c */ /* 0x080fe40003f46270 */
[----:B------:R-:W-:Y:S02]  /*4880*/  FSEL R75, R174, -INF , !P3 ;  /* 0xff800000ae4b7808 */ /* 0x000fe40005800000 */
[-C--:B------:R-:W-:Y:S02]  /*4890*/  ISETP.GE.AND P3, PT, R26, R9.reuse, PT ;  /* 0x000000091a00720c */ /* 0x080fe40003f66270 */
[----:B------:R-:W-:Y:S02]  /*48a0*/  FSEL R64, R177, -INF , !P5 ;  /* 0xff800000b1407808 */ /* 0x000fe40006800000 */
[----:B------:R-:W-:Y:S02]  /*48b0*/  FSEL R78, R87, -INF , !P3 ;  /* 0xff800000574e7808 */ /* 0x000fe40005800000 */
[----:B------:R-:W-:-:S02]  /*48c0*/  ISETP.GE.AND P3, PT, R27, R9, PT ;  /* 0x000000091b00720c */ /* 0x000fc40003f66270 */
[----:B------:R-:W-:Y:S02]  /*48d0*/  ISETP.GE.AND P5, PT, R26, R8, PT ;  /* 0x000000081a00720c */ /* 0x000fe40003fa6270 */
[----:B------:R-:W-:Y:S02]  /*48e0*/  FSEL R74, R106, -INF , !P3 ;  /* 0xff8000006a4a7808 */ /* 0x000fe40005800000 */
[----:B------:R-:W-:Y:S02]  /*48f0*/  ISETP.GE.AND P3, PT, R29, R9, PT ;  /* 0x000000091d00720c */ /* 0x000fe40003f66270 */
[----:B------:R-:W-:Y:S02]  /*4900*/  FSEL R63, R111, -INF , !P5 ;  /* 0xff8000006f3f7808 */ /* 0x000fe40006800000 */
[----:B------:R-:W-:Y:S02]  /*4910*/  FSEL R83, R164, -INF , !P3 ;  /* 0xff800000a4537808 */ /* 0x000fe40005800000 */
[----:B-1----:R-:W-:-:S02]  /*4920*/  FMNMX.FTZ R38, R38, R3, !PT ;  /* 0x0000000326267209 */ /* 0x002fc40007810000 */
[----:B------:R-:W-:Y:S02]  /*4930*/  ISETP.GE.AND P3, PT, R31, R9, PT ;  /* 0x000000091f00720c */ /* 0x000fe40003f66270 */
[-C--:B------:R-:W-:Y:S01]  /*4940*/  ISETP.GE.AND P5, PT, R27, R8.reuse, PT ;  /* 0x000000081b00720c */ /* 0x080fe20003fa6270 */
[----:B------:R-:W1:Y:S03]  /*4950*/  SHFL.BFLY PT, R3, R38, 0x1, 0x1f ;  /* 0x0c201f0026037f89 */ /* 0x000e6600000e0000 */
[----:B------:R-:W-:Y:S02]  /*4960*/  FSEL R62, R108, -INF , !P5 ;  /* 0xff8000006c3e7808 */ /* 0x000fe40006800000 */
[----:B------:R-:W-:Y:S02]  /*4970*/  ISETP.GE.AND P5, PT, R29, R8, PT ;  /* 0x000000081d00720c */ /* 0x000fe40003fa6270 */
[----:B-1----:R-:W-:-:S04]  /*4980*/  FMNMX.FTZ R38, R38, R3, !PT ;  /* 0x0000000326267209 */ /* 0x002fc80007810000 */
[C---:B------:R-:W-:Y:S01]  /*4990*/  FSETP.NEU.FTZ.AND P0, PT, R38.reuse, -INF , PT ;  /* 0xff8000002600780b */ /* 0x040fe20003f1d000 */
[----:B---3--:R-:W-:-:S05]  /*49a0*/  FMUL.FTZ R3, R38, UR5 ;  /* 0x0000000526037c20 */ /* 0x008fca0008410000 */
[----:B------:R-:W-:Y:S02]  /*49b0*/  FSEL R3, R3, RZ, P0 ;  /* 0x000000ff03037208 */ /* 0x000fe40000000000 */
[----:B------:R-:W-:-:S03]  /*49c0*/  ISETP.GE.AND P0, PT, R24, R7, PT ;  /* 0x000000071800720c */ /* 0x000fc60003f06270 */
[--C-:B------:R-:W-:Y:S01]  /*49d0*/  FFMA.FTZ R4, R4, UR5, -R3.reuse ;  /* 0x0000000504047c23 */ /* 0x100fe20008010803 */
[----:B------:R-:W-:Y:S01]  /*49e0*/  FSEL R24, R181, -INF , !P0 ;  /* 0xff800000b5187808 */ /* 0x000fe20004000000 */
[--C-:B------:R-:W-:Y:S01]  /*49f0*/  FFMA.FTZ R2, R13, UR5, -R3.reuse ;  /* 0x000000050d027c23 */ /* 0x100fe20008010803 */
[----:B------:R-:W-:Y:S01]  /*4a00*/  ISETP.GE.AND P0, PT, R26, R7, PT ;  /* 0x000000071a00720c */ /* 0x000fe20003f06270 */
[----:B------:R1:W-:Y:S08]  /*4a10*/  MUFU.EX2 R215, R4 ;  /* 0x0000000400d77308 */ /* 0x0003f00000000800 */
[----:B------:R2:W-:Y:S01]  /*4a20*/  MUFU.EX2 R231, R2 ;  /* 0x0000000200e77308 */ /* 0x0005e20000000800 */
[----:B-1----:R-:W-:-:S07]  /*4a30*/  FFMA.FTZ R4, R5, UR5, -R3 ;  /* 0x0000000505047c23 */ /* 0x002fce0008010803 */
[----:B------:R1:W3:Y:S01]  /*4a40*/  MUFU.EX2 R214, R4 ;  /* 0x0000000400d67308 */ /* 0x0002e20000000800 */
[----:B--2---:R-:W-:-:S07]  /*4a50*/  FFMA.FTZ R2, R14, UR5, -R3 ;  /* 0x000000050e027c23 */ /* 0x004fce0008010803 */
[----:B------:R2:W-:Y:S01]  /*4a60*/  MUFU.EX2 R234, R2 ;  /* 0x0000000200ea7308 */ /* 0x0005e20000000800 */
[----:B-1----:R-:W-:Y:S01]  /*4a70*/  FFMA.FTZ R4, R10, UR5, -R3 ;  /* 0x000000050a047c23 */ /* 0x002fe20008010803 */
[----:B------:R-:W-:Y:S02]  /*4a80*/  FSEL R10, R205, -INF , !P1 ;  /* 0xff800000cd0a7808 */ /* 0x000fe40004800000 */
[----:B------:R-:W-:-:S04]  /*4a90*/  ISETP.GE.AND P1, PT, R59, R7, PT ;  /* 0x000000073b00720c */ /* 0x000fc80003f26270 */
[----:B------:R1:W-:Y:S01]  /*4aa0*/  MUFU.EX2 R217, R4 ;  /* 0x0000000400d97308 */ /* 0x0003e20000000800 */
[----:B--2---:R-:W-:-:S07]  /*4ab0*/  FFMA.FTZ R2, R15, UR5, -R3 ;  /* 0x000000050f027c23 */ /* 0x004fce0008010803 */
[----:B------:R2:W-:Y:S01]  /*4ac0*/  MUFU.EX2 R232, R2 ;  /* 0x0000000200e87308 */ /* 0x0005e20000000800 */
[----:B-1----:R-:W-:-:S07]  /*4ad0*/  FFMA.FTZ R4, R11, UR5, -R3 ;  /* 0x000000050b047c23 */ /* 0x002fce0008010803 */
[----:B------:R1:W-:Y:S01]  /*4ae0*/  MUFU.EX2 R226, R4 ;  /* 0x0000000400e27308 */ /* 0x0003e20000000800 */
[----:B--2---:R-:W-:-:S07]  /*4af0*/  FFMA.FTZ R2, R16, UR5, -R3 ;  /* 0x0000000510027c23 */ /* 0x004fce0008010803 */
[----:B------:R2:W-:Y:S01]  /*4b00*/  MUFU.EX2 R236, R2 ;  /* 0x0000000200ec7308 */ /* 0x0005e20000000800 */
[----:B-1----:R-:W-:Y:S01]  /*4b10*/  FFMA.FTZ R4, R12, UR5, -R3 ;  /* 0x000000050c047c23 */ /* 0x002fe20008010803 */
[----:B------:R-:W-:Y:S02]  /*4b20*/  FSEL R12, R73, -INF , !P0 ;  /* 0xff800000490c7808 */ /* 0x000fe40004000000 */
[----:B------:R-:W-:-:S04]  /*4b30*/  ISETP.GE.AND P0, PT, R27, R7, PT ;  /* 0x000000071b00720c */ /* 0x000fc80003f06270 */
[----:B------:R-:W-:Y:S01]  /*4b40*/  MUFU.EX2 R229, R4 ;  /* 0x0000000400e57308 */ /* 0x000fe20000000800 */
[----:B------:R-:W-:Y:S02]  /*4b50*/  FMNMX3.FTZ R37, R10, R24, R12, !PT ;  /* 0x000000180a257276 */ /* 0x000fe4000781000c */
[----:B------:R-:W-:Y:S01]  /*4b60*/  FSEL R14, R81, -INF , !P0 ;  /* 0xff800000510e7808 */ /* 0x000fe20004000000 */
[----:B--2---:R-:W-:Y:S01]  /*4b70*/  FFMA.FTZ R2, R17, UR5, -R3 ;  /* 0x0000000511027c23 */ /* 0x004fe20008010803 */
[-C--:B------:R-:W-:Y:S02]  /*4b80*/  ISETP.GE.AND P0, PT, R29, R7.reuse, PT ;  /* 0x000000071d00720c */ /* 0x080fe40003f06270 */
[----:B------:R-:W-:Y:S01]  /*4b90*/  FSEL R81, R162, -INF , !P3 ;  /* 0xff800000a2517808 */ /* 0x000fe20005800000 */
[----:B------:R1:W-:Y:S01]  /*4ba0*/  MUFU.EX2 R244, R2 ;  /* 0x0000000200f47308 */ /* 0x0003e20000000800 */
[----:B------:R-:W-:Y:S02]  /*4bb0*/  FSEL R13, R172, -INF , !P0 ;  /* 0xff800000ac0d7808 */ /* 0x000fe40004000000 */
[----:B------:R-:W-:-:S02]  /*4bc0*/  ISETP.GE.AND P0, PT, R31, R7, PT ;  /* 0x000000071f00720c */ /* 0x000fc40003f06270 */
[----:B------:R-:W-:Y:S02]  /*4bd0*/  ISETP.GE.AND P3, PT, R32, R9, PT ;  /* 0x000000092000720c */ /* 0x000fe40003f66270 */
[----:B------:R-:W-:Y:S02]  /*4be0*/  FSEL R11, R176, -INF , !P0 ;  /* 0xff800000b00b7808 */ /* 0x000fe40004000000 */
[-C--:B------:R-:W-:Y:S02]  /*4bf0*/  ISETP.GE.AND P0, PT, R32, R7.reuse, PT ;  /* 0x000000072000720c */ /* 0x080fe40003f06270 */
[----:B------:R-:W-:Y:S02]  /*4c00*/  FSEL R87, R107, -INF , !P3 ;  /* 0xff8000006b577808 */ /* 0x000fe40005800000 */
[----:B------:R-:W-:Y:S02]  /*4c10*/  FSEL R15, R72, -INF , !P0 ;  /* 0xff800000480f7808 */ /* 0x000fe40004000000 */
[----:B------:R-:W-:Y:S01]  /*4c20*/  ISETP.GE.AND P0, PT, R34, R7, PT ;  /* 0x000000072200720c */ /* 0x000fe20003f06270 */
[----:B-1----:R-:W-:Y:S01]  /*4c30*/  FFMA.FTZ R2, R20, UR5, -R3 ;  /* 0x0000000514027c23 */ /* 0x002fe20008010803 */
[----:B------:R-:W-:-:S02]  /*4c40*/  ISETP.GE.AND P3, PT, R34, R9, PT ;  /* 0x000000092200720c */ /* 0x000fc40003f66270 */
[----:B------:R-:W-:Y:S01]  /*4c50*/  FSEL R16, R76, -INF , !P0 ;  /* 0xff8000004c107808 */ /* 0x000fe20004000000 */
[----:B------:R1:W-:Y:S01]  /*4c60*/  MUFU.EX2 R243, R2 ;  /* 0x0000000200f37308 */ /* 0x0003e20000000800 */
[-C--:B------:R-:W-:Y:S02]  /*4c70*/  ISETP.GE.AND P0, PT, R49, R7.reuse, PT ;  /* 0x000000073100720c */ /* 0x080fe40003f06270 */
[----:B------:R-:W-:Y:S02]  /*4c80*/  FSEL R89, R109, -INF , !P3 ;  /* 0xff8000006d597808 */ /* 0x000fe40005800000 */
[-C--:B------:R-:W-:Y:S02]  /*4c90*/  ISETP.GE.AND P3, PT, R50, R7.reuse, PT ;  /* 0x000000073200720c */ /* 0x080fe40003f66270 */
[----:B------:R-:W-:Y:S02]  /*4ca0*/  FSEL R17, R166, -INF , !P0 ;  /* 0xff800000a6117808 */ /* 0x000fe40004000000 */
[----:B------:R-:W-:-:S02]  /*4cb0*/  ISETP.GE.AND P0, PT, R51, R7, PT ;  /* 0x000000073300720c */ /* 0x000fc40003f06270 */
[----:B------:R-:W-:Y:S02]  /*4cc0*/  FMNMX3.FTZ R37, R37, R14, R13, !PT ;  /* 0x0000000e25257276 */ /* 0x000fe4000781000d */
[----:B------:R-:W-:Y:S02]  /*4cd0*/  FSEL R73, R169, -INF , !P5 ;  /* 0xff800000a9497808 */ /* 0x000fe40006800000 */
[----:B------:R-:W-:Y:S01]  /*4ce0*/  FMNMX3.FTZ R37, R37, R11, R15, !PT ;  /* 0x0000000b25257276 */ /* 0x000fe2000781000f */
[----:B-1----:R-:W-:Y:S01]  /*4cf0*/  FFMA.FTZ R2, R19, UR5, -R3 ;  /* 0x0000000513027c23 */ /* 0x002fe20008010803 */
[----:B------:R-:W-:Y:S02]  /*4d00*/  FSEL R19, R100, -INF , !P0 ;  /* 0xff80000064137808 */ /* 0x000fe40004000000 */
[----:B------:R-:W-:Y:S01]  /*4d10*/  ISETP.GE.AND P0, PT, R52, R7, PT ;  /* 0x000000073400720c */ /* 0x000fe20003f06270 */
[----:B------:R1:W-:Y:S01]  /*4d20*/  MUFU.EX2 R238, R2 ;  /* 0x0000000200ee7308 */ /* 0x0003e20000000800 */
[----:B------:R-:W-:-:S02]  /*4d30*/  FMNMX3.FTZ R37, R37, R16, R17, !PT ;  /* 0x0000001025257276 */ /* 0x000fc40007810011 */
[----:B------:R-:W-:-:S04]  /*4d40*/  ISETP.GE.AND P5, PT, R31, R8, PT ;  /* 0x000000081f00720c */ /* 0x000fc80003fa6270 */
[----:B------:R-:W-:Y:S02]  /*4d50*/  FSEL R71, R167, -INF , !P5 ;  /* 0xff800000a7477808 */ /* 0x000fe40006800000 */
[----:B------:R-:W-:-:S04]  /*4d60*/  ISETP.GE.AND P5, PT, R32, R8, PT ;  /* 0x000000082000720c */ /* 0x000fc80003fa6270 */
[----:B------:R-:W-:Y:S02]  /*4d70*/  FSEL R72, R110, -INF , !P5 ;  /* 0xff8000006e487808 */ /* 0x000fe40006800000 */
[----:B------:R-:W-:Y:S01]  /*4d80*/  ISETP.GE.AND P5, PT, R34, R8, PT ;  /* 0x000000082200720c */ /* 0x000fe20003fa6270 */
[----:B-1----:R-:W-:Y:S01]  /*4d90*/  FFMA.FTZ R2, R18, UR5, -R3 ;  /* 0x0000000512027c23 */ /* 0x002fe20008010803 */
[----:B------:R-:W-:Y:S02]  /*4da0*/  FSEL R18, R165, -INF , !P3 ;  /* 0xff800000a5127808 */ /* 0x000fe40005800000 */
[----:B------:R-:W-:Y:S01]  /*4db0*/  ISETP.GE.AND P3, PT, R53, R7, PT ;  /* 0x000000073500720c */ /* 0x000fe20003f66270 */
[----:B------:R1:W-:Y:S01]  /*4dc0*/  MUFU.EX2 R242, R2 ;  /* 0x0000000200f27308 */ /* 0x0003e20000000800 */
[----:B------:R-:W-:Y:S02]  /*4dd0*/  FMNMX3.FTZ R37, R37, R18, R19, !PT ;  /* 0x0000001225257276 */ /* 0x000fe40007810013 */
[----:B------:R-:W-:-:S02]  /*4de0*/  FSEL R20, R99, -INF , !P3 ;  /* 0xff80000063147808 */ /* 0x000fc40005800000 */
[-C--:B------:R-:W-:Y:S02]  /*4df0*/  ISETP.GE.AND P3, PT, R54, R7.reuse, PT ;  /* 0x000000073600720c */ /* 0x080fe40003f66270 */
[----:B------:R-:W-:Y:S02]  /*4e00*/  FSEL R76, R115, -INF , !P5 ;  /* 0xff800000734c7808 */ /* 0x000fe40006800000 */
[----:B------:R-:W-:Y:S02]  /*4e10*/  FSEL R26, R160, -INF , !P3 ;  /* 0xff800000a01a7808 */ /* 0x000fe40005800000 */
[----:B------:R-:W-:Y:S02]  /*4e20*/  ISETP.GE.AND P3, PT, R57, R7, PT ;  /* 0x000000073900720c */ /* 0x000fe40003f66270 */
[----:B------:R-:W-:Y:S02]  /*4e30*/  ISETP.GE.AND P5, PT, R49, R8, PT ;  /* 0x000000083100720c */ /* 0x000fe40003fa6270 */
[----:B------:R-:W-:Y:S01]  /*4e40*/  FSEL R32, R97, -INF , !P3 ;  /* 0xff80000061207808 */ /* 0x000fe20005800000 */
[----:B-1----:R-:W-:Y:S01]  /*4e50*/  FFMA.FTZ R2, R22, UR5, -R3 ;  /* 0x0000000516027c23 */ /* 0x002fe20008010803 */
[----:B------:R-:W-:-:S02]  /*4e60*/  FSEL R22, R161, -INF , !P0 ;  /* 0xff800000a1167808 */ /* 0x000fc40004000000 */
[-C--:B------:R-:W-:Y:S01]  /*4e70*/  ISETP.GE.AND P0, PT, R55, R7.reuse, PT ;  /* 0x000000073700720c */ /* 0x080fe20003f06270 */
[----:B------:R1:W-:Y:S01]  /*4e80*/  MUFU.EX2 R241, R2 ;  /* 0x0000000200f17308 */ /* 0x0003e20000000800 */
[----:B------:R-:W-:Y:S02]  /*4e90*/  FMNMX3.FTZ R37, R37, R20, R22, !PT ;  /* 0x0000001425257276 */ /* 0x000fe40007810016 */
[----:B------:R-:W-:Y:S02]  /*4ea0*/  FSEL R27, R98, -INF , !P0 ;  /* 0xff800000621b7808 */ /* 0x000fe40004000000 */
[-C--:B------:R-:W-:Y:S02]  /*4eb0*/  ISETP.GE.AND P0, PT, R56, R7.reuse, PT ;  /* 0x000000073800720c */ /* 0x080fe40003f06270 */
[----:B------:R-:W-:Y:S02]  /*4ec0*/  ISETP.GE.AND P3, PT, R58, R7, PT ;  /* 0x000000073a00720c */ /* 0x000fe40003f66270 */
[----:B------:R-:W-:-:S02]  /*4ed0*/  FSEL R31, R156, -INF , !P0 ;  /* 0xff8000009c1f7808 */ /* 0x000fc40004000000 */
[-C--:B------:R-:W-:Y:S02]  /*4ee0*/  ISETP.GE.AND P0, PT, R60, R7.reuse, PT ;  /* 0x000000073c00720c */ /* 0x080fe40003f06270 */
[----:B------:R-:W-:Y:S02]  /*4ef0*/  FMNMX3.FTZ R37, R37, R26, R27, !PT ;  /* 0x0000001a25257276 */ /* 0x000fe4000781001b */
[----:B------:R-:W-:Y:S01]  /*4f00*/  FSEL R29, R157, -INF , !P3 ;  /* 0xff8000009d1d7808 */ /* 0x000fe20005800000 */
[----:B-1----:R-:W-:Y:S01]  /*4f10*/  FFMA.FTZ R2, R21, UR5, -R3 ;  /* 0x0000000515027c23 */ /* 0x002fe20008010803 */
[----:B------:R-:W-:Y:S02]  /*4f20*/  ISETP.GE.AND P3, PT, R61, R7, PT ;  /* 0x000000073d00720c */ /* 0x000fe40003f66270 */
[----:B------:R-:W-:Y:S01]  /*4f30*/  FMNMX3.FTZ R37, R37, R32, R31, !PT ;  /* 0x0000002025257276 */ /* 0x000fe2000781001f */
[----:B------:R1:W-:Y:S01]  /*4f40*/  MUFU.EX2 R240, R2 ;  /* 0x0000000200f07308 */ /* 0x0003e20000000800 */
[----:B------:R-:W-:-:S02]  /*4f50*/  FSEL R21, R96, -INF , !P1 ;  /* 0xff80000060157808 */ /* 0x000fc40004800000 */
[-C--:B------:R-:W-:Y:S02]  /*4f60*/  ISETP.GE.AND P1, PT, R66, R7.reuse, PT ;  /* 0x000000074200720c */ /* 0x080fe40003f26270 */
[----:B------:R-:W-:Y:S02]  /*4f70*/  FSEL R34, R149, -INF , !P3 ;  /* 0xff80000095227808 */ /* 0x000fe40005800000 */
[-C--:B------:R-:W-:Y:S02]  /*4f80*/  ISETP.GE.AND P3, PT, R68, R7.reuse, PT ;  /* 0x000000074400720c */ /* 0x080fe40003f66270 */
[----:B------:R-:W-:Y:S02]  /*4f90*/  FSEL R85, R93, -INF , !P1 ;  /* 0xff8000005d557808 */ /* 0x000fe40004800000 */
[----:B------:R-:W-:Y:S02]  /*4fa0*/  ISETP.GE.AND P1, PT, R69, R7, PT ;  /* 0x000000074500720c */ /* 0x000fe40003f26270 */
[----:B------:R-:W-:-:S02]  /*4fb0*/  FSEL R101, R101, -INF , !P3 ;  /* 0xff80000065657808 */ /* 0x000fc40005800000 */
[-C--:B------:R-:W-:Y:S01]  /*4fc0*/  ISETP.GE.AND P3, PT, R70, R7.reuse, PT ;  /* 0x000000074600720c */ /* 0x080fe20003f66270 */
[----:B-1----:R-:W-:Y:S01]  /*4fd0*/  FFMA.FTZ R2, R23, UR5, -R3 ;  /* 0x0000000517027c23 */ /* 0x002fe20008010803 */
[----:B------:R-:W-:Y:S02]  /*4fe0*/  FSEL R23, R94, -INF , !P0 ;  /* 0xff8000005e177808 */ /* 0x000fe40004000000 */
[----:B------:R-:W-:Y:S01]  /*4ff0*/  ISETP.GE.AND P0, PT, R65, R7, PT ;  /* 0x000000074100720c */ /* 0x000fe20003f06270 */
[----:B------:R1:W-:Y:S01]  /*5000*/  MUFU.EX2 R239, R2 ;  /* 0x0000000200ef7308 */ /* 0x0003e20000000800 */
[----:B------:R-:W-:Y:S02]  /*5010*/  FMNMX3.FTZ R37, R37, R29, R23, !PT ;  /* 0x0000001d25257276 */ /* 0x000fe40007810017 */
[----:B------:R-:W-:Y:S02]  /*5020*/  FSEL R126, R145, -INF , !P1 ;  /* 0xff800000917e7808 */ /* 0x000fe40004800000 */
[----:B------:R-:W-:-:S02]  /*5030*/  FMNMX3.FTZ R37, R37, R21, R34, !PT ;  /* 0x0000001525257276 */ /* 0x000fc40007810022 */
[----:B------:R-:W-:-:S04]  /*5040*/  ISETP.GE.AND P1, PT, R80, R7, PT ;  /* 0x000000075000720c */ /* 0x000fc80003f26270 */
        /* <DEDUP_REMOVED lines=8> */
[----:B------:R-:W-:Y:S02]  /*50d0*/  ISETP.GE.AND P0, PT, R77, R7, PT ;  /* 0x000000074d00720c */ /* 0x000fe40003f06270 */
[----:B------:R-:W-:Y:S02]  /*50e0*/  FSEL R151, R91, -INF , !P3 ;  /* 0xff8000005b977808 */ /* 0x000fe40005800000 */
[----:B------:R-:W-:Y:S02]  /*50f0*/  FMNMX3.FTZ R37, R37, R101, R117, !PT ;  /* 0x0000006525257276 */ /* 0x000fe40007810075 */
[----:B------:R-:W-:Y:S02]  /*5100*/  FSEL R160, R88, -INF , !P0 ;  /* 0xff80000058a07808 */ /* 0x000fe40004000000 */
[-C--:B------:R-:W-:Y:S02]  /*5110*/  ISETP.GE.AND P3, PT, R90, R7.reuse, PT ;  /* 0x000000075a00720c */ /* 0x080fe40003f66270 */
[----:B------:R-:W-:-:S02]  /*5120*/  ISETP.GE.AND P0, PT, R92, R7, PT ;  /* 0x000000075c00720c */ /* 0x000fc40003f06270 */
[----:B------:R-:W-:Y:S01]  /*5130*/  FMNMX3.FTZ R37, R37, R126, R151, !PT ;  /* 0x0000007e25257276 */ /* 0x000fe20007810097 */
[----:B-1----:R-:W-:Y:S01]  /*5140*/  FFMA.FTZ R2, R28, UR5, -R3 ;  /* 0x000000051c027c23 */ /* 0x002fe20008010803 */
[----:B------:R-:W-:Y:S02]  /*5150*/  FSEL R163, R163, -INF , !P3 ;  /* 0xff800000a3a37808 */ /* 0x000fe40005800000 */
[----:B------:R-:W-:Y:S01]  /*5160*/  FSEL R162, R82, -INF , !P0 ;  /* 0xff80000052a27808 */ /* 0x000fe20004000000 */
[----:B------:R1:W-:Y:S01]  /*5170*/  MUFU.EX2 R235, R2 ;  /* 0x0000000200eb7308 */ /* 0x0003e20000000800 */
[----:B------:R-:W-:Y:S02]  /*5180*/  FMNMX3.FTZ R37, R37, R160, R213, !PT ;  /* 0x000000a025257276 */ /* 0x000fe400078100d5 */
[----:B------:R-:W-:Y:S02]  /*5190*/  FSEL R161, R79, -INF , !P1 ;  /* 0xff8000004fa17808 */ /* 0x000fe40004800000 */
[----:B------:R-:W-:-:S02]  /*51a0*/  FMNMX3.FTZ R37, R37, R163, R162, !PT ;  /* 0x000000a325257276 */ /* 0x000fc400078100a2 */
[----:B------:R-:W-:Y:S02]  /*51b0*/  ISETP.GE.AND P0, PT, R49, R9, PT ;  /* 0x000000093100720c */ /* 0x000fe40003f06270 */
[----:B------:R-:W-:Y:S02]  /*51c0*/  FMNMX.FTZ R37, R161, R37, !PT ;  /* 0x00000025a1257209 */ /* 0x000fe40007810000 */
[----:B------:R-:W-:Y:S02]  /*51d0*/  FSEL R86, R201, -INF , !P0 ;  /* 0xff800000c9567808 */ /* 0x000fe40004000000 */
[----:B------:R-:W-:Y:S01]  /*51e0*/  ISETP.GE.AND P0, PT, R51, R9, PT ;  /* 0x000000093300720c */ /* 0x000fe20003f06270 */
[----:B------:R-:W2:Y:S01]  /*51f0*/  SHFL.BFLY PT, R4, R37, 0x2, 0x1f ;  /* 0x0c401f0025047f89 */ /* 0x000ea200000e0000 */
[----:B------:R-:W-:Y:S01]  /*5200*/  ISETP.GE.AND P3, PT, R50, R8, PT ;  /* 0x000000083200720c */ /* 0x000fe20003f66270 */
[----:B-1----:R-:W-:Y:S01]  /*5210*/  FFMA.FTZ R2, R30, UR5, -R3 ;  /* 0x000000051e027c23 */ /* 0x002fe20008010803 */
[----:B------:R-:W-:-:S02]  /*5220*/  FSEL R91, R120, -INF , !P0 ;  /* 0xff800000785b7808 */ /* 0x000fc40004000000 */
[-C--:B------:R-:W-:Y:S01]  /*5230*/  ISETP.GE.AND P0, PT, R52, R9.reuse, PT ;  /* 0x000000093400720c */ /* 0x080fe20003f06270 */
[----:B------:R1:W-:Y:S01]  /*5240*/  MUFU.EX2 R233, R2 ;  /* 0x0000000200e97308 */ /* 0x0003e20000000800 */
[----:B------:R-:W-:Y:S02]  /*5250*/  FSEL R79, R204, -INF , !P3 ;  /* 0xff800000cc4f7808 */ /* 0x000fe40005800000 */
[----:B------:R-:W-:Y:S02]  /*5260*/  FSEL R99, R194, -INF , !P0 ;  /* 0xff800000c2637808 */ /* 0x000fe40004000000 */
[----:B------:R-:W-:Y:S02]  /*5270*/  ISETP.GE.AND P0, PT, R55, R9, PT ;  /* 0x000000093700720c */ /* 0x000fe40003f06270 */
[----:B------:R-:W-:Y:S02]  /*5280*/  ISETP.GE.AND P3, PT, R53, R8, PT ;  /* 0x000000083500720c */ /* 0x000fe40003f66270 */
[----:B------:R-:W-:-:S02]  /*5290*/  FSEL R102, R121, -INF , !P0 ;  /* 0xff80000079667808 */ /* 0x000fc40004000000 */
[-C--:B------:R-:W-:Y:S02]  /*52a0*/  ISETP.GE.AND P0, PT, R56, R9.reuse, PT ;  /* 0x000000093800720c */ /* 0x080fe40003f06270 */
[----:B------:R-:W-:Y:S02]  /*52b0*/  FSEL R84, R130, -INF , !P3 ;  /* 0xff80000082547808 */ /* 0x000fe40005800000 */
[----:B------:R-:W-:Y:S01]  /*52c0*/  FSEL R110, R186, -INF , !P0 ;  /* 0xff800000ba6e7808 */ /* 0x000fe20004000000 */
[----:B-1----:R-:W-:Y:S01]  /*52d0*/  FFMA.FTZ R2, R33, UR5, -R3 ;  /* 0x0000000521027c23 */ /* 0x002fe20008010803 */
[----:B--2---:R-:W-:Y:S02]  /*52e0*/  FMNMX.FTZ R37, R37, R4, !PT ;  /* 0x0000000425257209 */ /* 0x004fe40007810000 */
[----:B------:R-:W-:Y:S01]  /*52f0*/  ISETP.GE.AND P0, PT, R60, R9, PT ;  /* 0x000000093c00720c */ /* 0x000fe20003f06270 */
[----:B------:R1:W-:Y:S01]  /*5300*/  MUFU.EX2 R230, R2 ;  /* 0x0000000200e67308 */ /* 0x0003e20000000800 */
[----:B------:R-:W-:Y:S01]  /*5310*/  ISETP.GE.AND P3, PT, R54, R8, PT ;  /* 0x000000083600720c */ /* 0x000fe20003f66270 */
[----:B------:R-:W2:Y:S01]  /*5320*/  SHFL.BFLY PT, R4, R37, 0x1, 0x1f ;  /* 0x0c201f0025047f89 */ /* 0x000ea200000e0000 */
[----:B------:R-:W-:-:S02]  /*5330*/  FSEL R114, R124, -INF , !P0 ;  /* 0xff8000007c727808 */ /* 0x000fc40004000000 */
[----:B------:R-:W-:Y:S02]  /*5340*/  FSEL R96, R199, -INF , !P3 ;  /* 0xff800000c7607808 */ /* 0x000fe40005800000 */
[-C--:B------:R-:W-:Y:S02]  /*5350*/  ISETP.GE.AND P3, PT, R57, R8.reuse, PT ;  /* 0x000000083900720c */ /* 0x080fe40003f66270 */
[----:B------:R-:W-:Y:S02]  /*5360*/  ISETP.GE.AND P1, PT, R50, R9, PT ;  /* 0x000000093200720c */ /* 0x000fe40003f26270 */
[----:B------:R-:W-:Y:S02]  /*5370*/  FSEL R98, R132, -INF , !P3 ;  /* 0xff80000084627808 */ /* 0x000fe40005800000 */
[----:B------:R-:W-:Y:S02]  /*5380*/  ISETP.GE.AND P3, PT, R58, R8, PT ;  /* 0x000000083a00720c */ /* 0x000fe40003f66270 */
[----:B------:R-:W-:Y:S01]  /*5390*/  FSEL R88, R202, -INF , !P1 ;  /* 0xff800000ca587808 */ /* 0x000fe20004800000 */
[----:B-1----:R-:W-:Y:S01]  /*53a0*/  FFMA.FTZ R2, R35, UR5, -R3 ;  /* 0x0000000523027c23 */ /* 0x002fe20008010803 */
[----:B------:R-:W-:-:S02]  /*53b0*/  FSEL R108, R191, -INF , !P3 ;  /* 0xff800000bf6c7808 */ /* 0x000fc40005800000 */
[-C--:B------:R-:W-:Y:S01]  /*53c0*/  ISETP.GE.AND P1, PT, R53, R9.reuse, PT ;  /* 0x000000093500720c */ /* 0x080fe20003f26270 */
[----:B------:R1:W-:Y:S01]  /*53d0*/  MUFU.EX2 R228, R2 ;  /* 0x0000000200e47308 */ /* 0x0003e20000000800 */
[----:B------:R-:W-:Y:S02]  /*53e0*/  ISETP.GE.AND P3, PT, R59, R8, PT ;  /* 0x000000083b00720c */ /* 0x000fe40003f66270 */
[----:B------:R-:W-:Y:S02]  /*53f0*/  FSEL R93, R122, -INF , !P1 ;  /* 0xff8000007a5d7808 */ /* 0x000fe40004800000 */
[----:B--2---:R-:W-:Y:S02]  /*5400*/  FMNMX.FTZ R37, R37, R4, !PT ;  /* 0x0000000425257209 */ /* 0x004fe40007810000 */
[----:B------:R-:W-:Y:S02]  /*5410*/  ISETP.GE.AND P1, PT, R54, R9, PT ;  /* 0x000000093600720c */ /* 0x000fe40003f26270 */
[C---:B------:R-:W-:Y:S01]  /*5420*/  FSETP.NEU.FTZ.AND P0, PT, R37.reuse, -INF , PT ;  /* 0xff8000002500780b */ /* 0x040fe20003f1d000 */
[----:B------:R-:W-:Y:S01]  /*5430*/  FMUL.FTZ R5, R37, UR5 ;  /* 0x0000000525057c20 */ /* 0x000fe20008410000 */
[----:B------:R-:W-:-:S02]  /*5440*/  FSEL R100, R197, -INF , !P1 ;  /* 0xff800000c5647808 */ /* 0x000fc40004800000 */
[-C--:B------:R-:W-:Y:S02]  /*5450*/  ISETP.GE.AND P1, PT, R57, R9.reuse, PT ;  /* 0x000000093900720c */ /* 0x080fe40003f26270 */
[----:B------:R-:W-:Y:S01]  /*5460*/  FSEL R5, R5, RZ, P0 ;  /* 0x000000ff05057208 */ /* 0x000fe20000000000 */
[----:B-1----:R-:W-:Y:S01]  /*5470*/  FFMA.FTZ R2, R36, UR5, -R3 ;  /* 0x0000000524027c23 */ /* 0x002fe20008010803 */
[----:B------:R-:W-:Y:S02]  /*5480*/  FSEL R103, R125, -INF , !P1 ;  /* 0xff8000007d677808 */ /* 0x000fe40004800000 */
[-C--:B------:R-:W-:Y:S01]  /*5490*/  ISETP.GE.AND P1, PT, R58, R9.reuse, PT ;  /* 0x000000093a00720c */ /* 0x080fe20003f26270 */
[----:B------:R1:W-:Y:S01]  /*54a0*/  MUFU.EX2 R227, R2 ;  /* 0x0000000200e37308 */ /* 0x0003e20000000800 */
[----:B------:R-:W-:Y:S02]  /*54b0*/  FSEL R109, R134, -INF , !P3 ;  /* 0xff800000866d7808 */ /* 0x000fe40005800000 */
[----:B------:R-:W-:Y:S01]  /*54c0*/  FSEL R111, R184, -INF , !P1 ;  /* 0xff800000b86f7808 */ /* 0x000fe20004800000 */
[----:B------:R-:W-:Y:S01]  /*54d0*/  IMAD.IADD R184, R245, 0x1, R250 ;  /* 0x00000001f5b87824 */ /* 0x000fe200078e02fa */
[----:B------:R-:W-:-:S02]  /*54e0*/  ISETP.GE.AND P1, PT, R59, R9, PT ;  /* 0x000000093b00720c */ /* 0x000fc40003f26270 */
[-C--:B------:R-:W-:Y:S02]  /*54f0*/  ISETP.GE.AND P3, PT, R61, R9.reuse, PT ;  /* 0x000000093d00720c */ /* 0x080fe40003f66270 */
[----:B------:R-:W-:Y:S02]  /*5500*/  FSEL R115, R128, -INF , !P1 ;  /* 0xff80000080737808 */ /* 0x000fe40004800000 */
[C---:B------:R-:W-:Y:S02]  /*5510*/  ISETP.GE.AND P1, PT, R65.reuse, R9, PT ;  /* 0x000000094100720c */ /* 0x040fe40003f26270 */
[----:B------:R-:W-:Y:S02]  /*5520*/  ISETP.GE.AND P0, PT, R65, R8, PT ;  /* 0x000000084100720c */ /* 0x000fe40003f06270 */
[----:B------:R-:W-:Y:S01]  /*5530*/  FSEL R122, R179, -INF , !P1 ;  /* 0xff800000b37a7808 */ /* 0x000fe20004800000 */
        /* <DEDUP_REMOVED lines=10> */
[----:B------:R-:W-:Y:S02]  /*55e0*/  ISETP.GE.AND P3, PT, R66, R9, PT ;  /* 0x000000094200720c */ /* 0x000fe40003f66270 */
[----:B------:R-:W-:Y:S01]  /*55f0*/  FSEL R97, R129, -INF , !P5 ;  /* 0xff80000081617808 */ /* 0x000fe20006800000 */
[----:B-1----:R-:W-:Y:S01]  /*5600*/  FFMA.FTZ R2, R40, UR5, -R3 ;  /* 0x0000000528027c23 */ /* 0x002fe20008010803 */
[----:B------:R-:W-:Y:S02]  /*5610*/  ISETP.GE.AND P5, PT, R56, R8, PT ;  /* 0x000000083800720c */ /* 0x000fe40003fa6270 */
[----:B------:R-:W-:Y:S01]  /*5620*/  FSEL R118, R180, -INF , !P0 ;  /* 0xff800000b4767808 */ /* 0x000fe20004000000 */
[----:B------:R1:W-:Y:S01]  /*5630*/  MUFU.EX2 R224, R2 ;  /* 0x0000000200e07308 */ /* 0x0003e20000000800 */
[----:B------:R-:W-:-:S02]  /*5640*/  FSEL R106, R193, -INF , !P5 ;  /* 0xff800000c16a7808 */ /* 0x000fc40006800000 */
[-C--:B------:R-:W-:Y:S02]  /*5650*/  ISETP.GE.AND P5, PT, R60, R8.reuse, PT ;  /* 0x000000083c00720c */ /* 0x080fe40003fa6270 */
[-C--:B------:R-:W-:Y:S02]  /*5660*/  ISETP.GE.AND P0, PT, R68, R8.reuse, PT ;  /* 0x000000084400720c */ /* 0x080fe40003f06270 */
[----:B------:R-:W-:Y:S02]  /*5670*/  FSEL R107, R137, -INF , !P5 ;  /* 0xff800000896b7808 */ /* 0x000fe40006800000 */
[----:B------:R-:W-:Y:S02]  /*5680*/  ISETP.GE.AND P5, PT, R61, R8, PT ;  /* 0x000000083d00720c */ /* 0x000fe40003fa6270 */
[----:B------:R-:W-:Y:S02]  /*5690*/  FSEL R124, R127, -INF , !P1 ;  /* 0xff8000007f7c7808 */ /* 0x000fe40004800000 */
[----:B------:R-:W-:-:S02]  /*56a0*/  FSEL R116, R182, -INF , !P5 ;  /* 0xff800000b6747808 */ /* 0x000fc40006800000 */
[-C--:B------:R-:W-:Y:S01]  /*56b0*/  ISETP.GE.AND P5, PT, R66, R8.reuse, PT ;  /* 0x000000084200720c */ /* 0x080fe20003fa6270 */
[----:B-1----:R-:W-:Y:S01]  /*56c0*/  FFMA.FTZ R2, R42, UR5, -R3 ;  /* 0x000000052a027c23 */ /* 0x002fe20008010803 */
[----:B------:R-:W-:Y:S02]  /*56d0*/  FSEL R123, R123, -INF , !P3 ;  /* 0xff8000007b7b7808 */ /* 0x000fe40005800000 */
[----:B------:R-:W-:Y:S01]  /*56e0*/  FSEL R119, R133, -INF , !P5 ;  /* 0xff80000085777808 */ /* 0x000fe20006800000 */
[----:B------:R1:W-:Y:S01]  /*56f0*/  MUFU.EX2 R223, R2 ;  /* 0x0000000200df7308 */ /* 0x0003e20000000800 */
[CC--:B------:R-:W-:Y:S02]  /*5700*/  ISETP.GE.AND P5, PT, R67.reuse, R8.reuse, PT ;  /* 0x000000084300720c */ /* 0x0c0fe40003fa6270 */
[----:B------:R-:W-:Y:S02]  /*5710*/  ISETP.GE.AND P1, PT, R70, R8, PT ;  /* 0x000000084600720c */ /* 0x000fe40003f26270 */
[----:B------:R-:W-:-:S02]  /*5720*/  ISETP.GE.AND P3, PT, R67, R9, PT ;  /* 0x000000094300720c */ /* 0x000fc40003f66270 */
[----:B------:R-:W-:Y:S02]  /*5730*/  FSEL R120, R131, -INF , !P0 ;  /* 0xff80000083787808 */ /* 0x000fe40004000000 */
[----:B------:R-:W-:Y:S02]  /*5740*/  FSEL R125, R173, -INF , !P5 ;  /* 0xff800000ad7d7808 */ /* 0x000fe40006800000 */
[----:B------:R-:W-:Y:S02]  /*5750*/  FSEL R128, R138, -INF , !P1 ;  /* 0xff8000008a807808 */ /* 0x000fe40004800000 */
[----:B------:R-:W-:Y:S02]  /*5760*/  FSEL R130, R170, -INF , !P3 ;  /* 0xff800000aa827808 */ /* 0x000fe40005800000 */
[-C--:B------:R-:W-:Y:S01]  /*5770*/  ISETP.GE.AND P1, PT, R80, R8.reuse, PT ;  /* 0x000000085000720c */ /* 0x080fe20003f26270 */
[----:B-1----:R-:W-:Y:S01]  /*5780*/  FFMA.FTZ R2, R41, UR5, -R3 ;  /* 0x0000000529027c23 */ /* 0x002fe20008010803 */
[----:B------:R-:W-:-:S02]  /*5790*/  ISETP.GE.AND P3, PT, R77, R8, PT ;  /* 0x000000084d00720c */ /* 0x000fc40003f66270 */
[----:B------:R-:W-:Y:S01]  /*57a0*/  FSEL R134, R168, -INF , !P1 ;  /* 0xff800000a8867808 */ /* 0x000fe20004800000 */
[----:B------:R1:W-:Y:S01]  /*57b0*/  MUFU.EX2 R222, R2 ;  /* 0x0000000200de7308 */ /* 0x0003e20000000800 */
[----:B------:R-:W-:Y:S02]  /*57c0*/  FSEL R129, R135, -INF , !P3 ;  /* 0xff80000087817808 */ /* 0x000fe40005800000 */
[----:B------:R-:W-:Y:S02]  /*57d0*/  ISETP.GE.AND P1, PT, R92, R8, PT ;  /* 0x000000085c00720c */ /* 0x000fe40003f26270 */
[-C--:B------:R-:W-:Y:S02]  /*57e0*/  ISETP.GE.AND P0, PT, R69, R9.reuse, PT ;  /* 0x000000094500720c */ /* 0x080fe40003f06270 */
[----:B------:R-:W-:Y:S02]  /*57f0*/  FSEL R148, R148, -INF , !P1 ;  /* 0xff80000094947808 */ /* 0x000fe40004800000 */
[----:B------:R-:W-:-:S02]  /*5800*/  ISETP.GE.AND P5, PT, R70, R9, PT ;  /* 0x000000094600720c */ /* 0x000fc40003fa6270 */
[-C--:B------:R-:W-:Y:S02]  /*5810*/  ISETP.GE.AND P1, PT, R92, R9.reuse, PT ;  /* 0x000000095c00720c */ /* 0x080fe40003f26270 */
[----:B------:R-:W-:Y:S02]  /*5820*/  ISETP.GE.AND P3, PT, R80, R9, PT ;  /* 0x000000095000720c */ /* 0x000fe40003f66270 */
[----:B------:R-:W-:Y:S01]  /*5830*/  FSEL R92, R142, -INF , !P5 ;  /* 0xff8000008e5c7808 */ /* 0x000fe20006800000 */
[----:B-1----:R-:W-:Y:S01]  /*5840*/  FFMA.FTZ R2, R43, UR5, -R3 ;  /* 0x000000052b027c23 */ /* 0x002fe20008010803 */
[----:B------:R-:W-:Y:S02]  /*5850*/  FSEL R132, R195, -INF , !P3 ;  /* 0xff800000c3847808 */ /* 0x000fe40005800000 */
[----:B------:R-:W-:Y:S01]  /*5860*/  FSEL R153, R153, -INF , !P1 ;  /* 0xff80000099997808 */ /* 0x000fe20004800000 */
[----:B------:R1:W-:Y:S01]  /*5870*/  MUFU.EX2 R221, R2 ;  /* 0x0000000200dd7308 */ /* 0x0003e20000000800 */
[----:B------:R-:W-:-:S05]  /*5880*/  LEA R184, R184, UR4, 0x1 ;  /* 0x00000004b8b87c11 */ /* 0x000fca000f8e08ff */
[----:B------:R-:W-:Y:S02]  /*5890*/  IMAD.IADD R186, R0, 0x1, R184 ;  /* 0x0000000100ba7824 */ /* 0x000fe400078e02b8 */
[----:B-1----:R-:W-:-:S04]  /*58a0*/  FFMA.FTZ R2, R44, UR5, -R3 ;  /* 0x000000052c027c23 */ /* 0x002fc80008010803 */
        /* <DEDUP_REMOVED lines=9> */
[----:B-1----:R-:W-:-:S07]  /*5940*/  FFMA.FTZ R2, R10, UR5, -R5 ;  /* 0x000000050a027c23 */ /* 0x002fce0008010805 */
[----:B------:R1:W-:Y:S01]  /*5950*/  MUFU.EX2 R193, R2 ;  /* 0x0000000200c17308 */ /* 0x0003e20000000800 */
[----:B--2---:R-:W-:-:S07]  /*5960*/  FFMA.FTZ R3, R14, UR5, -R5 ;  /* 0x000000050e037c23 */ /* 0x004fce0008010805 */
[----:B------:R2:W-:Y:S01]  /*5970*/  MUFU.EX2 R194, R3 ;  /* 0x0000000300c27308 */ /* 0x0005e20000000800 */
[----:B-1----:R-:W-:-:S07]  /*5980*/  FFMA.FTZ R2, R24, UR5, -R5 ;  /* 0x0000000518027c23 */ /* 0x002fce0008010805 */
[----:B------:R1:W4:Y:S01]  /*5990*/  MUFU.EX2 R167, R2 ;  /* 0x0000000200a77308 */ /* 0x0003220000000800 */
[----:B--2---:R-:W-:-:S07]  /*59a0*/  FFMA.FTZ R3, R13, UR5, -R5 ;  /* 0x000000050d037c23 */ /* 0x004fce0008010805 */
[----:B------:R2:W-:Y:S01]  /*59b0*/  MUFU.EX2 R202, R3 ;  /* 0x0000000300ca7308 */ /* 0x0005e20000000800 */
[----:B-1----:R-:W-:Y:S01]  /*59c0*/  FFMA.FTZ R2, R12, UR5, -R5 ;  /* 0x000000050c027c23 */ /* 0x002fe20008010805 */
[----:B------:R-:W-:Y:S02]  /*59d0*/  FSEL R12, R206, -INF , !P4 ;  /* 0xff800000ce0c7808 */ /* 0x000fe40006000000 */
[----:B------:R-:W-:-:S04]  /*59e0*/  ISETP.GE.AND P4, PT, R69, R8, PT ;  /* 0x000000084500720c */ /* 0x000fc80003f86270 */
[----:B------:R1:W5:Y:S01]  /*59f0*/  MUFU.EX2 R191, R2 ;  /* 0x0000000200bf7308 */ /* 0x0003620000000800 */
[----:B------:R-:W-:Y:S01]  /*5a00*/  FSEL R127, R175, -INF , !P4 ;  /* 0xff800000af7f7808 */ /* 0x000fe20006000000 */
[----:B--2---:R-:W-:Y:S01]  /*5a10*/  FFMA.FTZ R3, R11, UR5, -R5 ;  /* 0x000000050b037c23 */ /* 0x004fe20008010805 */
[----:B------:R-:W-:Y:S02]  /*5a20*/  FSEL R11, R207, -INF , !P2 ;  /* 0xff800000cf0b7808 */ /* 0x000fe40005000000 */
[----:B------:R-:W-:-:S03]  /*5a30*/  ISETP.GE.AND P2, PT, R90, R8, PT ;  /* 0x000000085a00720c */ /* 0x000fc60003f46270 */
[----:B------:R2:W-:Y:S01]  /*5a40*/  MUFU.EX2 R199, R3 ;  /* 0x0000000300c77308 */ /* 0x0005e20000000800 */
[----:B------:R-:W-:Y:S02]  /*5a50*/  ISETP.GE.AND P4, PT, R77, R9, PT ;  /* 0x000000094d00720c */ /* 0x000fe40003f86270 */
[----:B------:R-:W-:Y:S02]  /*5a60*/  FSEL R149, R171, -INF , !P2 ;  /* 0xff800000ab957808 */ /* 0x000fe40005000000 */
[----:B------:R-:W-:Y:S02]  /*5a70*/  ISETP.GE.AND P2, PT, R95, R8, PT ;  /* 0x000000085f00720c */ /* 0x000fe40003f46270 */
[----:B-1----:R-:W-:Y:S02]  /*5a80*/  FMNMX3.FTZ R2, R12, R64, R63, !PT ;  /* 0x000000400c027276 */ /* 0x002fe4000781003f */
[----:B------:R-:W-:Y:S02]  /*5a90*/  FSEL R150, R150, -INF , !P2 ;  /* 0xff80000096967808 */ /* 0x000fe40005000000 */
[----:B------:R-:W-:-:S02]  /*5aa0*/  FMNMX3.FTZ R2, R2, R62, R73, !PT ;  /* 0x0000003e02027276 */ /* 0x000fc40007810049 */
[----:B------:R-:W-:Y:S02]  /*5ab0*/  ISETP.GE.AND P2, PT, R90, R9, PT ;  /* 0x000000095a00720c */ /* 0x000fe40003f46270 */
[----:B------:R-:W-:Y:S02]  /*5ac0*/  FMNMX3.FTZ R2, R2, R71, R72, !PT ;  /* 0x0000004702027276 */ /* 0x000fe40007810048 */
[----:B--2---:R-:W-:Y:S02]  /*5ad0*/  FMNMX3.FTZ R3, R11, R75, R78, !PT ;  /* 0x0000004b0b037276 */ /* 0x004fe4000781004e */
[----:B------:R-:W-:Y:S02]  /*5ae0*/  FMNMX3.FTZ R2, R2, R76, R39, !PT ;  /* 0x0000004c02027276 */ /* 0x000fe40007810027 */
[----:B------:R-:W-:Y:S02]  /*5af0*/  FSEL R90, R200, -INF , !P0 ;  /* 0xff800000c85a7808 */ /* 0x000fe40004000000 */
[----:B------:R-:W-:-:S02]  /*5b00*/  FMNMX3.FTZ R2, R2, R79, R82, !PT ;  /* 0x0000004f02027276 */ /* 0x000fc40007810052 */
[----:B------:R-:W-:Y:S02]  /*5b10*/  ISETP.GE.AND P0, PT, R95, R9, PT ;  /* 0x000000095f00720c */ /* 0x000fe40003f06270 */
[----:B------:R-:W-:Y:S02]  /*5b20*/  FMNMX3.FTZ R2, R2, R84, R94, !PT ;  /* 0x0000005402027276 */ /* 0x000fe4000781005e */
[----:B------:R-:W-:Y:S02]  /*5b30*/  FSEL R95, R143, -INF , !P4 ;  /* 0xff8000008f5f7808 */ /* 0x000fe40006000000 */
[----:B------:R-:W-:Y:S01]  /*5b40*/  FMNMX3.FTZ R4, R2, R96, R97, !PT ;  /* 0x0000006002047276 */ /* 0x000fe20007810061 */
[----:B------:R-:W-:Y:S01]  /*5b50*/  FFMA.FTZ R2, R15, UR5, -R5 ;  /* 0x000000050f027c23 */ /* 0x000fe20008010805 */
[----:B------:R-:W-:Y:S02]  /*5b60*/  FSEL R152, R196, -INF , !P2 ;  /* 0xff800000c4987808 */ /* 0x000fe40005000000 */
[----:B------:R-:W-:Y:S01]  /*5b70*/  FMNMX3.FTZ R4, R4, R98, R106, !PT ;  /* 0x0000006204047276 */ /* 0x000fe2000781006a */
[----:B------:R1:W-:Y:S01]  /*5b80*/  MUFU.EX2 R205, R2 ;  /* 0x0000000200cd7308 */ /* 0x0003e20000000800 */
[----:B------:R-:W-:-:S02]  /*5b90*/  FSEL R155, R155, -INF , !P0 ;  /* 0xff8000009b9b7808 */ /* 0x000fc40004000000 */
        /* <DEDUP_REMOVED lines=13> */
[----:B------:R-:W-:Y:S02]  /*5c70*/  FMNMX.FTZ R36, R150, R36, !PT ;  /* 0x0000002496247209 */ /* 0x000fe40007810000 */
[----:B------:R-:W-:Y:S02]  /*5c80*/  FMNMX3.FTZ R2, R2, R93, R99, !PT ;  /* 0x0000005d02027276 */ /* 0x000fe40007810063 */
[----:B---3--:R-:W-:Y:S01]  /*5c90*/  F2FP.F16.F32.PACK_AB R16, R214, R215 ;  /* 0x000000d7d610723e */ /* 0x008fe200000000ff */
[----:B------:R-:W2:Y:S01]  /*5ca0*/  SHFL.BFLY PT, R4, R36, 0x2, 0x1f ;  /* 0x0c401f0024047f89 */ /* 0x000ea200000e0000 */
[----:B------:R-:W-:Y:S01]  /*5cb0*/  FMNMX3.FTZ R2, R2, R100, R102, !PT ;  /* 0x0000006402027276 */ /* 0x000fe20007810066 */
[----:B-1----:R-:W-:Y:S01]  /*5cc0*/  FFMA.FTZ R3, R17, UR5, -R5 ;  /* 0x0000000511037c23 */ /* 0x002fe20008010805 */
[----:B----4-:R-:W-:-:S02]  /*5cd0*/  F2FP.F16.F32.PACK_AB R17, R167, R193 ;  /* 0x000000c1a711723e */ /* 0x010fc400000000ff */
[----:B------:R-:W-:Y:S01]  /*5ce0*/  FMNMX3.FTZ R2, R2, R103, R110, !PT ;  /* 0x0000006702027276 */ /* 0x000fe2000781006e */
[----:B------:R1:W-:Y:S03]  /*5cf0*/  MUFU.EX2 R204, R3 ;  /* 0x0000000300cc7308 */ /* 0x0003e60000000800 */
[----:B------:R-:W-:-:S04]  /*5d00*/  FMNMX3.FTZ R2, R2, R111, R114, !PT ;  /* 0x0000006f02027276 */ /* 0x000fc80007810072 */
[----:B------:R-:W-:-:S04]  /*5d10*/  FMNMX3.FTZ R2, R2, R115, R121, !PT ;  /* 0x0000007302027276 */ /* 0x000fc80007810079 */
[----:B------:R-:W-:-:S04]  /*5d20*/  FMNMX3.FTZ R2, R2, R122, R123, !PT ;  /* 0x0000007a02027276 */ /* 0x000fc8000781007b */
[----:B------:R-:W-:Y:S01]  /*5d30*/  FMNMX3.FTZ R2, R2, R124, R130, !PT ;  /* 0x0000007c02027276 */ /* 0x000fe20007810082 */
[----:B-1----:R-:W-:Y:S01]  /*5d40*/  FFMA.FTZ R3, R18, UR5, -R5 ;  /* 0x0000000512037c23 */ /* 0x002fe20008010805 */
[----:B--2---:R-:W-:Y:S02]  /*5d50*/  FMNMX.FTZ R36, R36, R4, !PT ;  /* 0x0000000424247209 */ /* 0x004fe40007810000 */
[----:B------:R-:W-:Y:S01]  /*5d60*/  FMNMX3.FTZ R2, R2, R90, R92, !PT ;  /* 0x0000005a02027276 */ /* 0x000fe2000781005c */
[----:B------:R1:W-:Y:S01]  /*5d70*/  MUFU.EX2 R208, R3 ;  /* 0x0000000300d07308 */ /* 0x0003e20000000800 */
[----:B------:R-:W-:Y:S01]  /*5d80*/  F2FP.F16.F32.PACK_AB R18, R226, R217 ;  /* 0x000000d9e212723e */ /* 0x000fe200000000ff */
[----:B------:R-:W2:Y:S01]  /*5d90*/  SHFL.BFLY PT, R10, R36, 0x1, 0x1f ;  /* 0x0c201f00240a7f89 */ /* 0x000ea200000e0000 */
[----:B------:R-:W-:-:S04]  /*5da0*/  FMNMX3.FTZ R2, R2, R95, R132, !PT ;  /* 0x0000005f02027276 */ /* 0x000fc80007810084 */
[----:B------:R-:W-:-:S04]  /*5db0*/  FMNMX3.FTZ R2, R2, R152, R153, !PT ;  /* 0x0000009802027276 */ /* 0x000fc80007810099 */
[----:B------:R-:W-:-:S05]  /*5dc0*/  FMNMX.FTZ R2, R155, R2, !PT ;  /* 0x000000029b027209 */ /* 0x000fca0007810000 */
[----:B------:R-:W3:Y:S01]  /*5dd0*/  SHFL.BFLY PT, R4, R2, 0x2, 0x1f ;  /* 0x0c401f0002047f89 */ /* 0x000ee200000e0000 */
[----:B-1----:R-:W-:Y:S01]  /*5de0*/  FFMA.FTZ R3, R19, UR5, -R5 ;  /* 0x0000000513037c23 */ /* 0x002fe20008010805 */
[----:B-----5:R-:W-:-:S03]  /*5df0*/  F2FP.F16.F32.PACK_AB R19, R194, R191 ;  /* 0x000000bfc213723e */ /* 0x020fc600000000ff */
[----:B------:R1:W-:Y:S01]  /*5e00*/  MUFU.EX2 R201, R3 ;  /* 0x0000000300c97308 */ /* 0x0003e20000000800 */
[----:B--2---:R-:W-:-:S04]  /*5e10*/  FMNMX.FTZ R36, R36, R10, !PT ;  /* 0x0000000a24247209 */ /* 0x004fc80007810000 */
[----:B------:R-:W-:Y:S01]  /*5e20*/  FSETP.NEU.FTZ.AND P0, PT, R36, -INF , PT ;  /* 0xff8000002400780b */ /* 0x000fe20003f1d000 */
[--C-:B-1----:R-:W-:Y:S01]  /*5e30*/  FFMA.FTZ R3, R20, UR5, -R5.reuse ;  /* 0x0000000514037c23 */ /* 0x102fe20008010805 */
[----:B---3--:R-:W-:Y:S01]  /*5e40*/  FMNMX.FTZ R2, R2, R4, !PT ;  /* 0x0000000402027209 */ /* 0x008fe20007810000 */
[----:B------:R-:W-:Y:S02]  /*5e50*/  FMUL.FTZ R4, R36, UR5 ;  /* 0x0000000524047c20 */ /* 0x000fe40008410000 */
[----:B------:R1:W-:Y:S02]  /*5e60*/  MUFU.EX2 R198, R3 ;  /* 0x0000000300c67308 */ /* 0x0003e40000000800 */
[----:B------:R-:W-:Y:S01]  /*5e70*/  SHFL.BFLY PT, R10, R2, 0x1, 0x1f ;  /* 0x0c201f00020a7f89 */ /* 0x000fe200000e0000 */
[----:B------:R-:W-:Y:S01]  /*5e80*/  FSEL R4, R4, RZ, P0 ;  /* 0x000000ff04047208 */ /* 0x000fe20000000000 */
        /* <DEDUP_REMOVED lines=15> */
[--C-:B-1----:R-:W-:Y:S02]  /*5f80*/  FFMA.FTZ R3, R21, UR5, -R5.reuse ;  /* 0x0000000515037c23 */ /* 0x102fe40008010805 */
[----:B------:R-:W-:Y:S04]  /*5f90*/  LDSM.16.MT88.4 R20, [R186+0x4000] ;  /* 0x00400000ba14783b */ /* 0x000fe80000004200 */
[----:B------:R1:W-:Y:S02]  /*5fa0*/  MUFU.EX2 R206, R3 ;  /* 0x0000000300ce7308 */ /* 0x0003e40000000800 */
[----:B-1----:R-:W-:-:S02]  /*5fb0*/  FFMA.FTZ R3, R34, UR5, -R5 ;  /* 0x0000000522037c23 */ /* 0x002fc40008010805 */
[----:B------:R-:W-:Y:S04]  /*5fc0*/  LDSM.16.MT88.4 R32, [R184+0x4400] ;  /* 0x00440000b820783b */ /* 0x000fe80000004200 */
[----:B------:R1:W-:Y:S02]  /*5fd0*/  MUFU.EX2 R210, R3 ;  /* 0x0000000300d27308 */ /* 0x0003e40000000800 */
[----:B-1----:R-:W-:Y:S02]  /*5fe0*/  FFMA.FTZ R3, R25, UR5, -R5 ;  /* 0x0000000519037c23 */ /* 0x002fe40008010805 */
[----:B------:R-:W1:Y:S04]  /*5ff0*/  LDSM.16.MT88.4 R24, [R184+0x4000] ;  /* 0x00400000b818783b */ /* 0x000e680000004200 */
[----:B------:R2:W-:Y:S02]  /*6000*/  MUFU.EX2 R212, R3 ;  /* 0x0000000300d47308 */ /* 0x0005e40000000800 */
[----:B--2---:R-:W-:-:S06]  /*6010*/  FFMA.FTZ R3, R12, UR5, -R4 ;  /* 0x000000050c037c23 */ /* 0x004fcc0008010804 */
[----:B------:R2:W-:Y:S02]  /*6020*/  MUFU.EX2 R166, R3 ;  /* 0x0000000300a67308 */ /* 0x0005e40000000800 */
[--C-:B--2---:R-:W-:Y:S01]  /*6030*/  FFMA.FTZ R3, R64, UR5, -R4.reuse ;  /* 0x0000000540037c23 */ /* 0x104fe20008010804 */
[C---:B-1----:R-:W-:Y:S05]  /*6040*/  HMMA.16816.F32 R56, R16.reuse, R24, RZ ;  /* 0x000000181038723c */ /* 0x042fea00000018ff */
[----:B------:R1:W2:Y:S03]  /*6050*/  MUFU.EX2 R165, R3 ;  /* 0x0000000300a57308 */ /* 0x0002a60000000800 */
[----:B------:R-:W-:Y:S01]  /*6060*/  HMMA.16816.F32 R64, R16, R20, RZ ;  /* 0x000000141040723c */ /* 0x000fe200000018ff */
[----:B-1----:R-:W-:Y:S01]  /*6070*/  FMNMX.FTZ R3, R2, R10, !PT ;  /* 0x0000000a02037209 */ /* 0x002fe20007810000 */
[--C-:B------:R-:W-:Y:S01]  /*6080*/  FFMA.FTZ R2, R63, UR5, -R4.reuse ;  /* 0x000000053f027c23 */ /* 0x100fe20008010804 */
[----:B------:R-:W-:Y:S01]  /*6090*/  FFMA.FTZ R10, R62, UR5, -R4 ;  /* 0x000000053e0a7c23 */ /* 0x000fe20008010804 */
[----:B--2---:R-:W-:-:S04]  /*60a0*/  F2FP.F16.F32.PACK_AB R12, R165, R166 ;  /* 0x000000a6a50c723e */ /* 0x004fc800000000ff */
[----:B------:R-:W-:Y:S01]  /*60b0*/  HMMA.16816.F32 R60, R16, R22, RZ ;  /* 0x00000016103c723c */ /* 0x000fe200000018ff */
        /* <DEDUP_REMOVED lines=26> */
[----:B--2---:R-:W-:-:S05]  /*6260*/  F2FP.F16.F32.PACK_AB R12, R179, R177 ;  /* 0x000000b1b30c723e */ /* 0x004fca00000000ff */
[----:B------:R-:W-:Y:S01]  /*6270*/  HMMA.16816.F32 R72, R16, R26, RZ ;  /* 0x0000001a1048723c */ /* 0x000fe200000018ff */
[----:B------:R-:W1:Y:S01]  /*6280*/  LDSM.16.MT88.4 R16, [R184+0x4800] ;  /* 0x00480000b810783b */ /* 0x000e620000004200 */
        /* <DEDUP_REMOVED lines=51> */
[C---:B---3--:R-:W-:Y:S08]  /*65c0*/  HMMA.16816.F32 R68, R12.reuse, R20, R68 ;  /* 0x000000140c44723c */ /* 0x048ff00000001844 */
[----:B-1----:R-:W-:Y:S01]  /*65d0*/  HMMA.16816.F32 R144, R12, R18, R24 ;  /* 0x000000120c90723c */ /* 0x002fe20000001818 */
[----:B------:R-:W1:Y:S01]  /*65e0*/  LDSM.16.MT88.4 R24, [R184+0x4c00] ;  /* 0x004c0000b818783b */ /* 0x000e620000004200 */
[----:B--2---:R-:W-:-:S06]  /*65f0*/  FFMA.FTZ R0, R94, UR5, -R4 ;  /* 0x000000055e007c23 */ /* 0x004fcc0008010804 */
        /* <DEDUP_REMOVED lines=16> */
[----:B---3--:R-:W-:Y:S01]  /*6700*/  F2FP.F16.F32.PACK_AB R12, R88, R89 ;  /* 0x00000059580c723e */ /* 0x008fe200000000ff */
[----:B------:R-:W3:Y:S01]  /*6710*/  LDSM.16.MT88.4 R20, [R186+0x5000] ;  /* 0x00500000ba14783b */ /* 0x000ee20000004200 */
[----:B--2---:R-:W-:-:S04]  /*6720*/  FFMA.FTZ R0, R98, UR5, -R4 ;  /* 0x0000000562007c23 */ /* 0x004fc80008010804 */
        /* <DEDUP_REMOVED lines=14> */
[C---:B------:R-:W-:Y:S08]  /*6810*/  HMMA.16816.F32 R156, R12.reuse, R28, R68 ;  /* 0x0000001c0c9c723c */ /* 0x040ff00000001844 */
[----:B-1----:R-:W-:Y:S01]  /*6820*/  HMMA.16816.F32 R136, R12, R24, R136 ;  /* 0x000000180c88723c */ /* 0x002fe20000001888 */
        /* <DEDUP_REMOVED lines=104> */
[----:B------:R1:W4:Y:S02]  /*6eb0*/  MUFU.EX2 R54, R0 ;  /* 0x0000000000367308 */ /* 0x0003240000000800 */
[C---:B---3--:R-:W-:Y:S08]  /*6ec0*/  HMMA.16816.F32 R136, R12.reuse, R16, R136 ;  /* 0x000000100c88723c */ /* 0x048ff00000001888 */
        /* <DEDUP_REMOVED lines=8> */
[----:B----4-:R-:W-:Y:S01]  /*6f50*/  F2FP.F16.F32.PACK_AB R15, R54, R66 ;  /* 0x00000042360f723e */ /* 0x010fe200000000ff */
[----:B-1----:R-:W-:-:S04]  /*6f60*/  FFMA.FTZ R0, R149, UR5, -R4 ;  /* 0x0000000595007c23 */ /* 0x002fc80008010804 */
[----:B------:R1:W2:Y:S02]  /*6f70*/  MUFU.EX2 R52, R0 ;  /* 0x0000000000347308 */ /* 0x0002a40000000800 */
[C---:B------:R-:W-:Y:S08]  /*6f80*/  HMMA.16816.F32 R48, R12.reuse, R20, R48 ;  /* 0x000000140c30723c */ /* 0x040ff00000001830 */
[----:B------:R-:W-:Y:S01]  /*6f90*/  HMMA.16816.F32 R140, R12, R16, R140 ;  /* 0x000000100c8c723c */ /* 0x000fe2000000188c */
[----:B-1----:R-:W-:-:S07]  /*6fa0*/  FFMA.FTZ R0, R148, UR5, -R4 ;  /* 0x0000000594007c23 */ /* 0x002fce0008010804 */
[C---:B------:R-:W-:Y:S01]  /*6fb0*/  HMMA.16816.F32 R16, R12.reuse, R18, R44 ;  /* 0x000000120c10723c */ /* 0x040fe2000000182c */
[----:B--2---:R-:W-:Y:S01]  /*6fc0*/  F2FP.F16.F32.PACK_AB R160, R52, R53 ;  /* 0x0000003534a0723e */ /* 0x004fe200000000ff */
[----:B------:R1:W-:Y:S06]  /*6fd0*/  MUFU.EX2 R39, R0 ;  /* 0x0000000000277308 */ /* 0x0003ec0000000800 */
[----:B------:R-:W-:Y:S01]  /*6fe0*/  HMMA.16816.F32 R28, R12, R22, R28 ;  /* 0x000000160c1c723c */ /* 0x000fe2000000181c */
[----:B-1----:R-:W-:Y:S01]  /*6ff0*/  FFMA.FTZ R0, R150, UR5, -R4 ;  /* 0x0000000596007c23 */ /* 0x002fe20008010804 */
[----:B------:R-:W-:Y:S01]  /*7000*/  FADD.FTZ R4, R193, R167 ;  /* 0x000000a7c1047221 */ /* 0x000fe20000010000 */
[----:B------:R-:W1:Y:S02]  /*7010*/  LDSM.16.MT88.4 R148, [R184+0x5c00] ;  /* 0x005c0000b894783b */ /* 0x000e640000004200 */
[----:B------:R2:W3:Y:S01]  /*7020*/  MUFU.EX2 R35, R0 ;  /* 0x0000000000237308 */ /* 0x0004e20000000800 */
[----:B------:R-:W-:Y:S01]  /*7030*/  FADD.FTZ R4, R191, R4 ;  /* 0x00000004bf047221 */ /* 0x000fe20000010000 */
[----:B------:R-:W-:-:S03]  /*7040*/  IMAD.MOV.U32 R191, RZ, RZ, -0x1 ;  /* 0xffffffffffbf7424 */ /* 0x000fc600078e00ff */
[----:B------:R-:W-:-:S04]  /*7050*/  FADD.FTZ R4, R194, R4 ;  /* 0x00000004c2047221 */ /* 0x000fc80000010000 */
[----:B------:R-:W-:Y:S01]  /*7060*/  FADD.FTZ R4, R202, R4 ;  /* 0x00000004ca047221 */ /* 0x000fe20000010000 */
[----:B--2---:R-:W-:-:S04]  /*7070*/  FFMA.FTZ R0, R132, UR5, -R2 ;  /* 0x0000000584007c23 */ /* 0x004fc80008010802 */
[----:B------:R2:W-:Y:S02]  /*7080*/  MUFU.EX2 R33, R0 ;  /* 0x0000000000217308 */ /* 0x0005e40000000800 */
[----:B--2---:R-:W-:-:S06]  /*7090*/  FFMA.FTZ R0, R152, UR5, -R2 ;  /* 0x0000000598007c23 */ /* 0x004fcc0008010802 */
[----:B------:R2:W4:Y:S02]  /*70a0*/  MUFU.EX2 R34, R0 ;  /* 0x0000000000227308 */ /* 0x0005240000000800 */
[--C-:B--2---:R-:W-:Y:S01]  /*70b0*/  FFMA.FTZ R0, R153, UR5, -R2.reuse ;  /* 0x0000000599007c23 */ /* 0x104fe20008010802 */
[----:B------:R-:W-:-:S05]  /*70c0*/  FFMA.FTZ R2, R155, UR5, -R2 ;  /* 0x000000059b027c23 */ /* 0x000fca0008010802 */
[----:B------:R2:W-:Y:S08]  /*70d0*/  MUFU.EX2 R32, R0 ;  /* 0x0000000000207308 */ /* 0x0005f00000000800 */
[----:B------:R5:W1:Y:S01]  /*70e0*/  MUFU.EX2 R252, R2 ;  /* 0x0000000200fc7308 */ /* 0x000a620000000800 */
[----:B--2---:R-:W-:-:S07]  /*70f0*/  FFMA.FTZ R0, R213, UR5, -R5 ;  /* 0x00000005d5007c23 */ /* 0x004fce0008010805 */
[----:B------:R2:W-:Y:S01]  /*7100*/  MUFU.EX2 R20, R0 ;  /* 0x0000000000147308 */ /* 0x0005e20000000800 */
[----:B-----5:R-:W-:Y:S01]  /*7110*/  FFMA.FTZ R2, R162, UR5, -R5 ;  /* 0x00000005a2027c23 */ /* 0x020fe20008010805 */
[----:B---3--:R-:W-:-:S06]  /*7120*/  F2FP.F16.F32.PACK_AB R162, R35, R39 ;  /* 0x0000002723a2723e */ /* 0x008fcc00000000ff */
[----:B------:R3:W-:Y:S01]  /*7130*/  MUFU.EX2 R12, R2 ;  /* 0x00000002000c7308 */ /* 0x0007e20000000800 */
[--C-:B--2---:R-:W-:Y:S01]  /*7140*/  FFMA.FTZ R0, R163, UR5, -R5.reuse ;  /* 0x00000005a3007c23 */ /* 0x104fe20008010805 */
[----:B------:R-:W-:Y:S01]  /*7150*/  FFMA.FTZ R5, R161, UR5, -R5 ;  /* 0x00000005a1057c23 */ /* 0x000fe20008010805 */
[----:B----4-:R-:W-:-:S05]  /*7160*/  F2FP.F16.F32.PACK_AB R161, R34, R33 ;  /* 0x0000002122a1723e */ /* 0x010fca00000000ff */
[----:B------:R2:W4:Y:S01]  /*7170*/  MUFU.EX2 R13, R0 ;  /* 0x00000000000d7308 */ /* 0x0005220000000800 */
[----:B-1----:R-:W-:Y:S01]  /*7180*/  F2FP.F16.F32.PACK_AB R163, R252, R32 ;  /* 0x00000020fca3723e */ /* 0x002fe200000000ff */
[----:B---3--:R-:W-:Y:S01]  /*7190*/  FADD.FTZ R2, R166, R165 ;  /* 0x000000a5a6027221 */ /* 0x008fe20000010000 */
[----:B------:R-:W-:-:S05]  /*71a0*/  F2FP.F16.F32.PACK_AB R166, R251, R216 ;  /* 0x000000d8fba6723e */ /* 0x000fca00000000ff */
[----:B------:R1:W3:Y:S01]  /*71b0*/  MUFU.EX2 R250, R5 ;  /* 0x0000000500fa7308 */ /* 0x0002e20000000800 */
[----:B------:R-:W-:Y:S01]  /*71c0*/  FADD.FTZ R2, R164, R2 ;  /* 0x00000002a4027221 */ /* 0x000fe20000010000 */
[----:B------:R-:W-:Y:S01]  /*71d0*/  F2FP.F16.F32.PACK_AB R164, R218, R219 ;  /* 0x000000dbdaa4723e */ /* 0x000fe200000000ff */
[----:B------:R-:W-:Y:S02]  /*71e0*/  HMMA.16816.F32 R136, R160, R148, R136 ;  /* 0x00000094a088723c */ /* 0x000fe40000001888 */
[----:B------:R-:W-:Y:S01]  /*71f0*/  FADD.FTZ R2, R178, R2 ;  /* 0x00000002b2027221 */ /* 0x000fe20000010000 */
[----:B--2---:R-:W-:-:S03]  /*7200*/  FADD.FTZ R0, R154, R10 ;  /* 0x0000000a9a007221 */ /* 0x004fc60000010000 */
[----:B------:R-:W-:Y:S01]  /*7210*/  FADD.FTZ R2, R177, R2 ;  /* 0x00000002b1027221 */ /* 0x000fe20000010000 */
[----:B----4-:R-:W-:Y:S01]  /*7220*/  F2FP.F16.F32.PACK_AB R165, R13, R20 ;  /* 0x000000140da5723e */ /* 0x010fe200000000ff */
[----:B------:R-:W-:Y:S01]  /*7230*/  HMMA.16816.F32 R144, R160, R150, R144 ;  /* 0x00000096a090723c */ /* 0x000fe20000001890 */
[----:B------:R-:W-:Y:S01]  /*7240*/  FADD.FTZ R0, R11, R0 ;  /* 0x000000000b007221 */ /* 0x000fe20000010000 */
[----:B-1----:R-:W-:-:S03]  /*7250*/  FADD.FTZ R5, R215, R214 ;  /* 0x000000d6d7057221 */ /* 0x002fc60000010000 */
[----:B------:R-:W-:Y:S01]  /*7260*/  FADD.FTZ R0, R176, R0 ;  /* 0x00000000b0007221 */ /* 0x000fe20000010000 */
[----:B---3--:R-:W-:Y:S02]  /*7270*/  F2FP.F16.F32.PACK_AB R167, R250, R12 ;  /* 0x0000000cfaa7723e */ /* 0x008fe400000000ff */
[----:B------:R-:W-:Y:S01]  /*7280*/  HMMA.16816.F32 R156, R160, R24, R156 ;  /* 0x00000018a09c723c */ /* 0x000fe2000000189c */
[----:B------:R-:W-:Y:S01]  /*7290*/  FADD.FTZ R5, R217, R5 ;  /* 0x00000005d9057221 */ /* 0x000fe20000010000 */
[----:B------:R-:W-:-:S03]  /*72a0*/  FADD.FTZ R0, R172, R0 ;  /* 0x00000000ac007221 */ /* 0x000fc60000010000 */
[----:B------:R-:W-:Y:S01]  /*72b0*/  FADD.FTZ R5, R226, R5 ;  /* 0x00000005e2057221 */ /* 0x000fe20000010000 */
[----:B------:R-:W-:Y:S02]  /*72c0*/  FADD.FTZ R0, R175, R0 ;  /* 0x00000000af007221 */ /* 0x000fe40000010000 */
[----:B------:R-:W-:Y:S01]  /*72d0*/  HMMA.16816.F32 R140, R164, R148, R140 ;  /* 0x00000094a48c723c */ /* 0x000fe2000000188c */
[----:B------:R-:W-:Y:S01]  /*72e0*/  FADD.FTZ R5, R229, R5 ;  /* 0x00000005e5057221 */ /* 0x000fe20000010000 */
[----:B------:R-:W-:-:S03]  /*72f0*/  FADD.FTZ R0, R173, R0 ;  /* 0x00000000ad007221 */ /* 0x000fc60000010000 */
        /* <DEDUP_REMOVED lines=108> */
[----:B------:R-:W-:-:S02]  /*79c0*/  FADD.FTZ R252, R252, R0 ;  /* 0x00000000fcfc7221 */ /* 0x000fc40000010000 */
[----:B------:R1:W-:Y:S05]  /*79d0*/  STL [R1], R245 ;  /* 0x000000f501007387 */ /* 0x0003ea0000100800 */
[----:B------:R-:W-:Y:S01]  /*79e0*/  HMMA.16816.F32 R164, R164, R26, R28 ;  /* 0x0000001aa4a4723c */ /* 0x000fe2000000181c */
[----:B------:R-:W-:-:S04]  /*79f0*/  NOP ;  /* 0x0000000000007918 */ /* 0x000fc80000000000 */
[----:B------:R-:W-:-:S15]  /*7a00*/  @!P6 BRA `(.L_x_567) ;  /* 0x0000005800b8e947 */ /* 0x000fde0003800000 */
[----:B------:R-:W2:Y:S01]  /*7a10*/  LDCU UR4, c[0x0][0x440] ;  /* 0x00008800ff0477ac */ /* 0x000ea20008000800 */
[----:B------:R-:W-:Y:S01]  /*7a20*/  VIADD R0, R183, 0xfffffffe ;  /* 0xfffffffeb7007836 */ /* 0x000fe20000000000 */
[----:B------:R-:W-:-:S04]  /*7a30*/  DEPBAR.LE SB0, 0x0 ;  /* 0x000080000000791a */ /* 0x000fc80000000000 */
[C---:B------:R-:W-:Y:S01]  /*7a40*/  IMAD.WIDE.U32 R10, R0.reuse, R104, RZ ;  /* 0x00000068000a7225 */ /* 0x040fe200078e00ff */
[----:B------:R-:W3:Y:S03]  /*7a50*/  S2R R130, SR_TID.X ;  /* 0x0000000000827919 */ /* 0x000ee60000002100 */
[----:B------:R-:W-:Y:S02]  /*7a60*/  IMAD R0, R0, R105, R11 ;  /* 0x0000006900007224 */ /* 0x000fe400078e020b */
[----:B------:R-:W-:-:S03]  /*7a70*/  IMAD.SHL.U32 R4, R10, 0x80, RZ ;  /* 0x000000800a047824 */ /* 0x000fc600078e00ff */
[----:B------:R-:W-:Y:S01]  /*7a80*/  SHF.L.U64.HI R5, R10, 0x7, R0 ;  /* 0x000000070a057819 */ /* 0x000fe20000010200 */
[----:B------:R-:W-:Y:S01]  /*7a90*/  BAR.SYNC.DEFER_BLOCKING 0x0 ;  /* 0x0000000000007b1d */ /* 0x000fe20000010000 */
[----:B--2---:R-:W-:-:S13]  /*7aa0*/  ISETP.GE.AND P0, PT, R192, UR4, PT ;  /* 0x00000004c0007c0c */ /* 0x004fda000bf06270 */
[CC--:B------:R-:W-:Y:S02]  /*7ab0*/  @!P0 LEA R0, P2, R104.reuse, R4.reuse, 0x5 ;  /* 0x0000000468008211 */ /* 0x0c0fe400078428ff */
[C---:B------:R-:W-:Y:S02]  /*7ac0*/  @!P0 LEA R2, P1, R104.reuse, R4, 0x6 ;  /* 0x0000000468028211 */ /* 0x040fe400078230ff */
[--C-:B------:R-:W-:Y:S02]  /*7ad0*/  @!P0 LEA.HI.X R10, R104, R5, R105.reuse, 0x5, P2 ;  /* 0x00000005680a8211 */ /* 0x100fe400010f2c69 */
[-C--:B------:R-:W-:Y:S02]  /*7ae0*/  @!P0 LEA R14, P2, R0, R249.reuse, 0x1 ;  /* 0x000000f9000e8211 */ /* 0x080fe400078408ff */
[----:B------:R-:W-:Y:S01]  /*7af0*/  @!P0 LEA R16, P3, R4, R249, 0x1 ;  /* 0x000000f904108211 */ /* 0x000fe200078608ff */
[----:B------:R-:W-:Y:S01]  /*7b00*/  @P0 STS.128 [R190+0x4000], RZ ;  /* 0x004000ffbe000388 */ /* 0x000fe20000000c00 */
[----:B------:R-:W-:Y:S01]  /*7b10*/  @!P0 LEA.HI.X R11, R104, R5, R105, 0x6, P1 ;  /* 0x00000005680b8211 */ /* 0x000fe200008f3469 */
[----:B---3--:R-:W-:Y:S01]  /*7b20*/  IMAD.SHL.U32 R130, R130, 0x2, RZ ;  /* 0x0000000282827824 */ /* 0x008fe200078e00ff */
        /* <DEDUP_REMOVED lines=28> */
[----:B------:R-:W-:-:S02]  /*7cf0*/  ISETP.GE.AND P2, PT, R4, R7, PT ;  /* 0x000000070400720c */ /* 0x000fc40003f46270 */
[C---:B------:R-:W-:Y:S01]  /*7d00*/  ISETP.GE.AND P5, PT, R4.reuse, R8, PT ;  /* 0x000000080400720c */ /* 0x040fe20003fa6270 */
[----:B------:R-:W-:Y:S01]  /*7d10*/  @P0 STS.128 [R190+0x5800], RZ ;  /* 0x005800ffbe000388 */ /* 0x000fe20000000c00 */
[----:B------:R-:W-:Y:S02]  /*7d20*/  ISETP.GE.AND P1, PT, R4, R9, PT ;  /* 0x000000090400720c */ /* 0x000fe40003f26270 */
[C---:B------:R-:W-:Y:S01]  /*7d30*/  ISETP.GE.AND P3, PT, R2.reuse, R6, PT ;  /* 0x000000060200720c */ /* 0x040fe20003f66270 */
[----:B------:R-:W-:Y:S01]  /*7d40*/  @!PT LDS RZ, [RZ] ;  /* 0x00000000fffff984 */ /* 0x000fe20000000800 */
[----:B------:R-:W-:Y:S01]  /*7d50*/  @!PT LDS RZ, [RZ] ;  /* 0x00000000fffff984 */ /* 0x000fe20000000800 */
[----:B------:R-:W-:Y:S01]  /*7d60*/  @!PT LDS RZ, [RZ] ;  /* 0x00000000fffff984 */ /* 0x000fe20000000800 */
[----:B------:R4:W-:Y:S01]  /*7d70*/  @!P0 LDGSTS.E.BYPASS.LTC128B.128 [R190+0x5800], desc[UR14][R10.64] ;  /* 0x058000000abe8fae */ /* 0x0009e2000b981a0e */
[----:B------:R-:W-:-:S03]  /*7d80*/  ISETP.GE.AND P4, PT, R2, R7, PT ;  /* 0x000000070200720c */ /* 0x000fc60003f86270 */
[----:B------:R-:W-:Y:S04]  /*7d90*/  LDSM.16.M88.4 R24, [R188] ;  /* 0x00000000bc18783b */ /* 0x000fe80000000200 */
[----:B------:R-:W5:Y:S04]  /*7da0*/  LDSM.16.M88.4 R48, [R185+0x2000] ;  /* 0x00200000b930783b */ /* 0x000f680000000200 */
[----:B--2---:R-:W-:Y:S04]  /*7db0*/  LDSM.16.M88.4 R16, [R189] ;  /* 0x00000000bd10783b */ /* 0x004fe80000000200 */
[----:B------:R-:W-:Y:S04]  /*7dc0*/  LDSM.16.M88.4 R52, [R187+0x2000] ;  /* 0x00200000bb34783b */ /* 0x000fe80000000200 */
[----:B------:R-:W2:Y:S04]  /*7dd0*/  LDSM.16.M88.4 R64, [R185+0x2400] ;  /* 0x00240000b940783b */ /* 0x000ea80000000200 */
[----:B------:R-:W-:Y:S04]  /*7de0*/  LDSM.16.M88.4 R84, [R187+0x2400] ;  /* 0x00240000bb54783b */ /* 0x000fe80000000200 */
[----:B------:R-:W1:Y:S04]  /*7df0*/  LDSM.16.M88.4 R20, [R188+0x1000] ;  /* 0x00100000bc14783b */ /* 0x000e680000000200 */
[----:B---3--:R-:W3:Y:S04]  /*7e00*/  LDSM.16.M88.4 R12, [R189+0x1000] ;  /* 0x00100000bd0c783b */ /* 0x008ee80000000200 */
[----:B------:R-:W4:Y:S04]  /*7e10*/  LDSM.16.M88.4 R76, [R185+0x2800] ;  /* 0x00280000b94c783b */ /* 0x000f280000000200 */
[----:B------:R-:W4:Y:S04]  /*7e20*/  LDSM.16.M88.4 R60, [R187+0x2800] ;  /* 0x00280000bb3c783b */ /* 0x000f280000000200 */
[----:B------:R-:W4:Y:S01]  /*7e30*/  LDSM.16.M88.4 R100, [R185+0x2c00] ;  /* 0x002c0000b964783b */ /* 0x000f220000000200 */
[C---:B-----5:R-:W-:Y:S03]  /*7e40*/  HMMA.16816.F32 R28, R24.reuse, R48, RZ ;  /* 0x00000030181c723c */ /* 0x060fe600000018ff */
[----:B------:R-:W5:Y:S04]  /*7e50*/  LDSM.16.M88.4 R80, [R187+0x2c00] ;  /* 0x002c0000bb50783b */ /* 0x000f680000000200 */
[----:B------:R-:W5:Y:S04]  /*7e60*/  LDSM.16.M88.4 R88, [R185+0x3000] ;  /* 0x00300000b958783b */ /* 0x000f680000000200 */
[----:B------:R-:W5:Y:S01]  /*7e70*/  LDSM.16.M88.4 R96, [R187+0x3000] ;  /* 0x00300000bb60783b */ /* 0x000f620000000200 */
[----:B--2---:R-:W-:Y:S03]  /*7e80*/  HMMA.16816.F32 R32, R24, R64, RZ ;  /* 0x000000401820723c */ /* 0x004fe600000018ff */
[----:B------:R-:W2:Y:S04]  /*7e90*/  LDSM.16.M88.4 R68, [R185+0x3400] ;  /* 0x00340000b944783b */ /* 0x000ea80000000200 */
[----:B------:R-:W2:Y:S01]  /*7ea0*/  LDSM.16.M88.4 R56, [R187+0x3400] ;  /* 0x00340000bb38783b */ /* 0x000ea20000000200 */
[----:B------:R-:W-:Y:S03]  /*7eb0*/  HMMA.16816.F32 R28, R16, R52, R28 ;  /* 0x00000034101c723c */ /* 0x000fe6000000181c */
[----:B------:R-:W2:Y:S04]  /*7ec0*/  LDSM.16.M88.4 R104, [R185+0x3800] ;  /* 0x00380000b968783b */ /* 0x000ea80000000200 */
[----:B------:R-:W2:Y:S01]  /*7ed0*/  LDSM.16.M88.4 R108, [R187+0x3800] ;  /* 0x00380000bb6c783b */ /* 0x000ea20000000200 */
[----:B-1----:R-:W-:Y:S03]  /*7ee0*/  HMMA.16816.F32 R40, R20, R48, RZ ;  /* 0x000000301428723c */ /* 0x002fe600000018ff */
[----:B------:R-:W1:Y:S04]  /*7ef0*/  LDSM.16.M88.4 R72, [R185+0x3c00] ;  /* 0x003c0000b948783b */ /* 0x000e680000000200 */
[----:B------:R-:W1:Y:S04]  /*7f00*/  LDSM.16.M88.4 R92, [R187+0x3c00] ;  /* 0x003c0000bb5c783b */ /* 0x000e680000000200 */
[----:B------:R-:W0:Y:S01]  /*7f10*/  LDGDEPBAR ;  /* 0x00000000000079af */ /* 0x000e220000000000 */
[----:B------:R-:W-:Y:S01]  /*7f20*/  FMUL.FTZ R28, R28, UR6 ;  /* 0x000000061c1c7c20 */ /* 0x000fe20008410000 */
[----:B------:R-:W-:Y:S01]  /*7f30*/  FMUL.FTZ R29, R29, UR6 ;  /* 0x000000061d1d7c20 */ /* 0x000fe20008410000 */
[----:B------:R-:W-:Y:S01]  /*7f40*/  FMUL.FTZ R30, R30, UR6 ;  /* 0x000000061e1e7c20 */ /* 0x000fe20008410000 */
[----:B------:R-:W-:Y:S01]  /*7f50*/  FMUL.FTZ R31, R31, UR6 ;  /* 0x000000061f1f7c20 */ /* 0x000fe20008410000 */
[----:B------:R-:W-:Y:S04]  /*7f60*/  MUFU.TANH R118, R28 ;  /* 0x0000001c00767308 */ /* 0x000fe80000002400 */
[----:B---3--:R-:W-:Y:S04]  /*7f70*/  HMMA.16816.F32 R40, R12, R52, R40 ;  /* 0x000000340c28723c */ /* 0x008fe80000001828 */
[----:B------:R-:W3:Y:S08]  /*7f80*/  MUFU.TANH R119, R29 ;  /* 0x0000001d00777308 */ /* 0x000ef00000002400 */
[----:B------:R-:W2:Y:S01]  /*7f90*/  MUFU.TANH R5, R30 ;  /* 0x0000001e00057308 */ /* 0x000ea20000002400 */
[----:B------:R-:W-:-:S07]  /*7fa0*/  DEPBAR.LE SB0, 0x0 ;  /* 0x000080000000791a */ /* 0x000fce0000000000 */
[----:B------:R4:W1:Y:S01]  /*7fb0*/  MUFU.TANH R116, R31 ;  /* 0x0000001f00747308 */ /* 0x0008620000002400 */
[----:B------:R-:W-:Y:S01]  /*7fc0*/  FMUL.FTZ R40, R40, UR6 ;  /* 0x0000000628287c20 */ /* 0x000fe20008410000 */
[----:B------:R-:W-:Y:S01]  /*7fd0*/  FMUL.FTZ R41, R41, UR6 ;  /* 0x0000000629297c20 */ /* 0x000fe20008410000 */
[----:B------:R-:W-:Y:S01]  /*7fe0*/  FMUL.FTZ R42, R42, UR6 ;  /* 0x000000062a2a7c20 */ /* 0x000fe20008410000 */
[----:B------:R-:W-:-:S04]  /*7ff0*/  FMUL.FTZ R43, R43, UR6 ;  /* 0x000000062b2b7c20 */ /* 0x000fc80008410000 */
[----:B------:R-:W-:Y:S08]  /*8000*/  MUFU.TANH R114, R40 ;  /* 0x0000002800727308 */ /* 0x000ff00000002400 */
[----:B------:R-:W-:Y:S01]  /*8010*/  MUFU.TANH R115, R41 ;  /* 0x0000002900737308 */ /* 0x000fe20000002400 */
[----:B----4-:R-:W-:Y:S07]  /*8020*/  HMMA.16816.F32 R28, R16, R84, R32 ;  /* 0x00000054101c723c */ /* 0x010fee0000001820 */
[----:B------:R-:W-:Y:S01]  /*8030*/  MUFU.TANH R49, R42 ;  /* 0x0000002a00317308 */ /* 0x000fe20000002400 */
[----:B------:R-:W-:Y:S01]  /*8040*/  HMMA.16816.F32 R32, R20, R64, RZ ;  /* 0x000000401420723c */ /* 0x000fe200000018ff */
[----:B---3--:R-:W-:-:S06]  /*8050*/  FSEL R65, R119, -INF , !P3 ;  /* 0xff80000077417808 */ /* 0x008fcc0005800000 */
[----:B------:R3:W4:Y:S04]  /*8060*/  MUFU.TANH R64, R43 ;  /* 0x0000002b00407308 */ /* 0x0007280000002400 */
[----:B------:R-:W-:Y:S01]  /*8070*/  FMUL.FTZ R28, R28, UR6 ;  /* 0x000000061c1c7c20 */ /* 0x000fe20008410000 */
[----:B------:R-:W-:Y:S01]  /*8080*/  FMUL.FTZ R29, R29, UR6 ;  /* 0x000000061d1d7c20 */ /* 0x000fe20008410000 */
[----:B------:R-:W-:Y:S01]  /*8090*/  FMUL.FTZ R30, R30, UR6 ;  /* 0x000000061e1e7c20 */ /* 0x000fe20008410000 */
[----:B------:R-:W-:Y:S01]  /*80a0*/  FMUL.FTZ R31, R31, UR6 ;  /* 0x000000061f1f7c20 */ /* 0x000fe20008410000 */
[----:B------:R-:W-:Y:S05]  /*80b0*/  MUFU.TANH R128, R28 ;  /* 0x0000001c00807308 */ /* 0x000fea0000002400 */
[----:B------:R-:W-:Y:S03]  /*80c0*/  HMMA.16816.F32 R44, R12, R84, R32 ;  /* 0x000000540c2c723c */ /* 0x000fe60000001820 */
        /* <DEDUP_REMOVED lines=9> */
[----:B---3--:R-:W-:Y:S07]  /*8160*/  HMMA.16816.F32 R40, R16, R60, R32 ;  /* 0x0000003c1028723c */ /* 0x008fee0000001820 */
[----:B------:R-:W-:Y:S01]  /*8170*/  MUFU.TANH R120, R47 ;  /* 0x0000002f00787308 */ /* 0x000fe20000002400 */
[----:B-----5:R-:W-:Y:S07]  /*8180*/  HMMA.16816.F32 R28, R20, R76, RZ ;  /* 0x0000004c141c723c */ /* 0x020fee00000018ff */
[----:B------:R-:W-:Y:S01]  /*8190*/  MUFU.TANH R77, R44 ;  /* 0x0000002c004d7308 */ /* 0x000fe20000002400 */
[----:B------:R-:W-:Y:S03]  /*81a0*/  HMMA.16816.F32 R32, R24, R100, RZ ;  /* 0x000000641820723c */ /* 0x000fe600000018ff */
[----:B------:R-:W-:Y:S01]  /*81b0*/  FMUL.FTZ R40, R40, UR6 ;  /* 0x0000000628287c20 */ /* 0x000fe20008410000 */
[----:B------:R-:W-:Y:S01]  /*81c0*/  FMUL.FTZ R41, R41, UR6 ;  /* 0x0000000629297c20 */ /* 0x000fe20008410000 */
[----:B------:R-:W-:Y:S01]  /*81d0*/  FMUL.FTZ R42, R42, UR6 ;  /* 0x000000062a2a7c20 */ /* 0x000fe20008410000 */
[----:B------:R-:W-:Y:S01]  /*81e0*/  FMUL.FTZ R43, R43, UR6 ;  /* 0x000000062b2b7c20 */ /* 0x000fe20008410000 */
[----:B------:R3:W-:Y:S05]  /*81f0*/  MUFU.TANH R76, R46 ;  /* 0x0000002e004c7308 */ /* 0x0007ea0000002400 */
[----:B------:R-:W-:Y:S03]  /*8200*/  HMMA.16816.F32 R28, R12, R60, R28 ;  /* 0x0000003c0c1c723c */ /* 0x000fe6000000181c */
[----:B------:R-:W-:Y:S08]  /*8210*/  MUFU.TANH R172, R40 ;  /* 0x0000002800ac7308 */ /* 0x000ff00000002400 */
[----:B------:R-:W-:Y:S01]  /*8220*/  MUFU.TANH R175, R41 ;  /* 0x0000002900af7308 */ /* 0x000fe20000002400 */
[----:B---3--:R-:W-:Y:S07]  /*8230*/  HMMA.16816.F32 R44, R16, R80, R32 ;  /* 0x00000050102c723c */ /* 0x008fee0000001820 */
[----:B------:R-:W-:Y:S01]  /*8240*/  FMUL.FTZ R28, R28, UR6 ;  /* 0x000000061c1c7c20 */ /* 0x000fe20008410000 */
[----:B------:R-:W-:Y:S01]  /*8250*/  FMUL.FTZ R29, R29, UR6 ;  /* 0x000000061d1d7c20 */ /* 0x000fe20008410000 */
[----:B------:R-:W-:Y:S01]  /*8260*/  FMUL.FTZ R30, R30, UR6 ;  /* 0x000000061e1e7c20 */ /* 0x000fe20008410000 */
[----:B------:R-:W-:Y:S01]  /*8270*/  FMUL.FTZ R31, R31, UR6 ;  /* 0x000000061f1f7c20 */ /* 0x000fe20008410000 */
[----:B------:R-:W-:Y:S01]  /*8280*/  MUFU.TANH R133, R28 ;  /* 0x0000001c00857308 */ /* 0x000fe20000002400 */
[----:B------:R-:W-:Y:S07]  /*8290*/  HMMA.16816.F32 R32, R20, R100, RZ ;  /* 0x000000641420723c */ /* 0x000fee00000018ff */
[----:B------:R-:W-:Y:S01]  /*82a0*/  MUFU.TANH R173, R29 ;  /* 0x0000001d00ad7308 */ /* 0x000fe20000002400 */
        /* <DEDUP_REMOVED lines=8> */
[----:B---3--:R-:W-:Y:S07]  /*8330*/  HMMA.16816.F32 R28, R24, R88, RZ ;  /* 0x00000058181c723c */ /* 0x008fee00000018ff */
[----:B------:R-:W-:Y:S08]  /*8340*/  MUFU.TANH R181, R44 ;  /* 0x0000002c00b57308 */ /* 0x000ff00000002400 */
[----:B------:R-:W-:Y:S01]  /*8350*/  MUFU.TANH R193, R45 ;  /* 0x0000002d00c17308 */ /* 0x000fe20000002400 */
[----:B-----5:R-:W-:Y:S07]  /*8360*/  HMMA.16816.F32 R40, R12, R80, R32 ;  /* 0x000000500c28723c */ /* 0x020fee0000001820 */
[----:B------:R-:W-:Y:S01]  /*8370*/  MUFU.TANH R178, R46 ;  /* 0x0000002e00b27308 */ /* 0x000fe20000002400 */
[----:B------:R-:W-:Y:S07]  /*8380*/  HMMA.16816.F32 R28, R16, R96, R28 ;  /* 0x00000060101c723c */ /* 0x000fee000000181c */
[----:B------:R3:W-:Y:S01]  /*8390*/  MUFU.TANH R182, R47 ;  /* 0x0000002f00b67308 */ /* 0x0007e20000002400 */
[----:B------:R-:W-:Y:S01]  /*83a0*/  HMMA.16816.F32 R32, R20, R88, RZ ;  /* 0x000000581420723c */ /* 0x000fe200000018ff */
[----:B--2---:R-:W-:-:S02]  /*83b0*/  FSEL R89, R5, -INF , !P2 ;  /* 0xff80000005597808 */ /* 0x004fc40005000000 */
[----:B------:R-:W-:Y:S01]  /*83c0*/  FMUL.FTZ R40, R40, UR6 ;  /* 0x0000000628287c20 */ /* 0x000fe20008410000 */
[----:B------:R-:W-:Y:S01]  /*83d0*/  FMUL.FTZ R41, R41, UR6 ;  /* 0x0000000629297c20 */ /* 0x000fe20008410000 */
[----:B------:R-:W-:Y:S01]  /*83e0*/  FMUL.FTZ R42, R42, UR6 ;  /* 0x000000062a2a7c20 */ /* 0x000fe20008410000 */
[----:B------:R-:W-:Y:S01]  /*83f0*/  FMUL.FTZ R43, R43, UR6 ;  /* 0x000000062b2b7c20 */ /* 0x000fe20008410000 */
[----:B------:R-:W-:Y:S01]  /*8400*/  MUFU.TANH R177, R40 ;  /* 0x0000002800b17308 */ /* 0x000fe20000002400 */
[----:B------:R-:W-:Y:S02]  /*8410*/  ISETP.GE.AND P2, PT, R2, R9, PT ;  /* 0x000000090200720c */ /* 0x000fe40003f46270 */
[----:B-1----:R-:W-:Y:S01]  /*8420*/  FSEL R88, R116, -INF , !P4 ;  /* 0xff80000074587808 */ /* 0x002fe20006000000 */
[----:B------:R-:W-:Y:S01]  /*8430*/  FMUL.FTZ R28, R28, UR6 ;  /* 0x000000061c1c7c20 */ /* 0x000fe20008410000 */
[----:B------:R-:W-:Y:S01]  /*8440*/  FMUL.FTZ R29, R29, UR6 ;  /* 0x000000061d1d7c20 */ /* 0x000fe20008410000 */
[----:B------:R-:W-:Y:S01]  /*8450*/  FMUL.FTZ R30, R30, UR6 ;  /* 0x000000061e1e7c20 */ /* 0x000fe20008410000 */
[----:B------:R-:W-:Y:S01]  /*8460*/  FMUL.FTZ R31, R31, UR6 ;  /* 0x000000061f1f7c20 */ /* 0x000fe20008410000 */
[----:B------:R-:W-:Y:S01]  /*8470*/  MUFU.TANH R199, R28 ;  /* 0x0000001c00c77308 */ /* 0x000fe20000002400 */
[----:B----4-:R-:W-:-:S04]  /*8480*/  FSEL R101, R64, -INF , !P2 ;  /* 0xff80000040657808 */ /* 0x010fc80005000000 */
[----:B---3--:R-:W-:Y:S03]  /*8490*/  HMMA.16816.F32 R44, R12, R96, R32 ;  /* 0x000000600c2c723c */ /* 0x008fe60000001820 */
        /* <DEDUP_REMOVED lines=8> */
[----:B------:R-:W-:Y:S08]  /*8520*/  MUFU.TANH R180, R41 ;  /* 0x0000002900b47308 */ /* 0x000ff00000002400 */
[----:B------:R-:W-:Y:S01]  /*8530*/  MUFU.TANH R176, R42 ;  /* 0x0000002a00b07308 */ /* 0x000fe20000002400 */
[----:B-1----:R-:W-:Y:S07]  /*8540*/  HMMA.16816.F32 R28, R20, R68, RZ ;  /* 0x00000044141c723c */ /* 0x002fee00000018ff */
[----:B------:R1:W-:Y:S08]  /*8550*/  MUFU.TANH R179, R43 ;  /* 0x0000002b00b37308 */ /* 0x0003f00000002400 */
[----:B------:R-:W-:Y:S08]  /*8560*/  MUFU.TANH R197, R44 ;  /* 0x0000002c00c57308 */ /* 0x000ff00000002400 */
[----:B------:R-:W-:Y:S01]  /*8570*/  MUFU.TANH R196, R45 ;  /* 0x0000002d00c47308 */ /* 0x000fe20000002400 */
[-C--:B-1----:R-:W-:Y:S07]  /*8580*/  HMMA.16816.F32 R40, R16, R56.reuse, R32 ;  /* 0x000000381028723c */ /* 0x082fee0000001820 */
[----:B------:R-:W-:Y:S01]  /*8590*/  MUFU.TANH R191, R46 ;  /* 0x0000002e00bf7308 */ /* 0x000fe20000002400 */
[----:B------:R-:W-:Y:S07]  /*85a0*/  HMMA.16816.F32 R32, R12, R56, R28 ;  /* 0x000000380c20723c */ /* 0x000fee000000181c */
[----:B------:R-:W-:Y:S01]  /*85b0*/  MUFU.TANH R194, R47 ;  /* 0x0000002f00c27308 */ /* 0x000fe20000002400 */
[----:B------:R-:W-:Y:S03]  /*85c0*/  HMMA.16816.F32 R28, R24, R104, RZ ;  /* 0x00000068181c723c */ /* 0x000fe600000018ff */
        /* <DEDUP_REMOVED lines=11> */
[----:B------:R1:W-:Y:S08]  /*8680*/  MUFU.TANH R211, R43 ;  /* 0x0000002b00d37308 */ /* 0x0003f00000002400 */
[----:B------:R-:W-:Y:S08]  /*8690*/  MUFU.TANH R200, R32 ;  /* 0x0000002000c87308 */ /* 0x000ff00000002400 */
[----:B------:R-:W-:Y:S01]  /*86a0*/  MUFU.TANH R207, R33 ;  /* 0x0000002100cf7308 */ /* 0x000fe20000002400 */
[----:B-1----:R-:W-:Y:S07]  /*86b0*/  HMMA.16816.F32 R40, R16, R108, R28 ;  /* 0x0000006c1028723c */ /* 0x002fee000000181c */
[----:B------:R-:W-:Y:S01]  /*86c0*/  MUFU.TANH R198, R34 ;  /* 0x0000002200c67308 */ /* 0x000fe20000002400 */
[----:B------:R-:W-:Y:S01]  /*86d0*/  HMMA.16816.F32 R28, R20, R104, RZ ;  /* 0x00000068141c723c */ /* 0x000fe200000018ff */
[----:B------:R-:W-:-:S06]  /*86e0*/  FSEL R104, R114, -INF , !P5 ;  /* 0xff80000072687808 */ /* 0x000fcc0006800000 */
[----:B------:R1:W-:Y:S04]  /*86f0*/  MUFU.TANH R205, R35 ;  /* 0x0000002300cd7308 */ /* 0x0003e80000002400 */
[----:B------:R-:W-:Y:S01]  /*8700*/  FMUL.FTZ R40, R40, UR6 ;  /* 0x0000000628287c20 */ /* 0x000fe20008410000 */
[----:B------:R-:W-:Y:S01]  /*8710*/  FMUL.FTZ R41, R41, UR6 ;  /* 0x0000000629297c20 */ /* 0x000fe20008410000 */
[----:B------:R-:W-:Y:S01]  /*8720*/  FMUL.FTZ R42, R42, UR6 ;  /* 0x000000062a2a7c20 */ /* 0x000fe20008410000 */
[----:B------:R-:W-:Y:S01]  /*8730*/  FMUL.FTZ R43, R43, UR6 ;  /* 0x000000062b2b7c20 */ /* 0x000fe20008410000 */
[----:B------:R-:W-:Y:S05]  /*8740*/  MUFU.TANH R223, R40 ;  /* 0x0000002800df7308 */ /* 0x000fea0000002400 */
[----:B------:R-:W-:Y:S01]  /*8750*/  HMMA.16816.F32 R28, R12, R108, R28 ;  /* 0x0000006c0c1c723c */ /* 0x000fe2000000181c */
[----:B------:R-:W-:-:S02]  /*8760*/  FSEL R109, R49, -INF , !P1 ;  /* 0xff800000316d7808 */ /* 0x000fc40004800000 */
[----:B------:R-:W-:Y:S05]  /*8770*/  MUFU.TANH R224, R41 ;  /* 0x0000002900e07308 */ /* 0x000fea0000002400 */
[----:B-1----:R-:W-:Y:S03]  /*8780*/  HMMA.16816.F32 R32, R24, R72, RZ ;  /* 0x000000481820723c */ /* 0x002fe600000018ff */
[----:B------:R-:W-:Y:S08]  /*8790*/  MUFU.TANH R220, R42 ;  /* 0x0000002a00dc7308 */ /* 0x000ff00000002400 */
[----:B------:R-:W-:Y:S01]  /*87a0*/  FMUL.FTZ R28, R28, UR6 ;  /* 0x000000061c1c7c20 */ /* 0x000fe20008410000 */
[----:B------:R-:W-:Y:S01]  /*87b0*/  FMUL.FTZ R29, R29, UR6 ;  /* 0x000000061d1d7c20 */ /* 0x000fe20008410000 */
[----:B------:R-:W-:Y:S01]  /*87c0*/  FMUL.FTZ R30, R30, UR6 ;  /* 0x000000061e1e7c20 */ /* 0x000fe20008410000 */
[----:B------:R-:W-:Y:S01]  /*87d0*/  FMUL.FTZ R31, R31, UR6 ;  /* 0x000000061f1f7c20 */ /* 0x000fe20008410000 */
[----:B------:R1:W-:Y:S05]  /*87e0*/  MUFU.TANH R222, R43 ;  /* 0x0000002b00de7308 */ /* 0x0003ea0000002400 */
[----:B------:R-:W-:Y:S03]  /*87f0*/  HMMA.16816.F32 R44, R16, R92, R32 ;  /* 0x0000005c102c723c */ /* 0x000fe60000001820 */
[----:B------:R-:W-:Y:S05]  /*8800*/  MUFU.TANH R217, R28 ;  /* 0x0000001c00d97308 */ /* 0x000fea0000002400 */
[C---:B------:R-:W-:Y:S03]  /*8810*/  HMMA.16816.F32 R32, R20.reuse, R72, RZ ;  /* 0x000000481420723c */ /* 0x040fe600000018ff */
[----:B------:R-:W-:Y:S05]  /*8820*/  MUFU.TANH R219, R29 ;  /* 0x0000001d00db7308 */ /* 0x000fea0000002400 */
[----:B-1----:R-:W-:Y:S03]  /*8830*/  HMMA.16816.F32 R40, R20, R50, RZ ;  /* 0x000000321428723c */ /* 0x002fe600000018ff */
[----:B------:R-:W-:Y:S01]  /*8840*/  MUFU.TANH R213, R30 ;  /* 0x0000001e00d57308 */ /* 0x000fe20000002400 */
[----:B------:R-:W-:Y:S01]  /*8850*/  FMUL.FTZ R44, R44, UR6 ;  /* 0x000000062c2c7c20 */ /* 0x000fe20008410000 */
[----:B------:R-:W-:Y:S01]  /*8860*/  FMUL.FTZ R45, R45, UR6 ;  /* 0x000000062d2d7c20 */ /* 0x000fe20008410000 */
[----:B------:R-:W-:Y:S01]  /*8870*/  FMUL.FTZ R46, R46, UR6 ;  /* 0x000000062e2e7c20 */ /* 0x000fe20008410000 */
[----:B------:R-:W-:-:S04]  /*8880*/  FMUL.FTZ R47, R47, UR6 ;  /* 0x000000062f2f7c20 */ /* 0x000fc80008410000 */
        /* <DEDUP_REMOVED lines=21> */
[----:B------:R-:W2:Y:S08]  /*89e0*/  MUFU.TANH R11, R44 ;  /* 0x0000002c000b7308 */ /* 0x000eb00000002400 */
[----:B------:R-:W-:Y:S01]  /*89f0*/  MUFU.TANH R39, R45 ;  /* 0x0000002d00277308 */ /* 0x000fe20000002400 */
[----:B-1----:R-:W-:Y:S07]  /*8a00*/  HMMA.16816.F32 R28, R12, R86, R32 ;  /* 0x000000560c1c723c */ /* 0x002fee0000001820 */
[----:B------:R-:W1:Y:S01]  /*8a10*/  MUFU.TANH R10, R46 ;  /* 0x0000002e000a7308 */ /* 0x000e620000002400 */
        /* <DEDUP_REMOVED lines=8> */
[C---:B---3--:R-:W-:Y:S07]  /*8aa0*/  HMMA.16816.F32 R44, R12.reuse, R62, R40 ;  /* 0x0000003e0c2c723c */ /* 0x048fee0000001828 */
[----:B------:R-:W-:Y:S01]  /*8ab0*/  MUFU.TANH R52, R30 ;  /* 0x0000001e00347308 */ /* 0x000fe20000002400 */
[----:B------:R-:W-:Y:S07]  /*8ac0*/  HMMA.16816.F32 R40, R12, R82, R32 ;  /* 0x000000520c28723c */ /* 0x000fee0000001820 */
[----:B------:R3:W-:Y:S01]  /*8ad0*/  MUFU.TANH R68, R31 ;  /* 0x0000001f00447308 */ /* 0x0007e20000002400 */
        /* <DEDUP_REMOVED lines=11> */
[----:B---3--:R-:W-:Y:S07]  /*8b90*/  HMMA.16816.F32 R28, R20, R90, RZ ;  /* 0x0000005a141c723c */ /* 0x008fee00000018ff */
[----:B------:R-:W-:Y:S08]  /*8ba0*/  MUFU.TANH R69, R46 ;  /* 0x0000002e00457308 */ /* 0x000ff00000002400 */
[----:B------:R3:W-:Y:S08]  /*8bb0*/  MUFU.TANH R124, R47 ;  /* 0x0000002f007c7308 */ /* 0x0007f00000002400 */
[----:B------:R-:W-:Y:S08]  /*8bc0*/  MUFU.TANH R126, R40 ;  /* 0x00000028007e7308 */ /* 0x000ff00000002400 */
[----:B------:R-:W-:Y:S01]  /*8bd0*/  MUFU.TANH R127, R41 ;  /* 0x00000029007f7308 */ /* 0x000fe20000002400 */
[----:B---3--:R-:W-:Y:S07]  /*8be0*/  HMMA.16816.F32 R44, R12, R98, R28 ;  /* 0x000000620c2c723c */ /* 0x008fee000000181c */
[----:B------:R-:W-:Y:S01]  /*8bf0*/  MUFU.TANH R131, R42 ;  /* 0x0000002a00837308 */ /* 0x000fe20000002400 */
[----:B------:R-:W-:Y:S07]  /*8c00*/  HMMA.16816.F32 R28, R16, R54, R32 ;  /* 0x00000036101c723c */ /* 0x000fee0000001820 */
[----:B------:R3:W-:Y:S01]  /*8c10*/  MUFU.TANH R132, R43 ;  /* 0x0000002b00847308 */ /* 0x0007e20000002400 */
[----:B------:R-:W-:Y:S01]  /*8c20*/  HMMA.16816.F32 R32, R24, R66, RZ ;  /* 0x000000421820723c */ /* 0x000fe200000018ff */
[----:B------:R-:W-:-:S02]  /*8c30*/  FSEL R67, R118, -INF , !P6 ;  /* 0xff80000076437808 */ /* 0x000fc40007000000 */
[----:B------:R-:W-:Y:S01]  /*8c40*/  ISETP.GE.AND P6, PT, R2, R8, PT ;  /* 0x000000080200720c */ /* 0x000fe20003fc6270 */
[----:B------:R-:W-:Y:S02]  /*8c50*/  VIADD R2, R0, 0xffffff08 ;  /* 0xffffff0800027836 */ /* 0x000fe40000000000 */
[----:B------:R-:W-:Y:S01]  /*8c60*/  FMUL.FTZ R45, R45, UR6 ;  /* 0x000000062d2d7c20 */ /* 0x000fe20008410000 */
[----:B------:R-:W-:Y:S01]  /*8c70*/  FMUL.FTZ R47, R47, UR6 ;  /* 0x000000062f2f7c20 */ /* 0x000fe20008410000 */
[----:B------:R-:W-:Y:S01]  /*8c80*/  FSEL R97, R115, -INF , !P6 ;  /* 0xff80000073617808 */ /* 0x000fe20007000000 */
[----:B------:R-:W-:Y:S01]  /*8c90*/  FMUL.FTZ R46, R46, UR6 ;  /* 0x000000062e2e7c20 */ /* 0x000fe20008410000 */
[----:B------:R-:W-:Y:S01]  /*8ca0*/  ISETP.GE.AND P5, PT, R2, R6, PT ;  /* 0x000000060200720c */ /* 0x000fe20003fa6270 */
[----:B------:R-:W-:Y:S01]  /*8cb0*/  MUFU.TANH R169, R45 ;  /* 0x0000002d00a97308 */ /* 0x000fe20000002400 */
[----:B------:R-:W-:Y:S01]  /*8cc0*/  FMUL.FTZ R28, R28, UR6 ;  /* 0x000000061c1c7c20 */ /* 0x000fe20008410000 */
[----:B------:R-:W-:Y:S01]  /*8cd0*/  FMUL.FTZ R29, R29, UR6 ;  /* 0x000000061d1d7c20 */ /* 0x000fe20008410000 */
[----:B------:R-:W-:Y:S01]  /*8ce0*/  FMUL.FTZ R4, R30, UR6 ;  /* 0x000000061e047c20 */ /* 0x000fe20008410000 */
[----:B------:R-:W-:Y:S01]  /*8cf0*/  FMUL.FTZ R5, R31, UR6 ;  /* 0x000000061f057c20 */ /* 0x000fe20008410000 */
[C---:B------:R-:W-:Y:S01]  /*8d00*/  ISETP.GE.AND P1, PT, R2.reuse, R7, PT ;  /* 0x000000070200720c */ /* 0x040fe20003f26270 */
[----:B---3--:R-:W-:Y:S01]  /*8d10*/  HMMA.16816.F32 R40, R20, R70, RZ ;  /* 0x000000461428723c */ /* 0x008fe200000018ff */
[C---:B------:R-:W-:Y:S01]  /*8d20*/  ISETP.GE.AND P3, PT, R2.reuse, R8, PT ;  /* 0x000000080200720c */ /* 0x040fe20003f66270 */
[----:B------:R-:W3:Y:S01]  /*8d30*/  MUFU.TANH R28, R28 ;  /* 0x0000001c001c7308 */ /* 0x000ee20000002400 */
[----:B------:R-:W-:Y:S01]  /*8d40*/  ISETP.GE.AND P4, PT, R2, R9, PT ;  /* 0x000000090200720c */ /* 0x000fe20003f86270 */
[----:B------:R-:W-:Y:S01]  /*8d50*/  VIADD R2, R0, 0xffffff09 ;  /* 0xffffff0900027836 */ /* 0x000fe20000000000 */
[----:B--2---:R-:W-:Y:S01]  /*8d60*/  FSEL R100, R11, -INF , !P3 ;  /* 0xff8000000b647808 */ /* 0x004fe20005800000 */
[----:B------:R-:W-:Y:S01]  /*8d70*/  FMUL.FTZ R44, R44, UR6 ;  /* 0x000000062c2c7c20 */ /* 0x000fe20008410000 */
[----:B-1----:R-:W-:Y:S01]  /*8d80*/  FSEL R108, R10, -INF , !P4 ;  /* 0xff8000000a6c7808 */ /* 0x002fe20006000000 */
[----:B------:R-:W-:Y:S01]  /*8d90*/  HMMA.16816.F32 R32, R16, R86, R32 ;  /* 0x000000561020723c */ /* 0x000fe20000001820 */
[C---:B------:R-:W-:Y:S01]  /*8da0*/  ISETP.GE.AND P6, PT, R2.reuse, R6, PT ;  /* 0x000000060200720c */ /* 0x040fe20003fc6270 */
[----:B------:R-:W1:Y:S01]  /*8db0*/  MUFU.TANH R29, R29 ;  /* 0x0000001d001d7308 */ /* 0x000e620000002400 */
[----:B------:R-:W-:-:S07]  /*8dc0*/  ISETP.GE.AND P2, PT, R2, R7, PT ;  /* 0x000000070200720c */ /* 0x000fce0003f46270 */
[----:B------:R-:W2:Y:S01]  /*8dd0*/  MUFU.TANH R4, R4 ;  /* 0x0000000400047308 */ /* 0x000ea20000002400 */
[----:B---3--:R-:W-:Y:S02]  /*8de0*/  FSEL R64, R28, -INF , !P5 ;  /* 0xff8000001c407808 */ /* 0x008fe40006800000 */
[----:B------:R-:W-:-:S04]  /*8df0*/  ISETP.GE.AND P5, PT, R2, R8, PT ;  /* 0x000000080200720c */ /* 0x000fc80003fa6270 */
[----:B------:R-:W-:Y:S01]  /*8e00*/  FSEL R96, R39, -INF , !P5 ;  /* 0xff80000027607808 */ /* 0x000fe20006800000 */
[----:B------:R-:W3:Y:S01]  /*8e10*/  MUFU.TANH R5, R5 ;  /* 0x0000000500057308 */ /* 0x000ee20000002400 */
[----:B-1----:R-:W-:Y:S01]  /*8e20*/  FSEL R61, R29, -INF , !P6 ;  /* 0xff8000001d3d7808 */ /* 0x002fe20007000000 */
[----:B------:R-:W-:Y:S01]  /*8e30*/  FMUL.FTZ R32, R32, UR6 ;  /* 0x0000000620207c20 */ /* 0x000fe20008410000 */
[----:B------:R-:W-:Y:S01]  /*8e40*/  HMMA.16816.F32 R28, R24, R78, RZ ;  /* 0x0000004e181c723c */ /* 0x000fe200000018ff */
[----:B------:R-:W-:-:S04]  /*8e50*/  FMUL.FTZ R33, R33, UR6 ;  /* 0x0000000621217c20 */ /* 0x000fc80008410000 */
[----:B------:R-:W-:Y:S01]  /*8e60*/  MUFU.TANH R11, R32 ;  /* 0x00000020000b7308 */ /* 0x000fe20000002400 */
[----:B--2---:R-:W-:Y:S01]  /*8e70*/  FSEL R85, R4, -INF , !P1 ;  /* 0xff80000004557808 */ /* 0x004fe20004800000 */
[----:B------:R-:W-:Y:S01]  /*8e80*/  VIADD R4, R0, 0xffffff10 ;  /* 0xffffff1000047836 */ /* 0x000fe20000000000 */
[----:B------:R-:W-:Y:S01]  /*8e90*/  ISETP.GE.AND P1, PT, R2, R9, PT ;  /* 0x000000090200720c */ /* 0x000fe20003f26270 */
[----:B------:R-:W-:-:S03]  /*8ea0*/  VIADD R2, R0, 0xffffff11 ;  /* 0xffffff1100027836 */ /* 0x000fc60000000000 */
[C---:B------:R-:W-:Y:S01]  /*8eb0*/  ISETP.GE.AND P3, PT, R4.reuse, R6, PT ;  /* 0x000000060400720c */ /* 0x040fe20003f66270 */
[----:B------:R1:W-:Y:S01]  /*8ec0*/  MUFU.TANH R10, R33 ;  /* 0x00000021000a7308 */ /* 0x0003e20000002400 */
[----:B---3--:R-:W-:Y:S01]  /*8ed0*/  FSEL R84, R5, -INF , !P2 ;  /* 0xff80000005547808 */ /* 0x008fe20005000000 */
[----:B------:R-:W-:Y:S01]  /*8ee0*/  FMUL.FTZ R5, R35, UR6 ;  /* 0x0000000623057c20 */ /* 0x000fe20008410000 */
[C---:B------:R-:W-:Y:S02]  /*8ef0*/  ISETP.GE.AND P4, PT, R4.reuse, R7, PT ;  /* 0x000000070400720c */ /* 0x040fe40003f86270 */
[C---:B------:R-:W-:Y:S02]  /*8f00*/  ISETP.GE.AND P6, PT, R4.reuse, R8, PT ;  /* 0x000000080400720c */ /* 0x040fe40003fc6270 */
[----:B------:R-:W-:Y:S01]  /*8f10*/  ISETP.GE.AND P2, PT, R4, R9, PT ;  /* 0x000000090400720c */ /* 0x000fe20003f46270 */
[----:B------:R-:W-:Y:S01]  /*8f20*/  FMUL.FTZ R4, R34, UR6 ;  /* 0x0000000622047c20 */ /* 0x000fe20008410000 */
[----:B------:R-:W-:Y:S01]  /*8f30*/  FSEL R105, R48, -INF , !P1 ;  /* 0xff80000030697808 */ /* 0x000fe20004800000 */
[----:B------:R-:W-:Y:S01]  /*8f40*/  MUFU.TANH R5, R5 ;  /* 0x0000000500057308 */ /* 0x000fe20000002400 */
[----:B------:R-:W-:Y:S01]  /*8f50*/  FSEL R60, R128, -INF , !P3 ;  /* 0xff800000803c7808 */ /* 0x000fe20005800000 */
[----:B------:R-:W-:Y:S01]  /*8f60*/  HMMA.16816.F32 R48, R12, R58, R40 ;  /* 0x0000003a0c30723c */ /* 0x000fe20000001828 */
[----:B------:R-:W-:-:S02]  /*8f70*/  FSEL R81, R121, -INF , !P4 ;  /* 0xff80000079517808 */ /* 0x000fc40006000000 */
[C---:B------:R-:W-:Y:S02]  /*8f80*/  ISETP.GE.AND P5, PT, R2.reuse, R6, PT ;  /* 0x000000060200720c */ /* 0x040fe40003fa6270 */
[C---:B------:R-:W-:Y:S01]  /*8f90*/  ISETP.GE.AND P1, PT, R2.reuse, R7, PT ;  /* 0x000000070200720c */ /* 0x040fe20003f26270 */
[----:B------:R-:W2:Y:S01]  /*8fa0*/  MUFU.TANH R4, R4 ;  /* 0x0000000400047308 */ /* 0x000ea20000002400 */
[C---:B------:R-:W-:Y:S01]  /*8fb0*/  ISETP.GE.AND P3, PT, R2.reuse, R8, PT ;  /* 0x000000080200720c */ /* 0x040fe20003f66270 */
[----:B-1----:R-:W-:Y:S01]  /*8fc0*/  HMMA.16816.F32 R32, R16, R62, R28 ;  /* 0x0000003e1020723c */ /* 0x002fe2000000181c */
[----:B------:R-:W-:Y:S01]  /*8fd0*/  ISETP.GE.AND P4, PT, R2, R9, PT ;  /* 0x000000090200720c */ /* 0x000fe20003f86270 */
[----:B------:R-:W-:Y:S01]  /*8fe0*/  VIADD R2, R0, 0xffffff18 ;  /* 0xffffff1800027836 */ /* 0x000fe20000000000 */
[----:B------:R-:W-:Y:S02]  /*8ff0*/  FSEL R92, R77, -INF , !P6 ;  /* 0xff8000004d5c7808 */ /* 0x000fe40007000000 */
[----:B------:R-:W-:Y:S01]  /*9000*/  FSEL R114, R76, -INF , !P2 ;  /* 0xff8000004c727808 */ /* 0x000fe20005000000 */
[----:B------:R-:W-:Y:S01]  /*9010*/  MUFU.TANH R170, R46 ;  /* 0x0000002e00aa7308 */ /* 0x000fe20000002400 */
[----:B------:R-:W-:Y:S01]  /*9020*/  FSEL R57, R134, -INF , !P5 ;  /* 0xff80000086397808 */ /* 0x000fe20006800000 */
[----:B------:R-:W-:Y:S01]  /*9030*/  HMMA.16816.F32 R28, R24, R102, RZ ;  /* 0x00000066181c723c */ /* 0x000fe200000018ff */
[----:B------:R-:W-:-:S02]  /*9040*/  FSEL R80, R129, -INF , !P1 ;  /* 0xff80000081507808 */ /* 0x000fc40004800000 */
[C---:B------:R-:W-:Y:S01]  /*9050*/  ISETP.GE.AND P6, PT, R2.reuse, R6, PT ;  /* 0x000000060200720c */ /* 0x040fe20003fc6270 */
[----:B------:R-:W-:Y:S01]  /*9060*/  FMUL.FTZ R49, R49, UR6 ;  /* 0x0000000631317c20 */ /* 0x000fe20008410000 */
[----:B------:R-:W-:Y:S01]  /*9070*/  ISETP.GE.AND P2, PT, R2, R7, PT ;  /* 0x000000070200720c */ /* 0x000fe20003f46270 */
[----:B------:R-:W-:Y:S01]  /*9080*/  FMUL.FTZ R48, R48, UR6 ;  /* 0x0000000630307c20 */ /* 0x000fe20008410000 */
[C---:B------:R-:W-:Y:S01]  /*9090*/  ISETP.GE.AND P5, PT, R2.reuse, R8, PT ;  /* 0x000000080200720c */ /* 0x040fe20003fa6270 */
[----:B------:R-:W-:Y:S01]  /*90a0*/  MUFU.TANH R134, R49 ;  /* 0x0000003100867308 */ /* 0x000fe20000002400 */
[----:B------:R-:W-:Y:S01]  /*90b0*/  ISETP.GE.AND P1, PT, R2, R9, PT ;  /* 0x000000090200720c */ /* 0x000fe20003f26270 */
[----:B------:R-:W-:Y:S01]  /*90c0*/  VIADD R2, R0, 0xffffff19 ;  /* 0xffffff1900027836 */ /* 0x000fe20000000000 */
[----:B------:R-:W-:Y:S01]  /*90d0*/  FSEL R86, R123, -INF , !P3 ;  /* 0xff8000007b567808 */ /* 0x000fe20005800000 */
[----:B------:R-:W-:Y:S01]  /*90e0*/  FMUL.FTZ R32, R32, UR6 ;  /* 0x0000000620207c20 */ /* 0x000fe20008410000 */
[----:B------:R-:W-:Y:S01]  /*90f0*/  FSEL R115, R120, -INF , !P4 ;  /* 0xff80000078737808 */ /* 0x000fe20006000000 */
[----:B------:R-:W-:Y:S01]  /*9100*/  FMUL.FTZ R33, R33, UR6 ;  /* 0x0000000621217c20 */ /* 0x000fe20008410000 */
[----:B--2---:R-:W-:Y:S01]  /*9110*/  FSEL R79, R4, -INF , !P2 ;  /* 0xff800000044f7808 */ /* 0x004fe20005000000 */
[----:B------:R-:W-:Y:S01]  /*9120*/  VIADD R4, R0, 0xffffff20 ;  /* 0xffffff2000047836 */ /* 0x000fe20000000000 */
[CC--:B------:R-:W-:Y:S01]  /*9130*/  ISETP.GE.AND P3, PT, R2.reuse, R6.reuse, PT ;  /* 0x000000060200720c */ /* 0x0c0fe20003f66270 */
[C---:B------:R-:W-:Y:S01]  /*9140*/  HMMA.16816.F32 R40, R20.reuse, R106, RZ ;  /* 0x0000006a1428723c */ /* 0x040fe200000018ff */
[-C--:B------:R-:W-:Y:S01]  /*9150*/  ISETP.GE.AND P4, PT, R2, R7.reuse, PT ;  /* 0x000000070200720c */ /* 0x080fe20003f86270 */
[----:B------:R-:W-:Y:S01]  /*9160*/  MUFU.TANH R171, R48 ;  /* 0x0000003000ab7308 */ /* 0x000fe20000002400 */
[----:B------:R-:W-:Y:S01]  /*9170*/  FSEL R93, R93, -INF , !P5 ;  /* 0xff8000005d5d7808 */ /* 0x000fe20006800000 */
[----:B------:R-:W-:Y:S01]  /*9180*/  FMUL.FTZ R51, R51, UR6 ;  /* 0x0000000633337c20 */ /* 0x000fe20008410000 */
[----:B------:R-:W-:Y:S01]  /*9190*/  FSEL R116, R52, -INF , !P1 ;  /* 0xff80000034747808 */ /* 0x000fe20004800000 */
[----:B------:R-:W-:Y:S01]  /*91a0*/  FMUL.FTZ R50, R50, UR6 ;  /* 0x0000000632327c20 */ /* 0x000fe20008410000 */
[----:B------:R-:W-:Y:S01]  /*91b0*/  FSEL R55, R10, -INF , !P3 ;  /* 0xff8000000a377808 */ /* 0x000fe20005800000 */
[----:B------:R-:W-:Y:S01]  /*91c0*/  HMMA.16816.F32 R20, R20, R74, RZ ;  /* 0x0000004a1414723c */ /* 0x000fe200000018ff */
[----:B------:R-:W-:Y:S01]  /*91d0*/  FSEL R78, R5, -INF , !P4 ;  /* 0xff800000054e7808 */ /* 0x000fe20006000000 */
[----:B------:R-:W-:Y:S01]  /*91e0*/  FMUL.FTZ R5, R35, UR6 ;  /* 0x0000000623057c20 */ /* 0x000fe20008410000 */
[C---:B------:R-:W-:Y:S01]  /*91f0*/  ISETP.GE.AND P5, PT, R4.reuse, R6, PT ;  /* 0x000000060400720c */ /* 0x040fe20003fa6270 */
[----:B------:R-:W-:Y:S01]  /*9200*/  MUFU.TANH R10, R32 ;  /* 0x00000020000a7308 */ /* 0x000fe20000002400 */
[----:B------:R-:W-:-:S02]  /*9210*/  ISETP.GE.AND P1, PT, R4, R7, PT ;  /* 0x000000070400720c */ /* 0x000fc40003f26270 */
[CC--:B------:R-:W-:Y:S02]  /*9220*/  ISETP.GE.AND P3, PT, R4.reuse, R8.reuse, PT ;  /* 0x000000080400720c */ /* 0x0c0fe40003f66270 */
[-C--:B------:R-:W-:Y:S01]  /*9230*/  ISETP.GE.AND P4, PT, R4, R9.reuse, PT ;  /* 0x000000090400720c */ /* 0x080fe20003f86270 */
[----:B------:R-:W-:Y:S01]  /*9240*/  FMUL.FTZ R4, R34, UR6 ;  /* 0x0000000622047c20 */ /* 0x000fe20008410000 */
[----:B------:R-:W-:Y:S01]  /*9250*/  FSEL R56, R11, -INF , !P6 ;  /* 0xff8000000b387808 */ /* 0x000fe20007000000 */
[----:B------:R-:W-:Y:S01]  /*9260*/  MUFU.TANH R5, R5 ;  /* 0x0000000500057308 */ /* 0x000fe20000002400 */
[C---:B------:R-:W-:Y:S01]  /*9270*/  ISETP.GE.AND P6, PT, R2.reuse, R8, PT ;  /* 0x000000080200720c */ /* 0x040fe20003fc6270 */
[----:B------:R-:W-:Y:S01]  /*9280*/  HMMA.16816.F32 R40, R12, R110, R40 ;  /* 0x0000006e0c28723c */ /* 0x000fe20000001828 */
[----:B------:R-:W-:Y:S01]  /*9290*/  ISETP.GE.AND P2, PT, R2, R9, PT ;  /* 0x000000090200720c */ /* 0x000fe20003f46270 */
[----:B------:R-:W-:Y:S01]  /*92a0*/  VIADD R2, R0, 0xffffff21 ;  /* 0xffffff2100027836 */ /* 0x000fe20000000000 */
[----:B------:R-:W-:-:S02]  /*92b0*/  FSEL R87, R53, -INF , !P6 ;  /* 0xff80000035577808 */ /* 0x000fc40007000000 */
[----:B------:R-:W-:Y:S01]  /*92c0*/  FSEL R102, R68, -INF , !P2 ;  /* 0xff80000044667808 */ /* 0x000fe20005000000 */
[----:B------:R1:W-:Y:S01]  /*92d0*/  MUFU.TANH R11, R33 ;  /* 0x00000021000b7308 */ /* 0x0003e20000002400 */
[----:B------:R-:W-:Y:S01]  /*92e0*/  FSEL R54, R172, -INF , !P5 ;  /* 0xff800000ac367808 */ /* 0x000fe20006800000 */
[----:B------:R-:W-:Y:S01]  /*92f0*/  HMMA.16816.F32 R20, R12, R94, R20 ;  /* 0x0000005e0c14723c */ /* 0x000fe20000001814 */
[----:B------:R-:W-:Y:S02]  /*9300*/  FSEL R76, R135, -INF , !P1 ;  /* 0xff800000874c7808 */ /* 0x000fe40004800000 */
[C---:B------:R-:W-:Y:S02]  /*9310*/  ISETP.GE.AND P6, PT, R2.reuse, R6, PT ;  /* 0x000000060200720c */ /* 0x040fe40003fc6270 */
[C---:B------:R-:W-:Y:S01]  /*9320*/  ISETP.GE.AND P2, PT, R2.reuse, R7, PT ;  /* 0x000000070200720c */ /* 0x040fe20003f46270 */
[----:B------:R-:W2:Y:S01]  /*9330*/  MUFU.TANH R4, R4 ;  /* 0x0000000400047308 */ /* 0x000ea20000002400 */
[C---:B------:R-:W-:Y:S01]  /*9340*/  ISETP.GE.AND P5, PT, R2.reuse, R8, PT ;  /* 0x000000080200720c */ /* 0x040fe20003fa6270 */
[----:B------:R-:W-:Y:S01]  /*9350*/  HMMA.16816.F32 R12, R24, R106, RZ ;  /* 0x0000006a180c723c */ /* 0x000fe200000018ff */
[----:B------:R-:W-:Y:S01]  /*9360*/  ISETP.GE.AND P1, PT, R2, R9, PT ;  /* 0x000000090200720c */ /* 0x000fe20003f26270 */
[----:B------:R-:W-:Y:S01]  /*9370*/  VIADD R2, R0, 0xffffff28 ;  /* 0xffffff2800027836 */ /* 0x000fe20000000000 */
[----:B------:R-:W-:Y:S01]  /*9380*/  FSEL R119, R133, -INF , !P3 ;  /* 0xff80000085777808 */ /* 0x000fe20005800000 */
[----:B------:R-:W-:Y:S01]  /*9390*/  FMUL.FTZ R40, R40, UR6 ;  /* 0x0000000628287c20 */ /* 0x000fe20008410000 */
[----:B------:R-:W-:Y:S01]  /*93a0*/  FSEL R122, R122, -INF , !P4 ;  /* 0xff8000007a7a7808 */ /* 0x000fe20006000000 */
[----:B------:R-:W-:Y:S01]  /*93b0*/  MUFU.TANH R120, R47 ;  /* 0x0000002f00787308 */ /* 0x000fe20000002400 */
[----:B------:R-:W-:Y:S01]  /*93c0*/  FSEL R53, R175, -INF , !P6 ;  /* 0xff800000af357808 */ /* 0x000fe20007000000 */
[----:B-1----:R-:W-:Y:S01]  /*93d0*/  HMMA.16816.F32 R32, R16, R82, R28 ;  /* 0x000000521020723c */ /* 0x002fe2000000181c */
[----:B------:R-:W-:Y:S01]  /*93e0*/  FSEL R77, R174, -INF , !P2 ;  /* 0xff800000ae4d7808 */ /* 0x000fe20005000000 */
[----:B------:R-:W-:Y:S01]  /*93f0*/  FMUL.FTZ R42, R42, UR6 ;  /* 0x000000062a2a7c20 */ /* 0x000fe20008410000 */
[C---:B------:R-:W-:Y:S01]  /*9400*/  ISETP.GE.AND P3, PT, R2.reuse, R6, PT ;  /* 0x000000060200720c */ /* 0x040fe20003f66270 */
[----:B------:R-:W-:Y:S01]  /*9410*/  FMUL.FTZ R43, R43, UR6 ;  /* 0x000000062b2b7c20 */ /* 0x000fe20008410000 */
[C---:B------:R-:W-:Y:S01]  /*9420*/  ISETP.GE.AND P4, PT, R2.reuse, R7, PT ;  /* 0x000000070200720c */ /* 0x040fe20003f86270 */
[----:B------:R-:W-:Y:S01]  /*9430*/  MUFU.TANH R130, R44 ;  /* 0x0000002c00827308 */ /* 0x000fe20000002400 */
        /* <DEDUP_REMOVED lines=8> */
[----:B--2---:R-:W-:Y:S01]  /*94c0*/  FSEL R73, R4, -INF , !P4 ;  /* 0xff80000004497808 */ /* 0x004fe20006000000 */
[----:B------:R-:W-:Y:S01]  /*94d0*/  VIADD R4, R0, 0xffffff30 ;  /* 0xffffff3000047836 */ /* 0x000fe20000000000 */
[CC--:B------:R-:W-:Y:S01]  /*94e0*/  ISETP.GE.AND P5, PT, R2.reuse, R6.reuse, PT ;  /* 0x000000060200720c */ /* 0x0c0fe20003fa6270 */
[----:B------:R-:W-:Y:S01]  /*94f0*/  HMMA.16816.F32 R12, R16, R110, R12 ;  /* 0x0000006e100c723c */ /* 0x000fe2000000180c */
[-C--:B------:R-:W-:Y:S01]  /*9500*/  ISETP.GE.AND P1, PT, R2, R7.reuse, PT ;  /* 0x000000070200720c */ /* 0x080fe20003f26270 */
[----:B------:R-:W-:Y:S01]  /*9510*/  FMUL.FTZ R32, R32, UR6 ;  /* 0x0000000620207c20 */ /* 0x000fe20008410000 */
[----:B------:R-:W-:Y:S01]  /*9520*/  FMUL.FTZ R33, R33, UR6 ;  /* 0x0000000621217c20 */ /* 0x000fe20008410000 */
[----:B------:R-:W-:Y:S01]  /*9530*/  FSEL R117, R117, -INF , !P6 ;  /* 0xff80000075757808 */ /* 0x000fe20007000000 */
[----:B------:R-:W-:Y:S01]  /*9540*/  MUFU.TANH R83, R50 ;  /* 0x0000003200537308 */ /* 0x000fe20000002400 */
[----:B------:R-:W-:Y:S01]  /*9550*/  FSEL R123, R69, -INF , !P2 ;  /* 0xff800000457b7808 */ /* 0x000fe20005000000 */
[----:B------:R-:W-:Y:S01]  /*9560*/  FMUL.FTZ R22, R22, UR6 ;  /* 0x0000000616167c20 */ /* 0x000fe20008410000 */
[----:B------:R-:W-:Y:S01]  /*9570*/  FSEL R49, R11, -INF , !P5 ;  /* 0xff8000000b317808 */ /* 0x000fe20006800000 */
[----:B------:R-:W-:Y:S01]  /*9580*/  FMUL.FTZ R20, R20, UR6 ;  /* 0x0000000614147c20 */ /* 0x000fe20008410000 */
[----:B------:R-:W-:Y:S01]  /*9590*/  FSEL R72, R5, -INF , !P1 ;  /* 0xff80000005487808 */ /* 0x000fe20004800000 */
[----:B------:R-:W-:Y:S01]  /*95a0*/  FMUL.FTZ R5, R35, UR6 ;  /* 0x0000000623057c20 */ /* 0x000fe20008410000 */
[----:B------:R-:W-:Y:S01]  /*95b0*/  FSEL R52, R10, -INF , !P3 ;  /* 0xff8000000a347808 */ /* 0x000fe20005800000 */
[----:B------:R-:W-:Y:S01]  /*95c0*/  MUFU.TANH R45, R33 ;  /* 0x00000021002d7308 */ /* 0x000fe20000002400 */
[C---:B------:R-:W-:Y:S01]  /*95d0*/  ISETP.GE.AND P6, PT, R4.reuse, R6, PT ;  /* 0x000000060400720c */ /* 0x040fe20003fc6270 */
[----:B------:R-:W-:Y:S01]  /*95e0*/  FMUL.FTZ R21, R21, UR6 ;  /* 0x0000000615157c20 */ /* 0x000fe20008410000 */
[----:B------:R-:W-:-:S02]  /*95f0*/  ISETP.GE.AND P2, PT, R4, R7, PT ;  /* 0x000000070400720c */ /* 0x000fc40003f46270 */
[-C--:B------:R-:W-:Y:S01]  /*9600*/  ISETP.GE.AND P5, PT, R4, R8.reuse, PT ;  /* 0x000000080400720c */ /* 0x080fe20003fa6270 */
[----:B------:R-:W-:Y:S01]  /*9610*/  FMUL.FTZ R14, R14, UR6 ;  /* 0x000000060e0e7c20 */ /* 0x000fe20008410000 */
[-C--:B------:R-:W-:Y:S01]  /*9620*/  ISETP.GE.AND P1, PT, R4, R9.reuse, PT ;  /* 0x000000090400720c */ /* 0x080fe20003f26270 */
[----:B------:R1:W-:Y:S01]  /*9630*/  MUFU.TANH R10, R32 ;  /* 0x00000020000a7308 */ /* 0x0003e20000002400 */
[----:B------:R-:W-:Y:S01]  /*9640*/  ISETP.GE.AND P3, PT, R2, R8, PT ;  /* 0x000000080200720c */ /* 0x000fe20003f66270 */
[----:B------:R-:W-:Y:S01]  /*9650*/  FMUL.FTZ R4, R34, UR6 ;  /* 0x0000000622047c20 */ /* 0x000fe20008410000 */
[----:B------:R-:W-:Y:S01]  /*9660*/  ISETP.GE.AND P4, PT, R2, R9, PT ;  /* 0x000000090200720c */ /* 0x000fe20003f86270 */
[----:B------:R-:W-:Y:S01]  /*9670*/  VIADD R2, R0, 0xffffff31 ;  /* 0xffffff3100027836 */ /* 0x000fe20000000000 */
[----:B------:R-:W-:Y:S01]  /*9680*/  FSEL R103, R125, -INF , !P3 ;  /* 0xff8000007d677808 */ /* 0x000fe20005800000 */
[----:B------:R-:W-:Y:S01]  /*9690*/  FMUL.FTZ R12, R12, UR6 ;  /* 0x000000060c0c7c20 */ /* 0x000fe20008410000 */
[----:B------:R-:W-:Y:S01]  /*96a0*/  FSEL R124, R124, -INF , !P4 ;  /* 0xff8000007c7c7808 */ /* 0x000fe20006000000 */
[----:B------:R-:W2:Y:S01]  /*96b0*/  MUFU.TANH R5, R5 ;  /* 0x0000000500057308 */ /* 0x000ea20000002400 */
[----:B------:R-:W-:Y:S01]  /*96c0*/  FSEL R48, R181, -INF , !P6 ;  /* 0xff800000b5307808 */ /* 0x000fe20007000000 */
[----:B------:R-:W-:Y:S01]  /*96d0*/  FMUL.FTZ R13, R13, UR6 ;  /* 0x000000060d0d7c20 */ /* 0x000fe20008410000 */
[----:B------:R-:W-:Y:S01]  /*96e0*/  FSEL R69, R178, -INF , !P2 ;  /* 0xff800000b2457808 */ /* 0x000fe20005000000 */
[----:B------:R-:W-:Y:S01]  /*96f0*/  FMUL.FTZ R15, R15, UR6 ;  /* 0x000000060f0f7c20 */ /* 0x000fe20008410000 */
[----:B------:R-:W-:-:S02]  /*9700*/  ISETP.GE.AND P3, PT, R2, R6, PT ;  /* 0x000000060200720c */ /* 0x000fc40003f66270 */
[C---:B------:R-:W-:Y:S01]  /*9710*/  ISETP.GE.AND P4, PT, R2.reuse, R7, PT ;  /* 0x000000070200720c */ /* 0x040fe20003f86270 */
[----:B------:R-:W3:Y:S01]  /*9720*/  MUFU.TANH R4, R4 ;  /* 0x0000000400047308 */ /* 0x000ee20000002400 */
[----:B-1----:R-:W-:Y:S01]  /*9730*/  HMMA.16816.F32 R32, R16, R98, R28 ;  /* 0x000000621020723c */ /* 0x002fe2000000181c */
[C---:B------:R-:W-:Y:S02]  /*9740*/  ISETP.GE.AND P6, PT, R2.reuse, R8, PT ;  /* 0x000000080200720c */ /* 0x040fe40003fc6270 */
[----:B------:R-:W-:Y:S01]  /*9750*/  ISETP.GE.AND P2, PT, R2, R9, PT ;  /* 0x000000090200720c */ /* 0x000fe20003f46270 */
[----:B------:R-:W-:Y:S01]  /*9760*/  VIADD R2, R0, 0xffffff38 ;  /* 0xffffff3800027836 */ /* 0x000fe20000000000 */
[----:B------:R-:W-:Y:S02]  /*9770*/  FSEL R125, R177, -INF , !P5 ;  /* 0xff800000b17d7808 */ /* 0x000fe40006800000 */
[----:B------:R-:W-:Y:S01]  /*9780*/  FSEL R129, R176, -INF , !P1 ;  /* 0xff800000b0817808 */ /* 0x000fe20004800000 */
[----:B------:R-:W-:Y:S01]  /*9790*/  HMMA.16816.F32 R28, R24, R70, RZ ;  /* 0x00000046181c723c */ /* 0x000fe200000018ff */
[----:B------:R-:W-:Y:S01]  /*97a0*/  FSEL R47, R193, -INF , !P3 ;  /* 0xff800000c12f7808 */ /* 0x000fe20005800000 */
[----:B------:R-:W-:Y:S01]  /*97b0*/  MUFU.TANH R71, R42 ;  /* 0x0000002a00477308 */ /* 0x000fe20000002400 */
[----:B------:R-:W-:-:S02]  /*97c0*/  FSEL R68, R182, -INF , !P4 ;  /* 0xff800000b6447808 */ /* 0x000fc40006000000 */
[C---:B------:R-:W-:Y:S02]  /*97d0*/  ISETP.GE.AND P5, PT, R2.reuse, R6, PT ;  /* 0x000000060200720c */ /* 0x040fe40003fa6270 */
[C---:B------:R-:W-:Y:S01]  /*97e0*/  ISETP.GE.AND P1, PT, R2.reuse, R7, PT ;  /* 0x000000070200720c */ /* 0x040fe20003f26270 */
[----:B------:R-:W-:Y:S01]  /*97f0*/  HMMA.16816.F32 R24, R24, R74, RZ ;  /* 0x0000004a1818723c */ /* 0x000fe200000018ff */
[C---:B------:R-:W-:Y:S01]  /*9800*/  ISETP.GE.AND P3, PT, R2.reuse, R8, PT ;  /* 0x000000080200720c */ /* 0x040fe20003f66270 */
[----:B------:R-:W-:Y:S01]  /*9810*/  MUFU.TANH R82, R41 ;  /* 0x0000002900527308 */ /* 0x000fe20000002400 */
[----:B------:R-:W-:Y:S01]  /*9820*/  ISETP.GE.AND P4, PT, R2, R9, PT ;  /* 0x000000090200720c */ /* 0x000fe20003f86270 */
[----:B------:R-:W-:Y:S01]  /*9830*/  VIADD R2, R0, 0xffffff39 ;  /* 0xffffff3900027836 */ /* 0x000fe20000000000 */
[----:B------:R-:W-:Y:S01]  /*9840*/  FSEL R128, R179, -INF , !P2 ;  /* 0xff800000b3807808 */ /* 0x000fe20005000000 */
[----:B------:R-:W-:Y:S01]  /*9850*/  FMUL.FTZ R32, R32, UR6 ;  /* 0x0000000620207c20 */ /* 0x000fe20008410000 */
[----:B------:R-:W-:Y:S01]  /*9860*/  FMUL.FTZ R33, R33, UR6 ;  /* 0x0000000621217c20 */ /* 0x000fe20008410000 */
[----:B------:R-:W-:Y:S01]  /*9870*/  FMUL.FTZ R35, R35, UR6 ;  /* 0x0000000623237c20 */ /* 0x000fe20008410000 */
[----:B------:R-:W-:Y:S01]  /*9880*/  ISETP.GE.AND P2, PT, R2, R7, PT ;  /* 0x000000070200720c */ /* 0x000fe20003f46270 */
[----:B------:R-:W-:Y:S01]  /*9890*/  MUFU.TANH R12, R12 ;  /* 0x0000000c000c7308 */ /* 0x000fe20000002400 */
[----:B------:R-:W-:Y:S01]  /*98a0*/  FSEL R99, R180, -INF , !P6 ;  /* 0xff800000b4637808 */ /* 0x000fe20007000000 */
[C---:B------:R-:W-:Y:S01]  /*98b0*/  HMMA.16816.F32 R28, R16.reuse, R58, R28 ;  /* 0x0000003a101c723c */ /* 0x040fe2000000181c */
[----:B--2---:R-:W-:Y:S01]  /*98c0*/  FSEL R63, R5, -INF , !P2 ;  /* 0xff800000053f7808 */ /* 0x004fe20005000000 */
[----:B------:R-:W-:Y:S01]  /*98d0*/  FMUL.FTZ R5, R34, UR6 ;  /* 0x0000000622057c20 */ /* 0x000fe20008410000 */
[----:B---3--:R-:W-:Y:S01]  /*98e0*/  FSEL R66, R4, -INF , !P1 ;  /* 0xff80000004427808 */ /* 0x008fe20004800000 */
[----:B------:R-:W-:Y:S01]  /*98f0*/  VIADD R4, R0, 0xffffff40 ;  /* 0xffffff4000047836 */ /* 0x000fe20000000000 */
[----:B------:R-:W-:Y:S01]  /*9900*/  ISETP.GE.AND P6, PT, R2, R6, PT ;  /* 0x000000060200720c */ /* 0x000fe20003fc6270 */
[----:B------:R-:W1:Y:S01]  /*9910*/  MUFU.TANH R32, R32 ;  /* 0x0000002000207308 */ /* 0x000e620000002400 */
[----:B------:R-:W-:Y:S01]  /*9920*/  FSEL R46, R10, -INF , !P5 ;  /* 0xff8000000a2e7808 */ /* 0x000fe20006800000 */
[----:B------:R-:W-:Y:S01]  /*9930*/  HMMA.16816.F32 R16, R16, R94, R24 ;  /* 0x0000005e1010723c */ /* 0x000fe20000001818 */
[----:B------:R-:W-:-:S02]  /*9940*/  ISETP.GE.AND P5, PT, R2, R8, PT ;  /* 0x000000080200720c */ /* 0x000fc40003fa6270 */
[----:B------:R-:W-:Y:S01]  /*9950*/  ISETP.GE.AND P1, PT, R2, R9, PT ;  /* 0x000000090200720c */ /* 0x000fe20003f26270 */
[----:B------:R-:W-:Y:S01]  /*9960*/  VIADD R2, R0, 0xffffff41 ;  /* 0xffffff4100027836 */ /* 0x000fe20000000000 */
[----:B------:R-:W-:Y:S01]  /*9970*/  FSEL R98, R126, -INF , !P3 ;  /* 0xff8000007e627808 */ /* 0x000fe20005800000 */
[----:B------:R-:W2:Y:S01]  /*9980*/  MUFU.TANH R5, R5 ;  /* 0x0000000500057308 */ /* 0x000ea20000002400 */
[----:B------:R-:W-:Y:S02]  /*9990*/  FSEL R131, R131, -INF , !P4 ;  /* 0xff80000083837808 */ /* 0x000fe40006000000 */
[----:B------:R-:W-:Y:S02]  /*99a0*/  FSEL R45, R45, -INF , !P6 ;  /* 0xff8000002d2d7808 */ /* 0x000fe40007000000 */
[----:B------:R-:W-:Y:S01]  /*99b0*/  ISETP.GE.AND P3, PT, R4, R6, PT ;  /* 0x000000060400720c */ /* 0x000fe20003f66270 */
[----:B------:R-:W-:Y:S01]  /*99c0*/  FMUL.FTZ R30, R30, UR6 ;  /* 0x000000061e1e7c20 */ /* 0x000fe20008410000 */
[C---:B------:R-:W-:Y:S01]  /*99d0*/  ISETP.GE.AND P4, PT, R4.reuse, R7, PT ;  /* 0x000000070400720c */ /* 0x040fe20003f86270 */
[----:B------:R-:W3:Y:S01]  /*99e0*/  MUFU.TANH R33, R33 ;  /* 0x0000002100217308 */ /* 0x000ee20000002400 */
[----:B------:R-:W-:Y:S01]  /*99f0*/  ISETP.GE.AND P6, PT, R4, R8, PT ;  /* 0x000000080400720c */ /* 0x000fe20003fc6270 */
[----:B------:R-:W-:Y:S01]  /*9a00*/  FMUL.FTZ R28, R28, UR6 ;  /* 0x000000061c1c7c20 */ /* 0x000fe20008410000 */
[----:B------:R-:W-:Y:S01]  /*9a10*/  ISETP.GE.AND P2, PT, R4, R9, PT ;  /* 0x000000090400720c */ /* 0x000fe20003f46270 */
[----:B------:R-:W-:Y:S01]  /*9a20*/  VIADD R4, R0, 0xffffff48 ;  /* 0xffffff4800047836 */ /* 0x000fe20000000000 */
[----:B------:R-:W-:Y:S01]  /*9a30*/  FSEL R91, R127, -INF , !P5 ;  /* 0xff8000007f5b7808 */ /* 0x000fe20006800000 */
[----:B------:R-:W-:Y:S01]  /*9a40*/  FMUL.FTZ R31, R31, UR6 ;  /* 0x000000061f1f7c20 */ /* 0x000fe20008410000 */
[----:B------:R-:W-:Y:S01]  /*9a50*/  FSEL R132, R132, -INF , !P1 ;  /* 0xff80000084847808 */ /* 0x000fe20004800000 */
[----:B------:R-:W4:Y:S01]  /*9a60*/  MUFU.TANH R35, R35 ;  /* 0x0000002300237308 */ /* 0x000f220000002400 */
[----:B------:R-:W-:Y:S01]  /*9a70*/  FSEL R44, R199, -INF , !P3 ;  /* 0xff800000c72c7808 */ /* 0x000fe20005800000 */
[----:B------:R-:W-:Y:S01]  /*9a80*/  FMUL.FTZ R29, R29, UR6 ;  /* 0x000000061d1d7c20 */ /* 0x000fe20008410000 */
[----:B------:R-:W-:Y:S01]  /*9a90*/  FSEL R62, R195, -INF , !P4 ;  /* 0xff800000c33e7808 */ /* 0x000fe20006000000 */
[----:B------:R-:W-:Y:S01]  /*9aa0*/  FMUL.FTZ R16, R16, UR6 ;  /* 0x0000000610107c20 */ /* 0x000fe20008410000 */
[C---:B------:R-:W-:Y:S01]  /*9ab0*/  ISETP.GE.AND P5, PT, R2.reuse, R6, PT ;  /* 0x000000060200720c */ /* 0x040fe20003fa6270 */
[----:B------:R-:W-:Y:S01]  /*9ac0*/  FMUL.FTZ R17, R17, UR6 ;  /* 0x0000000611117c20 */ /* 0x000fe20008410000 */
[C---:B------:R-:W-:Y:S01]  /*9ad0*/  ISETP.GE.AND P1, PT, R2.reuse, R7, PT ;  /* 0x000000070200720c */ /* 0x040fe20003f26270 */
[----:B------:R2:W-:Y:S01]  /*9ae0*/  MUFU.TANH R10, R51 ;  /* 0x00000033000a7308 */ /* 0x0005e20000002400 */
[----:B------:R-:W-:-:S02]  /*9af0*/  ISETP.GE.AND P3, PT, R2, R8, PT ;  /* 0x000000080200720c */ /* 0x000fc40003f66270 */
[----:B------:R-:W-:Y:S01]  /*9b00*/  ISETP.GE.AND P4, PT, R2, R9, PT ;  /* 0x000000090200720c */ /* 0x000fe20003f86270 */
[----:B------:R-:W-:Y:S01]  /*9b10*/  VIADD R2, R0, 0xffffff49 ;  /* 0xffffff4900027836 */ /* 0x000fe20000000000 */
[----:B------:R-:W-:Y:S02]  /*9b20*/  FSEL R127, R197, -INF , !P6 ;  /* 0xff800000c57f7808 */ /* 0x000fe40007000000 */
[----:B------:R-:W-:Y:S01]  /*9b30*/  FSEL R135, R191, -INF , !P2 ;  /* 0xff800000bf877808 */ /* 0x000fe20005000000 */
[----:B------:R-:W-:Y:S01]  /*9b40*/  MUFU.TANH R30, R30 ;  /* 0x0000001e001e7308 */ /* 0x000fe20000002400 */
[C---:B------:R-:W-:Y:S02]  /*9b50*/  ISETP.GE.AND P6, PT, R4.reuse, R6, PT ;  /* 0x000000060400720c */ /* 0x040fe40003fc6270 */
[----:B------:R-:W-:Y:S02]  /*9b60*/  ISETP.GE.AND P2, PT, R4, R7, PT ;  /* 0x000000070400720c */ /* 0x000fe40003f46270 */
[----:B------:R-:W-:-:S02]  /*9b70*/  FSEL R133, R196, -INF , !P3 ;  /* 0xff800000c4857808 */ /* 0x000fc40005800000 */
[----:B------:R-:W-:Y:S01]  /*9b80*/  FSEL R168, R194, -INF , !P4 ;  /* 0xff800000c2a87808 */ /* 0x000fe20006000000 */
[----:B------:R-:W-:Y:S01]  /*9b90*/  MUFU.TANH R31, R31 ;  /* 0x0000001f001f7308 */ /* 0x000fe20000002400 */
[----:B-1----:R-:W-:Y:S02]  /*9ba0*/  FSEL R39, R32, -INF , !P6 ;  /* 0xff80000020277808 */ /* 0x002fe40007000000 */
[----:B--2---:R-:W-:Y:S02]  /*9bb0*/  FSEL R51, R5, -INF , !P2 ;  /* 0xff80000005337808 */ /* 0x004fe40005000000 */
[----:B------:R-:W-:Y:S02]  /*9bc0*/  FSEL R40, R202, -INF , !P5 ;  /* 0xff800000ca287808 */ /* 0x000fe40006800000 */
[----:B------:R-:W-:Y:S01]  /*9bd0*/  FSEL R58, R201, -INF , !P1 ;  /* 0xff800000c93a7808 */ /* 0x000fe20004800000 */
[----:B------:R-:W1:Y:S01]  /*9be0*/  MUFU.TANH R5, R28 ;  /* 0x0000001c00057308 */ /* 0x000e620000002400 */
[----:B------:R-:W-:-:S02]  /*9bf0*/  ISETP.GE.AND P3, PT, R2, R6, PT ;  /* 0x000000060200720c */ /* 0x000fc40003f66270 */
[C---:B------:R-:W-:Y:S02]  /*9c00*/  ISETP.GE.AND P4, PT, R2.reuse, R7, PT ;  /* 0x000000070200720c */ /* 0x040fe40003f86270 */
[CC--:B------:R-:W-:Y:S02]  /*9c10*/  ISETP.GE.AND P6, PT, R2.reuse, R8.reuse, PT ;  /* 0x000000080200720c */ /* 0x0c0fe40003fc6270 */
[-C--:B------:R-:W-:Y:S01]  /*9c20*/  ISETP.GE.AND P2, PT, R2, R9.reuse, PT ;  /* 0x000000090200720c */ /* 0x080fe20003f46270 */
[----:B------:R-:W-:Y:S01]  /*9c30*/  VIADD R2, R0, 0xffffff50 ;  /* 0xffffff5000027836 */ /* 0x000fe20000000000 */
[C---:B------:R-:W-:Y:S01]  /*9c40*/  ISETP.GE.AND P5, PT, R4.reuse, R8, PT ;  /* 0x000000080400720c */ /* 0x040fe20003fa6270 */
[----:B------:R-:W2:Y:S01]  /*9c50*/  MUFU.TANH R28, R29 ;  /* 0x0000001d001c7308 */ /* 0x000ea20000002400 */
[----:B------:R-:W-:Y:S01]  /*9c60*/  ISETP.GE.AND P1, PT, R4, R9, PT ;  /* 0x000000090400720c */ /* 0x000fe20003f26270 */
[----:B------:R-:W-:Y:S01]  /*9c70*/  VIADD R4, R0, 0xffffff51 ;  /* 0xffffff5100047836 */ /* 0x000fe20000000000 */
[----:B------:R-:W-:-:S02]  /*9c80*/  FSEL R130, R130, -INF , !P5 ;  /* 0xff80000082827808 */ /* 0x000fc40006800000 */
[----:B------:R-:W-:Y:S02]  /*9c90*/  FSEL R170, R170, -INF , !P1 ;  /* 0xff800000aaaa7808 */ /* 0x000fe40004800000 */
[----:B---3--:R-:W-:Y:S01]  /*9ca0*/  FSEL R34, R33, -INF , !P3 ;  /* 0xff80000021227808 */ /* 0x008fe20005800000 */
[----:B------:R3:W-:Y:S01]  /*9cb0*/  MUFU.TANH R59, R43 ;  /* 0x0000002b003b7308 */ /* 0x0007e20000002400 */
[----:B----4-:R-:W-:Y:S02]  /*9cc0*/  FSEL R50, R35, -INF , !P4 ;  /* 0xff80000023327808 */ /* 0x010fe40006000000 */
[C---:B------:R-:W-:Y:S02]  /*9cd0*/  ISETP.GE.AND P5, PT, R2.reuse, R6, PT ;  /* 0x000000060200720c */ /* 0x040fe40003fa6270 */
[C---:B------:R-:W-:Y:S02]  /*9ce0*/  ISETP.GE.AND P1, PT, R2.reuse, R7, PT ;  /* 0x000000070200720c */ /* 0x040fe40003f26270 */
[C---:B------:R-:W-:Y:S01]  /*9cf0*/  ISETP.GE.AND P3, PT, R2.reuse, R8, PT ;  /* 0x000000080200720c */ /* 0x040fe20003f66270 */
[----:B------:R4:W-:Y:S01]  /*9d00*/  MUFU.TANH R24, R22 ;  /* 0x0000001600187308 */ /* 0x0009e20000002400 */
[----:B------:R-:W-:Y:S01]  /*9d10*/  ISETP.GE.AND P4, PT, R2, R9, PT ;  /* 0x000000090200720c */ /* 0x000fe20003f86270 */
[----:B------:R-:W-:Y:S01]  /*9d20*/  VIADD R2, R0, 0xffffff58 ;  /* 0xffffff5800027836 */ /* 0x000fe20000000000 */
[----:B------:R-:W-:-:S02]  /*9d30*/  FSEL R126, R169, -INF , !P6 ;  /* 0xff800000a97e7808 */ /* 0x000fc40007000000 */
[----:B------:R-:W-:Y:S02]  /*9d40*/  FSEL R120, R120, -INF , !P2 ;  /* 0xff80000078787808 */ /* 0x000fe40005000000 */
[C---:B------:R-:W-:Y:S01]  /*9d50*/  ISETP.GE.AND P6, PT, R4.reuse, R6, PT ;  /* 0x000000060400720c */ /* 0x040fe20003fc6270 */
[----:B------:R-:W5:Y:S01]  /*9d60*/  MUFU.TANH R35, R20 ;  /* 0x0000001400237308 */ /* 0x000f620000002400 */
[----:B------:R-:W-:Y:S02]  /*9d70*/  ISETP.GE.AND P2, PT, R4, R7, PT ;  /* 0x000000070400720c */ /* 0x000fe40003f46270 */
[----:B------:R-:W-:Y:S02]  /*9d80*/  FSEL R169, R200, -INF , !P3 ;  /* 0xff800000c8a97808 */ /* 0x000fe40005800000 */
[----:B------:R-:W-:Y:S02]  /*9d90*/  FSEL R173, R198, -INF , !P4 ;  /* 0xff800000c6ad7808 */ /* 0x000fe40006000000 */
[----:B------:R-:W-:Y:S01]  /*9da0*/  FSEL R32, R214, -INF , !P6 ;  /* 0xff800000d6207808 */ /* 0x000fe20007000000 */
[----:B------:R-:W-:Y:S01]  /*9db0*/  MUFU.TANH R11, R16 ;  /* 0x00000010000b7308 */ /* 0x000fe20000002400 */
[----:B------:R-:W-:-:S02]  /*9dc0*/  FSEL R42, R211, -INF , !P2 ;  /* 0xff800000d32a7808 */ /* 0x000fc40005000000 */
[----:B------:R-:W-:Y:S02]  /*9dd0*/  FSEL R33, R204, -INF , !P5 ;  /* 0xff800000cc217808 */ /* 0x000fe40006800000 */
[----:B---3--:R-:W-:Y:S02]  /*9de0*/  FSEL R43, R203, -INF , !P1 ;  /* 0xff800000cb2b7808 */ /* 0x008fe40004800000 */
[C---:B------:R-:W-:Y:S01]  /*9df0*/  ISETP.GE.AND P3, PT, R2.reuse, R6, PT ;  /* 0x000000060200720c */ /* 0x040fe20003f66270 */
[----:B------:R-:W-:Y:S01]  /*9e00*/  MUFU.TANH R16, R17 ;  /* 0x0000001100107308 */ /* 0x000fe20000002400 */
[C---:B------:R-:W-:Y:S02]  /*9e10*/  ISETP.GE.AND P4, PT, R2.reuse, R7, PT ;  /* 0x000000070200720c */ /* 0x040fe40003f86270 */
[CC--:B------:R-:W-:Y:S02]  /*9e20*/  ISETP.GE.AND P6, PT, R2.reuse, R8.reuse, PT ;  /* 0x000000080200720c */ /* 0x0c0fe40003fc6270 */
[----:B------:R-:W-:Y:S01]  /*9e30*/  ISETP.GE.AND P2, PT, R2, R9, PT ;  /* 0x000000090200720c */ /* 0x000fe20003f46270 */
[----:B------:R-:W-:Y:S01]  /*9e40*/  VIADD R2, R0, 0xffffff59 ;  /* 0xffffff5900027836 */ /* 0x000fe20000000000 */
[----:B------:R-:W-:Y:S01]  /*9e50*/  BAR.SYNC.DEFER_BLOCKING 0x0 ;  /* 0x0000000000007b1d */ /* 0x000fe20000010000 */
[----:B------:R-:W-:-:S02]  /*9e60*/  ISETP.GE.AND P5, PT, R4, R8, PT ;  /* 0x000000080400720c */ /* 0x000fc40003fa6270 */
[----:B------:R-:W-:Y:S01]  /*9e70*/  ISETP.GE.AND P1, PT, R4, R9, PT ;  /* 0x000000090400720c */ /* 0x000fe20003f26270 */
[C---:B------:R-:W-:Y:S01]  /*9e80*/  VIADD R4, R0.reuse, 0xffffff70 ;  /* 0xffffff7000047836 */ /* 0x040fe20000000000 */
[----:B------:R-:W-:Y:S01]  /*9e90*/  FSEL R107, R207, -INF , !P5 ;  /* 0xff800000cf6b7808 */ /* 0x000fe20006800000 */
[----:B------:R-:W-:Y:S01]  /*9ea0*/  MUFU.TANH R13, R13 ;  /* 0x0000000d000d7308 */ /* 0x000fe20000002400 */
[----:B------:R-:W-:Y:S02]  /*9eb0*/  FSEL R172, R205, -INF , !P1 ;  /* 0xff800000cdac7808 */ /* 0x000fe40004800000 */
[----:B-1----:R-:W-:Y:S01]  /*9ec0*/  FSEL R29, R5, -INF , !P3 ;  /* 0xff800000051d7808 */ /* 0x002fe20005800000 */
[----:B------:R-:W-:Y:S01]  /*9ed0*/  VIADD R5, R0, 0xffffff68 ;  /* 0xffffff6800057836 */ /* 0x000fe20000000000 */
[----:B------:R-:W-:Y:S02]  /*9ee0*/  FSEL R41, R30, -INF , !P4 ;  /* 0xff8000001e297808 */ /* 0x000fe40006000000 */
[C---:B------:R-:W-:Y:S01]  /*9ef0*/  ISETP.GE.AND P5, PT, R2.reuse, R6, PT ;  /* 0x000000060200720c */ /* 0x040fe20003fa6270 */
[----:B------:R1:W3:Y:S01]  /*9f00*/  MUFU.TANH R30, R21 ;  /* 0x00000015001e7308 */ /* 0x0002e20000002400 */
[----:B------:R-:W-:-:S02]  /*9f10*/  ISETP.GE.AND P1, PT, R2, R7, PT ;  /* 0x000000070200720c */ /* 0x000fc40003f26270 */
[C---:B------:R-:W-:Y:S02]  /*9f20*/  ISETP.GE.AND P3, PT, R2.reuse, R8, PT ;  /* 0x000000080200720c */ /* 0x040fe40003f66270 */
[----:B------:R-:W-:Y:S01]  /*9f30*/  ISETP.GE.AND P4, PT, R2, R9, PT ;  /* 0x000000090200720c */ /* 0x000fe20003f86270 */
[----:B------:R-:W-:Y:S01]  /*9f40*/  VIADD R2, R0, 0xffffff60 ;  /* 0xffffff6000027836 */ /* 0x000fe20000000000 */
[----:B------:R-:W-:Y:S01]  /*9f50*/  FSEL R106, R171, -INF , !P6 ;  /* 0xff800000ab6a7808 */ /* 0x000fe20007000000 */
[----:B------:R-:W-:Y:S01]  /*9f60*/  MUFU.TANH R15, R15 ;  /* 0x0000000f000f7308 */ /* 0x000fe20000002400 */
[----:B------:R-:W-:Y:S02]  /*9f70*/  FSEL R171, R83, -INF , !P2 ;  /* 0xff80000053ab7808 */ /* 0x000fe40005000000 */
[----:B--2---:R-:W-:Y:S02]  /*9f80*/  FSEL R28, R28, -INF , !P5 ;  /* 0xff8000001c1c7808 */ /* 0x004fe40006800000 */
[----:B------:R-:W-:-:S02]  /*9f90*/  FSEL R70, R31, -INF , !P1 ;  /* 0xff8000001f467808 */ /* 0x000fc40004800000 */
[C---:B------:R-:W-:Y:S02]  /*9fa0*/  ISETP.GE.AND P6, PT, R2.reuse, R6, PT ;  /* 0x000000060200720c */ /* 0x040fe40003fc6270 */
[C---:B------:R-:W-:Y:S02]  /*9fb0*/  ISETP.GE.AND P2, PT, R2.reuse, R7, PT ;  /* 0x000000070200720c */ /* 0x040fe40003f46270 */
[C---:B------:R-:W-:Y:S02]  /*9fc0*/  ISETP.GE.AND P5, PT, R2.reuse, R8, PT ;  /* 0x000000080200720c */ /* 0x040fe40003fa6270 */
[----:B------:R-:W-:Y:S01]  /*9fd0*/  ISETP.GE.AND P1, PT, R2, R9, PT ;  /* 0x000000090200720c */ /* 0x000fe20003f26270 */
[----:B------:R-:W-:Y:S01]  /*9fe0*/  VIADD R2, R0, 0xffffff61 ;  /* 0xffffff6100027836 */ /* 0x000fe20000000000 */
[----:B------:R-:W-:Y:S02]  /*9ff0*/  FSEL R94, R134, -INF , !P3 ;  /* 0xff800000865e7808 */ /* 0x000fe40005800000 */
[----:B------:R-:W-:-:S02]  /*a000*/  FSEL R95, R10, -INF , !P4 ;  /* 0xff8000000a5f7808 */ /* 0x000fc40006000000 */
[----:B----4-:R-:W-:Y:S01]  /*a010*/  FSEL R22, R223, -INF , !P6 ;  /* 0xff800000df167808 */ /* 0x010fe20007000000 */
[----:B------:R-:W2:Y:S01]  /*a020*/  MUFU.TANH R10, R14 ;  /* 0x0000000e000a7308 */ /* 0x000ea20000002400 */
        /* <DEDUP_REMOVED lines=9> */
[----:B------:R-:W-:Y:S02]  /*a0c0*/  ISETP.GE.AND P1, PT, R4, R7, PT ;  /* 0x000000070400720c */ /* 0x000fe40003f26270 */
[----:B-1----:R-:W-:Y:S02]  /*a0d0*/  FSEL R21, R224, -INF , !P3 ;  /* 0xff800000e0157808 */ /* 0x002fe40005800000 */
[----:B------:R-:W-:Y:S02]  /*a0e0*/  FSEL R75, R222, -INF , !P4 ;  /* 0xff800000de4b7808 */ /* 0x000fe40006000000 */
[----:B------:R-:W-:-:S02]  /*a0f0*/  FSEL R134, R219, -INF , !P6 ;  /* 0xff800000db867808 */ /* 0x000fc40007000000 */
[----:B------:R-:W-:Y:S02]  /*a100*/  FSEL R177, R216, -INF , !P2 ;  /* 0xff800000d8b17808 */ /* 0x000fe40005000000 */
[----:B------:R-:W-:Y:S02]  /*a110*/  FSEL R20, R215, -INF , !P5 ;  /* 0xff800000d7147808 */ /* 0x000fe40006800000 */
[----:B------:R-:W-:Y:S02]  /*a120*/  FSEL R198, R209, -INF , !P1 ;  /* 0xff800000d1c67808 */ /* 0x000fe40004800000 */
[C---:B------:R-:W-:Y:S02]  /*a130*/  ISETP.GE.AND P3, PT, R4.reuse, R8, PT ;  /* 0x000000080400720c */ /* 0x040fe40003f66270 */
[----:B------:R-:W-:Y:S01]  /*a140*/  ISETP.GE.AND P4, PT, R4, R9, PT ;  /* 0x000000090400720c */ /* 0x000fe20003f86270 */
[----:B------:R-:W-:Y:S01]  /*a150*/  VIADD R4, R0, 0xffffff69 ;  /* 0xffffff6900047836 */ /* 0x000fe20000000000 */
[----:B------:R-:W-:-:S02]  /*a160*/  ISETP.GE.AND P6, PT, R2, R6, PT ;  /* 0x000000060200720c */ /* 0x000fc40003fc6270 */
[C---:B------:R-:W-:Y:S02]  /*a170*/  ISETP.GE.AND P2, PT, R2.reuse, R7, PT ;  /* 0x000000070200720c */ /* 0x040fe40003f46270 */
[C---:B------:R-:W-:Y:S02]  /*a180*/  ISETP.GE.AND P5, PT, R2.reuse, R8, PT ;  /* 0x000000080200720c */ /* 0x040fe40003fa6270 */
[----:B------:R-:W-:Y:S01]  /*a190*/  ISETP.GE.AND P1, PT, R2, R9, PT ;  /* 0x000000090200720c */ /* 0x000fe20003f26270 */
[----:B------:R-:W-:Y:S01]  /*a1a0*/  VIADD R2, R0, 0xffffff78 ;  /* 0xffffff7800027836 */ /* 0x000fe20000000000 */
[----:B------:R-:W-:Y:S01]  /*a1b0*/  FSEL R181, R208, -INF , !P3 ;  /* 0xff800000d0b57808 */ /* 0x000fe20005800000 */
[----:B------:R-:W-:Y:S01]  /*a1c0*/  VIADD R0, R0, 0xffffff79 ;  /* 0xffffff7900007836 */ /* 0x000fe20000000000 */
[----:B------:R-:W-:Y:S02]  /*a1d0*/  FSEL R193, R206, -INF , !P4 ;  /* 0xff800000cec17808 */ /* 0x000fe40006000000 */
[----:B------:R-:W-:-:S02]  /*a1e0*/  FSEL R17, R221, -INF , !P6 ;  /* 0xff800000dd117808 */ /* 0x000fc40007000000 */
[----:B------:R-:W-:Y:S02]  /*a1f0*/  FSEL R197, R218, -INF , !P2 ;  /* 0xff800000dac57808 */ /* 0x000fe40005000000 */
[-C--:B------:R-:W-:Y:S02]  /*a200*/  ISETP.GE.AND P3, PT, R5, R8.reuse, PT ;  /* 0x000000080500720c */ /* 0x080fe40003f66270 */
[-C--:B------:R-:W-:Y:S02]  /*a210*/  ISETP.GE.AND P4, PT, R4, R8.reuse, PT ;  /* 0x000000080400720c */ /* 0x080fe40003f86270 */
[-C--:B------:R-:W-:Y:S02]  /*a220*/  ISETP.GE.AND P6, PT, R2, R8.reuse, PT ;  /* 0x000000080200720c */ /* 0x080fe40003fc6270 */
[----:B------:R-:W-:Y:S01]  /*a230*/  ISETP.GE.AND P2, PT, R0, R8, PT ;  /* 0x000000080000720c */ /* 0x000fe20003f46270 */
[----:B------:R-:W-:Y:S01]  /*a240*/  FMUL.FTZ R8, R18, UR6 ;  /* 0x0000000612087c20 */ /* 0x000fe20008410000 */
[----:B------:R-:W-:-:S02]  /*a250*/  FSEL R178, R212, -INF , !P5 ;  /* 0xff800000d4b27808 */ /* 0x000fc40006800000 */
[----:B------:R-:W-:Y:S02]  /*a260*/  FSEL R194, R210, -INF , !P1 ;  /* 0xff800000d2c27808 */ /* 0x000fe40004800000 */
[----:B------:R-:W-:Y:S01]  /*a270*/  FSEL R90, R90, -INF , !P3 ;  /* 0xff8000005a5a7808 */ /* 0x000fe20005800000 */
[----:B------:R-:W1:Y:S01]  /*a280*/  MUFU.TANH R8, R8 ;  /* 0x0000000800087308 */ /* 0x000e620000002400 */
[----:B------:R-:W-:Y:S02]  /*a290*/  FSEL R110, R82, -INF , !P4 ;  /* 0xff800000526e7808 */ /* 0x000fe40006000000 */
[----:B-----5:R-:W-:Y:S02]  /*a2a0*/  FSEL R182, R35, -INF , !P6 ;  /* 0xff80000023b67808 */ /* 0x020fe40007000000 */
[----:B---3--:R-:W-:Y:S02]  /*a2b0*/  FSEL R191, R30, -INF , !P2 ;  /* 0xff8000001ebf7808 */ /* 0x008fe40005000000 */
[----:B------:R-:W-:-:S02]  /*a2c0*/  ISETP.GE.AND P5, PT, R5, R6, PT ;  /* 0x000000060500720c */ /* 0x000fc40003fa6270 */
[C---:B------:R-:W-:Y:S02]  /*a2d0*/  ISETP.GE.AND P1, PT, R5.reuse, R7, PT ;  /* 0x000000070500720c */ /* 0x040fe40003f26270 */
[----:B------:R-:W-:Y:S01]  /*a2e0*/  ISETP.GE.AND P3, PT, R5, R9, PT ;  /* 0x000000090500720c */ /* 0x000fe20003f66270 */
[----:B------:R-:W-:Y:S01]  /*a2f0*/  FMUL.FTZ R5, R19, UR6 ;  /* 0x0000000613057c20 */ /* 0x000fe20008410000 */
[C---:B------:R-:W-:Y:S02]  /*a300*/  ISETP.GE.AND P4, PT, R4.reuse, R6, PT ;  /* 0x000000060400720c */ /* 0x040fe40003f86270 */
[C---:B------:R-:W-:Y:S02]  /*a310*/  ISETP.GE.AND P6, PT, R4.reuse, R7, PT ;  /* 0x000000070400720c */ /* 0x040fe40003fc6270 */
[----:B------:R-:W-:Y:S01]  /*a320*/  ISETP.GE.AND P2, PT, R4, R9, PT ;  /* 0x000000090400720c */ /* 0x000fe20003f46270 */
[----:B------:R-:W-:Y:S01]  /*a330*/  FMUL.FTZ R4, R23, UR6 ;  /* 0x0000000617047c20 */ /* 0x000fe20008410000 */
[----:B------:R-:W3:Y:S01]  /*a340*/  MUFU.TANH R5, R5 ;  /* 0x0000000500057308 */ /* 0x000ee20000002400 */
[----:B--2---:R-:W-:-:S02]  /*a350*/  FSEL R82, R10, -INF , !P1 ;  /* 0xff8000000a527808 */ /* 0x004fc40004800000 */
[----:B------:R-:W-:Y:S02]  /*a360*/  ISETP.GE.AND P1, PT, R183, 0x3, PT ;  /* 0x00000003b700780c */ /* 0x000fe40003f26270 */
[----:B------:R-:W-:Y:S02]  /*a370*/  FSEL R174, R71, -INF , !P3 ;  /* 0xff80000047ae7808 */ /* 0x000fe40005800000 */
[----:B------:R-:W-:Y:S01]  /*a380*/  FSEL R176, R59, -INF , !P2 ;  /* 0xff8000003bb07808 */ /* 0x000fe20005000000 */
[----:B------:R-:W2:Y:S01]  /*a390*/  MUFU.TANH R4, R4 ;  /* 0x0000000400047308 */ /* 0x000ea20000002400 */
[-C--:B------:R-:W-:Y:S02]  /*a3a0*/  ISETP.GE.AND P3, PT, R2, R6.reuse, PT ;  /* 0x000000060200720c */ /* 0x080fe40003f66270 */
[----:B------:R-:W-:Y:S02]  /*a3b0*/  ISETP.GE.AND P2, PT, R0, R6, PT ;  /* 0x000000060000720c */ /* 0x000fe40003f46270 */
[----:B------:R-:W-:-:S02]  /*a3c0*/  FSEL R12, R12, -INF , !P5 ;  /* 0xff8000000c0c7808 */ /* 0x000fc40006800000 */
[----:B------:R-:W-:Y:S02]  /*a3d0*/  FSEL R13, R13, -INF , !P4 ;  /* 0xff8000000d0d7808 */ /* 0x000fe40006000000 */
[----:B------:R-:W-:Y:S02]  /*a3e0*/  FSEL R14, R11, -INF , !P3 ;  /* 0xff8000000b0e7808 */ /* 0x000fe40005800000 */
[----:B------:R-:W-:Y:S02]  /*a3f0*/  FSEL R16, R16, -INF , !P2 ;  /* 0xff80000010107808 */ /* 0x000fe40005000000 */
[-C--:B------:R-:W-:Y:S02]  /*a400*/  ISETP.GE.AND P5, PT, R2, R7.reuse, PT ;  /* 0x000000070200720c */ /* 0x080fe40003fa6270 */
[----:B------:R-:W-:Y:S02]  /*a410*/  ISETP.GE.AND P4, PT, R0, R7, PT ;  /* 0x000000070000720c */ /* 0x000fe40003f86270 */
[----:B------:R-:W-:-:S02]  /*a420*/  ISETP.GE.AND P3, PT, R2, R9, PT ;  /* 0x000000090200720c */ /* 0x000fc40003f66270 */
[----:B------:R-:W-:Y:S02]  /*a430*/  ISETP.GE.AND P2, PT, R0, R9, PT ;  /* 0x000000090000720c */ /* 0x000fe40003f46270 */
[----:B------:R-:W-:Y:S02]  /*a440*/  FSEL R83, R15, -INF , !P6 ;  /* 0xff8000000f537808 */ /* 0x000fe40007000000 */
[----:B-1----:R-:W-:Y:S02]  /*a450*/  FSEL R195, R8, -INF , !P5 ;  /* 0xff80000008c37808 */ /* 0x002fe40006800000 */
[----:B---3--:R-:W-:Y:S02]  /*a460*/  FSEL R196, R5, -INF , !P4 ;  /* 0xff80000005c47808 */ /* 0x008fe40006000000 */
[----:B------:R-:W-:Y:S02]  /*a470*/  FSEL R180, R24, -INF , !P3 ;  /* 0xff80000018b47808 */ /* 0x000fe40005800000 */
[----:B--2---:R-:W-:Y:S01]  /*a480*/  FSEL R179, R4, -INF , !P2 ;  /* 0xff80000004b37808 */ /* 0x004fe20005000000 */
        /* <DEDUP_REMOVED lines=55> */
.L_x_570:
[----:B------:R-:W-:Y:S05]  /*a800*/  BSYNC.RECONVERGENT B0 ;  /* 0x0000000000007941 */ /* 0x000fea0003800200 */
.L_x_569:
[----:B------:R-:W0:Y:S02]  /*a810*/  LDGDEPBAR ;  /* 0x00000000000079af */ /* 0x000e240000000000 */
.L_x_568:
[----:B------:R-:W-:Y:S02]  /*a820*/  FMNMX3.FTZ R0, R38, R67, R65, !PT ;  /* 0x0000004326007276 */ /* 0x000fe40007810041 */
[----:B------:R-:W-:Y:S02]  /*a830*/  MOV R112, R245 ;  /* 0x000000f500707202 */ /* 0x000fe40000000f00 */
        /* <DEDUP_REMOVED lines=25> */
[----:B------:R4:W-:Y:S01]  /*a9d0*/  MUFU.EX2 R18, R4 ;  /* 0x0000000400127308 */ /* 0x0009e20000000800 */
[----:B---3--:R-:W-:-:S07]  /*a9e0*/  FFMA.FTZ R2, R65, UR5, -R0 ;  /* 0x0000000541027c23 */ /* 0x008fce0008010800 */
[----:B------:R3:W-:Y:S01]  /*a9f0*/  MUFU.EX2 R236, R2 ;  /* 0x0000000200ec7308 */ /* 0x0007e20000000800 */
[----:B----4-:R-:W-:-:S07]  /*aa00*/  FFMA.FTZ R4, R48, UR5, -R0 ;  /* 0x0000000530047c23 */ /* 0x010fce0008010800 */
        /* <DEDUP_REMOVED lines=52> */
[----:B------:R-:W-:-:S05]  /*ad50*/  FMNMX3.FTZ R2, R2, R195, R196, !PT ;  /* 0x000000c302027276 */ /* 0x000fca00078100c4 */
[----:B------:R-:W4:Y:S01]  /*ad60*/  SHFL.BFLY PT, R5, R2, 0x2, 0x1f ;  /* 0x0c401f0002057f89 */ /* 0x000f2200000e0000 */
[----:B---3--:R-:W-:-:S04]  /*ad70*/  FFMA.FTZ R4, R29, UR5, -R0 ;  /* 0x000000051d047c23 */ /* 0x008fc80008010800 */
[----:B------:R3:W-:Y:S01]  /*ad80*/  MUFU.EX2 R53, R4 ;  /* 0x0000000400357308 */ /* 0x0007e20000000800 */
[----:B----4-:R-:W-:-:S05]  /*ad90*/  FMNMX.FTZ R2, R2, R5, !PT ;  /* 0x0000000502027209 */ /* 0x010fca0007810000 */
[----:B------:R-:W4:Y:S01]  /*ada0*/  SHFL.BFLY PT, R5, R2, 0x1, 0x1f ;  /* 0x0c201f0002057f89 */ /* 0x000f2200000e0000 */
[----:B---3--:R-:W-:-:S03]  /*adb0*/  FFMA.FTZ R4, R28, UR5, -R0 ;  /* 0x000000051c047c23 */ /* 0x008fc60008010800 */
[----:B------:R-:W-:Y:S01]  /*adc0*/  LDSM.16.MT88.4 R28, [R186+0x4000] ;  /* 0x00400000ba1c783b */ /* 0x000fe20000004200 */
[----:B------:R3:W5:Y:S02]  /*add0*/  MUFU.EX2 R113, R4 ;  /* 0x0000000400717308 */ /* 0x0007640000000800 */
[--C-:B---3--:R-:W-:Y:S01]  /*ade0*/  FFMA.FTZ R4, R22, UR5, -R0.reuse ;  /* 0x0000000516047c23 */ /* 0x108fe20008010800 */
[----:B----4-:R-:W-:Y:S01]  /*adf0*/  FMNMX.FTZ R60, R2, R5, !PT ;  /* 0x00000005023c7209 */ /* 0x010fe20007810000 */
[----:B------:R-:W-:-:S04]  /*ae00*/  FFMA.FTZ R2, R14, UR5, -R0 ;  /* 0x000000050e027c23 */ /* 0x000fc80008010800 */
[----:B------:R3:W-:Y:S01]  /*ae10*/  MUFU.EX2 R45, R4 ;  /* 0x00000004002d7308 */ /* 0x0007e20000000800 */
[C---:B------:R-:W-:Y:S01]  /*ae20*/  FSETP.NEU.FTZ.AND P2, PT, R60.reuse, -INF , PT ;  /* 0xff8000003c00780b */ /* 0x040fe20003f5d000 */
[----:B-1----:R-:W-:-:S03]  /*ae30*/  FMUL.FTZ R8, R60, UR5 ;  /* 0x000000053c087c20 */ /* 0x002fc60008410000 */
[----:B------:R-:W-:Y:S02]  /*ae40*/  FSEL R9, R60, RZ, P2 ;  /* 0x000000ff3c097208 */ /* 0x000fe40001000000 */
[----:B------:R-:W-:Y:S01]  /*ae50*/  FSEL R8, R8, RZ, P2 ;  /* 0x000000ff08087208 */ /* 0x000fe20001000000 */
[----:B------:R1:W-:Y:S01]  /*ae60*/  MUFU.EX2 R67, R2 ;  /* 0x0000000200437308 */ /* 0x0003e20000000800 */
[----:B---3--:R-:W-:-:S07]  /*ae70*/  FFMA.FTZ R4, R21, UR5, -R0 ;  /* 0x0000000515047c23 */ /* 0x008fce0008010800 */
[----:B------:R3:W-:Y:S01]  /*ae80*/  MUFU.EX2 R54, R4 ;  /* 0x0000000400367308 */ /* 0x0007e20000000800 */
[----:B-1----:R-:W-:Y:S01]  /*ae90*/  FMNMX3.FTZ R2, R36, R104, R97, !PT ;  /* 0x0000006824027276 */ /* 0x002fe20007810061 */
[----:B---3--:R-:W-:-:S06]  /*aea0*/  FFMA.FTZ R4, R12, UR5, -R0 ;  /* 0x000000050c047c23 */ /* 0x008fcc0008010800 */
[----:B------:R1:W-:Y:S02]  /*aeb0*/  MUFU.EX2 R44, R4 ;  /* 0x00000004002c7308 */ /* 0x0003e40000000800 */
[--C-:B-1----:R-:W-:Y:S02]  /*aec0*/  FFMA.FTZ R4, R13, UR5, -R0.reuse ;  /* 0x000000050d047c23 */ /* 0x102fe40008010800 */
[----:B------:R-:W-:Y:S04]  /*aed0*/  LDSM.16.MT88.4 R12, [R184+0x4000] ;  /* 0x00400000b80c783b */ /* 0x000fe80000004200 */
[----:B------:R1:W3:Y:S02]  /*aee0*/  MUFU.EX2 R25, R4 ;  /* 0x0000000400197308 */ /* 0x0002e40000000800 */
[----:B-1----:R-:W-:-:S06]  /*aef0*/  FFMA.FTZ R4, R20, UR5, -R0 ;  /* 0x0000000514047c23 */ /* 0x002fcc0008010800 */
[----:B------:R1:W4:Y:S02]  /*af00*/  MUFU.EX2 R24, R4 ;  /* 0x0000000400187308 */ /* 0x0003240000000800 */
[--C-:B-1----:R-:W-:Y:S01]  /*af10*/  FFMA.FTZ R4, R17, UR5, -R0.reuse ;  /* 0x0000000511047c23 */ /* 0x102fe20008010800 */
[----:B------:R-:W-:Y:S01]  /*af20*/  FFMA.FTZ R0, R16, UR5, -R0 ;  /* 0x0000000510007c23 */ /* 0x000fe20008010800 */
[----:B-----5:R-:W-:-:S04]  /*af30*/  MOV R17, R113 ;  /* 0x0000007100117202 */ /* 0x020fc80000000f00 */
[----:B------:R1:W5:Y:S01]  /*af40*/  MUFU.EX2 R23, R4 ;  /* 0x0000000400177308 */ /* 0x0003620000000800 */
[----:B------:R-:W-:-:S07]  /*af50*/  MOV R16, R27 ;  /* 0x0000001b00107202 */ /* 0x000fce0000000f00 */
[----:B------:R2:W-:Y:S01]  /*af60*/  MUFU.EX2 R49, R0 ;  /* 0x0000000000317308 */ /* 0x0005e20000000800 */
[----:B-1----:R-:W-:Y:S01]  /*af70*/  FFMA.FTZ R4, R76, UR5, -R8 ;  /* 0x000000054c047c23 */ /* 0x002fe20008010808 */
[----:B------:R-:W-:-:S06]  /*af80*/  MOV R76, R17 ;  /* 0x00000011004c7202 */ /* 0x000fcc0000000f00 */
[----:B------:R1:W-:Y:S01]  /*af90*/  MUFU.EX2 R225, R4 ;  /* 0x0000000400e17308 */ /* 0x0003e20000000800 */
[----:B--2---:R-:W-:Y:S01]  /*afa0*/  FFMA.FTZ R0, R89, UR5, -R8 ;  /* 0x0000000559007c23 */ /* 0x004fe20008010808 */
[----:B------:R-:W-:-:S06]  /*afb0*/  MOV R89, R26 ;  /* 0x0000001a00597202 */ /* 0x000fcc0000000f00 */
[----:B------:R2:W-:Y:S01]  /*afc0*/  MUFU.EX2 R212, R0 ;  /* 0x0000000000d47308 */ /* 0x0005e20000000800 */
[----:B-1----:R-:W-:-:S07]  /*afd0*/  FFMA.FTZ R4, R77, UR5, -R8 ;  /* 0x000000054d047c23 */ /* 0x002fce0008010808 */
[----:B------:R1:W-:Y:S01]  /*afe0*/  MUFU.EX2 R223, R4 ;  /* 0x0000000400df7308 */ /* 0x0003e20000000800 */
[----:B--2---:R-:W-:Y:S01]  /*aff0*/  FFMA.FTZ R0, R88, UR5, -R8 ;  /* 0x0000000558007c23 */ /* 0x004fe20008010808 */
[----:B---3--:R-:W-:-:S06]  /*b000*/  MOV R88, R25 ;  /* 0x0000001900587202 */ /* 0x008fcc0000000f00 */
[----:B------:R2:W-:Y:S01]  /*b010*/  MUFU.EX2 R214, R0 ;  /* 0x0000000000d67308 */ /* 0x0005e20000000800 */
[----:B-1----:R-:W-:-:S07]  /*b020*/  FFMA.FTZ R4, R73, UR5, -R8 ;  /* 0x0000000549047c23 */ /* 0x002fce0008010808 */
[----:B------:R-:W-:Y:S01]  /*b030*/  MUFU.EX2 R221, R4 ;  /* 0x0000000400dd7308 */ /* 0x000fe20000000800 */
[--C-:B--2---:R-:W-:Y:S01]  /*b040*/  FFMA.FTZ R0, R85, UR5, -R8.reuse ;  /* 0x0000000555007c23 */ /* 0x104fe20008010808 */
[----:B----4-:R-:W-:Y:S02]  /*b050*/  MOV R85, R24 ;  /* 0x0000001800557202 */ /* 0x010fe40000000f00 */
[----:B------:R-:W-:Y:S04]  /*b060*/  LDSM.16.MT88.4 R24, [R184+0x4400] ;  /* 0x00440000b818783b */ /* 0x000fe80000004200 */
[----:B------:R1:W-:Y:S02]  /*b070*/  MUFU.EX2 R220, R0 ;  /* 0x0000000000dc7308 */ /* 0x0003e40000000800 */
[----:B-1----:R-:W-:Y:S01]  /*b080*/  FFMA.FTZ R0, R84, UR5, -R8 ;  /* 0x0000000554007c23 */ /* 0x002fe20008010808 */
[----:B-----5:R-:W-:-:S02]  /*b090*/  MOV R84, R23 ;  /* 0x0000001700547202 */ /* 0x020fc40000000f00 */
[----:B------:R-:W-:Y:S03]  /*b0a0*/  LDSM.16.MT88.4 R20, [R186+0x4400] ;  /* 0x00440000ba14783b */ /* 0x000fe60000004200 */
[----:B------:R1:W-:Y:S02]  /*b0b0*/  MUFU.EX2 R233, R0 ;  /* 0x0000000000e97308 */ /* 0x0003e40000000800 */
[----:B-1----:R-:W-:Y:S01]  /*b0c0*/  FMNMX3.FTZ R0, R2, R100, R96, !PT ;  /* 0x0000006402007276 */ /* 0x002fe20007810060 */
[----:B------:R-:W-:Y:S01]  /*b0d0*/  FFMA.FTZ R2, R81, UR5, -R8 ;  /* 0x0000000551027c23 */ /* 0x000fe20008010808 */
[----:B------:R-:W-:Y:S02]  /*b0e0*/  MOV R81, R67 ;  /* 0x0000004300517202 */ /* 0x000fe40000000f00 */
[----:B------:R-:W-:Y:S02]  /*b0f0*/  FMNMX3.FTZ R0, R0, R92, R86, !PT ;  /* 0x0000005c00007276 */ /* 0x000fe40007810056 */
[----:B------:R1:W-:Y:S01]  /*b100*/  MUFU.EX2 R232, R2 ;  /* 0x0000000200e87308 */ /* 0x0003e20000000800 */
[----:B------:R-:W-:-:S02]  /*b110*/  MOV R67, R112 ;  /* 0x0000007000437202 */ /* 0x000fc40000000f00 */
[----:B------:R-:W-:-:S04]  /*b120*/  FMNMX3.FTZ R0, R0, R93, R87, !PT ;  /* 0x0000005d00007276 */ /* 0x000fc80007810057 */
[----:B------:R-:W-:-:S04]  /*b130*/  FMNMX3.FTZ R0, R0, R119, R118, !PT ;  /* 0x0000007700007276 */ /* 0x000fc80007810076 */
[----:B------:R-:W-:-:S04]  /*b140*/  FMNMX3.FTZ R0, R0, R117, R103, !PT ;  /* 0x0000007500007276 */ /* 0x000fc80007810067 */
[----:B------:R-:W-:Y:S01]  /*b150*/  FMNMX3.FTZ R0, R0, R125, R99, !PT ;  /* 0x0000007d00007276 */ /* 0x000fe20007810063 */
[--C-:B-1----:R-:W-:Y:S01]  /*b160*/  FFMA.FTZ R2, R80, UR5, -R8.reuse ;  /* 0x0000000550027c23 */ /* 0x102fe20008010808 */
[----:B------:R-:W-:Y:S02]  /*b170*/  MOV R80, R89 ;  /* 0x0000005900507202 */ /* 0x000fe40000000f00 */
[----:B------:R-:W-:Y:S01]  /*b180*/  MOV R89, R19 ;  /* 0x0000001300597202 */ /* 0x000fe20000000f00 */
[----:B------:R1:W-:Y:S02]  /*b190*/  MUFU.EX2 R231, R2 ;  /* 0x0000000200e77308 */ /* 0x0003e40000000800 */
[----:B-1----:R-:W-:Y:S01]  /*b1a0*/  FFMA.FTZ R2, R79, UR5, -R8 ;  /* 0x000000054f027c23 */ /* 0x002fe20008010808 */
[----:B------:R-:W-:-:S05]  /*b1b0*/  MOV R79, R46 ;  /* 0x0000002e004f7202 */ /* 0x000fca0000000f00 */
[----:B------:R1:W-:Y:S02]  /*b1c0*/  MUFU.EX2 R230, R2 ;  /* 0x0000000200e67308 */ /* 0x0003e40000000800 */
[----:B-1----:R-:W-:Y:S01]  /*b1d0*/  FMNMX3.FTZ R2, R0, R98, R91, !PT ;  /* 0x0000006200027276 */ /* 0x002fe2000781005b */
[----:B------:R-:W-:Y:S01]  /*b1e0*/  FFMA.FTZ R0, R78, UR5, -R8 ;  /* 0x000000054e007c23 */ /* 0x000fe20008010808 */
[----:B------:R-:W-:Y:S02]  /*b1f0*/  MOV R78, R53 ;  /* 0x00000035004e7202 */ /* 0x000fe40000000f00 */
        /* <DEDUP_REMOVED lines=29> */
[----:B------:R1:W-:Y:S01]  /*b3d0*/  MUFU.EX2 R217, R4 ;  /* 0x0000000400d97308 */ /* 0x0003e20000000800 */
[----:B--2---:R-:W-:Y:S02]  /*b3e0*/  FMNMX.FTZ R57, R0, R6, !PT ;  /* 0x0000000600397209 */ /* 0x004fe40007810000 */
[----:B-1----:R-:W-:Y:S01]  /*b3f0*/  FMNMX3.FTZ R4, R2, R175, R177, !PT ;  /* 0x000000af02047276 */ /* 0x002fe200078100b1 */
[----:B------:R-:W-:Y:S01]  /*b400*/  FFMA.FTZ R2, R66, UR5, -R8 ;  /* 0x0000000542027c23 */ /* 0x000fe20008010808 */
[C---:B------:R-:W-:Y:S02]  /*b410*/  FSETP.NEU.FTZ.AND P1, PT, R57.reuse, -INF , PT ;  /* 0xff8000003900780b */ /* 0x040fe40003f3d000 */
[----:B------:R-:W-:Y:S01]  /*b420*/  FMNMX3.FTZ R4, R4, R174, R176, !PT ;  /* 0x000000ae04047276 */ /* 0x000fe200078100b0 */
[----:B------:R1:W-:Y:S01]  /*b430*/  MUFU.EX2 R216, R2 ;  /* 0x0000000200d87308 */ /* 0x0003e20000000800 */
[----:B------:R-:W-:-:S05]  /*b440*/  FSEL R6, R57, RZ, P1 ;  /* 0x000000ff39067208 */ /* 0x000fca0000800000 */
[----:B------:R-:W-:-:S04]  /*b450*/  FADD.FTZ R6, R36, -R6 ;  /* 0x8000000624067221 */ /* 0x000fc80000010000 */
[----:B------:R-:W-:-:S04]  /*b460*/  FMUL.FTZ R6, R6, UR5 ;  /* 0x0000000506067c20 */ /* 0x000fc80008410000 */
[----:B------:R-:W2:Y:S01]  /*b470*/  MUFU.EX2 R59, R6 ;  /* 0x00000006003b7308 */ /* 0x000ea20000000800 */
[----:B-1----:R-:W-:Y:S01]  /*b480*/  FMNMX3.FTZ R2, R4, R193, R194, !PT ;  /* 0x000000c104027276 */ /* 0x002fe200078100c2 */
[----:B------:R-:W-:-:S03]  /*b490*/  FFMA.FTZ R4, R63, UR5, -R8 ;  /* 0x000000053f047c23 */ /* 0x000fc60008010808 */
[----:B------:R-:W-:-:S03]  /*b4a0*/  FMNMX3.FTZ R2, R2, R180, R179, !PT ;  /* 0x000000b402027276 */ /* 0x000fc600078100b3 */
[----:B------:R1:W-:Y:S02]  /*b4b0*/  MUFU.EX2 R213, R4 ;  /* 0x0000000400d57308 */ /* 0x0003e40000000800 */
[----:B------:R-:W3:Y:S01]  /*b4c0*/  SHFL.BFLY PT, R5, R2, 0x2, 0x1f ;  /* 0x0c401f0002057f89 */ /* 0x000ee200000e0000 */
        /* <DEDUP_REMOVED lines=9> */
[----:B------:R1:W-:Y:S01]  /*b560*/  MUFU.EX2 R215, R4 ;  /* 0x0000000400d77308 */ /* 0x0003e20000000800 */
[----:B---3--:R-:W-:Y:S01]  /*b570*/  FMNMX.FTZ R0, R2, R5, !PT ;  /* 0x0000000502007209 */ /* 0x008fe20007810000 */
[----:B------:R-:W-:-:S04]  /*b580*/  FMUL.FTZ R2, R57, UR5 ;  /* 0x0000000539027c20 */ /* 0x000fc80008410000 */
[----:B------:R-:W2:Y:S01]  /*b590*/  SHFL.BFLY PT, R5, R0, 0x1, 0x1f ;  /* 0x0c201f0000057f89 */ /* 0x000ea200000e0000 */
[----:B------:R-:W-:Y:S01]  /*b5a0*/  FSEL R2, R2, RZ, P1 ;  /* 0x000000ff02027208 */ /* 0x000fe20000800000 */
[----:B-1----:R-:W-:-:S04]  /*b5b0*/  FFMA.FTZ R4, R58, UR5, -R8 ;  /* 0x000000053a047c23 */ /* 0x002fc80008010808 */
[----:B------:R1:W-:Y:S01]  /*b5c0*/  MUFU.EX2 R222, R4 ;  /* 0x0000000400de7308 */ /* 0x0003e20000000800 */
[----:B--2---:R-:W-:Y:S01]  /*b5d0*/  FMNMX.FTZ R56, R0, R5, !PT ;  /* 0x0000000500387209 */ /* 0x004fe20007810000 */
[----:B------:R-:W-:Y:S01]  /*b5e0*/  FFMA.FTZ R0, R96, UR5, -R2 ;  /* 0x0000000560007c23 */ /* 0x000fe20008010802 */
[----:B-1----:R-:W-:Y:S02]  /*b5f0*/  FFMA.FTZ R4, R51, UR5, -R8 ;  /* 0x0000000533047c23 */ /* 0x002fe40008010808 */
[----:B------:R-:W-:-:S03]  /*b600*/  FSETP.NEU.FTZ.AND P0, PT, R56, -INF , PT ;  /* 0xff8000003800780b */ /* 0x000fc60003f1d000 */
[----:B------:R1:W-:Y:S01]  /*b610*/  MUFU.EX2 R209, R0 ;  /* 0x0000000000d17308 */ /* 0x0003e20000000800 */
[----:B------:R-:W-:-:S07]  /*b620*/  FSEL R5, R56, RZ, P0 ;  /* 0x000000ff38057208 */ /* 0x000fce0000000000 */
[----:B------:R2:W-:Y:S01]  /*b630*/  MUFU.EX2 R224, R4 ;  /* 0x0000000400e07308 */ /* 0x0005e20000000800 */
[----:B------:R-:W-:-:S04]  /*b640*/  FADD.FTZ R3, R3, -R5 ;  /* 0x8000000503037221 */ /* 0x000fc80000010000 */
[----:B------:R-:W-:-:S04]  /*b650*/  FMUL.FTZ R3, R3, UR5 ;  /* 0x0000000503037c20 */ /* 0x000fc80008410000 */
[----:B------:R3:W4:Y:S01]  /*b660*/  MUFU.EX2 R58, R3 ;  /* 0x00000003003a7308 */ /* 0x0007220000000800 */
[----:B-1----:R-:W-:-:S05]  /*b670*/  FMUL.FTZ R0, R56, UR5 ;  /* 0x0000000538007c20 */ /* 0x002fca0008410000 */
[----:B------:R-:W-:Y:S01]  /*b680*/  FSEL R0, R0, RZ, P0 ;  /* 0x000000ff00007208 */ /* 0x000fe20000000000 */
[----:B--2---:R-:W-:-:S04]  /*b690*/  FFMA.FTZ R4, R50, UR5, -R8 ;  /* 0x0000000532047c23 */ /* 0x004fc80008010808 */
[----:B------:R-:W-:Y:S01]  /*b6a0*/  FFMA.FTZ R10, R114, UR5, -R0 ;  /* 0x00000005720a7c23 */ /* 0x000fe20008010800 */
[----:B------:R1:W-:Y:S01]  /*b6b0*/  MUFU.EX2 R228, R4 ;  /* 0x0000000400e47308 */ /* 0x0003e20000000800 */
[----:B---3--:R-:W-:Y:S01]  /*b6c0*/  FFMA.FTZ R3, R93, UR5, -R2 ;  /* 0x000000055d037c23 */ /* 0x008fe20008010802 */
[-C--:B----4-:R-:W-:Y:S01]  /*b6d0*/  FMUL.FTZ R138, R138, R58.reuse ;  /* 0x0000003a8a8a7220 */ /* 0x090fe20000410000 */
[----:B------:R-:W-:-:S05]  /*b6e0*/  FMUL.FTZ R139, R139, R58 ;  /* 0x0000003a8b8b7220 */ /* 0x000fca0000410000 */
[----:B------:R-:W-:Y:S01]  /*b6f0*/  MUFU.EX2 R200, R10 ;  /* 0x0000000a00c87308 */ /* 0x000fe20000000800 */
[-C--:B------:R-:W-:Y:S01]  /*b700*/  FMUL.FTZ R146, R146, R58.reuse ;  /* 0x0000003a92927220 */ /* 0x080fe20000410000 */
[-C--:B------:R-:W-:Y:S01]  /*b710*/  FMUL.FTZ R147, R147, R58.reuse ;  /* 0x0000003a93937220 */ /* 0x080fe20000410000 */
[-C--:B------:R-:W-:Y:S01]  /*b720*/  FMUL.FTZ R158, R158, R58.reuse ;  /* 0x0000003a9e9e7220 */ /* 0x080fe20000410000 */
[-C--:B------:R-:W-:Y:S01]  /*b730*/  FMUL.FTZ R159, R159, R58.reuse ;  /* 0x0000003a9f9f7220 */ /* 0x080fe20000410000 */
[-C--:B------:R-:W-:Y:S01]  /*b740*/  FMUL.FTZ R162, R162, R58.reuse ;  /* 0x0000003aa2a27220 */ /* 0x080fe20000410000 */
[----:B------:R-:W-:Y:S02]  /*b750*/  FMUL.FTZ R163, R163, R58 ;  /* 0x0000003aa3a37220 */ /* 0x000fe40000410000 */
[----:B------:R2:W-:Y:S01]  /*b760*/  MUFU.EX2 R206, R3 ;  /* 0x0000000300ce7308 */ /* 0x0005e20000000800 */
[----:B-1----:R-:W-:-:S07]  /*b770*/  FFMA.FTZ R4, R43, UR5, -R8 ;  /* 0x000000052b047c23 */ /* 0x002fce0008010808 */
[----:B------:R1:W-:Y:S01]  /*b780*/  MUFU.EX2 R227, R4 ;  /* 0x0000000400e37308 */ /* 0x0003e20000000800 */
[----:B--2---:R-:W-:-:S07]  /*b790*/  FFMA.FTZ R3, R87, UR5, -R2 ;  /* 0x0000000557037c23 */ /* 0x004fce0008010802 */
[----:B------:R2:W-:Y:S01]  /*b7a0*/  MUFU.EX2 R205, R3 ;  /* 0x0000000300cd7308 */ /* 0x0005e20000000800 */
[----:B-1----:R-:W-:-:S07]  /*b7b0*/  FFMA.FTZ R4, R42, UR5, -R8 ;  /* 0x000000052a047c23 */ /* 0x002fce0008010808 */
[----:B------:R1:W-:Y:S01]  /*b7c0*/  MUFU.EX2 R226, R4 ;  /* 0x0000000400e27308 */ /* 0x0003e20000000800 */
[----:B--2---:R-:W-:-:S04]  /*b7d0*/  FADD.FTZ R3, R37, -R9 ;  /* 0x8000000925037221 */ /* 0x004fc80000010000 */
[----:B------:R-:W-:Y:S01]  /*b7e0*/  FMUL.FTZ R3, R3, UR5 ;  /* 0x0000000503037c20 */ /* 0x000fe20008410000 */
[----:B-1----:R-:W-:-:S03]  /*b7f0*/  FFMA.FTZ R4, R41, UR5, -R8 ;  /* 0x0000000529047c23 */ /* 0x002fc60008010808 */
[----:B------:R1:W2:Y:S08]  /*b800*/  MUFU.EX2 R10, R3 ;  /* 0x00000003000a7308 */ /* 0x0002b00000000800 */
[----:B------:R3:W-:Y:S01]  /*b810*/  MUFU.EX2 R234, R4 ;  /* 0x0000000400ea7308 */ /* 0x0007e20000000800 */
[----:B-1----:R-:W-:Y:S01]  /*b820*/  FFMA.FTZ R3, R115, UR5, -R0 ;  /* 0x0000000573037c23 */ /* 0x002fe20008010800 */
[-C--:B--2---:R-:W-:Y:S01]  /*b830*/  FMUL.FTZ R154, R154, R10.reuse ;  /* 0x0000000a9a9a7220 */ /* 0x084fe20000410000 */
[-C--:B------:R-:W-:Y:S01]  /*b840*/  FMUL.FTZ R155, R155, R10.reuse ;  /* 0x0000000a9b9b7220 */ /* 0x080fe20000410000 */
[----:B------:R-:W-:-:S04]  /*b850*/  FMUL.FTZ R142, R142, R10 ;  /* 0x0000000a8e8e7220 */ /* 0x000fc80000410000 */
[----:B------:R1:W-:Y:S01]  /*b860*/  MUFU.EX2 R114, R3 ;  /* 0x0000000300727308 */ /* 0x0003e20000000800 */
[-C--:B------:R-:W-:Y:S01]  /*b870*/  FMUL.FTZ R143, R143, R10.reuse ;  /* 0x0000000a8f8f7220 */ /* 0x080fe20000410000 */
[-C--:B------:R-:W-:Y:S01]  /*b880*/  FMUL.FTZ R150, R150, R10.reuse ;  /* 0x0000000a96967220 */ /* 0x080fe20000410000 */
[-C--:B------:R-:W-:Y:S01]  /*b890*/  FMUL.FTZ R151, R151, R10.reuse ;  /* 0x0000000a97977220 */ /* 0x080fe20000410000 */
[----:B---3--:R-:W-:Y:S01]  /*b8a0*/  FFMA.FTZ R4, R104, UR5, -R2 ;  /* 0x0000000568047c23 */ /* 0x008fe20008010802 */
[-C--:B------:R-:W-:Y:S01]  /*b8b0*/  FMUL.FTZ R166, R166, R10.reuse ;  /* 0x0000000aa6a67220 */ /* 0x080fe20000410000 */
[-C--:B------:R-:W-:Y:S01]  /*b8c0*/  FMUL.FTZ R167, R167, R10.reuse ;  /* 0x0000000aa7a77220 */ /* 0x080fe20000410000 */
[----:B------:R-:W-:Y:S01]  /*b8d0*/  FFMA.FTZ R10, R250, R10, R212 ;  /* 0x0000000afa0a7223 */ /* 0x000fe200000100d4 */
[----:B------:R2:W-:Y:S01]  /*b8e0*/  MUFU.EX2 R201, R4 ;  /* 0x0000000400c97308 */ /* 0x0005e20000000800 */
[----:B-1----:R-:W-:Y:S01]  /*b8f0*/  FFMA.FTZ R3, R116, UR5, -R0 ;  /* 0x0000000574037c23 */ /* 0x002fe20008010800 */
[----:B------:R-:W-:-:S06]  /*b900*/  MOV R116, R49 ;  /* 0x0000003100747202 */ /* 0x000fcc0000000f00 */
[----:B------:R1:W-:Y:S01]  /*b910*/  MUFU.EX2 R113, R3 ;  /* 0x0000000300717308 */ /* 0x0003e20000000800 */
[----:B--2---:R-:W-:-:S07]  /*b920*/  FFMA.FTZ R4, R97, UR5, -R2 ;  /* 0x0000000561047c23 */ /* 0x004fce0008010802 */
[----:B------:R2:W-:Y:S01]  /*b930*/  MUFU.EX2 R207, R4 ;  /* 0x0000000400cf7308 */ /* 0x0005e20000000800 */
[----:B-1----:R-:W-:-:S07]  /*b940*/  FFMA.FTZ R3, R102, UR5, -R0 ;  /* 0x0000000566037c23 */ /* 0x002fce0008010800 */
[----:B------:R1:W-:Y:S01]  /*b950*/  MUFU.EX2 R112, R3 ;  /* 0x0000000300707308 */ /* 0x0003e20000000800 */
[----:B--2---:R-:W-:-:S07]  /*b960*/  FFMA.FTZ R4, R100, UR5, -R2 ;  /* 0x0000000564047c23 */ /* 0x004fce0008010802 */
[----:B------:R2:W3:Y:S01]  /*b970*/  MUFU.EX2 R208, R4 ;  /* 0x0000000400d07308 */ /* 0x0004e20000000800 */
[----:B-1----:R-:W-:-:S07]  /*b980*/  FFMA.FTZ R3, R70, UR5, -R8 ;  /* 0x0000000546037c23 */ /* 0x002fce0008010808 */
[----:B------:R1:W-:Y:S01]  /*b990*/  MUFU.EX2 R115, R3 ;  /* 0x0000000300737308 */ /* 0x0003e20000000800 */
[----:B--2---:R-:W-:Y:S01]  /*b9a0*/  FFMA.FTZ R4, R92, UR5, -R2 ;  /* 0x000000055c047c23 */ /* 0x004fe20008010802 */
[----:B---3--:R-:W-:-:S06]  /*b9b0*/  F2FP.F16.F32.PACK_AB R6, R209, R208 ;  /* 0x000000d0d106723e */ /* 0x008fcc00000000ff */
[----:B------:R2:W-:Y:S01]  /*b9c0*/  MUFU.EX2 R210, R4 ;  /* 0x0000000400d27308 */ /* 0x0005e20000000800 */
[--C-:B-1----:R-:W-:Y:S01]  /*b9d0*/  FFMA.FTZ R3, R119, UR5, -R2.reuse ;  /* 0x0000000577037c23 */ /* 0x102fe20008010802 */
[----:B------:R-:W-:Y:S02]  /*b9e0*/  MOV R119, R81 ;  /* 0x0000005100777202 */ /* 0x000fe40000000f00 */
[----:B------:R-:W-:Y:S01]  /*b9f0*/  MOV R81, R47 ;  /* 0x0000002f00517202 */ /* 0x000fe20000000f00 */
[----:B--2---:R-:W-:-:S04]  /*ba00*/  FFMA.FTZ R4, R86, UR5, -R2 ;  /* 0x0000000556047c23 */ /* 0x004fc80008010802 */
[----:B------:R1:W-:Y:S02]  /*ba10*/  MUFU.EX2 R211, R4 ;  /* 0x0000000400d37308 */ /* 0x0003e40000000800 */
[----:B-1----:R-:W-:-:S06]  /*ba20*/  FFMA.FTZ R4, R109, UR5, -R0 ;  /* 0x000000056d047c23 */ /* 0x002fcc0008010800 */
[----:B------:R1:W-:Y:S02]  /*ba30*/  MUFU.EX2 R199, R4 ;  /* 0x0000000400c77308 */ /* 0x0003e40000000800 */
[----:B-1----:R-:W-:-:S06]  /*ba40*/  FFMA.FTZ R4, R101, UR5, -R0 ;  /* 0x0000000565047c23 */ /* 0x002fcc0008010800 */
[----:B------:R1:W2:Y:S02]  /*ba50*/  MUFU.EX2 R202, R4 ;  /* 0x0000000400ca7308 */ /* 0x0002a40000000800 */
[----:B-1----:R-:W-:Y:S01]  /*ba60*/  FFMA.FTZ R4, R108, UR5, -R0 ;  /* 0x000000056c047c23 */ /* 0x002fe20008010800 */
[----:B--2---:R-:W-:-:S05]  /*ba70*/  F2FP.F16.F32.PACK_AB R5, R202, R199 ;  /* 0x000000c7ca05723e */ /* 0x004fca00000000ff */
[----:B------:R1:W-:Y:S08]  /*ba80*/  MUFU.EX2 R108, R3 ;  /* 0x00000003006c7308 */ /* 0x0003f00000000800 */
[----:B------:R2:W-:Y:S01]  /*ba90*/  MUFU.EX2 R204, R4 ;  /* 0x0000000400cc7308 */ /* 0x0005e20000000800 */
[----:B-1----:R-:W-:Y:S01]  /*baa0*/  FFMA.FTZ R3, R118, UR5, -R2 ;  /* 0x0000000576037c23 */ /* 0x002fe20008010802 */
[----:B------:R-:W-:-:S02]  /*bab0*/  MOV R118, R84 ;  /* 0x0000005400767202 */ /* 0x000fc40000000f00 */
[----:B------:R-:W-:Y:S01]  /*bac0*/  MOV R84, R55 ;  /* 0x0000003700547202 */ /* 0x000fe20000000f00 */
[----:B--2---:R-:W-:-:S03]  /*bad0*/  FFMA.FTZ R4, R105, UR5, -R0 ;  /* 0x0000000569047c23 */ /* 0x004fc60008010800 */
[----:B------:R1:W-:Y:S08]  /*bae0*/  MUFU.EX2 R105, R3 ;  /* 0x0000000300697308 */ /* 0x0003f00000000800 */
[----:B------:R2:W3:Y:S01]  /*baf0*/  MUFU.EX2 R203, R4 ;  /* 0x0000000400cb7308 */ /* 0x0004e20000000800 */
[----:B-1----:R-:W-:Y:S01]  /*bb00*/  FFMA.FTZ R3, R117, UR5, -R2 ;  /* 0x0000000575037c23 */ /* 0x002fe20008010802 */
[----:B------:R-:W-:-:S02]  /*bb10*/  MOV R117, R85 ;  /* 0x0000005500757202 */ /* 0x000fc40000000f00 */
[----:B------:R-:W-:-:S04]  /*bb20*/  MOV R85, R52 ;  /* 0x0000003400557202 */ /* 0x000fc80000000f00 */
[----:B------:R1:W-:Y:S01]  /*bb30*/  MUFU.EX2 R104, R3 ;  /* 0x0000000300687308 */ /* 0x0003e20000000800 */
[----:B--2---:R-:W-:Y:S02]  /*bb40*/  FSEL R4, R71, RZ, P3 ;  /* 0x000000ff47047208 */ /* 0x004fe40001800000 */
[----:B---3--:R-:W-:-:S03]  /*bb50*/  F2FP.F16.F32.PACK_AB R7, R203, R204 ;  /* 0x000000cccb07723e */ /* 0x008fc600000000ff */
[----:B------:R-:W-:Y:S01]  /*bb60*/  FADD.FTZ R11, R38, -R4 ;  /* 0x80000004260b7221 */ /* 0x000fe20000010000 */
[----:B------:R-:W-:-:S03]  /*bb70*/  F2FP.F16.F32.PACK_AB R4, R207, R201 ;  /* 0x000000c9cf04723e */ /* 0x000fc600000000ff */
[----:B------:R-:W-:Y:S01]  /*bb80*/  FMUL.FTZ R11, R11, UR5 ;  /* 0x000000050b0b7c20 */ /* 0x000fe20008410000 */
[----:B-1----:R-:W-:-:S03]  /*bb90*/  FFMA.FTZ R3, R103, UR5, -R2 ;  /* 0x0000000567037c23 */ /* 0x002fc60008010802 */
[C---:B------:R-:W-:Y:S02]  /*bba0*/  HMMA.16816.F32 R40, R4.reuse, R12, R136 ;  /* 0x0000000c0428723c */ /* 0x040fe40000001888 */
[----:B------:R-:W1:Y:S06]  /*bbb0*/  MUFU.EX2 R11, R11 ;  /* 0x0000000b000b7308 */ /* 0x000e6c0000000800 */
[C---:B------:R-:W-:Y:S02]  /*bbc0*/  HMMA.16816.F32 R36, R4.reuse, R14, R144 ;  /* 0x0000000e0424723c */ /* 0x040fe40000001890 */
[----:B------:R2:W-:Y:S06]  /*bbd0*/  MUFU.EX2 R103, R3 ;  /* 0x0000000300677308 */ /* 0x0005ec0000000800 */
[----:B------:R-:W-:Y:S01]  /*bbe0*/  HMMA.16816.F32 R156, R4, R28, R156 ;  /* 0x0000001c049c723c */ /* 0x000fe2000000189c */
[-C--:B-1----:R-:W-:Y:S01]  /*bbf0*/  FMUL.FTZ R152, R152, R11.reuse ;  /* 0x0000000b98987220 */ /* 0x082fe20000410000 */
[-C--:B------:R-:W-:Y:S01]  /*bc00*/  FMUL.FTZ R153, R153, R11.reuse ;  /* 0x0000000b99997220 */ /* 0x080fe20000410000 */
[-C--:B------:R-:W-:Y:S01]  /*bc10*/  FMUL.FTZ R140, R140, R11.reuse ;  /* 0x0000000b8c8c7220 */ /* 0x080fe20000410000 */
[-C--:B------:R-:W-:Y:S01]  /*bc20*/  FMUL.FTZ R141, R141, R11.reuse ;  /* 0x0000000b8d8d7220 */ /* 0x080fe20000410000 */
[-C--:B------:R-:W-:Y:S01]  /*bc30*/  FMUL.FTZ R148, R148, R11.reuse ;  /* 0x0000000b94947220 */ /* 0x080fe20000410000 */
[----:B------:R-:W-:-:S02]  /*bc40*/  FMUL.FTZ R149, R149, R11 ;  /* 0x0000000b95957220 */ /* 0x000fc40000410000 */
[----:B------:R-:W-:Y:S01]  /*bc50*/  HMMA.16816.F32 R32, R4, R30, R160 ;  /* 0x0000001e0420723c */ /* 0x000fe200000018a0 */
[----:B------:R-:W-:Y:S01]  /*bc60*/  F2FP.F16.F32.PACK_AB R4, R236, R235 ;  /* 0x000000ebec04723e */ /* 0x000fe200000000ff */
[----:B--2---:R-:W-:Y:S01]  /*bc70*/  FFMA.FTZ R3, R122, UR5, -R0 ;  /* 0x000000057a037c23 */ /* 0x004fe20008010800 */
[----:B------:R-:W-:Y:S01]  /*bc80*/  MOV R122, R88 ;  /* 0x00000058007a7202 */ /* 0x000fe20000000f00 */
[-C--:B------:R-:W-:Y:S01]  /*bc90*/  FMUL.FTZ R164, R164, R11.reuse ;  /* 0x0000000ba4a47220 */ /* 0x080fe20000410000 */
[----:B------:R-:W-:Y:S01]  /*bca0*/  MOV R88, R16 ;  /* 0x0000001000587202 */ /* 0x000fe20000000f00 */
[----:B------:R1:W-:Y:S01]  /*bcb0*/  MUFU.EX2 R101, R3 ;  /* 0x0000000300657308 */ /* 0x0003e20000000800 */
[----:B------:R-:W-:Y:S01]  /*bcc0*/  F2FP.F16.F32.PACK_AB R5, R214, R212 ;  /* 0x000000d4d605723e */ /* 0x000fe200000000ff */
[----:B------:R-:W-:Y:S01]  /*bcd0*/  FMUL.FTZ R165, R165, R11 ;  /* 0x0000000ba5a57220 */ /* 0x000fe20000410000 */
[----:B------:R-:W-:Y:S01]  /*bce0*/  F2FP.F16.F32.PACK_AB R6, R238, R237 ;  /* 0x000000edee06723e */ /* 0x000fe200000000ff */
[----:B------:R-:W-:Y:S01]  /*bcf0*/  FFMA.FTZ R9, R251, R11, R235 ;  /* 0x0000000bfb097223 */ /* 0x000fe200000100eb */
[----:B------:R-:W-:-:S02]  /*bd00*/  F2FP.F16.F32.PACK_AB R7, R233, R220 ;  /* 0x000000dce907723e */ /* 0x000fc400000000ff */
[----:B------:R-:W-:Y:S02]  /*bd10*/  MOV R163, R18 ;  /* 0x0000001200a37202 */ /* 0x000fe40000000f00 */
[----:B------:R-:W-:Y:S01]  /*bd20*/  LDSM.16.MT88.4 R16, [R186+0x4800] ;  /* 0x00480000ba10783b */ /* 0x000fe20000004200 */
[----:B------:R-:W-:Y:S02]  /*bd30*/  MOV R162, R67 ;  /* 0x0000004300a27202 */ /* 0x000fe40000000f00 */
[----:B------:R-:W-:Y:S01]  /*bd40*/  HMMA.16816.F32 R152, R4, R28, R152 ;  /* 0x0000001c0498723c */ /* 0x000fe20000001898 */
[----:B-1----:R-:W-:Y:S01]  /*bd50*/  FFMA.FTZ R3, R121, UR5, -R0 ;  /* 0x0000000579037c23 */ /* 0x002fe20008010800 */
[----:B------:R-:W-:-:S06]  /*bd60*/  MOV R121, R44 ;  /* 0x0000002c00797202 */ /* 0x000fcc0000000f00 */
[C---:B------:R-:W-:Y:S01]  /*bd70*/  HMMA.16816.F32 R48, R4.reuse, R12, R140 ;  /* 0x0000000c0430723c */ /* 0x040fe2000000188c */
[----:B------:R1:W2:Y:S07]  /*bd80*/  MUFU.EX2 R102, R3 ;  /* 0x0000000300667308 */ /* 0x0002ae0000000800 */
[C---:B------:R-:W-:Y:S01]  /*bd90*/  HMMA.16816.F32 R148, R4.reuse, R14, R148 ;  /* 0x0000000e0494723c */ /* 0x040fe20000001894 */
[----:B------:R-:W3:Y:S07]  /*bda0*/  LDSM.16.MT88.4 R12, [R184+0x4800] ;  /* 0x00480000b80c783b */ /* 0x000eee0000004200 */
[----:B------:R-:W-:Y:S01]  /*bdb0*/  HMMA.16816.F32 R28, R4, R30, R164 ;  /* 0x0000001e041c723c */ /* 0x000fe200000018a4 */
[----:B------:R-:W-:Y:S01]  /*bdc0*/  F2FP.F16.F32.PACK_AB R4, R211, R210 ;  /* 0x000000d2d304723e */ /* 0x000fe200000000ff */
[----:B-1----:R-:W-:Y:S01]  /*bdd0*/  FFMA.FTZ R3, R123, UR5, -R0 ;  /* 0x000000057b037c23 */ /* 0x002fe20008010800 */
[----:B------:R-:W-:-:S02]  /*bde0*/  F2FP.F16.F32.PACK_AB R5, R114, R200 ;  /* 0x000000c87205723e */ /* 0x000fc400000000ff */
[----:B------:R-:W-:Y:S01]  /*bdf0*/  F2FP.F16.F32.PACK_AB R6, R205, R206 ;  /* 0x000000cecd06723e */ /* 0x000fe200000000ff */
[----:B------:R1:W-:Y:S01]  /*be00*/  MUFU.EX2 R100, R3 ;  /* 0x0000000300647308 */ /* 0x0003e20000000800 */
[----:B------:R-:W-:Y:S02]  /*be10*/  F2FP.F16.F32.PACK_AB R7, R112, R113 ;  /* 0x000000717007723e */ /* 0x000fe400000000ff */
[----:B------:R-:W-:Y:S02]  /*be20*/  MOV R123, R54 ;  /* 0x00000036007b7202 */ /* 0x000fe40000000f00 */
[----:B------:R-:W-:Y:S02]  /*be30*/  F2FP.F16.F32.PACK_AB R164, R118, R117 ;  /* 0x0000007576a4723e */ /* 0x000fe400000000ff */
[----:B------:R-:W-:Y:S01]  /*be40*/  F2FP.F16.F32.PACK_AB R166, R116, R119 ;  /* 0x0000007774a6723e */ /* 0x000fe200000000ff */
[C---:B------:R-:W-:Y:S08]  /*be50*/  HMMA.16816.F32 R40, R4.reuse, R24, R40 ;  /* 0x000000180428723c */ /* 0x040ff00000001828 */
[----:B------:R-:W-:Y:S01]  /*be60*/  HMMA.16816.F32 R36, R4, R26, R36 ;  /* 0x0000001a0424723c */ /* 0x000fe20000001824 */
[----:B-1----:R-:W-:Y:S01]  /*be70*/  FFMA.FTZ R3, R124, UR5, -R0 ;  /* 0x000000057c037c23 */ /* 0x002fe20008010800 */
[----:B------:R-:W-:-:S03]  /*be80*/  MOV R124, R45 ;  /* 0x0000002d007c7202 */ /* 0x000fc60000000f00 */
[----:B------:R1:W4:Y:S03]  /*be90*/  MUFU.EX2 R97, R3 ;  /* 0x0000000300617308 */ /* 0x0003260000000800 */
[C---:B------:R-:W-:Y:S08]  /*bea0*/  HMMA.16816.F32 R156, R4.reuse, R20, R156 ;  /* 0x00000014049c723c */ /* 0x040ff0000000189c */
[----:B------:R-:W-:Y:S01]  /*beb0*/  HMMA.16816.F32 R32, R4, R22, R32 ;  /* 0x000000160420723c */ /* 0x000fe20000001820 */
[----:B------:R-:W-:-:S02]  /*bec0*/  F2FP.F16.F32.PACK_AB R4, R240, R239 ;  /* 0x000000eff004723e */ /* 0x000fc400000000ff */
[----:B------:R-:W-:Y:S02]  /*bed0*/  F2FP.F16.F32.PACK_AB R5, R231, R232 ;  /* 0x000000e8e705723e */ /* 0x000fe400000000ff */
[----:B------:R-:W-:Y:S01]  /*bee0*/  F2FP.F16.F32.PACK_AB R6, R242, R241 ;  /* 0x000000f1f206723e */ /* 0x000fe200000000ff */
[----:B-1----:R-:W-:Y:S01]  /*bef0*/  FFMA.FTZ R3, R74, UR5, -R8 ;  /* 0x000000054a037c23 */ /* 0x002fe20008010808 */
[----:B------:R-:W-:-:S03]  /*bf00*/  F2FP.F16.F32.PACK_AB R7, R229, R230 ;  /* 0x000000e6e507723e */ /* 0x000fc600000000ff */
[----:B------:R1:W-:Y:S04]  /*bf10*/  MUFU.EX2 R109, R3 ;  /* 0x00000003006d7308 */ /* 0x0003e80000000800 */
[C---:B------:R-:W-:Y:S08]  /*bf20*/  HMMA.16816.F32 R48, R4.reuse, R24, R48 ;  /* 0x000000180430723c */ /* 0x040ff00000001830 */
[----:B------:R-:W-:Y:S01]  /*bf30*/  HMMA.16816.F32 R52, R4, R26, R148 ;  /* 0x0000001a0434723c */ /* 0x000fe20000001894 */
[----:B------:R-:W-:Y:S01]  /*bf40*/  LDSM.16.MT88.4 R24, [R186+0x4c00] ;  /* 0x004c0000ba18783b */ /* 0x000fe20000004200 */
[----:B-1----:R-:W-:Y:S01]  /*bf50*/  FFMA.FTZ R3, R125, UR5, -R2 ;  /* 0x000000057d037c23 */ /* 0x002fe20008010802 */
[----:B------:R-:W-:-:S02]  /*bf60*/  MOV R125, R76 ;  /* 0x0000004c007d7202 */ /* 0x000fc40000000f00 */
[----:B------:R-:W-:Y:S03]  /*bf70*/  LDSM.16.MT88.4 R148, [R184+0x5c00] ;  /* 0x005c0000b894783b */ /* 0x000fe60000004200 */
[C---:B------:R-:W-:Y:S01]  /*bf80*/  HMMA.16816.F32 R44, R4.reuse, R20, R152 ;  /* 0x00000014042c723c */ /* 0x040fe20000001898 */
[----:B------:R1:W-:Y:S07]  /*bf90*/  MUFU.EX2 R96, R3 ;  /* 0x0000000300607308 */ /* 0x0003ee0000000800 */
[----:B------:R-:W-:Y:S01]  /*bfa0*/  HMMA.16816.F32 R28, R4, R22, R28 ;  /* 0x00000016041c723c */ /* 0x000fe2000000181c */
[----:B------:R-:W5:Y:S01]  /*bfb0*/  LDSM.16.MT88.4 R20, [R184+0x4c00] ;  /* 0x004c0000b814783b */ /* 0x000f620000004200 */
[----:B------:R-:W-:-:S02]  /*bfc0*/  F2FP.F16.F32.PACK_AB R4, R105, R108 ;  /* 0x0000006c6904723e */ /* 0x000fc400000000ff */
[----:B--2---:R-:W-:Y:S02]  /*bfd0*/  F2FP.F16.F32.PACK_AB R5, R102, R101 ;  /* 0x000000656605723e */ /* 0x004fe400000000ff */
[----:B------:R-:W-:Y:S02]  /*bfe0*/  F2FP.F16.F32.PACK_AB R6, R103, R104 ;  /* 0x000000686706723e */ /* 0x000fe400000000ff */
[----:B----4-:R-:W-:Y:S01]  /*bff0*/  F2FP.F16.F32.PACK_AB R7, R97, R100 ;  /* 0x000000646107723e */ /* 0x010fe200000000ff */
[----:B-1----:R-:W-:Y:S01]  /*c000*/  FFMA.FTZ R3, R99, UR5, -R2 ;  /* 0x0000000563037c23 */ /* 0x002fe20008010802 */
[----:B------:R-:W-:-:S03]  /*c010*/  MOV R99, R78 ;  /* 0x0000004e00637202 */ /* 0x000fc60000000f00 */
[----:B------:R1:W2:Y:S02]  /*c020*/  MUFU.EX2 R93, R3 ;  /* 0x00000003005d7308 */ /* 0x0002a40000000800 */
[C---:B---3--:R-:W-:Y:S08]  /*c030*/  HMMA.16816.F32 R40, R4.reuse, R12, R40 ;  /* 0x0000000c0428723c */ /* 0x048ff00000001828 */
[----:B------:R-:W-:Y:S01]  /*c040*/  HMMA.16816.F32 R36, R4, R14, R36 ;  /* 0x0000000e0424723c */ /* 0x000fe20000001824 */
[----:B-1----:R-:W-:Y:S01]  /*c050*/  FFMA.FTZ R3, R98, UR5, -R2 ;  /* 0x0000000562037c23 */ /* 0x002fe20008010802 */
[----:B------:R-:W-:-:S06]  /*c060*/  MOV R98, R84 ;  /* 0x0000005400627202 */ /* 0x000fcc0000000f00 */
[C---:B------:R-:W-:Y:S01]  /*c070*/  HMMA.16816.F32 R156, R4.reuse, R16, R156 ;  /* 0x00000010049c723c */ /* 0x040fe2000000189c */
[----:B------:R-:W-:Y:S01]  /*c080*/  MOV R84, R89 ;  /* 0x0000005900547202 */ /* 0x000fe20000000f00 */
[----:B------:R1:W-:Y:S06]  /*c090*/  MUFU.EX2 R92, R3 ;  /* 0x00000003005c7308 */ /* 0x0003ec0000000800 */
[----:B------:R-:W-:Y:S01]  /*c0a0*/  HMMA.16816.F32 R32, R4, R18, R32 ;  /* 0x000000120420723c */ /* 0x000fe20000001820 */
[----:B------:R-:W-:Y:S02]  /*c0b0*/  F2FP.F16.F32.PACK_AB R4, R244, R243 ;  /* 0x000000f3f404723e */ /* 0x000fe400000000ff */
[----:B------:R-:W-:-:S02]  /*c0c0*/  F2FP.F16.F32.PACK_AB R5, R223, R225 ;  /* 0x000000e1df05723e */ /* 0x000fc400000000ff */
[----:B------:R-:W-:Y:S02]  /*c0d0*/  F2FP.F16.F32.PACK_AB R6, R163, R245 ;  /* 0x000000f5a306723e */ /* 0x000fe400000000ff */
[----:B------:R-:W-:Y:S01]  /*c0e0*/  F2FP.F16.F32.PACK_AB R7, R219, R221 ;  /* 0x000000dddb07723e */ /* 0x000fe200000000ff */
[----:B-1----:R-:W-:-:S06]  /*c0f0*/  FFMA.FTZ R3, R91, UR5, -R2 ;  /* 0x000000055b037c23 */ /* 0x002fcc0008010802 */
[C---:B------:R-:W-:Y:S01]  /*c100*/  HMMA.16816.F32 R48, R4.reuse, R12, R48 ;  /* 0x0000000c0430723c */ /* 0x040fe20000001830 */
[----:B------:R1:W3:Y:S07]  /*c110*/  MUFU.EX2 R89, R3 ;  /* 0x0000000300597308 */ /* 0x0002ee0000000800 */
[C---:B------:R-:W-:Y:S01]  /*c120*/  HMMA.16816.F32 R52, R4.reuse, R14, R52 ;  /* 0x0000000e0434723c */ /* 0x040fe20000001834 */
[----:B------:R-:W4:Y:S07]  /*c130*/  LDSM.16.MT88.4 R12, [R184+0x5000] ;  /* 0x00500000b80c783b */ /* 0x000f2e0000004200 */
[----:B------:R-:W-:Y:S01]  /*c140*/  HMMA.16816.F32 R44, R4, R16, R44 ;  /* 0x00000010042c723c */ /* 0x000fe2000000182c */
[----:B-1----:R-:W-:Y:S01]  /*c150*/  FFMA.FTZ R3, R129, UR5, -R0 ;  /* 0x0000000581037c23 */ /* 0x002fe20008010800 */
[----:B------:R-:W-:-:S03]  /*c160*/  MOV R129, R79 ;  /* 0x0000004f00817202 */ /* 0x000fc60000000f00 */
[----:B------:R1:W-:Y:S03]  /*c170*/  MUFU.EX2 R87, R3 ;  /* 0x0000000300577308 */ /* 0x0003e60000000800 */
[----:B------:R-:W-:Y:S01]  /*c180*/  HMMA.16816.F32 R28, R4, R18, R28 ;  /* 0x00000012041c723c */ /* 0x000fe2000000181c */
[----:B------:R-:W4:Y:S01]  /*c190*/  LDSM.16.MT88.4 R16, [R186+0x5000] ;  /* 0x00500000ba10783b */ /* 0x000f220000004200 */
[----:B--2---:R-:W-:Y:S02]  /*c1a0*/  F2FP.F16.F32.PACK_AB R4, R93, R96 ;  /* 0x000000605d04723e */ /* 0x004fe400000000ff */
[----:B---3--:R-:W-:Y:S01]  /*c1b0*/  F2FP.F16.F32.PACK_AB R6, R89, R92 ;  /* 0x0000005c5906723e */ /* 0x008fe200000000ff */
        /* <DEDUP_REMOVED lines=11> */
[----:B--2---:R-:W-:-:S05]  /*c270*/  F2FP.F16.F32.PACK_AB R7, R85, R86 ;  /* 0x000000565507723e */ /* 0x004fca00000000ff */
[----:B------:R1:W-:Y:S02]  /*c280*/  MUFU.EX2 R91, R3 ;  /* 0x00000003005b7308 */ /* 0x0003e40000000800 */
[C---:B-----5:R-:W-:Y:S08]  /*c290*/  HMMA.16816.F32 R136, R4.reuse, R20, R40 ;  /* 0x000000140488723c */ /* 0x060ff00000001828 */
[----:B------:R-:W-:Y:S01]  /*c2a0*/  HMMA.16816.F32 R36, R4, R22, R36 ;  /* 0x000000160424723c */ /* 0x000fe20000001824 */
[----:B-1----:R-:W-:Y:S01]  /*c2b0*/  FFMA.FTZ R3, R127, UR5, -R2 ;  /* 0x000000057f037c23 */ /* 0x002fe20008010802 */
[----:B------:R-:W-:-:S06]  /*c2c0*/  MOV R127, R84 ;  /* 0x00000054007f7202 */ /* 0x000fcc0000000f00 */
[C---:B------:R-:W-:Y:S01]  /*c2d0*/  HMMA.16816.F32 R156, R4.reuse, R24, R156 ;  /* 0x00000018049c723c */ /* 0x040fe2000000189c */
[----:B------:R1:W-:Y:S07]  /*c2e0*/  MUFU.EX2 R84, R3 ;  /* 0x0000000300547308 */ /* 0x0003ee0000000800 */
[----:B------:R-:W-:Y:S01]  /*c2f0*/  HMMA.16816.F32 R32, R4, R26, R32 ;  /* 0x0000001a0420723c */ /* 0x000fe20000001820 */
[----:B------:R-:W-:Y:S02]  /*c300*/  F2FP.F16.F32.PACK_AB R5, R217, R218 ;  /* 0x000000dad905723e */ /* 0x000fe400000000ff */
[----:B------:R-:W-:Y:S01]  /*c310*/  F2FP.F16.F32.PACK_AB R7, R213, R216 ;  /* 0x000000d8d507723e */ /* 0x000fe200000000ff */
[----:B-1----:R-:W-:Y:S01]  /*c320*/  FFMA.FTZ R3, R133, UR5, -R2 ;  /* 0x0000000585037c23 */ /* 0x002fe20008010802 */
[----:B------:R-:W-:-:S03]  /*c330*/  MOV R133, R81 ;  /* 0x0000005100857202 */ /* 0x000fc60000000f00 */
[----:B------:R1:W2:Y:S02]  /*c340*/  MUFU.EX2 R81, R3 ;  /* 0x0000000300517308 */ /* 0x0002a40000000800 */
[----:B-1----:R-:W-:Y:S01]  /*c350*/  FFMA.FTZ R3, R130, UR5, -R2 ;  /* 0x0000000582037c23 */ /* 0x002fe20008010802 */
[----:B------:R-:W-:-:S05]  /*c360*/  MOV R130, R61 ;  /* 0x0000003d00827202 */ /* 0x000fca0000000f00 */
[----:B------:R1:W-:Y:S01]  /*c370*/  MUFU.EX2 R80, R3 ;  /* 0x0000000300507308 */ /* 0x0003e20000000800 */
[----:B------:R-:W-:Y:S01]  /*c380*/  F2FP.F16.F32.PACK_AB R6, R133, R130 ;  /* 0x000000828506723e */ /* 0x000fe200000000ff */
[----:B-1----:R-:W-:Y:S01]  /*c390*/  FFMA.FTZ R3, R126, UR5, -R2 ;  /* 0x000000057e037c23 */ /* 0x002fe20008010802 */
[----:B------:R-:W-:-:S05]  /*c3a0*/  MOV R126, R64 ;  /* 0x00000040007e7202 */ /* 0x000fca0000000f00 */
        /* <DEDUP_REMOVED lines=16> */
[----:B-----5:R-:W-:Y:S01]  /*c4b0*/  FFMA.FTZ R3, R170, UR5, -R0 ;  /* 0x00000005aa037c23 */ /* 0x020fe20008010800 */
[----:B----4-:R-:W-:-:S03]  /*c4c0*/  F2FP.F16.F32.PACK_AB R5, R77, R76 ;  /* 0x0000004c4d05723e */ /* 0x010fc600000000ff */
        /* <DEDUP_REMOVED lines=20> */
[----:B------:R-:W-:Y:S01]  /*c610*/  LDSM.16.MT88.4 R12, [R186+0x5800] ;  /* 0x00580000ba0c783b */ /* 0x000fe20000004200 */
[----:B--2---:R-:W-:-:S06]  /*c620*/  FFMA.FTZ R3, R106, UR5, -R2 ;  /* 0x000000056a037c23 */ /* 0x004fcc0008010802 */
[C---:B------:R-:W-:Y:S01]  /*c630*/  HMMA.16816.F32 R40, R4.reuse, R16, R40 ;  /* 0x000000100428723c */ /* 0x040fe20000001828 */
[----:B------:R2:W-:Y:S07]  /*c640*/  MUFU.EX2 R70, R3 ;  /* 0x0000000300467308 */ /* 0x0005ee0000000800 */
[----:B------:R-:W-:Y:S01]  /*c650*/  HMMA.16816.F32 R28, R4, R18, R28 ;  /* 0x00000012041c723c */ /* 0x000fe2000000181c */
[----:B---3--:R-:W-:Y:S01]  /*c660*/  F2FP.F16.F32.PACK_AB R4, R72, R73 ;  /* 0x000000494804723e */ /* 0x008fe200000000ff */
[----:B------:R-:W3:Y:S01]  /*c670*/  LDSM.16.MT88.4 R16, [R184+0x5800] ;  /* 0x00580000b810783b */ /* 0x000ee20000004200 */
        /* <DEDUP_REMOVED lines=49> */
[----:B---3--:R-:W-:Y:S01]  /*c990*/  HMMA.16816.F32 R144, R4, R18, R36 ;  /* 0x000000120490723c */ /* 0x008fe20000001824 */
[----:B------:R-:W-:Y:S02]  /*c9a0*/  MOV R37, R60 ;  /* 0x0000003c00257202 */ /* 0x000fe40000000f00 */
[----:B------:R-:W-:-:S05]  /*c9b0*/  MOV R38, R71 ;  /* 0x0000004700267202 */ /* 0x000fca0000000f00 */
        /* <DEDUP_REMOVED lines=13> */
[----:B------:R-:W-:Y:S01]  /*ca90*/  HMMA.16816.F32 R40, R4, R12, R40 ;  /* 0x0000000c0428723c */ /* 0x000fe20000001828 */
[----:B------:R-:W-:-:S04]  /*caa0*/  VIMNMX R191, PT, PT, R183, 0x2, !PT ;  /* 0x00000002b7bf7848 */ /* 0x000fc80007fe0100 */
[----:B------:R-:W-:Y:S01]  /*cab0*/  IADD3 R191, PT, PT, R191, -0x3, RZ ;  /* 0xfffffffdbfbf7810 */ /* 0x000fe20007ffe0ff */
        /* <DEDUP_REMOVED lines=9> */
[----:B------:R2:W-:Y:S01]  /*cb50*/  MUFU.EX2 R31, R2 ;  /* 0x00000002001f7308 */ /* 0x0005e20000000800 */
[----:B----4-:R-:W-:Y:S01]  /*cb60*/  FFMA.FTZ R3, R162, R59, R201 ;  /* 0x0000003ba2037223 */ /* 0x010fe200000100c9 */
[----:B---3--:R-:W-:-:S03]  /*cb70*/  F2FP.F16.F32.PACK_AB R162, R36, R48 ;  /* 0x0000003024a2723e */ /* 0x008fc600000000ff */
[----:B------:R-:W-:Y:S01]  /*cb80*/  FADD.FTZ R3, R207, R3 ;  /* 0x00000003cf037221 */ /* 0x000fe20000010000 */
[--C-:B--2---:R-:W-:Y:S01]  /*cb90*/  FFMA.FTZ R2, R194, UR5, -R0.reuse ;  /* 0x00000005c2027c23 */ /* 0x104fe20008010800 */
[----:B------:R-:W-:Y:S02]  /*cba0*/  FFMA.FTZ R0, R179, UR5, -R0 ;  /* 0x00000005b3007c23 */ /* 0x000fe40008010800 */
[----:B------:R-:W-:Y:S01]  /*cbb0*/  FADD.FTZ R7, R208, R3 ;  /* 0x00000003d0077221 */ /* 0x000fe20000010000 */
[----:B------:R2:W3:Y:S03]  /*cbc0*/  MUFU.EX2 R30, R2 ;  /* 0x00000002001e7308 */ /* 0x0004e60000000800 */
[----:B------:R-:W-:-:S05]  /*cbd0*/  FADD.FTZ R7, R209, R7 ;  /* 0x00000007d1077221 */ /* 0x000fca0000010000 */
[----:B------:R4:W5:Y:S01]  /*cbe0*/  MUFU.EX2 R28, R0 ;  /* 0x00000000001c7308 */ /* 0x0009620000000800 */
[----:B--2---:R-:W-:Y:S01]  /*cbf0*/  FFMA.FTZ R2, R252, R58, R199 ;  /* 0x0000003afc027223 */ /* 0x004fe200000100c7 */
[----:B---3--:R-:W-:-:S03]  /*cc00*/  F2FP.F16.F32.PACK_AB R161, R30, R31 ;  /* 0x0000001f1ea1723e */ /* 0x008fc600000000ff */
[----:B------:R-:W-:Y:S01]  /*cc10*/  FADD.FTZ R5, R202, R2 ;  /* 0x00000002ca057221 */ /* 0x000fe20000010000 */
[----:B------:R-:W-:Y:S01]  /*cc20*/  FADD.FTZ R2, R237, R4 ;  /* 0x00000004ed027221 */ /* 0x000fe20000010000 */
[----:B----4-:R-:W-:Y:S02]  /*cc30*/  FFMA.FTZ R0, R198, UR5, -R8 ;  /* 0x00000005c6007c23 */ /* 0x010fe40008010808 */
[----:B------:R-:W-:Y:S01]  /*cc40*/  FADD.FTZ R3, R204, R5 ;  /* 0x00000005cc037221 */ /* 0x000fe20000010000 */
[----:B------:R-:W-:Y:S01]  /*cc50*/  FADD.FTZ R2, R238, R2 ;  /* 0x00000002ee027221 */ /* 0x000fe20000010000 */
[----:B-----5:R-:W-:Y:S01]  /*cc60*/  F2FP.F16.F32.PACK_AB R163, R28, R29 ;  /* 0x0000001d1ca3723e */ /* 0x020fe200000000ff */
[----:B------:R2:W-:Y:S01]  /*cc70*/  MUFU.EX2 R13, R0 ;  /* 0x00000000000d7308 */ /* 0x0005e20000000800 */
[----:B------:R-:W-:Y:S01]  /*cc80*/  FADD.FTZ R6, R203, R3 ;  /* 0x00000003cb067221 */ /* 0x000fe20000010000 */
[----:B------:R-:W-:Y:S01]  /*cc90*/  FADD.FTZ R5, R239, R2 ;  /* 0x00000002ef057221 */ /* 0x000fe20000010000 */
[----:B------:R-:W-:-:S02]  /*cca0*/  FADD.FTZ R3, R210, R7 ;  /* 0x00000007d2037221 */ /* 0x000fc40000010000 */
[----:B------:R-:W-:Y:S01]  /*ccb0*/  FADD.FTZ R2, R200, R6 ;  /* 0x00000006c8027221 */ /* 0x000fe20000010000 */
[----:B------:R-:W-:Y:S01]  /*ccc0*/  HMMA.16816.F32 R136, R160, R148, R136 ;  /* 0x00000094a088723c */ /* 0x000fe20000001888 */
[----:B------:R-:W-:Y:S02]  /*ccd0*/  FADD.FTZ R3, R211, R3 ;  /* 0x00000003d3037221 */ /* 0x000fe40000010000 */
[----:B------:R-:W-:Y:S02]  /*cce0*/  FADD.FTZ R2, R114, R2 ;  /* 0x0000000272027221 */ /* 0x000fe40000010000 */
[----:B------:R-:W-:-:S03]  /*ccf0*/  FADD.FTZ R3, R206, R3 ;  /* 0x00000003ce037221 */ /* 0x000fc60000010000 */
[----:B------:R-:W-:Y:S01]  /*cd00*/  HMMA.16816.F32 R144, R160, R150, R144 ;  /* 0x00000096a090723c */ /* 0x000fe20000001890 */
[----:B--2---:R-:W-:-:S04]  /*cd10*/  FFMA.FTZ R0, R197, UR5, -R8 ;  /* 0x00000005c5007c23 */ /* 0x004fc80008010808 */
[----:B------:R2:W3:Y:S03]  /*cd20*/  MUFU.EX2 R12, R0 ;  /* 0x00000000000c7308 */ /* 0x0004e60000000800 */
[C---:B-1----:R-:W-:Y:S08]  /*cd30*/  HMMA.16816.F32 R156, R160.reuse, R16, R156 ;  /* 0x00000010a09c723c */ /* 0x042ff0000000189c */
[----:B------:R-:W-:Y:S01]  /*cd40*/  HMMA.16816.F32 R160, R160, R18, R32 ;  /* 0x00000012a0a0723c */ /* 0x000fe20000001820 */
[----:B--2---:R-:W-:Y:S01]  /*cd50*/  FFMA.FTZ R0, R195, UR5, -R8 ;  /* 0x00000005c3007c23 */ /* 0x004fe20008010808 */
[----:B---3--:R-:W-:-:S03]  /*cd60*/  F2FP.F16.F32.PACK_AB R165, R12, R13 ;  /* 0x0000000d0ca5723e */ /* 0x008fc600000000ff */
[----:B------:R1:W-:Y:S02]  /*cd70*/  MUFU.EX2 R11, R0 ;  /* 0x00000000000b7308 */ /* 0x0003e40000000800 */
[----:B-1----:R-:W-:-:S06]  /*cd80*/  FFMA.FTZ R0, R196, UR5, -R8 ;  /* 0x00000005c4007c23 */ /* 0x002fcc0008010808 */
[----:B------:R1:W2:Y:S02]  /*cd90*/  MUFU.EX2 R250, R0 ;  /* 0x0000000000fa7308 */ /* 0x0002a40000000800 */
[----:B-1----:R-:W-:Y:S01]  /*cda0*/  FADD.FTZ R0, R214, R10 ;  /* 0x0000000ad6007221 */ /* 0x002fe20000010000 */
[----:B--2---:R-:W-:-:S03]  /*cdb0*/  F2FP.F16.F32.PACK_AB R167, R250, R11 ;  /* 0x0000000bfaa7723e */ /* 0x004fc600000000ff */
[----:B------:R-:W-:-:S04]  /*cdc0*/  FADD.FTZ R0, R220, R0 ;  /* 0x00000000dc007221 */ /* 0x000fc80000010000 */
[----:B------:R-:W-:Y:S01]  /*cdd0*/  FADD.FTZ R0, R233, R0 ;  /* 0x00000000e9007221 */ /* 0x000fe20000010000 */
[----:B------:R-:W-:Y:S03]  /*cde0*/  HMMA.16816.F32 R140, R164, R148, R140 ;  /* 0x00000094a48c723c */ /* 0x000fe6000000188c */
[----:B------:R-:W-:Y:S01]  /*cdf0*/  FADD.FTZ R4, R232, R0 ;  /* 0x00000000e8047221 */ /* 0x000fe20000010000 */
[----:B------:R-:W-:-:S03]  /*ce00*/  FADD.FTZ R0, R240, R5 ;  /* 0x00000005f0007221 */ /* 0x000fc60000010000 */
[----:B------:R-:W-:Y:S01]  /*ce10*/  FADD.FTZ R4, R231, R4 ;  /* 0x00000004e7047221 */ /* 0x000fe20000010000 */
[----:B------:R-:W-:Y:S01]  /*ce20*/  FADD.FTZ R5, R241, R0 ;  /* 0x00000000f1057221 */ /* 0x000fe20000010000 */
[----:B------:R-:W-:Y:S01]  /*ce30*/  FADD.FTZ R0, R113, R2 ;  /* 0x0000000271007221 */ /* 0x000fe20000010000 */
[C---:B------:R-:W-:Y:S01]  /*ce40*/  HMMA.16816.F32 R148, R164.reuse, R150, R20 ;  /* 0x00000096a494723c */ /* 0x040fe20000001814 */
[----:B------:R-:W-:Y:S01]  /*ce50*/  FADD.FTZ R4, R230, R4 ;  /* 0x00000004e6047221 */ /* 0x000fe20000010000 */
[----:B------:R-:W-:Y:S01]  /*ce60*/  FADD.FTZ R6, R242, R5 ;  /* 0x00000005f2067221 */ /* 0x000fe20000010000 */
[----:B------:R-:W-:Y:S02]  /*ce70*/  FADD.FTZ R5, R205, R3 ;  /* 0x00000003cd057221 */ /* 0x000fe40000010000 */
        /* <DEDUP_REMOVED lines=100> */
[----:B------:R-:W-:-:S02]  /*d4c0*/  MOV R3, R56 ;  /* 0x0000003800037202 */ /* 0x000fc40000000f00 */
[----:B------:R2:W-:Y:S01]  /*d4d0*/  STL [R1], R2 ;  /* 0x0000000201007387 */ /* 0x0005e20000100800 */
[----:B------:R-:W-:-:S07]  /*d4e0*/  MOV R36, R57 ;  /* 0x0000003900247202 */ /* 0x000fce0000000f00 */
.L_x_567:
[----:B------:R-:W-:-:S13]  /*d4f0*/  ISETP.GE.AND P0, PT, R191, RZ, PT ;  /* 0x000000ffbf00720c */ /* 0x000fda0003f06270 */
[----:B------:R-:W-:Y:S05]  /*d500*/  @!P0 BRA `(.L_x_571) ;  /* 0x0000004400b08947 */ /* 0x000fea0003800000 */
[----:B------:R-:W3:Y:S01]  /*d510*/  LDC.64 R218, c[0x0][0x3c0] ;  /* 0x0000f000ffda7b82 */ /* 0x000ee20000000a00 */
[----:B------:R-:W4:Y:S01]  /*d520*/  LDCU UR7, c[0x0][0x440] ;  /* 0x00008800ff0777ac */ /* 0x000f220008000800 */
[----:B------:R-:W-:Y:S01]  /*d530*/  IMAD.MOV.U32 R135, RZ, RZ, R3 ;  /* 0x000000ffff877224 */ /* 0x000fe200078e0003 */
[----:B------:R-:W-:Y:S01]  /*d540*/  MOV R133, R37 ;  /* 0x0000002500857202 */ /* 0x000fe20000000f00 */
[----:B------:R-:W-:Y:S01]  /*d550*/  IMAD.MOV.U32 R134, RZ, RZ, R36 ;  /* 0x000000ffff867224 */ /* 0x000fe200078e0024 */
[----:B------:R-:W-:Y:S01]  /*d560*/  MOV R132, R38 ;  /* 0x0000002600847202 */ /* 0x000fe20000000f00 */
[----:B------:R-:W1:Y:S01]  /*d570*/  LDCU UR6, c[0x0][0x440] ;  /* 0x00008800ff0677ac */ /* 0x000e620008000800 */
[----:B------:R-:W1:Y:S01]  /*d580*/  LDCU UR5, c[0x0][0x50c] ;  /* 0x0000a180ff0577ac */ /* 0x000e620008000800 */
[----:B------:R-:W1:Y:S01]  /*d590*/  LDCU UR4, c[0x0][0x45c] ;  /* 0x00008b80ff0477ac */ /* 0x000e620008000800 */
[----:B----4-:R-:W-:Y:S01]  /*d5a0*/  ISETP.GE.AND P1, PT, R192, UR7, PT ;  /* 0x00000007c0007c0c */ /* 0x010fe2000bf26270 */
[----:B------:R-:W-:-:S12]  /*d5b0*/  BRA `(.L_x_572) ;  /* 0x0000000000f47947 */ /* 0x000fd80003800000 */
.L_x_574:
[C---:B------:R-:W-:Y:S01]  /*d5c0*/  @!P0 VIADD R0, R191.reuse, 0xffffffff ;  /* 0xffffffffbf008836 */ /* 0x040fe20000000000 */
[----:B------:R-:W1:Y:S01]  /*d5d0*/  @!P0 LDC.64 R8, c[0x0][0x3b8] ;  /* 0x0000ee00ff088b82 */ /* 0x000e620000000a00 */
[C---:B------:R-:W-:Y:S01]  /*d5e0*/  @!P0 VIADD R12, R191.reuse, 0xffffffff ;  /* 0xffffffffbf0c8836 */ /* 0x040fe20000000000 */
[----:B------:R-:W-:Y:S06]  /*d5f0*/  ISETP.GE.AND P1, PT, R192, UR6, PT ;  /* 0x00000006c0007c0c */ /* 0x000fec000bf26270 */
[----:B------:R-:W4:Y:S07]  /*d600*/  @!P0 LDC.64 R14, c[0x0][0x3b8] ;  /* 0x0000ee00ff0e8b82 */ /* 0x000f2e0000000a00 */
[----:B------:R-:W-:Y:S01]  /*d610*/  @!P1 VIADD R13, R191, 0xffffffff ;  /* 0xffffffffbf0d9836 */ /* 0x000fe20000000000 */
[----:B------:R-:W5:Y:S08]  /*d620*/  @!P0 LDC.64 R10, c[0x0][0x3b8] ;  /* 0x0000ee00ff0a8b82 */ /* 0x000f700000000a00 */
[----:B------:R-:W2:Y:S02]  /*d630*/  @!P1 LDC.64 R16, c[0x0][0x3b8] ;  /* 0x0000ee00ff109b82 */ /* 0x000ea40000000a00 */
[C---:B--2---:R-:W-:Y:S04]  /*d640*/  @!P1 IMAD.WIDE.U32 R6, R13.reuse, R16, RZ ;  /* 0x000000100d069225 */ /* 0x044fe800078e00ff */
[C---:B-1----:R-:W-:Y:S04]  /*d650*/  @!P0 IMAD.WIDE.U32 R2, R0.reuse, R8, RZ ;  /* 0x0000000800028225 */ /* 0x042fe800078e00ff */
[----:B------:R-:W-:Y:S01]  /*d660*/  @!P0 IMAD R3, R0, R9, R3 ;  /* 0x0000000900038224 */ /* 0x000fe200078e0203 */
[----:B------:R-:W-:Y:S01]  /*d670*/  @!P0 SHF.L.U32 R19, R2, 0x7, RZ ;  /* 0x0000000702138819 */ /* 0x000fe200000006ff */
[----:B-----5:R-:W-:Y:S03]  /*d680*/  @!P0 IMAD.WIDE.U32 R4, R12, R10, RZ ;  /* 0x0000000a0c048225 */ /* 0x020fe600078e00ff */
[----:B------:R-:W-:Y:S01]  /*d690*/  @!P0 SHF.L.U64.HI R18, R2, 0x7, R3 ;  /* 0x0000000702128819 */ /* 0x000fe20000010203 */
[----:B----4-:R-:W-:Y:S01]  /*d6a0*/  @!P0 IMAD.WIDE.U32 R2, R0, R14, RZ ;  /* 0x0000000e00028225 */ /* 0x010fe200078e00ff */
[----:B------:R-:W-:Y:S03]  /*d6b0*/  @!P0 LEA R16, P2, R8, R19, 0x5 ;  /* 0x0000001308108211 */ /* 0x000fe600078428ff */
[----:B------:R-:W-:Y:S01]  /*d6c0*/  @!P0 IMAD R3, R0, R15, R3 ;  /* 0x0000000f00038224 */ /* 0x000fe200078e0203 */
[----:B------:R-:W-:Y:S01]  /*d6d0*/  @!P0 LEA.HI.X R18, R8, R18, R9, 0x5, P2 ;  /* 0x0000001208128211 */ /* 0x000fe200010f2c09 */
[----:B------:R-:W-:Y:S01]  /*d6e0*/  @!P0 IMAD R5, R12, R11, R5 ;  /* 0x0000000b0c058224 */ /* 0x000fe200078e0205 */
[----:B------:R-:W-:Y:S01]  /*d6f0*/  @!P1 LEA R12, P4, R6, R247, 0x8 ;  /* 0x000000f7060c9211 */ /* 0x000fe200078840ff */
[----:B------:R-:W-:Y:S01]  /*d700*/  @!P0 IMAD.SHL.U32 R0, R4, 0x80, RZ ;  /* 0x0000008004008824 */ /* 0x000fe200078e00ff */
[----:B------:R-:W-:Y:S01]  /*d710*/  @!P0 SHF.L.U64.HI R9, R2, 0x7, R3 ;  /* 0x0000000702098819 */ /* 0x000fe20000010203 */
[----:B------:R-:W-:Y:S01]  /*d720*/  @!P1 IMAD R7, R13, R17, R7 ;  /* 0x000000110d079224 */ /* 0x000fe200078e0207 */
[----:B------:R-:W-:Y:S01]  /*d730*/  @!P0 SHF.L.U64.HI R4, R4, 0x7, R5 ;  /* 0x0000000704048819 */ /* 0x000fe20000010205 */
[----:B------:R-:W-:Y:S01]  /*d740*/  @!P0 IMAD.SHL.U32 R8, R2, 0x80, RZ ;  /* 0x0000008002088824 */ /* 0x000fe200078e00ff */
[----:B------:R-:W-:Y:S01]  /*d750*/  @!P0 LEA R0, P2, R10, R0, 0x6 ;  /* 0x000000000a008211 */ /* 0x000fe200078430ff */
[----:B------:R-:W-:Y:S01]  /*d760*/  @!P0 IMAD R15, R15, 0x60, RZ ;  /* 0x000000600f0f8824 */ /* 0x000fe200078e02ff */
[----:B------:R-:W-:Y:S01]  /*d770*/  @!P1 LEA.HI.X R5, R6, R246, R7, 0x8, P4 ;  /* 0x000000f606059211 */ /* 0x000fe200020f4407 */
[----:B------:R-:W-:Y:S01]  /*d780*/  @!P0 IMAD.WIDE.U32 R2, R14, 0x60, R8 ;  /* 0x000000600e028825 */ /* 0x000fe200078e0008 */
[----:B------:R-:W-:Y:S02]  /*d790*/  @!P0 LEA.HI.X R10, R10, R4, R11, 0x6, P2 ;  /* 0x000000040a0a8211 */ /* 0x000fe400010f340b */
[C---:B------:R-:W-:Y:S02]  /*d7a0*/  @!P0 LEA R6, P2, R0.reuse, R247, 0x1 ;  /* 0x000000f700068211 */ /* 0x040fe400078408ff */
[----:B------:R-:W-:Y:S02]  /*d7b0*/  @!P1 MOV R11, R5 ;  /* 0x00000005000b9202 */ /* 0x000fe40000000f00 */
[-C--:B------:R-:W-:Y:S01]  /*d7c0*/  @!P0 LEA.HI.X R7, R0, R246.reuse, R10, 0x1, P2 ;  /* 0x000000f600078211 */ /* 0x080fe200010f0c0a */
[----:B------:R-:W-:Y:S01]  /*d7d0*/  @!P1 IMAD.MOV.U32 R10, RZ, RZ, R12 ;  /* 0x000000ffff0a9224 */ /* 0x000fe200078e000c */
[C---:B------:R-:W-:Y:S02]  /*d7e0*/  @!P0 LEA R8, P3, R16.reuse, R247, 0x1 ;  /* 0x000000f710088211 */ /* 0x040fe400078608ff */
        /* <DEDUP_REMOVED lines=26> */
.L_x_572:
[----:B------:R-:W-:Y:S04]  /*d990*/  DEPBAR.LE SB0, 0x0 ;  /* 0x000080000000791a */ /* 0x000fe80000000000 */
[----:B------:R-:W-:Y:S01]  /*d9a0*/  BAR.SYNC.DEFER_BLOCKING 0x0 ;  /* 0x0000000000007b1d */ /* 0x000fe20000010000 */
[----:B-1----:R-:W-:Y:S01]  /*d9b0*/  ISETP.GE.AND P0, PT, R192, UR6, PT ;  /* 0x00000006c0007c0c */ /* 0x002fe2000bf06270 */
[C---:B---3--:R-:W-:Y:S04]  /*d9c0*/  IMAD.WIDE.U32 R4, R191.reuse, R218, RZ ;  /* 0x000000dabf047225 */ /* 0x048fe800078e00ff */
[----:B------:R-:W-:Y:S01]  /*d9d0*/  IMAD R5, R191, R219, R5 ;  /* 0x000000dbbf057224 */ /* 0x000fe200078e0205 */
[----:B--2-4-:R-:W-:Y:S04]  /*d9e0*/  SHF.L.U32 R2, R4, 0x7, RZ ;  /* 0x0000000704027819 */ /* 0x014fe800000006ff */
[----:B------:R-:W-:Y:S02]  /*d9f0*/  @!P1 LEA R10, P4, R2, R249, 0x1 ;  /* 0x000000f9020a9211 */ /* 0x000fe400078808ff */
[----:B------:R-:W-:Y:S02]  /*da00*/  SHF.L.U64.HI R3, R4, 0x7, R5 ;  /* 0x0000000704037819 */ /* 0x000fe40000010205 */
[----:B------:R-:W-:Y:S02]  /*da10*/  @!P0 LEA R0, P3, R218, R2, 0x5 ;  /* 0x00000002da008211 */ /* 0x000fe400078628ff */
[----:B------:R-:W-:Y:S02]  /*da20*/  @!P1 LEA.HI.X R11, R2, R248, R3, 0x1, P4 ;  /* 0x000000f8020b9211 */ /* 0x000fe400020f0c03 */
[----:B------:R-:W-:Y:S02]  /*da30*/  @!P0 LEA.HI.X R5, R218, R3, R219, 0x5, P3 ;  /* 0x00000003da058211 */ /* 0x000fe400018f2cdb */
        /* <DEDUP_REMOVED lines=12> */
[-C--:B------:R-:W-:Y:S02]  /*db00*/  @!P0 LEA.HI.X R7, R4, R248.reuse, R7, 0x1, P2 ;  /* 0x000000f804078211 */ /* 0x080fe400010f0c07 */
[----:B------:R-:W-:Y:S02]  /*db10*/  @!P0 LEA R4, P2, R2, R249, 0x1 ;  /* 0x000000f902048211 */ /* 0x000fe400078408ff */
[----:B------:R-:W-:Y:S03]  /*db20*/  @!P0 IADD3 R0, PT, PT, R0, R3, RZ ;  /* 0x0000000300008210 */ /* 0x000fe60007ffe0ff */
[----:B------:R-:W-:Y:S01]  /*db30*/  @P0 STS.128 [R190+0x4800], RZ ;  /* 0x004800ffbe000388 */ /* 0x000fe20000000c00 */
[----:B------:R-:W-:Y:S02]  /*db40*/  @!P0 LEA.HI.X R5, R2, R248, R0, 0x1, P2 ;  /* 0x000000f802058211 */ /* 0x000fe400010f0c00 */
[----:B------:R-:W-:Y:S05]  /*db50*/  ISETP.NE.AND P2, PT, R191, RZ, PT ;  /* 0x000000ffbf00720c */ /* 0x000fea0003f45270 */
        /* <DEDUP_REMOVED lines=19> */
[----:B------:R-:W4:Y:S08]  /*dc90*/  LDSM.16.M88.4 R48, [R185+0x2800] ;  /* 0x00280000b930783b */ /* 0x000f300000000200 */
[----:B------:R-:W5:Y:S08]  /*dca0*/  LDSM.16.M88.4 R64, [R185+0x2c00] ;  /* 0x002c0000b940783b */ /* 0x000f700000000200 */
[----:B------:R-:W5:Y:S08]  /*dcb0*/  LDSM.16.M88.4 R80, [R185+0x3000] ;  /* 0x00300000b950783b */ /* 0x000f700000000200 */
[----:B------:R-:W5:Y:S08]  /*dcc0*/  LDSM.16.M88.4 R96, [R185+0x3400] ;  /* 0x00340000b960783b */ /* 0x000f700000000200 */
[----:B------:R-:W5:Y:S08]  /*dcd0*/  LDSM.16.M88.4 R112, [R185+0x3800] ;  /* 0x00380000b970783b */ /* 0x000f700000000200 */
[----:B------:R-:W5:Y:S08]  /*dce0*/  LDSM.16.M88.4 R168, [R185+0x3c00] ;  /* 0x003c0000b9a8783b */ /* 0x000f700000000200 */
[----:B------:R-:W-:Y:S08]  /*dcf0*/  LDSM.16.M88.4 R172, [R189] ;  /* 0x00000000bdac783b */ /* 0x000ff00000000200 */
[----:B------:R-:W5:Y:S08]  /*dd00*/  LDSM.16.M88.4 R176, [R187+0x2000] ;  /* 0x00200000bbb0783b */ /* 0x000f700000000200 */
[----:B------:R-:W5:Y:S01]  /*dd10*/  LDSM.16.M88.4 R180, [R189+0x1000] ;  /* 0x00100000bdb4783b */ /* 0x000f620000000200 */
[-C--:B-1----:R-:W-:Y:S08]  /*dd20*/  HMMA.16816.F32 R4, R128, R16.reuse, RZ ;  /* 0x000000108004723c */ /* 0x082ff000000018ff */
[C---:B--2---:R-:W-:Y:S08]  /*dd30*/  HMMA.16816.F32 R8, R124.reuse, R16, RZ ;  /* 0x000000107c08723c */ /* 0x044ff000000018ff */
[-C--:B------:R-:W-:Y:S08]  /*dd40*/  HMMA.16816.F32 R12, R124, R18.reuse, RZ ;  /* 0x000000127c0c723c */ /* 0x080ff000000018ff */
[C---:B------:R-:W-:Y:S08]  /*dd50*/  HMMA.16816.F32 R16, R128.reuse, R18, RZ ;  /* 0x000000128010723c */ /* 0x040ff000000018ff */
[-C--:B---3--:R-:W-:Y:S08]  /*dd60*/  HMMA.16816.F32 R20, R128, R32.reuse, RZ ;  /* 0x000000208014723c */ /* 0x088ff000000018ff */
[C---:B------:R-:W-:Y:S08]  /*dd70*/  HMMA.16816.F32 R24, R124.reuse, R32, RZ ;  /* 0x000000207c18723c */ /* 0x040ff000000018ff */
[-C--:B------:R-:W-:Y:S08]  /*dd80*/  HMMA.16816.F32 R28, R124, R34.reuse, RZ ;  /* 0x000000227c1c723c */ /* 0x080ff000000018ff */
[C---:B------:R-:W-:Y:S08]  /*dd90*/  HMMA.16816.F32 R32, R128.reuse, R34, RZ ;  /* 0x000000228020723c */ /* 0x040ff000000018ff */
[-C--:B----4-:R-:W-:Y:S08]  /*dda0*/  HMMA.16816.F32 R36, R128, R48.reuse, RZ ;  /* 0x000000308024723c */ /* 0x090ff000000018ff */
[C---:B------:R-:W-:Y:S08]  /*ddb0*/  HMMA.16816.F32 R40, R124.reuse, R48, RZ ;  /* 0x000000307c28723c */ /* 0x040ff000000018ff */
[-C--:B------:R-:W-:Y:S08]  /*ddc0*/  HMMA.16816.F32 R44, R124, R50.reuse, RZ ;  /* 0x000000327c2c723c */ /* 0x080ff000000018ff */
[C---:B------:R-:W-:Y:S08]  /*ddd0*/  HMMA.16816.F32 R48, R128.reuse, R50, RZ ;  /* 0x000000328030723c */ /* 0x040ff000000018ff */
[-C--:B-----5:R-:W-:Y:S08]  /*dde0*/  HMMA.16816.F32 R52, R128, R64.reuse, RZ ;  /* 0x000000408034723c */ /* 0x0a0ff000000018ff */
        /* <DEDUP_REMOVED lines=97> */
[----:B------:R-:W4:Y:S01]  /*e400*/  MUFU.TANH R196, R25 ;  /* 0x0000001900c47308 */ /* 0x000f220000002400 */
        /* <DEDUP_REMOVED lines=39> */
[----:B------:R-:W-:Y:S01]  /*e680*/  MUFU.TANH R171, R32 ;  /* 0x0000002000ab7308 */ /* 0x000fe20000002400 */
[----:B------:R-:W-:Y:S01]  /*e690*/  FMUL.FTZ R61, R61, UR5 ;  /* 0x000000053d3d7c20 */ /* 0x000fe20008410000 */
[----:B------:R-:W-:Y:S01]  /*e6a0*/  FMUL.FTZ R62, R62, UR5 ;  /* 0x000000053e3e7c20 */ /* 0x000fe20008410000 */
[-C--:B-1----:R-:W-:Y:S03]  /*e6b0*/  HMMA.16816.F32 R84, R172, R4.reuse, R84 ;  /* 0x00000004ac54723c */ /* 0x082fe60000001854 */
[----:B------:R-:W-:Y:S01]  /*e6c0*/  FMUL.FTZ R63, R63, UR5 ;  /* 0x000000053f3f7c20 */ /* 0x000fe20008410000 */
[----:B------:R-:W-:Y:S03]  /*e6d0*/  FMUL.FTZ R72, R72, UR5 ;  /* 0x0000000548487c20 */ /* 0x000fe60008410000 */
[----:B------:R-:W1:Y:S01]  /*e6e0*/  MUFU.TANH R170, R33 ;  /* 0x0000002100aa7308 */ /* 0x000e620000002400 */
[----:B------:R-:W-:Y:S01]  /*e6f0*/  FMUL.FTZ R73, R73, UR5 ;  /* 0x0000000549497c20 */ /* 0x000fe20008410000 */
[----:B------:R-:W-:Y:S01]  /*e700*/  FMUL.FTZ R74, R74, UR5 ;  /* 0x000000054a4a7c20 */ /* 0x000fe20008410000 */
[C---:B------:R-:W-:Y:S04]  /*e710*/  HMMA.16816.F32 R88, R180.reuse, R4, R88 ;  /* 0x00000004b458723c */ /* 0x040fe80000001858 */
[----:B------:R-:W-:Y:S03]  /*e720*/  FMUL.FTZ R80, R80, UR5 ;  /* 0x0000000550507c20 */ /* 0x000fe60008410000 */
[----:B------:R-:W-:Y:S01]  /*e730*/  MUFU.TANH R193, R28 ;  /* 0x0000001c00c17308 */ /* 0x000fe20000002400 */
[----:B------:R-:W-:Y:S01]  /*e740*/  FMUL.FTZ R81, R81, UR5 ;  /* 0x0000000551517c20 */ /* 0x000fe20008410000 */
[----:B------:R-:W-:Y:S01]  /*e750*/  FMUL.FTZ R82, R82, UR5 ;  /* 0x0000000552527c20 */ /* 0x000fe20008410000 */
[-C--:B------:R-:W-:Y:S03]  /*e760*/  HMMA.16816.F32 R92, R180, R6.reuse, R92 ;  /* 0x00000006b45c723c */ /* 0x080fe6000000185c */
[----:B------:R-:W-:Y:S01]  /*e770*/  FMUL.FTZ R83, R83, UR5 ;  /* 0x0000000553537c20 */ /* 0x000fe20008410000 */
[----:B------:R-:W-:Y:S03]  /*e780*/  FMUL.FTZ R84, R84, UR5 ;  /* 0x0000000554547c20 */ /* 0x000fe60008410000 */
[----:B------:R-:W1:Y:S01]  /*e790*/  MUFU.TANH R179, R29 ;  /* 0x0000001d00b37308 */ /* 0x000e620000002400 */
        /* <DEDUP_REMOVED lines=64> */
[----:B-1----:R-:W-:Y:S01]  /*eba0*/  FMNMX3.FTZ R4, R7, R171, R170, !PT ;  /* 0x000000ab07047276 */ /* 0x002fe200078100aa */
[----:B------:R-:W-:Y:S01]  /*ebb0*/  FMUL.FTZ R95, R95, UR5 ;  /* 0x000000055f5f7c20 */ /* 0x000fe20008410000 */
[----:B------:R-:W-:Y:S01]  /*ebc0*/  FMUL.FTZ R104, R104, UR5 ;  /* 0x0000000568687c20 */ /* 0x000fe20008410000 */
[----:B------:R-:W-:Y:S01]  /*ebd0*/  FMUL.FTZ R105, R105, UR5 ;  /* 0x0000000569697c20 */ /* 0x000fe20008410000 */
[----:B------:R-:W-:Y:S01]  /*ebe0*/  FMUL.FTZ R106, R106, UR5 ;  /* 0x000000056a6a7c20 */ /* 0x000fe20008410000 */
[----:B------:R-:W-:Y:S01]  /*ebf0*/  FMUL.FTZ R107, R107, UR5 ;  /* 0x000000056b6b7c20 */ /* 0x000fe20008410000 */
[----:B------:R-:W-:Y:S03]  /*ec00*/  FMUL.FTZ R108, R108, UR5 ;  /* 0x000000056c6c7c20 */ /* 0x000fe60008410000 */
[----:B------:R1:W4:Y:S01]  /*ec10*/  MUFU.TANH R29, R43 ;  /* 0x0000002b001d7308 */ /* 0x0003220000002400 */
        /* <DEDUP_REMOVED lines=10> */
[----:B------:R-:W-:Y:S01]  /*ecc0*/  FMNMX3.FTZ R5, R6, R193, R179, !PT ;  /* 0x000000c106057276 */ /* 0x000fe200078100b3 */
[----:B------:R-:W-:Y:S01]  /*ecd0*/  FMUL.FTZ R125, R125, UR5 ;  /* 0x000000057d7d7c20 */ /* 0x000fe20008410000 */
[----:B------:R-:W-:Y:S01]  /*ece0*/  FMNMX3.FTZ R6, R3, R178, R177, !PT ;  /* 0x000000b203067276 */ /* 0x000fe200078100b1 */
[----:B------:R-:W-:Y:S01]  /*ecf0*/  FMUL.FTZ R128, R128, UR5 ;  /* 0x0000000580807c20 */ /* 0x000fe20008410000 */
[----:B--2---:R-:W-:Y:S03]  /*ed00*/  FMNMX3.FTZ R2, R2, R169, R168, !PT ;  /* 0x000000a902027276 */ /* 0x004fe600078100a8 */
[----:B------:R-:W-:Y:S01]  /*ed10*/  MUFU.TANH R50, R50 ;  /* 0x0000003200327308 */ /* 0x000fe20000002400 */
[----:B------:R-:W-:Y:S01]  /*ed20*/  FMNMX3.FTZ R3, R4, R176, R35, !PT ;  /* 0x000000b004037276 */ /* 0x000fe20007810023 */
[----:B-1----:R-:W-:Y:S01]  /*ed30*/  FMUL.FTZ R43, R123, UR5 ;  /* 0x000000057b2b7c20 */ /* 0x002fe20008410000 */
[----:B-----5:R-:W-:Y:S01]  /*ed40*/  FMNMX3.FTZ R2, R2, R34, R33, !PT ;  /* 0x0000002202027276 */ /* 0x020fe20007810021 */
[----:B------:R-:W-:Y:S01]  /*ed50*/  FMUL.FTZ R129, R129, UR5 ;  /* 0x0000000581817c20 */ /* 0x000fe20008410000 */
[----:B------:R-:W-:Y:S01]  /*ed60*/  FMNMX3.FTZ R3, R3, R48, R49, !PT ;  /* 0x0000003003037276 */ /* 0x000fe20007810031 */
[----:B------:R-:W-:Y:S01]  /*ed70*/  FMUL.FTZ R130, R130, UR5 ;  /* 0x0000000582827c20 */ /* 0x000fe20008410000 */
[----:B------:R-:W-:Y:S03]  /*ed80*/  FMUL.FTZ R131, R131, UR5 ;  /* 0x0000000583837c20 */ /* 0x000fe60008410000 */
[----:B------:R-:W1:Y:S01]  /*ed90*/  MUFU.TANH R51, R51 ;  /* 0x0000003300337308 */ /* 0x000e620000002400 */
[----:B----4-:R-:W-:Y:S09]  /*eda0*/  FMNMX3.FTZ R0, R6, R30, R29, !PT ;  /* 0x0000001e06007276 */ /* 0x010ff2000781001d */
        /* <DEDUP_REMOVED lines=121> */
.L_x_573:
[----:B------:R-:W-:Y:S01]  /*f540*/  SHFL.BFLY PT, R38, R20, 0x2, 0x1f ;  /* 0x0c401f0014267f89 */ /* 0x000fe200000e0000 */
[----:B-123--:R-:W-:Y:S02]  /*f550*/  FMNMX3.FTZ R4, R22, R130, R131, !PT ;  /* 0x0000008216047276 */ /* 0x00efe40007810083 */
        /* <DEDUP_REMOVED lines=13> */
[----:B------:R-:W-:Y:S01]  /*f630*/  LDSM.16.MT88.4 R20, [R184+0x4000] ;  /* 0x00400000b814783b */ /* 0x000fe20000004200 */
[----:B------:R-:W-:Y:S07]  /*f640*/  FMNMX.FTZ R36, R3, R36, !PT ;  /* 0x0000002403247209 */ /* 0x000fee0007810000 */
        /* <DEDUP_REMOVED lines=19> */
[C---:B------:R-:W-:Y:S01]  /*f780*/  FSETP.NEU.FTZ.AND P0, PT, R36.reuse, -INF , PT ;  /* 0xff8000002400780b */ /* 0x040fe20003f1d000 */
[----:B------:R-:W-:Y:S01]  /*f790*/  FMUL.FTZ R64, R36, UR4 ;  /* 0x0000000424407c20 */ /* 0x000fe20008410000 */
[--C-:B------:R-:W-:Y:S01]  /*f7a0*/  FFMA.FTZ R17, R69, UR4, -R45.reuse ;  /* 0x0000000445117c23 */ /* 0x100fe2000801082d */
[--C-:B------:R-:W-:Y:S01]  /*f7b0*/  FFMA.FTZ R5, R198, UR4, -R46.reuse ;  /* 0x00000004c6057c23 */ /* 0x100fe2000801082e */
[----:B------:R-:W-:Y:S02]  /*f7c0*/  FFMA.FTZ R69, R130, UR4, -R46 ;  /* 0x0000000482457c23 */ /* 0x000fe4000801082e */
[----:B------:R-:W-:Y:S01]  /*f7d0*/  FSEL R64, R64, RZ, P0 ;  /* 0x000000ff40407208 */ /* 0x000fe20000000000 */
[----:B------:R3:W-:Y:S01]  /*f7e0*/  MUFU.EX2 R229, R5 ;  /* 0x0000000500e57308 */ /* 0x0007e20000000800 */
[----:B-1----:R-:W-:Y:S03]  /*f7f0*/  FMUL.FTZ R3, R0, UR4 ;  /* 0x0000000400037c20 */ /* 0x002fe60008410000 */
[--C-:B------:R-:W-:Y:S01]  /*f800*/  FFMA.FTZ R9, R61, UR4, -R64.reuse ;  /* 0x000000043d097c23 */ /* 0x100fe20008010840 */
[----:B--2---:R-:W-:Y:S01]  /*f810*/  FMUL.FTZ R16, R40, R148 ;  /* 0x0000009428107220 */ /* 0x004fe20000410000 */
[----:B------:R-:W-:Y:S01]  /*f820*/  FFMA.FTZ R6, R211, UR4, -R64 ;  /* 0x00000004d3067c23 */ /* 0x000fe20008010840 */
[----:B------:R-:W2:Y:S03]  /*f830*/  LDL.LU R148, [R1] ;  /* 0x0000000001947983 */ /* 0x000ea60000300800 */
[----:B------:R1:W4:Y:S01]  /*f840*/  MUFU.EX2 R39, R3 ;  /* 0x0000000300277308 */ /* 0x0003220000000800 */
[----:B------:R-:W-:Y:S09]  /*f850*/  FADD.FTZ R0, -R36, R134 ;  /* 0x0000008624007221 */ /* 0x000ff20000010100 */
[----:B------:R5:W-:Y:S01]  /*f860*/  MUFU.EX2 R173, R6 ;  /* 0x0000000600ad7308 */ /* 0x000be20000000800 */
[----:B---3--:R-:W-:Y:S09]  /*f870*/  FFMA.FTZ R5, R217, UR4, -R64 ;  /* 0x00000004d9057c23 */ /* 0x008ff20008010840 */
[----:B------:R3:W-:Y:S01]  /*f880*/  MUFU.EX2 R183, R5 ;  /* 0x0000000500b77308 */ /* 0x0007e20000000800 */
[----:B-1----:R-:W-:Y:S01]  /*f890*/  FMNMX.FTZ R3, R2, R4, !PT ;  /* 0x0000000402037209 */ /* 0x002fe20007810000 */
[--C-:B------:R-:W-:Y:S01]  /*f8a0*/  FFMA.FTZ R4, R216, UR4, -R45.reuse ;  /* 0x00000004d8047c23 */ /* 0x100fe2000801082d */
[C---:B----4-:R-:W-:Y:S01]  /*f8b0*/  FMUL.FTZ R18, R39.reuse, R150 ;  /* 0x0000009627127220 */ /* 0x050fe20000410000 */
[----:B------:R-:W-:Y:S01]  /*f8c0*/  FMUL.FTZ R19, R39, R151 ;  /* 0x0000009727137220 */ /* 0x000fe20000410000 */
[C---:B------:R-:W-:Y:S01]  /*f8d0*/  FSETP.NEU.FTZ.AND P0, PT, R3.reuse, -INF , PT ;  /* 0xff8000000300780b */ /* 0x040fe20003f1d000 */
[C---:B------:R-:W-:Y:S01]  /*f8e0*/  FMUL.FTZ R47, R3.reuse, UR4 ;  /* 0x00000004032f7c20 */ /* 0x040fe20008410000 */
[----:B------:R-:W-:Y:S03]  /*f8f0*/  FMUL.FTZ R2, R0, UR4 ;  /* 0x0000000400027c20 */ /* 0x000fe60008410000 */
[----:B------:R1:W-:Y:S01]  /*f900*/  MUFU.EX2 R216, R4 ;  /* 0x0000000400d87308 */ /* 0x0003e20000000800 */
[----:B-----5:R-:W-:Y:S01]  /*f910*/  FFMA.FTZ R6, R170, UR4, -R45 ;  /* 0x00000004aa067c23 */ /* 0x020fe2000801082d */
[----:B------:R-:W-:Y:S01]  /*f920*/  FADD.FTZ R0, -R3, R135 ;  /* 0x0000008703007221 */ /* 0x000fe20000010100 */
[----:B------:R-:W-:Y:S02]  /*f930*/  FSEL R47, R47, RZ, P0 ;  /* 0x000000ff2f2f7208 */ /* 0x000fe40000000000 */
[C---:B------:R-:W-:Y:S01]  /*f940*/  ISETP.NE.AND P0, PT, R191.reuse, RZ, PT ;  /* 0x000000ffbf00720c */ /* 0x040fe20003f05270 */
[----:B------:R-:W-:Y:S01]  /*f950*/  FMUL.FTZ R0, R0, UR4 ;  /* 0x0000000400007c20 */ /* 0x000fe20008410000 */
[----:B------:R-:W-:Y:S03]  /*f960*/  IADD3 R191, PT, PT, R191, -0x1, RZ ;  /* 0xffffffffbfbf7810 */ /* 0x000fe60007ffe0ff */
[----:B------:R4:W-:Y:S01]  /*f970*/  MUFU.EX2 R225, R6 ;  /* 0x0000000600e17308 */ /* 0x0009e20000000800 */
[----:B---3--:R-:W-:Y:S01]  /*f980*/  FFMA.FTZ R5, R202, UR4, -R46 ;  /* 0x00000004ca057c23 */ /* 0x008fe2000801082e */
[--C-:B------:R-:W-:Y:S01]  /*f990*/  FFMA.FTZ R12, R62, UR4, -R47.reuse ;  /* 0x000000043e0c7c23 */ /* 0x100fe2000801082f */
[----:B------:R-:W-:Y:S07]  /*f9a0*/  FFMA.FTZ R13, R63, UR4, -R47 ;  /* 0x000000043f0d7c23 */ /* 0x000fee000801082f */
[----:B------:R3:W-:Y:S01]  /*f9b0*/  MUFU.EX2 R202, R5 ;  /* 0x0000000500ca7308 */ /* 0x0007e20000000800 */
[--C-:B-1----:R-:W-:Y:S09]  /*f9c0*/  FFMA.FTZ R4, R212, UR4, -R45.reuse ;  /* 0x00000004d4047c23 */ /* 0x102ff2000801082d */
[----:B------:R1:W-:Y:S01]  /*f9d0*/  MUFU.EX2 R212, R4 ;  /* 0x0000000400d47308 */ /* 0x0003e20000000800 */
[--C-:B----4-:R-:W-:Y:S09]  /*f9e0*/  FFMA.FTZ R6, R49, UR4, -R45.reuse ;  /* 0x0000000431067c23 */ /* 0x110ff2000801082d */
[----:B------:R4:W-:Y:S01]  /*f9f0*/  MUFU.EX2 R244, R6 ;  /* 0x0000000600f47308 */ /* 0x0009e20000000800 */
[----:B---3--:R-:W-:Y:S09]  /*fa00*/  FFMA.FTZ R5, R193, UR4, -R64 ;  /* 0x00000004c1057c23 */ /* 0x008ff20008010840 */
[----:B------:R3:W-:Y:S01]  /*fa10*/  MUFU.EX2 R182, R5 ;  /* 0x0000000500b67308 */ /* 0x0007e20000000800 */
[--C-:B-1----:R-:W-:Y:S09]  /*fa20*/  FFMA.FTZ R4, R209, UR4, -R46.reuse ;  /* 0x00000004d1047c23 */ /* 0x102ff2000801082e */
[----:B------:R1:W-:Y:S01]  /*fa30*/  MUFU.EX2 R209, R4 ;  /* 0x0000000400d17308 */ /* 0x0003e20000000800 */
[----:B----4-:R-:W-:Y:S09]  /*fa40*/  FFMA.FTZ R6, R24, UR4, -R45 ;  /* 0x0000000418067c23 */ /* 0x010ff2000801082d */
[----:B------:R4:W-:Y:S01]  /*fa50*/  MUFU.EX2 R241, R6 ;  /* 0x0000000600f17308 */ /* 0x0009e20000000800 */
[--C-:B---3--:R-:W-:Y:S09]  /*fa60*/  FFMA.FTZ R5, R34, UR4, -R46.reuse ;  /* 0x0000000422057c23 */ /* 0x108ff2000801082e */
[----:B------:R3:W-:Y:S01]  /*fa70*/  MUFU.EX2 R226, R5 ;  /* 0x0000000500e27308 */ /* 0x0007e20000000800 */
[----:B-1----:R-:W-:Y:S09]  /*fa80*/  FFMA.FTZ R4, R207, UR4, -R46 ;  /* 0x00000004cf047c23 */ /* 0x002ff2000801082e */
[----:B------:R1:W5:Y:S01]  /*fa90*/  MUFU.EX2 R207, R4 ;  /* 0x0000000400cf7308 */ /* 0x0003620000000800 */
[----:B----4-:R-:W-:Y:S09]  /*faa0*/  FFMA.FTZ R6, R58, UR4, -R47 ;  /* 0x000000043a067c23 */ /* 0x010ff2000801082f */
[----:B------:R4:W-:Y:S01]  /*fab0*/  MUFU.EX2 R193, R12 ;  /* 0x0000000c00c17308 */ /* 0x0009e20000000800 */
[----:B---3--:R-:W-:Y:S01]  /*fac0*/  FFMA.FTZ R5, R28, UR4, -R64 ;  /* 0x000000041c057c23 */ /* 0x008fe20008010840 */
[--C-:B------:R-:W-:Y:S08]  /*fad0*/  FFMA.FTZ R28, R81, UR4, -R45.reuse ;  /* 0x00000004511c7c23 */ /* 0x100ff0000801082d */
[----:B------:R3:W-:Y:S01]  /*fae0*/  MUFU.EX2 R223, R5 ;  /* 0x0000000500df7308 */ /* 0x0007e20000000800 */
[--C-:B-1----:R-:W-:Y:S01]  /*faf0*/  FFMA.FTZ R4, R203, UR4, -R45.reuse ;  /* 0x00000004cb047c23 */ /* 0x102fe2000801082d */
[----:B-----5:R-:W-:Y:S08]  /*fb00*/  F2FP.F16.F32.PACK_AB R49, R207, R209 ;  /* 0x000000d1cf31723e */ /* 0x020ff000000000ff */
[----:B------:R1:W-:Y:S01]  /*fb10*/  MUFU.EX2 R220, R4 ;  /* 0x0000000400dc7308 */ /* 0x0003e20000000800 */
[--C-:B----4-:R-:W-:Y:S01]  /*fb20*/  FFMA.FTZ R12, R68, UR4, -R45.reuse ;  /* 0x00000004440c7c23 */ /* 0x110fe2000801082d */
[--C-:B------:R-:W-:Y:S08]  /*fb30*/  FFMA.FTZ R68, R129, UR4, -R45.reuse ;  /* 0x0000000481447c23 */ /* 0x100ff0000801082d */
[----:B------:R-:W4:Y:S01]  /*fb40*/  MUFU.EX2 R2, R2 ;  /* 0x0000000200027308 */ /* 0x000f220000000800 */
[----:B---3--:R-:W-:Y:S09]  /*fb50*/  FFMA.FTZ R5, R54, UR4, -R46 ;  /* 0x0000000436057c23 */ /* 0x008ff2000801082e */
[----:B------:R3:W-:Y:S01]  /*fb60*/  MUFU.EX2 R224, R5 ;  /* 0x0000000500e07308 */ /* 0x0007e20000000800 */
[--C-:B-1----:R-:W-:Y:S09]  /*fb70*/  FFMA.FTZ R4, R201, UR4, -R45.reuse ;  /* 0x00000004c9047c23 */ /* 0x102ff2000801082d */
[----:B------:R1:W-:Y:S01]  /*fb80*/  MUFU.EX2 R234, R4 ;  /* 0x0000000400ea7308 */ /* 0x0003e20000000800 */
[----:B----4-:R-:W-:Y:S09]  /*fb90*/  FMUL.FTZ R24, R2, R156 ;  /* 0x0000009c02187220 */ /* 0x010ff20000410000 */
[----:B------:R-:W4:Y:S01]  /*fba0*/  MUFU.EX2 R0, R0 ;  /* 0x0000000000007308 */ /* 0x000f220000000800 */
[----:B---3--:R-:W-:Y:S09]  /*fbb0*/  FFMA.FTZ R5, R57, UR4, -R64 ;  /* 0x0000000439057c23 */ /* 0x008ff20008010840 */
[----:B------:R3:W-:Y:S01]  /*fbc0*/  MUFU.EX2 R222, R5 ;  /* 0x0000000500de7308 */ /* 0x0007e20000000800 */
[----:B-1----:R-:W-:Y:S09]  /*fbd0*/  FFMA.FTZ R4, R199, UR4, -R46 ;  /* 0x00000004c7047c23 */ /* 0x002ff2000801082e */
[----:B------:R1:W-:Y:S01]  /*fbe0*/  MUFU.EX2 R221, R4 ;  /* 0x0000000400dd7308 */ /* 0x0003e20000000800 */
[C---:B----4-:R-:W-:Y:S01]  /*fbf0*/  FMUL.FTZ R10, R0.reuse, R138 ;  /* 0x0000008a000a7220 */ /* 0x050fe20000410000 */
[C---:B------:R-:W-:Y:S01]  /*fc00*/  FMUL.FTZ R11, R0.reuse, R139 ;  /* 0x0000008b000b7220 */ /* 0x040fe20000410000 */
[C---:B------:R-:W-:Y:S01]  /*fc10*/  FMUL.FTZ R14, R0.reuse, R146 ;  /* 0x00000092000e7220 */ /* 0x040fe20000410000 */
[----:B------:R-:W-:Y:S06]  /*fc20*/  FMUL.FTZ R15, R0, R147 ;  /* 0x00000093000f7220 */ /* 0x000fec0000410000 */
[----:B------:R4:W-:Y:S01]  /*fc30*/  MUFU.EX2 R199, R8 ;  /* 0x0000000800c77308 */ /* 0x0009e20000000800 */
[----:B---3--:R-:W-:Y:S09]  /*fc40*/  FMUL.FTZ R5, R40, R141 ;  /* 0x0000008d28057220 */ /* 0x008ff20000410000 */
[----:B------:R-:W-:Y:S01]  /*fc50*/  MUFU.EX2 R68, R68 ;  /* 0x0000004400447308 */ /* 0x000fe20000000800 */
[--C-:B-1----:R-:W-:Y:S09]  /*fc60*/  FFMA.FTZ R4, R210, UR4, -R64.reuse ;  /* 0x00000004d2047c23 */ /* 0x102ff20008010840 */
[----:B------:R1:W-:Y:S01]  /*fc70*/  MUFU.EX2 R181, R4 ;  /* 0x0000000400b57308 */ /* 0x0003e20000000800 */
[----:B----4-:R-:W-:Y:S09]  /*fc80*/  FFMA.FTZ R8, R176, UR4, -R45 ;  /* 0x00000004b0087c23 */ /* 0x010ff2000801082d */
[----:B------:R3:W-:Y:S10]  /*fc90*/  MUFU.EX2 R230, R8 ;  /* 0x0000000800e67308 */ /* 0x0007f40000000800 */
[----:B------:R4:W-:Y:S01]  /*fca0*/  MUFU.EX2 R176, R12 ;  /* 0x0000000c00b07308 */ /* 0x0009e20000000800 */
[----:B-1----:R-:W-:Y:S09]  /*fcb0*/  FFMA.FTZ R4, R208, UR4, -R47 ;  /* 0x00000004d0047c23 */ /* 0x002ff2000801082f */
[----:B------:R1:W-:Y:S01]  /*fcc0*/  MUFU.EX2 R172, R4 ;  /* 0x0000000400ac7308 */ /* 0x0003e20000000800 */
[----:B---3--:R-:W-:Y:S09]  /*fcd0*/  FFMA.FTZ R8, R52, UR4, -R45 ;  /* 0x0000000434087c23 */ /* 0x008ff2000801082d */
[----:B------:R3:W-:Y:S01]  /*fce0*/  MUFU.EX2 R228, R8 ;  /* 0x0000000800e47308 */ /* 0x0007e20000000800 */
[----:B----4-:R-:W-:Y:S09]  /*fcf0*/  FMUL.FTZ R12, R2, R144 ;  /* 0x00000090020c7220 */ /* 0x010ff20000410000 */
[----:B------:R-:W-:Y:S01]  /*fd00*/  MUFU.EX2 R69, R69 ;  /* 0x0000004500457308 */ /* 0x000fe20000000800 */
[--C-:B-1----:R-:W-:Y:S09]  /*fd10*/  FFMA.FTZ R4, R206, UR4, -R47.reuse ;  /* 0x00000004ce047c23 */ /* 0x102ff2000801082f */
[----:B------:R1:W-:Y:S01]  /*fd20*/  MUFU.EX2 R174, R4 ;  /* 0x0000000400ae7308 */ /* 0x0003e20000000800 */
[----:B---3--:R-:W-:Y:S01]  /*fd30*/  FMUL.FTZ R8, R2, R136 ;  /* 0x0000008802087220 */ /* 0x008fe20000410000 */
[----:B-1----:R-:W-:Y:S08]  /*fd40*/  FFMA.FTZ R4, R215, UR4, -R64 ;  /* 0x00000004d7047c23 */ /* 0x002ff00008010840 */
[----:B------:R1:W3:Y:S02]  /*fd50*/  MUFU.EX2 R203, R4 ;  /* 0x0000000400cb7308 */ /* 0x0002e40000000800 */
[--C-:B-1----:R-:W-:Y:S01]  /*fd60*/  FFMA.FTZ R4, R214, UR4, -R47.reuse ;  /* 0x00000004d6047c23 */ /* 0x102fe2000801082f */
[----:B---3--:R-:W-:Y:S07]  /*fd70*/  F2FP.F16.F32.PACK_AB R34, R203, R183 ;  /* 0x000000b7cb22723e */ /* 0x008fee00000000ff */
[----:B------:R1:W-:Y:S10]  /*fd80*/  MUFU.EX2 R214, R9 ;  /* 0x0000000900d67308 */ /* 0x0003f40000000800 */
[----:B------:R3:W-:Y:S01]  /*fd90*/  MUFU.EX2 R198, R4 ;  /* 0x0000000400c67308 */ /* 0x0007e20000000800 */
[----:B-1----:R-:W-:Y:S01]  /*fda0*/  FMUL.FTZ R9, R2, R137 ;  /* 0x0000008902097220 */ /* 0x002fe20000410000 */
[----:B---3--:R-:W-:Y:S08]  /*fdb0*/  FFMA.FTZ R4, R213, UR4, -R47 ;  /* 0x00000004d5047c23 */ /* 0x008ff0000801082f */
[----:B------:R1:W-:Y:S10]  /*fdc0*/  MUFU.EX2 R213, R7 ;  /* 0x0000000700d57308 */ /* 0x0003f40000000800 */
[----:B------:R3:W4:Y:S01]  /*fdd0*/  MUFU.EX2 R201, R4 ;  /* 0x0000000400c97308 */ /* 0x0007220000000800 */
[--C-:B-1----:R-:W-:Y:S01]  /*fde0*/  FFMA.FTZ R7, R48, UR4, -R45.reuse ;  /* 0x0000000430077c23 */ /* 0x102fe2000801082d */
[----:B------:R-:W-:Y:S08]  /*fdf0*/  F2FP.F16.F32.PACK_AB R48, R212, R216 ;  /* 0x000000d8d430723e */ /* 0x000ff000000000ff */
[----:B------:R1:W-:Y:S01]  /*fe00*/  MUFU.EX2 R238, R7 ;  /* 0x0000000700ee7308 */ /* 0x0003e20000000800 */
[--C-:B---3--:R-:W-:Y:S09]  /*fe10*/  FFMA.FTZ R4, R204, UR4, -R45.reuse ;  /* 0x00000004cc047c23 */ /* 0x108ff2000801082d */
[----:B------:R3:W-:Y:S01]  /*fe20*/  MUFU.EX2 R205, R4 ;  /* 0x0000000400cd7308 */ /* 0x0007e20000000800 */
[----:B-1----:R-:W-:Y:S09]  /*fe30*/  FFMA.FTZ R7, R53, UR4, -R45 ;  /* 0x0000000435077c23 */ /* 0x002ff2000801082d */
[----:B------:R1:W-:Y:S01]  /*fe40*/  MUFU.EX2 R237, R7 ;  /* 0x0000000700ed7308 */ /* 0x0003e20000000800 */
[--C-:B---3--:R-:W-:Y:S09]  /*fe50*/  FFMA.FTZ R4, R200, UR4, -R46.reuse ;  /* 0x00000004c8047c23 */ /* 0x108ff2000801082e */
[----:B------:R3:W-:Y:S01]  /*fe60*/  MUFU.EX2 R200, R4 ;  /* 0x0000000400c87308 */ /* 0x0007e20000000800 */
[----:B-1----:R-:W-:Y:S01]  /*fe70*/  FMUL.FTZ R7, R39, R143 ;  /* 0x0000008f27077220 */ /* 0x002fe20000410000 */
[--C-:B---3--:R-:W-:Y:S08]  /*fe80*/  FFMA.FTZ R4, R169, UR4, -R46.reuse ;  /* 0x00000004a9047c23 */ /* 0x108ff0000801082e */
[----:B------:R1:W-:Y:S02]  /*fe90*/  MUFU.EX2 R204, R4 ;  /* 0x0000000400cc7308 */ /* 0x0003e40000000800 */
[----:B-1----:R-:W-:Y:S08]  /*fea0*/  FFMA.FTZ R4, R168, UR4, -R46 ;  /* 0x00000004a8047c23 */ /* 0x002ff0000801082e */
        /* <DEDUP_REMOVED lines=8> */
[----:B------:R1:W-:Y:S10]  /*ff30*/  MUFU.EX2 R194, R6 ;  /* 0x0000000600c27308 */ /* 0x0003f40000000800 */
[----:B------:R3:W5:Y:S01]  /*ff40*/  MUFU.EX2 R180, R4 ;  /* 0x0000000400b47308 */ /* 0x0007620000000800 */
[----:B-1----:R-:W-:Y:S01]  /*ff50*/  FMUL.FTZ R6, R39, R142 ;  /* 0x0000008e27067220 */ /* 0x002fe20000410000 */
[----:B---3--:R-:W-:Y:S08]  /*ff60*/  FFMA.FTZ R4, R179, UR4, -R64 ;  /* 0x00000004b3047c23 */ /* 0x008ff00008010840 */
[----:B------:R1:W-:Y:S10]  /*ff70*/  MUFU.EX2 R179, R13 ;  /* 0x0000000d00b37308 */ /* 0x0003f40000000800 */
[----:B------:R3:W5:Y:S01]  /*ff80*/  MUFU.EX2 R215, R4 ;  /* 0x0000000400d77308 */ /* 0x0007620000000800 */
[----:B-1----:R-:W-:Y:S01]  /*ff90*/  FMUL.FTZ R13, R2, R145 ;  /* 0x00000091020d7220 */ /* 0x002fe20000410000 */
[--C-:B---3--:R-:W-:Y:S08]  /*ffa0*/  FFMA.FTZ R4, R178, UR4, -R47.reuse ;  /* 0x00000004b2047c23 */ /* 0x108ff0000801082f */
[----:B------:R1:W-:Y:S02]  /*ffb0*/  MUFU.EX2 R171, R4 ;  /* 0x0000000400ab7308 */ /* 0x0003e40000000800 */
[----:B-1----:R-:W-:Y:S08]  /*ffc0*/  FFMA.FTZ R4, R177, UR4, -R47 ;  /* 0x00000004b1047c23 */ /* 0x002ff0000801082f */
[----:B------:R1:W-:Y:S10]  /*ffd0*/  MUFU.EX2 R177, R17 ;  /* 0x0000001100b17308 */ /* 0x0003f40000000800 */
[----:B------:R3:W5:Y:S01]  /*ffe0*/  MUFU.EX2 R231, R4 ;  /* 0x0000000400e77308 */ /* 0x0007620000000800 */
[----:B-1----:R-:W-:Y:S01]  /*fff0*/  FMUL.FTZ R17, R40, R149 ;  /* 0x0000009528117220 */ /* 0x002fe20000410000 */
[----:B---3--:R-:W-:Y:S01]  /*10000*/  FFMA.FTZ R4, R35, UR4, -R45 ;  /* 0x0000000423047c23 */ /* 0x008fe2000801082d */
[----:B----4-:R-:W-:Y:S07]  /*10010*/  F2FP.F16.F32.PACK_AB R35, R201, R198 ;  /* 0x000000c6c923723e */ /* 0x010fee00000000ff */
[----:B------:R1:W-:Y:S02]  /*10020*/  MUFU.EX2 R240, R4 ;  /* 0x0000000400f07308 */ /* 0x0003e40000000800 */
[--C-:B-1----:R-:W-:Y:S01]  /*10030*/  FFMA.FTZ R4, R33, UR4, -R46.reuse ;  /* 0x0000000421047c23 */ /* 0x102fe2000801082e */
[----:B------:R-:W-:Y:S07]  /*10040*/  F2FP.F16.F32.PACK_AB R33, R174, R172 ;  /* 0x000000acae21723e */ /* 0x000fee00000000ff */
        /* <DEDUP_REMOVED lines=16> */
[--C-:B-1----:R-:W-:Y:S01]  /*10150*/  FFMA.FTZ R4, R29, UR4, -R47.reuse ;  /* 0x000000041d047c23 */ /* 0x102fe2000801082f */
[----:B------:R-:W-:Y:S07]  /*10160*/  FMUL.FTZ R29, R2, R161 ;  /* 0x000000a1021d7220 */ /* 0x000fee0000410000 */
[----:B------:R1:W-:Y:S02]  /*10170*/  MUFU.EX2 R197, R4 ;  /* 0x0000000400c57308 */ /* 0x0003e40000000800 */
[----:B-1----:R-:W-:Y:S01]  /*10180*/  FFMA.FTZ R4, R27, UR4, -R64 ;  /* 0x000000041b047c23 */ /* 0x002fe20008010840 */
[----:B------:R-:W-:Y:S07]  /*10190*/  FMUL.FTZ R27, R0, R159 ;  /* 0x0000009f001b7220 */ /* 0x000fee0000410000 */
[----:B------:R1:W-:Y:S02]  /*101a0*/  MUFU.EX2 R227, R4 ;  /* 0x0000000400e37308 */ /* 0x0003e40000000800 */
[----:B-1----:R-:W-:Y:S01]  /*101b0*/  FFMA.FTZ R4, R26, UR4, -R47 ;  /* 0x000000041a047c23 */ /* 0x002fe2000801082f */
[----:B------:R-:W-:Y:S07]  /*101c0*/  FFMA.FTZ R26, R80, UR4, -R45 ;  /* 0x00000004501a7c23 */ /* 0x000fee000801082d */
[----:B------:R1:W-:Y:S02]  /*101d0*/  MUFU.EX2 R208, R4 ;  /* 0x0000000400d07308 */ /* 0x0003e40000000800 */
[----:B-1----:R-:W-:Y:S01]  /*101e0*/  FFMA.FTZ R4, R25, UR4, -R47 ;  /* 0x0000000419047c23 */ /* 0x002fe2000801082f */
[----:B------:R-:W-:Y:S07]  /*101f0*/  FMUL.FTZ R25, R2, R157 ;  /* 0x0000009d02197220 */ /* 0x000fee0000410000 */
[----:B------:R1:W-:Y:S02]  /*10200*/  MUFU.EX2 R217, R4 ;  /* 0x0000000400d97308 */ /* 0x0003e40000000800 */
[----:B-1----:R-:W-:Y:S02]  /*10210*/  FFMA.FTZ R4, R55, UR4, -R46 ;  /* 0x0000000437047c23 */ /* 0x002fe4000801082e */
[----:B------:R-:W1:Y:S06]  /*10220*/  LDSM.16.MT88.4 R52, [R186+0x4000] ;  /* 0x00400000ba34783b */ /* 0x000e6c0000004200 */
[----:B------:R3:W-:Y:S02]  /*10230*/  MUFU.EX2 R239, R4 ;  /* 0x0000000400ef7308 */ /* 0x0007e40000000800 */
[--C-:B---3--:R-:W-:Y:S01]  /*10240*/  FFMA.FTZ R4, R65, UR4, -R45.reuse ;  /* 0x0000000441047c23 */ /* 0x108fe2000801082d */
[----:B------:R-:W-:Y:S07]  /*10250*/  FFMA.FTZ R65, R76, UR4, -R64 ;  /* 0x000000044c417c23 */ /* 0x000fee0008010840 */
[----:B------:R3:W-:Y:S02]  /*10260*/  MUFU.EX2 R245, R4 ;  /* 0x0000000400f57308 */ /* 0x0007e40000000800 */
[--C-:B---3--:R-:W-:Y:S01]  /*10270*/  FFMA.FTZ R4, R66, UR4, -R46.reuse ;  /* 0x0000000442047c23 */ /* 0x108fe2000801082e */
[--C-:B------:R-:W-:Y:S07]  /*10280*/  FFMA.FTZ R66, R117, UR4, -R45.reuse ;  /* 0x0000000475427c23 */ /* 0x100fee000801082d */
[----:B------:R3:W-:Y:S02]  /*10290*/  MUFU.EX2 R235, R4 ;  /* 0x0000000400eb7308 */ /* 0x0007e40000000800 */
[----:B---3--:R-:W-:Y:S01]  /*102a0*/  FFMA.FTZ R4, R67, UR4, -R46 ;  /* 0x0000000443047c23 */ /* 0x008fe2000801082e */
[----:B------:R-:W-:Y:S07]  /*102b0*/  FFMA.FTZ R67, R128, UR4, -R45 ;  /* 0x0000000480437c23 */ /* 0x000fee000801082d */
[----:B------:R3:W-:Y:S10]  /*102c0*/  MUFU.EX2 R243, R4 ;  /* 0x0000000400f37308 */ /* 0x0007f40000000800 */
[----:B------:R-:W4:Y:S01]  /*102d0*/  MUFU.EX2 R67, R67 ;  /* 0x0000004300437308 */ /* 0x000f220000000800 */
[--C-:B---3--:R-:W-:Y:S09]  /*102e0*/  FFMA.FTZ R4, R56, UR4, -R64.reuse ;  /* 0x0000000438047c23 */ /* 0x108ff20008010840 */
[----:B------:R3:W-:Y:S02]  /*102f0*/  MUFU.EX2 R196, R4 ;  /* 0x0000000400c47308 */ /* 0x0007e40000000800 */
[--C-:B---3--:R-:W-:Y:S02]  /*10300*/  FFMA.FTZ R4, R59, UR4, -R47.reuse ;  /* 0x000000043b047c23 */ /* 0x108fe4000801082f */
[----:B------:R-:W3:Y:S06]  /*10310*/  LDSM.16.MT88.4 R56, [R184+0x4400] ;  /* 0x00440000b838783b */ /* 0x000eec0000004200 */
[----:B------:R2:W-:Y:S02]  /*10320*/  MUFU.EX2 R206, R4 ;  /* 0x0000000400ce7308 */ /* 0x0005e40000000800 */
[----:B--2---:R-:W-:Y:S02]  /*10330*/  FFMA.FTZ R4, R60, UR4, -R64 ;  /* 0x000000043c047c23 */ /* 0x004fe40008010840 */
[----:B------:R-:W2:Y:S06]  /*10340*/  LDSM.16.MT88.4 R60, [R186+0x4400] ;  /* 0x00440000ba3c783b */ /* 0x000eac0000004200 */
[----:B------:R5:W-:Y:S02]  /*10350*/  MUFU.EX2 R211, R4 ;  /* 0x0000000400d37308 */ /* 0x000be40000000800 */
[----:B-----5:R-:W-:Y:S07]  /*10360*/  FMUL.FTZ R4, R40, R140 ;  /* 0x0000008c28047220 */ /* 0x020fee0000410000 */
[-C--:B------:R-:W-:Y:S08]  /*10370*/  HMMA.16816.F32 R4, R48, R20.reuse, R4 ;  /* 0x000000143004723c */ /* 0x080ff00000001804 */
[C---:B------:R-:W-:Y:S04]  /*10380*/  HMMA.16816.F32 R8, R32.reuse, R20, R8 ;  /* 0x000000142008723c */ /* 0x040fe80000001808 */
[--C-:B------:R-:W-:Y:S01]  /*10390*/  FFMA.FTZ R20, R70, UR4, -R46.reuse ;  /* 0x0000000446147c23 */ /* 0x100fe2000801082e */
[--C-:B------:R-:W-:Y:S01]  /*103a0*/  FFMA.FTZ R21, R71, UR4, -R46.reuse ;  /* 0x0000000447157c23 */ /* 0x100fe2000801082e */
[----:B------:R-:W-:Y:S01]  /*103b0*/  FFMA.FTZ R70, R131, UR4, -R46 ;  /* 0x0000000483467c23 */ /* 0x000fe2000801082e */
[----:B------:R-:W-:Y:S01]  /*103c0*/  FFMA.FTZ R71, R121, UR4, -R64 ;  /* 0x0000000479477c23 */ /* 0x000fe20008010840 */
[-C--:B------:R-:W-:Y:S01]  /*103d0*/  HMMA.16816.F32 R12, R32, R22.reuse, R12 ;  /* 0x00000016200c723c */ /* 0x080fe2000000180c */
[----:B------:R5:W-:Y:S07]  /*103e0*/  MUFU.EX2 R168, R20 ;  /* 0x0000001400a87308 */ /* 0x000bee0000000800 */
[C---:B------:R-:W-:Y:S03]  /*103f0*/  HMMA.16816.F32 R16, R48.reuse, R22, R16 ;  /* 0x000000163010723c */ /* 0x040fe60000001810 */
[----:B------:R1:W-:Y:S01]  /*10400*/  MUFU.EX2 R143, R21 ;  /* 0x00000015008f7308 */ /* 0x0003e20000000800 */
[C---:B------:R-:W-:Y:S01]  /*10410*/  FMUL.FTZ R22, R39.reuse, R154 ;  /* 0x0000009a27167220 */ /* 0x040fe20000410000 */
[----:B------:R-:W-:Y:S08]  /*10420*/  FMUL.FTZ R23, R39, R155 ;  /* 0x0000009b27177220 */ /* 0x000ff00000410000 */
[----:B------:R4:W-:Y:S01]  /*10430*/  MUFU.EX2 R154, R26 ;  /* 0x0000001a009a7308 */ /* 0x0009e20000000800 */
[C---:B-----5:R-:W-:Y:S09]  /*10440*/  FMUL.FTZ R20, R40.reuse, R152 ;  /* 0x0000009828147220 */ /* 0x060ff20000410000 */
[----:B------:R5:W-:Y:S01]  /*10450*/  MUFU.EX2 R155, R28 ;  /* 0x0000001c009b7308 */ /* 0x000be20000000800 */
[----:B-1----:R-:W-:Y:S07]  /*10460*/  FMUL.FTZ R21, R40, R153 ;  /* 0x0000009928157220 */ /* 0x002fee0000410000 */
[-C--:B------:R-:W-:Y:S02]  /*10470*/  HMMA.16816.F32 R20, R48, R52.reuse, R20 ;  /* 0x000000343014723c */ /* 0x080fe40000001814 */
[----:B------:R1:W-:Y:S01]  /*10480*/  MUFU.EX2 R152, R65 ;  /* 0x0000004100987308 */ /* 0x0003e20000000800 */
[C---:B----4-:R-:W-:Y:S01]  /*10490*/  FMUL.FTZ R26, R0.reuse, R158 ;  /* 0x0000009e001a7220 */ /* 0x050fe20000410000 */
[----:B------:R-:W-:Y:S04]  /*104a0*/  FFMA.FTZ R0, R0, R252, R172 ;  /* 0x000000fc00007223 */ /* 0x000fe800000100ac */
[----:B------:R-:W-:Y:S01]  /*104b0*/  FADD.FTZ R0, R174, R0 ;  /* 0x00000000ae007221 */ /* 0x000fe20000010000 */
[--C-:B-----5:R-:W-:Y:S01]  /*104c0*/  FFMA.FTZ R28, R82, UR4, -R46.reuse ;  /* 0x00000004521c7c23 */ /* 0x120fe2000801082e */
[C---:B------:R-:W-:Y:S02]  /*104d0*/  HMMA.16816.F32 R24, R32.reuse, R52, R24 ;  /* 0x000000342018723c */ /* 0x040fe40000001818 */
[----:B------:R-:W-:Y:S02]  /*104e0*/  MUFU.EX2 R71, R71 ;  /* 0x0000004700477308 */ /* 0x000fe40000000800 */
[----:B------:R-:W-:Y:S01]  /*104f0*/  FFMA.FTZ R52, R83, UR4, -R46 ;  /* 0x0000000453347c23 */ /* 0x000fe2000801082e */
[----:B------:R-:W-:Y:S01]  /*10500*/  FFMA.FTZ R53, R72, UR4, -R64 ;  /* 0x0000000448357c23 */ /* 0x000fe20008010840 */
[--C-:B------:R-:W-:Y:S01]  /*10510*/  FFMA.FTZ R72, R43, UR4, -R47.reuse ;  /* 0x000000042b487c23 */ /* 0x100fe2000801082f */
[----:B------:R-:W-:Y:S01]  /*10520*/  FADD.FTZ R0, R198, R0 ;  /* 0x00000000c6007221 */ /* 0x000fe20000010000 */
[----:B-1----:R-:W-:Y:S04]  /*10530*/  FFMA.FTZ R65, R79, UR4, -R47 ;  /* 0x000000044f417c23 */ /* 0x002fe8000801082f */
[----:B------:R1:W-:Y:S10]  /*10540*/  MUFU.EX2 R153, R52 ;  /* 0x0000003400997308 */ /* 0x0003f40000000800 */
[----:B------:R4:W-:Y:S10]  /*10550*/  MUFU.EX2 R142, R28 ;  /* 0x0000001c008e7308 */ /* 0x0009f40000000800 */
[----:B------:R5:W-:Y:S01]  /*10560*/  MUFU.EX2 R141, R53 ;  /* 0x00000035008d7308 */ /* 0x000be20000000800 */
[--C-:B-1----:R-:W-:Y:S01]  /*10570*/  FFMA.FTZ R52, R73, UR4, -R64.reuse ;  /* 0x0000000449347c23 */ /* 0x102fe20008010840 */
[----:B------:R-:W-:Y:S08]  /*10580*/  FFMA.FTZ R73, R124, UR4, -R64 ;  /* 0x000000047c497c23 */ /* 0x000ff00008010840 */
[----:B------:R1:W-:Y:S01]  /*10590*/  MUFU.EX2 R140, R52 ;  /* 0x00000034008c7308 */ /* 0x0003e20000000800 */
[C---:B----4-:R-:W-:Y:S01]  /*105a0*/  FMUL.FTZ R28, R2.reuse, R160 ;  /* 0x000000a0021c7220 */ /* 0x050fe20000410000 */
[----:B------:R-:W-:Y:S02]  /*105b0*/  FFMA.FTZ R2, R2, R148, R173 ;  /* 0x0000009402027223 */ /* 0x000fe400000100ad */
[----:B------:R-:W-:Y:S04]  /*105c0*/  LDSM.16.MT88.4 R148, [R184+0x5c00] ;  /* 0x005c0000b894783b */ /* 0x000fe80000004200 */
[-C--:B------:R-:W-:Y:S02]  /*105d0*/  HMMA.16816.F32 R28, R32, R54.reuse, R28 ;  /* 0x00000036201c723c */ /* 0x080fe4000000181c */
[----:B------:R4:W-:Y:S01]  /*105e0*/  MUFU.EX2 R137, R65 ;  /* 0x0000004100897308 */ /* 0x0009e20000000800 */
[C---:B------:R-:W-:Y:S01]  /*105f0*/  FMUL.FTZ R32, R40.reuse, R164 ;  /* 0x000000a428207220 */ /* 0x040fe20000410000 */
[----:B------:R-:W-:Y:S01]  /*10600*/  FMUL.FTZ R33, R40, R165 ;  /* 0x000000a528217220 */ /* 0x000fe20000410000 */
[C---:B------:R-:W-:Y:S01]  /*10610*/  FMUL.FTZ R34, R39.reuse, R166 ;  /* 0x000000a627227220 */ /* 0x040fe20000410000 */
[----:B------:R-:W-:Y:S01]  /*10620*/  FMUL.FTZ R35, R39, R167 ;  /* 0x000000a727237220 */ /* 0x000fe20000410000 */
[----:B-----5:R-:W-:Y:S01]  /*10630*/  F2FP.F16.F32.PACK_AB R53, R180, R169 ;  /* 0x000000a9b435723e */ /* 0x020fe200000000ff */
[----:B------:R-:W-:Y:S01]  /*10640*/  FFMA.FTZ R40, R40, R251, R216 ;  /* 0x000000fb28287223 */ /* 0x000fe200000100d8 */
[--C-:B-1----:R-:W-:Y:S01]  /*10650*/  FFMA.FTZ R52, R74, UR4, -R47.reuse ;  /* 0x000000044a347c23 */ /* 0x102fe2000801082f */
[----:B------:R-:W-:Y:S02]  /*10660*/  FFMA.FTZ R74, R42, UR4, -R47 ;  /* 0x000000042a4a7c23 */ /* 0x000fe4000801082f */
[----:B------:R-:W-:Y:S01]  /*10670*/  MUFU.EX2 R73, R73 ;  /* 0x0000004900497308 */ /* 0x000fe20000000800 */
[----:B------:R-:W-:Y:S01]  /*10680*/  FADD.FTZ R40, R212, R40 ;  /* 0x00000028d4287221 */ /* 0x000fe20000010000 */
[----:B------:R-:W-:Y:S04]  /*10690*/  HMMA.16816.F32 R32, R48, R54, R32 ;  /* 0x000000363020723c */ /* 0x000fe80000001820 */
[----:B------:R-:W-:Y:S01]  /*106a0*/  F2FP.F16.F32.PACK_AB R48, R205, R199 ;  /* 0x000000c7cd30723e */ /* 0x000fe200000000ff */
[----:B----4-:R-:W-:Y:S03]  /*106b0*/  FFMA.FTZ R65, R84, UR4, -R45 ;  /* 0x0000000454417c23 */ /* 0x010fe6000801082d */
[----:B------:R1:W-:Y:S01]  /*106c0*/  MUFU.EX2 R136, R52 ;  /* 0x0000003400887308 */ /* 0x0003e20000000800 */
[----:B------:R-:W-:Y:S01]  /*106d0*/  F2FP.F16.F32.PACK_AB R49, R200, R202 ;  /* 0x000000cac831723e */ /* 0x000fe200000000ff */
[----:B------:R-:W-:Y:S01]  /*106e0*/  FFMA.FTZ R39, R39, R250, R209 ;  /* 0x000000fa27277223 */ /* 0x000fe200000100d1 */
[----:B------:R-:W-:Y:S02]  /*106f0*/  F2FP.F16.F32.PACK_AB R50, R225, R213 ;  /* 0x000000d5e132723e */ /* 0x000fe400000000ff */
[----:B------:R-:W-:Y:S01]  /*10700*/  F2FP.F16.F32.PACK_AB R51, R236, R204 ;  /* 0x000000ccec33723e */ /* 0x000fe200000000ff */
[----:B------:R-:W-:Y:S01]  /*10710*/  FADD.FTZ R39, R207, R39 ;  /* 0x00000027cf277221 */ /* 0x000fe20000010000 */
[----:B------:R-:W-:Y:S03]  /*10720*/  F2FP.F16.F32.PACK_AB R54, R215, R182 ;  /* 0x000000b6d736723e */ /* 0x000fe600000000ff */
[----:B------:R4:W-:Y:S01]  /*10730*/  MUFU.EX2 R146, R65 ;  /* 0x0000004100927308 */ /* 0x0009e20000000800 */
[----:B------:R-:W-:Y:S02]  /*10740*/  F2FP.F16.F32.PACK_AB R55, R231, R171 ;  /* 0x000000abe737723e */ /* 0x000fe400000000ff */
[----:B------:R-:W-:Y:S01]  /*10750*/  F2FP.F16.F32.PACK_AB R166, R68, R67 ;  /* 0x0000004344a6723e */ /* 0x000fe200000000ff */
[-C--:B---3--:R-:W-:Y:S06]  /*10760*/  HMMA.16816.F32 R4, R48, R56.reuse, R4 ;  /* 0x000000383004723c */ /* 0x088fec0000001804 */
[----:B------:R-:W3:Y:S01]  /*10770*/  MUFU.EX2 R70, R70 ;  /* 0x0000004600467308 */ /* 0x000ee20000000800 */
[--C-:B-1----:R-:W-:Y:S01]  /*10780*/  FFMA.FTZ R52, R75, UR4, -R47.reuse ;  /* 0x000000044b347c23 */ /* 0x102fe2000801082f */
[----:B------:R-:W-:Y:S01]  /*10790*/  FFMA.FTZ R75, R41, UR4, -R47 ;  /* 0x00000004294b7c23 */ /* 0x000fe2000801082f */
[----:B------:R-:W-:Y:S01]  /*107a0*/  FADD.FTZ R41, R181, R2 ;  /* 0x00000002b5297221 */ /* 0x000fe20000010000 */
[----:B------:R-:W-:Y:S01]  /*107b0*/  FADD.FTZ R2, R220, R40 ;  /* 0x00000028dc027221 */ /* 0x000fe20000010000 */
[----:B------:R-:W-:Y:S01]  /*107c0*/  FADD.FTZ R40, R221, R39 ;  /* 0x00000027dd287221 */ /* 0x000fe20000010000 */
[----:B------:R-:W-:Y:S01]  /*107d0*/  FADD.FTZ R39, R201, R0 ;  /* 0x00000000c9277221 */ /* 0x000fe20000010000 */
[----:B------:R-:W-:Y:S03]  /*107e0*/  FADD.FTZ R41, R183, R41 ;  /* 0x00000029b7297221 */ /* 0x000fe60000010000 */
[----:B------:R1:W-:Y:S01]  /*107f0*/  MUFU.EX2 R139, R52 ;  /* 0x00000034008b7308 */ /* 0x0003e20000000800 */
[----:B----4-:R-:W-:Y:S01]  /*10800*/  FFMA.FTZ R65, R97, UR4, -R45 ;  /* 0x0000000461417c23 */ /* 0x010fe2000801082d */
[----:B------:R-:W-:Y:S01]  /*10810*/  FADD.FTZ R40, R229, R40 ;  /* 0x00000028e5287221 */ /* 0x000fe20000010000 */
[----:B------:R-:W-:Y:S01]  /*10820*/  FADD.FTZ R41, R203, R41 ;  /* 0x00000029cb297221 */ /* 0x000fe20000010000 */
[----:B------:R-:W-:Y:S01]  /*10830*/  FADD.FTZ R39, R169, R39 ;  /* 0x00000027a9277221 */ /* 0x000fe20000010000 */
[----:B------:R-:W-:Y:S02]  /*10840*/  FADD.FTZ R2, R234, R2 ;  /* 0x00000002ea027221 */ /* 0x000fe40000010000 */
[----:B------:R-:W-:Y:S03]  /*10850*/  FADD.FTZ R0, R170, R41 ;  /* 0x00000029aa007221 */ /* 0x000fe60000010000 */
[----:B------:R4:W-:Y:S01]  /*10860*/  MUFU.EX2 R134, R65 ;  /* 0x0000004100867308 */ /* 0x0009e20000000800 */
[----:B------:R-:W-:Y:S01]  /*10870*/  FADD.FTZ R42, R199, R2 ;  /* 0x00000002c72a7221 */ /* 0x000fe20000010000 */
[----:B------:R-:W-:Y:S01]  /*10880*/  FADD.FTZ R2, R202, R40 ;  /* 0x00000028ca027221 */ /* 0x000fe20000010000 */
[----:B------:R-:W-:Y:S01]  /*10890*/  FADD.FTZ R40, R175, R0 ;  /* 0x00000000af287221 */ /* 0x000fe20000010000 */
[----:B------:R-:W-:Y:S01]  /*108a0*/  FADD.FTZ R0, R180, R39 ;  /* 0x00000027b4007221 */ /* 0x000fe20000010000 */
[----:B------:R-:W-:Y:S01]  /*108b0*/  FADD.FTZ R42, R205, R42 ;  /* 0x0000002acd2a7221 */ /* 0x000fe20000010000 */
[----:B------:R-:W-:Y:S01]  /*108c0*/  FADD.FTZ R41, R200, R2 ;  /* 0x00000002c8297221 */ /* 0x000fe20000010000 */
[----:B---3--:R-:W-:Y:S03]  /*108d0*/  F2FP.F16.F32.PACK_AB R167, R70, R69 ;  /* 0x0000004546a7723e */ /* 0x008fe600000000ff */
[----:B------:R-:W-:Y:S01]  /*108e0*/  MUFU.EX2 R72, R72 ;  /* 0x0000004800487308 */ /* 0x000fe20000000800 */
[----:B-1----:R-:W-:Y:S01]  /*108f0*/  F2FP.F16.F32.PACK_AB R52, R175, R170 ;  /* 0x000000aaaf34723e */ /* 0x002fe200000000ff */
[----:B------:R-:W-:Y:S01]  /*10900*/  FADD.FTZ R2, R213, R42 ;  /* 0x0000002ad5027221 */ /* 0x000fe20000010000 */
[----:B------:R-:W-:Y:S01]  /*10910*/  FADD.FTZ R39, R204, R41 ;  /* 0x00000029cc277221 */ /* 0x000fe20000010000 */
[----:B------:R-:W-:Y:S03]  /*10920*/  FADD.FTZ R0, R171, R0 ;  /* 0x00000000ab007221 */ /* 0x000fe60000010000 */
[----:B------:R-:W-:Y:S01]  /*10930*/  FADD.FTZ R39, R236, R39 ;  /* 0x00000027ec277221 */ /* 0x000fe20000010000 */
[C---:B------:R-:W-:Y:S02]  /*10940*/  HMMA.16816.F32 R8, R52.reuse, R56, R8 ;  /* 0x000000383408723c */ /* 0x040fe40000001808 */
[----:B------:R-:W-:Y:S02]  /*10950*/  MUFU.EX2 R74, R74 ;  /* 0x0000004a004a7308 */ /* 0x000fe40000000800 */
[--C-:B------:R-:W-:Y:S01]  /*10960*/  FFMA.FTZ R56, R77, UR4, -R64.reuse ;  /* 0x000000044d387c23 */ /* 0x100fe20008010840 */
[----:B----4-:R-:W-:Y:S01]  /*10970*/  FFMA.FTZ R65, R88, UR4, -R64 ;  /* 0x0000000458417c23 */ /* 0x010fe20008010840 */
[----:B------:R-:W-:Y:S02]  /*10980*/  FADD.FTZ R0, R231, R0 ;  /* 0x00000000e7007221 */ /* 0x000fe40000010000 */
[-C--:B------:R-:W-:Y:S04]  /*10990*/  HMMA.16816.F32 R12, R52, R58.reuse, R12 ;  /* 0x0000003a340c723c */ /* 0x080fe8000000180c */
[----:B------:R1:W-:Y:S04]  /*109a0*/  MUFU.EX2 R147, R56 ;  /* 0x0000003800937308 */ /* 0x0003e80000000800 */
[C---:B------:R-:W-:Y:S06]  /*109b0*/  HMMA.16816.F32 R16, R48.reuse, R58, R16 ;  /* 0x0000003a3010723c */ /* 0x040fec0000001810 */
[----:B------:R3:W-:Y:S02]  /*109c0*/  MUFU.EX2 R126, R65 ;  /* 0x00000041007e7308 */ /* 0x0007e40000000800 */
[-C--:B--2---:R-:W-:Y:S08]  /*109d0*/  HMMA.16816.F32 R20, R48, R60.reuse, R20 ;  /* 0x0000003c3014723c */ /* 0x084ff00000001814 */
[----:B------:R2:W-:Y:S01]  /*109e0*/  MUFU.EX2 R77, R66 ;  /* 0x00000042004d7308 */ /* 0x0005e20000000800 */
[----:B-1----:R-:W-:Y:S01]  /*109f0*/  FFMA.FTZ R56, R78, UR4, -R47 ;  /* 0x000000044e387c23 */ /* 0x002fe2000801082f */
[C---:B------:R-:W-:Y:S08]  /*10a00*/  HMMA.16816.F32 R24, R52.reuse, R60, R24 ;  /* 0x0000003c3418723c */ /* 0x040ff00000001818 */
[----:B------:R1:W-:Y:S01]  /*10a10*/  MUFU.EX2 R138, R56 ;  /* 0x00000038008a7308 */ /* 0x0003e20000000800 */
[----:B------:R-:W-:Y:S01]  /*10a20*/  FFMA.FTZ R60, R85, UR4, -R45 ;  /* 0x00000004553c7c23 */ /* 0x000fe2000801082d */
[----:B---3--:R-:W-:Y:S01]  /*10a30*/  FFMA.FTZ R65, R89, UR4, -R64 ;  /* 0x0000000459417c23 */ /* 0x008fe20008010840 */
[-C--:B------:R-:W-:Y:S07]  /*10a40*/  HMMA.16816.F32 R28, R52, R62.reuse, R28 ;  /* 0x0000003e341c723c */ /* 0x080fee000000181c */
[----:B------:R3:W-:Y:S01]  /*10a50*/  MUFU.EX2 R145, R60 ;  /* 0x0000003c00917308 */ /* 0x0007e20000000800 */
[--C-:B------:R-:W-:Y:S01]  /*10a60*/  FFMA.FTZ R52, R86, UR4, -R46.reuse ;  /* 0x0000000456347c23 */ /* 0x100fe2000801082e */
[--C-:B--2---:R-:W-:Y:S01]  /*10a70*/  FFMA.FTZ R66, R44, UR4, -R47.reuse ;  /* 0x000000042c427c23 */ /* 0x104fe2000801082f */
[----:B------:R-:W-:Y:S02]  /*10a80*/  F2FP.F16.F32.PACK_AB R53, R197, R178 ;  /* 0x000000b2c535723e */ /* 0x000fe400000000ff */
[----:B------:R-:W-:Y:S01]  /*10a90*/  F2FP.F16.F32.PACK_AB R54, R227, R223 ;  /* 0x000000dfe336723e */ /* 0x000fe200000000ff */
[----:B------:R-:W-:Y:S04]  /*10aa0*/  HMMA.16816.F32 R32, R48, R62, R32 ;  /* 0x0000003e3020723c */ /* 0x000fe80000001820 */
[----:B------:R2:W-:Y:S01]  /*10ab0*/  MUFU.EX2 R144, R52 ;  /* 0x0000003400907308 */ /* 0x0005e20000000800 */
[----:B-1----:R-:W1:Y:S01]  /*10ac0*/  LDSM.16.MT88.4 R56, [R184+0x4800] ;  /* 0x00480000b838783b */ /* 0x002e620000004200 */
[----:B------:R-:W-:Y:S02]  /*10ad0*/  F2FP.F16.F32.PACK_AB R48, R240, R230 ;  /* 0x000000e6f030723e */ /* 0x000fe400000000ff */
[----:B------:R-:W-:Y:S02]  /*10ae0*/  F2FP.F16.F32.PACK_AB R49, R233, R226 ;  /* 0x000000e2e931723e */ /* 0x000fe400000000ff */
[----:B------:R-:W-:Y:S04]  /*10af0*/  F2FP.F16.F32.PACK_AB R50, R244, R238 ;  /* 0x000000eef432723e */ /* 0x000fe800000000ff */
[----:B------:R4:W-:Y:S01]  /*10b00*/  MUFU.EX2 R123, R65 ;  /* 0x00000041007b7308 */ /* 0x0009e20000000800 */
[----:B---3--:R-:W3:Y:S01]  /*10b10*/  LDSM.16.MT88.4 R60, [R186+0x4800] ;  /* 0x00480000ba3c783b */ /* 0x008ee20000004200 */
[----:B------:R-:W-:Y:S02]  /*10b20*/  F2FP.F16.F32.PACK_AB R51, R242, R232 ;  /* 0x000000e8f233723e */ /* 0x000fe400000000ff */
[----:B------:R-:W-:Y:S06]  /*10b30*/  F2FP.F16.F32.PACK_AB R55, R217, R208 ;  /* 0x000000d0d937723e */ /* 0x000fec00000000ff */
[----:B------:R-:W5:Y:S01]  /*10b40*/  MUFU.EX2 R66, R66 ;  /* 0x0000004200427308 */ /* 0x000f620000000800 */
[--C-:B--2---:R-:W-:Y:S09]  /*10b50*/  FFMA.FTZ R52, R87, UR4, -R46.reuse ;  /* 0x0000000457347c23 */ /* 0x104ff2000801082e */
[----:B------:R2:W-:Y:S01]  /*10b60*/  MUFU.EX2 R133, R52 ;  /* 0x0000003400857308 */ /* 0x0005e20000000800 */
[----:B----4-:R-:W-:Y:S09]  /*10b70*/  FFMA.FTZ R65, R94, UR4, -R47 ;  /* 0x000000045e417c23 */ /* 0x010ff2000801082f */
[----:B------:R-:W4:Y:S01]  /*10b80*/  MUFU.EX2 R75, R75 ;  /* 0x0000004b004b7308 */ /* 0x000f220000000800 */
[----:B-----5:R-:W-:Y:S01]  /*10b90*/  F2FP.F16.F32.PACK_AB R161, R72, R66 ;  /* 0x0000004248a1723e */ /* 0x020fe200000000ff */
[-C--:B-1----:R-:W-:Y:S03]  /*10ba0*/  HMMA.16816.F32 R4, R48, R56.reuse, R4 ;  /* 0x000000383004723c */ /* 0x082fe60000001804 */
[--C-:B--2---:R-:W-:Y:S05]  /*10bb0*/  FFMA.FTZ R52, R96, UR4, -R45.reuse ;  /* 0x0000000460347c23 */ /* 0x104fea000801082d */
[----:B------:R1:W-:Y:S01]  /*10bc0*/  MUFU.EX2 R96, R65 ;  /* 0x0000004100607308 */ /* 0x0003e20000000800 */
[----:B----4-:R-:W-:Y:S09]  /*10bd0*/  F2FP.F16.F32.PACK_AB R163, R75, R74 ;  /* 0x0000004a4ba3723e */ /* 0x010ff200000000ff */
[----:B------:R2:W-:Y:S01]  /*10be0*/  MUFU.EX2 R135, R52 ;  /* 0x0000003400877308 */ /* 0x0005e20000000800 */
[----:B-1----:R-:W-:Y:S01]  /*10bf0*/  FFMA.FTZ R65, R101, UR4, -R45 ;  /* 0x0000000465417c23 */ /* 0x002fe2000801082d */
[----:B--2---:R-:W-:Y:S07]  /*10c00*/  F2FP.F16.F32.PACK_AB R52, R210, R195 ;  /* 0x000000c3d234723e */ /* 0x004fee00000000ff */
[C---:B------:R-:W-:Y:S04]  /*10c10*/  HMMA.16816.F32 R8, R52.reuse, R56, R8 ;  /* 0x000000383408723c */ /* 0x040fe80000001808 */
[--C-:B------:R-:W-:Y:S04]  /*10c20*/  FFMA.FTZ R56, R98, UR4, -R46.reuse ;  /* 0x0000000462387c23 */ /* 0x100fe8000801082e */
        /* <DEDUP_REMOVED lines=33> */
[--C-:B---3--:R-:W-:Y:S03]  /*10e40*/  FFMA.FTZ R65, R115, UR4, -R46.reuse ;  /* 0x0000000473417c23 */ /* 0x108fe6000801082e */
[-C--:B------:R-:W-:Y:S01]  /*10e50*/  HMMA.16816.F32 R12, R52, R58.reuse, R12 ;  /* 0x0000003a340c723c */ /* 0x080fe2000000180c */
[----:B------:R1:W-:Y:S07]  /*10e60*/  MUFU.EX2 R95, R56 ;  /* 0x00000038005f7308 */ /* 0x0003ee0000000800 */
[C---:B------:R-:W-:Y:S03]  /*10e70*/  HMMA.16816.F32 R16, R48.reuse, R58, R16 ;  /* 0x0000003a3010723c */ /* 0x040fe60000001810 */
[----:B------:R3:W-:Y:S05]  /*10e80*/  MUFU.EX2 R88, R65 ;  /* 0x0000004100587308 */ /* 0x0007ea0000000800 */
[-C--:B--2---:R-:W-:Y:S03]  /*10e90*/  HMMA.16816.F32 R20, R48, R60.reuse, R20 ;  /* 0x0000003c3014723c */ /* 0x084fe60000001814 */
[----:B-1----:R-:W-:Y:S04]  /*10ea0*/  FFMA.FTZ R56, R100, UR4, -R45 ;  /* 0x0000000464387c23 */ /* 0x002fe8000801082d */
[----:B------:R1:W-:Y:S01]  /*10eb0*/  MUFU.EX2 R94, R56 ;  /* 0x00000038005e7308 */ /* 0x0003e20000000800 */
[C---:B------:R-:W-:Y:S04]  /*10ec0*/  HMMA.16816.F32 R24, R52.reuse, R60, R24 ;  /* 0x0000003c3418723c */ /* 0x040fe80000001818 */
[--C-:B------:R-:W-:Y:S01]  /*10ed0*/  FFMA.FTZ R60, R103, UR4, -R46.reuse ;  /* 0x00000004673c7c23 */ /* 0x100fe2000801082e */
        /* <DEDUP_REMOVED lines=17> */
[----:B----4-:R-:W-:Y:S04]  /*10ff0*/  FFMA.FTZ R52, R113, UR4, -R45 ;  /* 0x0000000471347c23 */ /* 0x010fe8000801082d */
[----:B------:R3:W4:Y:S01]  /*11000*/  MUFU.EX2 R89, R52 ;  /* 0x0000003400597308 */ /* 0x0007220000000800 */
[----:B-----5:R-:W-:Y:S09]  /*11010*/  FFMA.FTZ R65, R107, UR4, -R47 ;  /* 0x000000046b417c23 */ /* 0x020ff2000801082f */
[----:B------:R5:W-:Y:S01]  /*11020*/  MUFU.EX2 R84, R65 ;  /* 0x0000004100547308 */ /* 0x000be20000000800 */
[--C-:B---3--:R-:W-:Y:S01]  /*11030*/  FFMA.FTZ R52, R114, UR4, -R46.reuse ;  /* 0x0000000472347c23 */ /* 0x108fe2000801082e */
[----:B----4-:R-:W-:Y:S01]  /*11040*/  F2FP.F16.F32.PACK_AB R42, R89, R90 ;  /* 0x0000005a592a723e */ /* 0x010fe200000000ff */
[-C--:B-1----:R-:W-:Y:S07]  /*11050*/  HMMA.16816.F32 R4, R48, R56.reuse, R4 ;  /* 0x000000383004723c */ /* 0x082fee0000001804 */
[----:B------:R1:W3:Y:S01]  /*11060*/  MUFU.EX2 R87, R52 ;  /* 0x0000003400577308 */ /* 0x0002e20000000800 */
[----:B-----5:R-:W-:Y:S01]  /*11070*/  FFMA.FTZ R65, R116, UR4, -R45 ;  /* 0x0000000474417c23 */ /* 0x020fe2000801082d */
[----:B------:R-:W-:Y:S08]  /*11080*/  FFMA.FTZ R45, R118, UR4, -R46 ;  /* 0x00000004762d7c23 */ /* 0x000ff0000801082e */
[----:B------:R4:W5:Y:S10]  /*11090*/  MUFU.EX2 R78, R65 ;  /* 0x00000041004e7308 */ /* 0x0009740000000800 */
[----:B------:R-:W-:Y:S01]  /*110a0*/  MUFU.EX2 R76, R45 ;  /* 0x0000002d004c7308 */ /* 0x000fe20000000800 */
[----:B-1----:R-:W-:Y:S02]  /*110b0*/  F2FP.F16.F32.PACK_AB R52, R140, R141 ;  /* 0x0000008d8c34723e */ /* 0x002fe400000000ff */
[----:B---3--:R-:W-:Y:S05]  /*110c0*/  F2FP.F16.F32.PACK_AB R43, R88, R87 ;  /* 0x00000057582b723e */ /* 0x008fea00000000ff */
[C---:B------:R-:W-:Y:S04]  /*110d0*/  HMMA.16816.F32 R8, R52.reuse, R56, R8 ;  /* 0x000000383408723c */ /* 0x040fe80000001808 */
[----:B------:R-:W-:Y:S01]  /*110e0*/  FFMA.FTZ R56, R104, UR4, -R64 ;  /* 0x0000000468387c23 */ /* 0x000fe20008010840 */
[----:B----4-:R-:W-:Y:S01]  /*110f0*/  FFMA.FTZ R65, R119, UR4, -R46 ;  /* 0x0000000477417c23 */ /* 0x010fe2000801082e */
[----:B-----5:R-:W-:Y:S02]  /*11100*/  F2FP.F16.F32.PACK_AB R164, R77, R78 ;  /* 0x0000004e4da4723e */ /* 0x020fe400000000ff */
[-C--:B------:R-:W-:Y:S01]  /*11110*/  HMMA.16816.F32 R12, R52, R58.reuse, R12 ;  /* 0x0000003a340c723c */ /* 0x080fe2000000180c */
[----:B------:R1:W-:Y:S07]  /*11120*/  MUFU.EX2 R85, R56 ;  /* 0x0000003800557308 */ /* 0x0003ee0000000800 */
[C---:B------:R-:W-:Y:S03]  /*11130*/  HMMA.16816.F32 R16, R48.reuse, R58, R16 ;  /* 0x0000003a3010723c */ /* 0x040fe60000001810 */
[----:B------:R-:W3:Y:S05]  /*11140*/  MUFU.EX2 R65, R65 ;  /* 0x0000004100417308 */ /* 0x000eea0000000800 */
[-C--:B--2---:R-:W-:Y:S03]  /*11150*/  HMMA.16816.F32 R20, R48, R60.reuse, R20 ;  /* 0x0000003c3014723c */ /* 0x084fe60000001814 */
[--C-:B-1----:R-:W-:Y:S04]  /*11160*/  FFMA.FTZ R56, R105, UR4, -R64.reuse ;  /* 0x0000000469387c23 */ /* 0x102fe80008010840 */
[----:B------:R1:W-:Y:S01]  /*11170*/  MUFU.EX2 R86, R56 ;  /* 0x0000003800567308 */ /* 0x0003e20000000800 */
[C---:B------:R-:W-:Y:S04]  /*11180*/  HMMA.16816.F32 R24, R52.reuse, R60, R24 ;  /* 0x0000003c3418723c */ /* 0x040fe80000001818 */
[--C-:B------:R-:W-:Y:S01]  /*11190*/  FFMA.FTZ R60, R108, UR4, -R64.reuse ;  /* 0x000000046c3c7c23 */ /* 0x100fe20008010840 */
[----:B---3--:R-:W-:Y:S03]  /*111a0*/  F2FP.F16.F32.PACK_AB R165, R65, R76 ;  /* 0x0000004c41a5723e */ /* 0x008fe600000000ff */
[-C--:B------:R-:W-:Y:S01]  /*111b0*/  HMMA.16816.F32 R28, R52, R62.reuse, R28 ;  /* 0x0000003e341c723c */ /* 0x080fe2000000181c */
[----:B------:R2:W-:Y:S02]  /*111c0*/  MUFU.EX2 R82, R60 ;  /* 0x0000003c00527308 */ /* 0x0005e40000000800 */
[----:B------:R-:W-:Y:S01]  /*111d0*/  FFMA.FTZ R52, R109, UR4, -R64 ;  /* 0x000000046d347c23 */ /* 0x000fe20008010840 */
[--C-:B------:R-:W-:Y:S01]  /*111e0*/  FFMA.FTZ R53, R110, UR4, -R47.reuse ;  /* 0x000000046e357c23 */ /* 0x100fe2000801082f */
[----:B------:R-:W-:Y:S02]  /*111f0*/  F2FP.F16.F32.PACK_AB R54, R98, R97 ;  /* 0x000000616236723e */ /* 0x000fe400000000ff */
        /* <DEDUP_REMOVED lines=9> */
[----:B------:R-:W-:Y:S01]  /*11290*/  F2FP.F16.F32.PACK_AB R51, R127, R132 ;  /* 0x000000847f33723e */ /* 0x000fe200000000ff */
[----:B---3--:R-:W-:Y:S06]  /*112a0*/  FFMA.FTZ R52, R111, UR4, -R47 ;  /* 0x000000046f347c23 */ /* 0x008fec000801082f */
[----:B------:R-:W3:Y:S01]  /*112b0*/  LDSM.16.MT88.4 R44, [R184+0x5800] ;  /* 0x00580000b82c783b */ /* 0x000ee20000004200 */
[----:B------:R5:W-:Y:S01]  /*112c0*/  MUFU.EX2 R80, R52 ;  /* 0x0000003400507308 */ /* 0x000be20000000800 */
[----:B----4-:R-:W-:Y:S02]  /*112d0*/  F2FP.F16.F32.PACK_AB R53, R99, R122 ;  /* 0x0000007a6335723e */ /* 0x010fe400000000ff */
[----:B-----5:R-:W-:Y:S01]  /*112e0*/  F2FP.F16.F32.PACK_AB R52, R123, R126 ;  /* 0x0000007e7b34723e */ /* 0x020fe200000000ff */
[-C--:B-1----:R-:W-:Y:S08]  /*112f0*/  HMMA.16816.F32 R4, R48, R56.reuse, R4 ;  /* 0x000000383004723c */ /* 0x082ff00000001804 */
[C---:B------:R-:W-:Y:S04]  /*11300*/  HMMA.16816.F32 R8, R52.reuse, R56, R8 ;  /* 0x000000383408723c */ /* 0x040fe80000001808 */
[----:B------:R-:W-:Y:S01]  /*11310*/  FADD.FTZ R56, R182, R40 ;  /* 0x00000028b6387221 */ /* 0x000fe20000010000 */
[----:B------:R-:W-:Y:S01]  /*11320*/  F2FP.F16.F32.PACK_AB R40, R93, R94 ;  /* 0x0000005e5d28723e */ /* 0x000fe200000000ff */
[--C-:B------:R-:W-:Y:S01]  /*11330*/  FFMA.FTZ R57, R120, UR4, -R64.reuse ;  /* 0x0000000478397c23 */ /* 0x100fe20008010840 */
[----:B------:R-:W-:Y:S01]  /*11340*/  FFMA.FTZ R64, R125, UR4, -R64 ;  /* 0x000000047d407c23 */ /* 0x000fe20008010840 */
[-C--:B------:R-:W-:Y:S05]  /*11350*/  HMMA.16816.F32 R12, R52, R58.reuse, R12 ;  /* 0x0000003a340c723c */ /* 0x080fea000000180c */
[----:B------:R-:W1:Y:S03]  /*11360*/  MUFU.EX2 R64, R64 ;  /* 0x0000004000407308 */ /* 0x000e660000000800 */
[C---:B------:R-:W-:Y:S04]  /*11370*/  HMMA.16816.F32 R16, R48.reuse, R58, R16 ;  /* 0x0000003a3010723c */ /* 0x040fe80000001810 */
[----:B------:R-:W-:Y:S03]  /*11380*/  FADD.FTZ R58, R225, R2 ;  /* 0x00000002e13a7221 */ /* 0x000fe60000010000 */
[----:B------:R-:W4:Y:S01]  /*11390*/  MUFU.EX2 R59, R57 ;  /* 0x00000039003b7308 */ /* 0x000f220000000800 */
[----:B------:R-:W-:Y:S01]  /*113a0*/  FADD.FTZ R2, R215, R56 ;  /* 0x00000038d7027221 */ /* 0x000fe20000010000 */
[----:B------:R-:W-:Y:S01]  /*113b0*/  FADD.FTZ R56, R178, R0 ;  /* 0x00000000b2387221 */ /* 0x000fe20000010000 */
[-C--:B--2---:R-:W-:Y:S03]  /*113c0*/  HMMA.16816.F32 R20, R48, R60.reuse, R20 ;  /* 0x0000003c3014723c */ /* 0x084fe60000001814 */
[----:B------:R-:W-:Y:S01]  /*113d0*/  FADD.FTZ R58, R230, R58 ;  /* 0x0000003ae63a7221 */ /* 0x000fe20000010000 */
[----:B-1----:R-:W-:Y:S04]  /*113e0*/  F2FP.F16.F32.PACK_AB R162, R64, R73 ;  /* 0x0000004940a2723e */ /* 0x002fe800000000ff */
[C---:B------:R-:W-:Y:S04]  /*113f0*/  HMMA.16816.F32 R24, R52.reuse, R60, R24 ;  /* 0x0000003c3418723c */ /* 0x040fe80000001818 */
[----:B----4-:R-:W-:Y:S01]  /*11400*/  F2FP.F16.F32.PACK_AB R160, R71, R59 ;  /* 0x0000003b47a0723e */ /* 0x010fe200000000ff */
[----:B------:R-:W-:Y:S03]  /*11410*/  FADD.FTZ R57, R226, R39 ;  /* 0x00000027e2397221 */ /* 0x000fe60000010000 */
[-C--:B------:R-:W-:Y:S01]  /*11420*/  HMMA.16816.F32 R28, R52, R62.reuse, R28 ;  /* 0x0000003e341c723c */ /* 0x080fe2000000181c */
[----:B------:R-:W1:Y:S02]  /*11430*/  LDSM.16.MT88.4 R52, [R186+0x5800] ;  /* 0x00580000ba34783b */ /* 0x000e640000004200 */
[----:B------:R-:W-:Y:S01]  /*11440*/  FADD.FTZ R0, R233, R57 ;  /* 0x00000039e9007221 */ /* 0x000fe20000010000 */
[----:B------:R-:W-:Y:S01]  /*11450*/  FADD.FTZ R39, R195, R2 ;  /* 0x00000002c3277221 */ /* 0x000fe20000010000 */
[----:B------:R-:W-:Y:S03]  /*11460*/  FADD.FTZ R2, R240, R58 ;  /* 0x0000003af0027221 */ /* 0x000fe60000010000 */
[----:B------:R-:W-:Y:S04]  /*11470*/  HMMA.16816.F32 R32, R48, R62, R32 ;  /* 0x0000003e3020723c */ /* 0x000fe80000001820 */
[----:B------:R-:W-:Y:S01]  /*11480*/  F2FP.F16.F32.PACK_AB R48, R86, R85 ;  /* 0x000000555630723e */ /* 0x000fe200000000ff */
[----:B------:R-:W-:Y:S01]  /*11490*/  FADD.FTZ R39, R210, R39 ;  /* 0x00000027d2277221 */ /* 0x000fe20000010000 */
        /* <DEDUP_REMOVED lines=78> */
[----:B------:R-:W-:Y:S01]  /*11980*/  MOV R135, R3 ;  /* 0x0000000300877202 */ /* 0x000fe20000000f00 */
        /* <DEDUP_REMOVED lines=20> */
[----:B------:R-:W-:Y:S01]  /*11ad0*/  MOV R133, R37 ;  /* 0x0000002500857202 */ /* 0x000fe20000000f00 */
[----:B------:R-:W-:Y:S01]  /*11ae0*/  FADD.FTZ R5, R71, R6 ;  /* 0x0000000647057221 */ /* 0x000fe20000010000 */
[----:B------:R-:W-:Y:S04]  /*11af0*/  HMMA.16816.F32 R164, R164, R42, R32 ;  /* 0x0000002aa4a4723c */ /* 0x000fe80000001820 */
[----:B------:R-:W-:Y:S01]  /*11b00*/  FADD.FTZ R4, R77, R4 ;  /* 0x000000044d047221 */ /* 0x000fe20000010000 */
[----:B------:R-:W-:Y:S01]  /*11b10*/  FADD.FTZ R0, R72, R0 ;  /* 0x0000000048007221 */ /* 0x000fe20000010000 */
[----:B------:R-:W-:Y:S02]  /*11b20*/  MOV R132, R38 ;  /* 0x0000002600847202 */ /* 0x000fe40000000f00 */
[----:B------:R-:W-:Y:S01]  /*11b30*/  FADD.FTZ R6, R67, R4 ;  /* 0x0000000443067221 */ /* 0x000fe20000010000 */
[----:B------:R-:W-:Y:S01]  /*11b40*/  FADD.FTZ R4, R69, R2 ;  /* 0x0000000245047221 */ /* 0x000fe20000010000 */
[----:B------:R-:W-:Y:S01]  /*11b50*/  FADD.FTZ R2, R73, R5 ;  /* 0x0000000549027221 */ /* 0x000fe20000010000 */
[----:B------:R-:W-:Y:S01]  /*11b60*/  FADD.FTZ R0, R74, R0 ;  /* 0x000000004a007221 */ /* 0x000fe20000010000 */
[----:B------:R-:W-:Y:S01]  /*11b70*/  FADD.FTZ R251, R68, R6 ;  /* 0x0000000644fb7221 */ /* 0x000fe20000010000 */
[----:B------:R-:W-:Y:S01]  /*11b80*/  FADD.FTZ R250, R70, R4 ;  /* 0x0000000446fa7221 */ /* 0x000fe20000010000 */
[----:B------:R-:W-:Y:S01]  /*11b90*/  FADD.FTZ R2, R64, R2 ;  /* 0x0000000240027221 */ /* 0x000fe20000010000 */
[----:B------:R-:W-:Y:S04]  /*11ba0*/  FADD.FTZ R252, R75, R0 ;  /* 0x000000004bfc7221 */ /* 0x000fe80000010000 */
[----:B------:R4:W-:Y:S01]  /*11bb0*/  STL [R1], R2 ;  /* 0x0000000201007387 */ /* 0x0009e20000100800 */
[----:B------:R-:W-:Y:S05]  /*11bc0*/  @P0 BRA `(.L_x_572) ;  /* 0xffffffbc00700947 */ /* 0x000fea000383ffff */
.L_x_571:
[----:B------:R-:W2:Y:S04]  /*11bd0*/  LDL.LU R6, [R1] ;  /* 0x0000000001067983 */ /* 0x000ea80000300800 */
[----:B------:R-:W3:Y:S04]  /*11be0*/  LDL.64 R40, [R1+0x10] ;  /* 0x0000100001287983 */ /* 0x000ee80000100a00 */
[----:B------:R-:W5:Y:S04]  /*11bf0*/  LDL R39, [R1+0x4] ;  /* 0x0000040001277983 */ /* 0x000f680000100800 */
[----:B------:R-:W1:Y:S04]  /*11c00*/  SHFL.BFLY PT, R5, R251, 0x2, 0x1f ;  /* 0x0c401f00fb057f89 */ /* 0x000e6800000e0000 */
[----:B------:R-:W4:Y:S04]  /*11c10*/  SHFL.BFLY PT, R4, R250, 0x2, 0x1f ;  /* 0x0c401f00fa047f89 */ /* 0x000f2800000e0000 */
[----:B------:R-:W4:Y:S01]  /*11c20*/  SHFL.BFLY PT, R0, R252, 0x2, 0x1f ;  /* 0x0c401f00fc007f89 */ /* 0x000f2200000e0000 */
[----:B------:R-:W4:Y:S01]  /*11c30*/  S2R R31, SR_TID.X ;  /* 0x00000000001f7919 */ /* 0x000f220000002100 */
[----:B-1----:R-:W-:Y:S01]  /*11c40*/  FADD.FTZ R5, R5, R251 ;  /* 0x000000fb05057221 */ /* 0x002fe20000010000 */
[----:B----4-:R-:W-:-:S04]  /*11c50*/  FADD.FTZ R4, R4, R250 ;  /* 0x000000fa04047221 */ /* 0x010fc80000010000 */
[----:B------:R-:W1:Y:S01]  /*11c60*/  SHFL.BFLY PT, R20, R5, 0x1, 0x1f ;  /* 0x0c201f0005147f89 */ /* 0x000e6200000e0000 */
[----:B------:R-:W-:-:S03]  /*11c70*/  FADD.FTZ R0, R0, R252 ;  /* 0x000000fc00007221 */ /* 0x000fc60000010000 */
[----:B------:R-:W4:Y:S04]  /*11c80*/  SHFL.BFLY PT, R7, R4, 0x1, 0x1f ;  /* 0x0c201f0004077f89 */ /* 0x000f2800000e0000 */
[----:B------:R-:W4:Y:S01]  /*11c90*/  SHFL.BFLY PT, R8, R0, 0x1, 0x1f ;  /* 0x0c201f0000087f89 */ /* 0x000f2200000e0000 */
[----:B------:R-:W-:Y:S01]  /*11ca0*/  SHF.L.U32 R10, R31, 0x1, RZ ;  /* 0x000000011f0a7819 */ /* 0x000fe200000006ff */
[----:B-1----:R-:W-:-:S04]  /*11cb0*/  FADD.FTZ R20, R5, R20 ;  /* 0x0000001405147221 */ /* 0x002fc80000010000 */
[----:B------:R-:W1:Y:S01]  /*11cc0*/  MUFU.RCP R5, R20 ;  /* 0x0000001400057308 */ /* 0x000e620000001000 */
[----:B----4-:R-:W-:Y:S01]  /*11cd0*/  FADD.FTZ R21, R4, R7 ;  /* 0x0000000704157221 */ /* 0x010fe20000010000 */
[C---:B------:R-:W-:Y:S02]  /*11ce0*/  SHF.L.U32 R9, R31.reuse, 0x4, RZ ;  /* 0x000000041f097819 */ /* 0x040fe400000006ff */
[----:B------:R-:W-:Y:S01]  /*11cf0*/  LOP3.LUT R4, R10, 0x6, RZ, 0xc0, !PT ;  /* 0x000000060a047812 */ /* 0x000fe200078ec0ff */
[----:B------:R-:W-:Y:S01]  /*11d00*/  FADD.FTZ R23, R0, R8 ;  /* 0x0000000800177221 */ /* 0x000fe20000010000 */
[----:B------:R-:W4:Y:S01]  /*11d10*/  S2UR UR4, SR_CgaCtaId ;  /* 0x00000000000479c3 */ /* 0x000f220000008800 */
[----:B------:R-:W-:Y:S02]  /*11d20*/  FSETP.NE.FTZ.AND P6, PT, R20, RZ, PT ;  /* 0x000000ff1400720b */ /* 0x000fe40003fd5000 */
[----:B------:R-:W-:Y:S01]  /*11d30*/  LOP3.LUT R4, R4, 0x3e00, R9, 0xf8, !PT ;  /* 0x00003e0004047812 */ /* 0x000fe200078ef809 */
[----:B------:R-:W1:Y:S04]  /*11d40*/  MUFU.RCP R7, R21 ;  /* 0x0000001500077308 */ /* 0x000e680000001000 */
[----:B------:R-:W1:Y:S01]  /*11d50*/  LDC.U8 R27, c[0x0][0x549] ;  /* 0x00015240ff1b7b82 */ /* 0x000e620000000000 */
[----:B------:R-:W-:-:S04]  /*11d60*/  SHF.L.U32 R9, R31, 0x3, RZ ;  /* 0x000000031f097819 */ /* 0x000fc800000006ff */
[----:B------:R-:W-:Y:S02]  /*11d70*/  LOP3.LUT R8, R9, 0xc0, RZ, 0xc0, !PT ;  /* 0x000000c009087812 */ /* 0x000fe400078ec0ff */
[----:B------:R-:W-:Y:S02]  /*11d80*/  FSETP.NE.FTZ.AND P5, PT, R21, RZ, PT ;  /* 0x000000ff1500720b */ /* 0x000fe40003fb5000 */
[----:B------:R-:W-:Y:S01]  /*11d90*/  FSETP.NE.FTZ.AND P3, PT, R23, RZ, PT ;  /* 0x000000ff1700720b */ /* 0x000fe20003f75000 */
[----:B------:R-:W-:Y:S01]  /*11da0*/  UMOV UR5, 0x400 ;  /* 0x0000040000057882 */ /* 0x000fe20000000000 */
[----:B------:R-:W-:Y:S01]  /*11db0*/  SHF.L.U32 R26, R31, 0x2, RZ ;  /* 0x000000021f1a7819 */ /* 0x000fe200000006ff */
[----:B----4-:R-:W-:-:S03]  /*11dc0*/  ULEA UR4, UR4, UR5, 0x18 ;  /* 0x0000000504047291 */ /* 0x010fc6000f8ec0ff */
[----:B------:R-:W-:Y:S02]  /*11dd0*/  LOP3.LUT R25, R26, 0x20, RZ, 0xc0, !PT ;  /* 0x000000201a197812 */ /* 0x000fe400078ec0ff */
[----:B-1----:R-:W-:Y:S01]  /*11de0*/  ISETP.NE.AND P1, PT, R27, RZ, PT ;  /* 0x000000ff1b00720c */ /* 0x002fe20003f25270 */
[----:B------:R-:W1:Y:S01]  /*11df0*/  S2R R42, SR_CTAID.Y ;  /* 0x00000000002a7919 */ /* 0x000e620000002600 */
[----:B------:R-:W4:Y:S01]  /*11e00*/  S2R R29, SR_CTAID.Z ;  /* 0x00000000001d7919 */ /* 0x000f220000002700 */
[----:B--2---:R-:W2:Y:S02]  /*11e10*/  SHFL.BFLY PT, R2, R6, 0x2, 0x1f ;  /* 0x0c401f0006027f89 */ /* 0x004ea400000e0000 */
[----:B--2---:R-:W-:-:S05]  /*11e20*/  FADD.FTZ R2, R2, R6 ;  /* 0x0000000602027221 */ /* 0x004fca0000010000 */
[----:B------:R-:W2:Y:S01]  /*11e30*/  SHFL.BFLY PT, R6, R2, 0x1, 0x1f ;  /* 0x0c201f0002067f89 */ /* 0x000ea200000e0000 */
[----:B---3--:R-:W-:Y:S01]  /*11e40*/  SHF.L.U32 R0, R40, 0x5, RZ ;  /* 0x0000000528007819 */ /* 0x008fe200000006ff */
[----:B--2---:R-:W-:-:S03]  /*11e50*/  FADD.FTZ R22, R2, R6 ;  /* 0x0000000602167221 */ /* 0x004fc60000010000 */
[----:B------:R-:W-:Y:S02]  /*11e60*/  LOP3.LUT R2, R4, 0x20, R0, 0xf8, !PT ;  /* 0x0000002004027812 */ /* 0x000fe400078ef800 */
[----:B------:R-:W-:Y:S01]  /*11e70*/  FSEL R0, R5, 1, P6 ;  /* 0x3f80000005007808 */ /* 0x000fe20003000000 */
[----:B------:R-:W2:Y:S08]  /*11e80*/  MUFU.RCP R6, R22 ;  /* 0x0000001600067308 */ /* 0x000eb00000001000 */
[----:B------:R-:W3:Y:S01]  /*11e90*/  MUFU.RCP R5, R23 ;  /* 0x0000001700057308 */ /* 0x000ee20000001000 */
[----:B------:R-:W-:-:S02]  /*11ea0*/  LOP3.LUT R4, R8, 0x18, R31, 0xf8, !PT ;  /* 0x0000001808047812 */ /* 0x000fc400078ef81f */
[----:B------:R-:W-:Y:S01]  /*11eb0*/  FSETP.NE.FTZ.AND P4, PT, R22, RZ, PT ;  /* 0x000000ff1600720b */ /* 0x000fe20003f95000 */
[----:B------:R-:W-:Y:S01]  /*11ec0*/  FMUL.FTZ R140, R0, R140 ;  /* 0x0000008c008c7220 */ /* 0x000fe20000410000 */
[----:B------:R-:W-:Y:S01]  /*11ed0*/  LOP3.LUT R24, R2, R4, RZ, 0xfc, !PT ;  /* 0x0000000402187212 */ /* 0x000fe200078efcff */
[C---:B------:R-:W-:Y:S01]  /*11ee0*/  FMUL.FTZ R8, R0.reuse, R141 ;  /* 0x0000008d00087220 */ /* 0x040fe20000410000 */
[----:B------:R-:W-:Y:S01]  /*11ef0*/  FSEL R4, R7, 1, P5 ;  /* 0x3f80000007047808 */ /* 0x000fe20002800000 */
[C---:B------:R-:W-:Y:S01]  /*11f00*/  FMUL.FTZ R148, R0.reuse, R148 ;  /* 0x0000009400947220 */ /* 0x040fe20000410000 */
[C---:B------:R-:W-:Y:S01]  /*11f10*/  FMUL.FTZ R149, R0.reuse, R149 ;  /* 0x0000009500957220 */ /* 0x040fe20000410000 */
[C---:B------:R-:W-:Y:S01]  /*11f20*/  FMUL.FTZ R152, R0.reuse, R152 ;  /* 0x0000009800987220 */ /* 0x040fe20000410000 */
[C---:B------:R-:W-:Y:S01]  /*11f30*/  FMUL.FTZ R13, R0.reuse, R153 ;  /* 0x00000099000d7220 */ /* 0x040fe20000410000 */
[C---:B------:R-:W-:Y:S01]  /*11f40*/  FMUL.FTZ R164, R0.reuse, R164 ;  /* 0x000000a400a47220 */ /* 0x040fe20000410000 */
[----:B------:R-:W-:Y:S01]  /*11f50*/  FMUL.FTZ R11, R0, R165 ;  /* 0x000000a5000b7220 */ /* 0x000fe20000410000 */
[----:B--2---:R-:W-:-:S02]  /*11f60*/  FSEL R2, R6, 1, P4 ;  /* 0x3f80000006027808 */ /* 0x004fc40002000000 */
[----:B---3--:R-:W-:Y:S01]  /*11f70*/  FSEL R0, R5, 1, P3 ;  /* 0x3f80000005007808 */ /* 0x008fe20001800000 */
        /* <DEDUP_REMOVED lines=37> */
[----:B------:R-:W-:Y:S04]  /*121d0*/  STS [R4+0x210], R2 ;  /* 0x0002100204007388 */ /* 0x000fe80000000800 */
[----:B------:R-:W-:Y:S04]  /*121e0*/  STS [R0+0x1000], R6 ;  /* 0x0010000600007388 */ /* 0x000fe80000000800 */
[----:B------:R-:W-:Y:S04]  /*121f0*/  STS [R0+0x1200], R9 ;  /* 0x0012000900007388 */ /* 0x000fe80000000800 */
[----:B------:R3:W-:Y:S04]  /*12200*/  STS [R4+0x1010], R15 ;  /* 0x0010100f04007388 */ /* 0x0007e80000000800 */
[----:B------:R1:W-:Y:S01]  /*12210*/  STS [R4+0x1210], R14 ;  /* 0x0012100e04007388 */ /* 0x0003e20000000800 */
[----:B--2---:R-:W2:Y:S01]  /*12220*/  LDC R5, c[0x0][0x434] ;  /* 0x00010d00ff057b82 */ /* 0x004ea20000000800 */
[----:B-----5:R-:W-:-:S02]  /*12230*/  ISETP.NE.AND P2, PT, R39, -0x1, PT ;  /* 0xffffffff2700780c */ /* 0x020fc40003f45270 */
[----:B------:R-:W-:-:S05]  /*12240*/  LOP3.LUT R7, R26, 0x40, RZ, 0xc0, !PT ;  /* 0x000000401a077812 */ /* 0x000fca00078ec0ff */
[----:B---3--:R-:W2:Y:S08]  /*12250*/  LDC R15, c[0x0][0x434] ;  /* 0x00010d00ff0f7b82 */ /* 0x008eb00000000800 */
[----:B-1----:R-:W2:Y:S01]  /*12260*/  @P1 LDC R4, c[0x0][0x430] ;  /* 0x00010c00ff041b82 */ /* 0x002ea20000000800 */
[----:B------:R-:W-:Y:S02]  /*12270*/  IADD3 R2, PT, PT, R0, -R7, RZ ;  /* 0x8000000700027210 */ /* 0x000fe40007ffe0ff */
[----:B------:R-:W-:-:S02]  /*12280*/  F2FP.F16.F32.PACK_AB R13, R13, R152 ;  /* 0x000000980d0d723e */ /* 0x000fc400000000ff */
[----:B------:R-:W-:Y:S02]  /*12290*/  F2FP.F16.F32.PACK_AB R12, R12, R154 ;  /* 0x0000009a0c0c723e */ /* 0x000fe400000000ff */
[----:B------:R-:W-:Y:S01]  /*122a0*/  F2FP.F16.F32.PACK_AB R11, R11, R164 ;  /* 0x000000a40b0b723e */ /* 0x000fe200000000ff */
[----:B------:R-:W1:Y:S01]  /*122b0*/  @P2 LDC.64 R8, c[0x0][0x408] ;  /* 0x00010200ff082b82 */ /* 0x000e620000000a00 */
[----:B------:R-:W-:Y:S02]  /*122c0*/  F2FP.F16.F32.PACK_AB R10, R10, R166 ;  /* 0x000000a60a0a723e */ /* 0x000fe400000000ff */
[----:B------:R-:W-:Y:S02]  /*122d0*/  IADD3 R0, PT, PT, -R25, R2, RZ ;  /* 0x0000000219007210 */ /* 0x000fe40007ffe1ff */
[----:B------:R-:W-:Y:S02]  /*122e0*/  F2FP.F16.F32.PACK_AB R19, R19, R156 ;  /* 0x0000009c1313723e */ /* 0x000fe400000000ff */
[----:B------:R-:W-:Y:S01]  /*122f0*/  F2FP.F16.F32.PACK_AB R18, R18, R158 ;  /* 0x0000009e1212723e */ /* 0x000fe200000000ff */
[----:B------:R-:W-:Y:S01]  /*12300*/  STS [R2+0x20], R13 ;  /* 0x0000200d02007388 */ /* 0x000fe20000000800 */
[----:B------:R-:W-:-:S02]  /*12310*/  F2FP.F16.F32.PACK_AB R17, R17, R160 ;  /* 0x000000a01111723e */ /* 0x000fc400000000ff */
[----:B------:R-:W-:Y:S01]  /*12320*/  F2FP.F16.F32.PACK_AB R16, R16, R162 ;  /* 0x000000a21010723e */ /* 0x000fe200000000ff */
[----:B------:R3:W-:Y:S04]  /*12330*/  STS [R2+0x220], R12 ;  /* 0x0002200c02007388 */ /* 0x0007e80000000800 */
[----:B------:R-:W-:Y:S01]  /*12340*/  STS [R0+0x30], R11 ;  /* 0x0000300b00007388 */ /* 0x000fe20000000800 */
[----:B--2---:R-:W-:-:S03]  /*12350*/  @P1 IMAD R5, R4, R15, RZ ;  /* 0x0000000f04051224 */ /* 0x004fc600078e02ff */
[----:B------:R2:W-:Y:S01]  /*12360*/  STS [R0+0x230], R10 ;  /* 0x0002300a00007388 */ /* 0x0005e20000000800 */
[----:B------:R-:W1:Y:S03]  /*12370*/  @P1 LDC R4, c[0x0][0x430] ;  /* 0x00010c00ff041b82 */ /* 0x000e660000000800 */
[----:B------:R-:W-:Y:S04]  /*12380*/  STS [R2+0x1020], R19 ;  /* 0x0010201302007388 */ /* 0x000fe80000000800 */
[----:B------:R-:W-:Y:S04]  /*12390*/  STS [R2+0x1220], R18 ;  /* 0x0012201202007388 */ /* 0x000fe80000000800 */
[----:B------:R-:W-:Y:S01]  /*123a0*/  STS [R0+0x1030], R17 ;  /* 0x0010301100007388 */ /* 0x000fe20000000800 */
[----:B---3--:R-:W3:Y:S03]  /*123b0*/  @!P2 LDC.64 R12, c[0x0][0x400] ;  /* 0x00010000ff0cab82 */ /* 0x008ee60000000a00 */
[----:B------:R5:W-:Y:S05]  /*123c0*/  STS [R0+0x1230], R16 ;  /* 0x0012301000007388 */ /* 0x000bea0000000800 */
[----:B--2---:R-:W2:Y:S08]  /*123d0*/  @P5 LDC R10, c[0x0][0x458] ;  /* 0x00011600ff0a5b82 */ /* 0x004eb00000000800 */
[----:B------:R-:W1:Y:S01]  /*123e0*/  LDC.U8 R11, c[0x0][0x548] ;  /* 0x00015200ff0b7b82 */ /* 0x000e620000000000 */
[----:B------:R1:W1:Y:S07]  /*123f0*/  @P6 MUFU.LG2 R7, R20 ;  /* 0x0000001400076308 */ /* 0x00026e0000000c00 */
[----:B-----5:R-:W1:Y:S01]  /*12400*/  @P6 LDC R0, c[0x0][0x458] ;  /* 0x00011600ff006b82 */ /* 0x020e620000000800 */
[----:B------:R1:W1:Y:S08]  /*12410*/  @P5 MUFU.LG2 R6, R21 ;  /* 0x0000001500065308 */ /* 0x0002700000000c00 */
[----:B------:R1:W1:Y:S01]  /*12420*/  @P4 MUFU.LG2 R14, R22 ;  /* 0x00000016000e4308 */ /* 0x0002620000000c00 */
[----:B---3--:R-:W-:Y:S01]  /*12430*/  @!P2 IMAD.WIDE.U32 R24, R42, R12, RZ ;  /* 0x0000000c2a18a225 */ /* 0x008fe200078e00ff */
[----:B------:R-:W-:Y:S01]  /*12440*/  @P1 MOV R2, 0x1 ;  /* 0x0000000100021802 */ /* 0x000fe20000000f00 */
[----:B----4-:R-:W-:Y:S06]  /*12450*/  @P1 BRA `(.L_x_575) ;  /* 0x0000000000201947 */ /* 0x010fec0003800000 */
[----:B-1----:R-:W-:Y:S01]  /*12460*/  ISETP.NE.AND P0, PT, R11, RZ, PT ;  /* 0x000000ff0b00720c */ /* 0x002fe20003f05270 */
[----:B------:R-:W1:-:S12]  /*12470*/  LDC R12, c[0x0][0x3e0] ;  /* 0x0000f800ff0c7b82 */ /* 0x000e580000000800 */
[----:B------:R-:W1:Y:S01]  /*12480*/  @P0 LDC R2, c[0x0][0x454] ;  /* 0x00011500ff020b82 */ /* 0x000e620000000800 */
[----:B------:R-:W-:Y:S02]  /*12490*/  @P0 MOV R4, 0x1 ;  /* 0x0000000100040802 */ /* 0x000fe40000000f00 */
[----:B------:R-:W-:-:S05]  /*124a0*/  @!P0 MOV R4, 0x1 ;  /* 0x0000000100048802 */ /* 0x000fca0000000f00 */
[----:B------:R-:W3:Y:S01]  /*124b0*/  @P0 LDC R5, c[0x0][0x454] ;  /* 0x00011500ff050b82 */ /* 0x000ee20000000800 */
[-C--:B-1----:R-:W-:Y:S02]  /*124c0*/  @P0 IMAD R2, R2, R12.reuse, RZ ;  /* 0x0000000c02020224 */ /* 0x082fe400078e02ff */
[----:B------:R-:W-:-:S07]  /*124d0*/  @!P0 IMAD R2, R15, R12, RZ ;  /* 0x0000000c0f028224 */ /* 0x000fce00078e02ff */
.L_x_575:
[----:B------:R-:W-:Y:S01]  /*124e0*/  BAR.SYNC.DEFER_BLOCKING 0x0 ;  /* 0x0000000000007b1d */ /* 0x000fe20000010000 */
[----:B------:R-:W-:Y:S02]  /*124f0*/  ISETP.NE.AND P0, PT, R39, -0x1, PT ;  /* 0xffffffff2700780c */ /* 0x000fe40003f05270 */
[----:B-1----:R-:W-:Y:S01]  /*12500*/  ISETP.NE.AND P1, PT, R11, RZ, !P1 ;  /* 0x000000ff0b00720c */ /* 0x002fe20004f25270 */
[----:B------:R-:W-:-:S04]  /*12510*/  @!P2 IMAD R28, R42, R13, R25 ;  /* 0x0000000d2a1ca224 */ /* 0x000fc800078e0219 */
[----:B------:R-:W1:Y:S01]  /*12520*/  @P3 LDC R12, c[0x0][0x458] ;  /* 0x00011600ff0c3b82 */ /* 0x000e620000000800 */
[----:B------:R-:W4:Y:S01]  /*12530*/  S2R R16, SR_CTAID.X ;  /* 0x0000000000107919 */ /* 0x000f220000002500 */
[----:B------:R2:W2:Y:S01]  /*12540*/  @P3 MUFU.LG2 R11, R23 ;  /* 0x00000017000b3308 */ /* 0x0004a20000000c00 */
[----:B------:R-:W-:Y:S01]  /*12550*/  @P6 FMUL.FTZ R7, R7, 0.69314718246459960938 ;  /* 0x3f31721807076820 */ /* 0x000fe20000410000 */
[----:B------:R1:W5:Y:S01]  /*12560*/  LDL R30, [R1+0x18] ;  /* 0x00001800011e7983 */ /* 0x0003620000100800 */
[----:B------:R-:W-:-:S03]  /*12570*/  MOV R27, 0x7f800000 ;  /* 0x7f800000001b7802 */ /* 0x000fc60000000f00 */
[----:B------:R-:W4:Y:S01]  /*12580*/  @P4 LDC R13, c[0x0][0x458] ;  /* 0x00011600ff0d4b82 */ /* 0x000f220000000800 */
[----:B------:R-:W-:Y:S01]  /*12590*/  @P6 FFMA.FTZ R27, R38, R0, R7 ;  /* 0x00000000261b6223 */ /* 0x000fe20000010007 */
[----:B---3--:R-:W-:Y:S02]  /*125a0*/  IMAD R0, R29, R5, RZ ;  /* 0x000000051d007224 */ /* 0x008fe400078e02ff */
[----:B------:R-:W-:Y:S01]  /*125b0*/  @P5 FMUL.FTZ R6, R6, 0.69314718246459960938 ;  /* 0x3f31721806065820 */ /* 0x000fe20000410000 */
[----:B------:R-:W-:Y:S01]  /*125c0*/  MOV R26, 0x7f800000 ;  /* 0x7f800000001a7802 */ /* 0x000fe20000000f00 */
[----:B------:R-:W-:Y:S01]  /*125d0*/  BSSY.RECONVERGENT B0, `(.L_x_576) ;  /* 0x000003f000007945 */ /* 0x000fe20003800200 */
[----:B------:R-:W-:Y:S02]  /*125e0*/  @!P1 IMAD R0, R42, R2, R0 ;  /* 0x000000022a009224 */ /* 0x000fe400078e0200 */
[----:B--2---:R-:W-:Y:S01]  /*125f0*/  @P5 FFMA.FTZ R26, R37, R10, R6 ;  /* 0x0000000a251a5223 */ /* 0x004fe20000010006 */
[----:B------:R-:W-:Y:S01]  /*12600*/  MOV R19, 0x7f800000 ;  /* 0x7f80000000137802 */ /* 0x000fe20000000f00 */
[----:B------:R2:W3:Y:S01]  /*12610*/  LDS.128 R32, [R190+0x1800] ;  /* 0x00180000be207984 */ /* 0x0004e20000000c00 */
[----:B------:R-:W-:Y:S01]  /*12620*/  MOV R18, 0x7f800000 ;  /* 0x7f80000000127802 */ /* 0x000fe20000000f00 */
[----:B------:R-:W-:-:S04]  /*12630*/  @P2 IMAD.WIDE.U32 R22, R39, R8, RZ ;  /* 0x0000000827162225 */ /* 0x000fc800078e00ff */
[----:B------:R-:W-:Y:S01]  /*12640*/  @P3 FMUL.FTZ R7, R11, 0.69314718246459960938 ;  /* 0x3f3172180b073820 */ /* 0x000fe20000410000 */
[----:B------:R-:W-:Y:S02]  /*12650*/  @P2 IMAD R28, R39, R9, R23 ;  /* 0x00000009271c2224 */ /* 0x000fe400078e0217 */
[----:B------:R-:W-:Y:S01]  /*12660*/  @P4 FMUL.FTZ R9, R14, 0.69314718246459960938 ;  /* 0x3f3172180e094820 */ /* 0x000fe20000410000 */
[----:B------:R-:W-:Y:S02]  /*12670*/  @!P0 IMAD R39, R42, R15, RZ ;  /* 0x0000000f2a278224 */ /* 0x000fe400078e02ff */
[----:B-1----:R-:W-:-:S03]  /*12680*/  @P3 FFMA.FTZ R18, R3, R12, R7 ;  /* 0x0000000c03123223 */ /* 0x002fc60000010007 */
[----:B------:R2:W-:Y:S01]  /*12690*/  @!P0 STL [R1+0x4], R39 ;  /* 0x0000042701008387 */ /* 0x0005e20000100800 */
[----:B------:R-:W-:Y:S01]  /*126a0*/  LOP3.LUT P0, RZ, R31, 0x3, RZ, 0xc0, !PT ;  /* 0x000000031fff7812 */ /* 0x000fe2000780c0ff */
[----:B----4-:R-:W-:Y:S01]  /*126b0*/  @P4 FFMA.FTZ R19, R36, R13, R9 ;  /* 0x0000000d24134223 */ /* 0x010fe20000010009 */
[----:B------:R-:W-:Y:S02]  /*126c0*/  SHF.L.U32 R16, R16, 0x7, RZ ;  /* 0x0000000710107819 */ /* 0x000fe400000006ff */
        /* <DEDUP_REMOVED lines=8> */
[----:B--23--:R-:W-:Y:S06]  /*12750*/  @P0 BRA `(.L_x_577) ;  /* 0x0000000000980947 */ /* 0x00cfec0003800000 */
        /* <DEDUP_REMOVED lines=38> */
.L_x_577:
[----:B------:R-:W-:Y:S05]  /*129c0*/  BSYNC.RECONVERGENT B0 ;  /* 0x0000000000007941 */ /* 0x000fea0003800200 */
.L_x_576:
[----:B-1----:R-:W2:Y:S01]  /*129d0*/  LDL.LU R5, [R1+0x1c] ;  /* 0x00001c0001057983 */ /* 0x002ea20000300800 */
[----:B------:R-:W1:Y:S03]  /*129e0*/  LDCU UR6, c[0x0][0x440] ;  /* 0x00008800ff0677ac */ /* 0x000e660008000800 */
[----:B------:R-:W3:Y:S01]  /*129f0*/  LDL.LU R4, [R1+0x24] ;  /* 0x0000240001047983 */ /* 0x000ee20000300800 */
[----:B------:R-:W4:Y:S03]  /*12a00*/  LDCU.64 UR4, c[0x0][0x410] ;  /* 0x00008200ff0477ac */ /* 0x000f260008000a00 */
[----:B------:R-:W3:Y:S04]  /*12a10*/  LDL.LU R0, [R1+0x20] ;  /* 0x0000200001007983 */ /* 0x000ee80000300800 */
[----:B------:R2:W5:Y:S01]  /*12a20*/  LDL.64 R10, [R1+0x8] ;  /* 0x00000800010a7983 */ /* 0x0005620000100a00 */
        /* <DEDUP_REMOVED lines=24> */
.L_x_579:
[----:B------:R-:W-:Y:S05]  /*12bb0*/  BSYNC.RECONVERGENT B0 ;  /* 0x0000000000007941 */ /* 0x000fea0003800200 */
.L_x_578:
        /* <DEDUP_REMOVED lines=16> */
.L_x_581:
[----:B------:R-:W-:Y:S05]  /*12cc0*/  BSYNC.RECONVERGENT B0 ;  /* 0x0000000000007941 */ /* 0x000fea0003800200 */
.L_x_580:
        /* <DEDUP_REMOVED lines=16> */
.L_x_583:
[----:B------:R-:W-:Y:S05]  /*12dd0*/  BSYNC.RECONVERGENT B0 ;  /* 0x0000000000007941 */ /* 0x000fea0003800200 */
.L_x_582:
        /* <DEDUP_REMOVED lines=15> */
.L_x_584:
        /* <DEDUP_REMOVED lines=11> */
.L_x_736:


//--------------------- .text._ZN5flash16flash_fwd_kernelI23Flash_fwd_kernel_traitsILi32ELi128ELi128ELi4ELb0ELb0EN7cutlass6half_tE19Flash_kernel_traitsILi32ELi128ELi128ELi4ES3_EELb1ELb1ELb0ELb1ELb0ELb0ELb0ELb1EEEvNS_16Flash_fwd_paramsE --------------------------
	.section	.text._ZN5flash16flash_fwd_kernelI23Flash_fwd_kernel_traitsILi32ELi128ELi128ELi4ELb0ELb0EN7cutlass6half_tE19Flash_kernel_traitsILi32ELi128ELi128ELi4ES3_EELb1ELb1ELb0ELb1ELb0ELb0ELb0ELb1EEEvNS_16Flash_fwd_paramsE,"ax",@progbits
	.align	128
        .global         _ZN5flash16flash_fwd_kernelI23Flash_fwd_kernel_traitsILi32ELi128ELi128ELi4ELb0ELb0EN7cutlass6half_tE19Flash_kernel_traitsILi32ELi128ELi128ELi4ES3_EELb1ELb1ELb0ELb1ELb0ELb0ELb0ELb1EEEvNS_16Flash_fwd_paramsE
        .type           _ZN5flash16flash_fwd_kernelI23Flash_fwd_kernel_traitsILi32ELi128ELi128ELi4ELb0ELb0EN7cutlass6half_tE19Flash_kernel_traitsILi32ELi128ELi128ELi4ES3_EELb1ELb1ELb0ELb1ELb0ELb0ELb0ELb1EEEvNS_16Flash_fwd_paramsE,@function
        .size           _ZN5flash16flash_fwd_kernelI23Flash_fwd_kernel_traitsILi32ELi128ELi128ELi4ELb0ELb0EN7cutlass6half_tE19Flash_kernel_traitsILi32ELi128ELi128ELi4ES3_EELb1ELb1ELb0ELb1ELb0ELb0ELb0ELb1EEEvNS_16Flash_fwd_paramsE,(.L_x_737 - _ZN5flash16flash_fwd_kernelI23Flash_fwd_kernel_traitsILi32ELi128ELi128ELi4ELb0ELb0EN7cutlass6half_tE19Flash_kernel_traitsILi32ELi128ELi128ELi4ES3_EELb1ELb1ELb0ELb1ELb0ELb0ELb0ELb1EEEvNS_16Flash_fwd_paramsE)
        .other          _ZN5flash16flash_fwd_kernelI23Flash_fwd_kernel_traitsILi32ELi128ELi128ELi4ELb0ELb0EN7cutlass6half_tE19Flash_kernel_traitsILi32ELi128ELi128ELi4ES3_EELb1ELb1ELb0ELb1ELb0ELb0ELb0ELb1EEEvNS_16Flash_fwd_paramsE,@"STO_CUDA_ENTRY STV_DEFAULT"
_ZN5flash16flash_fwd_kernelI23Flash_fwd_kernel_traitsILi32ELi128ELi128ELi4ELb0ELb0EN7cutlass6half_tE19Flash_kernel_traitsILi32ELi128ELi128ELi4ES3_EELb1ELb1ELb0ELb1ELb0ELb0ELb0ELb1EEEvNS_16Flash_fwd_paramsE:
.text._ZN5flash16flash_fwd_kernelI23Flash_fwd_kernel_traitsILi32ELi128ELi128ELi4ELb0ELb0EN7cutlass6half_tE19Flash_kernel_traitsILi32ELi128ELi128ELi4ES3_EELb1ELb1ELb0ELb1ELb0ELb0ELb0ELb1EEEvNS_16Flash_fwd_paramsE:
        /* <DEDUP_REMOVED lines=100> */
.L_x_585:
        /* <DEDUP_REMOVED lines=24> */
[----:B------:R-:W-:Y:S01]  /*07c0*/  UISETP.NE.AND UP0, UPT, UR18, -0x1, UPT ;  /* 0xffffffff1200788c */ /* 0x000fe2000bf05270 */
[----:B------:R-:W2:Y:S10]  /*07d0*/  LDCU.U8 UR11, c[0x0][0x548] ;  /* 0x0000a900ff0b77ac */ /* 0x000eb40008000000 */
[----:B------:R-:W3:Y:S01]  /*07e0*/  @!UP0 LDCU.64 UR8, c[0x0][0x400] ;  /* 0x00008000ff0887ac */ /* 0x000ee20008000a00 */
[----:B-1----:R-:W-:Y:S01]  /*07f0*/  UISETP.NE.AND UP1, UPT, UR4, URZ, UPT ;  /* 0x000000ff0400728c */ /* 0x002fe2000bf25270 */
[----:B------:R-:W1:Y:S10]  /*0800*/  @UP0 LDCU.64 UR6, c[0x0][0x408] ;  /* 0x00008100ff0607ac */ /* 0x000e740008000a00 */
[----:B------:R-:W4:Y:S01]  /*0810*/  @UP1 LDCU.64 UR4, c[0x0][0x430] ;  /* 0x00008600ff0417ac */ /* 0x000f220008000a00 */
[----:B---3--:R-:W-:Y:S01]  /*0820*/  @!UP0 UIMAD.WIDE.U32 UR12, UR31, UR8, URZ ;  /* 0x000000081f0c82a5 */ /* 0x008fe2000f8e00ff */
[----:B------:R-:W3:Y:S01]  /*0830*/  @UP1 LDCU UR8, c[0x0][0x430] ;  /* 0x00008600ff0817ac */ /* 0x000ee20008000800 */
[----:B-1----:R-:W-:-:S02]  /*0840*/  @UP0 UIMAD.WIDE.U32 UR14, UR18, UR6, URZ ;  /* 0x00000006120e02a5 */ /* 0x002fc4000f8e00ff */
[----:B------:R-:W-:Y:S02]  /*0850*/  @!UP0 UIMAD UR9, UR31, UR9, UR13 ;  /* 0x000000091f0982a4 */ /* 0x000fe4000f8e020d */
[----:B------:R-:W-:-:S03]  /*0860*/  @UP0 UIMAD UR9, UR18, UR7, UR15 ;  /* 0x00000007120902a4 */ /* 0x000fc6000f8e020f */
[----:B------:R-:W-:Y:S01]  /*0870*/  @UP1 UMOV UR7, 0x1 ;  /* 0x0000000100071882 */ /* 0x000fe20000000000 */
[----:B----4-:R-:W-:Y:S01]  /*0880*/  @UP1 UIMAD UR6, UR4, UR5, URZ ;  /* 0x00000005040612a4 */ /* 0x010fe2000f8e02ff */
[----:B------:R-:W-:Y:S01]  /*0890*/  @UP0 UMOV UR12, UR14 ;  /* 0x0000000e000c0c82 */ /* 0x000fe20008000000 */
[----:B--23--:R-:W-:Y:S10]  /*08a0*/  BRA.U UP1, `(.L_x_587) ;  /* 0x0000000101247547 */ /* 0x00cff4000b800000 */
[----:B------:R-:W-:-:S11]  /*08b0*/  UISETP.NE.AND UP0, UPT, UR11, URZ, UPT ;  /* 0x000000ff0b00728c */ /* 0x000fd6000bf05270 */
[----:B------:R-:W1:Y:S01]  /*08c0*/  @UP0 LDCU UR7, c[0x0][0x454] ;  /* 0x00008a80ff0707ac */ /* 0x000e620008000800 */
[----:B------:R-:W2:Y:S01]  /*08d0*/  @!UP0 LDCU UR4, c[0x0][0x434] ;  /* 0x00008680ff0487ac */ /* 0x000ea20008000800 */
[----:B------:R-:W3:Y:S01]  /*08e0*/  @UP0 LDCU UR6, c[0x0][0x454] ;  /* 0x00008a80ff0607ac */ /* 0x000ee20008000800 */
[----:B------:R-:W-:Y:S01]  /*08f0*/  @UP0 UMOV UR8, 0x1 ;  /* 0x0000000100080882 */ /* 0x000fe20000000000 */
[----:B---3--:R-:W3:Y:S01]  /*0900*/  @!UP0 LDCU UR6, c[0x0][0x434] ;  /* 0x00008680ff0687ac */ /* 0x008ee20008000800 */
[----:B------:R-:W-:Y:S01]  /*0910*/  @!UP0 UMOV UR8, 0x1 ;  /* 0x0000000100088882 */ /* 0x000fe20000000000 */
[----:B-1----:R-:W-:Y:S02]  /*0920*/  @UP0 UIMAD UR7, UR10, UR7, URZ ;  /* 0x000000070a0702a4 */ /* 0x002fe4000f8e02ff */
[----:B--2---:R-:W-:-:S12]  /*0930*/  @!UP0 UIMAD UR7, UR10, UR4, URZ ;  /* 0x000000040a0782a4 */ /* 0x004fd8000f8e02ff */
.L_x_587:
[----:B------:R-:W1:Y:S01]  /*0940*/  LDCU.64 UR4, c[0x0][0x410] ;  /* 0x00008200ff0477ac */ /* 0x000e620008000a00 */
[----:B------:R-:W-:Y:S01]  /*0950*/  IMAD.SHL.U32 R8, R241, 0x8, RZ ;  /* 0x00000008f1087824 */ /* 0x000fe200078e00ff */
[----:B------:R-:W2:Y:S01]  /*0960*/  S2R R2, SR_CTAID.X ;  /* 0x0000000000027919 */ /* 0x000ea20000002500 */
[----:B------:R-:W-:Y:S01]  /*0970*/  SHF.R.U32.HI R4, RZ, 0x2, R241 ;  /* 0x00000002ff047819 */ /* 0x000fe200000116f1 */
[----:B------:R-:W4:Y:S01]  /*0980*/  LDCU UR10, c[0x0][0x440] ;  /* 0x00008800ff0a77ac */ /* 0x000f220008000800 */
[----:B------:R-:W-:Y:S01]  /*0990*/  IMAD.MOV.U32 R5, RZ, RZ, RZ ;  /* 0x000000ffff057224 */ /* 0x000fe200078e00ff */
[----:B------:R-:W-:Y:S01]  /*09a0*/  LOP3.LUT R8, R8, 0x18, RZ, 0xc0, !PT ;  /* 0x0000001808087812 */ /* 0x000fe200078ec0ff */
[----:B------:R-:W-:Y:S01]  /*09b0*/  BSSY.RECONVERGENT B0, `(.L_x_588) ;  /* 0x000002e000007945 */ /* 0x000fe20003800200 */
[----:B------:R-:W-:Y:S01]  /*09c0*/  UISETP.NE.AND UP1, UPT, UR11, URZ, !UP1 ;  /* 0x000000ff0b00728c */ /* 0x000fe2000cf25270 */
[----:B------:R-:W-:Y:S01]  /*09d0*/  VIADD R14, R4, 0x20 ;  /* 0x00000020040e7836 */ /* 0x000fe20000000000 */
[----:B------:R-:W-:Y:S01]  /*09e0*/  ISETP.NE.AND P1, PT, R8, RZ, PT ;  /* 0x000000ff0800720c */ /* 0x000fe20003f25270 */
[----:B------:R-:W-:Y:S01]  /*09f0*/  UIADD3 UR34, UPT, UPT, -UR33, UR34, URZ ;  /* 0x0000002221227290 */ /* 0x000fe2000fffe1ff */
[C---:B------:R-:W-:Y:S01]  /*0a00*/  VIADD R15, R4.reuse, 0x40 ;  /* 0x00000040040f7836 */ /* 0x040fe20000000000 */
[----:B------:R-:W-:Y:S01]  /*0a10*/  UISETP.NE.AND UP0, UPT, UR18, -0x1, UPT ;  /* 0xffffffff1200788c */ /* 0x000fe2000bf05270 */
[----:B------:R-:W-:Y:S01]  /*0a20*/  VIADD R16, R4, 0x60 ;  /* 0x0000006004107836 */ /* 0x000fe20000000000 */
[----:B---3--:R-:W-:-:S02]  /*0a30*/  UIMAD UR6, UR32, UR6, URZ ;  /* 0x00000006200672a4 */ /* 0x008fc4000f8e02ff */
[----:B------:R-:W-:Y:S01]  /*0a40*/  UIMAD UR33, UR33, UR8, URZ ;  /* 0x00000008212172a4 */ /* 0x000fe2000f8e02ff */
[----:B-1----:R-:W-:Y:S01]  /*0a50*/  IMAD.U32 R0, RZ, RZ, UR4 ;  /* 0x00000004ff007e24 */ /* 0x002fe2000f8e00ff */
[----:B------:R-:W1:Y:S01]  /*0a60*/  LDCU UR4, c[0x0][0x434] ;  /* 0x00008680ff0477ac */ /* 0x000e620008000800 */
[----:B------:R-:W-:Y:S01]  /*0a70*/  IMAD.U32 R6, RZ, RZ, UR5 ;  /* 0x00000005ff067e24 */ /* 0x000fe2000f8e00ff */
[----:B------:R-:W-:Y:S02]  /*0a80*/  ISETP.GE.OR P4, PT, R4, UR34, P1 ;  /* 0x0000002204007c0c */ /* 0x000fe40008f86670 */
[C---:B----4-:R-:W-:Y:S01]  /*0a90*/  ISETP.GE.AND P5, PT, R8.reuse, UR10, PT ;  /* 0x0000000a08007c0c */ /* 0x050fe2000bfa6270 */
[----:B------:R-:W-:Y:S01]  /*0aa0*/  @!UP1 UIMAD UR6, UR31, UR7, UR6 ;  /* 0x000000071f0692a4 */ /* 0x000fe2000f8e0206 */
[----:B------:R-:W-:Y:S01]  /*0ab0*/  IADD3 R8, P0, PT, R8, UR12, RZ ;  /* 0x0000000c08087c10 */ /* 0x000fe2000ff1e0ff */
[----:B------:R-:W-:Y:S01]  /*0ac0*/  USHF.R.S32.HI UR10, URZ, 0x1f, UR33 ;  /* 0x0000001fff0a7899 */ /* 0x000fe20008011421 */
[----:B------:R-:W-:Y:S01]  /*0ad0*/  ISETP.GE.OR P6, PT, R4, UR34, P5 ;  /* 0x0000002204007c0c */ /* 0x000fe2000afc6670 */
[----:B------:R-:W-:Y:S01]  /*0ae0*/  USHF.R.S32.HI UR5, URZ, 0x1f, UR6 ;  /* 0x0000001fff057899 */ /* 0x000fe20008011406 */
[----:B------:R-:W-:Y:S01]  /*0af0*/  ISETP.GE.OR P3, PT, R14, UR34, P1 ;  /* 0x000000220e007c0c */ /* 0x000fe20008f66670 */
[----:B------:R-:W-:Y:S01]  /*0b00*/  IMAD.X R9, RZ, RZ, UR9, P0 ;  /* 0x00000009ff097e24 */ /* 0x000fe200080e06ff */
[----:B------:R-:W-:-:S02]  /*0b10*/  ISETP.GE.OR P2, PT, R15, UR34, P1 ;  /* 0x000000220f007c0c */ /* 0x000fc40008f46670 */
[----:B------:R-:W-:Y:S01]  /*0b20*/  ISETP.GE.OR P1, PT, R16, UR34, P1 ;  /* 0x0000002210007c0c */ /* 0x000fe20008f26670 */
[----:B------:R-:W-:Y:S01]  /*0b30*/  IMAD.WIDE.U32 R8, R0, UR32, R8 ;  /* 0x0000002000087c25 */ /* 0x000fe2000f8e0008 */
[----:B------:R-:W-:Y:S01]  /*0b40*/  ISETP.GE.OR P0, PT, R14, UR34, P5 ;  /* 0x000000220e007c0c */ /* 0x000fe2000af06670 */
[----:B-1----:R-:W-:Y:S02]  /*0b50*/  UIMAD UR4, UR31, UR4, URZ ;  /* 0x000000041f0472a4 */ /* 0x002fe4000f8e02ff */
[----:B--2---:R-:W-:Y:S02]  /*0b60*/  IMAD.WIDE.U32 R2, R2, 0x80, R4 ;  /* 0x0000008002027825 */ /* 0x004fe400078e0004 */
[----:B------:R-:W-:Y:S02]  /*0b70*/  USEL UR9, UR4, UR18, !UP0 ;  /* 0x0000001204097287 */ /* 0x000fe4000c000000 */
[----:B------:R-:W-:Y:S02]  /*0b80*/  IMAD R7, R6, UR32, R9 ;  /* 0x0000002006077c24 */ /* 0x000fe4000f8e0209 */
[----:B------:R-:W-:-:S02]  /*0b90*/  USHF.R.S32.HI UR4, URZ, 0x1f, UR9 ;  /* 0x0000001fff047899 */ /* 0x000fc40008011409 */
        /* <DEDUP_REMOVED lines=15> */
.L_x_589:
[----:B------:R-:W-:Y:S05]  /*0c90*/  BSYNC.RECONVERGENT B0 ;  /* 0x0000000000007941 */ /* 0x000fea0003800200 */
.L_x_588:
        /* <DEDUP_REMOVED lines=17> */
.L_x_591:
[----:B------:R-:W-:Y:S05]  /*0db0*/  BSYNC.RECONVERGENT B0 ;  /* 0x0000000000007941 */ /* 0x000fea0003800200 */
.L_x_590:
        /* <DEDUP_REMOVED lines=15> */
.L_x_593:
[----:B------:R-:W-:Y:S05]  /*0eb0*/  BSYNC.RECONVERGENT B0 ;  /* 0x0000000000007941 */ /* 0x000fea0003800200 */
.L_x_592:
        /* <DEDUP_REMOVED lines=14> */
.L_x_595:
[----:B------:R-:W-:Y:S05]  /*0fa0*/  BSYNC.RECONVERGENT B0 ;  /* 0x0000000000007941 */ /* 0x000fea0003800200 */
.L_x_594:
        /* <DEDUP_REMOVED lines=10> */
.L_x_597:
[----:B------:R-:W-:Y:S05]  /*1050*/  BSYNC.RECONVERGENT B0 ;  /* 0x0000000000007941 */ /* 0x000fea0003800200 */
.L_x_596:
        /* <DEDUP_REMOVED lines=10> */
.L_x_599:
[----:B------:R-:W-:Y:S05]  /*1100*/  BSYNC.RECONVERGENT B0 ;  /* 0x0000000000007941 */ /* 0x000fea0003800200 */
.L_x_598:
        /* <DEDUP_REMOVED lines=10> */
.L_x_601:
[----:B------:R-:W-:Y:S05]  /*11b0*/  BSYNC.RECONVERGENT B0 ;  /* 0x0000000000007941 */ /* 0x000fea0003800200 */
.L_x_600:
        /* <DEDUP_REMOVED lines=10> */
.L_x_586:
        /* <DEDUP_REMOVED lines=28> */
.L_x_602:
[----:B------:R-:W1:Y:S01]  /*1420*/  LDCU.64 UR12, c[0x0][0x3b8] ;  /* 0x00007700ff0c77ac */ /* 0x000e620008000a00 */
[----:B------:R-:W-:-:S04]  /*1430*/  UIADD3 UR9, UPT, UPT, UR8, UR15, URZ ;  /* 0x0000000f08097290 */ /* 0x000fc8000fffe0ff */
[----:B-1----:R-:W-:Y:S02]  /*1440*/  UIMAD.WIDE.U32 UR4, UR9, UR12, URZ ;  /* 0x0000000c090472a5 */ /* 0x002fe4000f8e00ff */
[----:B------:R-:W-:-:S04]  /*1450*/  UIMAD UR9, UR9, UR13, URZ ;  /* 0x0000000d090972a4 */ /* 0x000fc8000f8e02ff */
[----:B------:R-:W-:Y:S01]  /*1460*/  UIADD3 UR9, UPT, UPT, UR5, UR9, URZ ;  /* 0x0000000905097290 */ /* 0x000fe2000fffe0ff */
[----:B------:R-:W-:Y:S02]  /*1470*/  UMOV UR14, UR4 ;  /* 0x00000004000e7c82 */ /* 0x000fe40008000000 */
.L_x_603:
        /* <DEDUP_REMOVED lines=38> */
.L_x_604:
[----:B------:R-:W1:Y:S01]  /*16e0*/  LDCU.64 UR10, c[0x0][0x3c0] ;  /* 0x00007800ff0a77ac */ /* 0x000e620008000a00 */
[----:B------:R-:W-:-:S04]  /*16f0*/  UIADD3 UR8, UPT, UPT, UR8, UR15, URZ ;  /* 0x0000000f08087290 */ /* 0x000fc8000fffe0ff */
[----:B-1----:R-:W-:Y:S02]  /*1700*/  UIMAD.WIDE.U32 UR16, UR8, UR10, URZ ;  /* 0x0000000a081072a5 */ /* 0x002fe4000f8e00ff */
[----:B------:R-:W-:-:S04]  /*1710*/  UIMAD UR8, UR8, UR11, URZ ;  /* 0x0000000b080872a4 */ /* 0x000fc8000f8e02ff */
[----:B------:R-:W-:-:S12]  /*1720*/  UIADD3 UR8, UPT, UPT, UR17, UR8, URZ ;  /* 0x0000000811087290 */ /* 0x000fd8000fffe0ff */
.L_x_605:
[----:B------:R-:W-:Y:S01]  /*1730*/  IMAD.SHL.U32 R15, R241, 0x8, RZ ;  /* 0x00000008f10f7824 */ /* 0x000fe200078e00ff */
[----:B------:R-:W1:Y:S01]  /*1740*/  LDCU.128 UR4, c[0x0][0x3d0] ;  /* 0x00007a00ff0477ac */ /* 0x000e620008000c00 */
[----:B------:R-:W-:Y:S01]  /*1750*/  SHF.R.U32.HI R12, RZ, 0x2, R241 ;  /* 0x00000002ff0c7819 */ /* 0x000fe200000116f1 */
[----:B------:R-:W2:Y:S01]  /*1760*/  S2R R10, SR_CTAID.X ;  /* 0x00000000000a7919 */ /* 0x000ea20000002500 */
[----:B------:R-:W-:Y:S01]  /*1770*/  SHF.R.S32.HI R6, RZ, 0x1f, R0 ;  /* 0x0000001fff067819 */ /* 0x000fe20000011400 */
[----:B------:R-:W3:Y:S01]  /*1780*/  S2UR UR37, SR_CgaCtaId ;  /* 0x00000000002579c3 */ /* 0x000ee20000008800 */
[C---:B------:R-:W-:Y:S01]  /*1790*/  LOP3.LUT R161, R15.reuse, 0x18, RZ, 0xc0, !PT ;  /* 0x000000180fa17812 */ /* 0x040fe200078ec0ff */
[----:B------:R-:W-:Y:S01]  /*17a0*/  UIADD3 UR19, UPT, UPT, -UR33, UR34, URZ ;  /* 0x0000002221137290 */ /* 0x000fe2000fffe1ff */
[----:B------:R-:W-:Y:S01]  /*17b0*/  LOP3.LUT R7, R15, 0xd8, RZ, 0xc0, !PT ;  /* 0x000000d80f077812 */ /* 0x000fe200078ec0ff */
[----:B------:R-:W-:Y:S01]  /*17c0*/  BSSY.RECONVERGENT B0, `(.L_x_606) ;  /* 0x000003d000007945 */ /* 0x000fe20003800200 */
[C---:B------:R-:W-:Y:S01]  /*17d0*/  IADD3 R4, P1, PT, R161.reuse, UR14, RZ ;  /* 0x0000000ea1047c10 */ /* 0x040fe2000ff3e0ff */
[----:B------:R-:W4:Y:S01]  /*17e0*/  LDCU.64 UR14, c[0x0][0x388] ;  /* 0x00007100ff0e77ac */ /* 0x000f220008000a00 */
[----:B------:R-:W-:-:S02]  /*17f0*/  IADD3 R2, P0, PT, R161, UR16, RZ ;  /* 0x00000010a1027c10 */ /* 0x000fc4000ff1e0ff */
[----:B------:R-:W-:Y:S01]  /*1800*/  LOP3.LUT R7, R7, 0x18, R241, 0x78, !PT ;  /* 0x0000001807077812 */ /* 0x000fe200078e78f1 */
[----:B------:R-:W-:Y:S01]  /*1810*/  IMAD.X R5, RZ, RZ, UR9, P1 ;  /* 0x00000009ff057e24 */ /* 0x000fe200088e06ff */
[----:B------:R-:W-:Y:S01]  /*1820*/  IADD3.X R3, PT, PT, RZ, UR8, RZ, P0, !PT ;  /* 0x00000008ff037c10 */ /* 0x000fe200087fe4ff */
[----:B------:R-:W5:Y:S01]  /*1830*/  LDCU.64 UR8, c[0x0][0x390] ;  /* 0x00007200ff0877ac */ /* 0x000f620008000a00 */
[----:B------:R-:W-:Y:S01]  /*1840*/  LOP3.LUT R15, R7, 0x1f20, R15, 0xf8, !PT ;  /* 0x00001f20070f7812 */ /* 0x000fe200078ef80f */
[C---:B------:R-:W-:Y:S01]  /*1850*/  IMAD.WIDE.U32 R4, R12.reuse, UR12, R4 ;  /* 0x0000000c0c047c25 */ /* 0x040fe2000f8e0004 */
[C---:B------:R-:W-:Y:S01]  /*1860*/  ISETP.GE.AND P2, PT, R12.reuse, UR19, PT ;  /* 0x000000130c007c0c */ /* 0x040fe2000bf46270 */
[----:B------:R-:W2:Y:S01]  /*1870*/  LDCU.64 UR16, c[0x0][0x3c8] ;  /* 0x00007900ff1077ac */ /* 0x000ea20008000a00 */
[----:B------:R-:W-:Y:S01]  /*1880*/  MOV R13, RZ ;  /* 0x000000ff000d7202 */ /* 0x000fe20000000f00 */
[----:B------:R-:W-:-:S04]  /*1890*/  IMAD.WIDE.U32 R2, R12, UR10, R2 ;  /* 0x0000000a0c027c25 */ /* 0x000fc8000f8e0002 */
[C---:B-1----:R-:W-:Y:S02]  /*18a0*/  IMAD R7, R6.reuse, UR4, RZ ;  /* 0x0000000406077c24 */ /* 0x042fe4000f8e02ff */
[----:B------:R-:W-:Y:S02]  /*18b0*/  IMAD R6, R6, UR6, RZ ;  /* 0x0000000606067c24 */ /* 0x000fe4000f8e02ff */
[C---:B------:R-:W-:Y:S02]  /*18c0*/  IMAD R5, R12.reuse, UR13, R5 ;  /* 0x0000000d0c057c24 */ /* 0x040fe4000f8e0205 */
[----:B------:R-:W-:Y:S02]  /*18d0*/  IMAD R3, R12, UR11, R3 ;  /* 0x0000000b0c037c24 */ /* 0x000fe4000f8e0203 */
[C---:B------:R-:W-:Y:S02]  /*18e0*/  IMAD R14, R0.reuse, UR5, R7 ;  /* 0x00000005000e7c24 */ /* 0x040fe4000f8e0207 */
[----:B------:R-:W-:-:S02]  /*18f0*/  IMAD R9, R0, UR7, R6 ;  /* 0x0000000700097c24 */ /* 0x000fc4000f8e0206 */
[C---:B------:R-:W-:Y:S01]  /*1900*/  IMAD.WIDE.U32 R6, R0.reuse, UR4, R4 ;  /* 0x0000000400067c25 */ /* 0x040fe2000f8e0004 */
[----:B------:R-:W-:Y:S01]  /*1910*/  IADD3 R4, P0, PT, R161, UR38, RZ ;  /* 0x00000026a1047c10 */ /* 0x000fe2000ff1e0ff */
[----:B------:R-:W-:Y:S02]  /*1920*/  UMOV UR4, 0x400 ;  /* 0x0000040000047882 */ /* 0x000fe40000000000 */
[----:B------:R-:W-:Y:S01]  /*1930*/  IMAD.WIDE.U32 R2, R0, UR6, R2 ;  /* 0x0000000600027c25 */ /* 0x000fe2000f8e0002 */
[----:B------:R-:W-:Y:S01]  /*1940*/  IADD3 R7, PT, PT, R7, R14, RZ ;  /* 0x0000000e07077210 */ /* 0x000fe20007ffe0ff */
[----:B---3--:R-:W-:Y:S01]  /*1950*/  ULEA UR4, UR37, UR4, 0x18 ;  /* 0x0000000425047291 */ /* 0x008fe2000f8ec0ff */
[----:B----4-:R-:W-:Y:S01]  /*1960*/  LEA R242, P1, R6, UR14, 0x1 ;  /* 0x0000000e06f27c11 */ /* 0x010fe2000f8208ff */
[----:B------:R-:W-:Y:S01]  /*1970*/  IMAD.X R5, RZ, RZ, UR36, P0 ;  /* 0x00000024ff057e24 */ /* 0x000fe200080e06ff */
[----:B-----5:R-:W-:Y:S01]  /*1980*/  LEA R20, P0, R2, UR8, 0x1 ;  /* 0x0000000802147c11 */ /* 0x020fe2000f8008ff */
[----:B------:R-:W-:Y:S01]  /*1990*/  IMAD.IADD R3, R3, 0x1, R9 ;  /* 0x0000000103037824 */ /* 0x000fe200078e0209 */
[----:B------:R-:W-:Y:S01]  /*19a0*/  LEA.HI.X R240, R6, UR15, R7, 0x1, P1 ;  /* 0x0000000f06f07c11 */ /* 0x000fe200088f0c07 */
[----:B------:R1:W-:Y:S01]  /*19b0*/  STL [R1+0x314], R242 ;  /* 0x000314f201007387 */ /* 0x0003e20000100800 */
[----:B--2---:R-:W-:Y:S01]  /*19c0*/  IMAD.U32 R8, RZ, RZ, UR16 ;  /* 0x00000010ff087e24 */ /* 0x004fe2000f8e00ff */
[----:B------:R-:W-:Y:S01]  /*19d0*/  MOV R0, UR17 ;  /* 0x0000001100007c02 */ /* 0x000fe20008000f00 */
[----:B------:R-:W-:Y:S01]  /*19e0*/  IMAD.WIDE.U32 R10, R10, 0x80, R12 ;  /* 0x000000800a0a7825 */ /* 0x000fe200078e000c */
[----:B------:R-:W-:Y:S01]  /*19f0*/  LEA.HI.X R19, R2, UR9, R3, 0x1, P0 ;  /* 0x0000000902137c11 */ /* 0x000fe200080f0c03 */
[----:B------:R1:W-:Y:S01]  /*1a00*/  STL [R1+0x31c], R20 ;  /* 0x00031c1401007387 */ /* 0x0003e20000100800 */
[----:B------:R-:W-:Y:S01]  /*1a10*/  LEA R198, R15, UR4, 0x1 ;  /* 0x000000040fc67c11 */ /* 0x000fe2000f8e08ff */
[----:B------:R-:W-:-:S02]  /*1a20*/  IMAD.WIDE.U32 R8, R8, UR32, R4 ;  /* 0x0000002008087c25 */ /* 0x000fc4000f8e0004 */
[----:B------:R1:W-:Y:S02]  /*1a30*/  STL [R1+0x310], R240 ;  /* 0x000310f001007387 */ /* 0x0003e40000100800 */
[----:B------:R-:W-:Y:S02]  /*1a40*/  IMAD R5, R0, UR32, R9 ;  /* 0x0000002000057c24 */ /* 0x000fe4000f8e0209 */
        /* <DEDUP_REMOVED lines=19> */
.L_x_608:
[----:B------:R2:W-:Y:S02]  /*1b80*/  STS.128 [R198], RZ ;  /* 0x000000ffc6007388 */ /* 0x0005e40000000c00 */
.L_x_607:
[----:B------:R-:W-:Y:S05]  /*1b90*/  BSYNC.RECONVERGENT B0 ;  /* 0x0000000000007941 */ /* 0x000fea0003800200 */
.L_x_606:
        /* <DEDUP_REMOVED lines=32> */
.L_x_610:
[----:B------:R-:W-:Y:S05]  /*1da0*/  BSYNC.RECONVERGENT B0 ;  /* 0x0000000000007941 */ /* 0x000fea0003800200 */
.L_x_609:
        /* <DEDUP_REMOVED lines=22> */
.L_x_612:
[----:B------:R-:W-:Y:S05]  /*1f10*/  BSYNC.RECONVERGENT B0 ;  /* 0x0000000000007941 */ /* 0x000fea0003800200 */
.L_x_611:
        /* <DEDUP_REMOVED lines=22> */
.L_x_614:
[----:B------:R-:W-:Y:S05]  /*2080*/  BSYNC.RECONVERGENT B0 ;  /* 0x0000000000007941 */ /* 0x000fea0003800200 */
.L_x_613:
        /* <DEDUP_REMOVED lines=18> */
.L_x_617:
[----:B------:R1:W-:Y:S02]  /*21b0*/  STS.128 [R198+0x2000], RZ ;  /* 0x002000ffc6007388 */ /* 0x0003e40000000c00 */
.L_x_616:
[----:B------:R-:W-:Y:S05]  /*21c0*/  BSYNC.RECONVERGENT B0 ;  /* 0x0000000000007941 */ /* 0x000fea0003800200 */
.L_x_615:
        /* <DEDUP_REMOVED lines=21> */
.L_x_619:
[----:B------:R-:W-:Y:S05]  /*2320*/  BSYNC.RECONVERGENT B0 ;  /* 0x0000000000007941 */ /* 0x000fea0003800200 */
.L_x_618:
        /* <DEDUP_REMOVED lines=16> */
.L_x_621:
[----:B------:R-:W-:Y:S05]  /*2430*/  BSYNC.RECONVERGENT B0 ;  /* 0x0000000000007941 */ /* 0x000fea0003800200 */
.L_x_620:
        /* <DEDUP_REMOVED lines=20> */
.L_x_623:
[----:B------:R-:W-:Y:S05]  /*2580*/  BSYNC.RECONVERGENT B0 ;  /* 0x0000000000007941 */ /* 0x000fea0003800200 */
.L_x_622:
[----:B------:R-:W5:Y:S01]  /*2590*/  LDCU.64 UR8, c[0x0][0x538] ;  /* 0x0000a700ff0877ac */ /* 0x000f620008000a00 */
[----:B------:R-:W0:Y:S01]  /*25a0*/  LDGDEPBAR ;  /* 0x00000000000079af */ /* 0x000e220000000000 */
[----:B-----5:R-:W-:-:S04]  /*25b0*/  UISETP.NE.U32.AND UP1, UPT, UR8, URZ, UPT ;  /* 0x000000ff0800728c */ /* 0x020fc8000bf25070 */
[----:B------:R-:W-:Y:S01]  /*25c0*/  UISETP.NE.AND.EX UP1, UPT, UR9, URZ, UPT, UP1 ;  /* 0x000000ff0900728c */ /* 0x000fe2000bf25310 */
[----:B---3--:R-:W-:Y:S01]  /*25d0*/  SHF.R.U32.HI R6, RZ, 0x1, R241 ;  /* 0x00000001ff067819 */ /* 0x008fe200000116f1 */
[----:B--2---:R-:W-:Y:S01]  /*25e0*/  IMAD.U32 R4, RZ, RZ, UR33 ;  /* 0x00000021ff047e24 */ /* 0x004fe2000f8e00ff */
[----:B------:R-:W-:Y:S01]  /*25f0*/  USHF.L.U32 UR35, UR35, 0x5, URZ ;  /* 0x0000000523237899 */ /* 0x000fe200080006ff */
[----:B------:R-:W-:Y:S01]  /*2600*/  LOP3.LUT R5, R241, 0x1f, RZ, 0xc0, !PT ;  /* 0x0000001ff1057812 */ /* 0x000fe200078ec0ff */
[----:B------:R-:W-:-:S04]  /*2610*/  DEPBAR.LE SB0, 0x0 ;  /* 0x000080000000791a */ /* 0x000fc80000000000 */
[----:B------:R-:W-:Y:S02]  /*2620*/  PLOP3.LUT P0, PT, PT, PT, UP1, 0x80, 0x8 ;  /* 0x000000000008781c */ /* 0x000fe40003f0f018 */
[----:B------:R-:W2:Y:S01]  /*2630*/  @UP1 LDCU.64 UR6, c[0x0][0x540] ;  /* 0x0000a800ff0617ac */ /* 0x000ea20008000a00 */
[----:B------:R-:W-:Y:S01]  /*2640*/  @UP1 UMOV UR14, UR32 ;  /* 0x00000020000e1c82 */ /* 0x000fe20008000000 */
[----:B------:R-:W-:Y:S02]  /*2650*/  @UP1 UMOV UR15, URZ ;  /* 0x000000ff000f1c82 */ /* 0x000fe40008000000 */
[----:B--2---:R-:W-:Y:S01]  /*2660*/  @UP1 UIMAD.WIDE.U32 UR14, UR31, UR6, UR14 ;  /* 0x000000061f0e12a5 */ /* 0x004fe2000f8e000e */
[----:B------:R-:W2:Y:S03]  /*2670*/  @UP1 LDCU UR6, c[0x0][0x458] ;  /* 0x00008b00ff0617ac */ /* 0x000ea60008000800 */
[----:B------:R-:W-:-:S02]  /*2680*/  @UP1 UIMAD UR7, UR31, UR7, UR15 ;  /* 0x000000071f0712a4 */ /* 0x000fc4000f8e020f */
[----:B------:R-:W-:-:S04]  /*2690*/  @UP1 ULEA UR8, UP0, UR14, UR8, 0x2 ;  /* 0x000000080e081291 */ /* 0x000fc8000f8010ff */
[----:B------:R-:W-:Y:S02]  /*26a0*/  @UP1 ULEA.HI.X UR9, UR14, UR9, UR7, 0x2, UP0 ;  /* 0x000000090e091291 */ /* 0x000fe400080f1407 */
[----:B------:R-:W-:-:S04]  /*26b0*/  IMAD.U32 R2, RZ, RZ, UR8 ;  /* 0x00000008ff027e24 */ /* 0x000fc8000f8e00ff */
[----:B------:R-:W-:-:S05]  /*26c0*/  IMAD.U32 R3, RZ, RZ, UR9 ;  /* 0x00000009ff037e24 */ /* 0x000fca000f8e00ff */
[----:B------:R3:W5:Y:S01]  /*26d0*/  @P0 LDG.E R2, desc[UR20][R2.64] ;  /* 0x0000001402020981 */ /* 0x000762000c1e1900 */
[----:B--2---:R-:W5:Y:S01]  /*26e0*/  @P0 MUFU.RCP R0, UR6 ;  /* 0x0000000600000d08 */ /* 0x004f620008001000 */
[----:B------:R-:W-:Y:S01]  /*26f0*/  USHF.L.U64.HI UR6, UR10, 0x7, UR11 ;  /* 0x000000070a067899 */ /* 0x000fe2000801020b */
[----:B------:R-:W-:Y:S01]  /*2700*/  BSSY.RECONVERGENT B0, `(.L_x_624) ;  /* 0x0000024000007945 */ /* 0x000fe20003800200 */
[----:B------:R-:W-:Y:S02]  /*2710*/  USHF.L.U32 UR14, UR10, 0x7, URZ ;  /* 0x000000070a0e7899 */ /* 0x000fe400080006ff */
[----:B------:R-:W-:Y:S02]  /*2720*/  UIMAD UR9, UR6, UR27, URZ ;  /* 0x0000001b060972a4 */ /* 0x000fe4000f8e02ff */
[----:B------:R-:W-:Y:S02]  /*2730*/  USHF.R.S32.HI UR6, URZ, 0x1f, UR35 ;  /* 0x0000001fff067899 */ /* 0x000fe40008011423 */
[----:B------:R-:W-:Y:S01]  /*2740*/  UIMAD.WIDE.U32 UR14, UR14, UR27, URZ ;  /* 0x0000001b0e0e72a5 */ /* 0x000fe2000f8e00ff */
[----:B------:R-:W-:-:S03]  /*2750*/  UMOV UR8, URZ ;  /* 0x000000ff00087c82 */ /* 0x000fc60008000000 */
[----:B------:R-:W-:Y:S01]  /*2760*/  UIADD3 UR9, UPT, UPT, UR15, UR9, URZ ;  /* 0x000000090f097290 */ /* 0x000fe2000fffe0ff */
[----:B---3--:R-:W-:-:S04]  /*2770*/  LOP3.LUT R3, R6, 0x1f0, RZ, 0xc0, !PT ;  /* 0x000001f006037812 */ /* 0x008fc800078ec0ff */
[----:B------:R-:W-:Y:S01]  /*2780*/  IADD3 R4, PT, PT, R3, 0x1, R4 ;  /* 0x0000000103047810 */ /* 0x000fe20007ffe004 */
[----:B------:R-:W-:Y:S01]  /*2790*/  BAR.SYNC.DEFER_BLOCKING 0x0 ;  /* 0x0000000000007b1d */ /* 0x000fe20000010000 */
[----:B-----5:R-:W-:Y:S01]  /*27a0*/  @P0 FMUL.FTZ R3, R2, R0 ;  /* 0x0000000002030220 */ /* 0x020fe20000410000 */
[----:B------:R-:W-:-:S04]  /*27b0*/  LOP3.LUT R0, R12, 0x7, RZ, 0xc0, !PT ;  /* 0x000000070c007812 */ /* 0x000fc800078ec0ff */
[----:B------:R-:W-:Y:S02]  /*27c0*/  @P0 R2UR UR7, R3 ;  /* 0x00000000030702ca */ /* 0x000fe400000e0000 */
[----:B------:R-:W-:Y:S02]  /*27d0*/  IADD3 R235, P1, P0, R17, UR35, R5 ;  /* 0x0000002311eb7c10 */ /* 0x000fe4000f83e005 */
[----:B------:R-:W-:Y:S01]  /*27e0*/  IADD3 R2, PT, PT, R4, -UR34, R0 ;  /* 0x8000002204027c10 */ /* 0x000fe2000fffe000 */
[----:B------:R-:W-:Y:S01]  /*27f0*/  IMAD.U32 R0, RZ, RZ, UR29 ;  /* 0x0000001dff007e24 */ /* 0x000fe2000f8e00ff */
[----:B------:R-:W-:-:S04]  /*2800*/  IADD3.X R133, PT, PT, R18, UR6, RZ, P1, P0 ;  /* 0x0000000612857c10 */ /* 0x000fc80008fe04ff */
[----:B------:R-:W-:-:S03]  /*2810*/  IADD3 R44, PT, PT, R2, UR30, R0 ;  /* 0x0000001e022c7c10 */ /* 0x000fc6000fffe000 */
        /* <DEDUP_REMOVED lines=15> */
.L_x_626:
[----:B------:R3:W-:Y:S01]  /*2910*/  STS.128 [R198+0x4000], RZ ;  /* 0x004000ffc6007388 */ /* 0x0007e20000000c00 */
[----:B------:R-:W-:Y:S05]  /*2920*/  BRA `(.L_x_627) ;  /* 0x0000000000047947 */ /* 0x000fea0003800000 */
.L_x_625:
[----:B------:R2:W-:Y:S02]  /*2930*/  STS.128 [R198+0x4000], RZ ;  /* 0x004000ffc6007388 */ /* 0x0005e40000000c00 */
.L_x_627:
[----:B------:R-:W-:Y:S05]  /*2940*/  BSYNC.RECONVERGENT B0 ;  /* 0x0000000000007941 */ /* 0x000fea0003800200 */
.L_x_624:
[----:B------:R-:W-:Y:S01]  /*2950*/  ISETP.GE.AND P0, PT, R14, UR5, PT ;  /* 0x000000050e007c0c */ /* 0x000fe2000bf06270 */
[C---:B--2---:R-:W-:Y:S01]  /*2960*/  IMAD.SHL.U32 R4, R241.reuse, 0x20, RZ ;  /* 0x00000020f1047824 */ /* 0x044fe200078e00ff */
[----:B------:R-:W-:Y:S01]  /*2970*/  BSSY.RECONVERGENT B0, `(.L_x_628) ;  /* 0x0000021000007945 */ /* 0x000fe20003800200 */
[----:B------:R-:W-:Y:S01]  /*2980*/  IMAD.SHL.U32 R147, R241, 0x10, RZ ;  /* 0x00000010f1937824 */ /* 0x000fe200078e00ff */
[----:B------:R-:W-:Y:S01]  /*2990*/  ISETP.GE.AND P2, PT, R15, UR5, PT ;  /* 0x000000050f007c0c */ /* 0x000fe2000bf46270 */
[----:B------:R-:W-:Y:S01]  /*29a0*/  IMAD.SHL.U32 R5, R241, 0x4, RZ ;  /* 0x00000004f1057824 */ /* 0x000fe200078e00ff */
[----:B------:R-:W-:Y:S02]  /*29b0*/  LOP3.LUT R0, R4, 0xc0, RZ, 0xc0, !PT ;  /* 0x000000c004007812 */ /* 0x000fe400078ec0ff */
[C---:B------:R-:W-:Y:S02]  /*29c0*/  LOP3.LUT R3, R147.reuse, 0x3e00, RZ, 0xc0, !PT ;  /* 0x00003e0093037812 */ /* 0x040fe400078ec0ff */
[----:B------:R-:W-:-:S02]  /*29d0*/  LOP3.LUT R2, R147, 0x100, RZ, 0xc0, !PT ;  /* 0x0000010093027812 */ /* 0x000fc400078ec0ff */
[----:B------:R-:W-:Y:S01]  /*29e0*/  LOP3.LUT R0, R0, 0x18, R5, 0xf8, !PT ;  /* 0x0000001800007812 */ /* 0x000fe200078ef805 */
[----:B------:R2:W-:Y:S01]  /*29f0*/  @P0 STS.128 [R198+0x4800], RZ ;  /* 0x004800ffc6000388 */ /* 0x0005e20000000c00 */
[--C-:B------:R-:W-:Y:S02]  /*2a00*/  LOP3.LUT R5, R3, 0x120, R4.reuse, 0xf8, !PT ;  /* 0x0000012003057812 */ /* 0x100fe400078ef804 */
[----:B------:R-:W-:Y:S02]  /*2a10*/  LOP3.LUT R4, R2, 0x20, R4, 0xf8, !PT ;  /* 0x0000002002047812 */ /* 0x000fe400078ef804 */
[C---:B------:R-:W-:Y:S02]  /*2a20*/  LOP3.LUT R3, R0.reuse, 0x8, R6, 0x78, !PT ;  /* 0x0000000800037812 */ /* 0x040fe400078e7806 */
        /* <DEDUP_REMOVED lines=21> */
.L_x_629:
[----:B------:R-:W-:Y:S05]  /*2b80*/  BSYNC.RECONVERGENT B0 ;  /* 0x0000000000007941 */ /* 0x000fea0003800200 */
.L_x_628:
        /* <DEDUP_REMOVED lines=12> */
[----:B-1----:R-:W-:Y:S01]  /*2c50*/  IMAD.U32 R3, RZ, RZ, UR6 ;  /* 0x00000006ff037e24 */ /* 0x002fe2000f8e00ff */
[----:B------:R-:W-:-:S04]  /*2c60*/  LEA R2, P0, R0, R20, 0x1 ;  /* 0x0000001400027211 */ /* 0x000fc800078008ff */
[----:B------:R-:W-:-:S05]  /*2c70*/  LEA.HI.X R3, R0, R19, R3, 0x1, P0 ;  /* 0x0000001300037211 */ /* 0x000fca00000f0c03 */
[----:B------:R-:W-:Y:S01]  /*2c80*/  @!PT LDS RZ, [RZ] ;  /* 0x00000000fffff984 */ /* 0x000fe20000000800 */
[----:B------:R-:W-:Y:S01]  /*2c90*/  @!PT LDS RZ, [RZ] ;  /* 0x00000000fffff984 */ /* 0x000fe20000000800 */
[----:B------:R-:W-:Y:S01]  /*2ca0*/  @!PT LDS RZ, [RZ] ;  /* 0x00000000fffff984 */ /* 0x000fe20000000800 */
[----:B------:R1:W-:Y:S04]  /*2cb0*/  LDGSTS.E.BYPASS.LTC128B.128 [R198+0x5000], desc[UR20][R2.64] ;  /* 0x0500000002c67fae */ /* 0x0003e8000b981a14 */
.L_x_631:
[----:B------:R-:W-:Y:S05]  /*2cc0*/  BSYNC.RECONVERGENT B0 ;  /* 0x0000000000007941 */ /* 0x000fea0003800200 */
.L_x_630:
        /* <DEDUP_REMOVED lines=21> */
.L_x_633:
[----:B------:R-:W-:Y:S05]  /*2e20*/  BSYNC.RECONVERGENT B0 ;  /* 0x0000000000007941 */ /* 0x000fea0003800200 */
.L_x_632:
[----:B------:R-:W-:Y:S01]  /*2e30*/  LDSM.16.M88.4 R8, [R145] ;  /* 0x000000009108783b */ /* 0x000fe20000000200 */
[----:B------:R-:W-:Y:S01]  /*2e40*/  IMAD.MOV.U32 R0, RZ, RZ, 0x20 ;  /* 0x00000020ff007424 */ /* 0x000fe200078e00ff */
[C---:B------:R-:W-:Y:S01]  /*2e50*/  LOP3.LUT P6, RZ, R241.reuse, 0x4, RZ, 0xc0, !PT ;  /* 0x00000004f1ff7812 */ /* 0x040fe200078cc0ff */
[----:B------:R-:W-:Y:S01]  /*2e60*/  IMAD.SHL.U32 R135, R241, 0x2, RZ ;  /* 0x00000002f1877824 */ /* 0x000fe200078e00ff */
[----:B------:R-:W5:Y:S01]  /*2e70*/  LDSM.16.M88.4 R12, [R132+0x2000] ;  /* 0x00200000840c783b */ /* 0x000f620000000200 */
[----:B------:R-:W-:Y:S01]  /*2e80*/  UISETP.NE.AND UP0, UPT, UR24, 0x1, UPT ;  /* 0x000000011800788c */ /* 0x000fe2000bf05270 */
[----:B------:R-:W-:Y:S01]  /*2e90*/  SEL R0, R0, 0xffffffe0, !P6 ;  /* 0xffffffe000007807 */ /* 0x000fe20007000000 */
[----:B------:R-:W2:Y:S01]  /*2ea0*/  LDCU.U8 UR7, c[0x0][0x4f8] ;  /* 0x00009f00ff0777ac */ /* 0x000ea20008000000 */
[----:B-1----:R-:W1:Y:S01]  /*2eb0*/  LDSM.16.M88.4 R4, [R145+0x1000] ;  /* 0x001000009104783b */ /* 0x002e620000000200 */
[----:B------:R-:W-:Y:S02]  /*2ec0*/  LOP3.LUT R135, R135, 0x6, RZ, 0xc0, !PT ;  /* 0x0000000687877812 */ /* 0x000fe400078ec0ff */
[--C-:B------:R-:W-:Y:S01]  /*2ed0*/  IMAD.IADD R2, R145, 0x1, R0.reuse ;  /* 0x0000000191027824 */ /* 0x100fe200078e0200 */
[----:B------:R-:W3:Y:S01]  /*2ee0*/  LDSM.16.M88.4 R52, [R132+0x2400] ;  /* 0x002400008434783b */ /* 0x000ee20000000200 */
[----:B------:R-:W-:-:S02]  /*2ef0*/  IMAD.IADD R134, R132, 0x1, R0 ;  /* 0x0000000184867824 */ /* 0x000fc400078e0200 */
[----:B------:R-:W-:Y:S01]  /*2f00*/  IMAD.U32 R0, RZ, RZ, UR29 ;  /* 0x0000001dff007e24 */ /* 0x000fe2000f8e00ff */
[----:B------:R-:W4:Y:S04]  /*2f10*/  LDSM.16.M88.4 R48, [R132+0x2800] ;  /* 0x002800008430783b */ /* 0x000f280000000200 */
[----:B------:R-:W2:Y:S04]  /*2f20*/  LDSM.16.M88.4 R40, [R132+0x2c00] ;  /* 0x002c00008428783b */ /* 0x000ea80000000200 */
[----:B------:R-:W2:Y:S04]  /*2f30*/  LDSM.16.M88.4 R36, [R132+0x3000] ;  /* 0x003000008424783b */ /* 0x000ea80000000200 */
[----:B------:R-:W2:Y:S04]  /*2f40*/  LDSM.16.M88.4 R32, [R132+0x3400] ;  /* 0x003400008420783b */ /* 0x000ea80000000200 */
[----:B------:R-:W2:Y:S04]  /*2f50*/  LDSM.16.M88.4 R28, [R132+0x3800] ;  /* 0x00380000841c783b */ /* 0x000ea80000000200 */
[----:B------:R-:W2:Y:S04]  /*2f60*/  LDSM.16.M88.4 R16, [R132+0x3c00] ;  /* 0x003c00008410783b */ /* 0x000ea80000000200 */
[----:B------:R-:W-:Y:S01]  /*2f70*/  LDSM.16.M88.4 R20, [R2] ;  /* 0x000000000214783b */ /* 0x000fe20000000200 */
[-C--:B-----5:R-:W-:Y:S03]  /*2f80*/  HMMA.16816.F32 R64, R8, R12.reuse, RZ ;  /* 0x0000000c0840723c */ /* 0x0a0fe600000018ff */
[----:B------:R-:W-:Y:S04]  /*2f90*/  LDSM.16.M88.4 R92, [R134+0x3c00] ;  /* 0x003c0000865c783b */ /* 0x000fe80000000200 */
[----:B------:R-:W-:Y:S01]  /*2fa0*/  LDSM.16.M88.4 R24, [R2+0x1000] ;  /* 0x001000000218783b */ /* 0x000fe20000000200 */
[C---:B-1----:R-:W-:Y:S03]  /*2fb0*/  HMMA.16816.F32 R60, R4.reuse, R12, RZ ;  /* 0x0000000c043c723c */ /* 0x042fe600000018ff */
[----:B------:R1:W-:Y:S04]  /*2fc0*/  STL [R1+0xfc], R2 ;  /* 0x0000fc0201007387 */ /* 0x0003e80000100800 */
[----:B------:R-:W0:Y:S01]  /*2fd0*/  LDGDEPBAR ;  /* 0x00000000000079af */ /* 0x000e220000000000 */
[-C--:B------:R-:W-:Y:S08]  /*2fe0*/  HMMA.16816.F32 R68, R4, R14.reuse, RZ ;  /* 0x0000000e0444723c */ /* 0x080ff000000018ff */
[----:B------:R-:W-:Y:S01]  /*2ff0*/  HMMA.16816.F32 R72, R8, R14, RZ ;  /* 0x0000000e0848723c */ /* 0x000fe200000018ff */
[----:B------:R-:W5:Y:S07]  /*3000*/  LDSM.16.M88.4 R12, [R134+0x2000] ;  /* 0x00200000860c783b */ /* 0x000f6e0000000200 */
[C---:B---3--:R-:W-:Y:S08]  /*3010*/  HMMA.16816.F32 R80, R4.reuse, R52, RZ ;  /* 0x000000340450723c */ /* 0x048ff000000018ff */
[C---:B----4-:R-:W-:Y:S08]  /*3020*/  HMMA.16816.F32 R100, R4.reuse, R48, RZ ;  /* 0x000000300464723c */ /* 0x050ff000000018ff */
[C---:B--2---:R-:W-:Y:S08]  /*3030*/  HMMA.16816.F32 R112, R4.reuse, R40, RZ ;  /* 0x000000280470723c */ /* 0x044ff000000018ff */
        /* <DEDUP_REMOVED lines=10> */
[-C--:B------:R-:W-:Y:S08]  /*30e0*/  HMMA.16816.F32 R56, R4, R18.reuse, RZ ;  /* 0x000000120438723c */ /* 0x080ff000000018ff */
[C---:B------:R-:W-:Y:S08]  /*30f0*/  HMMA.16816.F32 R4, R8.reuse, R18, RZ ;  /* 0x000000120804723c */ /* 0x040ff000000018ff */
[C---:B------:R-:W-:Y:S08]  /*3100*/  HMMA.16816.F32 R96, R8.reuse, R48, RZ ;  /* 0x000000300860723c */ /* 0x040ff000000018ff */
[C---:B------:R-:W-:Y:S08]  /*3110*/  HMMA.16816.F32 R76, R8.reuse, R52, RZ ;  /* 0x00000034084c723c */ /* 0x040ff000000018ff */
[----:B------:R-:W-:Y:S01]  /*3120*/  HMMA.16816.F32 R84, R8, R54, RZ ;  /* 0x000000360854723c */ /* 0x000fe200000018ff */
[----:B------:R-:W-:-:S02]  /*3130*/  VIMNMX R54, PT, PT, R44, UR29, PT ;  /* 0x0000001d2c367c48 */ /* 0x000fc4000bfe0100 */
[----:B------:R-:W-:-:S05]  /*3140*/  VIADDMNMX R55, R44, 0x8, R0, PT ;  /* 0x000000082c377846 */ /* 0x000fca0003800100 */
[C---:B------:R-:W-:Y:S08]  /*3150*/  HMMA.16816.F32 R48, R8.reuse, R50, RZ ;  /* 0x000000320830723c */ /* 0x040ff000000018ff */
[----:B------:R-:W-:Y:S01]  /*3160*/  HMMA.16816.F32 R108, R8, R40, RZ ;  /* 0x00000028086c723c */ /* 0x000fe200000018ff */
[----:B------:R-:W-:-:S04]  /*3170*/  LOP3.LUT R40, R135, UR26, RZ, 0xfc, !PT ;  /* 0x0000001a87287c12 */ /* 0x000fc8000f8efcff */
[----:B-1----:R-:W-:-:S03]  /*3180*/  LOP3.LUT R2, R40, 0x78, RZ, 0xfc, !PT ;  /* 0x0000007828027812 */ /* 0x002fc600078efcff */
[----:B------:R-:W-:Y:S01]  /*3190*/  HMMA.16816.F32 R116, R8, R42, RZ ;  /* 0x0000002a0874723c */ /* 0x000fe200000018ff */
[C---:B------:R-:W-:Y:S02]  /*31a0*/  ISETP.GE.AND P2, PT, R2.reuse, R54, PT ;  /* 0x000000360200720c */ /* 0x040fe40003f46270 */
[----:B------:R-:W-:-:S05]  /*31b0*/  ISETP.GE.AND P0, PT, R2, R55, PT ;  /* 0x000000370200720c */ /* 0x000fca0003f06270 */
[C---:B------:R-:W-:Y:S08]  /*31c0*/  HMMA.16816.F32 R124, R8.reuse, R36, RZ ;  /* 0x00000024087c723c */ /* 0x040ff000000018ff */
[C---:B------:R-:W-:Y:S08]  /*31d0*/  HMMA.16816.F32 R148, R8.reuse, R38, RZ ;  /* 0x000000260894723c */ /* 0x040ff000000018ff */
[C---:B------:R-:W-:Y:S08]  /*31e0*/  HMMA.16816.F32 R152, R8.reuse, R32, RZ ;  /* 0x000000200898723c */ /* 0x040ff000000018ff */
[C---:B------:R-:W-:Y:S08]  /*31f0*/  HMMA.16816.F32 R168, R8.reuse, R34, RZ ;  /* 0x0000002208a8723c */ /* 0x040ff000000018ff */
[C---:B------:R-:W-:Y:S08]  /*3200*/  HMMA.16816.F32 R172, R8.reuse, R28, RZ ;  /* 0x0000001c08ac723c */ /* 0x040ff000000018ff */
[C---:B------:R-:W-:Y:S08]  /*3210*/  HMMA.16816.F32 R208, R8.reuse, R16, RZ ;  /* 0x0000001008d0723c */ /* 0x040ff000000018ff */
[----:B------:R-:W-:Y:S01]  /*3220*/  HMMA.16816.F32 R188, R8, R30, RZ ;  /* 0x0000001e08bc723c */ /* 0x000fe200000018ff */
[----:B------:R-:W1:Y:S07]  /*3230*/  LDSM.16.M88.4 R8, [R134+0x2400] ;  /* 0x002400008608783b */ /* 0x000e6e0000000200 */
[C---:B-----5:R-:W-:Y:S08]  /*3240*/  HMMA.16816.F32 R136, R20.reuse, R12, R64 ;  /* 0x0000000c1488723c */ /* 0x060ff00000001840 */
[----:B------:R-:W-:Y:S01]  /*3250*/  HMMA.16816.F32 R64, R20, R94, R4 ;  /* 0x0000005e1440723c */ /* 0x000fe20000001804 */
[----:B------:R-:W-:-:S02]  /*3260*/  I2FP.F32.U32 R4, R2 ;  /* 0x0000000200047245 */ /* 0x000fc40000201000 */
[----:B------:R-:W-:-:S05]  /*3270*/  LOP3.LUT R7, R40, 0x9, RZ, 0xfc, !PT ;  /* 0x0000000928077812 */ /* 0x000fca00078efcff */
[C---:B------:R-:W-:Y:S08]  /*3280*/  HMMA.16816.F32 R56, R24.reuse, R94, R56 ;  /* 0x0000005e1838723c */ /* 0x040ff00000001838 */
[----:B------:R-:W-:Y:S01]  /*3290*/  HMMA.16816.F32 R120, R24, R12, R60 ;  /* 0x0000000c1878723c */ /* 0x000fe2000000183c */
[C-C-:B------:R-:W-:Y:S02]  /*32a0*/  VIADDMNMX R61, R44.reuse, 0x40, R0.reuse, PT ;  /* 0x000000402c3d7846 */ /* 0x140fe40003800100 */
[----:B------:R-:W-:Y:S01]  /*32b0*/  VIADDMNMX R60, R44, 0x48, R0, PT ;  /* 0x000000482c3c7846 */ /* 0x000fe20003800100 */
[----:B------:R-:W-:Y:S01]  /*32c0*/  FFMA.FTZ R3, R4, UR8, R64 ;  /* 0x0000000804037c23 */ /* 0x000fe20008010040 */
[----:B------:R-:W-:-:S02]  /*32d0*/  ISETP.GE.AND P3, PT, R2, R61, PT ;  /* 0x0000003d0200720c */ /* 0x000fc40003f66270 */
[----:B------:R-:W-:Y:S01]  /*32e0*/  ISETP.GE.AND P1, PT, R2, R60, PT ;  /* 0x0000003c0200720c */ /* 0x000fe20003f26270 */
[-C--:B------:R-:W-:Y:S01]  /*32f0*/  HMMA.16816.F32 R32, R24, R14.reuse, R68 ;  /* 0x0000000e1820723c */ /* 0x080fe20000001844 */
[----:B------:R-:W-:Y:S01]  /*3300*/  FFMA.FTZ R2, R4, UR8, R66 ;  /* 0x0000000804027c23 */ /* 0x000fe20008010042 */
[----:B------:R-:W-:Y:S02]  /*3310*/  LOP3.LUT R0, R40, 0x1, RZ, 0xfc, !PT ;  /* 0x0000000128007812 */ /* 0x000fe400078efcff */
[----:B------:R-:W-:Y:S02]  /*3320*/  FSEL R234, R3, -INF , !P2 ;  /* 0xff80000003ea7808 */ /* 0x000fe40005000000 */
[----:B------:R-:W-:Y:S01]  /*3330*/  FSEL R227, R2, -INF , !P0 ;  /* 0xff80000002e37808 */ /* 0x000fe20004000000 */
[----:B------:R-:W-:Y:S01]  /*3340*/  FFMA.FTZ R2, R4, UR8, R56 ;  /* 0x0000000804027c23 */ /* 0x000fe20008010038 */
[----:B------:R-:W-:Y:S01]  /*3350*/  HMMA.16816.F32 R12, R20, R14, R72 ;  /* 0x0000000e140c723c */ /* 0x000fe20000001848 */
[----:B------:R-:W-:-:S02]  /*3360*/  I2FP.F32.U32 R5, R0 ;  /* 0x0000000000057245 */ /* 0x000fc40000201000 */
[C---:B------:R-:W-:Y:S02]  /*3370*/  ISETP.GE.AND P5, PT, R0.reuse, R54, PT ;  /* 0x000000360000720c */ /* 0x040fe40003fa6270 */
[C---:B------:R-:W-:Y:S02]  /*3380*/  ISETP.GE.AND P4, PT, R0.reuse, R55, PT ;  /* 0x000000370000720c */ /* 0x040fe40003f86270 */
[C---:B------:R-:W-:Y:S01]  /*3390*/  ISETP.GE.AND P2, PT, R0.reuse, R61, PT ;  /* 0x0000003d0000720c */ /* 0x040fe20003f46270 */
[-C--:B-1----:R-:W-:Y:S01]  /*33a0*/  HMMA.16816.F32 R28, R20, R8.reuse, R76 ;  /* 0x00000008141c723c */ /* 0x082fe2000000184c */
[----:B------:R-:W-:Y:S01]  /*33b0*/  ISETP.GE.AND P0, PT, R0, R60, PT ;  /* 0x0000003c0000720c */ /* 0x000fe20003f06270 */
[----:B------:R-:W-:Y:S01]  /*33c0*/  FFMA.FTZ R0, R4, UR8, R58 ;  /* 0x0000000804007c23 */ /* 0x000fe2000801003a */
[----:B------:R-:W-:Y:S01]  /*33d0*/  LOP3.LUT R3, R40, 0x8, RZ, 0xfc, !PT ;  /* 0x0000000828037812 */ /* 0x000fe200078efcff */
[C---:B------:R-:W-:Y:S01]  /*33e0*/  FFMA.FTZ R4, R5.reuse, UR8, R137 ;  /* 0x0000000805047c23 */ /* 0x040fe20008010089 */
[----:B------:R-:W-:Y:S01]  /*33f0*/  FSEL R231, R2, -INF , !P3 ;  /* 0xff80000002e77808 */ /* 0x000fe20005800000 */
[C---:B------:R-:W-:Y:S01]  /*3400*/  FFMA.FTZ R2, R5.reuse, UR8, R121 ;  /* 0x0000000805027c23 */ /* 0x040fe20008010079 */
[----:B------:R-:W-:Y:S01]  /*3410*/  I2FP.F32.U32 R6, R3 ;  /* 0x0000000300067245 */ /* 0x000fe20000201000 */
[----:B------:R-:W-:Y:S01]  /*3420*/  HMMA.16816.F32 R16, R24, R8, R80 ;  /* 0x000000081810723c */ /* 0x000fe20000001850 */
[----:B------:R-:W-:Y:S01]  /*3430*/  FSEL R233, R0, -INF , !P1 ;  /* 0xff80000000e97808 */ /* 0x000fe20004800000 */
[----:B------:R-:W-:Y:S01]  /*3440*/  FFMA.FTZ R0, R5, UR8, R139 ;  /* 0x0000000805007c23 */ /* 0x000fe2000801008b */
[----:B------:R-:W-:Y:S01]  /*3450*/  FSEL R221, R2, -INF , !P2 ;  /* 0xff80000002dd7808 */ /* 0x000fe20005000000 */
[----:B------:R-:W-:Y:S01]  /*3460*/  FFMA.FTZ R2, R6, UR8, R14 ;  /* 0x0000000806027c23 */ /* 0x000fe2000801000e */
[----:B------:R-:W-:-:S02]  /*3470*/  ISETP.GE.AND P1, PT, R3, R55, PT ;  /* 0x000000370300720c */ /* 0x000fc40003f26270 */
[----:B------:R-:W-:Y:S01]  /*3480*/  FSEL R232, R4, -INF , !P5 ;  /* 0xff80000004e87808 */ /* 0x000fe20006800000 */
[----:B------:R-:W-:Y:S01]  /*3490*/  FFMA.FTZ R4, R6, UR8, R32 ;  /* 0x0000000806047c23 */ /* 0x000fe20008010020 */
[----:B------:R-:W-:Y:S01]  /*34a0*/  FSEL R193, R0, -INF , !P4 ;  /* 0xff80000000c17808 */ /* 0x000fe20006000000 */
[----:B------:R-:W-:Y:S01]  /*34b0*/  FFMA.FTZ R0, R5, UR8, R123 ;  /* 0x0000000805007c23 */ /* 0x000fe2000801007b */
[C---:B------:R-:W-:Y:S02]  /*34c0*/  ISETP.GE.AND P3, PT, R3.reuse, R54, PT ;  /* 0x000000360300720c */ /* 0x040fe40003f66270 */
[C---:B------:R-:W-:Y:S02]  /*34d0*/  ISETP.GE.AND P5, PT, R3.reuse, R61, PT ;  /* 0x0000003d0300720c */ /* 0x040fe40003fa6270 */
[----:B------:R-:W-:Y:S01]  /*34e0*/  ISETP.GE.AND P4, PT, R3, R60, PT ;  /* 0x0000003c0300720c */ /* 0x000fe20003f86270 */
[----:B------:R-:W-:Y:S01]  /*34f0*/  FFMA.FTZ R3, R6, UR8, R12 ;  /* 0x0000000806037c23 */ /* 0x000fe2000801000c */
[----:B------:R-:W-:-:S02]  /*3500*/  FSEL R194, R2, -INF , !P1 ;  /* 0xff80000002c27808 */ /* 0x000fc40004800000 */
[----:B------:R-:W-:Y:S02]  /*3510*/  I2FP.F32.U32 R2, R7 ;  /* 0x0000000700027245 */ /* 0x000fe40000201000 */
[----:B------:R-:W-:Y:S01]  /*3520*/  FSEL R229, R3, -INF , !P3 ;  /* 0xff80000003e57808 */ /* 0x000fe20005800000 */
[----:B------:R-:W-:Y:S01]  /*3530*/  FFMA.FTZ R3, R6, UR8, R34 ;  /* 0x0000000806037c23 */ /* 0x000fe20008010022 */
[C---:B------:R-:W-:Y:S01]  /*3540*/  ISETP.GE.AND P2, PT, R7.reuse, R54, PT ;  /* 0x000000360700720c */ /* 0x040fe20003f46270 */
[C---:B------:R-:W-:Y:S01]  /*3550*/  FFMA.FTZ R5, R2.reuse, UR8, R13 ;  /* 0x0000000802057c23 */ /* 0x040fe2000801000d */
[----:B------:R-:W-:Y:S01]  /*3560*/  FFMA.FTZ R6, R2, UR8, R15 ;  /* 0x0000000802067c23 */ /* 0x000fe2000801000f */
[----:B------:R-:W-:Y:S01]  /*3570*/  FSEL R226, R0, -INF , !P0 ;  /* 0xff80000000e27808 */ /* 0x000fe20004000000 */
[----:B------:R-:W1:Y:S01]  /*3580*/  LDSM.16.M88.4 R12, [R134+0x2800] ;  /* 0x00280000860c783b */ /* 0x000e620000000200 */
[----:B------:R-:W-:Y:S02]  /*3590*/  LOP3.LUT R0, R40, 0x10, RZ, 0xfc, !PT ;  /* 0x0000001028007812 */ /* 0x000fe400078efcff */
[----:B------:R-:W-:-:S02]  /*35a0*/  ISETP.GE.AND P0, PT, R7, R55, PT ;  /* 0x000000370700720c */ /* 0x000fc40003f06270 */
[----:B------:R-:W-:Y:S02]  /*35b0*/  FSEL R230, R5, -INF , !P2 ;  /* 0xff80000005e67808 */ /* 0x000fe40005000000 */
[----:B------:R-:W-:Y:S02]  /*35c0*/  I2FP.F32.U32 R5, R0 ;  /* 0x0000000000057245 */ /* 0x000fe40000201000 */
[----:B------:R-:W-:Y:S02]  /*35d0*/  FSEL R212, R4, -INF , !P5 ;  /* 0xff80000004d47808 */ /* 0x000fe40006800000 */
[----:B------:R-:W-:Y:S01]  /*35e0*/  FSEL R223, R3, -INF , !P4 ;  /* 0xff80000003df7808 */ /* 0x000fe20006000000 */
[----:B------:R-:W-:Y:S01]  /*35f0*/  FFMA.FTZ R3, R2, UR8, R33 ;  /* 0x0000000802037c23 */ /* 0x000fe20008010021 */
[----:B------:R-:W-:Y:S01]  /*3600*/  FSEL R197, R6, -INF , !P0 ;  /* 0xff80000006c57808 */ /* 0x000fe20004000000 */
[----:B------:R-:W-:Y:S01]  /*3610*/  FFMA.FTZ R4, R5, UR8, R16 ;  /* 0x0000000805047c23 */ /* 0x000fe20008010010 */
[----:B------:R-:W-:-:S02]  /*3620*/  ISETP.GE.AND P5, PT, R0, R54, PT ;  /* 0x000000360000720c */ /* 0x000fc40003fa6270 */
[C---:B------:R-:W-:Y:S02]  /*3630*/  ISETP.GE.AND P4, PT, R0.reuse, R55, PT ;  /* 0x000000370000720c */ /* 0x040fe40003f86270 */
[CC--:B------:R-:W-:Y:S02]  /*3640*/  ISETP.GE.AND P2, PT, R0.reuse, R61.reuse, PT ;  /* 0x0000003d0000720c */ /* 0x0c0fe40003f46270 */
[-C--:B------:R-:W-:Y:S01]  /*3650*/  ISETP.GE.AND P0, PT, R0, R60.reuse, PT ;  /* 0x0000003c0000720c */ /* 0x080fe20003f06270 */
[----:B------:R-:W-:Y:S01]  /*3660*/  FFMA.FTZ R0, R2, UR8, R35 ;  /* 0x0000000802007c23 */ /* 0x000fe20008010023 */
[----:B------:R-:W-:Y:S01]  /*3670*/  ISETP.GE.AND P3, PT, R7, R61, PT ;  /* 0x0000003d0700720c */ /* 0x000fe20003f66270 */
[----:B------:R-:W-:Y:S01]  /*3680*/  FFMA.FTZ R2, R5, UR8, R30 ;  /* 0x0000000805027c23 */ /* 0x000fe2000801001e */
[----:B------:R-:W-:Y:S01]  /*3690*/  ISETP.GE.AND P1, PT, R7, R60, PT ;  /* 0x0000003c0700720c */ /* 0x000fe20003f26270 */
[----:B------:R-:W-:Y:S01]  /*36a0*/  HMMA.16816.F32 R32, R24, R10, R88 ;  /* 0x0000000a1820723c */ /* 0x000fe20000001858 */
[----:B------:R-:W-:-:S02]  /*36b0*/  LOP3.LUT R7, R40, 0x11, RZ, 0xfc, !PT ;  /* 0x0000001128077812 */ /* 0x000fc400078efcff */
[----:B------:R-:W-:Y:S01]  /*36c0*/  FSEL R215, R3, -INF , !P3 ;  /* 0xff80000003d77808 */ /* 0x000fe20005800000 */
[----:B------:R-:W-:Y:S01]  /*36d0*/  FFMA.FTZ R3, R5, UR8, R28 ;  /* 0x0000000805037c23 */ /* 0x000fe2000801001c */
[----:B------:R-:W-:Y:S02]  /*36e0*/  FSEL R196, R2, -INF , !P4 ;  /* 0xff80000002c47808 */ /* 0x000fe40006000000 */
[----:B------:R-:W-:Y:S01]  /*36f0*/  I2FP.F32.U32 R2, R7 ;  /* 0x0000000700027245 */ /* 0x000fe20000201000 */
[C---:B------:R-:W-:Y:S01]  /*3700*/  HMMA.16816.F32 R8, R20.reuse, R10, R84 ;  /* 0x0000000a1408723c */ /* 0x040fe20000001854 */
[----:B------:R-:W-:Y:S01]  /*3710*/  FSEL R228, R3, -INF , !P5 ;  /* 0xff80000003e47808 */ /* 0x000fe20006800000 */
[----:B------:R-:W-:Y:S01]  /*3720*/  FFMA.FTZ R3, R5, UR8, R18 ;  /* 0x0000000805037c23 */ /* 0x000fe20008010012 */
[C---:B------:R-:W-:Y:S01]  /*3730*/  ISETP.GE.AND P3, PT, R7.reuse, R54, PT ;  /* 0x000000360700720c */ /* 0x040fe20003f66270 */
[----:B------:R-:W-:Y:S01]  /*3740*/  FFMA.FTZ R5, R2, UR8, R29 ;  /* 0x0000000802057c23 */ /* 0x000fe2000801001d */
[----:B------:R-:W-:Y:S01]  /*3750*/  FSEL R224, R0, -INF , !P1 ;  /* 0xff80000000e07808 */ /* 0x000fe20004800000 */
[----:B------:R-:W-:Y:S01]  /*3760*/  FFMA.FTZ R6, R2, UR8, R31 ;  /* 0x0000000802067c23 */ /* 0x000fe2000801001f */
[----:B------:R-:W-:Y:S01]  /*3770*/  LOP3.LUT R0, R40, 0x18, RZ, 0xfc, !PT ;  /* 0x0000001828007812 */ /* 0x000fe200078efcff */
[----:B-1----:R-:W-:Y:S01]  /*3780*/  HMMA.16816.F32 R28, R20, R12, R96 ;  /* 0x0000000c141c723c */ /* 0x002fe20000001860 */
[----:B------:R-:W-:-:S02]  /*3790*/  ISETP.GE.AND P1, PT, R7, R55, PT ;  /* 0x000000370700720c */ /* 0x000fc40003f26270 */
[----:B------:R-:W-:Y:S02]  /*37a0*/  FSEL R225, R5, -INF , !P3 ;  /* 0xff80000005e17808 */ /* 0x000fe40005800000 */
[----:B------:R-:W-:Y:S02]  /*37b0*/  I2FP.F32.U32 R5, R0 ;  /* 0x0000000000057245 */ /* 0x000fe40000201000 */
[----:B------:R-:W-:Y:S01]  /*37c0*/  FSEL R206, R4, -INF , !P2 ;  /* 0xff80000004ce7808 */ /* 0x000fe20005000000 */
[----:B------:R-:W-:Y:S01]  /*37d0*/  HMMA.16816.F32 R36, R24, R14, R104 ;  /* 0x0000000e1824723c */ /* 0x000fe20000001868 */
        /* <DEDUP_REMOVED lines=18> */
[----:B------:R-:W-:Y:S01]  /*3900*/  HMMA.16816.F32 R12, R20, R14, R48 ;  /* 0x0000000e140c723c */ /* 0x000fe20000001830 */
[----:B------:R-:W-:Y:S01]  /*3910*/  FSEL R222, R3, -INF , !P2 ;  /* 0xff80000003de7808 */ /* 0x000fe20005000000 */
[----:B------:R-:W-:Y:S01]  /*3920*/  FFMA.FTZ R3, R5, UR8, R34 ;  /* 0x0000000805037c23 */ /* 0x000fe20008010022 */
[----:B------:R-:W-:Y:S01]  /*3930*/  ISETP.GE.AND P5, PT, R7, R54, PT ;  /* 0x000000360700720c */ /* 0x000fe20003fa6270 */
[C---:B------:R-:W-:Y:S01]  /*3940*/  FFMA.FTZ R5, R2.reuse, UR8, R9 ;  /* 0x0000000802057c23 */ /* 0x040fe20008010009 */
[----:B------:R-:W-:Y:S01]  /*3950*/  FFMA.FTZ R6, R2, UR8, R11 ;  /* 0x0000000802067c23 */ /* 0x000fe2000801000b */
[----:B------:R-:W-:Y:S01]  /*3960*/  FSEL R213, R0, -INF , !P4 ;  /* 0xff80000000d57808 */ /* 0x000fe20006000000 */
[----:B------:R-:W1:Y:S01]  /*3970*/  LDSM.16.M88.4 R8, [R134+0x2c00] ;  /* 0x002c00008608783b */ /* 0x000e620000000200 */
[----:B------:R-:W-:-:S02]  /*3980*/  LOP3.LUT R0, R40, 0x20, RZ, 0xfc, !PT ;  /* 0x0000002028007812 */ /* 0x000fc400078efcff */
[----:B------:R-:W-:Y:S02]  /*3990*/  ISETP.GE.AND P4, PT, R7, R55, PT ;  /* 0x000000370700720c */ /* 0x000fe40003f86270 */
        /* <DEDUP_REMOVED lines=14> */
[----:B------:R-:W-:Y:S02]  /*3a80*/  ISETP.GE.AND P0, PT, R7, R60, PT ;  /* 0x0000003c0700720c */ /* 0x000fe40003f06270 */
[----:B------:R-:W-:-:S02]  /*3a90*/  LOP3.LUT R7, R40, 0x21, RZ, 0xfc, !PT ;  /* 0x0000002128077812 */ /* 0x000fc400078efcff */
[----:B------:R-:W-:Y:S01]  /*3aa0*/  FSEL R185, R3, -INF , !P2 ;  /* 0xff80000003b97808 */ /* 0x000fe20005000000 */
[----:B------:R-:W-:Y:S01]  /*3ab0*/  FFMA.FTZ R3, R5, UR8, R28 ;  /* 0x0000000805037c23 */ /* 0x000fe2000801001c */
[----:B------:R-:W-:Y:S02]  /*3ac0*/  FSEL R81, R2, -INF , !P1 ;  /* 0xff80000002517808 */ /* 0x000fe40004800000 */
[----:B------:R-:W-:Y:S02]  /*3ad0*/  I2FP.F32.U32 R2, R7 ;  /* 0x0000000700027245 */ /* 0x000fe40000201000 */
        /* <DEDUP_REMOVED lines=25> */
[----:B------:R-:W1:Y:S01]  /*3c70*/  LDSM.16.M88.4 R16, [R134+0x3000] ;  /* 0x003000008610783b */ /* 0x000e620000000200 */
        /* <DEDUP_REMOVED lines=12> */
[----:B------:R-:W2:Y:S01]  /*3d40*/  LDSM.16.M88.4 R12, [R134+0x3400] ;  /* 0x00340000860c783b */ /* 0x000ea20000000200 */
        /* <DEDUP_REMOVED lines=60> */
[----:B------:R-:W-:Y:S01]  /*4110*/  HMMA.16816.F32 R8, R20, R18, R148 ;  /* 0x000000121408723c */ /* 0x000fe20000001894 */
        /* <DEDUP_REMOVED lines=22> */
[C---:B--2---:R-:W-:Y:S01]  /*4280*/  HMMA.16816.F32 R16, R24.reuse, R12, R164 ;  /* 0x0000000c1810723c */ /* 0x044fe200000018a4 */
        /* <DEDUP_REMOVED lines=38> */
[----:B------:R-:W-:Y:S01]  /*44f0*/  LOP3.LUT R0, R40, 0x50, RZ, 0xfc, !PT ;  /* 0x0000005028007812 */ /* 0x000fe200078efcff */
[----:B------:R-:W-:-:S04]  /*4500*/  DEPBAR.LE SB0, 0x0 ;  /* 0x000080000000791a */ /* 0x000fc80000000000 */
[----:B------:R-:W-:Y:S01]  /*4510*/  BAR.SYNC.DEFER_BLOCKING 0x0 ;  /* 0x0000000000007b1d */ /* 0x000fe20000010000 */
        /* <DEDUP_REMOVED lines=30> */
[----:B------:R-:W-:Y:S01]  /*4700*/  FSEL R109, R3, -INF , !P4 ;  /* 0xff800000036d7808 */ /* 0x000fe20006000000 */
[----:B------:R-:W-:Y:S01]  /*4710*/  FFMA.FTZ R3, R2, UR8, R17 ;  /* 0x0000000802037c23 */ /* 0x000fe20008010011 */
[----:B------:R-:W-:Y:S02]  /*4720*/  FSEL R114, R5, -INF , !P2 ;  /* 0xff80000005727808 */ /* 0x000fe40005000000 */
[----:B------:R-:W-:Y:S02]  /*4730*/  I2FP.F32.U32 R5, R0 ;  /* 0x0000000000057245 */ /* 0x000fe40000201000 */
[----:B------:R-:W-:Y:S02]  /*4740*/  ISETP.GE.AND P3, PT, R7, R61, PT ;  /* 0x0000003d0700720c */ /* 0x000fe40003f66270 */
[----:B------:R-:W-:Y:S01]  /*4750*/  FSEL R95, R4, -INF , !P5 ;  /* 0xff800000045f7808 */ /* 0x000fe20006800000 */
[----:B------:R-:W-:Y:S01]  /*4760*/  FFMA.FTZ R4, R5, UR8, R32 ;  /* 0x0000000805047c23 */ /* 0x000fe20008010020 */
[----:B------:R-:W-:-:S02]  /*4770*/  FSEL R79, R6, -INF , !P0 ;  /* 0xff800000064f7808 */ /* 0x000fc40004000000 */
[C---:B------:R-:W-:Y:S02]  /*4780*/  ISETP.GE.AND P5, PT, R0.reuse, R54, PT ;  /* 0x000000360000720c */ /* 0x040fe40003fa6270 */
[C---:B------:R-:W-:Y:S02]  /*4790*/  ISETP.GE.AND P4, PT, R0.reuse, R55, PT ;  /* 0x000000370000720c */ /* 0x040fe40003f86270 */
[C---:B------:R-:W-:Y:S02]  /*47a0*/  ISETP.GE.AND P2, PT, R0.reuse, R61, PT ;  /* 0x0000003d0000720c */ /* 0x040fe40003f46270 */
[-C--:B------:R-:W-:Y:S01]  /*47b0*/  ISETP.GE.AND P0, PT, R0, R60.reuse, PT ;  /* 0x0000003c0000720c */ /* 0x080fe20003f06270 */
[----:B------:R-:W-:Y:S01]  /*47c0*/  FFMA.FTZ R0, R2, UR8, R19 ;  /* 0x0000000802007c23 */ /* 0x000fe20008010013 */
[----:B------:R-:W-:Y:S01]  /*47d0*/  FSEL R86, R3, -INF , !P3 ;  /* 0xff80000003567808 */ /* 0x000fe20005800000 */
[----:B------:R-:W-:Y:S01]  /*47e0*/  FFMA.FTZ R2, R5, UR8, R14 ;  /* 0x0000000805027c23 */ /* 0x000fe2000801000e */
[----:B------:R-:W-:Y:S01]  /*47f0*/  ISETP.GE.AND P1, PT, R7, R60, PT ;  /* 0x0000003c0700720c */ /* 0x000fe20003f26270 */
[----:B------:R-:W-:Y:S01]  /*4800*/  FFMA.FTZ R3, R5, UR8, R12 ;  /* 0x0000000805037c23 */ /* 0x000fe2000801000c */
[----:B------:R-:W-:Y:S01]  /*4810*/  LOP3.LUT R7, R40, 0x59, RZ, 0xfc, !PT ;  /* 0x0000005928077812 */ /* 0x000fe200078efcff */
[----:B------:R-:W-:Y:S01]  /*4820*/  HMMA.16816.F32 R16, R24, R8, R200 ;  /* 0x000000081810723c */ /* 0x000fe200000018c8 */
[----:B------:R-:W-:-:S02]  /*4830*/  FSEL R76, R2, -INF , !P4 ;  /* 0xff800000024c7808 */ /* 0x000fc40006000000 */
[----:B------:R-:W-:Y:S01]  /*4840*/  FSEL R110, R3, -INF , !P5 ;  /* 0xff800000036e7808 */ /* 0x000fe20006800000 */
[----:B------:R-:W-:Y:S01]  /*4850*/  FFMA.FTZ R3, R5, UR8, R34 ;  /* 0x0000000805037c23 */ /* 0x000fe20008010022 */
[----:B------:R-:W-:Y:S02]  /*4860*/  I2FP.F32.U32 R2, R7 ;  /* 0x0000000700027245 */ /* 0x000fe40000201000 */
[----:B------:R-:W-:Y:S02]  /*4870*/  FSEL R100, R0, -INF , !P1 ;  /* 0xff80000000647808 */ /* 0x000fe40004800000 */
[----:B------:R-:W-:Y:S01]  /*4880*/  LOP3.LUT R0, R40, 0x60, RZ, 0xfc, !PT ;  /* 0x0000006028007812 */ /* 0x000fe200078efcff */
[C---:B------:R-:W-:Y:S01]  /*4890*/  FFMA.FTZ R5, R2.reuse, UR8, R13 ;  /* 0x0000000802057c23 */ /* 0x040fe2000801000d */
[----:B------:R-:W-:Y:S01]  /*48a0*/  FFMA.FTZ R6, R2, UR8, R15 ;  /* 0x0000000802067c23 */ /* 0x000fe2000801000f */
[C---:B------:R-:W-:Y:S01]  /*48b0*/  ISETP.GE.AND P3, PT, R7.reuse, R54, PT ;  /* 0x000000360700720c */ /* 0x040fe20003f66270 */
[----:B------:R-:W-:Y:S01]  /*48c0*/  HMMA.16816.F32 R12, R24, R10, R216 ;  /* 0x0000000a180c723c */ /* 0x000fe200000018d8 */
[----:B------:R-:W-:-:S02]  /*48d0*/  ISETP.GE.AND P1, PT, R7, R55, PT ;  /* 0x000000370700720c */ /* 0x000fc40003f26270 */
[----:B------:R-:W-:Y:S01]  /*48e0*/  FSEL R90, R3, -INF , !P0 ;  /* 0xff800000035a7808 */ /* 0x000fe20004000000 */
[----:B------:R-:W-:Y:S01]  /*48f0*/  FFMA.FTZ R3, R2, UR8, R33 ;  /* 0x0000000802037c23 */ /* 0x000fe20008010021 */
[----:B------:R-:W-:Y:S02]  /*4900*/  FSEL R82, R4, -INF , !P2 ;  /* 0xff80000004527808 */ /* 0x000fe40005000000 */
[C---:B------:R-:W-:Y:S01]  /*4910*/  ISETP.GE.AND P5, PT, R7.reuse, R61, PT ;  /* 0x0000003d0700720c */ /* 0x040fe20003fa6270 */
[----:B------:R-:W-:Y:S01]  /*4920*/  HMMA.16816.F32 R8, R20, R10, R188 ;  /* 0x0000000a1408723c */ /* 0x000fe200000018bc */
[----:B------:R-:W-:Y:S02]  /*4930*/  I2FP.F32.U32 R4, R0 ;  /* 0x0000000000047245 */ /* 0x000fe40000201000 */
[----:B------:R-:W-:Y:S02]  /*4940*/  ISETP.GE.AND P4, PT, R7, R60, PT ;  /* 0x0000003c0700720c */ /* 0x000fe40003f86270 */
[----:B------:R-:W-:-:S02]  /*4950*/  FSEL R102, R5, -INF , !P3 ;  /* 0xff80000005667808 */ /* 0x000fc40005800000 */
[----:B------:R-:W-:Y:S01]  /*4960*/  FSEL R72, R6, -INF , !P1 ;  /* 0xff80000006487808 */ /* 0x000fe20004800000 */
[-C--:B------:R-:W-:Y:S01]  /*4970*/  HMMA.16816.F32 R20, R20, R92.reuse, R208 ;  /* 0x0000005c1414723c */ /* 0x080fe200000018d0 */
[----:B------:R-:W-:Y:S02]  /*4980*/  LOP3.LUT R7, R40, 0x61, RZ, 0xfc, !PT ;  /* 0x0000006128077812 */ /* 0x000fe400078efcff */
[C---:B------:R-:W-:Y:S02]  /*4990*/  ISETP.GE.AND P2, PT, R0.reuse, R54, PT ;  /* 0x000000360000720c */ /* 0x040fe40003f46270 */
[C---:B------:R-:W-:Y:S02]  /*49a0*/  ISETP.GE.AND P0, PT, R0.reuse, R55, PT ;  /* 0x000000370000720c */ /* 0x040fe40003f06270 */
[C---:B------:R-:W-:Y:S01]  /*49b0*/  ISETP.GE.AND P3, PT, R0.reuse, R61, PT ;  /* 0x0000003d0000720c */ /* 0x040fe20003f66270 */
[----:B------:R-:W-:Y:S01]  /*49c0*/  HMMA.16816.F32 R24, R24, R92, R236 ;  /* 0x0000005c1818723c */ /* 0x000fe200000018ec */
[----:B------:R-:W-:Y:S01]  /*49d0*/  ISETP.GE.AND P1, PT, R0, R60, PT ;  /* 0x0000003c0000720c */ /* 0x000fe20003f26270 */
[----:B------:R-:W-:Y:S01]  /*49e0*/  FFMA.FTZ R0, R2, UR8, R35 ;  /* 0x0000000802007c23 */ /* 0x000fe20008010023 */
[----:B------:R-:W-:Y:S01]  /*49f0*/  FSEL R77, R3, -INF , !P5 ;  /* 0xff800000034d7808 */ /* 0x000fe20006800000 */
[C---:B------:R-:W-:Y:S01]  /*4a00*/  FFMA.FTZ R3, R4.reuse, UR8, R28 ;  /* 0x0000000804037c23 */ /* 0x040fe2000801001c */
[----:B------:R-:W-:Y:S01]  /*4a10*/  FFMA.FTZ R2, R4, UR8, R30 ;  /* 0x0000000804027c23 */ /* 0x000fe2000801001e */
[----:B------:R-:W-:-:S02]  /*4a20*/  I2FP.F32.U32 R6, R7 ;  /* 0x0000000700067245 */ /* 0x000fc40000201000 */
[----:B------:R-:W-:Y:S02]  /*4a30*/  FSEL R83, R0, -INF , !P4 ;  /* 0xff80000000537808 */ /* 0x000fe40006000000 */
[----:B------:R-:W-:Y:S01]  /*4a40*/  FSEL R97, R3, -INF , !P2 ;  /* 0xff80000003617808 */ /* 0x000fe20005000000 */
[----:B------:R-:W-:Y:S01]  /*4a50*/  FFMA.FTZ R3, R4, UR8, R16 ;  /* 0x0000000804037c23 */ /* 0x000fe20008010010 */
[----:B------:R-:W-:Y:S01]  /*4a60*/  FSEL R66, R2, -INF , !P0 ;  /* 0xff80000002427808 */ /* 0x000fe20004000000 */
[----:B------:R-:W-:Y:S01]  /*4a70*/  FFMA.FTZ R2, R4, UR8, R18 ;  /* 0x0000000804027c23 */ /* 0x000fe20008010012 */
[C---:B------:R-:W-:Y:S01]  /*4a80*/  FFMA.FTZ R5, R6.reuse, UR8, R29 ;  /* 0x0000000806057c23 */ /* 0x040fe2000801001d */
[----:B------:R-:W-:Y:S01]  /*4a90*/  FFMA.FTZ R4, R6, UR8, R31 ;  /* 0x0000000806047c23 */ /* 0x000fe2000801001f */
[C---:B------:R-:W-:Y:S02]  /*4aa0*/  ISETP.GE.AND P5, PT, R7.reuse, R54, PT ;  /* 0x000000360700720c */ /* 0x040fe40003fa6270 */
[----:B------:R-:W-:-:S02]  /*4ab0*/  ISETP.GE.AND P4, PT, R7, R55, PT ;  /* 0x000000370700720c */ /* 0x000fc40003f86270 */
[----:B------:R-:W-:Y:S02]  /*4ac0*/  LOP3.LUT R0, R40, 0x68, RZ, 0xfc, !PT ;  /* 0x0000006828007812 */ /* 0x000fe400078efcff */
[----:B------:R-:W-:Y:S02]  /*4ad0*/  FSEL R73, R3, -INF , !P3 ;  /* 0xff80000003497808 */ /* 0x000fe40005800000 */
[----:B------:R-:W-:Y:S02]  /*4ae0*/  FSEL R78, R2, -INF , !P1 ;  /* 0xff800000024e7808 */ /* 0x000fe40004800000 */
[----:B------:R-:W-:Y:S02]  /*4af0*/  FSEL R85, R5, -INF , !P5 ;  /* 0xff80000005557808 */ /* 0x000fe40006800000 */
[----:B------:R-:W-:Y:S01]  /*4b00*/  FSEL R58, R4, -INF , !P4 ;  /* 0xff800000043a7808 */ /* 0x000fe20006000000 */
[----:B------:R-:W-:Y:S01]  /*4b10*/  FFMA.FTZ R4, R6, UR8, R19 ;  /* 0x0000000806047c23 */ /* 0x000fe20008010013 */
[----:B------:R-:W-:-:S02]  /*4b20*/  ISETP.GE.AND P3, PT, R0, R54, PT ;  /* 0x000000360000720c */ /* 0x000fc40003f66270 */
[C---:B------:R-:W-:Y:S02]  /*4b30*/  ISETP.GE.AND P1, PT, R0.reuse, R55, PT ;  /* 0x000000370000720c */ /* 0x040fe40003f26270 */
[CC--:B------:R-:W-:Y:S02]  /*4b40*/  ISETP.GE.AND P5, PT, R0.reuse, R61.reuse, PT ;  /* 0x0000003d0000720c */ /* 0x0c0fe40003fa6270 */
[----:B------:R-:W-:Y:S02]  /*4b50*/  ISETP.GE.AND P4, PT, R0, R60, PT ;  /* 0x0000003c0000720c */ /* 0x000fe40003f86270 */
[----:B------:R-:W-:Y:S01]  /*4b60*/  I2FP.F32.U32 R3, R0 ;  /* 0x0000000000037245 */ /* 0x000fe20000201000 */
[----:B------:R-:W-:Y:S01]  /*4b70*/  FFMA.FTZ R0, R6, UR8, R17 ;  /* 0x0000000806007c23 */ /* 0x000fe20008010011 */
[----:B------:R-:W-:Y:S02]  /*4b80*/  ISETP.GE.AND P2, PT, R7, R61, PT ;  /* 0x0000003d0700720c */ /* 0x000fe40003f46270 */
[----:B------:R-:W-:Y:S01]  /*4b90*/  LOP3.LUT R2, R40, 0x69, RZ, 0xfc, !PT ;  /* 0x0000006928027812 */ /* 0x000fe200078efcff */
[C---:B------:R-:W-:Y:S01]  /*4ba0*/  FFMA.FTZ R5, R3.reuse, UR8, R8 ;  /* 0x0000000803057c23 */ /* 0x040fe20008010008 */
[----:B------:R-:W-:Y:S01]  /*4bb0*/  FSEL R64, R0, -INF , !P2 ;  /* 0xff80000000407808 */ /* 0x000fe20005000000 */
[----:B------:R-:W-:Y:S01]  /*4bc0*/  FFMA.FTZ R0, R3, UR8, R10 ;  /* 0x0000000803007c23 */ /* 0x000fe2000801000a */
[----:B------:R-:W-:-:S02]  /*4bd0*/  ISETP.GE.AND P0, PT, R7, R60, PT ;  /* 0x0000003c0700720c */ /* 0x000fc40003f06270 */
[----:B------:R-:W-:Y:S02]  /*4be0*/  I2FP.F32.U32 R6, R2 ;  /* 0x0000000200067245 */ /* 0x000fe40000201000 */
[----:B------:R-:W-:Y:S01]  /*4bf0*/  FSEL R75, R4, -INF , !P0 ;  /* 0xff800000044b7808 */ /* 0x000fe20004000000 */
[----:B------:R-:W-:Y:S01]  /*4c00*/  FFMA.FTZ R4, R3, UR8, R12 ;  /* 0x0000000803047c23 */ /* 0x000fe2000801000c */
[----:B------:R-:W-:Y:S01]  /*4c10*/  FSEL R80, R5, -INF , !P3 ;  /* 0xff80000005507808 */ /* 0x000fe20005800000 */
[----:B------:R-:W-:Y:S01]  /*4c20*/  FFMA.FTZ R5, R6, UR8, R11 ;  /* 0x0000000806057c23 */ /* 0x000fe2000801000b */
[----:B------:R-:W-:Y:S02]  /*4c30*/  FSEL R52, R0, -INF , !P1 ;  /* 0xff80000000347808 */ /* 0x000fe40004800000 */
[C---:B------:R-:W-:Y:S02]  /*4c40*/  ISETP.GE.AND P2, PT, R2.reuse, R54, PT ;  /* 0x000000360200720c */ /* 0x040fe40003f46270 */
[----:B------:R-:W-:-:S02]  /*4c50*/  ISETP.GE.AND P0, PT, R2, R55, PT ;  /* 0x000000370200720c */ /* 0x000fc40003f06270 */
[C---:B------:R-:W-:Y:S02]  /*4c60*/  ISETP.GE.AND P3, PT, R2.reuse, R61, PT ;  /* 0x0000003d0200720c */ /* 0x040fe40003f66270 */
[----:B------:R-:W-:Y:S01]  /*4c70*/  ISETP.GE.AND P1, PT, R2, R60, PT ;  /* 0x0000003c0200720c */ /* 0x000fe20003f26270 */
[----:B------:R-:W-:Y:S01]  /*4c80*/  FFMA.FTZ R2, R3, UR8, R14 ;  /* 0x0000000803027c23 */ /* 0x000fe2000801000e */
[----:B------:R-:W-:Y:S01]  /*4c90*/  FFMA.FTZ R3, R6, UR8, R9 ;  /* 0x0000000806037c23 */ /* 0x000fe20008010009 */
[----:B------:R-:W-:Y:S02]  /*4ca0*/  LOP3.LUT R0, R40, 0x70, RZ, 0xfc, !PT ;  /* 0x0000007028007812 */ /* 0x000fe400078efcff */
[----:B------:R-:W-:Y:S02]  /*4cb0*/  FSEL R56, R4, -INF , !P5 ;  /* 0xff80000004387808 */ /* 0x000fe40006800000 */
[----:B------:R-:W-:Y:S01]  /*4cc0*/  FSEL R74, R3, -INF , !P2 ;  /* 0xff800000034a7808 */ /* 0x000fe20005000000 */
[----:B------:R-:W-:Y:S01]  /*4cd0*/  FFMA.FTZ R3, R6, UR8, R13 ;  /* 0x0000000806037c23 */ /* 0x000fe2000801000d */
[----:B------:R-:W-:-:S02]  /*4ce0*/  I2FP.F32.U32 R7, R0 ;  /* 0x0000000000077245 */ /* 0x000fc40000201000 */
[----:B------:R-:W-:Y:S01]  /*4cf0*/  FSEL R70, R2, -INF , !P4 ;  /* 0xff80000002467808 */ /* 0x000fe20006000000 */
[----:B------:R-:W-:Y:S01]  /*4d00*/  FFMA.FTZ R2, R6, UR8, R15 ;  /* 0x0000000806027c23 */ /* 0x000fe2000801000f */
[----:B------:R-:W-:Y:S01]  /*4d10*/  FSEL R48, R5, -INF , !P0 ;  /* 0xff80000005307808 */ /* 0x000fe20004000000 */
[----:B------:R-:W-:Y:S01]  /*4d20*/  FFMA.FTZ R4, R7, UR8, R20 ;  /* 0x0000000807047c23 */ /* 0x000fe20008010014 */
[C---:B------:R-:W-:Y:S02]  /*4d30*/  ISETP.GE.AND P5, PT, R0.reuse, R54, PT ;  /* 0x000000360000720c */ /* 0x040fe40003fa6270 */
[C---:B------:R-:W-:Y:S02]  /*4d40*/  ISETP.GE.AND P4, PT, R0.reuse, R55, PT ;  /* 0x000000370000720c */ /* 0x040fe40003f86270 */
[C---:B------:R-:W-:Y:S02]  /*4d50*/  ISETP.GE.AND P2, PT, R0.reuse, R61, PT ;  /* 0x0000003d0000720c */ /* 0x040fe40003f46270 */
[----:B------:R-:W-:-:S02]  /*4d60*/  ISETP.GE.AND P0, PT, R0, R60, PT ;  /* 0x0000003c0000720c */ /* 0x000fc40003f06270 */
[----:B------:R-:W-:Y:S02]  /*4d70*/  LOP3.LUT R0, R40, 0x71, RZ, 0xfc, !PT ;  /* 0x0000007128007812 */ /* 0x000fe400078efcff */
[----:B------:R-:W-:Y:S01]  /*4d80*/  FSEL R50, R3, -INF , !P3 ;  /* 0xff80000003327808 */ /* 0x000fe20005800000 */
[C---:B------:R-:W-:Y:S01]  /*4d90*/  FFMA.FTZ R3, R7.reuse, UR8, R22 ;  /* 0x0000000807037c23 */ /* 0x040fe20008010016 */
[----:B------:R-:W-:Y:S02]  /*4da0*/  I2FP.F32.U32 R5, R0 ;  /* 0x0000000000057245 */ /* 0x000fe40000201000 */
[----:B------:R-:W-:Y:S01]  /*4db0*/  FSEL R62, R2, -INF , !P1 ;  /* 0xff800000023e7808 */ /* 0x000fe20004800000 */
[----:B------:R-:W-:Y:S01]  /*4dc0*/  FFMA.FTZ R2, R7, UR8, R24 ;  /* 0x0000000807027c23 */ /* 0x000fe20008010018 */
        /* <DEDUP_REMOVED lines=10> */
[----:B------:R-:W-:Y:S01]  /*4e70*/  FFMA.FTZ R7, R5, UR8, R25 ;  /* 0x0000000805077c23 */ /* 0x000fe20008010019 */
[----:B------:R-:W-:Y:S02]  /*4e80*/  I2FP.F32.U32 R5, R40 ;  /* 0x0000002800057245 */ /* 0x000fe40000201000 */
[----:B------:R-:W-:Y:S02]  /*4e90*/  FSEL R45, R2, -INF , !P2 ;  /* 0xff800000022d7808 */ /* 0x000fe40005000000 */
[----:B------:R-:W-:Y:S01]  /*4ea0*/  FSEL R53, R0, -INF , !P0 ;  /* 0xff80000000357808 */ /* 0x000fe20004000000 */
[----:B------:R-:W-:Y:S01]  /*4eb0*/  FFMA.FTZ R0, R5, UR8, R136 ;  /* 0x0000000805007c23 */ /* 0x000fe20008010088 */
[----:B------:R-:W-:-:S02]  /*4ec0*/  ISETP.GE.AND P2, PT, R40, R54, PT ;  /* 0x000000362800720c */ /* 0x000fc40003f46270 */
[----:B------:R-:W-:Y:S01]  /*4ed0*/  FSEL R41, R3, -INF , !P1 ;  /* 0xff80000003297808 */ /* 0x000fe20004800000 */
[----:B------:R-:W-:Y:S01]  /*4ee0*/  FFMA.FTZ R3, R5, UR8, R138 ;  /* 0x0000000805037c23 */ /* 0x000fe2000801008a */
[C---:B------:R-:W-:Y:S02]  /*4ef0*/  LOP3.LUT R2, R40.reuse, 0x79, RZ, 0xfc, !PT ;  /* 0x0000007928027812 */ /* 0x040fe400078efcff */
[----:B------:R-:W-:Y:S02]  /*4f00*/  ISETP.GE.AND P0, PT, R40, R55, PT ;  /* 0x000000372800720c */ /* 0x000fe40003f06270 */
[----:B------:R-:W-:Y:S02]  /*4f10*/  FSEL R49, R0, -INF , !P2 ;  /* 0xff80000000317808 */ /* 0x000fe40005000000 */
[----:B------:R-:W-:Y:S02]  /*4f20*/  I2FP.F32.U32 R0, R2 ;  /* 0x0000000200007245 */ /* 0x000fe40000201000 */
[----:B------:R-:W-:-:S02]  /*4f30*/  FSEL R43, R7, -INF , !P5 ;  /* 0xff800000072b7808 */ /* 0x000fc40006800000 */
[----:B------:R-:W-:Y:S01]  /*4f40*/  FSEL R51, R6, -INF , !P4 ;  /* 0xff80000006337808 */ /* 0x000fe20006000000 */
[----:B------:R-:W-:Y:S01]  /*4f50*/  FFMA.FTZ R6, R5, UR8, R120 ;  /* 0x0000000805067c23 */ /* 0x000fe20008010078 */
[----:B------:R-:W-:Y:S01]  /*4f60*/  FSEL R21, R3, -INF , !P0 ;  /* 0xff80000003157808 */ /* 0x000fe20004000000 */
[----:B------:R-:W-:Y:S01]  /*4f70*/  FFMA.FTZ R3, R0, UR8, R57 ;  /* 0x0000000800037c23 */ /* 0x000fe20008010039 */
[C---:B------:R-:W-:Y:S02]  /*4f80*/  ISETP.GE.AND P5, PT, R2.reuse, R54, PT ;  /* 0x000000360200720c */ /* 0x040fe40003fa6270 */
[C---:B------:R-:W-:Y:S02]  /*4f90*/  ISETP.GE.AND P4, PT, R2.reuse, R55, PT ;  /* 0x000000370200720c */ /* 0x040fe40003f86270 */
[CC--:B------:R-:W-:Y:S02]  /*4fa0*/  ISETP.GE.AND P2, PT, R2.reuse, R61.reuse, PT ;  /* 0x0000003d0200720c */ /* 0x0c0fe40003f46270 */
[----:B------:R-:W-:Y:S01]  /*4fb0*/  ISETP.GE.AND P0, PT, R2, R60, PT ;  /* 0x0000003c0200720c */ /* 0x000fe20003f06270 */
[----:B------:R-:W-:Y:S01]  /*4fc0*/  FFMA.FTZ R2, R5, UR8, R122 ;  /* 0x0000000805027c23 */ /* 0x000fe2000801007a */
[----:B------:R-:W-:Y:S01]  /*4fd0*/  FSEL R63, R4, -INF , !P3 ;  /* 0xff800000043f7808 */ /* 0x000fe20005800000 */
[C---:B------:R-:W-:Y:S01]  /*4fe0*/  FFMA.FTZ R5, R0.reuse, UR8, R65 ;  /* 0x0000000800057c23 */ /* 0x040fe20008010041 */
[C---:B------:R-:W-:Y:S01]  /*4ff0*/  FFMA.FTZ R4, R0.reuse, UR8, R67 ;  /* 0x0000000800047c23 */ /* 0x040fe20008010043 */
[----:B------:R-:W-:Y:S01]  /*5000*/  FFMA.FTZ R0, R0, UR8, R59 ;  /* 0x0000000800007c23 */ /* 0x000fe2000801003b */
[----:B------:R-:W-:-:S02]  /*5010*/  ISETP.GE.AND P3, PT, R40, R61, PT ;  /* 0x0000003d2800720c */ /* 0x000fc40003f66270 */
[----:B------:R-:W-:Y:S02]  /*5020*/  ISETP.GE.AND P1, PT, R40, R60, PT ;  /* 0x0000003c2800720c */ /* 0x000fe40003f26270 */
[----:B------:R-:W-:Y:S02]  /*5030*/  FSEL R34, R6, -INF , !P3 ;  /* 0xff80000006227808 */ /* 0x000fe40005800000 */
[----:B------:R-:W-:Y:S02]  /*5040*/  FSEL R38, R2, -INF , !P1 ;  /* 0xff80000002267808 */ /* 0x000fe40004800000 */
[----:B------:R-:W-:Y:S02]  /*5050*/  FSEL R57, R5, -INF , !P5 ;  /* 0xff80000005397808 */ /* 0x000fe40006800000 */
[----:B------:R-:W-:Y:S02]  /*5060*/  FSEL R36, R4, -INF , !P4 ;  /* 0xff80000004247808 */ /* 0x000fe40006000000 */
[----:B------:R-:W-:-:S02]  /*5070*/  FSEL R39, R3, -INF , !P2 ;  /* 0xff80000003277808 */ /* 0x000fc40005000000 */
        /* <DEDUP_REMOVED lines=16> */
[----:B------:R-:W-:-:S11]  /*5180*/  ISETP.GE.AND P1, PT, R161, UR4, PT ;  /* 0x00000004a1007c0c */ /* 0x000fd6000bf26270 */
[----:B------:R-:W-:Y:S01]  /*5190*/  @!P0 LEA R5, P3, R3, UR6, 0x5 ;  /* 0x0000000603058c11 */ /* 0x000fe2000f8628ff */
[----:B------:R-:W-:Y:S01]  /*51a0*/  IMAD.U32 R3, RZ, RZ, UR6 ;  /* 0x00000006ff037e24 */ /* 0x000fe2000f8e00ff */
[----:B------:R-:W-:Y:S02]  /*51b0*/  @!P0 LEA R8, P2, R2, UR6, 0x6 ;  /* 0x0000000602088c11 */ /* 0x000fe4000f8430ff */
[----:B------:R-:W-:Y:S02]  /*51c0*/  @!P0 LEA.HI.X R10, R7, UR5, R6, 0x5, P3 ;  /* 0x00000005070a8c11 */ /* 0x000fe400098f2c06 */
[----:B------:R-:W-:Y:S01]  /*51d0*/  @!P0 LEA.HI.X R9, R4, UR5, R0, 0x6, P2 ;  /* 0x0000000504098c11 */ /* 0x000fe200090f3400 */
[----:B------:R-:W-:Y:S01]  /*51e0*/  IMAD.U32 R0, RZ, RZ, UR5 ;  /* 0x00000005ff007e24 */ /* 0x000fe2000f8e00ff */
[-C--:B------:R-:W-:Y:S02]  /*51f0*/  @!P1 LEA R6, P4, R3, R242.reuse, 0x1 ;  /* 0x000000f203069211 */ /* 0x080fe400078808ff */
[----:B------:R-:W-:-:S02]  /*5200*/  @!P0 LEA R4, P3, R5, R242, 0x1 ;  /* 0x000000f205048211 */ /* 0x000fc400078608ff */
[C---:B------:R-:W-:Y:S02]  /*5210*/  @!P0 LEA R2, P2, R8.reuse, R242, 0x1 ;  /* 0x000000f208028211 */ /* 0x040fe400078408ff */
        /* <DEDUP_REMOVED lines=34> */
.L_x_636:
[----:B------:R-:W-:Y:S05]  /*5440*/  BSYNC.RECONVERGENT B0 ;  /* 0x0000000000007941 */ /* 0x000fea0003800200 */
.L_x_635:
[----:B------:R-:W0:Y:S02]  /*5450*/  LDGDEPBAR ;  /* 0x00000000000079af */ /* 0x000e240000000000 */
.L_x_634:
[----:B-1----:R-:W1:Y:S01]  /*5460*/  S2R R3, SR_CTAID.X ;  /* 0x0000000000037919 */ /* 0x002e620000002500 */
[----:B------:R-:W-:Y:S01]  /*5470*/  FMNMX3.FTZ R0, R21, R193, R194, !PT ;  /* 0x000000c115007276 */ /* 0x000fe200078100c2 */
[----:B------:R-:W-:Y:S01]  /*5480*/  USHF.L.U32 UR33, UR27, 0x2, URZ ;  /* 0x000000021b217899 */ /* 0x000fe200080006ff */
[----:B------:R-:W-:Y:S01]  /*5490*/  SHF.R.U32.HI R2, RZ, 0x5, R241 ;  /* 0x00000005ff027819 */ /* 0x000fe200000116f1 */
[----:B------:R-:W-:Y:S01]  /*54a0*/  STL [R1+0x41c], R151 ;  /* 0x00041c9701007387 */ /* 0x000fe20000100800 */
[----:B------:R-:W-:Y:S01]  /*54b0*/  FMNMX3.FTZ R0, R0, R197, R196, !PT ;  /* 0x000000c500007276 */ /* 0x000fe200078100c4 */
[----:B------:R-:W-:Y:S02]  /*54c0*/  UIADD3 UR5, UPT, UPT, UR33, 0x1, URZ ;  /* 0x0000000121057890 */ /* 0x000fe4000fffe0ff */
[----:B------:R-:W-:Y:S01]  /*54d0*/  STL [R1+0x418], R152 ;  /* 0x0004189801007387 */ /* 0x000fe20000100800 */
[----:B------:R-:W-:Y:S01]  /*54e0*/  FMNMX3.FTZ R0, R0, R187, R184, !PT ;  /* 0x000000bb00007276 */ /* 0x000fe200078100b8 */
[----:B------:R-:W-:-:S02]  /*54f0*/  UIADD3 UR4, UPT, UPT, UR23, -0x4498517b, URZ ;  /* 0xbb67ae8517047890 */ /* 0x000fc4000fffe0ff */
[----:B------:R-:W-:Y:S01]  /*5500*/  STL [R1+0x408], R155 ;  /* 0x0004089b01007387 */ /* 0x000fe20000100800 */
[----:B------:R-:W-:Y:S01]  /*5510*/  FMNMX3.FTZ R0, R0, R182, R81, !PT ;  /* 0x000000b600007276 */ /* 0x000fe20007810051 */
[----:B------:R-:W-:Y:S02]  /*5520*/  UIADD3 UR6, UPT, UPT, UR22, -0x61c88647, URZ ;  /* 0x9e3779b916067890 */ /* 0x000fe4000fffe0ff */
[----:B------:R-:W-:Y:S01]  /*5530*/  STL [R1+0x404], R157 ;  /* 0x0004049d01007387 */ /* 0x000fe20000100800 */
[----:B------:R-:W-:Y:S01]  /*5540*/  FMNMX3.FTZ R0, R0, R94, R99, !PT ;  /* 0x0000005e00007276 */ /* 0x000fe20007810063 */
[----:B------:R-:W-:Y:S02]  /*5550*/  UIADD3 UR32, UPT, UPT, UR22, 0x3c6ef372, URZ ;  /* 0x3c6ef37216207890 */ /* 0x000fe4000fffe0ff */
[----:B------:R-:W-:Y:S01]  /*5560*/  STL [R1+0x400], R158 ;  /* 0x0004009e01007387 */ /* 0x000fe20000100800 */
[----:B------:R-:W-:Y:S01]  /*5570*/  FMNMX3.FTZ R0, R0, R47, R89, !PT ;  /* 0x0000002f00007276 */ /* 0x000fe20007810059 */
[----:B------:R-:W-:-:S02]  /*5580*/  UIADD3 UR31, UPT, UPT, UR23, 0x76cf5d0a, URZ ;  /* 0x76cf5d0a171f7890 */ /* 0x000fc4000fffe0ff */
[----:B------:R-:W-:Y:S01]  /*5590*/  STL [R1+0x3fc], R161 ;  /* 0x0003fca101007387 */ /* 0x000fe20000100800 */
[----:B------:R-:W-:Y:S01]  /*55a0*/  FMNMX3.FTZ R0, R0, R91, R139, !PT ;  /* 0x0000005b00007276 */ /* 0x000fe2000781008b */
[----:B------:R-:W-:Y:S02]  /*55b0*/  UIADD3 UR30, UPT, UPT, UR22, -0x255992d5, URZ ;  /* 0xdaa66d2b161e7890 */ /* 0x000fe4000fffe0ff */
[----:B------:R-:W-:Y:S01]  /*55c0*/  STL [R1+0x3f8], R190 ;  /* 0x0003f8be01007387 */ /* 0x000fe20000100800 */
[----:B------:R-:W-:Y:S01]  /*55d0*/  FMNMX3.FTZ R0, R0, R117, R113, !PT ;  /* 0x0000007500007276 */ /* 0x000fe20007810071 */
[----:B------:R-:W-:Y:S02]  /*55e0*/  UIADD3 UR29, UPT, UPT, UR23, 0x32370b8f, URZ ;  /* 0x32370b8f171d7890 */ /* 0x000fe4000fffe0ff */
[----:B------:R-:W-:Y:S01]  /*55f0*/  STL.64 [R1+0x3e8], R188 ;  /* 0x0003e8bc01007387 */ /* 0x000fe20000100a00 */
[----:B-1----:R-:W-:Y:S01]  /*5600*/  IMAD R2, R3, 0x8, R2 ;  /* 0x0000000803027824 */ /* 0x002fe200078e0202 */
[----:B------:R-:W-:Y:S01]  /*5610*/  FMNMX3.FTZ R3, R49, R232, R229, !PT ;  /* 0x000000e831037276 */ /* 0x000fe200078100e5 */
[----:B------:R-:W-:Y:S01]  /*5620*/  UIADD3 UR26, UPT, UPT, UR23, -0x126145ec, URZ ;  /* 0xed9eba14171a7890 */ /* 0x000fe2000fffe0ff */
[----:B------:R1:W-:Y:S01]  /*5630*/  STL.64 [R1+0x3e0], R244 ;  /* 0x0003e0f401007387 */ /* 0x0003e20000100a00 */
[----:B------:R-:W-:Y:S01]  /*5640*/  FMNMX3.FTZ R0, R0, R104, R98, !PT ;  /* 0x0000006800007276 */ /* 0x000fe20007810062 */
[----:B------:R-:W-:Y:S01]  /*5650*/  IMAD.WIDE.U32 R8, R2, -0x326172a9, RZ ;  /* 0xcd9e8d5702087825 */ /* 0x000fe200078e00ff */
[----:B--2---:R-:W-:Y:S01]  /*5660*/  FMNMX3.FTZ R4, R3, R230, R228, !PT ;  /* 0x000000e603047276 */ /* 0x004fe200078100e4 */
[----:B------:R-:W-:Y:S01]  /*5670*/  STL.64 [R1+0x3d0], R246 ;  /* 0x0003d0f601007387 */ /* 0x000fe20000100a00 */
[----:B------:R-:W-:Y:S01]  /*5680*/  FMNMX3.FTZ R0, R0, R88, R84, !PT ;  /* 0x0000005800007276 */ /* 0x000fe20007810054 */
[----:B------:R-:W-:Y:S01]  /*5690*/  VIADD R3, R2, 0x4 ;  /* 0x0000000402037836 */ /* 0x000fe20000000000 */
[----:B------:R-:W-:Y:S01]  /*56a0*/  FMNMX3.FTZ R4, R4, R225, R222, !PT ;  /* 0x000000e104047276 */ /* 0x000fe200078100de */
[----:B------:R-:W-:Y:S01]  /*56b0*/  STL [R1+0x3cc], R248 ;  /* 0x0003ccf801007387 */ /* 0x000fe20000100800 */
[----:B------:R-:W-:Y:S01]  /*56c0*/  FMNMX3.FTZ R2, R0, R79, R76, !PT ;  /* 0x0000004f00027276 */ /* 0x000fe2000781004c */
[----:B------:R-:W-:Y:S01]  /*56d0*/  IMAD.U32 R0, RZ, RZ, UR5 ;  /* 0x00000005ff007e24 */ /* 0x000fe2000f8e00ff */
[----:B------:R-:W-:Y:S01]  /*56e0*/  FMNMX3.FTZ R4, R4, R214, R207, !PT ;  /* 0x000000d604047276 */ /* 0x000fe200078100cf */
[----:B------:R-:W-:Y:S01]  /*56f0*/  STL [R1+0x3c8], R252 ;  /* 0x0003c8fc01007387 */ /* 0x000fe20000100800 */
[----:B------:R-:W-:Y:S01]  /*5700*/  LOP3.LUT R5, R133, UR22, R9, 0x96, !PT ;  /* 0x0000001685057c12 */ /* 0x000fe2000f8e9609 */
[----:B------:R-:W-:Y:S01]  /*5710*/  UIADD3 UR27, UPT, UPT, UR22, 0x78dde6e4, URZ ;  /* 0x78dde6e4161b7890 */ /* 0x000fe2000fffe0ff */
[----:B------:R-:W-:Y:S01]  /*5720*/  FMNMX3.FTZ R6, R4, R199, R108, !PT ;  /* 0x000000c704067276 */ /* 0x000fe2000781006c */
[----:B------:R-:W-:Y:S01]  /*5730*/  STL [R1+0x3c4], R250 ;  /* 0x0003c4fa01007387 */ /* 0x000fe20000100800 */
[----:B------:R-:W2:Y:S03]  /*5740*/  LDCU UR34, c[0x0][0x45c] ;  /* 0x00008b80ff2277ac */ /* 0x000ea60008000800 */
[----:B------:R-:W-:Y:S01]  /*5750*/  STL [R1+0x3c0], R249 ;  /* 0x0003c0f901007387 */ /* 0x000fe20000100800 */
[----:B------:R-:W-:-:S02]  /*5760*/  UIADD3 UR16, UPT, UPT, UR23, -0x56f99767, URZ ;  /* 0xa906689917107890 */ /* 0x000fc4000fffe0ff */
[----:B------:R-:W-:Y:S01]  /*5770*/  UIADD3 UR17, UPT, UPT, UR22, 0x1715609d, URZ ;  /* 0x1715609d16117890 */ /* 0x000fe2000fffe0ff */
[----:B------:R-:W-:Y:S01]  /*5780*/  STL [R1+0x3bc], R251 ;  /* 0x0003bcfb01007387 */ /* 0x000fe20000100800 */
[----:B------:R-:W-:Y:S01]  /*5790*/  UIADD3 UR15, UPT, UPT, UR22, -0x4ab325aa, URZ ;  /* 0xb54cda56160f7890 */ /* 0x000fe2000fffe0ff */
[----:B-1----:R-:W-:Y:S02]  /*57a0*/  IMAD.WIDE.U32 R244, R235, -0x2daee0ad, RZ ;  /* 0xd2511f53ebf47825 */ /* 0x002fe400078e00ff */
[----:B------:R-:W-:Y:S01]  /*57b0*/  STL [R1+0x36c], R135 ;  /* 0x00036c8701007387 */ /* 0x000fe20000100800 */
[----:B------:R-:W-:-:S03]  /*57c0*/  UIADD3 UR14, UPT, UPT, UR23, 0x646e171e, URZ ;  /* 0x646e171e170e7890 */ /* 0x000fc6000fffe0ff */
[----:B------:R-:W-:Y:S01]  /*57d0*/  STL [R1+0x344], R198 ;  /* 0x000344c601007387 */ /* 0x000fe20000100800 */
[----:B------:R-:W-:-:S03]  /*57e0*/  LOP3.LUT R0, R0, UR23, R245, 0x96, !PT ;  /* 0x0000001700007c12 */ /* 0x000fc6000f8e96f5 */
[----:B------:R-:W-:Y:S04]  /*57f0*/  STL [R1+0x340], R147 ;  /* 0x0003409301007387 */ /* 0x000fe80000100800 */
[----:B------:R-:W-:Y:S04]  /*5800*/  STL [R1+0x33c], R145 ;  /* 0x00033c9101007387 */ /* 0x000fe80000100800 */
[----:B------:R-:W-:Y:S04]  /*5810*/  STL [R1+0x338], R134 ;  /* 0x0003388601007387 */ /* 0x000fe80000100800 */
[----:B------:R-:W-:Y:S04]  /*5820*/  STL [R1+0x334], R132 ;  /* 0x0003348401007387 */ /* 0x000fe80000100800 */
[----:B------:R-:W-:Y:S04]  /*5830*/  STL [R1+0x330], R61 ;  /* 0x0003303d01007387 */ /* 0x000fe80000100800 */
[----:B------:R-:W-:Y:S04]  /*5840*/  STL [R1+0x32c], R60 ;  /* 0x00032c3c01007387 */ /* 0x000fe80000100800 */
[----:B------:R1:W-:Y:S04]  /*5850*/  STL.64 [R1+0x3f0], R60 ;  /* 0x0003f03c01007387 */ /* 0x0003e80000100a00 */
[----:B------:R-:W-:Y:S04]  /*5860*/  STL [R1+0x328], R55 ;  /* 0x0003283701007387 */ /* 0x000fe80000100800 */
[----:B------:R-:W-:Y:S04]  /*5870*/  STL [R1+0x324], R54 ;  /* 0x0003243601007387 */ /* 0x000fe80000100800 */
[----:B------:R3:W-:Y:S04]  /*5880*/  STL.64 [R1+0x410], R54 ;  /* 0x0004103601007387 */ /* 0x0007e80000100a00 */
[----:B------:R-:W-:Y:S04]  /*5890*/  STL.64 [R1+0x90], R244 ;  /* 0x000090f401007387 */ /* 0x000fe80000100a00 */
[----:B------:R4:W-:Y:S01]  /*58a0*/  STL.64 [R1+0x70], R8 ;  /* 0x0000700801007387 */ /* 0x0009e20000100a00 */
[----:B-1----:R-:W-:-:S04]  /*58b0*/  IMAD.WIDE.U32 R60, R5, -0x2daee0ad, RZ ;  /* 0xd2511f53053c7825 */ /* 0x002fc800078e00ff */
[----:B---3--:R-:W-:Y:S01]  /*58c0*/  IMAD.WIDE.U32 R54, R3, -0x326172a9, RZ ;  /* 0xcd9e8d5703367825 */ /* 0x008fe200078e00ff */
[----:B------:R-:W-:-:S04]  /*58d0*/  FMNMX3.FTZ R3, R2, R72, R66, !PT ;  /* 0x0000004802037276 */ /* 0x000fc80007810042 */
[----:B------:R-:W-:Y:S01]  /*58e0*/  LOP3.LUT R2, R133, UR22, R55, 0x96, !PT ;  /* 0x0000001685027c12 */ /* 0x000fe2000f8e9637 */
[----:B------:R-:W-:Y:S01]  /*58f0*/  STL.64 [R1+0x68], R54 ;  /* 0x0000683601007387 */ /* 0x000fe20000100a00 */
[----:B------:R-:W-:-:S03]  /*5900*/  FMNMX3.FTZ R4, R3, R58, R52, !PT ;  /* 0x0000003a03047276 */ /* 0x000fc60007810034 */
[----:B------:R-:W-:Y:S01]  /*5910*/  IMAD.WIDE.U32 R188, R2, -0x2daee0ad, RZ ;  /* 0xd2511f5302bc7825 */ /* 0x000fe200078e00ff */
[----:B------:R-:W-:Y:S03]  /*5920*/  STL.64 [R1+0x1b8], R60 ;  /* 0x0001b83c01007387 */ /* 0x000fe60000100a00 */
[----:B------:R-:W-:Y:S01]  /*5930*/  IMAD.WIDE.U32 R2, R0, -0x326172a9, RZ ;  /* 0xcd9e8d5700027825 */ /* 0x000fe200078e00ff */
[----:B------:R-:W-:Y:S01]  /*5940*/  FMNMX3.FTZ R0, R4, R48, R42, !PT ;  /* 0x0000003004007276 */ /* 0x000fe2000781002a */
[----:B------:R-:W-:Y:S01]  /*5950*/  STL.64 [R1+0x308], R188 ;  /* 0x000308bc01007387 */ /* 0x000fe20000100a00 */
[----:B------:R-:W-:Y:S02]  /*5960*/  FMNMX3.FTZ R4, R6, R46, R96, !PT ;  /* 0x0000002e06047276 */ /* 0x000fe40007810060 */
[C---:B------:R-:W-:Y:S02]  /*5970*/  LOP3.LUT R6, R244.reuse, UR4, R61, 0x96, !PT ;  /* 0x00000004f4067c12 */ /* 0x040fe4000f8e963d */
[----:B------:R-:W-:-:S02]  /*5980*/  LOP3.LUT R5, R244, UR4, R189, 0x96, !PT ;  /* 0x00000004f4057c12 */ /* 0x000fc4000f8e96bd */
[----:B------:R-:W-:Y:S01]  /*5990*/  FMNMX3.FTZ R4, R4, R87, R163, !PT ;  /* 0x0000005704047276 */ /* 0x000fe200078100a3 */
[----:B------:R-:W-:Y:S01]  /*59a0*/  IMAD.WIDE.U32 R122, R6, -0x326172a9, RZ ;  /* 0xcd9e8d57067a7825 */ /* 0x000fe200078e00ff */
[--C-:B------:R-:W-:Y:S02]  /*59b0*/  LOP3.LUT R7, R8, UR6, R3.reuse, 0x96, !PT ;  /* 0x0000000608077c12 */ /* 0x100fe4000f8e9603 */
[----:B------:R-:W-:Y:S01]  /*59c0*/  LOP3.LUT R10, R54, UR6, R3, 0x96, !PT ;  /* 0x00000006360a7c12 */ /* 0x000fe2000f8e9603 */
[----:B------:R-:W-:Y:S01]  /*59d0*/  IMAD.WIDE.U32 R246, R5, -0x326172a9, RZ ;  /* 0xcd9e8d5705f67825 */ /* 0x000fe200078e00ff */
[----:B------:R-:W-:Y:S02]  /*59e0*/  FMNMX3.FTZ R0, R0, R41, R227, !PT ;  /* 0x0000002900007276 */ /* 0x000fe400078100e3 */
[----:B------:R-:W-:Y:S01]  /*59f0*/  FMNMX3.FTZ R3, R4, R162, R156, !PT ;  /* 0x000000a204037276 */ /* 0x000fe2000781009c */
[----:B------:R-:W-:Y:S01]  /*5a00*/  IMAD.WIDE.U32 R6, R7, -0x2daee0ad, RZ ;  /* 0xd2511f5307067825 */ /* 0x000fe200078e00ff */
[C---:B------:R-:W-:Y:S01]  /*5a10*/  LOP3.LUT R5, R2.reuse, UR32, R123, 0x96, !PT ;  /* 0x0000002002057c12 */ /* 0x040fe2000f8e967b */
[----:B------:R-:W-:Y:S01]  /*5a20*/  STL.64 [R1+0xe8], R246 ;  /* 0x0000e8f601007387 */ /* 0x000fe20000100a00 */
[----:B------:R-:W-:-:S02]  /*5a30*/  LOP3.LUT R11, R2, UR32, R247, 0x96, !PT ;  /* 0x00000020020b7c12 */ /* 0x000fc4000f8e96f7 */
[----:B----4-:R-:W-:Y:S01]  /*5a40*/  FMNMX.FTZ R8, R36, R0, !PT ;  /* 0x0000000024087209 */ /* 0x010fe20007810000 */
[----:B------:R-:W-:Y:S01]  /*5a50*/  IMAD.WIDE.U32 R14, R5, -0x2daee0ad, RZ ;  /* 0xd2511f53050e7825 */ /* 0x000fe200078e00ff */
[----:B------:R-:W-:Y:S02]  /*5a60*/  FMNMX3.FTZ R2, R3, R148, R142, !PT ;  /* 0x0000009403027276 */ /* 0x000fe4000781008e */
[----:B------:R-:W-:Y:S01]  /*5a70*/  FMNMX3.FTZ R0, R34, R221, R212, !PT ;  /* 0x000000dd22007276 */ /* 0x000fe200078100d4 */
[----:B------:R-:W1:Y:S01]  /*5a80*/  SHFL.BFLY PT, R9, R8, 0x2, 0x1f ;  /* 0x0c401f0008097f89 */ /* 0x000e6200000e0000 */
        /* <DEDUP_REMOVED lines=17> */
[----:B-1----:R-:W-:Y:S02]  /*5ba0*/  FMNMX.FTZ R8, R8, R9, !PT ;  /* 0x0000000908087209 */ /* 0x002fe40007810000 */
[----:B------:R-:W-:Y:S02]  /*5bb0*/  FMNMX3.FTZ R2, R2, R112, R105, !PT ;  /* 0x0000007002027276 */ /* 0x000fe40007810069 */
        /* <DEDUP_REMOVED lines=9> */
[----:B------:R-:W-:Y:S02]  /*5c50*/  LOP3.LUT R5, R60, UR31, R7, 0x96, !PT ;  /* 0x0000001f3c057c12 */ /* 0x000fe4000f8e9607 */
[----:B------:R-:W-:Y:S02]  /*5c60*/  FMNMX3.FTZ R2, R2, R77, R73, !PT ;  /* 0x0000004d02027276 */ /* 0x000fe40007810049 */
[----:B------:R-:W-:Y:S01]  /*5c70*/  FMNMX.FTZ R4, R57, R3, !PT ;  /* 0x0000000339047209 */ /* 0x000fe20007810000 */
[----:B------:R-:W-:Y:S01]  /*5c80*/  IMAD.WIDE.U32 R18, R5, -0x326172a9, RZ ;  /* 0xcd9e8d5705127825 */ /* 0x000fe200078e00ff */
[----:B------:R-:W-:Y:S02]  /*5c90*/  FMNMX3.FTZ R0, R0, R100, R90, !PT ;  /* 0x0000006400007276 */ /* 0x000fe4000781005a */
[----:B------:R-:W-:Y:S01]  /*5ca0*/  FMNMX3.FTZ R2, R2, R64, R56, !PT ;  /* 0x0000004002027276 */ /* 0x000fe20007810038 */
[----:B------:R-:W3:Y:S01]  /*5cb0*/  SHFL.BFLY PT, R133, R4, 0x2, 0x1f ;  /* 0x0c401f0004857f89 */ /* 0x000ee200000e0000 */
[----:B------:R-:W-:-:S02]  /*5cc0*/  FMNMX3.FTZ R0, R0, R83, R78, !PT ;  /* 0x0000005300007276 */ /* 0x000fc4000781004e */
[----:B------:R-:W-:Y:S02]  /*5cd0*/  FMNMX3.FTZ R2, R2, R50, R45, !PT ;  /* 0x0000003202027276 */ /* 0x000fe4000781002d */
[----:B------:R-:W-:Y:S02]  /*5ce0*/  FMNMX3.FTZ R0, R0, R75, R70, !PT ;  /* 0x0000004b00007276 */ /* 0x000fe40007810046 */
[----:B------:R-:W-:Y:S02]  /*5cf0*/  LOP3.LUT R3, R122, UR30, R19, 0x96, !PT ;  /* 0x0000001e7a037c12 */ /* 0x000fe4000f8e9613 */
[----:B------:R-:W-:Y:S01]  /*5d00*/  LOP3.LUT R16, R6, UR29, R15, 0x96, !PT ;  /* 0x0000001d06107c12 */ /* 0x000fe2000f8e960f */
[----:B------:R-:W-:Y:S01]  /*5d10*/  IMAD.WIDE.U32 R6, R10, -0x2daee0ad, RZ ;  /* 0xd2511f530a067825 */ /* 0x000fe200078e00ff */
[----:B------:R-:W-:Y:S02]  /*5d20*/  FMNMX3.FTZ R2, R2, R43, R231, !PT ;  /* 0x0000002b02027276 */ /* 0x000fe400078100e7 */
[----:B------:R-:W-:Y:S01]  /*5d30*/  FMNMX3.FTZ R0, R0, R62, R53, !PT ;  /* 0x0000003e00007276 */ /* 0x000fe20007810035 */
[----:B------:R-:W-:Y:S01]  /*5d40*/  IMAD.WIDE.U32 R10, R11, -0x2daee0ad, RZ ;  /* 0xd2511f530b0a7825 */ /* 0x000fe200078e00ff */
[----:B-1----:R-:W-:-:S02]  /*5d50*/  FMNMX.FTZ R20, R8, R20, !PT ;  /* 0x0000001408147209 */ /* 0x002fc40007810000 */
[----:B------:R-:W-:Y:S01]  /*5d60*/  FMNMX.FTZ R8, R39, R2, !PT ;  /* 0x0000000227087209 */ /* 0x000fe20007810000 */
[----:B------:R-:W-:Y:S01]  /*5d70*/  IMAD.WIDE.U32 R12, R3, -0x2daee0ad, RZ ;  /* 0xd2511f53030c7825 */ /* 0x000fe200078e00ff */
[----:B------:R-:W-:Y:S01]  /*5d80*/  FMNMX3.FTZ R0, R0, R51, R233, !PT ;  /* 0x0000003300007276 */ /* 0x000fe200078100e9 */
[----:B------:R-:W-:Y:S01]  /*5d90*/  STL [R1+0x348], R20 ;  /* 0x0003481401007387 */ /* 0x000fe20000100800 */
[----:B------:R-:W-:Y:S01]  /*5da0*/  LOP3.LUT R6, R6, UR29, R11, 0x96, !PT ;  /* 0x0000001d06067c12 */ /* 0x000fe2000f8e960b */
[----:B------:R-:W-:Y:S01]  /*5db0*/  IMAD.WIDE.U32 R16, R16, -0x326172a9, RZ ;  /* 0xcd9e8d5710107825 */ /* 0x000fe200078e00ff */
[----:B------:R-:W-:Y:S02]  /*5dc0*/  LOP3.LUT R11, R14, UR26, R13, 0x96, !PT ;  /* 0x0000001a0e0b7c12 */ /* 0x000fe4000f8e960d */
[----:B------:R-:W-:Y:S01]  /*5dd0*/  FMNMX.FTZ R0, R44, R0, !PT ;  /* 0x000000002c007209 */ /* 0x000fe20007810000 */
[----:B------:R-:W1:Y:S01]  /*5de0*/  SHFL.BFLY PT, R13, R8, 0x2, 0x1f ;  /* 0x0c401f00080d7f89 */ /* 0x000e6200000e0000 */
[----:B------:R-:W-:-:S02]  /*5df0*/  LOP3.LUT R9, R18, UR27, R17, 0x96, !PT ;  /* 0x0000001b12097c12 */ /* 0x000fc4000f8e9611 */
[----:B------:R-:W-:Y:S01]  /*5e00*/  LOP3.LUT R5, R188, UR31, R7, 0x96, !PT ;  /* 0x0000001fbc057c12 */ /* 0x000fe2000f8e9607 */
[----:B------:R-:W4:Y:S01]  /*5e10*/  SHFL.BFLY PT, R18, R0, 0x2, 0x1f ;  /* 0x0c401f0000127f89 */ /* 0x000f2200000e0000 */
[----:B---3--:R-:W-:Y:S01]  /*5e20*/  FMNMX.FTZ R133, R4, R133, !PT ;  /* 0x0000008504857209 */ /* 0x008fe20007810000 */
[----:B------:R-:W-:-:S04]  /*5e30*/  IMAD.WIDE.U32 R14, R9, -0x2daee0ad, RZ ;  /* 0xd2511f53090e7825 */ /* 0x000fc800078e00ff */
[C---:B--2---:R-:W-:Y:S01]  /*5e40*/  FMUL.FTZ R9, R20.reuse, UR34 ;  /* 0x0000002214097c20 */ /* 0x044fe20008410000 */
[----:B------:R-:W-:Y:S01]  /*5e50*/  FSETP.NEU.FTZ.AND P0, PT, R20, -INF , PT ;  /* 0xff8000001400780b */ /* 0x000fe20003f1d000 */
[----:B------:R-:W-:Y:S01]  /*5e60*/  IMAD.WIDE.U32 R22, R5, -0x326172a9, RZ ;  /* 0xcd9e8d5705167825 */ /* 0x000fe200078e00ff */
[----:B------:R-:W2:Y:S03]  /*5e70*/  SHFL.BFLY PT, R19, R133, 0x1, 0x1f ;  /* 0x0c201f0085137f89 */ /* 0x000ea600000e0000 */
[----:B------:R-:W-:Y:S01]  /*5e80*/  IMAD.WIDE.U32 R6, R6, -0x326172a9, RZ ;  /* 0xcd9e8d5706067825 */ /* 0x000fe200078e00ff */
[----:B------:R-:W-:-:S03]  /*5e90*/  LOP3.LUT R3, R246, UR30, R23, 0x96, !PT ;  /* 0x0000001ef6037c12 */ /* 0x000fc6000f8e9617 */
[----:B------:R-:W-:Y:S01]  /*5ea0*/  IMAD.WIDE.U32 R4, R11, -0x326172a9, RZ ;  /* 0xcd9e8d570b047825 */ /* 0x000fe200078e00ff */
[----:B------:R-:W-:-:S03]  /*5eb0*/  LOP3.LUT R7, R22, UR27, R7, 0x96, !PT ;  /* 0x0000001b16077c12 */ /* 0x000fc6000f8e9607 */
[----:B------:R-:W-:Y:S01]  /*5ec0*/  IMAD.WIDE.U32 R2, R3, -0x2daee0ad, RZ ;  /* 0xd2511f5303027825 */ /* 0x000fe200078e00ff */
[----:B------:R-:W-:Y:S02]  /*5ed0*/  LOP3.LUT R5, R16, UR17, R5, 0x96, !PT ;  /* 0x0000001110057c12 */ /* 0x000fe4000f8e9605 */
[----:B-1----:R-:W-:Y:S01]  /*5ee0*/  FMNMX.FTZ R8, R8, R13, !PT ;  /* 0x0000000d08087209 */ /* 0x002fe20007810000 */
[----:B------:R-:W-:Y:S01]  /*5ef0*/  IMAD.WIDE.U32 R22, R7, -0x2daee0ad, RZ ;  /* 0xd2511f5307167825 */ /* 0x000fe200078e00ff */
[----:B------:R-:W-:Y:S02]  /*5f00*/  LOP3.LUT R11, R10, UR26, R3, 0x96, !PT ;  /* 0x0000001a0a0b7c12 */ /* 0x000fe4000f8e9603 */
[----:B------:R-:W-:Y:S01]  /*5f10*/  FSEL R3, R9, RZ, P0 ;  /* 0x000000ff09037208 */ /* 0x000fe20000000000 */
[----:B------:R-:W1:Y:S01]  /*5f20*/  SHFL.BFLY PT, R13, R8, 0x1, 0x1f ;  /* 0x0c201f00080d7f89 */ /* 0x000e6200000e0000 */
[----:B------:R-:W-:Y:S01]  /*5f30*/  LOP3.LUT R9, R12, UR16, R15, 0x96, !PT ;  /* 0x000000100c097c12 */ /* 0x000fe2000f8e960f */
[----:B------:R-:W-:Y:S01]  /*5f40*/  IMAD.WIDE.U32 R128, R5, -0x2daee0ad, RZ ;  /* 0xd2511f5305807825 */ /* 0x000fe200078e00ff */
[----:B----4-:R-:W-:-:S03]  /*5f50*/  FMNMX.FTZ R12, R0, R18, !PT ;  /* 0x00000012000c7209 */ /* 0x010fc60007810000 */
[--C-:B------:R-:W-:Y:S01]  /*5f60*/  FFMA.FTZ R0, R94, UR34, -R3.reuse ;  /* 0x000000225e007c23 */ /* 0x100fe20008010803 */
[----:B------:R-:W-:Y:S01]  /*5f70*/  FFMA.FTZ R5, R81, UR34, -R3 ;  /* 0x0000002251057c23 */ /* 0x000fe20008010803 */
[----:B------:R-:W-:Y:S01]  /*5f80*/  IMAD.WIDE.U32 R68, R9, -0x326172a9, RZ ;  /* 0xcd9e8d5709447825 */ /* 0x000fe200078e00ff */
[----:B--2---:R-:W-:Y:S01]  /*5f90*/  FMNMX.FTZ R133, R133, R19, !PT ;  /* 0x0000001385857209 */ /* 0x004fe20007810000 */
[----:B------:R-:W2:Y:S01]  /*5fa0*/  SHFL.BFLY PT, R7, R12, 0x1, 0x1f ;  /* 0x0c201f000c077f89 */ /* 0x000ea200000e0000 */
[----:B------:R3:W-:Y:S01]  /*5fb0*/  MUFU.EX2 R93, R0 ;  /* 0x00000000005d7308 */ /* 0x0007e20000000800 */
[----:B------:R-:W-:Y:S01]  /*5fc0*/  LOP3.LUT R9, R2, UR16, R23, 0x96, !PT ;  /* 0x0000001002097c12 */ /* 0x000fe2000f8e9617 */
[----:B------:R-:W-:Y:S01]  /*5fd0*/  IMAD.WIDE.U32 R16, R11, -0x326172a9, RZ ;  /* 0xcd9e8d570b107825 */ /* 0x000fe200078e00ff */
[----:B------:R-:W-:-:S03]  /*5fe0*/  LOP3.LUT R81, R4, UR15, R69, 0x96, !PT ;  /* 0x0000000f04517c12 */ /* 0x000fc6000f8e9645 */
[----:B------:R-:W-:Y:S01]  /*5ff0*/  FMUL.FTZ R4, R133, UR34 ;  /* 0x0000002285047c20 */ /* 0x000fe20008410000 */
[----:B------:R-:W-:Y:S01]  /*6000*/  PRMT R2, R68, 0x7770, RZ ;  /* 0x0000777044027816 */ /* 0x000fe200000000ff */
[--C-:B------:R-:W-:Y:S01]  /*6010*/  FFMA.FTZ R10, R21, UR34, -R3.reuse ;  /* 0x00000022150a7c23 */ /* 0x100fe20008010803 */
[----:B------:R-:W-:Y:S01]  /*6020*/  FSETP.NEU.FTZ.AND P0, PT, R133, -INF , PT ;  /* 0xff8000008500780b */ /* 0x000fe20003f1d000 */
[----:B------:R4:W2:Y:S01]  /*6030*/  MUFU.EX2 R92, R5 ;  /* 0x00000005005c7308 */ /* 0x0008a20000000800 */
[----:B------:R-:W-:Y:S01]  /*6040*/  ISETP.LE.U32.AND P5, PT, R2, UR7, PT ;  /* 0x0000000702007c0c */ /* 0x000fe2000bfa3070 */
[----:B------:R-:W-:Y:S01]  /*6050*/  STL [R1+0x34c], R133 ;  /* 0x00034c8501007387 */ /* 0x000fe20000100800 */
[----:B------:R-:W-:Y:S01]  /*6060*/  FSEL R4, R4, RZ, P0 ;  /* 0x000000ff04047208 */ /* 0x000fe20000000000 */
[--C-:B------:R-:W-:Y:S01]  /*6070*/  FFMA.FTZ R242, R66, UR34, -R3.reuse ;  /* 0x0000002242f27c23 */ /* 0x100fe20008010803 */
[----:B------:R-:W-:Y:S01]  /*6080*/  PRMT R2, R68, 0x7772, RZ ;  /* 0x0000777244027816 */ /* 0x000fe200000000ff */
[----:B------:R-:W-:Y:S01]  /*6090*/  FFMA.FTZ R241, R58, UR34, -R3 ;  /* 0x000000223af17c23 */ /* 0x000fe20008010803 */
[----:B------:R-:W-:Y:S01]  /*60a0*/  LOP3.LUT R6, R6, UR17, R17, 0x96, !PT ;  /* 0x0000001106067c12 */ /* 0x000fe2000f8e9611 */
[--C-:B------:R-:W-:Y:S01]  /*60b0*/  FFMA.FTZ R248, R52, UR34, -R3.reuse ;  /* 0x0000002234f87c23 */ /* 0x100fe20008010803 */
[----:B---3--:R-:W-:Y:S01]  /*60c0*/  PRMT R0, R68, 0x7771, RZ ;  /* 0x0000777144007816 */ /* 0x008fe200000000ff */
[----:B------:R-:W-:Y:S01]  /*60d0*/  FFMA.FTZ R252, R48, UR34, -R3 ;  /* 0x0000002230fc7c23 */ /* 0x000fe20008010803 */
[----:B------:R-:W-:Y:S01]  /*60e0*/  ISETP.GT.U32.AND P3, PT, R2, UR7, PT ;  /* 0x0000000702007c0c */ /* 0x000fe2000bf64070 */
[----:B------:R-:W-:Y:S01]  /*60f0*/  FFMA.FTZ R2, R46, UR34, -R4 ;  /* 0x000000222e027c23 */ /* 0x000fe20008010804 */
[----:B------:R-:W-:Y:S01]  /*6100*/  ISETP.GT.U32.AND P4, PT, R0, UR7, PT ;  /* 0x0000000700007c0c */ /* 0x000fe2000bf84070 */
[----:B------:R-:W-:Y:S01]  /*6110*/  IMAD.WIDE.U32 R106, R6, -0x2daee0ad, RZ ;  /* 0xd2511f53066a7825 */ /* 0x000fe200078e00ff */
[----:B------:R-:W-:-:S03]  /*6120*/  PRMT R0, R81, 0x7632, R0 ;  /* 0x0000763251007816 */ /* 0x000fc60000000000 */
[----:B------:R-:W-:Y:S01]  /*6130*/  FFMA.FTZ R6, R108, UR34, -R4 ;  /* 0x000000226c067c23 */ /* 0x000fe20008010804 */
[----:B-1----:R-:W-:Y:S01]  /*6140*/  FMNMX.FTZ R13, R8, R13, !PT ;  /* 0x0000000d080d7209 */ /* 0x002fe20007810000 */
[--C-:B----4-:R-:W-:Y:S01]  /*6150*/  FFMA.FTZ R5, R99, UR34, -R3.reuse ;  /* 0x0000002263057c23 */ /* 0x110fe20008010803 */
[----:B------:R-:W-:Y:S01]  /*6160*/  LOP3.LUT R0, R0, 0xff, RZ, 0xc0, !PT ;  /* 0x000000ff00007812 */ /* 0x000fe200078ec0ff */
[----:B------:R1:W-:Y:S01]  /*6170*/  MUFU.EX2 R155, R2 ;  /* 0x00000002009b7308 */ /* 0x0003e20000000800 */
[----:B--2---:R-:W-:Y:S01]  /*6180*/  FMNMX.FTZ R12, R12, R7, !PT ;  /* 0x000000070c0c7209 */ /* 0x004fe20007810000 */
[----:B------:R-:W-:Y:S01]  /*6190*/  STL [R1+0x350], R13 ;  /* 0x0003500d01007387 */ /* 0x000fe20000100800 */
[----:B------:R-:W-:Y:S01]  /*61a0*/  ISETP.LE.U32.AND P0, PT, R0, UR7, PT ;  /* 0x0000000700007c0c */ /* 0x000fe2000bf03070 */
[----:B------:R-:W-:Y:S01]  /*61b0*/  FFMA.FTZ R99, R76, UR34, -R3 ;  /* 0x000000224c637c23 */ /* 0x000fe20008010803 */
[----:B------:R-:W-:Y:S01]  /*61c0*/  F2FP.F16.F32.PACK_AB R0, R93, R92 ;  /* 0x0000005c5d00723e */ /* 0x000fe200000000ff */
[----:B------:R-:W-:Y:S01]  /*61d0*/  STL [R1+0x370], R68 ;  /* 0x0003704401007387 */ /* 0x000fe20000100800 */
[----:B------:R-:W-:Y:S01]  /*61e0*/  FSETP.NEU.FTZ.AND P2, PT, R13, -INF , PT ;  /* 0xff8000000d00780b */ /* 0x000fe20003f5d000 */
[----:B------:R2:W3:Y:S01]  /*61f0*/  MUFU.EX2 R208, R6 ;  /* 0x0000000600d07308 */ /* 0x0004e20000000800 */
[C---:B------:R-:W-:Y:S01]  /*6200*/  PRMT R238, R0.reuse, 0x7610, R238 ;  /* 0x0000761000ee7816 */ /* 0x040fe200000000ee */
[----:B------:R-:W-:Y:S01]  /*6210*/  STL [R1+0x354], R12 ;  /* 0x0003540c01007387 */ /* 0x000fe20000100800 */
[----:B------:R-:W-:Y:S01]  /*6220*/  PRMT R237, R0, 0x7632, R237 ;  /* 0x0000763200ed7816 */ /* 0x000fe200000000ed */
[----:B------:R-:W-:Y:S01]  /*6230*/  FFMA.FTZ R0, R47, UR34, -R3 ;  /* 0x000000222f007c23 */ /* 0x000fe20008010803 */
[----:B------:R-:W-:Y:S01]  /*6240*/  LOP3.LUT R103, R14, UR14, R129, 0x96, !PT ;  /* 0x0000000e0e677c12 */ /* 0x000fe2000f8e9681 */
[----:B------:R-:W-:Y:S01]  /*6250*/  IMAD.WIDE.U32 R46, R9, -0x326172a9, RZ ;  /* 0xcd9e8d57092e7825 */ /* 0x000fe200078e00ff */
[----:B------:R-:W-:Y:S01]  /*6260*/  PRMT R7, R68, 0x7773, RZ ;  /* 0x0000777344077816 */ /* 0x000fe200000000ff */
[----:B------:R4:W-:Y:S02]  /*6270*/  MUFU.EX2 R203, R5 ;  /* 0x0000000500cb7308 */ /* 0x0009e40000000800 */
[----:B-1----:R-:W-:Y:S01]  /*6280*/  FMUL.FTZ R2, R13, UR34 ;  /* 0x000000220d027c20 */ /* 0x002fe20008410000 */
[----:B------:R-:W-:Y:S01]  /*6290*/  @!P0 HADD2 R21, -R238.H0_H0, -RZ.H0_H0 ;  /* 0xa00000ffee158230 */ /* 0x000fe20000000900 */
[----:B------:R-:W-:Y:S01]  /*62a0*/  LOP3.LUT R94, R22, UR14, R107, 0x96, !PT ;  /* 0x0000000e165e7c12 */ /* 0x000fe2000f8e966b */
[----:B------:R-:W-:Y:S01]  /*62b0*/  FFMA.FTZ R129, R104, UR34, -R3 ;  /* 0x0000002268817c23 */ /* 0x000fe20008010803 */
[----:B------:R-:W-:Y:S01]  /*62c0*/  LOP3.LUT R69, R16, UR15, R47, 0x96, !PT ;  /* 0x0000000f10457c12 */ /* 0x000fe2000f8e962f */
[--C-:B------:R-:W-:Y:S01]  /*62d0*/  FFMA.FTZ R9, R117, UR34, -R3.reuse ;  /* 0x0000002275097c23 */ /* 0x100fe20008010803 */
[----:B------:R-:W-:Y:S01]  /*62e0*/  FSEL R2, R2, RZ, P2 ;  /* 0x000000ff02027208 */ /* 0x000fe20001000000 */
[----:B------:R1:W3:Y:S01]  /*62f0*/  MUFU.EX2 R209, R0 ;  /* 0x0000000000d17308 */ /* 0x0002e20000000800 */
[C---:B--2---:R-:W-:Y:S01]  /*6300*/  FMUL.FTZ R6, R12.reuse, UR34 ;  /* 0x000000220c067c20 */ /* 0x044fe20008410000 */
[----:B------:R-:W-:Y:S01]  /*6310*/  FSETP.NEU.FTZ.AND P2, PT, R12, -INF , PT ;  /* 0xff8000000c00780b */ /* 0x000fe20003f5d000 */
[--C-:B------:R-:W-:Y:S01]  /*6320*/  FFMA.FTZ R107, R98, UR34, -R3.reuse ;  /* 0x00000022626b7c23 */ /* 0x100fe20008010803 */
[--C-:B------:R-:W-:Y:S01]  /*6330*/  FFMA.FTZ R104, R72, UR34, -R3.reuse ;  /* 0x0000002248687c23 */ /* 0x100fe20008010803 */
[--C-:B------:R-:W-:Y:S01]  /*6340*/  FFMA.FTZ R250, R42, UR34, -R3.reuse ;  /* 0x000000222afa7c23 */ /* 0x100fe20008010803 */
[----:B------:R-:W-:Y:S01]  /*6350*/  FFMA.FTZ R200, R41, UR34, -R3 ;  /* 0x0000002229c87c23 */ /* 0x000fe20008010803 */
[--C-:B------:R-:W-:Y:S01]  /*6360*/  FFMA.FTZ R15, R192, UR34, -R2.reuse ;  /* 0x00000022c00f7c23 */ /* 0x100fe20008010802 */
[----:B------:R-:W-:Y:S01]  /*6370*/  MUFU.EX2 R65, R10 ;  /* 0x0000000a00417308 */ /* 0x000fe20000000800 */
[----:B----4-:R-:W-:Y:S01]  /*6380*/  SHF.R.U32.HI R5, RZ, 0x18, R81 ;  /* 0x00000018ff057819 */ /* 0x010fe20000011651 */
[--C-:B------:R-:W-:Y:S01]  /*6390*/  FFMA.FTZ R14, R185, UR34, -R2.reuse ;  /* 0x00000022b90e7c23 */ /* 0x100fe20008010802 */
[--C-:B------:R-:W-:Y:S01]  /*63a0*/  FFMA.FTZ R19, R181, UR34, -R2.reuse ;  /* 0x00000022b5137c23 */ /* 0x100fe20008010802 */
[--C-:B------:R-:W-:Y:S01]  /*63b0*/  FFMA.FTZ R18, R180, UR34, -R2.reuse ;  /* 0x00000022b4127c23 */ /* 0x100fe20008010802 */
[----:B------:R-:W-:Y:S01]  /*63c0*/  ISETP.LE.U32.AND P1, PT, R5, UR7, PT ;  /* 0x0000000705007c0c */ /* 0x000fe2000bf23070 */
[----:B------:R-:W-:Y:S01]  /*63d0*/  FFMA.FTZ R5, R89, UR34, -R3 ;  /* 0x0000002259057c23 */ /* 0x000fe20008010803 */
[--C-:B------:R-:W-:Y:S01]  /*63e0*/  FFMA.FTZ R47, R105, UR34, -R2.reuse ;  /* 0x00000022692f7c23 */ /* 0x100fe20008010802 */
[----:B------:R2:W-:Y:S01]  /*63f0*/  MUFU.EX2 R179, R9 ;  /* 0x0000000900b37308 */ /* 0x0005e20000000800 */
[----:B-1----:R-:W-:Y:S01]  /*6400*/  FSEL R0, R6, RZ, P2 ;  /* 0x000000ff06007208 */ /* 0x002fe20001000000 */
[--C-:B------:R-:W-:Y:S01]  /*6410*/  FFMA.FTZ R48, R101, UR34, -R2.reuse ;  /* 0x0000002265307c23 */ /* 0x100fe20008010802 */
[----:B------:R-:W-:Y:S01]  /*6420*/  PRMT R6, R238, 0x5410, R237 ;  /* 0x00005410ee067816 */ /* 0x000fe200000000ed */
[--C-:B------:R-:W-:Y:S01]  /*6430*/  FFMA.FTZ R95, R95, UR34, -R2.reuse ;  /* 0x000000225f5f7c23 */ /* 0x100fe20008010802 */
[----:B------:R-:W-:Y:S01]  /*6440*/  @!P0 PRMT R238, R21, 0x5410, RZ ;  /* 0x0000541015ee8816 */ /* 0x000fe200000000ff */
[----:B------:R-:W-:Y:S01]  /*6450*/  FFMA.FTZ R86, R86, UR34, -R2 ;  /* 0x0000002256567c23 */ /* 0x000fe20008010802 */
[----:B------:R-:W-:Y:S01]  /*6460*/  ISETP.GT.U32.AND P2, PT, R7, UR7, PT ;  /* 0x0000000707007c0c */ /* 0x000fe2000bf44070 */
[----:B------:R3:W-:Y:S01]  /*6470*/  MUFU.EX2 R157, R5 ;  /* 0x00000005009d7308 */ /* 0x0007e20000000800 */
[----:B------:R-:W-:Y:S01]  /*6480*/  FFMA.FTZ R7, R96, UR34, -R4 ;  /* 0x0000002260077c23 */ /* 0x000fe20008010804 */
[----:B------:R1:W-:Y:S01]  /*6490*/  STL [R1+0x374], R238 ;  /* 0x000374ee01007387 */ /* 0x0003e20000100800 */
[----:B------:R-:W-:-:S02]  /*64a0*/  @!P1 HADD2 R25, -R237.H0_H0, -RZ.H0_H0 ;  /* 0xa00000ffed199230 */ /* 0x000fc40000000900 */
[--C-:B------:R-:W-:Y:S01]  /*64b0*/  FFMA.FTZ R96, R82, UR34, -R2.reuse ;  /* 0x0000002252607c23 */ /* 0x100fe20008010802 */
[--C-:B------:R-:W-:Y:S01]  /*64c0*/  FFMA.FTZ R98, R77, UR34, -R2.reuse ;  /* 0x000000224d627c23 */ /* 0x100fe20008010802 */
[----:B------:R4:W-:Y:S01]  /*64d0*/  STL [R1+0x194], R6 ;  /* 0x0001940601007387 */ /* 0x0009e20000100800 */
[--C-:B------:R-:W-:Y:S01]  /*64e0*/  FFMA.FTZ R153, R73, UR34, -R2.reuse ;  /* 0x0000002249997c23 */ /* 0x100fe20008010802 */
[----:B------:R-:W-:Y:S01]  /*64f0*/  @!P1 PRMT R237, R25, 0x5410, RZ ;  /* 0x0000541019ed9816 */ /* 0x000fe200000000ff */
[----:B------:R1:W-:Y:S01]  /*6500*/  MUFU.EX2 R158, R7 ;  /* 0x00000007009e7308 */ /* 0x0003e20000000800 */
[----:B------:R-:W-:Y:S01]  /*6510*/  FFMA.FTZ R25, R36, UR34, -R3 ;  /* 0x0000002224197c23 */ /* 0x000fe20008010803 */
[--C-:B--2---:R-:W-:Y:S01]  /*6520*/  FFMA.FTZ R9, R206, UR34, -R2.reuse ;  /* 0x00000022ce097c23 */ /* 0x104fe20008010802 */
[--C-:B------:R-:W-:Y:S01]  /*6530*/  FFMA.FTZ R154, R64, UR34, -R2.reuse ;  /* 0x00000022409a7c23 */ /* 0x100fe20008010802 */
[----:B------:R-:W-:Y:S01]  /*6540*/  STL [R1+0x378], R237 ;  /* 0x000378ed01007387 */ /* 0x000fe20000100800 */
[--C-:B------:R-:W-:Y:S01]  /*6550*/  FFMA.FTZ R176, R56, UR34, -R2.reuse ;  /* 0x0000002238b07c23 */ /* 0x100fe20008010802 */
[--C-:B------:R-:W-:Y:S01]  /*6560*/  FFMA.FTZ R177, R50, UR34, -R2.reuse ;  /* 0x0000002232b17c23 */ /* 0x100fe20008010802 */
[--C-:B------:R-:W-:Y:S01]  /*6570*/  FFMA.FTZ R231, R231, UR34, -R2.reuse ;  /* 0x00000022e7e77c23 */ /* 0x100fe20008010802 */
[----:B---3--:R-:W-:Y:S01]  /*6580*/  F2FP.F16.F32.PACK_AB R5, R155, R208 ;  /* 0x000000d09b05723e */ /* 0x008fe200000000ff */
[----:B------:R-:W-:Y:S01]  /*6590*/  FFMA.FTZ R243, R39, UR34, -R2 ;  /* 0x0000002227f37c23 */ /* 0x000fe20008010802 */
[--C-:B------:R-:W-:Y:S01]  /*65a0*/  FFMA.FTZ R22, R213, UR34, -R0.reuse ;  /* 0x00000022d5167c23 */ /* 0x100fe20008010800 */
[--C-:B------:R-:W-:Y:S01]  /*65b0*/  FFMA.FTZ R23, R195, UR34, -R0.reuse ;  /* 0x00000022c3177c23 */ /* 0x100fe20008010800 */
[C---:B------:R-:W-:Y:S01]  /*65c0*/  PRMT R219, R5.reuse, 0x7610, R219 ;  /* 0x0000761005db7816 */ /* 0x040fe200000000db */
[----:B------:R-:W-:Y:S01]  /*65d0*/  FFMA.FTZ R21, R186, UR34, -R0 ;  /* 0x00000022ba157c23 */ /* 0x000fe20008010800 */
[----:B------:R-:W-:Y:S01]  /*65e0*/  PRMT R218, R5, 0x7632, R218 ;  /* 0x0000763205da7816 */ /* 0x000fe200000000da */
[----:B------:R-:W-:Y:S01]  /*65f0*/  FFMA.FTZ R66, R100, UR34, -R0 ;  /* 0x0000002264427c23 */ /* 0x000fe20008010800 */
[----:B------:R-:W-:Y:S01]  /*6600*/  PRMT R5, R46, 0x7771, RZ ;  /* 0x000077712e057816 */ /* 0x000fe200000000ff */
[--C-:B-1----:R-:W-:Y:S01]  /*6610*/  FFMA.FTZ R7, R91, UR34, -R3.reuse ;  /* 0x000000225b077c23 */ /* 0x102fe20008010803 */
[----:B------:R-:W-:Y:S01]  /*6620*/  PRMT R238, R219, 0x5410, R218 ;  /* 0x00005410dbee7816 */ /* 0x000fe200000000da */
[----:B------:R-:W-:Y:S01]  /*6630*/  @P4 HADD2 R27, -R218.H0_H0, -RZ.H0_H0 ;  /* 0xa00000ffda1b4230 */ /* 0x000fe20000000900 */
[----:B------:R-:W-:Y:S01]  /*6640*/  ISETP.GT.U32.AND P1, PT, R5, UR7, PT ;  /* 0x0000000705007c0c */ /* 0x000fe2000bf24070 */
[----:B------:R-:W-:Y:S01]  /*6650*/  @!P5 HADD2 R24, -R219.H0_H0, -RZ.H0_H0 ;  /* 0xa00000ffdb18d230 */ /* 0x000fe20000000900 */
[----:B----4-:R-:W-:Y:S01]  /*6660*/  LOP3.LUT R6, R103, 0xff, RZ, 0xc0, !PT ;  /* 0x000000ff67067812 */ /* 0x010fe200078ec0ff */
[----:B------:R1:W-:Y:S01]  /*6670*/  MUFU.EX2 R161, R7 ;  /* 0x0000000700a17308 */ /* 0x0003e20000000800 */
[----:B------:R-:W-:Y:S01]  /*6680*/  F2FP.F16.F32.PACK_AB R5, R209, R203 ;  /* 0x000000cbd105723e */ /* 0x000fe200000000ff */
[----:B------:R-:W-:Y:S01]  /*6690*/  FFMA.FTZ R90, R90, UR34, -R0 ;  /* 0x000000225a5a7c23 */ /* 0x000fe20008010800 */
[----:B------:R-:W-:Y:S01]  /*66a0*/  ISETP.LE.U32.AND P0, PT, R6, UR7, PT ;  /* 0x0000000706007c0c */ /* 0x000fe2000bf03070 */
[----:B------:R-:W-:Y:S01]  /*66b0*/  FFMA.FTZ R6, R87, UR34, -R4 ;  /* 0x0000002257067c23 */ /* 0x000fe20008010804 */
[C---:B------:R-:W-:Y:S01]  /*66c0*/  PRMT R240, R5.reuse, 0x7610, R240 ;  /* 0x0000761005f07816 */ /* 0x040fe200000000f0 */
[----:B------:R-:W-:Y:S01]  /*66d0*/  FFMA.FTZ R87, R84, UR34, -R3 ;  /* 0x0000002254577c23 */ /* 0x000fe20008010803 */
[----:B------:R-:W-:Y:S01]  /*66e0*/  PRMT R239, R5, 0x7632, R239 ;  /* 0x0000763205ef7816 */ /* 0x000fe200000000ef */
[----:B------:R2:W3:Y:S01]  /*66f0*/  MUFU.EX2 R190, R6 ;  /* 0x0000000600be7308 */ /* 0x0004e20000000800 */
[----:B------:R-:W-:Y:S01]  /*6700*/  @P4 PRMT R218, R27, 0x5410, RZ ;  /* 0x000054101bda4816 */ /* 0x000fe200000000ff */
[----:B------:R-:W-:Y:S01]  /*6710*/  @P3 HADD2 R26, -R240.H0_H0, -RZ.H0_H0 ;  /* 0xa00000fff01a3230 */ /* 0x000fe20000000900 */
[----:B------:R-:W-:Y:S01]  /*6720*/  PRMT R11, R240, 0x5410, R239 ;  /* 0x00005410f00b7816 */ /* 0x000fe200000000ef */
[----:B------:R-:W-:Y:S01]  /*6730*/  @P2 HADD2 R28, -R239.H0_H0, -RZ.H0_H0 ;  /* 0xa00000ffef1c2230 */ /* 0x000fe20000000900 */
[----:B------:R-:W-:Y:S01]  /*6740*/  @!P5 PRMT R219, R24, 0x5410, RZ ;  /* 0x0000541018dbd816 */ /* 0x000fe200000000ff */
[----:B------:R-:W-:Y:S01]  /*6750*/  FFMA.FTZ R84, R79, UR34, -R3 ;  /* 0x000000224f547c23 */ /* 0x000fe20008010803 */
[----:B------:R-:W-:Y:S01]  /*6760*/  @P3 PRMT R240, R26, 0x5410, RZ ;  /* 0x000054101af03816 */ /* 0x000fe200000000ff */
[--C-:B------:R-:W-:Y:S01]  /*6770*/  FFMA.FTZ R24, R205, UR34, -R0.reuse ;  /* 0x00000022cd187c23 */ /* 0x100fe20008010800 */
[----:B-1----:R-:W-:Y:S01]  /*6780*/  PRMT R7, R46, 0x7772, RZ ;  /* 0x000077722e077816 */ /* 0x002fe200000000ff */
[----:B------:R-:W-:Y:S01]  /*6790*/  STL [R1+0x37c], R219 ;  /* 0x00037cdb01007387 */ /* 0x000fe20000100800 */
[----:B------:R-:W-:Y:S01]  /*67a0*/  @P2 PRMT R239, R28, 0x5410, RZ ;  /* 0x000054101cef2816 */ /* 0x000fe200000000ff */
[--C-:B------:R-:W-:Y:S01]  /*67b0*/  FFMA.FTZ R89, R83, UR34, -R0.reuse ;  /* 0x0000002253597c23 */ /* 0x100fe20008010800 */
[----:B------:R-:W-:Y:S01]  /*67c0*/  ISETP.GT.U32.AND P5, PT, R7, UR7, PT ;  /* 0x0000000707007c0c */ /* 0x000fe2000bfa4070 */
[----:B------:R1:W-:Y:S01]  /*67d0*/  STL [R1+0x380], R218 ;  /* 0x000380da01007387 */ /* 0x0003e20000100800 */
[--C-:B------:R-:W-:Y:S01]  /*67e0*/  FFMA.FTZ R149, R70, UR34, -R0.reuse ;  /* 0x0000002246957c23 */ /* 0x100fe20008010800 */
[--C-:B------:R-:W-:Y:S01]  /*67f0*/  FFMA.FTZ R185, R53, UR34, -R0.reuse ;  /* 0x0000002235b97c23 */ /* 0x100fe20008010800 */
[----:B--2---:R-:W-:Y:S01]  /*6800*/  LOP3.LUT R6, R103, 0xffff, RZ, 0xc0, !PT ;  /* 0x0000ffff67067812 */ /* 0x004fe200078ec0ff */
[----:B------:R-:W-:Y:S01]  /*6810*/  STL [R1+0x384], R240 ;  /* 0x000384f001007387 */ /* 0x000fe20000100800 */
[----:B---3--:R-:W-:Y:S01]  /*6820*/  F2FP.F16.F32.PACK_AB R7, R190, R158 ;  /* 0x0000009ebe07723e */ /* 0x008fe200000000ff */
[----:B------:R-:W-:Y:S01]  /*6830*/  FFMA.FTZ R233, R233, UR34, -R0 ;  /* 0x00000022e9e97c23 */ /* 0x000fe20008010800 */
[----:B------:R-:W-:Y:S01]  /*6840*/  SHF.R.U32.HI R5, RZ, 0x8, R6 ;  /* 0x00000008ff057819 */ /* 0x000fe20000011606 */
[----:B------:R-:W-:Y:S01]  /*6850*/  FFMA.FTZ R6, R137, UR34, -R2 ;  /* 0x0000002289067c23 */ /* 0x000fe20008010802 */
[----:B------:R-:W-:Y:S01]  /*6860*/  PRMT R235, R7, 0x7632, R235 ;  /* 0x0000763207eb7816 */ /* 0x000fe200000000eb */
[----:B------:R-:W-:Y:S01]  /*6870*/  STL [R1+0x388], R46 ;  /* 0x0003882e01007387 */ /* 0x000fe20000100800 */
[----:B------:R-:W-:Y:S01]  /*6880*/  LOP3.LUT R5, R5, 0xffff, RZ, 0xc0, !PT ;  /* 0x0000ffff05057812 */ /* 0x000fe200078ec0ff */
[----:B------:R2:W-:Y:S01]  /*6890*/  MUFU.EX2 R166, R6 ;  /* 0x0000000600a67308 */ /* 0x0005e20000000800 */
[----:B------:R-:W-:Y:S01]  /*68a0*/  PRMT R236, R7, 0x7610, R236 ;  /* 0x0000761007ec7816 */ /* 0x000fe200000000ec */
[----:B------:R3:W-:Y:S01]  /*68b0*/  STL [R1+0x390], R239 ;  /* 0x000390ef01007387 */ /* 0x0007e20000100800 */
[----:B------:R-:W-:Y:S01]  /*68c0*/  ISETP.LE.U32.AND P4, PT, R5, UR7, PT ;  /* 0x0000000705007c0c */ /* 0x000fe2000bf83070 */
[----:B------:R-:W-:Y:S01]  /*68d0*/  FFMA.FTZ R7, R144, UR34, -R0 ;  /* 0x0000002290077c23 */ /* 0x000fe20008010800 */
[----:B------:R-:W-:Y:S01]  /*68e0*/  PRMT R5, R46, 0x7773, RZ ;  /* 0x000077732e057816 */ /* 0x000fe200000000ff */
[----:B------:R-:W-:-:S02]  /*68f0*/  @!P0 HADD2 R30, -R236.H0_H0, -RZ.H0_H0 ;  /* 0xa00000ffec1e8230 */ /* 0x000fc40000000900 */
[----:B------:R-:W-:Y:S01]  /*6900*/  FFMA.FTZ R144, R78, UR34, -R0 ;  /* 0x000000224e907c23 */ /* 0x000fe20008010800 */
[----:B------:R4:W-:Y:S01]  /*6910*/  MUFU.EX2 R91, R7 ;  /* 0x00000007005b7308 */ /* 0x0009e20000000800 */
[----:B------:R-:W-:Y:S01]  /*6920*/  ISETP.GT.U32.AND P3, PT, R5, UR7, PT ;  /* 0x0000000705007c0c */ /* 0x000fe2000bf64070 */
[----:B------:R-:W-:Y:S02]  /*6930*/  IMAD.MOV.U32 R5, RZ, RZ, R46 ;  /* 0x000000ffff057224 */ /* 0x000fe400078e002e */
[----:B------:R-:W-:Y:S01]  /*6940*/  FFMA.FTZ R26, R49, UR34, -R4 ;  /* 0x00000022311a7c23 */ /* 0x000fe20008010804 */
[----:B------:R-:W-:Y:S02]  /*6950*/  IMAD.MOV.U32 R78, RZ, RZ, R25 ;  /* 0x000000ffff4e7224 */ /* 0x000fe400078e0019 */
[----:B-1----:R-:W-:Y:S01]  /*6960*/  FFMA.FTZ R218, R227, UR34, -R3 ;  /* 0x00000022e3da7c23 */ /* 0x002fe20008010803 */
[----:B------:R-:W-:Y:S01]  /*6970*/  FFMA.FTZ R227, R43, UR34, -R2 ;  /* 0x000000222be37c23 */ /* 0x000fe20008010802 */
[----:B------:R-:W-:Y:S01]  /*6980*/  LOP3.LUT R5, R5, 0xff, RZ, 0xc0, !PT ;  /* 0x000000ff05057812 */ /* 0x000fe200078ec0ff */
[----:B------:R-:W-:-:S02]  /*6990*/  @!P4 HADD2 R29, -R235.H0_H0, -RZ.H0_H0 ;  /* 0xa00000ffeb1dc230 */ /* 0x000fc40000000900 */
[----:B--2---:R-:W-:Y:S01]  /*69a0*/  FFMA.FTZ R6, R121, UR34, -R2 ;  /* 0x0000002279067c23 */ /* 0x004fe20008010802 */
[--C-:B------:R-:W-:Y:S01]  /*69b0*/  FFMA.FTZ R70, R148, UR34, -R4.reuse ;  /* 0x0000002294467c23 */ /* 0x100fe20008010804 */
[----:B------:R-:W-:Y:S01]  /*69c0*/  ISETP.LE.U32.AND P2, PT, R5, UR7, PT ;  /* 0x0000000705007c0c */ /* 0x000fe2000bf43070 */
[--C-:B------:R-:W-:Y:S01]  /*69d0*/  FFMA.FTZ R25, R232, UR34, -R4.reuse ;  /* 0x00000022e8197c23 */ /* 0x100fe20008010804 */
[----:B------:R1:W2:Y:S01]  /*69e0*/  MUFU.EX2 R178, R6 ;  /* 0x0000000600b27308 */ /* 0x0002a20000000800 */
[--C-:B------:R-:W-:Y:S01]  /*69f0*/  FFMA.FTZ R27, R230, UR34, -R4.reuse ;  /* 0x00000022e61b7c23 */ /* 0x100fe20008010804 */
[--C-:B------:R-:W-:Y:S01]  /*6a00*/  FFMA.FTZ R28, R228, UR34, -R4.reuse ;  /* 0x00000022e41c7c23 */ /* 0x100fe20008010804 */
[----:B------:R-:W-:Y:S01]  /*6a10*/  FFMA.FTZ R67, R156, UR34, -R4 ;  /* 0x000000229c437c23 */ /* 0x000fe20008010804 */
[----:B----4-:R-:W-:Y:S01]  /*6a20*/  FFMA.FTZ R7, R131, UR34, -R0 ;  /* 0x0000002283077c23 */ /* 0x010fe20008010800 */
[--C-:B------:R-:W-:Y:S01]  /*6a30*/  FFMA.FTZ R72, R142, UR34, -R4.reuse ;  /* 0x000000228e487c23 */ /* 0x100fe20008010804 */
[----:B---3--:R-:W-:Y:S01]  /*6a40*/  PRMT R239, R236, 0x5410, R235 ;  /* 0x00005410ecef7816 */ /* 0x008fe200000000eb */
[--C-:B------:R-:W-:Y:S01]  /*6a50*/  FFMA.FTZ R73, R125, UR34, -R4.reuse ;  /* 0x000000227d497c23 */ /* 0x100fe20008010804 */
[----:B------:R-:W-:Y:S01]  /*6a60*/  @!P4 PRMT R235, R29, 0x5410, RZ ;  /* 0x000054101debc816 */ /* 0x000fe200000000ff */
[----:B------:R-:W3:Y:S01]  /*6a70*/  MUFU.EX2 R174, R7 ;  /* 0x0000000700ae7308 */ /* 0x000ee20000000800 */
[----:B------:R-:W-:Y:S01]  /*6a80*/  @!P0 PRMT R236, R30, 0x5410, RZ ;  /* 0x000054101eec8816 */ /* 0x000fe200000000ff */
[----:B------:R-:W-:Y:S01]  /*6a90*/  STL [R1+0x394], R239 ;  /* 0x000394ef01007387 */ /* 0x000fe20000100800 */
[--C-:B------:R-:W-:Y:S01]  /*6aa0*/  FFMA.FTZ R30, R222, UR34, -R4.reuse ;  /* 0x00000022de1e7c23 */ /* 0x100fe20008010804 */
[--C-:B------:R-:W-:Y:S01]  /*6ab0*/  FFMA.FTZ R29, R225, UR34, -R4.reuse ;  /* 0x00000022e11d7c23 */ /* 0x100fe20008010804 */
[--C-:B------:R-:W-:Y:S01]  /*6ac0*/  FFMA.FTZ R42, R102, UR34, -R4.reuse ;  /* 0x00000022662a7c23 */ /* 0x100fe20008010804 */
[----:B------:R-:W-:Y:S01]  /*6ad0*/  STL [R1+0x398], R236 ;  /* 0x000398ec01007387 */ /* 0x000fe20000100800 */
[--C-:B------:R-:W-:Y:S01]  /*6ae0*/  FFMA.FTZ R148, R80, UR34, -R4.reuse ;  /* 0x0000002250947c23 */ /* 0x100fe20008010804 */
[----:B-1----:R-:W-:Y:S01]  /*6af0*/  FFMA.FTZ R6, R193, UR34, -R3 ;  /* 0x00000022c1067c23 */ /* 0x002fe20008010803 */
[----:B--2---:R-:W-:Y:S01]  /*6b00*/  F2FP.F16.F32.PACK_AB R171, R178, R166 ;  /* 0x000000a6b2ab723e */ /* 0x004fe200000000ff */
[----:B------:R1:W-:Y:S01]  /*6b10*/  STL [R1+0x39c], R235 ;  /* 0x00039ceb01007387 */ /* 0x0003e20000100800 */
[--C-:B------:R-:W-:Y:S01]  /*6b20*/  FFMA.FTZ R234, R234, UR34, -R4.reuse ;  /* 0x00000022eaea7c23 */ /* 0x100fe20008010804 */
[----:B------:R2:W4:Y:S01]  /*6b30*/  MUFU.EX2 R17, R6 ;  /* 0x0000000600117308 */ /* 0x0005220000000800 */
[C---:B------:R-:W-:Y:S01]  /*6b40*/  PRMT R237, R171.reuse, 0x7610, R237 ;  /* 0x00007610abed7816 */ /* 0x040fe200000000ed */
[C---:B------:R-:W-:Y:S01]  /*6b50*/  @!P2 HADD2 R32, -R171.reuse.H0_H0, -RZ.H0_H0 ;  /* 0xa00000ffab20a230 */ /* 0x040fe20000000900 */
[----:B------:R-:W-:Y:S01]  /*6b60*/  PRMT R249, R171, 0x7632, R249 ;  /* 0x00007632abf97816 */ /* 0x000fe200000000f9 */
[----:B------:R-:W-:Y:S01]  /*6b70*/  @P1 HADD2 R33, -R171.H1_H1, -RZ.H0_H0 ;  /* 0xa00000ffab211230 */ /* 0x000fe20000000d00 */
[----:B---3--:R-:W-:Y:S01]  /*6b80*/  F2FP.F16.F32.PACK_AB R168, R174, R91 ;  /* 0x0000005baea8723e */ /* 0x008fe200000000ff */
[----:B------:R-:W-:Y:S01]  /*6b90*/  FFMA.FTZ R222, R57, UR34, -R4 ;  /* 0x0000002239de7c23 */ /* 0x000fe20008010804 */
[----:B------:R-:W-:Y:S01]  /*6ba0*/  @!P2 PRMT R237, R32, 0x5410, RZ ;  /* 0x0000541020eda816 */ /* 0x000fe200000000ff */
[----:B------:R-:W-:Y:S01]  /*6bb0*/  IMAD.MOV.U32 R32, RZ, RZ, R11 ;  /* 0x000000ffff207224 */ /* 0x000fe200078e000b */
[----:B------:R-:W-:Y:S01]  /*6bc0*/  @P1 PRMT R249, R33, 0x5410, RZ ;  /* 0x0000541021f91816 */ /* 0x000fe200000000ff */
[C---:B------:R-:W-:Y:S01]  /*6bd0*/  @P5 HADD2 R35, -R168.reuse.H0_H0, -RZ.H0_H0 ;  /* 0xa00000ffa8235230 */ /* 0x040fe20000000900 */
[C---:B------:R-:W-:Y:S01]  /*6be0*/  PRMT R150, R168.reuse, 0x7610, R150 ;  /* 0x00007610a8967816 */ /* 0x040fe20000000096 */
[----:B------:R-:W-:Y:S01]  /*6bf0*/  @P3 HADD2 R37, -R168.H1_H1, -RZ.H0_H0 ;  /* 0xa00000ffa8253230 */ /* 0x000fe20000000d00 */
[----:B------:R-:W-:Y:S01]  /*6c00*/  PRMT R16, R168, 0x7632, R16 ;  /* 0x00007632a8107816 */ /* 0x000fe20000000010 */
[--C-:B------:R-:W-:Y:S01]  /*6c10*/  FFMA.FTZ R11, R223, UR34, -R0.reuse ;  /* 0x00000022df0b7c23 */ /* 0x100fe20008010800 */
[----:B------:R-:W-:Y:S01]  /*6c20*/  @P5 PRMT R150, R35, 0x5410, RZ ;  /* 0x0000541023965816 */ /* 0x000fe200000000ff */
[----:B------:R-:W-:Y:S01]  /*6c30*/  FFMA.FTZ R35, R140, UR34, -R0 ;  /* 0x000000228c237c23 */ /* 0x000fe20008010800 */
[----:B--2---:R-:W-:Y:S01]  /*6c40*/  PRMT R6, R103, 0x7632, R6 ;  /* 0x0000763267067816 */ /* 0x004fe20000000006 */
[----:B----4-:R-:W-:Y:S01]  /*6c50*/  IMAD.MOV.U32 R77, RZ, RZ, R17 ;  /* 0x000000ffff4d7224 */ /* 0x010fe200078e0011 */
[----:B------:R-:W-:Y:S01]  /*6c60*/  @P3 PRMT R16, R37, 0x5410, RZ ;  /* 0x0000541025103816 */ /* 0x000fe200000000ff */
[----:B------:R-:W-:Y:S01]  /*6c70*/  FFMA.FTZ R37, R112, UR34, -R2 ;  /* 0x0000002270257c23 */ /* 0x000fe20008010802 */
[----:B------:R-:W-:Y:S01]  /*6c80*/  LOP3.LUT R5, R6, 0xff, RZ, 0xc0, !PT ;  /* 0x000000ff06057812 */ /* 0x000fe200078ec0ff */
[--C-:B------:R-:W-:Y:S01]  /*6c90*/  FFMA.FTZ R17, R220, UR34, -R0.reuse ;  /* 0x00000022dc117c23 */ /* 0x100fe20008010800 */
[----:B------:R-:W-:Y:S01]  /*6ca0*/  LOP3.LUT R6, R94, 0xff, RZ, 0xc0, !PT ;  /* 0x000000ff5e067812 */ /* 0x000fe200078ec0ff */
[----:B-1----:R-:W-:Y:S01]  /*6cb0*/  IMAD.MOV.U32 R235, RZ, RZ, R65 ;  /* 0x000000ffffeb7224 */ /* 0x002fe200078e0041 */
[----:B------:R-:W-:Y:S01]  /*6cc0*/  ISETP.LE.U32.AND P0, PT, R5, UR7, PT ;  /* 0x0000000705007c0c */ /* 0x000fe2000bf03070 */
[--C-:B------:R-:W-:Y:S01]  /*6cd0*/  FFMA.FTZ R65, R109, UR34, -R0.reuse ;  /* 0x000000226d417c23 */ /* 0x100fe20008010800 */
[----:B------:R-:W-:Y:S01]  /*6ce0*/  ISETP.LE.U32.AND P4, PT, R6, UR7, PT ;  /* 0x0000000706007c0c */ /* 0x000fe2000bf83070 */
[----:B------:R-:W-:Y:S01]  /*6cf0*/  FFMA.FTZ R6, R194, UR34, -R3 ;  /* 0x00000022c2067c23 */ /* 0x000fe20008010803 */
[----:B------:R-:W-:Y:S01]  /*6d00*/  F2FP.F16.F32.PACK_AB R5, R161, R157 ;  /* 0x0000009da105723e */ /* 0x000fe200000000ff */
[----:B------:R-:W-:Y:S01]  /*6d10*/  FFMA.FTZ R223, R44, UR34, -R0 ;  /* 0x000000222cdf7c23 */ /* 0x000fe20008010800 */
[----:B------:R1:W-:Y:S01]  /*6d20*/  MUFU.EX2 R236, R15 ;  /* 0x0000000f00ec7308 */ /* 0x0003e20000000800 */
[----:B------:R-:W-:Y:S01]  /*6d30*/  FFMA.FTZ R33, R114, UR34, -R4 ;  /* 0x0000002272217c23 */ /* 0x000fe20008010804 */
[----:B------:R-:W-:Y:S01]  /*6d40*/  PRMT R216, R5, 0x7610, R216 ;  /* 0x0000761005d87816 */ /* 0x000fe200000000d8 */
[----:B------:R-:W-:Y:S01]  /*6d50*/  FFMA.FTZ R109, R97, UR34, -R4 ;  /* 0x00000022616d7c23 */ /* 0x000fe20008010804 */
[----:B------:R-:W-:Y:S01]  /*6d60*/  PRMT R217, R5, 0x7632, R217 ;  /* 0x0000763205d97816 */ /* 0x000fe200000000d9 */
[----:B------:R-:W-:-:S02]  /*6d70*/  IMAD.MOV.U32 R5, RZ, RZ, R106 ;  /* 0x000000ffff057224 */ /* 0x000fc400078e006a */
[----:B------:R-:W-:Y:S01]  /*6d80*/  @!P0 HADD2 R31, -R216.H0_H0, -RZ.H0_H0 ;  /* 0xa00000ffd81f8230 */ /* 0x000fe20000000900 */
[----:B------:R-:W2:Y:S01]  /*6d90*/  MUFU.EX2 R6, R6 ;  /* 0x0000000600067308 */ /* 0x000ea20000000800 */
[----:B------:R-:W-:Y:S02]  /*6da0*/  PRMT R240, R216, 0x5410, R217 ;  /* 0x00005410d8f07816 */ /* 0x000fe400000000d9 */
[----:B------:R-:W-:Y:S02]  /*6db0*/  LOP3.LUT R7, R5, 0xff, RZ, 0xc0, !PT ;  /* 0x000000ff05077812 */ /* 0x000fe400078ec0ff */
[----:B------:R-:W-:Y:S02]  /*6dc0*/  PRMT R5, R94, 0x7632, R5 ;  /* 0x000076325e057816 */ /* 0x000fe40000000005 */
[----:B------:R-:W-:Y:S01]  /*6dd0*/  @!P0 PRMT R216, R31, 0x5410, RZ ;  /* 0x000054101fd88816 */ /* 0x000fe200000000ff */
[----:B------:R-:W-:Y:S01]  /*6de0*/  FFMA.FTZ R31, R214, UR34, -R4 ;  /* 0x00000022d61f7c23 */ /* 0x000fe20008010804 */
[----:B------:R-:W-:Y:S01]  /*6df0*/  LOP3.LUT R5, R5, 0xff, RZ, 0xc0, !PT ;  /* 0x000000ff05057812 */ /* 0x000fe200078ec0ff */
[----:B-1----:R-:W-:Y:S01]  /*6e00*/  IMAD.MOV.U32 R15, RZ, RZ, R32 ;  /* 0x000000ffff0f7224 */ /* 0x002fe200078e0020 */
[----:B------:R-:W-:Y:S01]  /*6e10*/  ISETP.LE.U32.AND P0, PT, R7, UR7, PT ;  /* 0x0000000707007c0c */ /* 0x000fe2000bf03070 */
[----:B------:R-:W-:Y:S01]  /*6e20*/  FFMA.FTZ R7, R197, UR34, -R3 ;  /* 0x00000022c5077c23 */ /* 0x000fe20008010803 */
[----:B------:R-:W-:Y:S01]  /*6e30*/  ISETP.LE.U32.AND P2, PT, R5, UR7, PT ;  /* 0x0000000705007c0c */ /* 0x000fe2000bf43070 */
[----:B------:R-:W-:Y:S01]  /*6e40*/  FFMA.FTZ R32, R124, UR34, -R4 ;  /* 0x000000227c207c23 */ /* 0x000fe20008010804 */
[----:B------:R-:W-:Y:S01]  /*6e50*/  LOP3.LUT R5, R94, 0xffff, RZ, 0xc0, !PT ;  /* 0x0000ffff5e057812 */ /* 0x000fe200078ec0ff */
[----:B------:R1:W-:Y:S01]  /*6e60*/  MUFU.EX2 R46, R7 ;  /* 0x00000007002e7308 */ /* 0x0003e20000000800 */
[----:B--2---:R2:W-:Y:S02]  /*6e70*/  STL [R1+0x1f0], R6 ;  /* 0x0001f00601007387 */ /* 0x0045e40000100800 */
[----:B------:R-:W-:-:S02]  /*6e80*/  SHF.R.U32.HI R5, RZ, 0x8, R5 ;  /* 0x00000008ff057819 */ /* 0x000fc40000011605 */
[----:B------:R-:W-:Y:S02]  /*6e90*/  STL [R1+0x3a0], R216 ;  /* 0x0003a0d801007387 */ /* 0x000fe40000100800 */
[----:B------:R-:W-:Y:S01]  /*6ea0*/  LOP3.LUT R5, R5, 0xffff, RZ, 0xc0, !PT ;  /* 0x0000ffff05057812 */ /* 0x000fe200078ec0ff */
[----:B------:R-:W-:Y:S01]  /*6eb0*/  MUFU.EX2 R19, R19 ;  /* 0x0000001300137308 */ /* 0x000fe20000000800 */
[----:B------:R-:W-:Y:S02]  /*6ec0*/  STL [R1+0x3a4], R237 ;  /* 0x0003a4ed01007387 */ /* 0x000fe40000100800 */
[----:B------:R-:W-:Y:S02]  /*6ed0*/  ISETP.LE.U32.AND P1, PT, R5, UR7, PT ;  /* 0x0000000705007c0c */ /* 0x000fe4000bf23070 */
[----:B------:R-:W-:Y:S01]  /*6ee0*/  STL [R1+0x3a8], R171 ;  /* 0x0003a8ab01007387 */ /* 0x000fe20000100800 */
[----:B-1----:R-:W-:-:S03]  /*6ef0*/  FFMA.FTZ R7, R196, UR34, -R3 ;  /* 0x00000022c4077c23 */ /* 0x002fc60008010803 */
[----:B------:R1:W-:Y:S01]  /*6f00*/  STL [R1+0x3ac], R168 ;  /* 0x0003aca801007387 */ /* 0x0003e20000100800 */
[----:B------:R3:W-:Y:S01]  /*6f10*/  MUFU.EX2 R239, R7 ;  /* 0x0000000700ef7308 */ /* 0x0007e20000000800 */
[----:B--2---:R-:W-:-:S07]  /*6f20*/  FFMA.FTZ R6, R130, UR34, -R2 ;  /* 0x0000002282067c23 */ /* 0x004fce0008010802 */
[----:B------:R2:W-:Y:S01]  /*6f30*/  MUFU.EX2 R170, R6 ;  /* 0x0000000600aa7308 */ /* 0x0005e20000000800 */
[----:B---3--:R-:W-:Y:S01]  /*6f40*/  FFMA.FTZ R7, R184, UR34, -R3 ;  /* 0x00000022b8077c23 */ /* 0x008fe20008010803 */
[----:B------:R-:W-:-:S06]  /*6f50*/  FFMA.FTZ R184, R51, UR34, -R0 ;  /* 0x0000002233b87c23 */ /* 0x000fcc0008010800 */
[----:B------:R3:W-:Y:S01]  /*6f60*/  MUFU.EX2 R68, R7 ;  /* 0x0000000700447308 */ /* 0x0007e20000000800 */
[----:B--2---:R-:W-:-:S07]  /*6f70*/  FFMA.FTZ R6, R118, UR34, -R2 ;  /* 0x0000002276067c23 */ /* 0x004fce0008010802 */
[----:B-1----:R1:W-:Y:S08]  /*6f80*/  MUFU.EX2 R168, R9 ;  /* 0x0000000900a87308 */ /* 0x0023f00000000800 */
[----:B------:R2:W4:Y:S01]  /*6f90*/  MUFU.EX2 R175, R6 ;  /* 0x0000000600af7308 */ /* 0x0005220000000800 */
[----:B---3--:R-:W-:Y:S01]  /*6fa0*/  FFMA.FTZ R7, R215, UR34, -R2 ;  /* 0x00000022d7077c23 */ /* 0x008fe20008010802 */
[----:B------:R-:W-:-:S06]  /*6fb0*/  FFMA.FTZ R215, R63, UR34, -R4 ;  /* 0x000000223fd77c23 */ /* 0x000fcc0008010804 */
[----:B------:R3:W-:Y:S01]  /*6fc0*/  MUFU.EX2 R171, R7 ;  /* 0x0000000700ab7308 */ /* 0x0007e20000000800 */
[----:B-1----:R-:W-:Y:S01]  /*6fd0*/  FFMA.FTZ R9, R226, UR34, -R0 ;  /* 0x00000022e2097c23 */ /* 0x002fe20008010800 */
[----:B--2---:R-:W-:Y:S02]  /*6fe0*/  LOP3.LUT R6, R81, 0xffff, RZ, 0xc0, !PT ;  /* 0x0000ffff51067812 */ /* 0x004fe400078ec0ff */
[----:B----4-:R-:W-:Y:S02]  /*6ff0*/  F2FP.F16.F32.PACK_AB R173, R175, R170 ;  /* 0x000000aaafad723e */ /* 0x010fe400000000ff */
[--C-:B------:R-:W-:Y:S02]  /*7000*/  SHF.R.U32.HI R5, RZ, 0x8, R6.reuse ;  /* 0x00000008ff057819 */ /* 0x100fe40000011606 */
[----:B------:R-:W-:Y:S01]  /*7010*/  PRMT R6, R69, 0x7632, R6 ;  /* 0x0000763245067816 */ /* 0x000fe20000000006 */
[C---:B------:R-:W-:Y:S01]  /*7020*/  @!P4 HADD2 R40, -R173.reuse.H0_H0, -RZ.H0_H0 ;  /* 0xa00000ffad28c230 */ /* 0x040fe20000000900 */
[----:B------:R-:W-:Y:S01]  /*7030*/  LOP3.LUT R5, R5, 0xffff, RZ, 0xc0, !PT ;  /* 0x0000ffff05057812 */ /* 0x000fe200078ec0ff */
[----:B------:R-:W-:Y:S01]  /*7040*/  @!P1 HADD2 R36, -R173.H1_H1, -RZ.H0_H0 ;  /* 0xa00000ffad249230 */ /* 0x000fe20000000d00 */
[----:B------:R-:W-:Y:S01]  /*7050*/  PRMT R8, R173, 0x7610, R8 ;  /* 0x00007610ad087816 */ /* 0x000fe20000000008 */
[--C-:B---3--:R-:W-:Y:S01]  /*7060*/  FFMA.FTZ R7, R38, UR34, -R0.reuse ;  /* 0x0000002226077c23 */ /* 0x108fe20008010800 */
[----:B------:R-:W-:Y:S01]  /*7070*/  ISETP.LE.U32.AND P5, PT, R5, UR7, PT ;  /* 0x0000000705007c0c */ /* 0x000fe2000bfa3070 */
[----:B------:R-:W-:Y:S01]  /*7080*/  FFMA.FTZ R38, R115, UR34, -R0 ;  /* 0x0000002273267c23 */ /* 0x000fe20008010800 */
[----:B------:R-:W-:Y:S01]  /*7090*/  LOP3.LUT R5, R6, 0xff, RZ, 0xc0, !PT ;  /* 0x000000ff06057812 */ /* 0x000fe200078ec0ff */
[----:B------:R-:W-:Y:S01]  /*70a0*/  FFMA.FTZ R6, R187, UR34, -R3 ;  /* 0x00000022bb067c23 */ /* 0x000fe20008010803 */
[----:B------:R-:W-:Y:S01]  /*70b0*/  @!P4 PRMT R8, R40, 0x5410, RZ ;  /* 0x000054102808c816 */ /* 0x000fe200000000ff */
[----:B------:R-:W-:Y:S01]  /*70c0*/  IMAD.MOV.U32 R40, RZ, RZ, R16 ;  /* 0x000000ffff287224 */ /* 0x000fe200078e0010 */
[----:B------:R-:W-:Y:S01]  /*70d0*/  ISETP.LE.U32.AND P3, PT, R5, UR7, PT ;  /* 0x0000000705007c0c */ /* 0x000fe2000bf63070 */
[----:B------:R1:W-:Y:S01]  /*70e0*/  MUFU.EX2 R216, R6 ;  /* 0x0000000600d87308 */ /* 0x0003e20000000800 */
[----:B------:R-:W-:Y:S01]  /*70f0*/  LOP3.LUT R5, R69, 0xffff, RZ, 0xc0, !PT ;  /* 0x0000ffff45057812 */ /* 0x000fe200078ec0ff */
[----:B------:R2:W-:Y:S01]  /*7100*/  STL [R1+0x114], R8 ;  /* 0x0001140801007387 */ /* 0x0005e20000100800 */
[----:B------:R-:W-:Y:S01]  /*7110*/  PRMT R10, R173, 0x7632, R10 ;  /* 0x00007632ad0a7816 */ /* 0x000fe2000000000a */
[--C-:B------:R-:W-:Y:S01]  /*7120*/  FFMA.FTZ R16, R224, UR34, -R0.reuse ;  /* 0x00000022e0107c23 */ /* 0x100fe20008010800 */
[----:B------:R-:W-:Y:S01]  /*7130*/  SHF.R.U32.HI R5, RZ, 0x8, R5 ;  /* 0x00000008ff057819 */ /* 0x000fe20000011605 */
[----:B------:R-:W-:Y:S01]  /*7140*/  STL [R1+0x3b0], R173 ;  /* 0x0003b0ad01007387 */ /* 0x000fe20000100800 */
[----:B------:R-:W-:Y:S01]  /*7150*/  @!P1 PRMT R10, R36, 0x5410, RZ ;  /* 0x00005410240a9816 */ /* 0x000fe200000000ff */
[--C-:B------:R-:W-:Y:S01]  /*7160*/  FFMA.FTZ R36, R119, UR34, -R0.reuse ;  /* 0x0000002277247c23 */ /* 0x100fe20008010800 */
[----:B------:R-:W-:Y:S01]  /*7170*/  LOP3.LUT R5, R5, 0xffff, RZ, 0xc0, !PT ;  /* 0x0000ffff05057812 */ /* 0x000fe200078ec0ff */
[----:B------:R-:W-:Y:S03]  /*7180*/  STL [R1+0x3b4], R94 ;  /* 0x0003b45e01007387 */ /* 0x000fe60000100800 */
[----:B------:R-:W-:Y:S01]  /*7190*/  ISETP.LE.U32.AND P4, PT, R5, UR7, PT ;  /* 0x0000000705007c0c */ /* 0x000fe2000bf83070 */
[--C-:B------:R-:W-:Y:S01]  /*71a0*/  FFMA.FTZ R5, R127, UR34, -R0.reuse ;  /* 0x000000227f057c23 */ /* 0x100fe20008010800 */
[--C-:B------:R-:W-:Y:S01]  /*71b0*/  FFMA.FTZ R127, R113, UR34, -R3.reuse ;  /* 0x00000022717f7c23 */ /* 0x100fe20008010803 */
[----:B------:R-:W-:Y:S01]  /*71c0*/  FFMA.FTZ R113, R88, UR34, -R3 ;  /* 0x0000002258717c23 */ /* 0x000fe20008010803 */
[--C-:B-1----:R-:W-:Y:S01]  /*71d0*/  FFMA.FTZ R6, R146, UR34, -R0.reuse ;  /* 0x0000002292067c23 */ /* 0x102fe20008010800 */
[----:B------:R1:W-:Y:S01]  /*71e0*/  MUFU.EX2 R169, R5 ;  /* 0x0000000500a97308 */ /* 0x0003e20000000800 */
[----:B------:R3:W-:Y:S01]  /*71f0*/  STL [R1+0x110], R10 ;  /* 0x0001100a01007387 */ /* 0x0007e20000100800 */
[----:B------:R-:W-:-:S06]  /*7200*/  FFMA.FTZ R146, R62, UR34, -R0 ;  /* 0x000000223e927c23 */ /* 0x000fcc0008010800 */
[----:B------:R4:W3:Y:S01]  /*7210*/  MUFU.EX2 R167, R6 ;  /* 0x0000000600a77308 */ /* 0x0008e20000000800 */
[----:B--2---:R-:W-:-:S07]  /*7220*/  FFMA.FTZ R8, R139, UR34, -R3 ;  /* 0x000000228b087c23 */ /* 0x004fce0008010803 */
[----:B------:R2:W-:Y:S01]  /*7230*/  MUFU.EX2 R165, R8 ;  /* 0x0000000800a57308 */ /* 0x0005e20000000800 */
[--C-:B-1----:R-:W-:Y:S01]  /*7240*/  FFMA.FTZ R5, R221, UR34, -R2.reuse ;  /* 0x00000022dd057c23 */ /* 0x102fe20008010802 */
[----:B------:R-:W-:-:S06]  /*7250*/  FFMA.FTZ R221, R45, UR34, -R2 ;  /* 0x000000222ddd7c23 */ /* 0x000fcc0008010802 */
[----:B------:R1:W-:Y:S01]  /*7260*/  MUFU.EX2 R79, R5 ;  /* 0x00000005004f7308 */ /* 0x0003e20000000800 */
[----:B----4-:R-:W-:Y:S01]  /*7270*/  FFMA.FTZ R6, R182, UR34, -R3 ;  /* 0x00000022b6067c23 */ /* 0x010fe20008010803 */
[----:B------:R-:W-:Y:S01]  /*7280*/  SHF.R.U32.HI R3, RZ, 0x18, R94 ;  /* 0x00000018ff037819 */ /* 0x000fe2000001165e */
[--C-:B---3--:R-:W-:Y:S01]  /*7290*/  FFMA.FTZ R10, R141, UR34, -R2.reuse ;  /* 0x000000228d0a7c23 */ /* 0x108fe20008010802 */
[----:B------:R-:W-:Y:S02]  /*72a0*/  F2FP.F16.F32.PACK_AB R172, R169, R167 ;  /* 0x000000a7a9ac723e */ /* 0x000fe400000000ff */
[----:B------:R-:W-:Y:S01]  /*72b0*/  ISETP.LE.U32.AND P1, PT, R3, UR7, PT ;  /* 0x0000000703007c0c */ /* 0x000fe2000bf23070 */
[--C-:B------:R-:W-:Y:S01]  /*72c0*/  FFMA.FTZ R3, R212, UR34, -R2.reuse ;  /* 0x00000022d4037c23 */ /* 0x100fe20008010802 */
[----:B------:R3:W-:Y:S01]  /*72d0*/  MUFU.EX2 R251, R6 ;  /* 0x0000000600fb7308 */ /* 0x0007e20000000800 */
[----:B------:R-:W-:Y:S02]  /*72e0*/  @!P2 HADD2 R41, -R172.H0_H0, -RZ.H0_H0 ;  /* 0xa00000ffac29a230 */ /* 0x000fe40000000900 */
[----:B--2---:R-:W-:Y:S01]  /*72f0*/  FFMA.FTZ R8, R204, UR34, -R2 ;  /* 0x00000022cc087c23 */ /* 0x004fe20008010802 */
[C---:B------:R-:W-:Y:S01]  /*7300*/  PRMT R151, R172.reuse, 0x7610, R151 ;  /* 0x00007610ac977816 */ /* 0x040fe20000000097 */
[----:B------:R2:W-:Y:S01]  /*7310*/  STL [R1+0x3b8], R172 ;  /* 0x0003b8ac01007387 */ /* 0x0005e20000100800 */
[----:B------:R-:W-:-:S02]  /*7320*/  PRMT R135, R172, 0x7632, R135 ;  /* 0x00007632ac877816 */ /* 0x000fc40000000087 */
[----:B------:R-:W-:Y:S01]  /*7330*/  @!P2 PRMT R151, R41, 0x5410, RZ ;  /* 0x000054102997a816 */ /* 0x000fe200000000ff */
[----:B------:R4:W-:Y:S01]  /*7340*/  MUFU.EX2 R237, R3 ;  /* 0x0000000300ed7308 */ /* 0x0009e20000000800 */
[--C-:B-1----:R-:W-:Y:S01]  /*7350*/  FFMA.FTZ R5, R143, UR34, -R0.reuse ;  /* 0x000000228f057c23 */ /* 0x102fe20008010800 */
[----:B------:R-:W-:Y:S01]  /*7360*/  FFMA.FTZ R143, R75, UR34, -R0 ;  /* 0x000000224b8f7c23 */ /* 0x000fe20008010800 */
[----:B------:R-:W-:Y:S02]  /*7370*/  @!P1 HADD2 R39, -R172.H1_H1, -RZ.H0_H0 ;  /* 0xa00000ffac279230 */ /* 0x000fe40000000d00 */
[--C-:B------:R-:W-:Y:S01]  /*7380*/  FFMA.FTZ R41, R110, UR34, -R4.reuse ;  /* 0x000000226e297c23 */ /* 0x100fe20008010804 */
[----:B------:R-:W-:Y:S02]  /*7390*/  FFMA.FTZ R110, R85, UR34, -R4 ;  /* 0x00000022556e7c23 */ /* 0x000fe40008010804 */
[----:B------:R-:W-:Y:S01]  /*73a0*/  @!P1 PRMT R135, R39, 0x5410, RZ ;  /* 0x0000541027879816 */ /* 0x000fe200000000ff */
[--C-:B---3--:R-:W-:Y:S01]  /*73b0*/  FFMA.FTZ R6, R34, UR34, -R2.reuse ;  /* 0x0000002222067c23 */ /* 0x108fe20008010802 */
[----:B------:R-:W-:Y:S01]  /*73c0*/  FFMA.FTZ R34, R116, UR34, -R2 ;  /* 0x0000002274227c23 */ /* 0x000fe20008010802 */
[----:B------:R1:W-:Y:S01]  /*73d0*/  MUFU.EX2 R94, R8 ;  /* 0x00000008005e7308 */ /* 0x0003e20000000800 */
[--C-:B------:R-:W-:Y:S01]  /*73e0*/  FFMA.FTZ R39, R111, UR34, -R0.reuse ;  /* 0x000000226f277c23 */ /* 0x100fe20008010800 */
[----:B----4-:R-:W-:-:S06]  /*73f0*/  FFMA.FTZ R3, R160, UR34, -R0 ;  /* 0x00000022a0037c23 */ /* 0x010fcc0008010800 */
[----:B------:R3:W-:Y:S01]  /*7400*/  MUFU.EX2 R219, R6 ;  /* 0x0000000600db7308 */ /* 0x0007e20000000800 */
[----:B--2---:R-:W-:Y:S02]  /*7410*/  IMAD.MOV.U32 R172, RZ, RZ, R150 ;  /* 0x000000ffffac7224 */ /* 0x004fe400078e0096 */
[----:B------:R-:W-:-:S05]  /*7420*/  FFMA.FTZ R150, R74, UR34, -R4 ;  /* 0x000000224a967c23 */ /* 0x000fca0008010804 */
[----:B------:R2:W-:Y:S01]  /*7430*/  MUFU.EX2 R159, R10 ;  /* 0x0000000a009f7308 */ /* 0x0005e20000000800 */
[----:B-1----:R-:W-:Y:S01]  /*7440*/  FFMA.FTZ R8, R183, UR34, -R0 ;  /* 0x00000022b7087c23 */ /* 0x002fe20008010800 */
[----:B------:R-:W-:-:S06]  /*7450*/  FFMA.FTZ R0, R162, UR34, -R4 ;  /* 0x00000022a2007c23 */ /* 0x000fcc0008010804 */
[----:B------:R-:W-:Y:S01]  /*7460*/  MUFU.EX2 R162, R0 ;  /* 0x0000000000a27308 */ /* 0x000fe20000000800 */
[----:B---3--:R-:W-:Y:S01]  /*7470*/  FFMA.FTZ R6, R126, UR34, -R2 ;  /* 0x000000227e067c23 */ /* 0x008fe20008010802 */
[----:B------:R-:W-:-:S04]  /*7480*/  PRMT R2, R128, 0x7770, RZ ;  /* 0x0000777080027816 */ /* 0x000fc800000000ff */
[----:B------:R-:W-:Y:S02]  /*7490*/  ISETP.LE.U32.AND P2, PT, R2, UR7, PT ;  /* 0x0000000702007c0c */ /* 0x000fe4000bf43070 */
[----:B------:R-:W-:Y:S01]  /*74a0*/  SHF.R.U32.HI R2, RZ, 0x18, R103 ;  /* 0x00000018ff027819 */ /* 0x000fe20000011667 */
[----:B------:R-:W1:Y:S01]  /*74b0*/  MUFU.EX2 R164, R6 ;  /* 0x0000000600a47308 */ /* 0x000e620000000800 */
[--C-:B--2---:R-:W-:Y:S02]  /*74c0*/  FFMA.FTZ R10, R229, UR34, -R4.reuse ;  /* 0x00000022e50a7c23 */ /* 0x104fe40008010804 */
[----:B------:R-:W-:Y:S01]  /*74d0*/  ISETP.LE.U32.AND P1, PT, R2, UR7, PT ;  /* 0x0000000702007c0c */ /* 0x000fe2000bf23070 */
[----:B------:R-:W-:-:S04]  /*74e0*/  FFMA.FTZ R2, R163, UR34, -R4 ;  /* 0x00000022a3027c23 */ /* 0x000fc80008010804 */
[----:B------:R-:W2:Y:S08]  /*74f0*/  MUFU.EX2 R160, R2 ;  /* 0x0000000200a07308 */ /* 0x000eb00000000800 */
[----:B------:R-:W-:Y:S01]  /*7500*/  @!P1 HADD2 R50, -R217.H0_H0, -RZ.H0_H0 ;  /* 0xa00000ffd9329230 */ /* 0x000fe20000000900 */
[----:B-1----:R-:W-:Y:S01]  /*7510*/  F2FP.F16.F32.PACK_AB R140, R164, R159 ;  /* 0x0000009fa48c723e */ /* 0x002fe200000000ff */
[----:B------:R1:W-:Y:S01]  /*7520*/  MUFU.EX2 R173, R14 ;  /* 0x0000000e00ad7308 */ /* 0x0003e20000000800 */
[--C-:B------:R-:W-:Y:S01]  /*7530*/  FFMA.FTZ R6, R207, UR34, -R4.reuse ;  /* 0x00000022cf067c23 */ /* 0x100fe20008010804 */
[----:B--2---:R-:W-:Y:S01]  /*7540*/  F2FP.F16.F32.PACK_AB R0, R162, R160 ;  /* 0x000000a0a200723e */ /* 0x004fe200000000ff */
[----:B------:R-:W-:-:S03]  /*7550*/  FFMA.FTZ R2, R199, UR34, -R4 ;  /* 0x00000022c7027c23 */ /* 0x000fc60008010804 */
[C---:B------:R-:W-:Y:S02]  /*7560*/  PRMT R213, R0.reuse, 0x7610, R213 ;  /* 0x0000761000d57816 */ /* 0x040fe400000000d5 */
[----:B------:R-:W-:Y:S02]  /*7570*/  PRMT R212, R0, 0x7632, R212 ;  /* 0x0000763200d47816 */ /* 0x000fe400000000d4 */
[----:B------:R-:W-:Y:S01]  /*7580*/  PRMT R0, R106, 0x7771, RZ ;  /* 0x000077716a007816 */ /* 0x000fe200000000ff */
[----:B------:R-:W-:Y:S01]  /*7590*/  @!P2 HADD2 R49, -R213.H0_H0, -RZ.H0_H0 ;  /* 0xa00000ffd531a230 */ /* 0x000fe20000000900 */
[----:B------:R-:W-:Y:S01]  /*75a0*/  @!P1 PRMT R217, R50, 0x5410, RZ ;  /* 0x0000541032d99816 */ /* 0x000fe200000000ff */
[----:B-1----:R-:W-:Y:S01]  /*75b0*/  IMAD.MOV.U32 R14, RZ, RZ, R200 ;  /* 0x000000ffff0e7224 */ /* 0x002fe200078e00c8 */
[----:B------:R-:W-:Y:S01]  /*75c0*/  ISETP.GT.U32.AND P1, PT, R0, UR7, PT ;  /* 0x0000000700007c0c */ /* 0x000fe2000bf24070 */
[----:B------:R-:W-:Y:S01]  /*75d0*/  IMAD.MOV.U32 R50, RZ, RZ, R219 ;  /* 0x000000ffff327224 */ /* 0x000fe200078e00db */
[----:B------:R-:W-:Y:S01]  /*75e0*/  PRMT R0, R128, 0x7771, RZ ;  /* 0x0000777180007816 */ /* 0x000fe200000000ff */
[----:B------:R-:W-:Y:S01]  /*75f0*/  FFMA.FTZ R200, R71, UR34, -R4 ;  /* 0x0000002247c87c23 */ /* 0x000fe20008010804 */
[----:B------:R-:W-:Y:S01]  /*7600*/  PRMT R219, R213, 0x5410, R212 ;  /* 0x00005410d5db7816 */ /* 0x000fe200000000d4 */
[----:B------:R-:W-:Y:S01]  /*7610*/  IMAD.MOV.U32 R4, RZ, RZ, R151 ;  /* 0x000000ffff047224 */ /* 0x000fe200078e0097 */
[----:B------:R-:W-:Y:S01]  /*7620*/  @!P2 PRMT R213, R49, 0x5410, RZ ;  /* 0x0000541031d5a816 */ /* 0x000fe200000000ff */
[----:B------:R1:W2:Y:S01]  /*7630*/  LDL.LU R151, [R1+0x41c] ;  /* 0x00041c0001977983 */ /* 0x0002a20000300800 */
[----:B------:R-:W-:Y:S01]  /*7640*/  ISETP.GT.U32.AND P2, PT, R0, UR7, PT ;  /* 0x0000000700007c0c */ /* 0x000fe2000bf44070 */
[C---:B------:R-:W-:Y:S01]  /*7650*/  @!P0 HADD2 R44, -R140.reuse.H0_H0, -RZ.H0_H0 ;  /* 0xa00000ff8c2c8230 */ /* 0x040fe20000000900 */
[C---:B------:R-:W-:Y:S01]  /*7660*/  PRMT R152, R140.reuse, 0x7632, R152 ;  /* 0x000076328c987816 */ /* 0x040fe20000000098 */
[----:B------:R-:W-:Y:S01]  /*7670*/  IMAD.MOV.U32 R0, RZ, RZ, R218 ;  /* 0x000000ffff007224 */ /* 0x000fe200078e00da */
[----:B------:R-:W-:Y:S01]  /*7680*/  PRMT R76, R140, 0x7610, R76 ;  /* 0x000076108c4c7816 */ /* 0x000fe2000000004c */
[----:B------:R-:W-:Y:S01]  /*7690*/  @P1 HADD2 R43, -R140.H1_H1, -RZ.H0_H0 ;  /* 0xa00000ff8c2b1230 */ /* 0x000fe20000000d00 */
[----:B------:R-:W-:Y:S01]  /*76a0*/  @!P0 PRMT R76, R44, 0x5410, RZ ;  /* 0x000054102c4c8816 */ /* 0x000fe200000000ff */
[----:B------:R-:W-:Y:S03]  /*76b0*/  MUFU.EX2 R49, R5 ;  /* 0x0000000500317308 */ /* 0x000fe60000000800 */
[----:B------:R-:W-:-:S03]  /*76c0*/  @P1 PRMT R152, R43, 0x5410, RZ ;  /* 0x000054102b981816 */ /* 0x000fc600000000ff */
[----:B------:R-:W-:Y:S02]  /*76d0*/  @P2 HADD2 R52, -R212.H0_H0, -RZ.H0_H0 ;  /* 0xa00000ffd4342230 */ /* 0x000fe40000000900 */
[----:B------:R3:W-:Y:S01]  /*76e0*/  STL [R1+0x100], R152 ;  /* 0x0001009801007387 */ /* 0x0007e20000100800 */
[----:B------:R-:W4:Y:S02]  /*76f0*/  MUFU.EX2 R44, R3 ;  /* 0x00000003002c7308 */ /* 0x000f240000000800 */
[----:B------:R-:W-:Y:S01]  /*7700*/  @P2 PRMT R212, R52, 0x5410, RZ ;  /* 0x0000541034d42816 */ /* 0x000fe200000000ff */
[----:B------:R-:W-:Y:S02]  /*7710*/  IMAD.MOV.U32 R52, RZ, RZ, R77 ;  /* 0x000000ffff347224 */ /* 0x000fe400078e004d */
[----:B------:R-:W-:-:S03]  /*7720*/  IMAD.MOV.U32 R77, RZ, RZ, R239 ;  /* 0x000000ffff4d7224 */ /* 0x000fc600078e00ef */
[----:B------:R1:W-:Y:S08]  /*7730*/  MUFU.EX2 R239, R17 ;  /* 0x0000001100ef7308 */ /* 0x0003f00000000800 */
[----:B------:R4:W-:Y:S01]  /*7740*/  MUFU.EX2 R218, R7 ;  /* 0x0000000700da7308 */ /* 0x0009e20000000800 */
[----:B---3--:R3:W3:Y:S01]  /*7750*/  LDL.LU R152, [R1+0x418] ;  /* 0x0004180001987983 */ /* 0x0086e20000300800 */
[----:B-1----:R-:W-:-:S06]  /*7760*/  IMAD.MOV.U32 R17, RZ, RZ, R94 ;  /* 0x000000ffff117224 */ /* 0x002fcc00078e005e */
[----:B------:R-:W-:Y:S01]  /*7770*/  MUFU.EX2 R18, R18 ;  /* 0x0000001200127308 */ /* 0x000fe20000000800 */
[----:B------:R-:W2:Y:S01]  /*7780*/  LDL.LU R94, [R1+0x1f0] ;  /* 0x0001f000015e7983 */ /* 0x000ea20000300800 */
[----:B----4-:R-:W-:Y:S01]  /*7790*/  IMAD.MOV.U32 R7, RZ, RZ, R0 ;  /* 0x000000ffff077224 */ /* 0x010fe200078e0000 */
[----:B------:R-:W-:-:S04]  /*77a0*/  PRMT R0, R106, 0x7772, RZ ;  /* 0x000077726a007816 */ /* 0x000fc800000000ff */
[----:B------:R-:W-:Y:S01]  /*77b0*/  ISETP.GT.U32.AND P0, PT, R0, UR7, PT ;  /* 0x0000000700007c0c */ /* 0x000fe2000bf04070 */
[----:B------:R-:W-:Y:S02]  /*77c0*/  IMAD.MOV.U32 R0, RZ, RZ, R249 ;  /* 0x000000ffff007224 */ /* 0x000fe400078e00f9 */
[----:B------:R1:W-:Y:S01]  /*77d0*/  MUFU.EX2 R249, R9 ;  /* 0x0000000900f97308 */ /* 0x0003e20000000800 */
[----:B------:R-:W-:Y:S01]  /*77e0*/  F2FP.F16.F32.PACK_AB R139, R49, R44 ;  /* 0x0000002c318b723e */ /* 0x000fe200000000ff */
[----:B-1----:R-:W-:Y:S01]  /*77f0*/  IMAD.MOV.U32 R9, RZ, RZ, R0 ;  /* 0x000000ffff097224 */ /* 0x002fe200078e0000 */
[----:B------:R-:W-:-:S04]  /*7800*/  PRMT R0, R128, 0x7772, RZ ;  /* 0x0000777280007816 */ /* 0x000fc800000000ff */
[----:B------:R-:W-:-:S03]  /*7810*/  ISETP.GT.U32.AND P1, PT, R0, UR7, PT ;  /* 0x0000000700007c0c */ /* 0x000fc6000bf24070 */
[----:B------:R-:W-:Y:S01]  /*7820*/  @P0 HADD2 R45, -R139.H0_H0, -RZ.H0_H0 ;  /* 0xa00000ff8b2d0230 */ /* 0x000fe20000000900 */
[----:B------:R-:W-:Y:S02]  /*7830*/  F2FP.F16.F32.PACK_AB R0, R179, R165 ;  /* 0x000000a5b300723e */ /* 0x000fe400000000ff */
[----:B------:R-:W-:Y:S02]  /*7840*/  PRMT R3, R139, 0x7610, R3 ;  /* 0x000076108b037816 */ /* 0x000fe40000000003 */
[C---:B------:R-:W-:Y:S02]  /*7850*/  PRMT R211, R0.reuse, 0x7610, R211 ;  /* 0x0000761000d37816 */ /* 0x040fe400000000d3 */
[----:B------:R-:W-:Y:S01]  /*7860*/  @P0 PRMT R3, R45, 0x5410, RZ ;  /* 0x000054102d030816 */ /* 0x000fe200000000ff */
[----:B------:R-:W-:Y:S01]  /*7870*/  IMAD.MOV.U32 R45, RZ, RZ, R4 ;  /* 0x000000ffff2d7224 */ /* 0x000fe200078e0004 */
[----:B------:R-:W-:Y:S01]  /*7880*/  MUFU.EX2 R6, R6 ;  /* 0x0000000600067308 */ /* 0x000fe20000000800 */
[----:B------:R-:W-:Y:S01]  /*7890*/  IMAD.MOV.U32 R4, RZ, RZ, R40 ;  /* 0x000000ffff047224 */ /* 0x000fe200078e0028 */
[----:B------:R-:W-:Y:S01]  /*78a0*/  PRMT R210, R0, 0x7632, R210 ;  /* 0x0000763200d27816 */ /* 0x000fe200000000d2 */
[----:B------:R-:W-:-:S02]  /*78b0*/  IMAD.MOV.U32 R43, RZ, RZ, R50 ;  /* 0x000000ffff2b7224 */ /* 0x000fc400078e0032 */
[----:B------:R-:W-:Y:S01]  /*78c0*/  @P1 HADD2 R51, -R211.H0_H0, -RZ.H0_H0 ;  /* 0xa00000ffd3331230 */ /* 0x000fe20000000900 */
[----:B------:R-:W-:Y:S02]  /*78d0*/  PRMT R0, R128, 0x7773, RZ ;  /* 0x0000777380007816 */ /* 0x000fe400000000ff */
[----:B------:R-:W1:Y:S08]  /*78e0*/  MUFU.EX2 R40, R2 ;  /* 0x0000000200287308 */ /* 0x000e700000000800 */
[----:B------:R4:W-:Y:S02]  /*78f0*/  MUFU.EX2 R50, R11 ;  /* 0x0000000b00327308 */ /* 0x0009e40000000800 */
[----:B----4-:R-:W-:-:S02]  /*7900*/  IMAD.MOV.U32 R11, RZ, RZ, R7 ;  /* 0x000000ffff0b7224 */ /* 0x010fc400078e0007 */
[----:B------:R-:W-:Y:S01]  /*7910*/  IMAD.MOV.U32 R7, RZ, RZ, R78 ;  /* 0x000000ffff077224 */ /* 0x000fe200078e004e */
[----:B------:R-:W-:Y:S02]  /*7920*/  PRMT R78, R211, 0x5410, R210 ;  /* 0x00005410d34e7816 */ /* 0x000fe400000000d2 */
[----:B------:R-:W-:Y:S02]  /*7930*/  @P1 PRMT R211, R51, 0x5410, RZ ;  /* 0x0000541033d31816 */ /* 0x000fe400000000ff */
[----:B------:R-:W-:Y:S02]  /*7940*/  ISETP.GT.U32.AND P1, PT, R0, UR7, PT ;  /* 0x0000000700007c0c */ /* 0x000fe4000bf24070 */
[----:B------:R-:W-:Y:S01]  /*7950*/  PRMT R0, R106, 0x7773, RZ ;  /* 0x000077736a007816 */ /* 0x000fe200000000ff */
[----:B------:R-:W-:Y:S02]  /*7960*/  IMAD.MOV.U32 R51, RZ, RZ, R216 ;  /* 0x000000ffff337224 */ /* 0x000fe400078e00d8 */
[----:B------:R4:W-:Y:S01]  /*7970*/  MUFU.EX2 R216, R16 ;  /* 0x0000001000d87308 */ /* 0x0009e20000000800 */
[----:B------:R-:W-:-:S02]  /*7980*/  ISETP.GT.U32.AND P0, PT, R0, UR7, PT ;  /* 0x0000000700007c0c */ /* 0x000fc4000bf04070 */
[----:B------:R-:W-:-:S04]  /*7990*/  LOP3.LUT R0, R81, 0xff, RZ, 0xc0, !PT ;  /* 0x000000ff51007812 */ /* 0x000fc800078ec0ff */
[----:B------:R-:W-:Y:S01]  /*79a0*/  ISETP.LE.U32.AND P2, PT, R0, UR7, PT ;  /* 0x0000000700007c0c */ /* 0x000fe2000bf43070 */
[----:B------:R-:W-:Y:S01]  /*79b0*/  MUFU.EX2 R21, R21 ;  /* 0x0000001500157308 */ /* 0x000fe20000000800 */
[----:B-1----:R-:W-:Y:S01]  /*79c0*/  F2FP.F16.F32.PACK_AB R0, R40, R6 ;  /* 0x000000062800723e */ /* 0x002fe200000000ff */
[----:B------:R-:W-:Y:S02]  /*79d0*/  @P1 HADD2 R56, -R210.H0_H0, -RZ.H0_H0 ;  /* 0xa00000ffd2381230 */ /* 0x000fe40000000900 */
[----:B----4-:R-:W-:-:S04]  /*79e0*/  IMAD.MOV.U32 R16, RZ, RZ, R236 ;  /* 0x000000ffff107224 */ /* 0x010fc800078e00ec */
[----:B------:R-:W-:Y:S01]  /*79f0*/  MUFU.EX2 R236, R22 ;  /* 0x0000001600ec7308 */ /* 0x000fe20000000800 */
[----:B------:R-:W-:-:S07]  /*7a00*/  PRMT R197, R0, 0x7632, R197 ;  /* 0x0000763200c57816 */ /* 0x000fce00000000c5 */
[----:B------:R-:W1:Y:S01]  /*7a10*/  MUFU.EX2 R22, R8 ;  /* 0x0000000800167308 */ /* 0x000e620000000800 */
[----:B------:R-:W-:Y:S02]  /*7a20*/  PRMT R196, R0, 0x7610, R196 ;  /* 0x0000761000c47816 */ /* 0x000fe400000000c4 */
[----:B------:R-:W-:Y:S01]  /*7a30*/  LOP3.LUT R0, R69, 0xff, RZ, 0xc0, !PT ;  /* 0x000000ff45007812 */ /* 0x000fe200078ec0ff */
[----:B------:R-:W-:Y:S01]  /*7a40*/  @P0 HADD2 R53, -R139.H1_H1, -RZ.H0_H0 ;  /* 0xa00000ff8b350230 */ /* 0x000fe20000000d00 */
[----:B------:R-:W-:Y:S02]  /*7a50*/  @P1 PRMT R210, R56, 0x5410, RZ ;  /* 0x0000541038d21816 */ /* 0x000fe400000000ff */
[----:B------:R-:W-:Y:S02]  /*7a60*/  ISETP.LE.U32.AND P1, PT, R0, UR7, PT ;  /* 0x0000000700007c0c */ /* 0x000fe4000bf23070 */
[----:B------:R-:W-:Y:S02]  /*7a70*/  SHF.R.U32.HI R0, RZ, 0x18, R69 ;  /* 0x00000018ff007819 */ /* 0x000fe40000011645 */
[----:B------:R-:W-:-:S02]  /*7a80*/  PRMT R5, R139, 0x7632, R5 ;  /* 0x000076328b057816 */ /* 0x000fc40000000005 */
[----:B------:R-:W-:Y:S01]  /*7a90*/  @P0 PRMT R5, R53, 0x5410, RZ ;  /* 0x0000541035050816 */ /* 0x000fe200000000ff */
[----:B------:R-:W-:Y:S01]  /*7aa0*/  @!P2 HADD2 R57, -R196.H0_H0, -RZ.H0_H0 ;  /* 0xa00000ffc439a230 */ /* 0x000fe20000000900 */
[----:B------:R-:W-:Y:S02]  /*7ab0*/  ISETP.LE.U32.AND P0, PT, R0, UR7, PT ;  /* 0x0000000700007c0c */ /* 0x000fe4000bf03070 */
[----:B-1----:R-:W-:Y:S01]  /*7ac0*/  F2FP.F16.F32.PACK_AB R0, R22, R21 ;  /* 0x000000151600723e */ /* 0x002fe200000000ff */
[----:B------:R1:W-:Y:S03]  /*7ad0*/  STL [R1+0xf4], R5 ;  /* 0x0000f40501007387 */ /* 0x0003e60000100800 */
[C---:B------:R-:W-:Y:S02]  /*7ae0*/  PRMT R192, R0.reuse, 0x7610, R192 ;  /* 0x0000761000c07816 */ /* 0x040fe400000000c0 */
[----:B------:R-:W-:-:S03]  /*7af0*/  PRMT R191, R0, 0x7632, R191 ;  /* 0x0000763200bf7816 */ /* 0x000fc600000000bf */
[----:B------:R-:W-:Y:S02]  /*7b00*/  @!P3 HADD2 R59, -R192.H0_H0, -RZ.H0_H0 ;  /* 0xa00000ffc03bb230 */ /* 0x000fe40000000900 */
[----:B------:R-:W-:Y:S02]  /*7b10*/  IMAD.MOV.U32 R56, RZ, RZ, R218 ;  /* 0x000000ffff387224 */ /* 0x000fe400078e00da */
[----:B------:R4:W-:Y:S01]  /*7b20*/  MUFU.EX2 R218, R24 ;  /* 0x0000001800da7308 */ /* 0x0009e20000000800 */
[----:B-1----:R-:W-:Y:S02]  /*7b30*/  PRMT R5, R196, 0x5410, R197 ;  /* 0x00005410c4057816 */ /* 0x002fe400000000c5 */
[----:B------:R-:W-:Y:S01]  /*7b40*/  @!P2 PRMT R196, R57, 0x5410, RZ ;  /* 0x0000541039c4a816 */ /* 0x000fe200000000ff */
[----:B------:R-:W-:Y:S02]  /*7b50*/  IMAD.MOV.U32 R57, RZ, RZ, R16 ;  /* 0x000000ffff397224 */ /* 0x000fe400078e0010 */
[----:B------:R-:W-:-:S02]  /*7b60*/  IMAD.MOV.U32 R16, RZ, RZ, R43 ;  /* 0x000000ffff107224 */ /* 0x000fc400078e002b */
[----:B------:R-:W-:Y:S02]  /*7b70*/  IMAD.MOV.U32 R43, RZ, RZ, R9 ;  /* 0x000000ffff2b7224 */ /* 0x000fe400078e0009 */
[----:B------:R-:W-:Y:S02]  /*7b80*/  IMAD.MOV.U32 R9, RZ, RZ, R172 ;  /* 0x000000ffff097224 */ /* 0x000fe400078e00ac */
[----:B------:R1:W-:Y:S01]  /*7b90*/  MUFU.EX2 R172, R26 ;  /* 0x0000001a00ac7308 */ /* 0x0003e20000000800 */
[----:B----4-:R-:W-:Y:S02]  /*7ba0*/  IMAD.MOV.U32 R24, RZ, RZ, R17 ;  /* 0x000000ffff187224 */ /* 0x010fe400078e0011 */
[----:B------:R-:W-:Y:S02]  /*7bb0*/  IMAD.MOV.U32 R17, RZ, RZ, R52 ;  /* 0x000000ffff117224 */ /* 0x000fe400078e0034 */
[----:B-1----:R-:W-:-:S03]  /*7bc0*/  IMAD.MOV.U32 R26, RZ, RZ, R168 ;  /* 0x000000ffff1a7224 */ /* 0x002fc600078e00a8 */
[----:B------:R1:W4:Y:S02]  /*7bd0*/  MUFU.EX2 R168, R25 ;  /* 0x0000001900a87308 */ /* 0x0003240000000800 */
[----:B-1----:R-:W-:Y:S01]  /*7be0*/  IMAD.MOV.U32 R25, RZ, RZ, R173 ;  /* 0x000000ffff197224 */ /* 0x002fe200078e00ad */
[----:B------:R-:W-:Y:S02]  /*7bf0*/  PRMT R173, R192, 0x5410, R191 ;  /* 0x00005410c0ad7816 */ /* 0x000fe400000000bf */
[----:B------:R-:W-:Y:S01]  /*7c00*/  @!P3 PRMT R192, R59, 0x5410, RZ ;  /* 0x000054103bc0b816 */ /* 0x000fe200000000ff */
[----:B------:R-:W-:Y:S02]  /*7c10*/  IMAD.MOV.U32 R59, RZ, RZ, R135 ;  /* 0x000000ffff3b7224 */ /* 0x000fe400078e0087 */
[----:B------:R1:W4:Y:S01]  /*7c20*/  MUFU.EX2 R135, R10 ;  /* 0x0000000a00877308 */ /* 0x0003220000000800 */
[----:B------:R-:W-:Y:S01]  /*7c30*/  F2FP.F16.F32.PACK_AB R2, R18, R19 ;  /* 0x000000131202723e */ /* 0x000fe200000000ff */
[----:B-1----:R-:W-:-:S04]  /*7c40*/  IMAD.MOV.U32 R10, RZ, RZ, R235 ;  /* 0x000000ffff0a7224 */ /* 0x002fc800078e00eb */
[----:B------:R-:W-:Y:S01]  /*7c50*/  FADD.FTZ R0, R10, R17 ;  /* 0x000000110a007221 */ /* 0x000fe20000010000 */
[----:B------:R-:W-:Y:S02]  /*7c60*/  IMAD.MOV.U32 R8, RZ, RZ, R51 ;  /* 0x000000ffff087224 */ /* 0x000fe400078e0033 */
[----:B------:R-:W-:Y:S02]  /*7c70*/  @!P0 HADD2 R58, -R191.H0_H0, -RZ.H0_H0 ;  /* 0xa00000ffbf3a8230 */ /* 0x000fe40000000900 */
[----:B------:R-:W-:Y:S01]  /*7c80*/  IMAD.MOV.U32 R51, RZ, RZ, R238 ;  /* 0x000000ffff337224 */ /* 0x000fe200078e00ee */
[C---:B------:R-:W-:Y:S02]  /*7c90*/  PRMT R194, R2.reuse, 0x7632, R194 ;  /* 0x0000763202c27816 */ /* 0x040fe400000000c2 */
[----:B------:R-:W-:Y:S02]  /*7ca0*/  PRMT R193, R2, 0x7610, R193 ;  /* 0x0000761002c17816 */ /* 0x000fe400000000c1 */
[----:B------:R-:W-:Y:S01]  /*7cb0*/  @!P0 PRMT R191, R58, 0x5410, RZ ;  /* 0x000054103abf8816 */ /* 0x000fe200000000ff */
[----:B------:R-:W-:-:S02]  /*7cc0*/  IMAD.MOV.U32 R58, RZ, RZ, R16 ;  /* 0x000000ffff3a7224 */ /* 0x000fc400078e0010 */
[----:B------:R-:W-:Y:S02]  /*7cd0*/  @!P4 HADD2 R63, -R194.H0_H0, -RZ.H0_H0 ;  /* 0xa00000ffc23fc230 */ /* 0x000fe40000000900 */
[----:B------:R-:W-:Y:S02]  /*7ce0*/  IMAD.MOV.U32 R16, RZ, RZ, R51 ;  /* 0x000000ffff107224 */ /* 0x000fe400078e0033 */
[----:B------:R-:W1:Y:S01]  /*7cf0*/  MUFU.EX2 R51, R27 ;  /* 0x0000001b00337308 */ /* 0x000e620000000800 */
[----:B------:R-:W-:Y:S01]  /*7d00*/  @!P1 HADD2 R64, -R193.H0_H0, -RZ.H0_H0 ;  /* 0xa00000ffc1409230 */ /* 0x000fe20000000900 */
[----:B------:R-:W-:Y:S01]  /*7d10*/  PRMT R238, R193, 0x5410, R194 ;  /* 0x00005410c1ee7816 */ /* 0x000fe200000000c2 */
[----:B------:R-:W-:Y:S01]  /*7d20*/  IMAD.MOV.U32 R52, RZ, RZ, R11 ;  /* 0x000000ffff347224 */ /* 0x000fe200078e000b */
[----:B------:R-:W-:Y:S01]  /*7d30*/  @!P4 PRMT R194, R63, 0x5410, RZ ;  /* 0x000054103fc2c816 */ /* 0x000fe200000000ff */
[----:B------:R-:W-:Y:S02]  /*7d40*/  IMAD.MOV.U32 R11, RZ, RZ, R240 ;  /* 0x000000ffff0b7224 */ /* 0x000fe400078e00f0 */
[----:B------:R-:W-:Y:S01]  /*7d50*/  IMAD.MOV.U32 R63, RZ, RZ, R45 ;  /* 0x000000ffff3f7224 */ /* 0x000fe200078e002d */
[----:B------:R-:W1:Y:S01]  /*7d60*/  MUFU.EX2 R235, R28 ;  /* 0x0000001c00eb7308 */ /* 0x000e620000000800 */
[----:B------:R-:W-:Y:S01]  /*7d70*/  IMAD.MOV.U32 R45, RZ, RZ, R3 ;  /* 0x000000ffff2d7224 */ /* 0x000fe200078e0003 */
[----:B------:R-:W-:Y:S01]  /*7d80*/  @!P1 PRMT R193, R64, 0x5410, RZ ;  /* 0x0000541040c19816 */ /* 0x000fe200000000ff */
[----:B------:R-:W-:Y:S01]  /*7d90*/  FADD.FTZ R3, R58, R79 ;  /* 0x0000004f3a037221 */ /* 0x000fe20000010000 */
[----:B------:R-:W-:-:S04]  /*7da0*/  @!P5 HADD2 R62, -R197.H0_H0, -RZ.H0_H0 ;  /* 0xa00000ffc53ed230 */ /* 0x000fc80000000900 */
[----:B------:R4:W-:Y:S01]  /*7db0*/  MUFU.EX2 R240, R23 ;  /* 0x0000001700f07308 */ /* 0x0009e20000000800 */
[----:B------:R-:W-:Y:S01]  /*7dc0*/  FADD.FTZ R3, R237, R3 ;  /* 0x00000003ed037221 */ /* 0x000fe20000010000 */
[----:B------:R-:W-:-:S06]  /*7dd0*/  @!P5 PRMT R197, R62, 0x5410, RZ ;  /* 0x000054103ec5d816 */ /* 0x000fcc00000000ff */
[----:B------:R-:W3:Y:S01]  /*7de0*/  MUFU.EX2 R64, R29 ;  /* 0x0000001d00407308 */ /* 0x000ee20000000800 */
[----:B--2---:R-:W-:-:S04]  /*7df0*/  FADD.FTZ R0, R94, R0 ;  /* 0x000000005e007221 */ /* 0x004fc80000010000 */
[----:B------:R-:W-:-:S04]  /*7e00*/  FADD.FTZ R0, R46, R0 ;  /* 0x000000002e007221 */ /* 0x000fc80000010000 */
[----:B------:R-:W-:-:S04]  /*7e10*/  FADD.FTZ R0, R77, R0 ;  /* 0x000000004d007221 */ /* 0x000fc80000010000 */
[----:B------:R-:W-:-:S04]  /*7e20*/  FADD.FTZ R2, R8, R0 ;  /* 0x0000000008027221 */ /* 0x000fc80000010000 */
[----:B------:R-:W-:Y:S01]  /*7e30*/  FADD.FTZ R2, R68, R2 ;  /* 0x0000000244027221 */ /* 0x000fe20000010000 */
[----:B----4-:R-:W-:-:S03]  /*7e40*/  IMAD.MOV.U32 R23, RZ, RZ, R4 ;  /* 0x000000ffff177224 */ /* 0x010fc600078e0004 */
[----:B------:R-:W-:-:S04]  /*7e50*/  FADD.FTZ R2, R251, R2 ;  /* 0x00000002fb027221 */ /* 0x000fc80000010000 */
[----:B------:R-:W-:Y:S01]  /*7e60*/  FADD.FTZ R4, R92, R2 ;  /* 0x000000025c047221 */ /* 0x000fe20000010000 */
[----:B------:R-:W-:Y:S01]  /*7e70*/  FADD.FTZ R2, R172, R168 ;  /* 0x000000a8ac027221 */ /* 0x000fe20000010000 */
[----:B------:R-:W2:Y:S01]  /*7e80*/  MUFU.EX2 R53, R30 ;  /* 0x0000001e00357308 */ /* 0x000ea20000000800 */
[----:B------:R-:W-:Y:S02]  /*7e90*/  IMAD.MOV.U32 R62, RZ, RZ, R52 ;  /* 0x000000ffff3e7224 */ /* 0x000fe400078e0034 */
[----:B------:R-:W-:Y:S01]  /*7ea0*/  FADD.FTZ R2, R135, R2 ;  /* 0x0000000287027221 */ /* 0x000fe20000010000 */
[----:B------:R-:W-:-:S03]  /*7eb0*/  FADD.FTZ R3, R171, R3 ;  /* 0x00000003ab037221 */ /* 0x000fc60000010000 */
[----:B-1----:R-:W-:Y:S01]  /*7ec0*/  FADD.FTZ R2, R51, R2 ;  /* 0x0000000233027221 */ /* 0x002fe20000010000 */
[----:B------:R-:W1:Y:S01]  /*7ed0*/  MUFU.EX2 R52, R31 ;  /* 0x0000001f00347308 */ /* 0x000e620000000800 */
[----:B------:R-:W-:Y:S02]  /*7ee0*/  FADD.FTZ R3, R26, R3 ;  /* 0x000000031a037221 */ /* 0x000fe40000010000 */
[----:B------:R-:W-:Y:S02]  /*7ef0*/  FADD.FTZ R2, R235, R2 ;  /* 0x00000002eb027221 */ /* 0x000fe40000010000 */
[----:B------:R-:W-:Y:S02]  /*7f00*/  FADD.FTZ R0, R24, R3 ;  /* 0x0000000318007221 */ /* 0x000fe40000010000 */
[----:B---3--:R-:W-:Y:S02]  /*7f10*/  FADD.FTZ R2, R64, R2 ;  /* 0x0000000240027221 */ /* 0x008fe40000010000 */
[----:B------:R-:W-:-:S02]  /*7f20*/  FADD.FTZ R0, R57, R0 ;  /* 0x0000000039007221 */ /* 0x000fc40000010000 */
[----:B--2---:R-:W-:Y:S02]  /*7f30*/  FADD.FTZ R2, R53, R2 ;  /* 0x0000000235027221 */ /* 0x004fe40000010000 */
[----:B------:R-:W-:Y:S01]  /*7f40*/  FADD.FTZ R0, R25, R0 ;  /* 0x0000000019007221 */ /* 0x000fe20000010000 */
[----:B------:R-:W-:Y:S02]  /*7f50*/  IMAD.MOV.U32 R29, RZ, RZ, R11 ;  /* 0x000000ffff1d7224 */ /* 0x000fe400078e000b */
[----:B------:R-:W2:Y:S01]  /*7f60*/  S2R R11, SR_TID.X ;  /* 0x00000000000b7919 */ /* 0x000ea20000002100 */
[----:B-1----:R-:W-:Y:S01]  /*7f70*/  FADD.FTZ R2, R52, R2 ;  /* 0x0000000234027221 */ /* 0x002fe20000010000 */
[----:B------:R-:W-:Y:S01]  /*7f80*/  FADD.FTZ R3, R19, R0 ;  /* 0x0000000013037221 */ /* 0x000fe20000010000 */
[----:B------:R-:W-:Y:S02]  /*7f90*/  IMAD.MOV.U32 R92, RZ, RZ, R59 ;  /* 0x000000ffff5c7224 */ /* 0x000fe400078e003b */
[----:B------:R-:W-:Y:S01]  /*7fa0*/  FADD.FTZ R0, R56, R249 ;  /* 0x000000f938007221 */ /* 0x000fe20000010000 */
[----:B------:R-:W-:-:S02]  /*7fb0*/  IMAD.MOV.U32 R59, RZ, RZ, R62 ;  /* 0x000000ffff3b7224 */ /* 0x000fc400078e003e */
[----:B------:R-:W-:Y:S02]  /*7fc0*/  IMAD.MOV.U32 R62, RZ, RZ, R15 ;  /* 0x000000ffff3e7224 */ /* 0x000fe400078e000f */
[----:B------:R-:W-:Y:S01]  /*7fd0*/  FADD.FTZ R15, R6, R2 ;  /* 0x00000002060f7221 */ /* 0x000fe20000010000 */
[----:B------:R-:W-:Y:S01]  /*7fe0*/  FADD.FTZ R0, R50, R0 ;  /* 0x0000000032007221 */ /* 0x000fe20000010000 */
[----:B------:R-:W1:Y:S03]  /*7ff0*/  S2R R2, SR_CTAID.X ;  /* 0x0000000000027919 */ /* 0x000e660000002500 */
[----:B------:R-:W-:-:S04]  /*8000*/  FADD.FTZ R0, R216, R0 ;  /* 0x00000000d8007221 */ /* 0x000fc80000010000 */
[----:B------:R-:W-:-:S04]  /*8010*/  FADD.FTZ R0, R239, R0 ;  /* 0x00000000ef007221 */ /* 0x000fc80000010000 */
[----:B------:R-:W-:Y:S01]  /*8020*/  FADD.FTZ R0, R236, R0 ;  /* 0x00000000ec007221 */ /* 0x000fe20000010000 */
[----:B------:R-:W-:-:S03]  /*8030*/  UIADD3 UR4, UPT, UPT, UR33, 0x2, URZ ;  /* 0x0000000221047890 */ /* 0x000fc6000fffe0ff */
[----:B------:R-:W-:Y:S01]  /*8040*/  FADD.FTZ R0, R218, R0 ;  /* 0x00000000da007221 */ /* 0x000fe20000010000 */
[----:B------:R-:W-:-:S03]  /*8050*/  IMAD.MOV.U32 R27, RZ, RZ, R63 ;  /* 0x000000ffff1b7224 */ /* 0x000fc600078e003f */
[----:B------:R-:W-:Y:S01]  /*8060*/  FADD.FTZ R0, R240, R0 ;  /* 0x00000000f0007221 */ /* 0x000fe20000010000 */
[----:B------:R-:W-:Y:S02]  /*8070*/  IMAD.MOV.U32 R63, RZ, RZ, R43 ;  /* 0x000000ffff3f7224 */ /* 0x000fe400078e002b */
[----:B------:R-:W-:Y:S02]  /*8080*/  IMAD.MOV.U32 R43, RZ, RZ, R14 ;  /* 0x000000ffff2b7224 */ /* 0x000fe400078e000e */
[----:B------:R-:W-:Y:S01]  /*8090*/  FADD.FTZ R14, R21, R0 ;  /* 0x00000000150e7221 */ /* 0x000fe20000010000 */
[----:B------:R-:W-:Y:S02]  /*80a0*/  IMAD.MOV.U32 R28, RZ, RZ, R16 ;  /* 0x000000ffff1c7224 */ /* 0x000fe400078e0010 */
[----:B------:R-:W-:Y:S01]  /*80b0*/  FADD.FTZ R16, R93, R4 ;  /* 0x000000045d107221 */ /* 0x000fe20000010000 */
[----:B------:R-:W-:Y:S01]  /*80c0*/  IMAD.U32 R0, RZ, RZ, UR4 ;  /* 0x00000004ff007e24 */ /* 0x000fe2000f8e00ff */
[----:B--2---:R-:W-:Y:S01]  /*80d0*/  SHF.R.U32.HI R4, RZ, 0x5, R11 ;  /* 0x00000005ff047819 */ /* 0x004fe2000001160b */
[----:B------:R-:W-:-:S03]  /*80e0*/  IMAD.MOV.U32 R19, RZ, RZ, R17 ;  /* 0x000000ffff137224 */ /* 0x000fc600078e0011 */
[----:B------:R-:W-:Y:S01]  /*80f0*/  LOP3.LUT R0, R0, UR23, R245, 0x96, !PT ;  /* 0x0000001700007c12 */ /* 0x000fe2000f8e96f5 */
[----:B-1----:R-:W-:Y:S02]  /*8100*/  IMAD R2, R2, 0x8, R4 ;  /* 0x0000000802027824 */ /* 0x002fe400078e0204 */
[----:B------:R-:W-:Y:S01]  /*8110*/  FADD.FTZ R17, R18, R3 ;  /* 0x0000000312117221 */ /* 0x000fe20000010000 */
[----:B------:R-:W-:Y:S02]  /*8120*/  IMAD.MOV.U32 R31, RZ, RZ, R10 ;  /* 0x000000ffff1f7224 */ /* 0x000fe400078e000a */
[----:B------:R-:W-:-:S04]  /*8130*/  IMAD.WIDE.U32 R2, R2, -0x326172a9, RZ ;  /* 0xcd9e8d5702027825 */ /* 0x000fc800078e00ff */
[----:B------:R-:W-:-:S05]  /*8140*/  IMAD.WIDE.U32 R10, R0, -0x326172a9, RZ ;  /* 0xcd9e8d57000a7825 */ /* 0x000fca00078e00ff */
[----:B------:R-:W-:Y:S01]  /*8150*/  LOP3.LUT R4, R2, UR6, R11, 0x96, !PT ;  /* 0x0000000602047c12 */ /* 0x000fe2000f8e960b */
[----:B------:R-:W-:Y:S02]  /*8160*/  IMAD.MOV.U32 R93, RZ, RZ, R63 ;  /* 0x000000ffff5d7224 */ /* 0x000fe400078e003f */
[----:B------:R-:W-:Y:S02]  /*8170*/  IMAD.MOV.U32 R63, RZ, RZ, R5 ;  /* 0x000000ffff3f7224 */ /* 0x000fe400078e0005 */
[----:B------:R-:W-:Y:S01]  /*8180*/  IMAD.WIDE.U32 R4, R4, -0x2daee0ad, RZ ;  /* 0xd2511f5304047825 */ /* 0x000fe200078e00ff */
[----:B------:R-:W-:-:S03]  /*8190*/  LOP3.LUT R2, R10, UR32, R123, 0x96, !PT ;  /* 0x000000200a027c12 */ /* 0x000fc6000f8e967b */
[----:B------:R-:W-:Y:S01]  /*81a0*/  IMAD.MOV.U32 R30, RZ, RZ, R8 ;  /* 0x000000ffff1e7224 */ /* 0x000fe200078e0008 */
[----:B------:R-:W-:Y:S01]  /*81b0*/  LOP3.LUT R8, R60, UR31, R5, 0x96, !PT ;  /* 0x0000001f3c087c12 */ /* 0x000fe2000f8e9605 */
[----:B------:R-:W-:Y:S02]  /*81c0*/  IMAD.MOV.U32 R18, RZ, RZ, R19 ;  /* 0x000000ffff127224 */ /* 0x000fe400078e0013 */
[----:B------:R-:W-:Y:S02]  /*81d0*/  IMAD.MOV.U32 R19, RZ, RZ, R9 ;  /* 0x000000ffff137224 */ /* 0x000fe400078e0009 */
        /* <DEDUP_REMOVED lines=8> */
[----:B------:R-:W-:-:S04]  /*8260*/  IMAD.WIDE.U32 R6, R6, -0x2daee0ad, RZ ;  /* 0xd2511f5306067825 */ /* 0x000fc800078e00ff */
[----:B------:R-:W-:Y:S01]  /*8270*/  IMAD.WIDE.U32 R4, R4, -0x326172a9, RZ ;  /* 0xcd9e8d5704047825 */ /* 0x000fe200078e00ff */
[----:B------:R-:W-:-:S04]  /*8280*/  LOP3.LUT R7, R2, UR26, R7, 0x96, !PT ;  /* 0x0000001a02077c12 */ /* 0x000fc8000f8e9607 */
        /* <DEDUP_REMOVED lines=11> */
[----:B------:R-:W-:Y:S01]  /*8340*/  IMAD.MOV.U32 R18, RZ, RZ, R93 ;  /* 0x000000ffff127224 */ /* 0x000fe200078e005d */
        /* <DEDUP_REMOVED lines=10> */
[----:B------:R-:W-:-:S05]  /*83f0*/  IMAD.MOV.U32 R0, RZ, RZ, R78 ;  /* 0x000000ffff007224 */ /* 0x000fca00078e004e */
[----:B------:R-:W-:Y:S01]  /*8400*/  LOP3.LUT R0, R0, 0xff, RZ, 0xc0, !PT ;  /* 0x000000ff00007812 */ /* 0x000fe200078ec0ff */
[----:B------:R-:W-:-:S03]  /*8410*/  IMAD.MOV.U32 R2, RZ, RZ, R77 ;  /* 0x000000ffff027224 */ /* 0x000fc600078e004d */
[----:B------:R-:W-:Y:S01]  /*8420*/  ISETP.LE.U32.AND P1, PT, R0, UR7, PT ;  /* 0x0000000700007c0c */ /* 0x000fe2000bf23070 */
[----:B------:R-:W-:Y:S02]  /*8430*/  IMAD.MOV.U32 R0, RZ, RZ, R76 ;  /* 0x000000ffff007224 */ /* 0x000fe400078e004c */
[----:B------:R-:W-:-:S04]  /*8440*/  IMAD.WIDE.U32 R76, R3, -0x326172a9, RZ ;  /* 0xcd9e8d57034c7825 */ /* 0x000fc800078e00ff */
[----:B------:R-:W-:Y:S02]  /*8450*/  IMAD.MOV.U32 R9, RZ, RZ, R30 ;  /* 0x000000ffff097224 */ /* 0x000fe400078e001e */
[----:B------:R-:W-:Y:S02]  /*8460*/  IMAD.MOV.U32 R30, RZ, RZ, R19 ;  /* 0x000000ffff1e7224 */ /* 0x000fe400078e0013 */
[----:B------:R-:W-:Y:S01]  /*8470*/  IMAD.MOV.U32 R19, RZ, RZ, R92 ;  /* 0x000000ffff137224 */ /* 0x000fe200078e005c */
[----:B------:R-:W-:Y:S01]  /*8480*/  LOP3.LUT R92, R6, UR15, R77, 0x96, !PT ;  /* 0x0000000f065c7c12 */ /* 0x000fe2000f8e964d */
[----:B------:R-:W-:Y:S02]  /*8490*/  IMAD.MOV.U32 R6, RZ, RZ, R21 ;  /* 0x000000ffff067224 */ /* 0x000fe400078e0015 */
[----:B------:R-:W-:Y:S02]  /*84a0*/  IMAD.MOV.U32 R21, RZ, RZ, R29 ;  /* 0x000000ffff157224 */ /* 0x000fe400078e001d */
[----:B------:R-:W-:Y:S01]  /*84b0*/  IMAD.MOV.U32 R7, RZ, RZ, R0 ;  /* 0x000000ffff077224 */ /* 0x000fe200078e0000 */
[----:B------:R-:W-:Y:S01]  /*84c0*/  LOP3.LUT R0, R92, 0xffff, RZ, 0xc0, !PT ;  /* 0x0000ffff5c007812 */ /* 0x000fe200078ec0ff */
[----:B------:R-:W-:-:S02]  /*84d0*/  IMAD.MOV.U32 R29, RZ, RZ, R57 ;  /* 0x000000ffff1d7224 */ /* 0x000fc400078e0039 */
[----:B------:R-:W-:Y:S02]  /*84e0*/  IMAD.MOV.U32 R57, RZ, RZ, R43 ;  /* 0x000000ffff397224 */ /* 0x000fe400078e002b */
[----:B------:R1:W-:Y:S01]  /*84f0*/  MUFU.EX2 R43, R32 ;  /* 0x00000020002b7308 */ /* 0x0003e20000000800 */
[----:B------:R-:W-:-:S04]  /*8500*/  SHF.R.U32.HI R0, RZ, 0x8, R0 ;  /* 0x00000008ff007819 */ /* 0x000fc80000011600 */
[----:B------:R-:W-:Y:S01]  /*8510*/  LOP3.LUT R0, R0, 0xffff, RZ, 0xc0, !PT ;  /* 0x0000ffff00007812 */ /* 0x000fe200078ec0ff */
[----:B-1----:R-:W-:Y:S02]  /*8520*/  IMAD.MOV.U32 R32, RZ, RZ, R9 ;  /* 0x000000ffff207224 */ /* 0x002fe400078e0009 */
[----:B------:R-:W-:Y:S02]  /*8530*/  IMAD.MOV.U32 R9, RZ, RZ, R30 ;  /* 0x000000ffff097224 */ /* 0x000fe400078e001e */
[----:B------:R-:W-:Y:S02]  /*8540*/  IMAD.MOV.U32 R30, RZ, RZ, R45 ;  /* 0x000000ffff1e7224 */ /* 0x000fe400078e002d */
[----:B------:R-:W1:Y:S01]  /*8550*/  MUFU.EX2 R45, R33 ;  /* 0x00000021002d7308 */ /* 0x000e620000000800 */
        /* <DEDUP_REMOVED lines=8> */
[----:B------:R-:W-:Y:S02]  /*85e0*/  @!P3 HADD2 R71, -R202.H0_H0, -RZ.H0_H0 ;  /* 0xa00000ffca47b230 */ /* 0x000fe40000000900 */
[----:B------:R-:W-:Y:S02]  /*85f0*/  IMAD.MOV.U32 R33, RZ, RZ, R2 ;  /* 0x000000ffff217224 */ /* 0x000fe400078e0002 */
[----:B------:R-:W-:Y:S01]  /*8600*/  FADD.FTZ R2, R22, R14 ;  /* 0x0000000e16027221 */ /* 0x000fe20000010000 */
[----:B------:R-:W-:Y:S01]  /*8610*/  LOP3.LUT R0, R0, 0xff, RZ, 0xc0, !PT ;  /* 0x000000ff00007812 */ /* 0x000fe200078ec0ff */
[----:B------:R-:W-:Y:S01]  /*8620*/  IMAD.MOV.U32 R22, RZ, RZ, R58 ;  /* 0x000000ffff167224 */ /* 0x000fe200078e003a */
[----:B------:R-:W-:-:S02]  /*8630*/  PRMT R58, R202, 0x5410, R201 ;  /* 0x00005410ca3a7816 */ /* 0x000fc400000000c9 */
[----:B------:R-:W-:Y:S01]  /*8640*/  @!P3 PRMT R202, R71, 0x5410, RZ ;  /* 0x0000541047cab816 */ /* 0x000fe200000000ff */
[----:B------:R-:W-:Y:S01]  /*8650*/  FADD.FTZ R3, R40, R15 ;  /* 0x0000000f28037221 */ /* 0x000fe20000010000 */
[----:B------:R-:W-:Y:S02]  /*8660*/  ISETP.LE.U32.AND P3, PT, R0, UR7, PT ;  /* 0x0000000700007c0c */ /* 0x000fe4000bf63070 */
[----:B------:R-:W-:Y:S01]  /*8670*/  LOP3.LUT R0, R54, UR6, R11, 0x96, !PT ;  /* 0x0000000636007c12 */ /* 0x000fe2000f8e960b */
[----:B------:R-:W-:Y:S01]  /*8680*/  FADD.FTZ R11, R91, R2 ;  /* 0x000000025b0b7221 */ /* 0x000fe20000010000 */
[----:B------:R-:W-:-:S03]  /*8690*/  FADD.FTZ R15, R208, R3 ;  /* 0x00000003d00f7221 */ /* 0x000fc60000010000 */
[----:B------:R-:W-:-:S04]  /*86a0*/  IMAD.WIDE.U32 R2, R0, -0x2daee0ad, RZ ;  /* 0xd2511f5300027825 */ /* 0x000fc800078e00ff */
[----:B------:R-:W-:Y:S02]  /*86b0*/  @!P0 HADD2 R74, -R201.H0_H0, -RZ.H0_H0 ;  /* 0xa00000ffc94a8230 */ /* 0x000fe40000000900 */
[----:B------:R-:W-:Y:S02]  /*86c0*/  IMAD.MOV.U32 R40, RZ, RZ, R22 ;  /* 0x000000ffff287224 */ /* 0x000fe400078e0016 */
[----:B------:R-:W-:Y:S01]  /*86d0*/  IMAD.MOV.U32 R22, RZ, RZ, R4 ;  /* 0x000000ffff167224 */ /* 0x000fe200078e0004 */
[----:B------:R-:W-:Y:S01]  /*86e0*/  LOP3.LUT R4, R188, UR31, R3, 0x96, !PT ;  /* 0x0000001fbc047c12 */ /* 0x000fe2000f8e9603 */
[----:B------:R-:W-:Y:S01]  /*86f0*/  IMAD.MOV.U32 R71, RZ, RZ, R6 ;  /* 0x000000ffff477224 */ /* 0x000fe200078e0006 */
[----:B------:R-:W-:Y:S01]  /*8700*/  @!P0 PRMT R201, R74, 0x5410, RZ ;  /* 0x000054104ac98816 */ /* 0x000fe200000000ff */
[----:B------:R-:W-:Y:S01]  /*8710*/  IMAD.MOV.U32 R74, RZ, RZ, R5 ;  /* 0x000000ffff4a7224 */ /* 0x000fe200078e0005 */
[----:B------:R-:W-:Y:S01]  /*8720*/  LOP3.LUT R6, R10, UR32, R247, 0x96, !PT ;  /* 0x000000200a067c12 */ /* 0x000fe2000f8e96f7 */
[----:B------:R-:W-:-:S04]  /*8730*/  IMAD.WIDE.U32 R4, R4, -0x326172a9, RZ ;  /* 0xcd9e8d5704047825 */ /* 0x000fc800078e00ff */
[----:B------:R-:W-:Y:S01]  /*8740*/  FADD.FTZ R14, R203, R16 ;  /* 0x00000010cb0e7221 */ /* 0x000fe20000010000 */
[----:B------:R-:W-:Y:S01]  /*8750*/  IMAD.MOV.U32 R16, RZ, RZ, R7 ;  /* 0x000000ffff107224 */ /* 0x000fe200078e0007 */
[----:B------:R-:W-:Y:S01]  /*8760*/  LOP3.LUT R3, R246, UR30, R5, 0x96, !PT ;  /* 0x0000001ef6037c12 */ /* 0x000fe2000f8e9605 */
[----:B------:R-:W-:-:S05]  /*8770*/  IMAD.WIDE.U32 R6, R6, -0x2daee0ad, RZ ;  /* 0xd2511f5306067825 */ /* 0x000fca00078e00ff */
[----:B------:R-:W-:Y:S01]  /*8780*/  LOP3.LUT R7, R2, UR29, R7, 0x96, !PT ;  /* 0x0000001d02077c12 */ /* 0x000fe2000f8e9607 */
[----:B------:R-:W-:-:S05]  /*8790*/  IMAD.WIDE.U32 R2, R3, -0x2daee0ad, RZ ;  /* 0xd2511f5303027825 */ /* 0x000fca00078e00ff */
[----:B------:R-:W-:Y:S01]  /*87a0*/  LOP3.LUT R3, R6, UR26, R3, 0x96, !PT ;  /* 0x0000001a06037c12 */ /* 0x000fe2000f8e9603 */
[----:B------:R-:W-:-:S04]  /*87b0*/  IMAD.WIDE.U32 R6, R7, -0x326172a9, RZ ;  /* 0xcd9e8d5707067825 */ /* 0x000fc800078e00ff */
[----:B------:R-:W-:Y:S01]  /*87c0*/  FADD.FTZ R10, R166, R17 ;  /* 0x00000011a60a7221 */ /* 0x000fe20000010000 */
[----:B------:R-:W-:Y:S01]  /*87d0*/  LOP3.LUT R4, R4, UR27, R7, 0x96, !PT ;  /* 0x0000001b04047c12 */ /* 0x000fe2000f8e9607 */
[----:B------:R-:W-:Y:S02]  /*87e0*/  IMAD.MOV.U32 R17, RZ, RZ, R8 ;  /* 0x000000ffff117224 */ /* 0x000fe400078e0008 */
[----:B------:R-:W-:Y:S02]  /*87f0*/  IMAD.MOV.U32 R5, RZ, RZ, R9 ;  /* 0x000000ffff057224 */ /* 0x000fe400078e0009 */
        /* <DEDUP_REMOVED lines=9> */
[----:B------:R-:W-:Y:S01]  /*8890*/  IMAD.MOV.U32 R59, RZ, RZ, R62 ;  /* 0x000000ffff3b7224 */ /* 0x000fe200078e003e */
[----:B------:R1:W-:Y:S01]  /*88a0*/  MUFU.EX2 R9, R34 ;  /* 0x0000002200097308 */ /* 0x0003e20000000800 */
[----:B------:R-:W-:-:S04]  /*88b0*/  IMAD.WIDE.U32 R2, R3, -0x326172a9, RZ ;  /* 0xcd9e8d5703027825 */ /* 0x000fc800078e00ff */
[----:B------:R-:W-:-:S05]  /*88c0*/  IMAD.WIDE.U32 R62, R0, -0x326172a9, RZ ;  /* 0xcd9e8d57003e7825 */ /* 0x000fca00078e00ff */
[----:B------:R-:W-:Y:S01]  /*88d0*/  LOP3.LUT R91, R2, UR15, R63, 0x96, !PT ;  /* 0x0000000f025b7c12 */ /* 0x000fe2000f8e963f */
[----:B-1----:R-:W-:Y:S02]  /*88e0*/  IMAD.MOV.U32 R34, RZ, RZ, R71 ;  /* 0x000000ffff227224 */ /* 0x002fe400078e0047 */
[----:B------:R-:W-:Y:S02]  /*88f0*/  IMAD.MOV.U32 R71, RZ, RZ, R16 ;  /* 0x000000ffff477224 */ /* 0x000fe400078e0010 */
[----:B------:R-:W1:Y:S01]  /*8900*/  MUFU.EX2 R16, R37 ;  /* 0x0000002500107308 */ /* 0x000e620000000800 */
[----:B------:R-:W-:-:S04]  /*8910*/  LOP3.LUT R0, R91, 0xff, RZ, 0xc0, !PT ;  /* 0x000000ff5b007812 */ /* 0x000fc800078ec0ff */
[----:B------:R-:W-:Y:S02]  /*8920*/  ISETP.LE.U32.AND P0, PT, R0, UR7, PT ;  /* 0x0000000700007c0c */ /* 0x000fe4000bf03070 */
[----:B------:R-:W-:-:S04]  /*8930*/  LOP3.LUT R0, R91, 0xffff, RZ, 0xc0, !PT ;  /* 0x0000ffff5b007812 */ /* 0x000fc800078ec0ff */
[----:B------:R-:W-:Y:S02]  /*8940*/  SHF.R.U32.HI R0, RZ, 0x8, R0 ;  /* 0x00000008ff007819 */ /* 0x000fe40000011600 */
[----:B-1----:R-:W-:Y:S01]  /*8950*/  F2FP.F16.F32.PACK_AB R208, R16, R9 ;  /* 0x0000000910d0723e */ /* 0x002fe200000000ff */
[----:B------:R-:W-:Y:S01]  /*8960*/  IMAD.MOV.U32 R37, RZ, RZ, R4 ;  /* 0x000000ffff257224 */ /* 0x000fe200078e0004 */
[----:B------:R-:W-:-:S03]  /*8970*/  LOP3.LUT R0, R0, 0xffff, RZ, 0xc0, !PT ;  /* 0x0000ffff00007812 */ /* 0x000fc600078ec0ff */
[----:B------:R-:W-:Y:S02]  /*8980*/  @!P0 HADD2 R75, -R208.H0_H0, -RZ.H0_H0 ;  /* 0xa00000ffd04b8230 */ /* 0x000fe40000000900 */
[--C-:B------:R-:W-:Y:S01]  /*8990*/  FADD.FTZ R4, R209, R14.reuse ;  /* 0x0000000ed1047221 */ /* 0x100fe20000010000 */
[----:B------:R-:W-:Y:S02]  /*89a0*/  PRMT R14, R208, 0x7610, R14 ;  /* 0x00007610d00e7816 */ /* 0x000fe4000000000e */
[----:B------:R-:W-:Y:S02]  /*89b0*/  @!P0 PRMT R14, R75, 0x5410, RZ ;  /* 0x000054104b0e8816 */ /* 0x000fe400000000ff */
[----:B------:R-:W-:Y:S01]  /*89c0*/  ISETP.LE.U32.AND P0, PT, R0, UR7, PT ;  /* 0x0000000700007c0c */ /* 0x000fe2000bf03070 */
[----:B------:R-:W-:Y:S01]  /*89d0*/  STL [R1+0x364], R202 ;  /* 0x000364ca01007387 */ /* 0x000fe20000100800 */
[----:B------:R-:W-:-:S03]  /*89e0*/  LOP3.LUT R6, R6, UR17, R3, 0x96, !PT ;  /* 0x0000001106067c12 */ /* 0x000fc6000f8e9603 */
[----:B------:R-:W2:Y:S01]  /*89f0*/  LDL.LU.64 R54, [R1+0x410] ;  /* 0x0004100001367983 */ /* 0x000ea20000300a00 */
[----:B------:R-:W-:-:S03]  /*8a00*/  FADD.FTZ R3, R178, R10 ;  /* 0x0000000ab2037221 */ /* 0x000fc60000010000 */
[----:B------:R-:W-:Y:S01]  /*8a10*/  STL [R1+0x368], R201 ;  /* 0x000368c901007387 */ /* 0x000fe20000100800 */
[----:B------:R-:W-:Y:S03]  /*8a20*/  MUFU.EX2 R10, R36 ;  /* 0x00000024000a7308 */ /* 0x000fe60000000800 */
[----:B------:R1:W-:Y:S01]  /*8a30*/  STL [R1+0x9c], R14 ;  /* 0x00009c0e01007387 */ /* 0x0003e20000100800 */
[----:B------:R-:W-:Y:S01]  /*8a40*/  PRMT R0, R91, 0x7632, R0 ;  /* 0x000076325b007816 */ /* 0x000fe20000000000 */
[----:B------:R-:W-:Y:S01]  /*8a50*/  @!P0 HADD2 R80, -R208.H1_H1, -RZ.H0_H0 ;  /* 0xa00000ffd0508230 */ /* 0x000fe20000000d00 */
[----:B------:R-:W-:Y:S02]  /*8a60*/  PRMT R2, R208, 0x7632, R2 ;  /* 0x00007632d0027816 */ /* 0x000fe40000000002 */
[----:B------:R-:W-:Y:S02]  /*8a70*/  LOP3.LUT R0, R0, 0xff, RZ, 0xc0, !PT ;  /* 0x000000ff00007812 */ /* 0x000fe400078ec0ff */
[----:B------:R-:W-:-:S02]  /*8a80*/  @!P0 PRMT R2, R80, 0x5410, RZ ;  /* 0x0000541050028816 */ /* 0x000fc400000000ff */
[----:B------:R-:W-:Y:S01]  /*8a90*/  ISETP.LE.U32.AND P0, PT, R0, UR7, PT ;  /* 0x0000000700007c0c */ /* 0x000fe2000bf03070 */
[----:B-1----:R-:W-:Y:S02]  /*8aa0*/  IMAD.MOV.U32 R14, RZ, RZ, R37 ;  /* 0x000000ffff0e7224 */ /* 0x002fe400078e0025 */
[----:B------:R-:W-:Y:S02]  /*8ab0*/  IMAD.MOV.U32 R37, RZ, RZ, R7 ;  /* 0x000000ffff257224 */ /* 0x000fe400078e0007 */
[----:B------:R-:W1:Y:S01]  /*8ac0*/  MUFU.EX2 R7, R35 ;  /* 0x0000002300077308 */ /* 0x000e620000000800 */
[----:B------:R-:W-:Y:S01]  /*8ad0*/  SHF.R.U32.HI R0, RZ, 0x18, R91 ;  /* 0x00000018ff007819 */ /* 0x000fe2000001165b */
[----:B------:R-:W-:Y:S01]  /*8ae0*/  IMAD.MOV.U32 R75, RZ, RZ, R34 ;  /* 0x000000ffff4b7224 */ /* 0x000fe200078e0022 */
[----:B-1----:R-:W-:-:S05]  /*8af0*/  F2FP.F16.F32.PACK_AB R207, R10, R7 ;  /* 0x000000070acf723e */ /* 0x002fca00000000ff */
[----:B------:R-:W-:Y:S01]  /*8b00*/  @!P0 HADD2 R82, -R207.H0_H0, -RZ.H0_H0 ;  /* 0xa00000ffcf528230 */ /* 0x000fe20000000900 */
[----:B------:R-:W-:-:S04]  /*8b10*/  PRMT R201, R207, 0x7610, R201 ;  /* 0x00007610cfc97816 */ /* 0x000fc800000000c9 */
[----:B------:R-:W-:Y:S02]  /*8b20*/  @!P0 PRMT R201, R82, 0x5410, RZ ;  /* 0x0000541052c98816 */ /* 0x000fe400000000ff */
[----:B------:R-:W-:Y:S01]  /*8b30*/  ISETP.LE.U32.AND P0, PT, R0, UR7, PT ;  /* 0x0000000700007c0c */ /* 0x000fe2000bf03070 */
[----:B------:R-:W-:Y:S02]  /*8b40*/  IMAD.MOV.U32 R34, RZ, RZ, R5 ;  /* 0x000000ffff227224 */ /* 0x000fe400078e0005 */
[----:B------:R-:W-:Y:S02]  /*8b50*/  IMAD.MOV.U32 R35, RZ, RZ, R75 ;  /* 0x000000ffff237224 */ /* 0x000fe400078e004b */
[----:B------:R-:W-:Y:S02]  /*8b60*/  IMAD.MOV.U32 R80, RZ, RZ, R37 ;  /* 0x000000ffff507224 */ /* 0x000fe400078e0025 */
[----:B------:R-:W-:Y:S02]  /*8b70*/  IMAD.MOV.U32 R75, RZ, RZ, R34 ;  /* 0x000000ffff4b7224 */ /* 0x000fe400078e0022 */
[----:B------:R-:W-:-:S02]  /*8b80*/  IMAD.MOV.U32 R37, RZ, RZ, R22 ;  /* 0x000000ffff257224 */ /* 0x000fc400078e0016 */
[----:B------:R-:W-:Y:S01]  /*8b90*/  IMAD.MOV.U32 R34, RZ, RZ, R18 ;  /* 0x000000ffff227224 */ /* 0x000fe200078e0012 */
[----:B------:R-:W-:Y:S01]  /*8ba0*/  MUFU.EX2 R22, R48 ;  /* 0x0000003000167308 */ /* 0x000fe20000000800 */
[----:B------:R-:W-:Y:S02]  /*8bb0*/  IMAD.MOV.U32 R0, RZ, RZ, R62 ;  /* 0x000000ffff007224 */ /* 0x000fe400078e003e */
[----:B------:R-:W-:-:S05]  /*8bc0*/  @!P0 HADD2 R83, -R207.H1_H1, -RZ.H0_H0 ;  /* 0xa00000ffcf538230 */ /* 0x000fca0000000d00 */
[----:B------:R-:W1:Y:S01]  /*8bd0*/  MUFU.EX2 R18, R47 ;  /* 0x0000002f00127308 */ /* 0x000e620000000800 */
[----:B------:R-:W-:Y:S02]  /*8be0*/  LOP3.LUT R0, R0, 0xff, RZ, 0xc0, !PT ;  /* 0x000000ff00007812 */ /* 0x000fe400078ec0ff */
[----:B------:R-:W-:Y:S02]  /*8bf0*/  PRMT R202, R207, 0x7632, R202 ;  /* 0x00007632cfca7816 */ /* 0x000fe400000000ca */
[----:B------:R-:W-:Y:S02]  /*8c00*/  @!P0 PRMT R202, R83, 0x5410, RZ ;  /* 0x0000541053ca8816 */ /* 0x000fe400000000ff */
[----:B------:R-:W-:Y:S01]  /*8c10*/  ISETP.LE.U32.AND P0, PT, R0, UR7, PT ;  /* 0x0000000700007c0c */ /* 0x000fe2000bf03070 */
[----:B------:R3:W-:Y:S01]  /*8c20*/  STL [R1+0xb0], R2 ;  /* 0x0000b00201007387 */ /* 0x0007e20000100800 */
[----:B------:R-:W-:Y:S02]  /*8c30*/  PRMT R0, R62, 0x7771, RZ ;  /* 0x000077713e007816 */ /* 0x000fe400000000ff */
[----:B-1----:R-:W-:-:S09]  /*8c40*/  F2FP.F16.F32.PACK_AB R206, R22, R18 ;  /* 0x0000001216ce723e */ /* 0x002fd200000000ff */
[----:B------:R-:W-:Y:S02]  /*8c50*/  @!P0 HADD2 R85, -R206.H0_H0, -RZ.H0_H0 ;  /* 0xa00000ffce558230 */ /* 0x000fe40000000900 */
[----:B------:R-:W-:Y:S01]  /*8c60*/  FADD.FTZ R5, R155, R15 ;  /* 0x0000000f9b057221 */ /* 0x000fe20000010000 */
[----:B------:R-:W-:Y:S01]  /*8c70*/  FADD.FTZ R4, R157, R4 ;  /* 0x000000049d047221 */ /* 0x000fe20000010000 */
[----:B------:R1:W4:Y:S01]  /*8c80*/  LDL.LU R155, [R1+0x408] ;  /* 0x00040800019b7983 */ /* 0x0003220000300800 */
[--C-:B---3--:R-:W-:Y:S01]  /*8c90*/  FADD.FTZ R2, R174, R11.reuse ;  /* 0x0000000bae027221 */ /* 0x108fe20000010000 */
[----:B------:R-:W-:Y:S01]  /*8ca0*/  PRMT R11, R206, 0x7610, R11 ;  /* 0x00007610ce0b7816 */ /* 0x000fe2000000000b */
[----:B------:R-:W-:Y:S01]  /*8cb0*/  IMAD.MOV.U32 R36, RZ, RZ, R37 ;  /* 0x000000ffff247224 */ /* 0x000fe200078e0025 */
[----:B------:R-:W-:Y:S01]  /*8cc0*/  @!P0 PRMT R11, R85, 0x5410, RZ ;  /* 0x00005410550b8816 */ /* 0x000fe200000000ff */
[----:B------:R1:W3:Y:S01]  /*8cd0*/  LDL.LU R157, [R1+0x404] ;  /* 0x00040400019d7983 */ /* 0x0002e20000300800 */
[----:B------:R-:W-:Y:S01]  /*8ce0*/  ISETP.GT.U32.AND P0, PT, R0, UR7, PT ;  /* 0x0000000700007c0c */ /* 0x000fe2000bf04070 */
[----:B------:R-:W-:-:S02]  /*8cf0*/  IMAD.MOV.U32 R37, RZ, RZ, R34 ;  /* 0x000000ffff257224 */ /* 0x000fc400078e0022 */
[----:B------:R1:W-:Y:S01]  /*8d00*/  STL [R1+0xa4], R11 ;  /* 0x0000a40b01007387 */ /* 0x0003e20000100800 */
[----:B------:R-:W-:Y:S02]  /*8d10*/  IMAD.MOV.U32 R34, RZ, RZ, R33 ;  /* 0x000000ffff227224 */ /* 0x000fe400078e0021 */
[----:B------:R-:W-:Y:S02]  /*8d20*/  IMAD.MOV.U32 R33, RZ, RZ, R21 ;  /* 0x000000ffff217224 */ /* 0x000fe400078e0015 */
[----:B------:R-:W-:Y:S01]  /*8d30*/  IMAD.MOV.U32 R82, RZ, RZ, R74 ;  /* 0x000000ffff527224 */ /* 0x000fe200078e004a */
[----:B------:R-:W-:Y:S01]  /*8d40*/  MUFU.EX2 R21, R39 ;  /* 0x0000002700157308 */ /* 0x000fe20000000800 */
[----:B------:R-:W-:Y:S02]  /*8d50*/  IMAD.MOV.U32 R15, RZ, RZ, R40 ;  /* 0x000000ffff0f7224 */ /* 0x000fe400078e0028 */
[----:B------:R-:W-:Y:S02]  /*8d60*/  IMAD.MOV.U32 R40, RZ, RZ, R31 ;  /* 0x000000ffff287224 */ /* 0x000fe400078e001f */
[----:B------:R-:W-:-:S02]  /*8d70*/  IMAD.MOV.U32 R74, RZ, RZ, R23 ;  /* 0x000000ffff4a7224 */ /* 0x000fc400078e0017 */
[----:B------:R-:W-:Y:S01]  /*8d80*/  @P0 HADD2 R88, -R206.H1_H1, -RZ.H0_H0 ;  /* 0xa00000ffce580230 */ /* 0x000fe20000000d00 */
[----:B------:R-:W-:Y:S01]  /*8d90*/  MUFU.EX2 R23, R87 ;  /* 0x0000005700177308 */ /* 0x000fe20000000800 */
[----:B------:R-:W-:Y:S02]  /*8da0*/  PRMT R0, R62, 0x7772, RZ ;  /* 0x000077723e007816 */ /* 0x000fe400000000ff */
[----:B------:R-:W-:-:S05]  /*8db0*/  PRMT R47, R206, 0x7632, R47 ;  /* 0x00007632ce2f7816 */ /* 0x000fca000000002f */
[----:B------:R-:W1:Y:S02]  /*8dc0*/  MUFU.EX2 R31, R84 ;  /* 0x00000054001f7308 */ /* 0x000e640000000800 */
[----:B-1----:R-:W-:-:S06]  /*8dd0*/  IMAD.MOV.U32 R11, RZ, RZ, R17 ;  /* 0x000000ffff0b7224 */ /* 0x002fcc00078e0011 */
[----:B------:R-:W1:Y:S01]  /*8de0*/  MUFU.EX2 R17, R38 ;  /* 0x0000002600117308 */ /* 0x000e620000000800 */
[----:B------:R-:W-:Y:S02]  /*8df0*/  @P0 PRMT R47, R88, 0x5410, RZ ;  /* 0x00005410582f0816 */ /* 0x000fe400000000ff */
[----:B------:R-:W-:Y:S02]  /*8e00*/  ISETP.GT.U32.AND P0, PT, R0, UR7, PT ;  /* 0x0000000700007c0c */ /* 0x000fe4000bf04070 */
[----:B------:R-:W-:Y:S02]  /*8e10*/  F2FP.F16.F32.PACK_AB R0, R31, R23 ;  /* 0x000000171f00723e */ /* 0x000fe400000000ff */
[----:B-1----:R-:W-:Y:S02]  /*8e20*/  F2FP.F16.F32.PACK_AB R204, R21, R17 ;  /* 0x0000001115cc723e */ /* 0x002fe400000000ff */
[C---:B------:R-:W-:Y:S02]  /*8e30*/  PRMT R183, R0.reuse, 0x7610, R183 ;  /* 0x0000761000b77816 */ /* 0x040fe400000000b7 */
[----:B------:R-:W-:-:S05]  /*8e40*/  PRMT R182, R0, 0x7632, R182 ;  /* 0x0000763200b67816 */ /* 0x000fca00000000b6 */
[----:B------:R-:W-:Y:S01]  /*8e50*/  @P0 HADD2 R97, -R204.H0_H0, -RZ.H0_H0 ;  /* 0xa00000ffcc610230 */ /* 0x000fe20000000900 */
[----:B------:R-:W-:Y:S01]  /*8e60*/  PRMT R0, R62, 0x7773, RZ ;  /* 0x000077733e007816 */ /* 0x000fe200000000ff */
[----:B------:R1:W-:Y:S01]  /*8e70*/  STL [R1+0xa0], R47 ;  /* 0x0000a02f01007387 */ /* 0x0003e20000100800 */
[----:B------:R-:W-:Y:S02]  /*8e80*/  PRMT R38, R204, 0x7610, R38 ;  /* 0x00007610cc267816 */ /* 0x000fe40000000026 */
[----:B------:R-:W-:Y:S02]  /*8e90*/  @P0 PRMT R38, R97, 0x5410, RZ ;  /* 0x0000541061260816 */ /* 0x000fe400000000ff */
[----:B------:R-:W-:Y:S01]  /*8ea0*/  ISETP.GT.U32.AND P0, PT, R0, UR7, PT ;  /* 0x0000000700007c0c */ /* 0x000fe2000bf04070 */
[----:B------:R-:W-:Y:S01]  /*8eb0*/  MUFU.EX2 R41, R41 ;  /* 0x0000002900297308 */ /* 0x000fe20000000800 */
[----:B------:R-:W-:Y:S01]  /*8ec0*/  FADD.FTZ R5, R158, R5 ;  /* 0x000000059e057221 */ /* 0x000fe20000010000 */
[----:B------:R-:W-:Y:S01]  /*8ed0*/  @!P2 HADD2 R100, -R183.H0_H0, -RZ.H0_H0 ;  /* 0xa00000ffb764a230 */ /* 0x000fe20000000900 */
[----:B------:R2:W2:Y:S01]  /*8ee0*/  LDL.LU R158, [R1+0x400] ;  /* 0x00040000019e7983 */ /* 0x0004a20000300800 */
[----:B------:R-:W-:-:S04]  /*8ef0*/  FADD.FTZ R4, R161, R4 ;  /* 0x00000004a1047221 */ /* 0x000fc80000010000 */
[----:B------:R-:W-:Y:S01]  /*8f00*/  MUFU.EX2 R42, R42 ;  /* 0x0000002a002a7308 */ /* 0x000fe20000000800 */
[----:B------:R-:W2:Y:S01]  /*8f10*/  LDL.LU R161, [R1+0x3fc] ;  /* 0x0003fc0001a17983 */ /* 0x000ea20000300800 */
[----:B-1----:R-:W-:Y:S02]  /*8f20*/  IMAD.MOV.U32 R47, RZ, RZ, R82 ;  /* 0x000000ffff2f7224 */ /* 0x002fe400078e0052 */
[----:B------:R-:W-:-:S04]  /*8f30*/  IMAD.MOV.U32 R82, RZ, RZ, R15 ;  /* 0x000000ffff527224 */ /* 0x000fc800078e000f */
[----:B------:R-:W-:Y:S02]  /*8f40*/  IMAD.MOV.U32 R85, RZ, RZ, R82 ;  /* 0x000000ffff557224 */ /* 0x000fe400078e0052 */
[----:B------:R-:W-:Y:S01]  /*8f50*/  IMAD.WIDE.U32 R82, R6, -0x2daee0ad, RZ ;  /* 0xd2511f5306527825 */ /* 0x000fe200078e00ff */
[----:B------:R1:W-:Y:S01]  /*8f60*/  STL [R1+0x98], R38 ;  /* 0x0000982601007387 */ /* 0x0003e20000100800 */
[----:B------:R-:W-:Y:S02]  /*8f70*/  SHF.R.U32.HI R0, RZ, 0x18, R93 ;  /* 0x00000018ff007819 */ /* 0x000fe4000001165d */
[----:B------:R-:W-:Y:S02]  /*8f80*/  IMAD.MOV.U32 R48, RZ, RZ, R47 ;  /* 0x000000ffff307224 */ /* 0x000fe400078e002f */
[----:B------:R-:W-:Y:S02]  /*8f90*/  IMAD.MOV.U32 R15, RZ, RZ, R19 ;  /* 0x000000ffff0f7224 */ /* 0x000fe400078e0013 */
[----:B------:R-:W-:Y:S01]  /*8fa0*/  IMAD.MOV.U32 R47, RZ, RZ, R28 ;  /* 0x000000ffff2f7224 */ /* 0x000fe200078e001c */
[----:B------:R-:W-:Y:S01]  /*8fb0*/  MUFU.EX2 R19, R95 ;  /* 0x0000005f00137308 */ /* 0x000fe20000000800 */
[----:B------:R-:W-:Y:S01]  /*8fc0*/  LOP3.LUT R88, R8, UR14, R83, 0x96, !PT ;  /* 0x0000000e08587c12 */ /* 0x000fe2000f8e9653 */
[----:B------:R-:W-:-:S06]  /*8fd0*/  @P0 HADD2 R101, -R204.H1_H1, -RZ.H0_H0 ;  /* 0xa00000ffcc650230 */ /* 0x000fcc0000000d00 */
[----:B------:R-:W1:Y:S02]  /*8fe0*/  MUFU.EX2 R28, R86 ;  /* 0x00000056001c7308 */ /* 0x000e640000000800 */
[----:B-1----:R-:W-:Y:S02]  /*8ff0*/  PRMT R38, R183, 0x5410, R182 ;  /* 0x00005410b7267816 */ /* 0x002fe400000000b6 */
[----:B------:R-:W-:Y:S02]  /*9000*/  @!P2 PRMT R183, R100, 0x5410, RZ ;  /* 0x0000541064b7a816 */ /* 0x000fe400000000ff */
[----:B------:R-:W-:Y:S02]  /*9010*/  ISETP.LE.U32.AND P2, PT, R0, UR7, PT ;  /* 0x0000000700007c0c */ /* 0x000fe4000bf43070 */
[----:B------:R-:W-:Y:S01]  /*9020*/  LOP3.LUT R0, R88, 0xff, RZ, 0xc0, !PT ;  /* 0x000000ff58007812 */ /* 0x000fe200078ec0ff */
[----:B------:R1:W-:Y:S01]  /*9030*/  STL [R1+0x360], R183 ;  /* 0x000360b701007387 */ /* 0x0003e20000100800 */
[----:B------:R-:W-:Y:S01]  /*9040*/  F2FP.F16.F32.PACK_AB R214, R28, R19 ;  /* 0x000000131cd6723e */ /* 0x000fe200000000ff */
[----:B------:R-:W-:-:S03]  /*9050*/  IMAD.MOV.U32 R63, RZ, RZ, R36 ;  /* 0x000000ffff3f7224 */ /* 0x000fc600078e0024 */
[----:B------:R-:W-:Y:S02]  /*9060*/  PRMT R39, R214, 0x7610, R39 ;  /* 0x00007610d6277816 */ /* 0x000fe40000000027 */
[----:B-1----:R-:W-:Y:S02]  /*9070*/  PRMT R183, R204, 0x7632, R183 ;  /* 0x00007632ccb77816 */ /* 0x002fe400000000b7 */
[----:B------:R-:W-:Y:S02]  /*9080*/  @P0 PRMT R183, R101, 0x5410, RZ ;  /* 0x0000541065b70816 */ /* 0x000fe400000000ff */
[----:B------:R-:W-:Y:S02]  /*9090*/  ISETP.LE.U32.AND P0, PT, R0, UR7, PT ;  /* 0x0000000700007c0c */ /* 0x000fe4000bf03070 */
[----:B------:R-:W-:-:S04]  /*90a0*/  F2FP.F16.F32.PACK_AB R0, R42, R41 ;  /* 0x000000292a00723e */ /* 0x000fc800000000ff */
[C---:B------:R-:W-:Y:S02]  /*90b0*/  PRMT R181, R0.reuse, 0x7610, R181 ;  /* 0x0000761000b57816 */ /* 0x040fe400000000b5 */
[----:B------:R-:W-:Y:S02]  /*90c0*/  PRMT R180, R0, 0x7632, R180 ;  /* 0x0000763200b47816 */ /* 0x000fe400000000b4 */
[----:B------:R-:W-:-:S04]  /*90d0*/  LOP3.LUT R0, R88, 0xffff, RZ, 0xc0, !PT ;  /* 0x0000ffff58007812 */ /* 0x000fc800078ec0ff */
[----:B------:R-:W-:Y:S01]  /*90e0*/  SHF.R.U32.HI R0, RZ, 0x8, R0 ;  /* 0x00000008ff007819 */ /* 0x000fe20000011600 */
[----:B------:R-:W-:-:S03]  /*90f0*/  @!P0 HADD2 R102, -R214.H0_H0, -RZ.H0_H0 ;  /* 0xa00000ffd6668230 */ /* 0x000fc60000000900 */
[----:B------:R-:W-:Y:S01]  /*9100*/  LOP3.LUT R0, R0, 0xffff, RZ, 0xc0, !PT ;  /* 0x0000ffff00007812 */ /* 0x000fe200078ec0ff */
[----:B------:R-:W-:Y:S01]  /*9110*/  @!P2 HADD2 R108, -R182.H0_H0, -RZ.H0_H0 ;  /* 0xa00000ffb66ca230 */ /* 0x000fe20000000900 */
[----:B------:R-:W-:Y:S01]  /*9120*/  @!P0 PRMT R39, R102, 0x5410, RZ ;  /* 0x0000541066278816 */ /* 0x000fe200000000ff */
[----:B------:R-:W-:Y:S01]  /*9130*/  IMAD.MOV.U32 R36, RZ, RZ, R80 ;  /* 0x000000ffff247224 */ /* 0x000fe200078e0050 */
[----:B------:R-:W-:Y:S01]  /*9140*/  ISETP.LE.U32.AND P0, PT, R0, UR7, PT ;  /* 0x0000000700007c0c */ /* 0x000fe2000bf03070 */
[----:B------:R-:W-:Y:S01]  /*9150*/  IMAD.MOV.U32 R80, RZ, RZ, R35 ;  /* 0x000000ffff507224 */ /* 0x000fe200078e0023 */
[----:B------:R-:W-:Y:S01]  /*9160*/  PRMT R0, R78, 0x7771, RZ ;  /* 0x000077714e007816 */ /* 0x000fe200000000ff */
[----:B------:R-:W-:Y:S02]  /*9170*/  IMAD.MOV.U32 R97, RZ, RZ, R34 ;  /* 0x000000ffff617224 */ /* 0x000fe400078e0022 */
[----:B------:R-:W-:Y:S01]  /*9180*/  IMAD.MOV.U32 R35, RZ, RZ, R32 ;  /* 0x000000ffff237224 */ /* 0x000fe200078e0020 */
[----:B------:R-:W-:Y:S01]  /*9190*/  MUFU.EX2 R34, R104 ;  /* 0x0000006800227308 */ /* 0x000fe20000000800 */
[----:B------:R-:W-:Y:S01]  /*91a0*/  @!P1 HADD2 R105, -R181.H0_H0, -RZ.H0_H0 ;  /* 0xa00000ffb5699230 */ /* 0x000fe20000000900 */
[----:B------:R-:W-:Y:S01]  /*91b0*/  @!P2 PRMT R182, R108, 0x5410, RZ ;  /* 0x000054106cb6a816 */ /* 0x000fe200000000ff */
[----:B------:R-:W-:Y:S01]  /*91c0*/  FADD.FTZ R6, R190, R5 ;  /* 0x00000005be067221 */ /* 0x000fe20000010000 */
[----:B------:R-:W-:Y:S01]  /*91d0*/  ISETP.GT.U32.AND P2, PT, R0, UR7, PT ;  /* 0x0000000700007c0c */ /* 0x000fe2000bf44070 */
[----:B------:R1:W2:Y:S03]  /*91e0*/  LDL.LU R190, [R1+0x3f8] ;  /* 0x0003f80001be7983 */ /* 0x0002a60000300800 */
[----:B------:R-:W1:Y:S01]  /*91f0*/  MUFU.EX2 R32, R99 ;  /* 0x0000006300207308 */ /* 0x000e620000000800 */
[----:B------:R-:W-:Y:S01]  /*9200*/  PRMT R0, R78, 0x7772, RZ ;  /* 0x000077724e007816 */ /* 0x000fe200000000ff */
[----:B------:R1:W-:Y:S01]  /*9210*/  STL [R1+0x8c], R39 ;  /* 0x00008c2701007387 */ /* 0x0003e20000100800 */
[----:B------:R-:W-:Y:S01]  /*9220*/  FADD.FTZ R3, R170, R3 ;  /* 0x00000003aa037221 */ /* 0x000fe20000010000 */
[----:B------:R-:W-:-:S03]  /*9230*/  @!P0 HADD2 R111, -R214.H1_H1, -RZ.H0_H0 ;  /* 0xa00000ffd66f8230 */ /* 0x000fc60000000d00 */
[----:B------:R-:W-:Y:S01]  /*9240*/  FADD.FTZ R3, R175, R3 ;  /* 0x00000003af037221 */ /* 0x000fe20000010000 */
[----:B------:R-:W-:Y:S02]  /*9250*/  IMAD.MOV.U32 R84, RZ, RZ, R48 ;  /* 0x000000ffff547224 */ /* 0x000fe400078e0030 */
[----:B------:R-:W-:Y:S02]  /*9260*/  IMAD.MOV.U32 R87, RZ, RZ, R26 ;  /* 0x000000ffff577224 */ /* 0x000fe400078e001a */
[--C-:B------:R-:W-:Y:S01]  /*9270*/  FADD.FTZ R5, R159, R3.reuse ;  /* 0x000000039f057221 */ /* 0x100fe20000010000 */
[----:B------:R-:W-:Y:S01]  /*9280*/  IMAD.MOV.U32 R48, RZ, RZ, R24 ;  /* 0x000000ffff307224 */ /* 0x000fe200078e0018 */
[----:B------:R-:W-:Y:S01]  /*9290*/  MUFU.EX2 R26, R66 ;  /* 0x00000042001a7308 */ /* 0x000fe20000000800 */
[----:B------:R-:W-:Y:S02]  /*92a0*/  PRMT R3, R214, 0x7632, R3 ;  /* 0x00007632d6037816 */ /* 0x000fe40000000003 */
[----:B------:R-:W-:-:S02]  /*92b0*/  @!P0 PRMT R3, R111, 0x5410, RZ ;  /* 0x000054106f038816 */ /* 0x000fc400000000ff */
[----:B-1----:R-:W-:Y:S02]  /*92c0*/  PRMT R39, R181, 0x5410, R180 ;  /* 0x00005410b5277816 */ /* 0x002fe400000000b4 */
[----:B------:R-:W-:Y:S02]  /*92d0*/  @!P1 PRMT R181, R105, 0x5410, RZ ;  /* 0x0000541069b59816 */ /* 0x000fe400000000ff */
[----:B------:R-:W-:Y:S02]  /*92e0*/  ISETP.GT.U32.AND P1, PT, R0, UR7, PT ;  /* 0x0000000700007c0c */ /* 0x000fe4000bf24070 */
[----:B------:R-:W-:Y:S01]  /*92f0*/  PRMT R0, R88, 0x7632, R0 ;  /* 0x0000763258007816 */ /* 0x000fe20000000000 */
[----:B------:R-:W1:Y:S03]  /*9300*/  MUFU.EX2 R24, R65 ;  /* 0x0000004100187308 */ /* 0x000e660000000800 */
[----:B------:R-:W-:-:S04]  /*9310*/  LOP3.LUT R0, R0, 0xff, RZ, 0xc0, !PT ;  /* 0x000000ff00007812 */ /* 0x000fc800078ec0ff */
[----:B------:R-:W-:Y:S02]  /*9320*/  ISETP.LE.U32.AND P0, PT, R0, UR7, PT ;  /* 0x0000000700007c0c */ /* 0x000fe4000bf03070 */
[----:B------:R-:W-:-:S04]  /*9330*/  F2FP.F16.F32.PACK_AB R0, R34, R32 ;  /* 0x000000202200723e */ /* 0x000fc800000000ff */
[C---:B------:R-:W-:Y:S02]  /*9340*/  PRMT R175, R0.reuse, 0x7610, R175 ;  /* 0x0000761000af7816 */ /* 0x040fe400000000af */
[----:B------:R-:W-:-:S03]  /*9350*/  PRMT R174, R0, 0x7632, R174 ;  /* 0x0000763200ae7816 */ /* 0x000fc600000000ae */
[----:B------:R-:W-:Y:S01]  /*9360*/  @P1 HADD2 R114, -R175.H0_H0, -RZ.H0_H0 ;  /* 0xa00000ffaf721230 */ /* 0x000fe20000000900 */
[----:B------:R-:W-:Y:S02]  /*9370*/  SHF.R.U32.HI R0, RZ, 0x18, R88 ;  /* 0x00000018ff007819 */ /* 0x000fe40000011658 */
[----:B------:R-:W-:Y:S02]  /*9380*/  PRMT R104, R175, 0x5410, R174 ;  /* 0x00005410af687816 */ /* 0x000fe400000000ae */
[----:B-1----:R-:W-:Y:S02]  /*9390*/  F2FP.F16.F32.PACK_AB R209, R26, R24 ;  /* 0x000000181ad1723e */ /* 0x002fe400000000ff */
[----:B------:R-:W-:Y:S02]  /*93a0*/  @P1 PRMT R175, R114, 0x5410, RZ ;  /* 0x0000541072af1816 */ /* 0x000fe400000000ff */
[----:B------:R-:W-:Y:S01]  /*93b0*/  ISETP.LE.U32.AND P1, PT, R0, UR7, PT ;  /* 0x0000000700007c0c */ /* 0x000fe2000bf23070 */
[----:B------:R-:W-:-:S02]  /*93c0*/  IMAD.MOV.U32 R0, RZ, RZ, R82 ;  /* 0x000000ffff007224 */ /* 0x000fc400078e0052 */
[----:B------:R-:W-:Y:S01]  /*93d0*/  FADD.FTZ R2, R167, R2 ;  /* 0x00000002a7027221 */ /* 0x000fe20000010000 */
[----:B------:R-:W-:Y:S02]  /*93e0*/  IMAD.MOV.U32 R105, RZ, RZ, R63 ;  /* 0x000000ffff697224 */ /* 0x000fe400078e003f */
[----:B------:R-:W-:Y:S02]  /*93f0*/  @!P0 HADD2 R112, -R209.H0_H0, -RZ.H0_H0 ;  /* 0xa00000ffd1708230 */ /* 0x000fe40000000900 */
[----:B------:R-:W-:Y:S02]  /*9400*/  IMAD.MOV.U32 R63, RZ, RZ, R97 ;  /* 0x000000ffff3f7224 */ /* 0x000fe400078e0061 */
[----:B------:R-:W-:Y:S01]  /*9410*/  IMAD.MOV.U32 R97, RZ, RZ, R85 ;  /* 0x000000ffff617224 */ /* 0x000fe200078e0055 */
[----:B------:R-:W-:Y:S01]  /*9420*/  LOP3.LUT R0, R0, 0xff, RZ, 0xc0, !PT ;  /* 0x000000ff00007812 */ /* 0x000fe200078ec0ff */
[----:B------:R-:W-:Y:S02]  /*9430*/  IMAD.MOV.U32 R85, RZ, RZ, R47 ;  /* 0x000000ffff557224 */ /* 0x000fe400078e002f */
[----:B------:R-:W-:Y:S01]  /*9440*/  FADD.FTZ R2, R169, R2 ;  /* 0x00000002a9027221 */ /* 0x000fe20000010000 */
[----:B------:R-:W-:-:S02]  /*9450*/  IMAD.MOV.U32 R47, RZ, RZ, R15 ;  /* 0x000000ffff2f7224 */ /* 0x000fc400078e000f */
[----:B------:R-:W-:Y:S01]  /*9460*/  IMAD.MOV.U32 R86, RZ, RZ, R14 ;  /* 0x000000ffff567224 */ /* 0x000fe200078e000e */
[----:B------:R-:W-:Y:S01]  /*9470*/  MUFU.EX2 R15, R113 ;  /* 0x00000071000f7308 */ /* 0x000fe20000000800 */
[----:B------:R-:W-:Y:S01]  /*9480*/  PRMT R12, R209, 0x7610, R12 ;  /* 0x00007610d10c7816 */ /* 0x000fe2000000000c */
[----:B------:R1:W-:Y:S01]  /*9490*/  STL [R1+0x35c], R182 ;  /* 0x00035cb601007387 */ /* 0x0003e20000100800 */
[----:B------:R-:W-:Y:S01]  /*94a0*/  @P2 HADD2 R115, -R180.H0_H0, -RZ.H0_H0 ;  /* 0xa00000ffb4732230 */ /* 0x000fe20000000900 */
[----:B------:R-:W-:-:S04]  /*94b0*/  @!P0 PRMT R12, R112, 0x5410, RZ ;  /* 0x00005410700c8816 */ /* 0x000fc800000000ff */
[----:B------:R-:W4:Y:S01]  /*94c0*/  MUFU.EX2 R14, R107 ;  /* 0x0000006b000e7308 */ /* 0x000f220000000800 */
[----:B------:R-:W-:Y:S01]  /*94d0*/  STL [R1+0x358], R181 ;  /* 0x000358b501007387 */ /* 0x000fe20000100800 */
[----:B------:R-:W-:Y:S01]  /*94e0*/  ISETP.LE.U32.AND P0, PT, R0, UR7, PT ;  /* 0x0000000700007c0c */ /* 0x000fe2000bf03070 */
[----:B------:R-:W-:Y:S01]  /*94f0*/  FADD.FTZ R2, R44, R2 ;  /* 0x000000022c027221 */ /* 0x000fe20000010000 */
[----:B------:R-:W-:Y:S01]  /*9500*/  FADD.FTZ R5, R164, R5 ;  /* 0x00000005a4057221 */ /* 0x000fe20000010000 */
[----:B------:R4:W-:Y:S01]  /*9510*/  STL [R1+0x78], R3 ;  /* 0x0000780301007387 */ /* 0x0009e20000100800 */
[----:B------:R-:W-:Y:S01]  /*9520*/  PRMT R0, R78, 0x7773, RZ ;  /* 0x000077734e007816 */ /* 0x000fe200000000ff */
[----:B------:R-:W-:Y:S01]  /*9530*/  FADD.FTZ R8, R165, R4 ;  /* 0x00000004a5087221 */ /* 0x000fe20000010000 */
[----:B------:R-:W-:Y:S01]  /*9540*/  @P2 PRMT R180, R115, 0x5410, RZ ;  /* 0x0000541073b42816 */ /* 0x000fe200000000ff */
[----:B------:R-:W-:Y:S02]  /*9550*/  @!P1 HADD2 R116, -R209.H1_H1, -RZ.H0_H0 ;  /* 0xa00000ffd1749230 */ /* 0x000fe40000000d00 */
[----:B------:R-:W-:Y:S01]  /*9560*/  FADD.FTZ R4, R49, R2 ;  /* 0x0000000231047221 */ /* 0x000fe20000010000 */
[----:B------:R-:W-:Y:S01]  /*9570*/  ISETP.GT.U32.AND P2, PT, R0, UR7, PT ;  /* 0x0000000700007c0c */ /* 0x000fe2000bf44070 */
[----:B------:R-:W-:Y:S01]  /*9580*/  FADD.FTZ R2, R9, R5 ;  /* 0x0000000509027221 */ /* 0x000fe20000010000 */
[----:B------:R-:W-:Y:S01]  /*9590*/  PRMT R0, R76, 0x7772, RZ ;  /* 0x000077724c007816 */ /* 0x000fe200000000ff */
[----:B------:R-:W-:Y:S01]  /*95a0*/  MUFU.EX2 R5, R70 ;  /* 0x0000004600057308 */ /* 0x000fe20000000800 */
[----:B------:R-:W-:-:S02]  /*95b0*/  PRMT R13, R209, 0x7632, R13 ;  /* 0x00007632d10d7816 */ /* 0x000fc4000000000d */
[----:B------:R-:W-:Y:S01]  /*95c0*/  @!P1 PRMT R13, R116, 0x5410, RZ ;  /* 0x00005410740d9816 */ /* 0x000fe200000000ff */
[----:B-1----:R-:W-:Y:S01]  /*95d0*/  IMAD.MOV.U32 R182, RZ, RZ, R33 ;  /* 0x000000ffffb67224 */ /* 0x002fe200078e0021 */
[----:B------:R-:W-:Y:S01]  /*95e0*/  ISETP.GT.U32.AND P1, PT, R0, UR7, PT ;  /* 0x0000000700007c0c */ /* 0x000fe2000bf24070 */
[----:B----4-:R-:W-:Y:S02]  /*95f0*/  FADD.FTZ R3, R160, R6 ;  /* 0x00000006a0037221 */ /* 0x010fe40000010000 */
[----:B------:R-:W1:Y:S01]  /*9600*/  MUFU.EX2 R6, R67 ;  /* 0x0000004300067308 */ /* 0x000e620000000800 */
[----:B------:R-:W-:Y:S02]  /*9610*/  IMAD.MOV.U32 R181, RZ, RZ, R40 ;  /* 0x000000ffffb57224 */ /* 0x000fe400078e0028 */
[----:B------:R-:W-:Y:S01]  /*9620*/  IMAD.MOV.U32 R40, RZ, RZ, R29 ;  /* 0x000000ffff287224 */ /* 0x000fe200078e001d */
[----:B------:R-:W-:-:S04]  /*9630*/  F2FP.F16.F32.PACK_AB R0, R15, R14 ;  /* 0x0000000e0f00723e */ /* 0x000fc800000000ff */
[----:B------:R-:W-:Y:S01]  /*9640*/  MUFU.EX2 R29, R96 ;  /* 0x00000060001d7308 */ /* 0x000fe20000000800 */
[----:B------:R-:W-:-:S07]  /*9650*/  FADD.FTZ R3, R162, R3 ;  /* 0x00000003a2037221 */ /* 0x000fce0000010000 */
[----:B------:R-:W4:Y:S01]  /*9660*/  MUFU.EX2 R33, R98 ;  /* 0x0000006200217308 */ /* 0x000f220000000800 */
[C---:B------:R-:W-:Y:S01]  /*9670*/  PRMT R170, R0.reuse, 0x7610, R170 ;  /* 0x0000761000aa7816 */ /* 0x040fe200000000aa */
[----:B------:R-:W-:Y:S01]  /*9680*/  FADD.FTZ R4, R7, R4 ;  /* 0x0000000407047221 */ /* 0x000fe20000010000 */
[----:B------:R-:W-:Y:S01]  /*9690*/  PRMT R169, R0, 0x7632, R169 ;  /* 0x0000763200a97816 */ /* 0x000fe200000000a9 */
[----:B-1----:R-:W-:Y:S02]  /*96a0*/  FADD.FTZ R0, R6, R3 ;  /* 0x0000000306007221 */ /* 0x002fe40000010000 */
[----:B------:R-:W-:Y:S02]  /*96b0*/  @P1 HADD2 R119, -R170.H0_H0, -RZ.H0_H0 ;  /* 0xa00000ffaa771230 */ /* 0x000fe40000000900 */
[----:B------:R-:W-:Y:S01]  /*96c0*/  FADD.FTZ R9, R10, R4 ;  /* 0x000000040a097221 */ /* 0x000fe20000010000 */
[----:B------:R-:W-:Y:S01]  /*96d0*/  FADD.FTZ R10, R5, R0 ;  /* 0x00000000050a7221 */ /* 0x000fe20000010000 */
[----:B------:R-:W-:Y:S01]  /*96e0*/  PRMT R0, R82, 0x7771, RZ ;  /* 0x0000777152007816 */ /* 0x000fe200000000ff */
[----:B------:R-:W-:Y:S01]  /*96f0*/  IMAD.MOV.U32 R44, RZ, RZ, R181 ;  /* 0x000000ffff2c7224 */ /* 0x000fe200078e00b5 */
[----:B------:R-:W-:Y:S01]  /*9700*/  PRMT R116, R170, 0x5410, R169 ;  /* 0x00005410aa747816 */ /* 0x000fe200000000a9 */
[----:B------:R-:W-:Y:S01]  /*9710*/  @P2 HADD2 R118, -R174.H0_H0, -RZ.H0_H0 ;  /* 0xa00000ffae762230 */ /* 0x000fe20000000900 */
[----:B------:R-:W-:Y:S01]  /*9720*/  @P1 PRMT R170, R119, 0x5410, RZ ;  /* 0x0000541077aa1816 */ /* 0x000fe200000000ff */
[----:B------:R-:W-:Y:S01]  /*9730*/  IMAD.MOV.U32 R181, RZ, RZ, R86 ;  /* 0x000000ffffb57224 */ /* 0x000fe200078e0056 */
[----:B------:R-:W-:Y:S01]  /*9740*/  ISETP.GT.U32.AND P1, PT, R0, UR7, PT ;  /* 0x0000000700007c0c */ /* 0x000fe2000bf24070 */
[----:B------:R-:W-:Y:S01]  /*9750*/  IMAD.MOV.U32 R86, RZ, RZ, R30 ;  /* 0x000000ffff567224 */ /* 0x000fe200078e001e */
[----:B----4-:R-:W-:Y:S01]  /*9760*/  F2FP.F16.F32.PACK_AB R205, R33, R29 ;  /* 0x0000001d21cd723e */ /* 0x010fe200000000ff */
[----:B------:R-:W-:Y:S01]  /*9770*/  IMAD.MOV.U32 R65, RZ, RZ, R27 ;  /* 0x000000ffff417224 */ /* 0x000fe200078e001b */
[----:B------:R-:W-:Y:S01]  /*9780*/  PRMT R0, R76, 0x7773, RZ ;  /* 0x000077734c007816 */ /* 0x000fe200000000ff */
[----:B------:R-:W-:Y:S01]  /*9790*/  MUFU.EX2 R27, R90 ;  /* 0x0000005a001b7308 */ /* 0x000fe20000000800 */
[----:B------:R-:W-:Y:S01]  /*97a0*/  @P2 PRMT R174, R118, 0x5410, RZ ;  /* 0x0000541076ae2816 */ /* 0x000fe200000000ff */
[----:B------:R-:W-:Y:S01]  /*97b0*/  @!P0 HADD2 R117, -R205.H0_H0, -RZ.H0_H0 ;  /* 0xa00000ffcd758230 */ /* 0x000fe20000000900 */
[----:B------:R-:W-:-:S05]  /*97c0*/  ISETP.GT.U32.AND P2, PT, R0, UR7, PT ;  /* 0x0000000700007c0c */ /* 0x000fca000bf44070 */
[----:B------:R-:W1:Y:S01]  /*97d0*/  MUFU.EX2 R30, R89 ;  /* 0x00000059001e7308 */ /* 0x000e620000000800 */
[----:B------:R-:W-:Y:S02]  /*97e0*/  PRMT R0, R82, 0x7772, RZ ;  /* 0x0000777252007816 */ /* 0x000fe400000000ff */
[----:B------:R-:W-:-:S05]  /*97f0*/  PRMT R133, R205, 0x7610, R133 ;  /* 0x00007610cd857816 */ /* 0x000fca0000000085 */
[----:B------:R-:W4:Y:S01]  /*9800*/  MUFU.EX2 R4, R127 ;  /* 0x0000007f00047308 */ /* 0x000f220000000800 */
[----:B------:R-:W-:Y:S02]  /*9810*/  @!P0 PRMT R133, R117, 0x5410, RZ ;  /* 0x0000541075858816 */ /* 0x000fe400000000ff */
[----:B------:R-:W-:-:S05]  /*9820*/  ISETP.GT.U32.AND P0, PT, R0, UR7, PT ;  /* 0x0000000700007c0c */ /* 0x000fca000bf04070 */
[----:B------:R-:W3:Y:S01]  /*9830*/  MUFU.EX2 R3, R129 ;  /* 0x0000008100037308 */ /* 0x000ee20000000800 */
[----:B------:R-:W-:Y:S01]  /*9840*/  @P1 HADD2 R120, -R205.H1_H1, -RZ.H0_H0 ;  /* 0xa00000ffcd781230 */ /* 0x000fe20000000d00 */
[----:B------:R-:W-:Y:S01]  /*9850*/  LOP3.LUT R0, R92, 0xff, RZ, 0xc0, !PT ;  /* 0x000000ff5c007812 */ /* 0x000fe200078ec0ff */
[----:B------:R-:W-:Y:S01]  /*9860*/  FADD.FTZ R8, R179, R8 ;  /* 0x00000008b3087221 */ /* 0x000fe20000010000 */
[----:B------:R-:W-:Y:S01]  /*9870*/  PRMT R20, R205, 0x7632, R20 ;  /* 0x00007632cd147816 */ /* 0x000fe20000000014 */
[----:B------:R-:W-:Y:S01]  /*9880*/  FADD.FTZ R7, R16, R2 ;  /* 0x0000000210077221 */ /* 0x000fe20000010000 */
[----:B------:R-:W-:Y:S02]  /*9890*/  @P1 PRMT R20, R120, 0x5410, RZ ;  /* 0x0000541078141816 */ /* 0x000fe400000000ff */
[----:B-1----:R-:W-:Y:S02]  /*98a0*/  F2FP.F16.F32.PACK_AB R203, R30, R27 ;  /* 0x0000001b1ecb723e */ /* 0x002fe400000000ff */
[----:B------:R-:W-:-:S02]  /*98b0*/  F2FP.F16.F32.PACK_AB R2, R5, R6 ;  /* 0x000000060502723e */ /* 0x000fc400000000ff */
[----:B------:R-:W-:Y:S01]  /*98c0*/  ISETP.LE.U32.AND P1, PT, R0, UR7, PT ;  /* 0x0000000700007c0c */ /* 0x000fe2000bf23070 */
[----:B----4-:R-:W-:Y:S01]  /*98d0*/  FADD.FTZ R0, R4, R8 ;  /* 0x0000000804007221 */ /* 0x010fe20000010000 */
[----:B------:R-:W-:Y:S01]  /*98e0*/  @P0 HADD2 R121, -R203.H0_H0, -RZ.H0_H0 ;  /* 0xa00000ffcb790230 */ /* 0x000fe20000000900 */
[C---:B------:R-:W-:Y:S02]  /*98f0*/  PRMT R162, R2.reuse, 0x7610, R162 ;  /* 0x0000761002a27816 */ /* 0x040fe400000000a2 */
[----:B------:R-:W-:Y:S01]  /*9900*/  PRMT R163, R2, 0x7632, R163 ;  /* 0x0000763202a37816 */ /* 0x000fe200000000a3 */
[----:B---3--:R-:W-:Y:S01]  /*9910*/  FADD.FTZ R2, R3, R0 ;  /* 0x0000000003027221 */ /* 0x008fe20000010000 */
[----:B------:R-:W-:Y:S02]  /*9920*/  SHF.R.U32.HI R0, RZ, 0x18, R92 ;  /* 0x00000018ff007819 */ /* 0x000fe4000001165c */
[----:B------:R-:W-:Y:S02]  /*9930*/  PRMT R198, R203, 0x7610, R198 ;  /* 0x00007610cbc67816 */ /* 0x000fe400000000c6 */
[----:B------:R-:W-:-:S02]  /*9940*/  @P0 PRMT R198, R121, 0x5410, RZ ;  /* 0x0000541079c60816 */ /* 0x000fc400000000ff */
[----:B------:R-:W-:Y:S02]  /*9950*/  ISETP.LE.U32.AND P0, PT, R0, UR7, PT ;  /* 0x0000000700007c0c */ /* 0x000fe4000bf03070 */
[----:B------:R-:W-:-:S04]  /*9960*/  F2FP.F16.F32.PACK_AB R3, R3, R4 ;  /* 0x000000040303723e */ /* 0x000fc800000000ff */
[C---:B------:R-:W-:Y:S01]  /*9970*/  PRMT R159, R3.reuse, 0x7632, R159 ;  /* 0x00007632039f7816 */ /* 0x040fe2000000009f */
[----:B------:R-:W-:Y:S01]  /*9980*/  IMAD.MOV.U32 R66, RZ, RZ, R188 ;  /* 0x000000ffff427224 */ /* 0x000fe200078e00bc */
[----:B------:R-:W-:-:S05]  /*9990*/  PRMT R160, R3, 0x7610, R160 ;  /* 0x0000761003a07816 */ /* 0x000fca00000000a0 */
[----:B------:R-:W-:Y:S01]  /*99a0*/  @!P0 HADD2 R136, -R159.H0_H0, -RZ.H0_H0 ;  /* 0xa00000ff9f888230 */ /* 0x000fe20000000900 */
[----:B------:R-:W-:-:S04]  /*99b0*/  PRMT R117, R160, 0x5410, R159 ;  /* 0x00005410a0757816 */ /* 0x000fc8000000009f */
[----:B------:R-:W-:Y:S01]  /*99c0*/  @!P0 PRMT R159, R136, 0x5410, RZ ;  /* 0x00005410889f8816 */ /* 0x000fe200000000ff */
[----:B------:R-:W-:Y:S02]  /*99d0*/  IMAD.MOV.U32 R136, RZ, RZ, R66 ;  /* 0x000000ffff887224 */ /* 0x000fe400078e0042 */
[----:B------:R-:W1:Y:S01]  /*99e0*/  S2R R66, SR_TID.X ;  /* 0x0000000000427919 */ /* 0x000e620000002100 */
[----:B------:R-:W-:Y:S01]  /*99f0*/  IMAD.MOV.U32 R99, RZ, RZ, R61 ;  /* 0x000000ffff637224 */ /* 0x000fe200078e003d */
[----:B------:R-:W-:Y:S03]  /*9a00*/  MUFU.EX2 R6, R72 ;  /* 0x0000004800067308 */ /* 0x000fe60000000800 */
[----:B------:R-:W-:Y:S02]  /*9a10*/  IMAD.MOV.U32 R119, RZ, RZ, R99 ;  /* 0x000000ffff777224 */ /* 0x000fe400078e0063 */
[----:B------:R-:W-:-:S02]  /*9a20*/  IMAD.MOV.U32 R99, RZ, RZ, R84 ;  /* 0x000000ffff637224 */ /* 0x000fc400078e0054 */
[----:B------:R-:W-:Y:S02]  /*9a30*/  IMAD.MOV.U32 R84, RZ, RZ, R11 ;  /* 0x000000ffff547224 */ /* 0x000fe400078e000b */
[----:B------:R-:W3:Y:S01]  /*9a40*/  MUFU.EX2 R11, R73 ;  /* 0x00000049000b7308 */ /* 0x000ee20000000800 */
[----:B------:R-:W-:Y:S02]  /*9a50*/  IMAD.MOV.U32 R121, RZ, RZ, R245 ;  /* 0x000000ffff797224 */ /* 0x000fe400078e00f5 */
[----:B------:R-:W-:Y:S02]  /*9a60*/  @!P1 HADD2 R125, -R162.H0_H0, -RZ.H0_H0 ;  /* 0xa00000ffa27d9230 */ /* 0x000fe40000000900 */
[----:B------:R-:W-:Y:S01]  /*9a70*/  FADD.FTZ R4, R14, R2 ;  /* 0x000000020e047221 */ /* 0x000fe20000010000 */
[----:B------:R-:W-:Y:S01]  /*9a80*/  PRMT R2, R76, 0x7771, RZ ;  /* 0x000077714c027816 */ /* 0x000fe200000000ff */
[----:B------:R-:W-:Y:S02]  /*9a90*/  IMAD.MOV.U32 R98, RZ, RZ, R60 ;  /* 0x000000ffff627224 */ /* 0x000fe400078e003c */
[----:B------:R-:W4:Y:S01]  /*9aa0*/  LDL.LU.64 R60, [R1+0x3f0] ;  /* 0x0003f000013c7983 */ /* 0x000f220000300a00 */
[----:B-1----:R-:W-:-:S02]  /*9ab0*/  SHF.R.U32.HI R49, RZ, 0x5, R66 ;  /* 0x00000005ff317819 */ /* 0x002fc40000011642 */
[----:B------:R-:W1:Y:S01]  /*9ac0*/  S2R R66, SR_CTAID.X ;  /* 0x0000000000427919 */ /* 0x000e620000002500 */
[----:B---3--:R-:W-:Y:S01]  /*9ad0*/  F2FP.F16.F32.PACK_AB R0, R11, R6 ;  /* 0x000000060b00723e */ /* 0x008fe200000000ff */
[----:B------:R-:W-:Y:S01]  /*9ae0*/  IMAD.MOV.U32 R73, RZ, RZ, R121 ;  /* 0x000000ffff497224 */ /* 0x000fe200078e0079 */
[----:B------:R-:W-:Y:S02]  /*9af0*/  PRMT R121, R162, 0x5410, R163 ;  /* 0x00005410a2797816 */ /* 0x000fe400000000a3 */
[----:B------:R-:W-:Y:S02]  /*9b00*/  @!P1 PRMT R162, R125, 0x5410, RZ ;  /* 0x000054107da29816 */ /* 0x000fe400000000ff */
[C---:B------:R-:W-:Y:S02]  /*9b10*/  PRMT R164, R0.reuse, 0x7610, R164 ;  /* 0x0000761000a47816 */ /* 0x040fe400000000a4 */
[----:B------:R-:W-:Y:S02]  /*9b20*/  PRMT R165, R0, 0x7632, R165 ;  /* 0x0000763200a57816 */ /* 0x000fe400000000a5 */
[----:B------:R-:W-:-:S02]  /*9b30*/  ISETP.GT.U32.AND P1, PT, R2, UR7, PT ;  /* 0x0000000702007c0c */ /* 0x000fc4000bf24070 */
[----:B------:R-:W-:-:S04]  /*9b40*/  PRMT R0, R82, 0x7773, RZ ;  /* 0x0000777352007816 */ /* 0x000fc800000000ff */
[----:B------:R-:W-:Y:S01]  /*9b50*/  ISETP.GT.U32.AND P0, PT, R0, UR7, PT ;  /* 0x0000000700007c0c */ /* 0x000fe2000bf04070 */
[----:B------:R-:W-:Y:S01]  /*9b60*/  FADD.FTZ R0, R17, R9 ;  /* 0x0000000911007221 */ /* 0x000fe20000010000 */
[----:B------:R-:W-:Y:S01]  /*9b70*/  FADD.FTZ R2, R6, R10 ;  /* 0x0000000a06027221 */ /* 0x000fe20000010000 */
[----:B------:R-:W-:Y:S01]  /*9b80*/  UIADD3 UR4, UPT, UPT, UR33, 0x3, URZ ;  /* 0x0000000321047890 */ /* 0x000fe2000fffe0ff */
[----:B------:R-:W-:Y:S02]  /*9b90*/  @!P5 HADD2 R126, -R163.H0_H0, -RZ.H0_H0 ;  /* 0xa00000ffa37ed230 */ /* 0x000fe40000000900 */
[----:B------:R-:W-:Y:S01]  /*9ba0*/  FADD.FTZ R10, R21, R0 ;  /* 0x00000000150a7221 */ /* 0x000fe20000010000 */
[----:B------:R-:W-:Y:S02]  /*9bb0*/  IMAD.U32 R0, RZ, RZ, UR23 ;  /* 0x00000017ff007e24 */ /* 0x000fe4000f8e00ff */
[----:B------:R-:W-:Y:S02]  /*9bc0*/  @P1 HADD2 R137, -R165.H0_H0, -RZ.H0_H0 ;  /* 0xa00000ffa5891230 */ /* 0x000fe40000000900 */
[----:B------:R-:W-:Y:S01]  /*9bd0*/  IMAD.MOV.U32 R118, RZ, RZ, R98 ;  /* 0x000000ffff767224 */ /* 0x000fe200078e0062 */
[----:B------:R-:W-:Y:S01]  /*9be0*/  @!P5 PRMT R163, R126, 0x5410, RZ ;  /* 0x000054107ea3d816 */ /* 0x000fe200000000ff */
[----:B------:R-:W-:Y:S01]  /*9bf0*/  IMAD.MOV.U32 R67, RZ, RZ, R189 ;  /* 0x000000ffff437224 */ /* 0x000fe200078e00bd */
[----:B------:R-:W-:Y:S01]  /*9c00*/  LOP3.LUT R0, R0, UR4, R73, 0x96, !PT ;  /* 0x0000000400007c12 */ /* 0x000fe2000f8e9649 */
[----:B------:R-:W-:Y:S01]  /*9c10*/  IMAD.MOV.U32 R126, RZ, RZ, R118 ;  /* 0x000000ffff7e7224 */ /* 0x000fe200078e0076 */
[----:B------:R-:W-:Y:S01]  /*9c20*/  PRMT R118, R164, 0x5410, R165 ;  /* 0x00005410a4767816 */ /* 0x000fe200000000a5 */
[----:B-1----:R-:W-:Y:S01]  /*9c30*/  IMAD R66, R66, 0x8, R49 ;  /* 0x0000000842427824 */ /* 0x002fe200078e0231 */
[----:B------:R-:W-:Y:S01]  /*9c40*/  @P1 PRMT R165, R137, 0x5410, RZ ;  /* 0x0000541089a51816 */ /* 0x000fe200000000ff */
[----:B------:R-:W-:-:S02]  /*9c50*/  IMAD.MOV.U32 R137, RZ, RZ, R67 ;  /* 0x000000ffff897224 */ /* 0x000fc400078e0043 */
[----:B------:R-:W-:Y:S01]  /*9c60*/  FADD.FTZ R5, R18, R7 ;  /* 0x0000000712057221 */ /* 0x000fe20000010000 */
[----:B------:R-:W-:-:S04]  /*9c70*/  IMAD.WIDE.U32 R66, R66, -0x326172a9, RZ ;  /* 0xcd9e8d5742427825 */ /* 0x000fc800078e00ff */
[----:B------:R-:W-:Y:S02]  /*9c80*/  @!P3 HADD2 R130, -R164.H0_H0, -RZ.H0_H0 ;  /* 0xa00000ffa482b230 */ /* 0x000fe40000000900 */
[----:B------:R-:W-:Y:S01]  /*9c90*/  FADD.FTZ R11, R11, R2 ;  /* 0x000000020b0b7221 */ /* 0x000fe20000010000 */
[----:B------:R-:W-:Y:S01]  /*9ca0*/  FADD.FTZ R4, R15, R4 ;  /* 0x000000040f047221 */ /* 0x000fe20000010000 */
[----:B------:R-:W-:-:S04]  /*9cb0*/  IMAD.WIDE.U32 R8, R0, -0x326172a9, RZ ;  /* 0xcd9e8d5700087825 */ /* 0x000fc800078e00ff */
[----:B------:R-:W-:Y:S01]  /*9cc0*/  FADD.FTZ R3, R22, R5 ;  /* 0x0000000516037221 */ /* 0x000fe20000010000 */
[----:B------:R1:W3:Y:S01]  /*9cd0*/  LDL.LU.64 R188, [R1+0x3e8] ;  /* 0x0003e80001bc7983 */ /* 0x0002e20000300a00 */
[----:B------:R-:W-:Y:S01]  /*9ce0*/  IMAD.MOV.U32 R79, RZ, RZ, R57 ;  /* 0x000000ffff4f7224 */ /* 0x000fe200078e0039 */
[----:B------:R-:W-:Y:S01]  /*9cf0*/  LOP3.LUT R2, R66, UR6, R9, 0x96, !PT ;  /* 0x0000000642027c12 */ /* 0x000fe2000f8e9609 */
[----:B------:R-:W-:Y:S01]  /*9d00*/  FADD.FTZ R15, R19, R3 ;  /* 0x00000003130f7221 */ /* 0x000fe20000010000 */
[----:B------:R-:W-:Y:S01]  /*9d10*/  @!P3 PRMT R164, R130, 0x5410, RZ ;  /* 0x0000541082a4b816 */ /* 0x000fe200000000ff */
[----:B------:R-:W-:Y:S02]  /*9d20*/  IMAD.MOV.U32 R130, RZ, RZ, R126 ;  /* 0x000000ffff827224 */ /* 0x000fe400078e007e */
[----:B------:R-:W-:Y:S02]  /*9d30*/  @P2 HADD2 R124, -R169.H0_H0, -RZ.H0_H0 ;  /* 0xa00000ffa97c2230 */ /* 0x000fe40000000900 */
[----:B------:R-:W-:-:S04]  /*9d40*/  IMAD.WIDE.U32 R2, R2, -0x2daee0ad, RZ ;  /* 0xd2511f5302027825 */ /* 0x000fc800078e00ff */
[----:B------:R-:W-:Y:S01]  /*9d50*/  FADD.FTZ R14, R23, R4 ;  /* 0x00000004170e7221 */ /* 0x000fe20000010000 */
[----:B------:R-:W-:Y:S01]  /*9d60*/  @P0 HADD2 R131, -R203.H1_H1, -RZ.H0_H0 ;  /* 0xa00000ffcb830230 */ /* 0x000fe20000000d00 */
[----:B------:R-:W-:Y:S01]  /*9d70*/  PRMT R147, R203, 0x7632, R147 ;  /* 0x00007632cb937816 */ /* 0x000fe20000000093 */
[----:B------:R-:W-:Y:S01]  /*9d80*/  IMAD.MOV.U32 R98, RZ, RZ, R56 ;  /* 0x000000ffff627224 */ /* 0x000fe200078e0038 */
[----:B------:R-:W-:Y:S01]  /*9d90*/  LOP3.LUT R6, R130, UR31, R3, 0x96, !PT ;  /* 0x0000001f82067c12 */ /* 0x000fe2000f8e9603 */
[----:B------:R-:W-:Y:S01]  /*9da0*/  IMAD.MOV.U32 R111, RZ, RZ, R44 ;  /* 0x000000ffff6f7224 */ /* 0x000fe200078e002c */
[----:B------:R-:W-:Y:S01]  /*9db0*/  LOP3.LUT R4, R8, UR32, R123, 0x96, !PT ;  /* 0x0000002008047c12 */ /* 0x000fe2000f8e967b */
[----:B------:R-:W-:Y:S02]  /*9dc0*/  IMAD.MOV.U32 R96, RZ, RZ, R25 ;  /* 0x000000ffff607224 */ /* 0x000fe400078e0019 */
[----:B------:R-:W-:Y:S02]  /*9dd0*/  @!P4 HADD2 R138, -R160.H0_H0, -RZ.H0_H0 ;  /* 0xa00000ffa08ac230 */ /* 0x000fe40000000900 */
[----:B------:R-:W-:-:S04]  /*9de0*/  IMAD.WIDE.U32 R6, R6, -0x326172a9, RZ ;  /* 0xcd9e8d5706067825 */ /* 0x000fc800078e00ff */
[----:B------:R-:W-:Y:S01]  /*9df0*/  IMAD.MOV.U32 R127, RZ, RZ, R119 ;  /* 0x000000ffff7f7224 */ /* 0x000fe200078e0077 */
[----:B------:R-:W-:Y:S01]  /*9e00*/  LOP3.LUT R3, R122, UR30, R7, 0x96, !PT ;  /* 0x0000001e7a037c12 */ /* 0x000fe2000f8e9607 */
[----:B------:R-:W-:-:S04]  /*9e10*/  IMAD.WIDE.U32 R4, R4, -0x2daee0ad, RZ ;  /* 0xd2511f5304047825 */ /* 0x000fc800078e00ff */
[----:B------:R-:W-:Y:S01]  /*9e20*/  IMAD.MOV.U32 R125, RZ, RZ, R247 ;  /* 0x000000ffff7d7224 */ /* 0x000fe200078e00f7 */
[----:B------:R-:W-:Y:S01]  /*9e30*/  LOP3.LUT R5, R2, UR29, R5, 0x96, !PT ;  /* 0x0000001d02057c12 */ /* 0x000fe2000f8e9605 */
[----:B------:R-:W-:-:S04]  /*9e40*/  IMAD.WIDE.U32 R2, R3, -0x2daee0ad, RZ ;  /* 0xd2511f5303027825 */ /* 0x000fc800078e00ff */
[----:B------:R-:W-:Y:S01]  /*9e50*/  IMAD.MOV.U32 R120, RZ, RZ, R244 ;  /* 0x000000ffff787224 */ /* 0x000fe200078e00f4 */
[----:B------:R-:W-:Y:S01]  /*9e60*/  LOP3.LUT R3, R4, UR26, R3, 0x96, !PT ;  /* 0x0000001a04037c12 */ /* 0x000fe2000f8e9603 */
[----:B------:R-:W-:Y:S01]  /*9e70*/  IMAD.WIDE.U32 R4, R5, -0x326172a9, RZ ;  /* 0xcd9e8d5705047825 */ /* 0x000fe200078e00ff */
[----:B------:R-:W-:Y:S01]  /*9e80*/  @P2 PRMT R169, R124, 0x5410, RZ ;  /* 0x000054107ca92816 */ /* 0x000fe200000000ff */
[----:B------:R-:W-:Y:S01]  /*9e90*/  MUFU.EX2 R17, R154 ;  /* 0x0000009a00117308 */ /* 0x000fe20000000800 */
[----:B------:R-:W-:Y:S01]  /*9ea0*/  @P0 PRMT R147, R131, 0x5410, RZ ;  /* 0x0000541083930816 */ /* 0x000fe200000000ff */
[----:B------:R-:W-:Y:S01]  /*9eb0*/  IMAD.MOV.U32 R49, RZ, RZ, R182 ;  /* 0x000000ffff317224 */ /* 0x000fe200078e00b6 */
[----:B------:R-:W-:Y:S01]  /*9ec0*/  LOP3.LUT R6, R6, UR27, R5, 0x96, !PT ;  /* 0x0000001b06067c12 */ /* 0x000fe2000f8e9605 */
[----:B------:R-:W-:Y:S01]  /*9ed0*/  IMAD.MOV.U32 R44, RZ, RZ, R39 ;  /* 0x000000ffff2c7224 */ /* 0x000fe200078e0027 */
[----:B------:R-:W1:Y:S01]  /*9ee0*/  LDCU.64 UR4, c[0x0][0x418] ;  /* 0x00008300ff0477ac */ /* 0x000e620008000a00 */
[----:B------:R-:W-:Y:S01]  /*9ef0*/  IMAD.MOV.U32 R66, RZ, RZ, R51 ;  /* 0x000000ffff427224 */ /* 0x000fe200078e0033 */
[----:B------:R-:W2:Y:S01]  /*9f00*/  S2R R126, SR_CTAID.X ;  /* 0x00000000007e7919 */ /* 0x000ea20000002500 */
[----:B------:R-:W-:Y:S01]  /*9f10*/  IMAD.WIDE.U32 R6, R6, -0x2daee0ad, RZ ;  /* 0xd2511f5306067825 */ /* 0x000fe200078e00ff */
[----:B------:R-:W-:Y:S01]  /*9f20*/  MUFU.EX2 R18, R109 ;  /* 0x0000006d00127308 */ /* 0x000fe20000000800 */
[----:B------:R-:W-:Y:S01]  /*9f30*/  @!P4 PRMT R160, R138, 0x5410, RZ ;  /* 0x000054108aa0c816 */ /* 0x000fe200000000ff */
[----:B------:R1:W3:Y:S02]  /*9f40*/  LDL.LU.64 R244, [R1+0x3e0] ;  /* 0x0003e00001f47983 */ /* 0x0002e40000300a00 */
        /* <DEDUP_REMOVED lines=10> */
[----:B------:R-:W-:Y:S02]  /*9ff0*/  PRMT R0, R57, 0x7632, R0 ;  /* 0x0000763239007816 */ /* 0x000fe40000000000 */
[----:B------:R-:W-:Y:S02]  /*a000*/  LOP3.LUT R4, R4, UR17, R3, 0x96, !PT ;  /* 0x0000001104047c12 */ /* 0x000fe4000f8e9603 */
[----:B------:R-:W-:Y:S01]  /*a010*/  LOP3.LUT R0, R0, 0xff, RZ, 0xc0, !PT ;  /* 0x000000ff00007812 */ /* 0x000fe200078ec0ff */
[----:B------:R-:W1:Y:S01]  /*a020*/  S2R R182, SR_TID.X ;  /* 0x0000000000b67919 */ /* 0x000e620000002100 */
[----:B------:R-:W-:Y:S02]  /*a030*/  IMAD.MOV.U32 R39, RZ, RZ, R50 ;  /* 0x000000ffff277224 */ /* 0x000fe400078e0032 */
[----:B------:R-:W-:Y:S01]  /*a040*/  ISETP.LE.U32.AND P1, PT, R0, UR7, PT ;  /* 0x0000000700007c0c */ /* 0x000fe2000bf23070 */
[----:B------:R-:W-:-:S02]  /*a050*/  IMAD.MOV.U32 R0, RZ, RZ, R56 ;  /* 0x000000ffff007224 */ /* 0x000fc400078e0038 */
[----:B------:R-:W-:-:S03]  /*a060*/  IMAD.WIDE.U32 R50, R4, -0x2daee0ad, RZ ;  /* 0xd2511f5304327825 */ /* 0x000fc600078e00ff */
[----:B------:R-:W-:Y:S02]  /*a070*/  LOP3.LUT R0, R0, 0xff, RZ, 0xc0, !PT ;  /* 0x000000ff00007812 */ /* 0x000fe400078ec0ff */
[----:B------:R-:W-:Y:S02]  /*a080*/  LOP3.LUT R51, R6, UR14, R51, 0x96, !PT ;  /* 0x0000000e06337c12 */ /* 0x000fe4000f8e9633 */
[----:B------:R-:W-:Y:S02]  /*a090*/  ISETP.LE.U32.AND P5, PT, R0, UR7, PT ;  /* 0x0000000700007c0c */ /* 0x000fe4000bfa3070 */
[----:B------:R-:W-:Y:S01]  /*a0a0*/  LOP3.LUT R0, R51, 0xffff, RZ, 0xc0, !PT ;  /* 0x0000ffff33007812 */ /* 0x000fe200078ec0ff */
[----:B------:R-:W2:Y:S03]  /*a0b0*/  MUFU.EX2 R25, R110 ;  /* 0x0000006e00197308 */ /* 0x000ea60000000800 */
[----:B------:R-:W-:-:S04]  /*a0c0*/  SHF.R.U32.HI R0, RZ, 0x8, R0 ;  /* 0x00000008ff007819 */ /* 0x000fc80000011600 */
[----:B------:R-:W-:-:S04]  /*a0d0*/  LOP3.LUT R0, R0, 0xffff, RZ, 0xc0, !PT ;  /* 0x0000ffff00007812 */ /* 0x000fc800078ec0ff */
[----:B------:R-:W-:Y:S02]  /*a0e0*/  ISETP.LE.U32.AND P4, PT, R0, UR7, PT ;  /* 0x0000000700007c0c */ /* 0x000fe4000bf83070 */
[----:B------:R-:W-:-:S04]  /*a0f0*/  PRMT R0, R51, 0x7632, R0 ;  /* 0x0000763233007816 */ /* 0x000fc80000000000 */
[----:B------:R-:W-:Y:S02]  /*a100*/  LOP3.LUT R0, R0, 0xff, RZ, 0xc0, !PT ;  /* 0x000000ff00007812 */ /* 0x000fe400078ec0ff */
[----:B-1----:R-:W-:Y:S02]  /*a110*/  SHF.R.U32.HI R16, RZ, 0x5, R182 ;  /* 0x00000005ff107819 */ /* 0x002fe400000116b6 */
[----:B------:R-:W-:Y:S02]  /*a120*/  ISETP.LE.U32.AND P3, PT, R0, UR7, PT ;  /* 0x0000000700007c0c */ /* 0x000fe4000bf63070 */
[----:B--2---:R-:W-:Y:S01]  /*a130*/  F2FP.F16.F32.PACK_AB R0, R25, R18 ;  /* 0x000000121900723e */ /* 0x004fe200000000ff */
[----:B------:R-:W-:-:S03]  /*a140*/  IMAD R126, R126, 0x8, R16 ;  /* 0x000000087e7e7824 */ /* 0x000fc600078e0210 */
[C---:B------:R-:W-:Y:S02]  /*a150*/  PRMT R166, R0.reuse, 0x7610, R166 ;  /* 0x0000761000a67816 */ /* 0x040fe400000000a6 */
[----:B------:R-:W-:Y:S01]  /*a160*/  PRMT R167, R0, 0x7632, R167 ;  /* 0x0000763200a77816 */ /* 0x000fe200000000a7 */
[----:B------:R-:W-:Y:S02]  /*a170*/  IMAD.MOV.U32 R0, RZ, RZ, R50 ;  /* 0x000000ffff007224 */ /* 0x000fe400078e0032 */
[----:B------:R-:W-:Y:S02]  /*a180*/  VIADD R126, R126, 0x4 ;  /* 0x000000047e7e7836 */ /* 0x000fe40000000000 */
[----:B------:R-:W-:Y:S02]  /*a190*/  @!P2 HADD2 R141, -R166.H0_H0, -RZ.H0_H0 ;  /* 0xa00000ffa68da230 */ /* 0x000fe40000000900 */
[----:B------:R-:W-:Y:S01]  /*a1a0*/  IMAD.MOV.U32 R131, RZ, RZ, R127 ;  /* 0x000000ffff837224 */ /* 0x000fe200078e007f */
[----:B------:R-:W-:Y:S01]  /*a1b0*/  LOP3.LUT R0, R0, 0xff, RZ, 0xc0, !PT ;  /* 0x000000ff00007812 */ /* 0x000fe200078ec0ff */
[----:B------:R-:W-:Y:S01]  /*a1c0*/  IMAD.WIDE.U32 R126, R126, -0x326172a9, RZ ;  /* 0xcd9e8d577e7e7825 */ /* 0x000fe200078e00ff */
[----:B------:R-:W-:-:S02]  /*a1d0*/  PRMT R182, R166, 0x5410, R167 ;  /* 0x00005410a6b67816 */ /* 0x000fc400000000a7 */
[----:B------:R-:W-:Y:S01]  /*a1e0*/  @!P2 PRMT R166, R141, 0x5410, RZ ;  /* 0x000054108da6a816 */ /* 0x000fe200000000ff */
[----:B------:R-:W-:Y:S01]  /*a1f0*/  FADD.FTZ R2, R24, R10 ;  /* 0x0000000a18027221 */ /* 0x000fe20000010000 */
[----:B------:R-:W-:Y:S01]  /*a200*/  ISETP.LE.U32.AND P2, PT, R0, UR7, PT ;  /* 0x0000000700007c0c */ /* 0x000fe2000bf43070 */
[----:B------:R-:W-:Y:S01]  /*a210*/  FADD.FTZ R3, R43, R11 ;  /* 0x0000000b2b037221 */ /* 0x000fe20000010000 */
[----:B------:R-:W-:Y:S01]  /*a220*/  LOP3.LUT R0, R126, UR6, R9, 0x96, !PT ;  /* 0x000000067e007c12 */ /* 0x000fe2000f8e9609 */
[----:B------:R-:W-:Y:S01]  /*a230*/  FADD.FTZ R11, R31, R14 ;  /* 0x0000000e1f0b7221 */ /* 0x000fe20000010000 */
[----:B------:R-:W-:Y:S01]  /*a240*/  FADD.FTZ R10, R28, R15 ;  /* 0x0000000f1c0a7221 */ /* 0x000fe20000010000 */
[----:B------:R-:W-:Y:S01]  /*a250*/  FADD.FTZ R14, R26, R2 ;  /* 0x000000021a0e7221 */ /* 0x000fe20000010000 */
[----:B------:R-:W-:Y:S01]  /*a260*/  FADD.FTZ R15, R45, R3 ;  /* 0x000000032d0f7221 */ /* 0x000fe20000010000 */
[----:B------:R-:W-:Y:S01]  /*a270*/  IMAD.WIDE.U32 R2, R0, -0x2daee0ad, RZ ;  /* 0xd2511f5300027825 */ /* 0x000fe200078e00ff */
[----:B------:R-:W-:-:S04]  /*a280*/  LOP3.LUT R6, R8, UR32, R125, 0x96, !PT ;  /* 0x0000002008067c12 */ /* 0x000fc8000f8e967d */
[----:B------:R-:W-:Y:S01]  /*a290*/  LOP3.LUT R4, R136, UR31, R3, 0x96, !PT ;  /* 0x0000001f88047c12 */ /* 0x000fe2000f8e9603 */
[----:B------:R-:W-:Y:S02]  /*a2a0*/  IMAD.MOV.U32 R124, RZ, RZ, R246 ;  /* 0x000000ffff7c7224 */ /* 0x000fe400078e00f6 */
[----:B------:R-:W-:-:S04]  /*a2b0*/  IMAD.WIDE.U32 R6, R6, -0x2daee0ad, RZ ;  /* 0xd2511f5306067825 */ /* 0x000fc800078e00ff */
[----:B------:R-:W-:Y:S02]  /*a2c0*/  IMAD.MOV.U32 R72, RZ, RZ, R120 ;  /* 0x000000ffff487224 */ /* 0x000fe400078e0078 */
[----:B------:R-:W-:Y:S01]  /*a2d0*/  IMAD.WIDE.U32 R4, R4, -0x326172a9, RZ ;  /* 0xcd9e8d5704047825 */ /* 0x000fe200078e00ff */
[----:B------:R-:W-:-:S03]  /*a2e0*/  LOP3.LUT R7, R2, UR29, R7, 0x96, !PT ;  /* 0x0000001d02077c12 */ /* 0x000fc6000f8e9607 */
[----:B------:R-:W-:Y:S01]  /*a2f0*/  IMAD.MOV.U32 R67, RZ, RZ, R48 ;  /* 0x000000ffff437224 */ /* 0x000fe200078e0030 */
[----:B------:R-:W-:Y:S01]  /*a300*/  LOP3.LUT R3, R124, UR30, R5, 0x96, !PT ;  /* 0x0000001e7c037c12 */ /* 0x000fe2000f8e9605 */
[----:B------:R-:W-:Y:S02]  /*a310*/  IMAD.MOV.U32 R127, RZ, RZ, R65 ;  /* 0x000000ffff7f7224 */ /* 0x000fe400078e0041 */
[----:B------:R-:W-:Y:S01]  /*a320*/  @!P0 HADD2 R142, -R167.H0_H0, -RZ.H0_H0 ;  /* 0xa00000ffa78e8230 */ /* 0x000fe20000000900 */
[----:B------:R-:W-:Y:S08]  /*a330*/  MUFU.EX2 R16, R143 ;  /* 0x0000008f00107308 */ /* 0x000ff00000000800 */
[----:B------:R-:W-:Y:S01]  /*a340*/  MUFU.EX2 R21, R177 ;  /* 0x000000b100157308 */ /* 0x000fe20000000800 */
[----:B------:R-:W-:Y:S01]  /*a350*/  IMAD.WIDE.U32 R2, R3, -0x2daee0ad, RZ ;  /* 0xd2511f5303027825 */ /* 0x000fe200078e00ff */
[----:B------:R1:W2:Y:S04]  /*a360*/  LDL.LU.64 R246, [R1+0x3d0] ;  /* 0x0003d00001f67983 */ /* 0x0002a80000300a00 */
[----:B------:R-:W-:Y:S01]  /*a370*/  LOP3.LUT R3, R6, UR26, R3, 0x96, !PT ;  /* 0x0000001a06037c12 */ /* 0x000fe2000f8e9603 */
[----:B------:R-:W-:-:S05]  /*a380*/  IMAD.WIDE.U32 R6, R7, -0x326172a9, RZ ;  /* 0xcd9e8d5707067825 */ /* 0x000fca00078e00ff */
[----:B------:R-:W-:-:S05]  /*a390*/  LOP3.LUT R4, R4, UR27, R7, 0x96, !PT ;  /* 0x0000001b04047c12 */ /* 0x000fca000f8e9607 */
[----:B------:R-:W-:-:S05]  /*a3a0*/  IMAD.WIDE.U32 R8, R4, -0x2daee0ad, RZ ;  /* 0xd2511f5304087825 */ /* 0x000fca00078e00ff */
[----:B------:R-:W-:Y:S01]  /*a3b0*/  LOP3.LUT R0, R2, UR16, R9, 0x96, !PT ;  /* 0x0000001002007c12 */ /* 0x000fe2000f8e9609 */
[----:B------:R-:W-:Y:S02]  /*a3c0*/  IMAD.MOV.U32 R120, RZ, RZ, R49 ;  /* 0x000000ffff787224 */ /* 0x000fe400078e0031 */
[----:B------:R-:W-:-:S04]  /*a3d0*/  IMAD.WIDE.U32 R2, R3, -0x326172a9, RZ ;  /* 0xcd9e8d5703027825 */ /* 0x000fc800078e00ff */
[----:B------:R-:W-:Y:S01]  /*a3e0*/  IMAD.WIDE.U32 R48, R0, -0x326172a9, RZ ;  /* 0xcd9e8d5700307825 */ /* 0x000fe200078e00ff */
[----:B------:R-:W1:Y:S03]  /*a3f0*/  MUFU.EX2 R7, R153 ;  /* 0x0000009900077308 */ /* 0x000e660000000800 */
[----:B------:R-:W-:Y:S02]  /*a400*/  IMAD.MOV.U32 R65, RZ, RZ, R105 ;  /* 0x000000ffff417224 */ /* 0x000fe400078e0069 */
[----:B------:R-:W-:Y:S01]  /*a410*/  IMAD.MOV.U32 R105, RZ, RZ, R63 ;  /* 0x000000ffff697224 */ /* 0x000fe200078e003f */
[----:B------:R-:W-:-:S04]  /*a420*/  LOP3.LUT R63, R2, UR15, R49, 0x96, !PT ;  /* 0x0000000f023f7c12 */ /* 0x000fc8000f8e9631 */
[C---:B------:R-:W-:Y:S02]  /*a430*/  LOP3.LUT R0, R63.reuse, 0xff, RZ, 0xc0, !PT ;  /* 0x000000ff3f007812 */ /* 0x040fe400078ec0ff */
[----:B------:R-:W-:Y:S02]  /*a440*/  @!P0 PRMT R167, R142, 0x5410, RZ ;  /* 0x000054108ea78816 */ /* 0x000fe400000000ff */
[----:B------:R-:W-:Y:S02]  /*a450*/  ISETP.LE.U32.AND P0, PT, R0, UR7, PT ;  /* 0x0000000700007c0c */ /* 0x000fe4000bf03070 */
[----:B------:R-:W-:Y:S02]  /*a460*/  LOP3.LUT R0, R63, 0xffff, RZ, 0xc0, !PT ;  /* 0x0000ffff3f007812 */ /* 0x000fe400078ec0ff */
[----:B-1----:R-:W-:Y:S02]  /*a470*/  F2FP.F16.F32.PACK_AB R179, R17, R7 ;  /* 0x0000000711b3723e */ /* 0x002fe400000000ff */
[----:B------:R-:W-:-:S02]  /*a480*/  SHF.R.U32.HI R0, RZ, 0x8, R0 ;  /* 0x00000008ff007819 */ /* 0x000fc40000011600 */
[----:B------:R-:W-:Y:S02]  /*a490*/  PRMT R145, R179, 0x7610, R145 ;  /* 0x00007610b3917816 */ /* 0x000fe40000000091 */
[----:B------:R-:W-:-:S03]  /*a4a0*/  LOP3.LUT R0, R0, 0xffff, RZ, 0xc0, !PT ;  /* 0x0000ffff00007812 */ /* 0x000fc600078ec0ff */
[----:B------:R-:W-:-:S05]  /*a4b0*/  @!P0 HADD2 R151, -R179.H0_H0, -RZ.H0_H0 ;  /* 0xa00000ffb3978230 */ /* 0x000fca0000000900 */
[----:B------:R-:W-:Y:S02]  /*a4c0*/  @!P0 PRMT R145, R151, 0x5410, RZ ;  /* 0x0000541097918816 */ /* 0x000fe400000000ff */
[----:B------:R-:W-:Y:S02]  /*a4d0*/  ISETP.LE.U32.AND P0, PT, R0, UR7, PT ;  /* 0x0000000700007c0c */ /* 0x000fe4000bf03070 */
[----:B------:R-:W-:Y:S01]  /*a4e0*/  LOP3.LUT R9, R6, UR17, R3, 0x96, !PT ;  /* 0x0000001106097c12 */ /* 0x000fe2000f8e9603 */
[----:B------:R-:W-:Y:S01]  /*a4f0*/  FADD.FTZ R3, R29, R10 ;  /* 0x0000000a1d037221 */ /* 0x000fe20000010000 */
[----:B------:R-:W-:Y:S01]  /*a500*/  PRMT R0, R63, 0x7632, R0 ;  /* 0x000076323f007816 */ /* 0x000fe20000000000 */
[----:B------:R-:W1:Y:S01]  /*a510*/  MUFU.EX2 R10, R144 ;  /* 0x00000090000a7308 */ /* 0x000e620000000800 */
[----:B------:R-:W-:Y:S02]  /*a520*/  PRMT R134, R179, 0x7632, R134 ;  /* 0x00007632b3867816 */ /* 0x000fe40000000086 */
[----:B------:R-:W-:-:S05]  /*a530*/  LOP3.LUT R0, R0, 0xff, RZ, 0xc0, !PT ;  /* 0x000000ff00007812 */ /* 0x000fca00078ec0ff */
[----:B------:R-:W-:-:S05]  /*a540*/  @!P0 HADD2 R152, -R179.H1_H1, -RZ.H0_H0 ;  /* 0xa00000ffb3988230 */ /* 0x000fca0000000d00 */
[----:B------:R-:W-:Y:S02]  /*a550*/  @!P0 PRMT R134, R152, 0x5410, RZ ;  /* 0x0000541098868816 */ /* 0x000fe400000000ff */
[----:B------:R-:W-:Y:S02]  /*a560*/  ISETP.LE.U32.AND P0, PT, R0, UR7, PT ;  /* 0x0000000700007c0c */ /* 0x000fe4000bf03070 */
[----:B-1----:R-:W-:Y:S02]  /*a570*/  F2FP.F16.F32.PACK_AB R178, R16, R10 ;  /* 0x0000000a10b2723e */ /* 0x002fe400000000ff */
[----:B------:R-:W-:Y:S02]  /*a580*/  SHF.R.U32.HI R0, RZ, 0x18, R63 ;  /* 0x00000018ff007819 */ /* 0x000fe4000001163f */
[----:B------:R-:W-:-:S07]  /*a590*/  PRMT R132, R178, 0x7610, R132 ;  /* 0x00007610b2847816 */ /* 0x000fce0000000084 */
[----:B------:R-:W-:-:S05]  /*a5a0*/  @!P0 HADD2 R155, -R178.H0_H0, -RZ.H0_H0 ;  /* 0xa00000ffb29b8230 */ /* 0x000fca0000000900 */
[----:B------:R-:W-:Y:S02]  /*a5b0*/  @!P0 PRMT R132, R155, 0x5410, RZ ;  /* 0x000054109b848816 */ /* 0x000fe400000000ff */
[----:B------:R-:W-:Y:S01]  /*a5c0*/  ISETP.LE.U32.AND P0, PT, R0, UR7, PT ;  /* 0x0000000700007c0c */ /* 0x000fe2000bf03070 */
[----:B------:R-:W-:Y:S01]  /*a5d0*/  FADD.FTZ R5, R41, R15 ;  /* 0x0000000f29057221 */ /* 0x000fe20000010000 */
[----:B------:R-:W-:Y:S01]  /*a5e0*/  IMAD.MOV.U32 R0, RZ, RZ, R48 ;  /* 0x000000ffff007224 */ /* 0x000fe200078e0030 */
[----:B------:R-:W1:Y:S01]  /*a5f0*/  MUFU.EX2 R15, R176 ;  /* 0x000000b0000f7308 */ /* 0x000e620000000800 */
[----:B----4-:R-:W-:-:S03]  /*a600*/  PRMT R61, R178, 0x7632, R61 ;  /* 0x00007632b23d7816 */ /* 0x010fc6000000003d */
[----:B------:R-:W-:-:S06]  /*a610*/  LOP3.LUT R0, R0, 0xff, RZ, 0xc0, !PT ;  /* 0x000000ff00007812 */ /* 0x000fcc00078ec0ff */
[----:B------:R-:W-:-:S05]  /*a620*/  @!P0 HADD2 R156, -R178.H1_H1, -RZ.H0_H0 ;  /* 0xa00000ffb29c8230 */ /* 0x000fca0000000d00 */
[----:B------:R-:W-:Y:S02]  /*a630*/  @!P0 PRMT R61, R156, 0x5410, RZ ;  /* 0x000054109c3d8816 */ /* 0x000fe400000000ff */
[----:B------:R-:W-:Y:S02]  /*a640*/  ISETP.LE.U32.AND P0, PT, R0, UR7, PT ;  /* 0x0000000700007c0c */ /* 0x000fe4000bf03070 */
[----:B-1----:R-:W-:Y:S02]  /*a650*/  F2FP.F16.F32.PACK_AB R176, R21, R15 ;  /* 0x0000000f15b0723e */ /* 0x002fe400000000ff */
[----:B------:R-:W-:Y:S02]  /*a660*/  PRMT R0, R48, 0x7771, RZ ;  /* 0x0000777130007816 */ /* 0x000fe400000000ff */
[----:B------:R-:W-:-:S07]  /*a670*/  PRMT R60, R176, 0x7610, R60 ;  /* 0x00007610b03c7816 */ /* 0x000fce000000003c */
[----:B------:R-:W-:Y:S02]  /*a680*/  @!P0 HADD2 R157, -R176.H0_H0, -RZ.H0_H0 ;  /* 0xa00000ffb09d8230 */ /* 0x000fe40000000900 */
[----:B------:R-:W-:-:S03]  /*a690*/  FADD.FTZ R4, R32, R11 ;  /* 0x0000000b20047221 */ /* 0x000fc60000010000 */
[----:B------:R-:W-:Y:S02]  /*a6a0*/  @!P0 PRMT R60, R157, 0x5410, RZ ;  /* 0x000054109d3c8816 */ /* 0x000fe400000000ff */
[----:B------:R-:W-:Y:S01]  /*a6b0*/  ISETP.GT.U32.AND P0, PT, R0, UR7, PT ;  /* 0x0000000700007c0c */ /* 0x000fe2000bf04070 */
[----:B------:R-:W-:Y:S08]  /*a6c0*/  MUFU.EX2 R6, R242 ;  /* 0x000000f200067308 */ /* 0x000ff00000000800 */
[----:B------:R-:W1:Y:S01]  /*a6d0*/  MUFU.EX2 R11, R241 ;  /* 0x000000f1000b7308 */ /* 0x000e620000000800 */
[----:B------:R-:W-:-:S03]  /*a6e0*/  PRMT R0, R48, 0x7772, RZ ;  /* 0x0000777230007816 */ /* 0x000fc600000000ff */
[----:B------:R-:W-:Y:S01]  /*a6f0*/  @P0 HADD2 R158, -R176.H1_H1, -RZ.H0_H0 ;  /* 0xa00000ffb09e0230 */ /* 0x000fe20000000d00 */
[----:B------:R-:W-:Y:S01]  /*a700*/  PRMT R55, R176, 0x7632, R55 ;  /* 0x00007632b0377816 */ /* 0x000fe20000000037 */
[----:B------:R-:W-:-:S03]  /*a710*/  FADD.FTZ R2, R27, R14 ;  /* 0x0000000e1b027221 */ /* 0x000fc60000010000 */
[----:B------:R-:W-:Y:S01]  /*a720*/  @P0 PRMT R55, R158, 0x5410, RZ ;  /* 0x000054109e370816 */ /* 0x000fe200000000ff */
[----:B------:R-:W-:Y:S01]  /*a730*/  MUFU.EX2 R14, R149 ;  /* 0x00000095000e7308 */ /* 0x000fe20000000800 */
[----:B------:R-:W-:Y:S02]  /*a740*/  ISETP.GT.U32.AND P0, PT, R0, UR7, PT ;  /* 0x0000000700007c0c */ /* 0x000fe4000bf04070 */
[----:B-1----:R-:W-:-:S05]  /*a750*/  F2FP.F16.F32.PACK_AB R0, R11, R6 ;  /* 0x000000060b00723e */ /* 0x002fca00000000ff */
[----:B------:R-:W1:Y:S01]  /*a760*/  MUFU.EX2 R22, R146 ;  /* 0x0000009200167308 */ /* 0x000e620000000800 */
[C---:B------:R-:W-:Y:S01]  /*a770*/  PRMT R158, R0.reuse, 0x7610, R158 ;  /* 0x00007610009e7816 */ /* 0x040fe2000000009e */
[----:B------:R-:W-:Y:S01]  /*a780*/  IMAD.MOV.U32 R126, RZ, RZ, R79 ;  /* 0x000000ffff7e7224 */ /* 0x000fe200078e004f */
[----:B------:R-:W-:Y:S01]  /*a790*/  PRMT R157, R0, 0x7632, R157 ;  /* 0x00007632009d7816 */ /* 0x000fe2000000009d */
[----:B------:R-:W-:Y:S02]  /*a7a0*/  IMAD.MOV.U32 R79, RZ, RZ, R96 ;  /* 0x000000ffff4f7224 */ /* 0x000fe400078e0060 */
[----:B------:R-:W-:Y:S01]  /*a7b0*/  @!P1 HADD2 R187, -R158.H0_H0, -RZ.H0_H0 ;  /* 0xa00000ff9ebb9230 */ /* 0x000fe20000000900 */
[----:B------:R-:W-:Y:S01]  /*a7c0*/  PRMT R0, R48, 0x7773, RZ ;  /* 0x0000777330007816 */ /* 0x000fe200000000ff */
[----:B------:R-:W-:Y:S01]  /*a7d0*/  IMAD.MOV.U32 R96, RZ, RZ, R181 ;  /* 0x000000ffff607224 */ /* 0x000fe200078e00b5 */
[----:B------:R-:W-:Y:S01]  /*a7e0*/  PRMT R181, R158, 0x5410, R157 ;  /* 0x000054109eb57816 */ /* 0x000fe2000000009d */
[----:B------:R-:W-:Y:S01]  /*a7f0*/  IMAD.MOV.U32 R119, RZ, RZ, R87 ;  /* 0x000000ffff777224 */ /* 0x000fe200078e0057 */
[----:B------:R-:W-:Y:S01]  /*a800*/  @!P1 PRMT R158, R187, 0x5410, RZ ;  /* 0x00005410bb9e9816 */ /* 0x000fe200000000ff */
[----:B------:R-:W-:-:S02]  /*a810*/  IMAD.MOV.U32 R70, RZ, RZ, R111 ;  /* 0x000000ffff467224 */ /* 0x000fc400078e006f */
[----:B------:R-:W-:Y:S01]  /*a820*/  IMAD.MOV.U32 R87, RZ, RZ, R37 ;  /* 0x000000ffff577224 */ /* 0x000fe200078e0025 */
[----:B------:R-:W-:Y:S01]  /*a830*/  ISETP.GT.U32.AND P1, PT, R0, UR7, PT ;  /* 0x0000000700007c0c */ /* 0x000fe2000bf24070 */
[----:B------:R-:W-:Y:S02]  /*a840*/  IMAD.MOV.U32 R37, RZ, RZ, R58 ;  /* 0x000000ffff257224 */ /* 0x000fe400078e003a */
[----:B------:R-:W-:Y:S02]  /*a850*/  IMAD.MOV.U32 R111, RZ, RZ, R59 ;  /* 0x000000ffff6f7224 */ /* 0x000fe400078e003b */
[----:B------:R-:W-:Y:S01]  /*a860*/  IMAD.WIDE.U32 R58, R9, -0x2daee0ad, RZ ;  /* 0xd2511f53093a7825 */ /* 0x000fe200078e00ff */
[----:B-1----:R-:W-:Y:S01]  /*a870*/  F2FP.F16.F32.PACK_AB R177, R22, R14 ;  /* 0x0000000e16b1723e */ /* 0x002fe200000000ff */
[----:B------:R-:W-:Y:S03]  /*a880*/  MUFU.EX2 R19, R221 ;  /* 0x000000dd00137308 */ /* 0x000fe60000000800 */
[----:B------:R-:W-:Y:S01]  /*a890*/  LOP3.LUT R49, R8, UR14, R59, 0x96, !PT ;  /* 0x0000000e08317c12 */ /* 0x000fe2000f8e963b */
[----:B------:R-:W-:-:S04]  /*a8a0*/  @P0 HADD2 R186, -R177.H0_H0, -RZ.H0_H0 ;  /* 0xa00000ffb1ba0230 */ /* 0x000fc80000000900 */
[----:B------:R-:W1:Y:S01]  /*a8b0*/  MUFU.EX2 R23, R227 ;  /* 0x000000e300177308 */ /* 0x000e620000000800 */
[----:B------:R-:W-:Y:S02]  /*a8c0*/  LOP3.LUT R0, R49, 0xff, RZ, 0xc0, !PT ;  /* 0x000000ff31007812 */ /* 0x000fe400078ec0ff */
[C---:B------:R-:W-:Y:S01]  /*a8d0*/  PRMT R54, R177.reuse, 0x7610, R54 ;  /* 0x00007610b1367816 */ /* 0x040fe20000000036 */
[----:B---3--:R-:W-:Y:S01]  /*a8e0*/  @P1 HADD2 R188, -R177.H1_H1, -RZ.H0_H0 ;  /* 0xa00000ffb1bc1230 */ /* 0x008fe20000000d00 */
[----:B------:R-:W-:Y:S02]  /*a8f0*/  @P0 PRMT R54, R186, 0x5410, RZ ;  /* 0x00005410ba360816 */ /* 0x000fe400000000ff */
[----:B------:R-:W-:Y:S02]  /*a900*/  ISETP.LE.U32.AND P0, PT, R0, UR7, PT ;  /* 0x0000000700007c0c */ /* 0x000fe4000bf03070 */
[----:B------:R-:W-:Y:S02]  /*a910*/  SHF.R.U32.HI R0, RZ, 0x18, R57 ;  /* 0x00000018ff007819 */ /* 0x000fe40000011639 */
[----:B------:R-:W-:-:S02]  /*a920*/  PRMT R242, R177, 0x7632, R242 ;  /* 0x00007632b1f27816 */ /* 0x000fc400000000f2 */
[----:B------:R-:W-:Y:S02]  /*a930*/  @P1 PRMT R242, R188, 0x5410, RZ ;  /* 0x00005410bcf21816 */ /* 0x000fe400000000ff */
[----:B------:R-:W-:Y:S02]  /*a940*/  ISETP.LE.U32.AND P1, PT, R0, UR7, PT ;  /* 0x0000000700007c0c */ /* 0x000fe4000bf23070 */
[----:B------:R-:W-:Y:S02]  /*a950*/  LOP3.LUT R0, R49, 0xffff, RZ, 0xc0, !PT ;  /* 0x0000ffff31007812 */ /* 0x000fe400078ec0ff */
[----:B-1----:R-:W-:Y:S02]  /*a960*/  F2FP.F16.F32.PACK_AB R199, R23, R19 ;  /* 0x0000001317c7723e */ /* 0x002fe400000000ff */
[----:B------:R-:W-:-:S03]  /*a970*/  SHF.R.U32.HI R0, RZ, 0x8, R0 ;  /* 0x00000008ff007819 */ /* 0x000fc60000011600 */
[----:B------:R-:W-:Y:S01]  /*a980*/  @!P0 HADD2 R189, -R199.H0_H0, -RZ.H0_H0 ;  /* 0xa00000ffc7bd8230 */ /* 0x000fe20000000900 */
[----:B------:R-:W-:Y:S02]  /*a990*/  LOP3.LUT R0, R0, 0xffff, RZ, 0xc0, !PT ;  /* 0x0000ffff00007812 */ /* 0x000fe400078ec0ff */
[----:B------:R-:W-:Y:S02]  /*a9a0*/  PRMT R161, R199, 0x7610, R161 ;  /* 0x00007610c7a17816 */ /* 0x000fe400000000a1 */
[----:B------:R-:W-:Y:S02]  /*a9b0*/  @!P0 PRMT R161, R189, 0x5410, RZ ;  /* 0x00005410bda18816 */ /* 0x000fe400000000ff */
[----:B------:R-:W-:Y:S01]  /*a9c0*/  ISETP.LE.U32.AND P0, PT, R0, UR7, PT ;  /* 0x0000000700007c0c */ /* 0x000fe2000bf03070 */
[----:B------:R-:W-:Y:S01]  /*a9d0*/  FADD.FTZ R3, R33, R3 ;  /* 0x0000000321037221 */ /* 0x000fe20000010000 */
[----:B------:R-:W-:Y:S01]  /*a9e0*/  FADD.FTZ R4, R34, R4 ;  /* 0x0000000422047221 */ /* 0x000fe20000010000 */
[----:B------:R-:W-:-:S02]  /*a9f0*/  FADD.FTZ R5, R42, R5 ;  /* 0x000000052a057221 */ /* 0x000fc40000010000 */
[----:B------:R-:W-:Y:S01]  /*aa00*/  FADD.FTZ R3, R7, R3 ;  /* 0x0000000307037221 */ /* 0x000fe20000010000 */
[----:B------:R-:W-:Y:S01]  /*aa10*/  FADD.FTZ R7, R6, R4 ;  /* 0x0000000406077221 */ /* 0x000fe20000010000 */
[----:B------:R-:W-:Y:S01]  /*aa20*/  FADD.FTZ R4, R18, R5 ;  /* 0x0000000512047221 */ /* 0x000fe20000010000 */
[----:B------:R-:W-:Y:S01]  /*aa30*/  MUFU.EX2 R24, R184 ;  /* 0x000000b800187308 */ /* 0x000fe20000000800 */
[----:B------:R-:W-:-:S04]  /*aa40*/  PRMT R0, R49, 0x7632, R0 ;  /* 0x0000763231007816 */ /* 0x000fc80000000000 */
[----:B------:R-:W-:-:S03]  /*aa50*/  @!P0 HADD2 R190, -R199.H1_H1, -RZ.H0_H0 ;  /* 0xa00000ffc7be8230 */ /* 0x000fc60000000d00 */
[----:B------:R-:W1:Y:S01]  /*aa60*/  MUFU.EX2 R18, R185 ;  /* 0x000000b900127308 */ /* 0x000e620000000800 */
[----:B------:R-:W-:Y:S02]  /*aa70*/  LOP3.LUT R0, R0, 0xff, RZ, 0xc0, !PT ;  /* 0x000000ff00007812 */ /* 0x000fe400078ec0ff */
[----:B------:R-:W-:Y:S02]  /*aa80*/  PRMT R241, R199, 0x7632, R241 ;  /* 0x00007632c7f17816 */ /* 0x000fe400000000f1 */
[----:B------:R-:W-:Y:S01]  /*aa90*/  @!P0 PRMT R241, R190, 0x5410, RZ ;  /* 0x00005410bef18816 */ /* 0x000fe200000000ff */
[----:B------:R-:W-:Y:S01]  /*aaa0*/  FADD.FTZ R2, R30, R2 ;  /* 0x000000021e027221 */ /* 0x000fe20000010000 */
[----:B------:R-:W-:Y:S01]  /*aab0*/  ISETP.LE.U32.AND P0, PT, R0, UR7, PT ;  /* 0x0000000700007c0c */ /* 0x000fe2000bf03070 */
[----:B------:R-:W-:Y:S01]  /*aac0*/  @!P1 HADD2 R195, -R157.H0_H0, -RZ.H0_H0 ;  /* 0xa00000ff9dc39230 */ /* 0x000fe20000000900 */
[----:B------:R-:W-:Y:S01]  /*aad0*/  SHF.R.U32.HI R0, RZ, 0x18, R49 ;  /* 0x00000018ff007819 */ /* 0x000fe20000011631 */
[----:B------:R-:W-:Y:S01]  /*aae0*/  FADD.FTZ R2, R10, R2 ;  /* 0x000000020a027221 */ /* 0x000fe20000010000 */
[----:B------:R-:W-:Y:S02]  /*aaf0*/  MUFU.EX2 R6, R148 ;  /* 0x0000009400067308 */ /* 0x000fe40000000800 */
[----:B------:R-:W-:Y:S01]  /*ab00*/  @!P1 PRMT R157, R195, 0x5410, RZ ;  /* 0x00005410c39d9816 */ /* 0x000fe200000000ff */
[----:B------:R-:W-:Y:S01]  /*ab10*/  FADD.FTZ R2, R16, R2 ;  /* 0x0000000210027221 */ /* 0x000fe20000010000 */
[----:B------:R-:W-:-:S02]  /*ab20*/  ISETP.LE.U32.AND P1, PT, R0, UR7, PT ;  /* 0x0000000700007c0c */ /* 0x000fc4000bf23070 */
[----:B-1----:R-:W-:Y:S02]  /*ab30*/  F2FP.F16.F32.PACK_AB R195, R24, R18 ;  /* 0x0000001218c3723e */ /* 0x002fe400000000ff */
[----:B------:R-:W1:Y:S01]  /*ab40*/  MUFU.EX2 R10, R150 ;  /* 0x00000096000a7308 */ /* 0x000e620000000800 */
[----:B------:R-:W-:Y:S02]  /*ab50*/  IMAD.MOV.U32 R0, RZ, RZ, R58 ;  /* 0x000000ffff007224 */ /* 0x000fe400078e003a */
[----:B------:R-:W-:-:S05]  /*ab60*/  @!P0 HADD2 R220, -R195.H0_H0, -RZ.H0_H0 ;  /* 0xa00000ffc3dc8230 */ /* 0x000fca0000000900 */
[----:B------:R3:W-:Y:S01]  /*ab70*/  MUFU.EX2 R188, R231 ;  /* 0x000000e700bc7308 */ /* 0x0007e20000000800 */
[----:B------:R-:W-:-:S07]  /*ab80*/  LOP3.LUT R0, R0, 0xff, RZ, 0xc0, !PT ;  /* 0x000000ff00007812 */ /* 0x000fce00078ec0ff */
[----:B------:R-:W4:Y:S01]  /*ab90*/  MUFU.EX2 R16, R243 ;  /* 0x000000f300107308 */ /* 0x000f220000000800 */
[----:B---3--:R-:W-:Y:S02]  /*aba0*/  PRMT R231, R195, 0x7610, R231 ;  /* 0x00007610c3e77816 */ /* 0x008fe400000000e7 */
[----:B------:R-:W-:Y:S02]  /*abb0*/  @!P0 PRMT R231, R220, 0x5410, RZ ;  /* 0x00005410dce78816 */ /* 0x000fe400000000ff */
[----:B------:R-:W-:Y:S02]  /*abc0*/  ISETP.LE.U32.AND P0, PT, R0, UR7, PT ;  /* 0x0000000700007c0c */ /* 0x000fe4000bf03070 */
[----:B-1----:R-:W-:Y:S01]  /*abd0*/  F2FP.F16.F32.PACK_AB R0, R10, R6 ;  /* 0x000000060a00723e */ /* 0x002fe200000000ff */
[----:B------:R-:W-:Y:S01]  /*abe0*/  @!P1 HADD2 R224, -R195.H1_H1, -RZ.H0_H0 ;  /* 0xa00000ffc3e09230 */ /* 0x000fe20000000d00 */
[----:B----4-:R-:W-:Y:S02]  /*abf0*/  F2FP.F16.F32.PACK_AB R190, R16, R188 ;  /* 0x000000bc10be723e */ /* 0x010fe400000000ff */
[----:B------:R-:W-:-:S02]  /*ac00*/  PRMT R156, R0, 0x7610, R156 ;  /* 0x00007610009c7816 */ /* 0x000fc4000000009c */
[----:B------:R-:W-:Y:S02]  /*ac10*/  PRMT R154, R0, 0x7632, R154 ;  /* 0x00007632009a7816 */ /* 0x000fe4000000009a */
[----:B------:R-:W-:Y:S02]  /*ac20*/  PRMT R0, R56, 0x7771, RZ ;  /* 0x0000777138007816 */ /* 0x000fe400000000ff */
[----:B------:R-:W-:Y:S01]  /*ac30*/  PRMT R227, R195, 0x7632, R227 ;  /* 0x00007632c3e37816 */ /* 0x000fe200000000e3 */
[----:B------:R-:W-:Y:S01]  /*ac40*/  @!P0 HADD2 R225, -R190.H0_H0, -RZ.H0_H0 ;  /* 0xa00000ffbee18230 */ /* 0x000fe20000000900 */
[----:B------:R-:W-:Y:S02]  /*ac50*/  @!P1 PRMT R227, R224, 0x5410, RZ ;  /* 0x00005410e0e39816 */ /* 0x000fe400000000ff */
[----:B------:R-:W-:Y:S02]  /*ac60*/  ISETP.GT.U32.AND P1, PT, R0, UR7, PT ;  /* 0x0000000700007c0c */ /* 0x000fe4000bf24070 */
[----:B------:R-:W-:-:S02]  /*ac70*/  PRMT R0, R58, 0x7771, RZ ;  /* 0x000077713a007816 */ /* 0x000fc400000000ff */
[----:B------:R-:W-:Y:S01]  /*ac80*/  PRMT R224, R190, 0x7610, R224 ;  /* 0x00007610bee07816 */ /* 0x000fe200000000e0 */
[----:B------:R-:W-:Y:S01]  /*ac90*/  IMAD.MOV.U32 R77, RZ, RZ, R248 ;  /* 0x000000ffff4d7224 */ /* 0x000fe200078e00f8 */
[----:B------:R-:W-:Y:S01]  /*aca0*/  @!P0 PRMT R224, R225, 0x5410, RZ ;  /* 0x00005410e1e08816 */ /* 0x000fe200000000ff */
[----:B------:R1:W-:Y:S01]  /*acb0*/  MUFU.EX2 R8, R252 ;  /* 0x000000fc00087308 */ /* 0x0003e20000000800 */
[----:B------:R-:W-:Y:S01]  /*acc0*/  ISETP.GT.U32.AND P0, PT, R0, UR7, PT ;  /* 0x0000000700007c0c */ /* 0x000fe2000bf04070 */
[----:B------:R-:W-:Y:S01]  /*acd0*/  FADD.FTZ R5, R11, R7 ;  /* 0x000000070b057221 */ /* 0x000fe20000010000 */
[----:B------:R-:W-:Y:S01]  /*ace0*/  PRMT R221, R190, 0x7632, R221 ;  /* 0x00007632bedd7816 */ /* 0x000fe200000000dd */
[----:B------:R-:W-:Y:S02]  /*acf0*/  @!P5 HADD2 R226, -R156.H0_H0, -RZ.H0_H0 ;  /* 0xa00000ff9ce2d230 */ /* 0x000fe40000000900 */
[----:B------:R-:W-:Y:S01]  /*ad00*/  FADD.FTZ R4, R25, R4 ;  /* 0x0000000419047221 */ /* 0x000fe20000010000 */
[----:B------:R3:W4:Y:S01]  /*ad10*/  LDL.LU R248, [R1+0x3cc] ;  /* 0x0003cc0001f87983 */ /* 0x0007220000300800 */
[----:B------:R-:W2:Y:S01]  /*ad20*/  MUFU.EX2 R9, R77 ;  /* 0x0000004d00097308 */ /* 0x000ea20000000800 */
[----:B------:R-:W-:-:S05]  /*ad30*/  PRMT R0, R58, 0x7772, RZ ;  /* 0x000077723a007816 */ /* 0x000fca00000000ff */
[----:B------:R-:W-:Y:S02]  /*ad40*/  @P0 HADD2 R228, -R190.H1_H1, -RZ.H0_H0 ;  /* 0xa00000ffbee40230 */ /* 0x000fe40000000d00 */
[----:B------:R-:W-:Y:S01]  /*ad50*/  FADD.FTZ R7, R14, R2 ;  /* 0x000000020e077221 */ /* 0x000fe20000010000 */
[----:B------:R-:W-:Y:S01]  /*ad60*/  PRMT R225, R156, 0x5410, R154 ;  /* 0x000054109ce17816 */ /* 0x000fe2000000009a */
[----:B------:R-:W-:Y:S01]  /*ad70*/  FADD.FTZ R4, R6, R4 ;  /* 0x0000000406047221 */ /* 0x000fe20000010000 */
[----:B------:R-:W-:Y:S01]  /*ad80*/  FADD.FTZ R3, R17, R3 ;  /* 0x0000000311037221 */ /* 0x000fe20000010000 */
[----:B------:R-:W-:Y:S01]  /*ad90*/  @P0 PRMT R221, R228, 0x5410, RZ ;  /* 0x00005410e4dd0816 */ /* 0x000fe200000000ff */
[----:B-1----:R3:W3:Y:S01]  /*ada0*/  LDL.LU R252, [R1+0x3c8] ;  /* 0x0003c80001fc7983 */ /* 0x0026e20000300800 */
[----:B------:R-:W-:Y:S02]  /*adb0*/  ISETP.GT.U32.AND P0, PT, R0, UR7, PT ;  /* 0x0000000700007c0c */ /* 0x000fe4000bf04070 */
[----:B------:R-:W-:Y:S01]  /*adc0*/  PRMT R0, R56, 0x7772, RZ ;  /* 0x0000777238007816 */ /* 0x000fe200000000ff */
[----:B--2---:R-:W-:Y:S01]  /*add0*/  FADD.FTZ R2, R9, R5 ;  /* 0x0000000509027221 */ /* 0x004fe20000010000 */
[----:B------:R-:W-:Y:S01]  /*ade0*/  IMAD.MOV.U32 R77, RZ, RZ, R250 ;  /* 0x000000ffff4d7224 */ /* 0x000fe200078e00fa */
[----:B------:R-:W-:Y:S01]  /*adf0*/  @!P5 PRMT R156, R226, 0x5410, RZ ;  /* 0x00005410e29cd816 */ /* 0x000fe200000000ff */
[----:B------:R-:W-:Y:S01]  /*ae00*/  FADD.FTZ R3, R15, R3 ;  /* 0x000000030f037221 */ /* 0x000fe20000010000 */
[----:B------:R-:W-:Y:S01]  /*ae10*/  ISETP.GT.U32.AND P5, PT, R0, UR7, PT ;  /* 0x0000000700007c0c */ /* 0x000fe2000bfa4070 */
[C---:B------:R-:W-:Y:S01]  /*ae20*/  FADD.FTZ R6, R8.reuse, R2 ;  /* 0x0000000208067221 */ /* 0x040fe20000010000 */
[----:B------:R-:W-:Y:S01]  /*ae30*/  F2FP.F16.F32.PACK_AB R0, R8, R9 ;  /* 0x000000090800723e */ /* 0x000fe200000000ff */
[----:B------:R-:W-:Y:S01]  /*ae40*/  FADD.FTZ R5, R22, R7 ;  /* 0x0000000716057221 */ /* 0x000fe20000010000 */
[----:B------:R1:W2:Y:S01]  /*ae50*/  MUFU.EX2 R8, R77 ;  /* 0x0000004d00087308 */ /* 0x0002a20000000800 */
[----:B------:R2:W3:Y:S07]  /*ae60*/  LDL.LU R250, [R1+0x3c4] ;  /* 0x0003c40001fa7983 */ /* 0x0004ee0000300800 */
[----:B------:R-:W2:Y:S01]  /*ae70*/  MUFU.EX2 R9, R200 ;  /* 0x000000c800097308 */ /* 0x000ea20000000800 */
[----:B------:R-:W-:Y:S01]  /*ae80*/  FADD.FTZ R3, R21, R3 ;  /* 0x0000000315037221 */ /* 0x000fe20000010000 */
[----:B------:R-:W-:Y:S01]  /*ae90*/  FADD.FTZ R7, R10, R4 ;  /* 0x000000040a077221 */ /* 0x000fe20000010000 */
[----:B-1----:R-:W-:-:S02]  /*aea0*/  IMAD.MOV.U32 R77, RZ, RZ, R126 ;  /* 0x000000ffff4d7224 */ /* 0x002fc400078e007e */
[----:B------:R-:W-:Y:S02]  /*aeb0*/  IMAD.MOV.U32 R126, RZ, RZ, R127 ;  /* 0x000000ffff7e7224 */ /* 0x000fe400078e007f */
[----:B------:R-:W-:Y:S02]  /*aec0*/  IMAD.MOV.U32 R127, RZ, RZ, R119 ;  /* 0x000000ffff7f7224 */ /* 0x000fe400078e0077 */
[----:B------:R-:W-:Y:S02]  /*aed0*/  IMAD.MOV.U32 R119, RZ, RZ, R67 ;  /* 0x000000ffff777224 */ /* 0x000fe400078e0043 */
[----:B------:R-:W-:Y:S01]  /*aee0*/  IMAD.MOV.U32 R67, RZ, RZ, R111 ;  /* 0x000000ffff437224 */ /* 0x000fe200078e006f */
[----:B------:R1:W-:Y:S01]  /*aef0*/  MUFU.EX2 R187, R77 ;  /* 0x0000004d00bb7308 */ /* 0x0003e20000000800 */
[----:B------:R-:W-:Y:S01]  /*af00*/  FADD.FTZ R4, R19, R3 ;  /* 0x0000000313047221 */ /* 0x000fe20000010000 */
[----:B------:R-:W-:Y:S02]  /*af10*/  IMAD.MOV.U32 R111, RZ, RZ, R249 ;  /* 0x000000ffff6f7224 */ /* 0x000fe400078e00f9 */
[----:B--2---:R-:W-:Y:S01]  /*af20*/  FADD.FTZ R3, R8, R6 ;  /* 0x0000000608037221 */ /* 0x004fe20000010000 */
[----:B------:R2:W2:Y:S01]  /*af30*/  LDL.LU R249, [R1+0x3c0] ;  /* 0x0003c00001f97983 */ /* 0x0004a20000300800 */
[----:B------:R-:W-:Y:S01]  /*af40*/  FADD.FTZ R6, R9, R7 ;  /* 0x0000000709067221 */ /* 0x000fe20000010000 */
[----:B------:R-:W-:Y:S01]  /*af50*/  FADD.FTZ R7, R23, R4 ;  /* 0x0000000417077221 */ /* 0x000fe20000010000 */
[----:B-1----:R-:W-:-:S02]  /*af60*/  IMAD.MOV.U32 R77, RZ, RZ, R126 ;  /* 0x000000ffff4d7224 */ /* 0x002fc400078e007e */
[----:B------:R-:W-:Y:S02]  /*af70*/  IMAD.MOV.U32 R126, RZ, RZ, R67 ;  /* 0x000000ffff7e7224 */ /* 0x000fe400078e0043 */
[----:B------:R-:W-:Y:S02]  /*af80*/  IMAD.MOV.U32 R67, RZ, RZ, R98 ;  /* 0x000000ffff437224 */ /* 0x000fe400078e0062 */
[----:B------:R-:W-:Y:S02]  /*af90*/  IMAD.MOV.U32 R98, RZ, RZ, R39 ;  /* 0x000000ffff627224 */ /* 0x000fe400078e0027 */
[----:B------:R-:W-:Y:S02]  /*afa0*/  IMAD.MOV.U32 R39, RZ, RZ, R251 ;  /* 0x000000ffff277224 */ /* 0x000fe400078e00fb */
[----:B------:R1:W3:Y:S04]  /*afb0*/  LDL.LU R251, [R1+0x3bc] ;  /* 0x0003bc0001fb7983 */ /* 0x0002e80000300800 */
[----:B------:R1:W3:Y:S01]  /*afc0*/  LDL.LU.S16 R4, [R1] ;  /* 0x0000000001047983 */ /* 0x0002e20000300600 */
[----:B------:R-:W-:Y:S08]  /*afd0*/  MUFU.EX2 R189, R233 ;  /* 0x000000e900bd7308 */ /* 0x000ff00000000800 */
[----:B------:R-:W1:Y:S01]  /*afe0*/  MUFU.EX2 R15, R223 ;  /* 0x000000df000f7308 */ /* 0x000e620000000800 */
[----:B------:R-:W-:Y:S01]  /*aff0*/  @P1 HADD2 R229, -R154.H0_H0, -RZ.H0_H0 ;  /* 0xa00000ff9ae51230 */ /* 0x000fe20000000900 */
[----:B------:R-:W-:-:S04]  /*b000*/  PRMT R2, R56, 0x7773, RZ ;  /* 0x0000777338027816 */ /* 0x000fc800000000ff */
[----:B------:R-:W-:Y:S02]  /*b010*/  @P1 PRMT R154, R229, 0x5410, RZ ;  /* 0x00005410e59a1816 */ /* 0x000fe400000000ff */
[----:B------:R-:W-:Y:S01]  /*b020*/  ISETP.GT.U32.AND P1, PT, R2, UR7, PT ;  /* 0x0000000702007c0c */ /* 0x000fe2000bf24070 */
[----:B------:R-:W1:Y:S01]  /*b030*/  MUFU.EX2 R14, R215 ;  /* 0x000000d7000e7308 */ /* 0x000e620000000800 */
[C---:B------:R-:W-:Y:S02]  /*b040*/  PRMT R142, R0.reuse, 0x7632, R142 ;  /* 0x00007632008e7816 */ /* 0x040fe4000000008e */
[----:B-1----:R-:W-:Y:S02]  /*b050*/  F2FP.F16.F32.PACK_AB R185, R15, R189 ;  /* 0x000000bd0fb9723e */ /* 0x002fe400000000ff */
[----:B------:R-:W-:-:S03]  /*b060*/  PRMT R143, R0, 0x7610, R143 ;  /* 0x00007610008f7816 */ /* 0x000fc6000000008f */
[----:B------:R-:W-:Y:S01]  /*b070*/  @P0 HADD2 R230, -R185.H0_H0, -RZ.H0_H0 ;  /* 0xa00000ffb9e60230 */ /* 0x000fe20000000900 */
[----:B------:R-:W-:-:S03]  /*b080*/  LOP3.LUT R0, R51, 0xff, RZ, 0xc0, !PT ;  /* 0x000000ff33007812 */ /* 0x000fc600078ec0ff */
[----:B------:R-:W-:Y:S01]  /*b090*/  @P1 HADD2 R244, -R142.H0_H0, -RZ.H0_H0 ;  /* 0xa00000ff8ef41230 */ /* 0x000fe20000000900 */
[----:B------:R-:W-:Y:S02]  /*b0a0*/  PRMT R220, R185, 0x7610, R220 ;  /* 0x00007610b9dc7816 */ /* 0x000fe400000000dc */
[----:B------:R-:W-:Y:S02]  /*b0b0*/  @P0 PRMT R220, R230, 0x5410, RZ ;  /* 0x00005410e6dc0816 */ /* 0x000fe400000000ff */
[----:B------:R-:W-:Y:S02]  /*b0c0*/  ISETP.LE.U32.AND P0, PT, R0, UR7, PT ;  /* 0x0000000700007c0c */ /* 0x000fe4000bf03070 */
[----:B------:R-:W-:Y:S02]  /*b0d0*/  SHF.R.U32.HI R0, RZ, 0x18, R51 ;  /* 0x00000018ff007819 */ /* 0x000fe40000011633 */
[----:B------:R-:W-:Y:S02]  /*b0e0*/  PRMT R223, R143, 0x5410, R142 ;  /* 0x000054108fdf7816 */ /* 0x000fe4000000008e */
[----:B------:R-:W-:-:S02]  /*b0f0*/  @P1 PRMT R142, R244, 0x5410, RZ ;  /* 0x00005410f48e1816 */ /* 0x000fc400000000ff */
[----:B------:R-:W-:Y:S02]  /*b100*/  ISETP.LE.U32.AND P1, PT, R0, UR7, PT ;  /* 0x0000000700007c0c */ /* 0x000fe4000bf23070 */
[----:B------:R-:W-:Y:S02]  /*b110*/  F2FP.F16.F32.PACK_AB R0, R187, R8 ;  /* 0x00000008bb00723e */ /* 0x000fe400000000ff */
[----:B------:R-:W-:Y:S02]  /*b120*/  F2FP.F16.F32.PACK_AB R2, R14, R9 ;  /* 0x000000090e02723e */ /* 0x000fe400000000ff */
[----:B------:R-:W-:Y:S01]  /*b130*/  PRMT R153, R0, 0x7610, R153 ;  /* 0x0000761000997816 */ /* 0x000fe20000000099 */
[----:B------:R-:W-:Y:S01]  /*b140*/  @P5 HADD2 R232, -R143.H0_H0, -RZ.H0_H0 ;  /* 0xa00000ff8fe85230 */ /* 0x000fe20000000900 */
[----:B------:R-:W-:Y:S01]  /*b150*/  MUFU.EX2 R10, R77 ;  /* 0x0000004d000a7308 */ /* 0x000fe20000000800 */
[----:B------:R-:W-:Y:S02]  /*b160*/  PRMT R151, R2, 0x7610, R151 ;  /* 0x0000761002977816 */ /* 0x000fe40000000097 */
[----:B------:R-:W-:Y:S01]  /*b170*/  @!P3 HADD2 R246, -R153.H0_H0, -RZ.H0_H0 ;  /* 0xa00000ff99f6b230 */ /* 0x000fe20000000900 */
[----:B------:R-:W-:-:S04]  /*b180*/  PRMT R152, R0, 0x7632, R152 ;  /* 0x0000763200987816 */ /* 0x000fc80000000098 */
[----:B------:R-:W1:Y:S01]  /*b190*/  MUFU.EX2 R8, R126 ;  /* 0x0000007e00087308 */ /* 0x000e620000000800 */
[----:B------:R-:W-:Y:S01]  /*b1a0*/  PRMT R0, R50, 0x7771, RZ ;  /* 0x0000777132007816 */ /* 0x000fe200000000ff */
[----:B------:R-:W-:Y:S01]  /*b1b0*/  IMAD.MOV.U32 R233, RZ, RZ, R73 ;  /* 0x000000ffffe97224 */ /* 0x000fe200078e0049 */
[----:B------:R-:W-:Y:S01]  /*b1c0*/  @P5 PRMT R143, R232, 0x5410, RZ ;  /* 0x00005410e88f5816 */ /* 0x000fe200000000ff */
[----:B------:R-:W-:Y:S01]  /*b1d0*/  IMAD.MOV.U32 R232, RZ, RZ, R72 ;  /* 0x000000ffffe87224 */ /* 0x000fe200078e0048 */
[----:B------:R-:W-:Y:S01]  /*b1e0*/  PRMT R228, R153, 0x5410, R152 ;  /* 0x0000541099e47816 */ /* 0x000fe20000000098 */
[----:B------:R-:W-:Y:S01]  /*b1f0*/  @!P0 HADD2 R245, -R151.H0_H0, -RZ.H0_H0 ;  /* 0xa00000ff97f58230 */ /* 0x000fe20000000900 */
[----:B------:R-:W-:Y:S01]  /*b200*/  PRMT R155, R2, 0x7632, R155 ;  /* 0x00007632029b7816 */ /* 0x000fe2000000009b */
[----:B------:R-:W1:Y:S01]  /*b210*/  S2R R73, SR_TID.X ;  /* 0x0000000000497919 */ /* 0x000e620000002100 */
[----:B------:R-:W-:Y:S02]  /*b220*/  @!P3 PRMT R153, R246, 0x5410, RZ ;  /* 0x00005410f699b816 */ /* 0x000fe400000000ff */
[----:B------:R-:W-:Y:S01]  /*b230*/  ISETP.GT.U32.AND P3, PT, R0, UR7, PT ;  /* 0x0000000700007c0c */ /* 0x000fe2000bf64070 */
[----:B------:R-:W-:Y:S01]  /*b240*/  FADD.FTZ R187, R187, R3 ;  /* 0x00000003bbbb7221 */ /* 0x000fe20000010000 */
[----:B------:R-:W-:Y:S01]  /*b250*/  PRMT R0, R50, 0x7772, RZ ;  /* 0x0000777232007816 */ /* 0x000fe200000000ff */
[----:B------:R-:W1:Y:S01]  /*b260*/  S2R R232, SR_CTAID.X ;  /* 0x0000000000e87919 */ /* 0x000e620000002500 */
[----:B------:R-:W-:-:S02]  /*b270*/  PRMT R229, R151, 0x5410, R155 ;  /* 0x0000541097e57816 */ /* 0x000fc4000000009b */
[----:B------:R-:W-:Y:S02]  /*b280*/  PRMT R3, R50, 0x7773, RZ ;  /* 0x0000777332037816 */ /* 0x000fe400000000ff */
[----:B------:R-:W-:Y:S02]  /*b290*/  @!P0 PRMT R151, R245, 0x5410, RZ ;  /* 0x00005410f5978816 */ /* 0x000fe400000000ff */
[----:B------:R-:W-:Y:S02]  /*b2a0*/  ISETP.GT.U32.AND P0, PT, R0, UR7, PT ;  /* 0x0000000700007c0c */ /* 0x000fe4000bf04070 */
[----:B-1----:R-:W-:-:S04]  /*b2b0*/  F2FP.F16.F32.PACK_AB R0, R8, R10 ;  /* 0x0000000a0800723e */ /* 0x002fc800000000ff */
[C---:B------:R-:W-:Y:S02]  /*b2c0*/  PRMT R148, R0.reuse, 0x7610, R148 ;  /* 0x0000761000947816 */ /* 0x040fe40000000094 */
[----:B------:R-:W-:Y:S01]  /*b2d0*/  PRMT R144, R0, 0x7632, R144 ;  /* 0x0000763200907816 */ /* 0x000fe20000000090 */
[----:B------:R-:W-:Y:S01]  /*b2e0*/  MUFU.EX2 R11, R234 ;  /* 0x000000ea000b7308 */ /* 0x000fe20000000800 */
[----:B------:R-:W-:Y:S02]  /*b2f0*/  PRMT R0, R58, 0x7773, RZ ;  /* 0x000077733a007816 */ /* 0x000fe400000000ff */
[----:B------:R-:W-:-:S05]  /*b300*/  PRMT R226, R148, 0x5410, R144 ;  /* 0x0000541094e27816 */ /* 0x000fca0000000090 */
[----:B------:R-:W1:Y:S01]  /*b310*/  MUFU.EX2 R186, R222 ;  /* 0x000000de00ba7308 */ /* 0x000e620000000800 */
[----:B------:R-:W-:-:S05]  /*b320*/  SHF.R.U32.HI R21, RZ, 0x5, R73 ;  /* 0x00000005ff157819 */ /* 0x000fca0000011649 */
[----:B------:R-:W-:Y:S01]  /*b330*/  IMAD R232, R232, 0x8, R21 ;  /* 0x00000008e8e87824 */ /* 0x000fe200078e0215 */
[----:B-1----:R-:W-:-:S04]  /*b340*/  F2FP.F16.F32.PACK_AB R2, R186, R11 ;  /* 0x0000000bba02723e */ /* 0x002fc800000000ff */
[C---:B------:R-:W-:Y:S02]  /*b350*/  PRMT R150, R2.reuse, 0x7610, R150 ;  /* 0x0000761002967816 */ /* 0x040fe40000000096 */
[----:B------:R-:W-:Y:S01]  /*b360*/  PRMT R149, R2, 0x7632, R149 ;  /* 0x0000763202957816 */ /* 0x000fe20000000095 */
[----:B------:R-:W-:Y:S01]  /*b370*/  FADD.FTZ R187, R10, R187 ;  /* 0x000000bb0abb7221 */ /* 0x000fe20000010000 */
[----:B------:R-:W-:Y:S01]  /*b380*/  FADD.FTZ R5, R18, R5 ;  /* 0x0000000512057221 */ /* 0x000fe20000010000 */
[----:B----4-:R-:W-:-:S05]  /*b390*/  @!P1 HADD2 R248, -R152.H0_H0, -RZ.H0_H0 ;  /* 0xa00000ff98f89230 */ /* 0x010fca0000000900 */
[----:B------:R-:W-:Y:S02]  /*b3a0*/  @!P1 PRMT R152, R248, 0x5410, RZ ;  /* 0x00005410f8989816 */ /* 0x000fe400000000ff */
[----:B------:R-:W-:Y:S01]  /*b3b0*/  ISETP.GT.U32.AND P1, PT, R3, UR7, PT ;  /* 0x0000000703007c0c */ /* 0x000fe2000bf24070 */
[----:B--2---:R-:W-:-:S05]  /*b3c0*/  @P0 HADD2 R249, -R148.H0_H0, -RZ.H0_H0 ;  /* 0xa00000ff94f90230 */ /* 0x004fca0000000900 */
[----:B------:R-:W-:Y:S02]  /*b3d0*/  @P0 PRMT R148, R249, 0x5410, RZ ;  /* 0x00005410f9940816 */ /* 0x000fe400000000ff */
[----:B------:R-:W-:-:S05]  /*b3e0*/  ISETP.GT.U32.AND P0, PT, R0, UR7, PT ;  /* 0x0000000700007c0c */ /* 0x000fca000bf04070 */
[----:B---3--:R-:W-:-:S05]  /*b3f0*/  @P1 HADD2 R4, -R144.H0_H0, -RZ.H0_H0 ;  /* 0xa00000ff90041230 */ /* 0x008fca0000000900 */
[----:B------:R-:W-:-:S04]  /*b400*/  PRMT R0, R4, 0x7610, R0 ;  /* 0x0000761004007816 */ /* 0x000fc80000000000 */
[----:B------:R-:W-:Y:S01]  /*b410*/  @P1 PRMT R144, R0, 0x5410, RZ ;  /* 0x0000541000901816 */ /* 0x000fe200000000ff */
[----:B------:R-:W-:-:S05]  /*b420*/  IMAD.U32 R0, RZ, RZ, UR23 ;  /* 0x00000017ff007e24 */ /* 0x000fca000f8e00ff */
[----:B------:R-:W-:Y:S01]  /*b430*/  LOP3.LUT R0, R0, UR33, R233, 0x96, !PT ;  /* 0x0000002100007c12 */ /* 0x000fe2000f8e96e9 */
[----:B------:R-:W-:-:S04]  /*b440*/  IMAD.WIDE.U32 R232, R232, -0x326172a9, RZ ;  /* 0xcd9e8d57e8e87825 */ /* 0x000fc800078e00ff */
[----:B------:R-:W-:-:S05]  /*b450*/  IMAD.WIDE.U32 R2, R0, -0x326172a9, RZ ;  /* 0xcd9e8d5700027825 */ /* 0x000fca00078e00ff */
[----:B------:R-:W-:Y:S02]  /*b460*/  LOP3.LUT R10, R232, UR6, R3, 0x96, !PT ;  /* 0x00000006e80a7c12 */ /* 0x000fe4000f8e9603 */
[----:B------:R-:W1:Y:S01]  /*b470*/  S2R R232, SR_CTAID.X ;  /* 0x0000000000e87919 */ /* 0x000e620000002500 */
[----:B------:R-:W-:Y:S01]  /*b480*/  FADD.FTZ R4, R24, R5 ;  /* 0x0000000518047221 */ /* 0x000fe20000010000 */
[----:B------:R-:W-:Y:S01]  /*b490*/  FADD.FTZ R5, R14, R6 ;  /* 0x000000060e057221 */ /* 0x000fe20000010000 */
[C---:B------:R-:W-:Y:S02]  /*b4a0*/  LOP3.LUT R14, R2.reuse, UR32, R123, 0x96, !PT ;  /* 0x00000020020e7c12 */ /* 0x040fe4000f8e967b */
[----:B------:R-:W-:Y:S01]  /*b4b0*/  LOP3.LUT R6, R2, UR32, R125, 0x96, !PT ;  /* 0x0000002002067c12 */ /* 0x000fe2000f8e967d */
[----:B------:R-:W-:Y:S01]  /*b4c0*/  FADD.FTZ R189, R189, R4 ;  /* 0x00000004bdbd7221 */ /* 0x000fe20000010000 */
[----:B-1----:R-:W-:-:S04]  /*b4d0*/  IMAD R232, R232, 0x8, R21 ;  /* 0x00000008e8e87824 */ /* 0x002fc800078e0215 */
[----:B------:R-:W-:-:S04]  /*b4e0*/  VIADD R232, R232, 0x4 ;  /* 0x00000004e8e87836 */ /* 0x000fc80000000000 */
[----:B------:R-:W-:-:S03]  /*b4f0*/  IMAD.WIDE.U32 R232, R232, -0x326172a9, RZ ;  /* 0xcd9e8d57e8e87825 */ /* 0x000fc600078e00ff */
[----:B------:R-:W-:-:S05]  /*b500*/  LOP3.LUT R0, R232, UR6, R3, 0x96, !PT ;  /* 0x00000006e8007c12 */ /* 0x000fca000f8e9603 */
[----:B------:R-:W-:-:S04]  /*b510*/  IMAD.WIDE.U32 R2, R0, -0x2daee0ad, RZ ;  /* 0xd2511f5300027825 */ /* 0x000fc800078e00ff */
[----:B------:R-:W-:Y:S01]  /*b520*/  FADD.FTZ R11, R11, R5 ;  /* 0x000000050b0b7221 */ /* 0x000fe20000010000 */
[----:B------:R-:W-:Y:S01]  /*b530*/  LOP3.LUT R4, R136, UR31, R3, 0x96, !PT ;  /* 0x0000001f88047c12 */ /* 0x000fe2000f8e9603 */
[----:B------:R-:W-:-:S04]  /*b540*/  FADD.FTZ R188, R188, R7 ;  /* 0x00000007bcbc7221 */ /* 0x000fc80000010000 */
[----:B------:R-:W-:-:S04]  /*b550*/  IMAD.WIDE.U32 R4, R4, -0x326172a9, RZ ;  /* 0xcd9e8d5704047825 */ /* 0x000fc800078e00ff */
[----:B------:R-:W-:Y:S01]  /*b560*/  IMAD.WIDE.U32 R6, R6, -0x2daee0ad, RZ ;  /* 0xd2511f5306067825 */ /* 0x000fe200078e00ff */
[----:B------:R-:W-:-:S04]  /*b570*/  LOP3.LUT R3, R124, UR30, R5, 0x96, !PT ;  /* 0x0000001e7c037c12 */ /* 0x000fc8000f8e9605 */
[----:B------:R-:W-:Y:S01]  /*b580*/  LOP3.LUT R7, R2, UR29, R7, 0x96, !PT ;  /* 0x0000001d02077c12 */ /* 0x000fe2000f8e9607 */
[----:B------:R-:W-:-:S05]  /*b590*/  IMAD.WIDE.U32 R2, R3, -0x2daee0ad, RZ ;  /* 0xd2511f5303027825 */ /* 0x000fca00078e00ff */
[----:B------:R-:W-:Y:S01]  /*b5a0*/  LOP3.LUT R3, R6, UR26, R3, 0x96, !PT ;  /* 0x0000001a06037c12 */ /* 0x000fe2000f8e9603 */
[----:B------:R-:W-:-:S04]  /*b5b0*/  IMAD.WIDE.U32 R6, R7, -0x326172a9, RZ ;  /* 0xcd9e8d5707067825 */ /* 0x000fc800078e00ff */
[----:B------:R-:W-:Y:S01]  /*b5c0*/  FADD.FTZ R187, R8, R187 ;  /* 0x000000bb08bb7221 */ /* 0x000fe20000010000 */
[----:B------:R-:W-:-:S05]  /*b5d0*/  LOP3.LUT R4, R4, UR27, R7, 0x96, !PT ;  /* 0x0000001b04047c12 */ /* 0x000fca000f8e9607 */
[----:B------:R-:W-:-:S05]  /*b5e0*/  IMAD.WIDE.U32 R8, R4, -0x2daee0ad, RZ ;  /* 0xd2511f5304087825 */ /* 0x000fca00078e00ff */
[----:B------:R-:W-:Y:S01]  /*b5f0*/  LOP3.LUT R4, R2, UR16, R9, 0x96, !PT ;  /* 0x0000001002047c12 */ /* 0x000fe2000f8e9609 */
[----:B------:R-:W-:-:S04]  /*b600*/  IMAD.WIDE.U32 R2, R3, -0x326172a9, RZ ;  /* 0xcd9e8d5703027825 */ /* 0x000fc800078e00ff */
[----:B------:R-:W-:-:S04]  /*b610*/  IMAD.WIDE.U32 R4, R4, -0x326172a9, RZ ;  /* 0xcd9e8d5704047825 */ /* 0x000fc800078e00ff */
[----:B------:R-:W-:Y:S01]  /*b620*/  @!P4 HADD2 R247, -R155.H0_H0, -RZ.H0_H0 ;  /* 0xa00000ff9bf7c230 */ /* 0x000fe20000000900 */
[----:B------:R-:W-:-:S04]  /*b630*/  LOP3.LUT R21, R2, UR15, R5, 0x96, !PT ;  /* 0x0000000f02157c12 */ /* 0x000fc8000f8e9605 */
[----:B------:R-:W-:Y:S02]  /*b640*/  LOP3.LUT R0, R21, 0xff, RZ, 0xc0, !PT ;  /* 0x000000ff15007812 */ /* 0x000fe400078ec0ff */
        /* <DEDUP_REMOVED lines=10> */
[----:B------:R-:W-:-:S02]  /*b6f0*/  @!P2 HADD2 R252, -R150.H0_H0, -RZ.H0_H0 ;  /* 0xa00000ff96fca230 */ /* 0x000fc40000000900 */
[----:B------:R-:W-:Y:S02]  /*b700*/  IMAD.MOV.U32 R72, RZ, RZ, R120 ;  /* 0x000000ffff487224 */ /* 0x000fe400078e0078 */
[----:B------:R-:W-:Y:S01]  /*b710*/  IMAD.MOV.U32 R120, RZ, RZ, R70 ;  /* 0x000000ffff787224 */ /* 0x000fe200078e0046 */
[----:B------:R-:W-:Y:S01]  /*b720*/  LOP3.LUT R0, R0, 0xff, RZ, 0xc0, !PT ;  /* 0x000000ff00007812 */ /* 0x000fe200078ec0ff */
[----:B------:R-:W-:Y:S01]  /*b730*/  IMAD.MOV.U32 R70, RZ, RZ, R67 ;  /* 0x000000ffff467224 */ /* 0x000fe200078e0043 */
[----:B------:R-:W-:Y:S01]  /*b740*/  @!P2 PRMT R150, R252, 0x5410, RZ ;  /* 0x00005410fc96a816 */ /* 0x000fe200000000ff */
[----:B------:R-:W-:Y:S01]  /*b750*/  IMAD.MOV.U32 R67, RZ, RZ, R111 ;  /* 0x000000ffff437224 */ /* 0x000fe200078e006f */
[----:B------:R-:W-:Y:S01]  /*b760*/  ISETP.LE.U32.AND P2, PT, R0, UR7, PT ;  /* 0x0000000700007c0c */ /* 0x000fe2000bf43070 */
[----:B------:R-:W-:Y:S01]  /*b770*/  IMAD.MOV.U32 R73, RZ, RZ, R72 ;  /* 0x000000ffff497224 */ /* 0x000fe200078e0048 */
[----:B------:R-:W-:Y:S01]  /*b780*/  SHF.R.U32.HI R0, RZ, 0x18, R21 ;  /* 0x00000018ff007819 */ /* 0x000fe20000011615 */
[----:B------:R-:W-:-:S02]  /*b790*/  IMAD.MOV.U32 R126, RZ, RZ, R120 ;  /* 0x000000ffff7e7224 */ /* 0x000fc400078e0078 */
[----:B------:R-:W-:Y:S02]  /*b7a0*/  IMAD.MOV.U32 R111, RZ, RZ, R172 ;  /* 0x000000ffff6f7224 */ /* 0x000fe400078e00ac */
[----:B------:R-:W-:Y:S01]  /*b7b0*/  IMAD.MOV.U32 R72, RZ, RZ, R70 ;  /* 0x000000ffff487224 */ /* 0x000fe200078e0046 */
[----:B------:R-:W2:Y:S01]  /*b7c0*/  LDL.LU R172, [R1+0x3b8] ;  /* 0x0003b80001ac7983 */ /* 0x000ea20000300800 */
[----:B------:R-:W-:Y:S02]  /*b7d0*/  IMAD.MOV.U32 R120, RZ, RZ, R67 ;  /* 0x000000ffff787224 */ /* 0x000fe400078e0043 */
[----:B------:R-:W-:Y:S02]  /*b7e0*/  IMAD.MOV.U32 R70, RZ, RZ, R40 ;  /* 0x000000ffff467224 */ /* 0x000fe400078e0028 */
[----:B------:R-:W-:Y:S02]  /*b7f0*/  IMAD.MOV.U32 R67, RZ, RZ, R94 ;  /* 0x000000ffff437224 */ /* 0x000fe400078e005e */
[----:B------:R-:W3:Y:S01]  /*b800*/  LDL.LU R94, [R1+0x3b4] ;  /* 0x0003b400015e7983 */ /* 0x000ee20000300800 */
[----:B------:R-:W-:Y:S01]  /*b810*/  IMAD.MOV.U32 R40, RZ, RZ, R173 ;  /* 0x000000ffff287224 */ /* 0x000fe200078e00ad */
[----:B------:R-:W-:-:S02]  /*b820*/  ISETP.LE.U32.AND P1, PT, R0, UR7, PT ;  /* 0x0000000700007c0c */ /* 0x000fc4000bf23070 */
[----:B------:R-:W4:Y:S04]  /*b830*/  LDL.LU R173, [R1+0x3b0] ;  /* 0x0003b00001ad7983 */ /* 0x000f280000300800 */
[----:B------:R1:W2:Y:S04]  /*b840*/  LDL.LU.S16 R45, [R1+0x1c] ;  /* 0x00001c00012d7983 */ /* 0x0002a80000300600 */
[----:B------:R1:W3:Y:S01]  /*b850*/  LDL.LU.S16 R0, [R1+0x18] ;  /* 0x0000180001007983 */ /* 0x0002e20000300600 */
[----:B------:R-:W-:Y:S01]  /*b860*/  F2FP.F16.F32.PACK_AB R17, R126, R73 ;  /* 0x000000497e11723e */ /* 0x000fe200000000ff */
[----:B------:R-:W-:-:S03]  /*b870*/  FADD.FTZ R188, R16, R188 ;  /* 0x000000bc10bc7221 */ /* 0x000fc60000010000 */
[----:B------:R-:W-:Y:S01]  /*b880*/  PRMT R16, R17, 0x7632, R16 ;  /* 0x0000763211107816 */ /* 0x000fe20000000010 */
        /* <DEDUP_REMOVED lines=8> */
[----:B------:R-:W4:Y:S01]  /*b910*/  LDL.LU R65, [R1+0x114] ;  /* 0x0001140001417983 */ /* 0x000f220000300800 */
[----:B------:R-:W-:-:S03]  /*b920*/  IMAD.MOV.U32 R96, RZ, RZ, R168 ;  /* 0x000000ffff607224 */ /* 0x000fc600078e00a8 */
[----:B------:R-:W4:Y:S01]  /*b930*/  LDL.LU R168, [R1+0x3ac] ;  /* 0x0003ac0001a87983 */ /* 0x000f220000300800 */
[----:B--2---:R-:W-:Y:S02]  /*b940*/  @!P4 HADD2 R45, -R17.H0_H0, -RZ.H0_H0 ;  /* 0xa00000ff112dc230 */ /* 0x004fe40000000900 */
[----:B---3--:R-:W-:-:S03]  /*b950*/  @!P3 HADD2 R0, -R16.H0_H0, -RZ.H0_H0 ;  /* 0xa00000ff1000b230 */ /* 0x008fc60000000900 */
[----:B------:R-:W-:Y:S02]  /*b960*/  PRMT R43, R45, 0x7610, R43 ;  /* 0x000076102d2b7816 */ /* 0x000fe4000000002b */
[----:B------:R-:W-:Y:S02]  /*b970*/  PRMT R42, R0, 0x7610, R42 ;  /* 0x00007610002a7816 */ /* 0x000fe4000000002a */
[----:B------:R-:W-:Y:S02]  /*b980*/  PRMT R45, R17, 0x5410, R16 ;  /* 0x00005410112d7816 */ /* 0x000fe40000000010 */
[----:B------:R-:W-:Y:S02]  /*b990*/  @!P3 PRMT R16, R42, 0x5410, RZ ;  /* 0x000054102a10b816 */ /* 0x000fe400000000ff */
[----:B------:R1:W2:Y:S01]  /*b9a0*/  LDL.LU.S16 R42, [R1+0x24] ;  /* 0x00002400012a7983 */ /* 0x0002a20000300600 */
[----:B------:R-:W-:Y:S02]  /*b9b0*/  IMAD.MOV.U32 R0, RZ, RZ, R4 ;  /* 0x000000ffff007224 */ /* 0x000fe400078e0004 */
[----:B------:R-:W-:Y:S01]  /*b9c0*/  @P0 HADD2 R251, -R185.H1_H1, -RZ.H0_H0 ;  /* 0xa00000ffb9fb0230 */ /* 0x000fe20000000d00 */
[----:B------:R-:W-:-:S02]  /*b9d0*/  PRMT R215, R185, 0x7632, R215 ;  /* 0x00007632b9d77816 */ /* 0x000fc400000000d7 */
[----:B------:R-:W-:Y:S02]  /*b9e0*/  LOP3.LUT R0, R0, 0xff, RZ, 0xc0, !PT ;  /* 0x000000ff00007812 */ /* 0x000fe400078ec0ff */
[----:B------:R-:W-:Y:S02]  /*b9f0*/  @P0 PRMT R215, R251, 0x5410, RZ ;  /* 0x00005410fbd70816 */ /* 0x000fe400000000ff */
[----:B------:R-:W-:Y:S02]  /*ba00*/  ISETP.LE.U32.AND P0, PT, R0, UR7, PT ;  /* 0x0000000700007c0c */ /* 0x000fe4000bf03070 */
[----:B------:R-:W-:-:S04]  /*ba10*/  F2FP.F16.F32.PACK_AB R0, R124, R73 ;  /* 0x000000497c00723e */ /* 0x000fc800000000ff */
[----:B------:R-:W-:-:S05]  /*ba20*/  PRMT R24, R0, 0x7610, R24 ;  /* 0x0000761000187816 */ /* 0x000fca0000000018 */
[----:B--2---:R-:W-:-:S05]  /*ba30*/  @!P2 HADD2 R42, -R24.H0_H0, -RZ.H0_H0 ;  /* 0xa00000ff182aa230 */ /* 0x004fca0000000900 */
[----:B------:R-:W-:Y:S02]  /*ba40*/  PRMT R18, R42, 0x7610, R18 ;  /* 0x000076102a127816 */ /* 0x000fe40000000012 */
[----:B------:R1:W2:Y:S01]  /*ba50*/  LDL.LU.S16 R42, [R1+0x20] ;  /* 0x00002000012a7983 */ /* 0x0002a20000300600 */
[----:B------:R-:W-:Y:S02]  /*ba60*/  PRMT R19, R0, 0x7632, R19 ;  /* 0x0000763200137816 */ /* 0x000fe40000000013 */
[----:B------:R-:W-:Y:S01]  /*ba70*/  PRMT R0, R4, 0x7771, RZ ;  /* 0x0000777104007816 */ /* 0x000fe200000000ff */
[----:B------:R-:W-:Y:S02]  /*ba80*/  IMAD.MOV.U32 R73, RZ, RZ, R98 ;  /* 0x000000ffff497224 */ /* 0x000fe400078e0062 */
[----:B------:R-:W-:Y:S01]  /*ba90*/  IMAD.MOV.U32 R98, RZ, RZ, R66 ;  /* 0x000000ffff627224 */ /* 0x000fe200078e0042 */
[----:B------:R-:W-:Y:S02]  /*baa0*/  ISETP.GT.U32.AND P3, PT, R0, UR7, PT ;  /* 0x0000000700007c0c */ /* 0x000fe4000bf64070 */
[----:B------:R-:W-:-:S02]  /*bab0*/  F2FP.F16.F32.PACK_AB R0, R171, R237 ;  /* 0x000000edab00723e */ /* 0x000fc400000000ff */
[----:B------:R-:W3:Y:S01]  /*bac0*/  LDL.LU R171, [R1+0x3a8] ;  /* 0x0003a80001ab7983 */ /* 0x000ee20000300800 */
[----:B------:R-:W-:-:S03]  /*bad0*/  PRMT R66, R24, 0x5410, R19 ;  /* 0x0000541018427816 */ /* 0x000fc60000000013 */
[----:B------:R-:W3:Y:S01]  /*bae0*/  LDL.LU R237, [R1+0x3a4] ;  /* 0x0003a40001ed7983 */ /* 0x000ee20000300800 */
[----:B--2---:R-:W-:-:S05]  /*baf0*/  @!P1 HADD2 R42, -R19.H0_H0, -RZ.H0_H0 ;  /* 0xa00000ff132a9230 */ /* 0x004fca0000000900 */
[----:B------:R-:W-:-:S04]  /*bb00*/  PRMT R7, R42, 0x7610, R7 ;  /* 0x000076102a077816 */ /* 0x000fc80000000007 */
[----:B------:R-:W-:Y:S02]  /*bb10*/  @!P1 PRMT R19, R7, 0x5410, RZ ;  /* 0x0000541007139816 */ /* 0x000fe400000000ff */
[----:B------:R1:W2:Y:S01]  /*bb20*/  LDL.LU.S16 R7, [R1+0x30] ;  /* 0x0000300001077983 */ /* 0x0002a20000300600 */
[----:B------:R-:W-:Y:S01]  /*bb30*/  PRMT R26, R0, 0x7610, R26 ;  /* 0x00007610001a7816 */ /* 0x000fe2000000001a */
[----:B------:R-:W-:Y:S02]  /*bb40*/  IMAD.MOV.U32 R124, RZ, RZ, R216 ;  /* 0x000000ffff7c7224 */ /* 0x000fe400078e00d8 */
[----:B------:R-:W3:Y:S02]  /*bb50*/  LDL.LU R216, [R1+0x3a0] ;  /* 0x0003a00001d87983 */ /* 0x000ee40000300800 */
[----:B--2---:R-:W-:-:S05]  /*bb60*/  @!P0 HADD2 R7, -R26.H0_H0, -RZ.H0_H0 ;  /* 0xa00000ff1a078230 */ /* 0x004fca0000000900 */
[----:B------:R-:W-:Y:S02]  /*bb70*/  PRMT R2, R7, 0x7610, R2 ;  /* 0x0000761007027816 */ /* 0x000fe40000000002 */
[----:B------:R1:W2:Y:S04]  /*bb80*/  LDL.LU.S16 R7, [R1+0x28] ;  /* 0x0000280001077983 */ /* 0x0002a80000300600 */
[----:B------:R1:W4:Y:S01]  /*bb90*/  LDL.LU.S16 R42, [R1+0x38] ;  /* 0x00003800012a7983 */ /* 0x0003220000300600 */
[----:B------:R-:W-:Y:S02]  /*bba0*/  PRMT R25, R0, 0x7632, R25 ;  /* 0x0000763200197816 */ /* 0x000fe40000000019 */
[----:B------:R-:W-:Y:S02]  /*bbb0*/  LOP3.LUT R6, R6, UR17, R3, 0x96, !PT ;  /* 0x0000001106067c12 */ /* 0x000fe4000f8e9603 */
[----:B------:R-:W-:Y:S01]  /*bbc0*/  F2FP.F16.F32.PACK_AB R3, R124, R73 ;  /* 0x000000497c03723e */ /* 0x000fe200000000ff */
        /* <DEDUP_REMOVED lines=8> */
[----:B------:R-:W-:Y:S02]  /*bc50*/  PRMT R64, R26, 0x5410, R25 ;  /* 0x000054101a407816 */ /* 0x000fe40000000019 */
[----:B------:R-:W-:Y:S02]  /*bc60*/  @!P4 PRMT R17, R43, 0x5410, RZ ;  /* 0x000054102b11c816 */ /* 0x000fe400000000ff */
[----:B------:R-:W-:Y:S01]  /*bc70*/  PRMT R23, R3, 0x7610, R23 ;  /* 0x0000761003177816 */ /* 0x000fe20000000017 */
[----:B--2---:R-:W-:-:S05]  /*bc80*/  @P3 HADD2 R7, -R25.H0_H0, -RZ.H0_H0 ;  /* 0xa00000ff19073230 */ /* 0x004fca0000000900 */
[----:B------:R-:W-:-:S04]  /*bc90*/  PRMT R0, R7, 0x7610, R0 ;  /* 0x0000761007007816 */ /* 0x000fc80000000000 */
[----:B------:R-:W-:Y:S02]  /*bca0*/  @P3 PRMT R25, R0, 0x5410, RZ ;  /* 0x0000541000193816 */ /* 0x000fe400000000ff */
[----:B------:R-:W-:-:S04]  /*bcb0*/  PRMT R0, R4, 0x7772, RZ ;  /* 0x0000777204007816 */ /* 0x000fc800000000ff */
[----:B------:R-:W-:-:S13]  /*bcc0*/  ISETP.GT.U32.AND P4, PT, R0, UR7, PT ;  /* 0x0000000700007c0c */ /* 0x000fda000bf84070 */
[----:B----4-:R-:W-:-:S05]  /*bcd0*/  @P4 HADD2 R42, -R23.H0_H0, -RZ.H0_H0 ;  /* 0xa00000ff172a4230 */ /* 0x010fca0000000900 */
[----:B------:R-:W-:Y:S02]  /*bce0*/  PRMT R41, R42, 0x7610, R41 ;  /* 0x000076102a297816 */ /* 0x000fe40000000029 */
[----:B------:R1:W2:Y:S01]  /*bcf0*/  LDL.LU.S16 R42, [R1+0x34] ;  /* 0x00003400012a7983 */ /* 0x0002a20000300600 */
[----:B------:R-:W-:-:S04]  /*bd00*/  PRMT R0, R4, 0x7773, RZ ;  /* 0x0000777304007816 */ /* 0x000fc800000000ff */
[----:B------:R-:W-:Y:S02]  /*bd10*/  ISETP.GT.U32.AND P3, PT, R0, UR7, PT ;  /* 0x0000000700007c0c */ /* 0x000fe4000bf64070 */
[----:B------:R-:W-:Y:S01]  /*bd20*/  PRMT R22, R3, 0x7632, R22 ;  /* 0x0000763203167816 */ /* 0x000fe20000000016 */
        /* <DEDUP_REMOVED lines=13> */
[----:B------:R-:W-:Y:S01]  /*be00*/  PRMT R43, R23, 0x5410, R22 ;  /* 0x00005410172b7816 */ /* 0x000fe20000000016 */
[----:B------:R-:W-:Y:S02]  /*be10*/  IMAD.MOV.U32 R99, RZ, RZ, R97 ;  /* 0x000000ffff637224 */ /* 0x000fe400078e0061 */
[----:B------:R-:W-:Y:S01]  /*be20*/  IMAD.MOV.U32 R86, RZ, RZ, R85 ;  /* 0x000000ffff567224 */ /* 0x000fe200078e0055 */
[----:B------:R-:W4:Y:S01]  /*be30*/  LDL.LU R97, [R1+0x194] ;  /* 0x0001940001617983 */ /* 0x000f220000300800 */
[----:B------:R-:W-:-:S03]  /*be40*/  IMAD.MOV.U32 R85, RZ, RZ, R235 ;  /* 0x000000ffff557224 */ /* 0x000fc600078e00eb */
[----:B------:R-:W3:Y:S01]  /*be50*/  LDL.LU R235, [R1+0x39c] ;  /* 0x00039c0001eb7983 */ /* 0x000ee20000300800 */
[----:B--2---:R-:W-:-:S05]  /*be60*/  @P3 HADD2 R42, -R22.H0_H0, -RZ.H0_H0 ;  /* 0xa00000ff162a3230 */ /* 0x004fca0000000900 */
[----:B------:R-:W-:-:S04]  /*be70*/  PRMT R32, R42, 0x7610, R32 ;  /* 0x000076102a207816 */ /* 0x000fc80000000020 */
[----:B------:R-:W-:Y:S02]  /*be80*/  @P3 PRMT R22, R32, 0x5410, RZ ;  /* 0x0000541020163816 */ /* 0x000fe400000000ff */
[----:B------:R1:W2:Y:S01]  /*be90*/  LDL.LU.S16 R32, [R1+0x40] ;  /* 0x0000400001207983 */ /* 0x0002a20000300600 */
[----:B------:R-:W-:Y:S01]  /*bea0*/  IMAD.WIDE.U32 R6, R6, -0x2daee0ad, RZ ;  /* 0xd2511f5306067825 */ /* 0x000fe200078e00ff */
[----:B------:R-:W-:-:S04]  /*beb0*/  @!P2 PRMT R24, R18, 0x5410, RZ ;  /* 0x000054101218a816 */ /* 0x000fc800000000ff */
[----:B------:R-:W-:-:S04]  /*bec0*/  LOP3.LUT R18, R8, UR14, R7, 0x96, !PT ;  /* 0x0000000e08127c12 */ /* 0x000fc8000f8e9607 */
[----:B------:R-:W-:-:S04]  /*bed0*/  LOP3.LUT R0, R18, 0xffff, RZ, 0xc0, !PT ;  /* 0x0000ffff12007812 */ /* 0x000fc800078ec0ff */
[----:B------:R-:W-:-:S04]  /*bee0*/  SHF.R.U32.HI R0, RZ, 0x8, R0 ;  /* 0x00000008ff007819 */ /* 0x000fc80000011600 */
[----:B------:R-:W-:Y:S02]  /*bef0*/  LOP3.LUT R0, R0, 0xffff, RZ, 0xc0, !PT ;  /* 0x0000ffff00007812 */ /* 0x000fe400078ec0ff */
[----:B------:R-:W-:Y:S02]  /*bf00*/  @!P0 PRMT R26, R2, 0x5410, RZ ;  /* 0x00005410021a8816 */ /* 0x000fe400000000ff */
[----:B------:R-:W-:Y:S02]  /*bf10*/  ISETP.LE.U32.AND P1, PT, R0, UR7, PT ;  /* 0x0000000700007c0c */ /* 0x000fe4000bf23070 */
[C---:B------:R-:W-:Y:S02]  /*bf20*/  PRMT R0, R18.reuse, 0x7632, R0 ;  /* 0x0000763212007816 */ /* 0x040fe40000000000 */
[----:B------:R-:W-:Y:S02]  /*bf30*/  LOP3.LUT R2, R18, 0xff, RZ, 0xc0, !PT ;  /* 0x000000ff12027812 */ /* 0x000fe400078ec0ff */
[----:B------:R-:W-:-:S02]  /*bf40*/  LOP3.LUT R0, R0, 0xff, RZ, 0xc0, !PT ;  /* 0x000000ff00007812 */ /* 0x000fc400078ec0ff */
[----:B------:R-:W-:Y:S02]  /*bf50*/  ISETP.LE.U32.AND P2, PT, R2, UR7, PT ;  /* 0x0000000702007c0c */ /* 0x000fe4000bf43070 */
[----:B------:R-:W-:Y:S02]  /*bf60*/  ISETP.LE.U32.AND P0, PT, R0, UR7, PT ;  /* 0x0000000700007c0c */ /* 0x000fe4000bf03070 */
[----:B------:R-:W-:-:S04]  /*bf70*/  F2FP.F16.F32.PACK_AB R0, R125, R124 ;  /* 0x0000007c7d00723e */ /* 0x000fc800000000ff */
[----:B------:R-:W-:-:S05]  /*bf80*/  PRMT R109, R0, 0x7610, R109 ;  /* 0x00007610006d7816 */ /* 0x000fca000000006d */
[----:B--2---:R-:W-:-:S05]  /*bf90*/  @!P2 HADD2 R32, -R109.H0_H0, -RZ.H0_H0 ;  /* 0xa00000ff6d20a230 */ /* 0x004fca0000000900 */
[----:B------:R-:W-:Y:S02]  /*bfa0*/  PRMT R31, R32, 0x7610, R31 ;  /* 0x00007610201f7816 */ /* 0x000fe4000000001f */
[----:B------:R1:W2:Y:S01]  /*bfb0*/  LDL.LU.S16 R32, [R1+0x3c] ;  /* 0x00003c0001207983 */ /* 0x0002a20000300600 */
[----:B------:R-:W-:Y:S01]  /*bfc0*/  PRMT R110, R0, 0x7632, R110 ;  /* 0x00007632006e7816 */ /* 0x000fe2000000006e */
[----:B------:R-:W-:Y:S02]  /*bfd0*/  IMAD.MOV.U32 R124, RZ, RZ, R73 ;  /* 0x000000ffff7c7224 */ /* 0x000fe400078e0049 */
[----:B------:R-:W-:Y:S02]  /*bfe0*/  IMAD.MOV.U32 R73, RZ, RZ, R72 ;  /* 0x000000ffff497224 */ /* 0x000fe400078e0048 */
[----:B------:R-:W-:Y:S02]  /*bff0*/  IMAD.MOV.U32 R72, RZ, RZ, R120 ;  /* 0x000000ffff487224 */ /* 0x000fe400078e0078 */
[----:B------:R-:W-:-:S02]  /*c000*/  IMAD.MOV.U32 R120, RZ, RZ, R127 ;  /* 0x000000ffff787224 */ /* 0x000fc400078e007f */
[----:B------:R-:W-:Y:S01]  /*c010*/  IMAD.MOV.U32 R127, RZ, RZ, R119 ;  /* 0x000000ffff7f7224 */ /* 0x000fe200078e0077 */
[----:B------:R-:W-:Y:S01]  /*c020*/  SHF.R.U32.HI R0, RZ, 0x18, R18 ;  /* 0x00000018ff007819 */ /* 0x000fe20000011612 */
[----:B------:R-:W-:Y:S02]  /*c030*/  IMAD.MOV.U32 R119, RZ, RZ, R70 ;  /* 0x000000ffff777224 */ /* 0x000fe400078e0046 */
[----:B------:R-:W-:Y:S02]  /*c040*/  IMAD.MOV.U32 R70, RZ, RZ, R79 ;  /* 0x000000ffff467224 */ /* 0x000fe400078e004f */
[----:B------:R-:W-:Y:S02]  /*c050*/  IMAD.MOV.U32 R79, RZ, RZ, R98 ;  /* 0x000000ffff4f7224 */ /* 0x000fe400078e0062 */
[----:B------:R-:W-:Y:S01]  /*c060*/  IMAD.MOV.U32 R98, RZ, RZ, R65 ;  /* 0x000000ffff627224 */ /* 0x000fe200078e0041 */
[----:B------:R-:W-:Y:S01]  /*c070*/  ISETP.LE.U32.AND P3, PT, R0, UR7, PT ;  /* 0x0000000700007c0c */ /* 0x000fe2000bf63070 */
[----:B------:R-:W-:Y:S01]  /*c080*/  IMAD.MOV.U32 R65, RZ, RZ, R99 ;  /* 0x000000ffff417224 */ /* 0x000fe200078e0063 */
[----:B------:R-:W-:Y:S01]  /*c090*/  F2FP.F16.F32.PACK_AB R0, R236, R239 ;  /* 0x000000efec00723e */ /* 0x000fe200000000ff */
[----:B------:R-:W-:Y:S01]  /*c0a0*/  IMAD.MOV.U32 R99, RZ, RZ, R86 ;  /* 0x000000ffff637224 */ /* 0x000fe200078e0056 */
[----:B------:R-:W3:Y:S01]  /*c0b0*/  LDL.LU R236, [R1+0x398] ;  /* 0x0003980001ec7983 */ /* 0x000ee20000300800 */
[----:B----4-:R-:W-:-:S02]  /*c0c0*/  IMAD.MOV.U32 R86, RZ, RZ, R97 ;  /* 0x000000ffff567224 */ /* 0x010fc400078e0061 */
[----:B------:R-:W-:Y:S01]  /*c0d0*/  IMAD.MOV.U32 R97, RZ, RZ, R87 ;  /* 0x000000ffff617224 */ /* 0x000fe200078e0057 */
[----:B------:R-:W4:Y:S01]  /*c0e0*/  LDL.LU R239, [R1+0x394] ;  /* 0x0003940001ef7983 */ /* 0x000f220000300800 */
[----:B------:R-:W-:Y:S01]  /*c0f0*/  IMAD.MOV.U32 R87, RZ, RZ, R47 ;  /* 0x000000ffff577224 */ /* 0x000fe200078e002f */
[----:B------:R-:W-:Y:S02]  /*c100*/  PRMT R47, R109, 0x5410, R110 ;  /* 0x000054106d2f7816 */ /* 0x000fe4000000006e */
[C---:B------:R-:W-:Y:S02]  /*c110*/  PRMT R108, R0.reuse, 0x7610, R108 ;  /* 0x00007610006c7816 */ /* 0x040fe4000000006c */
[----:B------:R-:W-:Y:S01]  /*c120*/  PRMT R107, R0, 0x7632, R107 ;  /* 0x00007632006b7816 */ /* 0x000fe2000000006b */
[----:B--2---:R-:W-:-:S05]  /*c130*/  @!P1 HADD2 R32, -R110.H0_H0, -RZ.H0_H0 ;  /* 0xa00000ff6e209230 */ /* 0x004fca0000000900 */
[----:B------:R-:W-:-:S04]  /*c140*/  PRMT R30, R32, 0x7610, R30 ;  /* 0x00007610201e7816 */ /* 0x000fc8000000001e */
[----:B------:R-:W-:Y:S02]  /*c150*/  @!P1 PRMT R110, R30, 0x5410, RZ ;  /* 0x000054101e6e9816 */ /* 0x000fe400000000ff */
[----:B------:R1:W2:Y:S04]  /*c160*/  LDL.LU.S16 R30, [R1+0x4c] ;  /* 0x00004c00011e7983 */ /* 0x0002a80000300600 */
[----:B------:R1:W3:Y:S01]  /*c170*/  LDL.LU.S16 R0, [R1+0x48] ;  /* 0x0000480001007983 */ /* 0x0002e20000300600 */
        /* <DEDUP_REMOVED lines=14> */
[----:B----4-:R-:W-:-:S02]  /*c260*/  IMAD.MOV.U32 R75, RZ, RZ, R239 ;  /* 0x000000ffff4b7224 */ /* 0x010fc400078e00ef */
[----:B------:R-:W4:Y:S01]  /*c270*/  LDL.LU R239, [R1+0x390] ;  /* 0x0003900001ef7983 */ /* 0x000f220000300800 */
[----:B------:R-:W-:-:S03]  /*c280*/  IMAD.MOV.U32 R65, RZ, RZ, R46 ;  /* 0x000000ffff417224 */ /* 0x000fc600078e002e */
[----:B------:R-:W4:Y:S01]  /*c290*/  LDL.LU R46, [R1+0x388] ;  /* 0x00038800012e7983 */ /* 0x000f220000300800 */
[----:B---3--:R-:W-:-:S05]  /*c2a0*/  @!P3 HADD2 R0, -R107.H0_H0, -RZ.H0_H0 ;  /* 0xa00000ff6b00b230 */ /* 0x008fca0000000900 */
[----:B------:R-:W-:Y:S01]  /*c2b0*/  PRMT R2, R0, 0x7610, R2 ;  /* 0x0000761000027816 */ /* 0x000fe20000000002 */
[----:B------:R-:W-:Y:S02]  /*c2c0*/  IMAD.MOV.U32 R0, RZ, RZ, R6 ;  /* 0x000000ffff007224 */ /* 0x000fe400078e0006 */
[----:B--2---:R-:W-:-:S03]  /*c2d0*/  @!P0 HADD2 R30, -R108.H0_H0, -RZ.H0_H0 ;  /* 0xa00000ff6c1e8230 */ /* 0x004fc60000000900 */
[----:B------:R-:W-:Y:S02]  /*c2e0*/  LOP3.LUT R0, R0, 0xff, RZ, 0xc0, !PT ;  /* 0x000000ff00007812 */ /* 0x000fe400078ec0ff */
[----:B------:R-:W-:Y:S02]  /*c2f0*/  PRMT R9, R30, 0x7610, R9 ;  /* 0x000076101e097816 */ /* 0x000fe40000000009 */
[----:B------:R-:W-:Y:S02]  /*c300*/  ISETP.LE.U32.AND P1, PT, R0, UR7, PT ;  /* 0x0000000700007c0c */ /* 0x000fe4000bf23070 */
[----:B------:R-:W-:Y:S01]  /*c310*/  F2FP.F16.F32.PACK_AB R0, R126, R125 ;  /* 0x0000007d7e00723e */ /* 0x000fe200000000ff */
[----:B------:R-:W-:Y:S02]  /*c320*/  IMAD.MOV.U32 R125, RZ, RZ, R124 ;  /* 0x000000ffff7d7224 */ /* 0x000fe400078e007c */
[----:B------:R-:W-:Y:S02]  /*c330*/  IMAD.MOV.U32 R124, RZ, RZ, R73 ;  /* 0x000000ffff7c7224 */ /* 0x000fe400078e0049 */
[----:B------:R-:W-:-:S02]  /*c340*/  IMAD.MOV.U32 R73, RZ, RZ, R119 ;  /* 0x000000ffff497224 */ /* 0x000fc400078e0077 */
[----:B------:R-:W-:Y:S01]  /*c350*/  IMAD.MOV.U32 R119, RZ, RZ, R67 ;  /* 0x000000ffff777224 */ /* 0x000fe200078e0043 */
[----:B------:R-:W-:Y:S02]  /*c360*/  PRMT R67, R108, 0x5410, R107 ;  /* 0x000054106c437816 */ /* 0x000fe4000000006b */
[----:B------:R-:W-:Y:S02]  /*c370*/  @!P0 PRMT R108, R9, 0x5410, RZ ;  /* 0x00005410096c8816 */ /* 0x000fe400000000ff */
[----:B------:R1:W2:Y:S01]  /*c380*/  LDL.LU.S16 R9, [R1+0x54] ;  /* 0x0000540001097983 */ /* 0x0002a20000300600 */
[----:B------:R-:W-:Y:S02]  /*c390*/  PRMT R114, R0, 0x7610, R114 ;  /* 0x0000761000727816 */ /* 0x000fe40000000072 */
[----:B------:R-:W-:Y:S02]  /*c3a0*/  @!P3 PRMT R107, R2, 0x5410, RZ ;  /* 0x00005410026bb816 */ /* 0x000fe400000000ff */
[----:B------:R-:W-:Y:S01]  /*c3b0*/  PRMT R2, R6, 0x7771, RZ ;  /* 0x0000777106027816 */ /* 0x000fe200000000ff */
[----:B--2---:R-:W-:-:S05]  /*c3c0*/  @!P1 HADD2 R9, -R114.H0_H0, -RZ.H0_H0 ;  /* 0xa00000ff72099230 */ /* 0x004fca0000000900 */
[----:B------:R-:W-:Y:S02]  /*c3d0*/  PRMT R8, R9, 0x7610, R8 ;  /* 0x0000761009087816 */ /* 0x000fe40000000008 */
[----:B------:R1:W2:Y:S01]  /*c3e0*/  LDL.LU.S16 R9, [R1+0x50] ;  /* 0x0000500001097983 */ /* 0x0002a20000300600 */
[----:B------:R-:W-:Y:S02]  /*c3f0*/  ISETP.GT.U32.AND P3, PT, R2, UR7, PT ;  /* 0x0000000702007c0c */ /* 0x000fe4000bf64070 */
[----:B------:R-:W-:Y:S02]  /*c400*/  PRMT R115, R0, 0x7632, R115 ;  /* 0x0000763200737816 */ /* 0x000fe40000000073 */
[----:B------:R-:W-:Y:S01]  /*c410*/  PRMT R0, R6, 0x7773, RZ ;  /* 0x0000777306007816 */ /* 0x000fe200000000ff */
[----:B------:R-:W-:Y:S02]  /*c420*/  IMAD.MOV.U32 R126, RZ, RZ, R125 ;  /* 0x000000ffff7e7224 */ /* 0x000fe400078e007d */
[----:B------:R-:W-:Y:S01]  /*c430*/  IMAD.MOV.U32 R125, RZ, RZ, R124 ;  /* 0x000000ffff7d7224 */ /* 0x000fe200078e007c */
[----:B------:R-:W-:Y:S01]  /*c440*/  ISETP.GT.U32.AND P0, PT, R0, UR7, PT ;  /* 0x0000000700007c0c */ /* 0x000fe2000bf04070 */
[----:B------:R-:W-:Y:S01]  /*c450*/  IMAD.MOV.U32 R124, RZ, RZ, R119 ;  /* 0x000000ffff7c7224 */ /* 0x000fe200078e0077 */
[----:B------:R-:W-:Y:S01]  /*c460*/  F2FP.F16.F32.PACK_AB R0, R240, R218 ;  /* 0x000000daf000723e */ /* 0x000fe200000000ff */
[----:B------:R-:W-:Y:S01]  /*c470*/  IMAD.MOV.U32 R119, RZ, RZ, R65 ;  /* 0x000000ffff777224 */ /* 0x000fe200078e0041 */
[----:B------:R-:W3:Y:S01]  /*c480*/  LDL.LU R240, [R1+0x384] ;  /* 0x0003840001f07983 */ /* 0x000ee20000300800 */
[----:B------:R-:W-:-:S03]  /*c490*/  PRMT R65, R114, 0x5410, R115 ;  /* 0x0000541072417816 */ /* 0x000fc60000000073 */
[----:B------:R-:W3:Y:S01]  /*c4a0*/  LDL.LU R218, [R1+0x380] ;  /* 0x0003800001da7983 */ /* 0x000ee20000300800 */
[----:B--2---:R-:W-:-:S05]  /*c4b0*/  @P3 HADD2 R9, -R115.H0_H0, -RZ.H0_H0 ;  /* 0xa00000ff73093230 */ /* 0x004fca0000000900 */
[----:B------:R-:W-:-:S04]  /*c4c0*/  PRMT R3, R9, 0x7610, R3 ;  /* 0x0000761009037816 */ /* 0x000fc80000000003 */
[----:B------:R-:W-:Y:S02]  /*c4d0*/  @P3 PRMT R115, R3, 0x5410, RZ ;  /* 0x0000541003733816 */ /* 0x000fe400000000ff */
[----:B------:R1:W2:Y:S01]  /*c4e0*/  LDL.LU.S16 R3, [R1+0x60] ;  /* 0x0000600001037983 */ /* 0x0002a20000300600 */
[----:B------:R-:W-:Y:S02]  /*c4f0*/  PRMT R2, R6, 0x7772, RZ ;  /* 0x0000777206027816 */ /* 0x000fe400000000ff */
[----:B------:R-:W-:Y:S02]  /*c500*/  @!P2 PRMT R109, R31, 0x5410, RZ ;  /* 0x000054101f6da816 */ /* 0x000fe400000000ff */
[----:B------:R-:W-:Y:S02]  /*c510*/  ISETP.GT.U32.AND P2, PT, R2, UR7, PT ;  /* 0x0000000702007c0c */ /* 0x000fe4000bf44070 */
[----:B------:R-:W-:-:S11]  /*c520*/  PRMT R113, R0, 0x7610, R113 ;  /* 0x0000761000717816 */ /* 0x000fd60000000071 */
[----:B--2---:R-:W-:-:S05]  /*c530*/  @P2 HADD2 R3, -R113.H0_H0, -RZ.H0_H0 ;  /* 0xa00000ff71032230 */ /* 0x004fca0000000900 */
[----:B------:R-:W-:Y:S02]  /*c540*/  PRMT R2, R3, 0x7610, R2 ;  /* 0x0000761003027816 */ /* 0x000fe40000000002 */
[----:B------:R1:W2:Y:S01]  /*c550*/  LDL.LU.S16 R3, [R1+0x58] ;  /* 0x0000580001037983 */ /* 0x0002a20000300600 */
[----:B------:R-:W-:Y:S01]  /*c560*/  PRMT R112, R0, 0x7632, R112 ;  /* 0x0000763200707816 */ /* 0x000fe20000000070 */
[----:B------:R-:W-:Y:S01]  /*c570*/  FADD.FTZ R186, R186, R11 ;  /* 0x0000000bbaba7221 */ /* 0x000fe20000010000 */
[----:B------:R-:W-:Y:S02]  /*c580*/  IMAD.WIDE.U32 R10, R10, -0x2daee0ad, RZ ;  /* 0xd2511f530a0a7825 */ /* 0x000fe400078e00ff */
[----:B------:R-:W-:Y:S02]  /*c590*/  PRMT R59, R113, 0x5410, R112 ;  /* 0x00005410713b7816 */ /* 0x000fe40000000070 */
[----:B------:R-:W-:Y:S01]  /*c5a0*/  @P2 PRMT R113, R2, 0x5410, RZ ;  /* 0x0000541002712816 */ /* 0x000fe200000000ff */
[----:B------:R-:W-:Y:S01]  /*c5b0*/  IMAD.MOV.U32 R77, RZ, RZ, R125 ;  /* 0x000000ffff4d7224 */ /* 0x000fe200078e007d */
[----:B------:R-:W-:Y:S01]  /*c5c0*/  LOP3.LUT R2, R130, UR31, R11, 0x96, !PT ;  /* 0x0000001f82027c12 */ /* 0x000fe2000f8e960b */
[----:B------:R-:W-:-:S02]  /*c5d0*/  IMAD.MOV.U32 R125, RZ, RZ, R124 ;  /* 0x000000ffff7d7224 */ /* 0x000fc400078e007c */
[----:B------:R-:W-:Y:S02]  /*c5e0*/  IMAD.MOV.U32 R124, RZ, RZ, R119 ;  /* 0x000000ffff7c7224 */ /* 0x000fe400078e0077 */
[----:B------:R-:W-:Y:S02]  /*c5f0*/  IMAD.MOV.U32 R119, RZ, RZ, R105 ;  /* 0x000000ffff777224 */ /* 0x000fe400078e0069 */
[----:B------:R-:W-:Y:S01]  /*c600*/  IMAD.MOV.U32 R105, RZ, RZ, R87 ;  /* 0x000000ffff697224 */ /* 0x000fe200078e0057 */
[----:B------:R-:W-:Y:S01]  /*c610*/  F2FP.F16.F32.PACK_AB R29, R77, R126 ;  /* 0x0000007e4d1d723e */ /* 0x000fe200000000ff */
[----:B------:R-:W-:Y:S01]  /*c620*/  IMAD.MOV.U32 R87, RZ, RZ, R85 ;  /* 0x000000ffff577224 */ /* 0x000fe200078e0055 */
[----:B------:R-:W-:Y:S01]  /*c630*/  @!P1 PRMT R114, R8, 0x5410, RZ ;  /* 0x0000541008729816 */ /* 0x000fe200000000ff */
[----:B------:R-:W-:Y:S02]  /*c640*/  IMAD.MOV.U32 R126, RZ, RZ, R125 ;  /* 0x000000ffff7e7224 */ /* 0x000fe400078e007d */
[----:B------:R-:W-:-:S02]  /*c650*/  IMAD.MOV.U32 R77, RZ, RZ, R124 ;  /* 0x000000ffff4d7224 */ /* 0x000fc400078e007c */
[----:B------:R-:W-:Y:S02]  /*c660*/  IMAD.MOV.U32 R124, RZ, RZ, R87 ;  /* 0x000000ffff7c7224 */ /* 0x000fe400078e0057 */
[----:B------:R-:W-:Y:S01]  /*c670*/  IMAD.WIDE.U32 R8, R14, -0x2daee0ad, RZ ;  /* 0xd2511f530e087825 */ /* 0x000fe200078e00ff */
[----:B------:R-:W-:-:S03]  /*c680*/  F2FP.F16.F32.PACK_AB R33, R77, R126 ;  /* 0x0000007e4d21723e */ /* 0x000fc600000000ff */
[----:B------:R-:W-:Y:S02]  /*c690*/  IMAD.MOV.U32 R85, RZ, RZ, R36 ;  /* 0x000000ffff557224 */ /* 0x000fe400078e0024 */
[----:B------:R-:W-:Y:S02]  /*c6a0*/  IMAD.MOV.U32 R125, RZ, RZ, R119 ;  /* 0x000000ffff7d7224 */ /* 0x000fe400078e0077 */
[----:B------:R-:W-:Y:S01]  /*c6b0*/  IMAD.MOV.U32 R119, RZ, RZ, R105 ;  /* 0x000000ffff777224 */ /* 0x000fe200078e0069 */
[----:B------:R-:W-:Y:S01]  /*c6c0*/  LOP3.LUT R9, R10, UR29, R9, 0x96, !PT ;  /* 0x0000001d0a097c12 */ /* 0x000fe2000f8e9609 */
[----:B------:R-:W-:Y:S02]  /*c6d0*/  IMAD.MOV.U32 R105, RZ, RZ, R38 ;  /* 0x000000ffff697224 */ /* 0x000fe400078e0026 */
[----:B------:R-:W-:Y:S02]  /*c6e0*/  IMAD.MOV.U32 R77, RZ, RZ, R124 ;  /* 0x000000ffff4d7224 */ /* 0x000fe400078e007c */
[----:B------:R-:W-:-:S02]  /*c6f0*/  IMAD.MOV.U32 R36, RZ, RZ, R219 ;  /* 0x000000ffff247224 */ /* 0x000fc400078e00db */
[----:B------:R-:W-:Y:S01]  /*c700*/  IMAD.MOV.U32 R38, RZ, RZ, R85 ;  /* 0x000000ffff267224 */ /* 0x000fe200078e0055 */
[----:B------:R-:W3:Y:S01]  /*c710*/  LDL.LU R219, [R1+0x37c] ;  /* 0x00037c0001db7983 */ /* 0x000ee20000300800 */
[----:B------:R-:W-:Y:S02]  /*c720*/  IMAD.MOV.U32 R124, RZ, RZ, R73 ;  /* 0x000000ffff7c7224 */ /* 0x000fe400078e0049 */
[----:B------:R-:W-:Y:S02]  /*c730*/  IMAD.MOV.U32 R85, RZ, RZ, R74 ;  /* 0x000000ffff557224 */ /* 0x000fe400078e004a */
[----:B------:R-:W-:Y:S02]  /*c740*/  IMAD.MOV.U32 R87, RZ, RZ, R237 ;  /* 0x000000ffff577224 */ /* 0x000fe400078e00ed */
[----:B------:R-:W-:Y:S01]  /*c750*/  IMAD.MOV.U32 R73, RZ, RZ, R120 ;  /* 0x000000ffff497224 */ /* 0x000fe200078e0078 */
[----:B------:R-:W3:Y:S01]  /*c760*/  LDL.LU R237, [R1+0x378] ;  /* 0x0003780001ed7983 */ /* 0x000ee20000300800 */
[----:B------:R-:W-:-:S02]  /*c770*/  IMAD.MOV.U32 R74, RZ, RZ, R238 ;  /* 0x000000ffff4a7224 */ /* 0x000fc400078e00ee */
[----:B------:R-:W-:Y:S01]  /*c780*/  IMAD.MOV.U32 R126, RZ, RZ, R125 ;  /* 0x000000ffff7e7224 */ /* 0x000fe200078e007d */
[----:B------:R-:W3:Y:S01]  /*c790*/  LDL.LU R238, [R1+0x374] ;  /* 0x0003740001ee7983 */ /* 0x000ee20000300800 */
[----:B------:R-:W-:Y:S02]  /*c7a0*/  IMAD.MOV.U32 R120, RZ, RZ, R127 ;  /* 0x000000ffff787224 */ /* 0x000fe400078e007f */
[----:B------:R-:W-:Y:S02]  /*c7b0*/  IMAD.MOV.U32 R125, RZ, RZ, R72 ;  /* 0x000000ffff7d7224 */ /* 0x000fe400078e0048 */
[----:B------:R-:W-:Y:S02]  /*c7c0*/  IMAD.MOV.U32 R127, RZ, RZ, R68 ;  /* 0x000000ffff7f7224 */ /* 0x000fe400078e0044 */
[----:B------:R-:W3:Y:S01]  /*c7d0*/  LDL.LU R68, [R1+0x370] ;  /* 0x0003700001447983 */ /* 0x000ee20000300800 */
[----:B------:R-:W-:-:S03]  /*c7e0*/  IMAD.MOV.U32 R72, RZ, RZ, R135 ;  /* 0x000000ffff487224 */ /* 0x000fc600078e0087 */
[----:B------:R-:W4:Y:S04]  /*c7f0*/  LDL.LU R135, [R1+0x36c] ;  /* 0x00036c0001877983 */ /* 0x000f280000300800 */
[----:B------:R1:W3:Y:S01]  /*c800*/  LDL.LU.S16 R30, [R1+0x88] ;  /* 0x00008800011e7983 */ /* 0x0002e20000300600 */
[----:B--2---:R-:W-:-:S05]  /*c810*/  @P0 HADD2 R3, -R112.H0_H0, -RZ.H0_H0 ;  /* 0xa00000ff70030230 */ /* 0x004fca0000000900 */
[----:B------:R-:W-:Y:S01]  /*c820*/  PRMT R0, R3, 0x7610, R0 ;  /* 0x0000761003007816 */ /* 0x000fe20000000000 */
[----:B------:R-:W-:-:S05]  /*c830*/  IMAD.WIDE.U32 R2, R2, -0x326172a9, RZ ;  /* 0xcd9e8d5702027825 */ /* 0x000fca00078e00ff */
[----:B------:R-:W-:-:S05]  /*c840*/  LOP3.LUT R11, R122, UR30, R3, 0x96, !PT ;  /* 0x0000001e7a0b7c12 */ /* 0x000fca000f8e9603 */
[----:B------:R-:W-:-:S05]  /*c850*/  IMAD.WIDE.U32 R10, R11, -0x2daee0ad, RZ ;  /* 0xd2511f530b0a7825 */ /* 0x000fca00078e00ff */
[----:B------:R-:W-:Y:S02]  /*c860*/  LOP3.LUT R14, R8, UR26, R11, 0x96, !PT ;  /* 0x0000001a080e7c12 */ /* 0x000fe4000f8e960b */
[----:B------:R1:W2:Y:S04]  /*c870*/  LDL.LU.S16 R11, [R1+0x84] ;  /* 0x00008400010b7983 */ /* 0x0002a80000300600 */
[----:B------:R1:W4:Y:S01]  /*c880*/  LDL.LU.S16 R31, [R1+0xb4] ;  /* 0x0000b400011f7983 */ /* 0x0003220000300600 */
[----:B------:R-:W-:Y:S01]  /*c890*/  FADD.FTZ R189, R15, R189 ;  /* 0x000000bd0fbd7221 */ /* 0x000fe20000010000 */
[----:B------:R-:W-:-:S04]  /*c8a0*/  IMAD.WIDE.U32 R8, R9, -0x326172a9, RZ ;  /* 0xcd9e8d5709087825 */ /* 0x000fc800078e00ff */
[----:B------:R-:W-:Y:S01]  /*c8b0*/  IMAD.WIDE.U32 R14, R14, -0x326172a9, RZ ;  /* 0xcd9e8d570e0e7825 */ /* 0x000fe200078e00ff */
[----:B------:R-:W-:-:S04]  /*c8c0*/  LOP3.LUT R2, R2, UR27, R9, 0x96, !PT ;  /* 0x0000001b02027c12 */ /* 0x000fc8000f8e9609 */
        /* <DEDUP_REMOVED lines=9> */
[----:B------:R-:W-:Y:S01]  /*c960*/  PRMT R102, R5, 0x7610, R102 ;  /* 0x0000761005667816 */ /* 0x000fe20000000066 */
[----:B------:R-:W-:-:S04]  /*c970*/  IMAD.WIDE.U32 R2, R2, -0x2daee0ad, RZ ;  /* 0xd2511f5302027825 */ /* 0x000fc800078e00ff */
[----:B---3--:R-:W-:Y:S01]  /*c980*/  @!P1 HADD2 R30, -R102.H0_H0, -RZ.H0_H0 ;  /* 0xa00000ff661e9230 */ /* 0x008fe20000000900 */
[----:B------:R-:W-:Y:S02]  /*c990*/  LOP3.LUT R9, R2, UR14, R9, 0x96, !PT ;  /* 0x0000000e02097c12 */ /* 0x000fe4000f8e9609 */
[----:B------:R-:W-:Y:S02]  /*c9a0*/  PRMT R42, R102, 0x5410, R100 ;  /* 0x00005410662a7816 */ /* 0x000fe40000000064 */
[----:B------:R-:W-:Y:S02]  /*c9b0*/  PRMT R2, R30, 0x7610, R2 ;  /* 0x000076101e027816 */ /* 0x000fe40000000002 */
[----:B------:R-:W-:Y:S01]  /*c9c0*/  LOP3.LUT R10, R10, UR16, R3, 0x96, !PT ;  /* 0x000000100a0a7c12 */ /* 0x000fe2000f8e9603 */
[----:B------:R1:W3:Y:S01]  /*c9d0*/  LDL.LU.S16 R30, [R1+0xb8] ;  /* 0x0000b800011e7983 */ /* 0x0002e20000300600 */
[----:B------:R-:W-:Y:S02]  /*c9e0*/  @!P1 PRMT R102, R2, 0x5410, RZ ;  /* 0x0000541002669816 */ /* 0x000fe400000000ff */
[----:B------:R-:W-:-:S04]  /*c9f0*/  F2FP.F16.F32.PACK_AB R3, R120, R127 ;  /* 0x0000007f7803723e */ /* 0x000fc800000000ff */
[C---:B------:R-:W-:Y:S02]  /*ca00*/  PRMT R95, R3.reuse, 0x7610, R95 ;  /* 0x00007610035f7816 */ /* 0x040fe4000000005f */
[----:B------:R-:W-:Y:S02]  /*ca10*/  PRMT R101, R3, 0x7632, R101 ;  /* 0x0000763203657816 */ /* 0x000fe40000000065 */
[----:B------:R-:W-:Y:S02]  /*ca20*/  @P4 PRMT R23, R41, 0x5410, RZ ;  /* 0x0000541029174816 */ /* 0x000fe400000000ff */
[----:B------:R-:W-:Y:S01]  /*ca30*/  PRMT R41, R95, 0x5410, R101 ;  /* 0x000054105f297816 */ /* 0x000fe20000000065 */
[----:B------:R-:W-:Y:S02]  /*ca40*/  IMAD.MOV.U32 R127, RZ, RZ, R39 ;  /* 0x000000ffff7f7224 */ /* 0x000fe400078e0027 */
[----:B--2---:R-:W-:-:S05]  /*ca50*/  @P0 HADD2 R11, -R100.H0_H0, -RZ.H0_H0 ;  /* 0xa00000ff640b0230 */ /* 0x004fca0000000900 */
[----:B------:R-:W-:-:S04]  /*ca60*/  PRMT R0, R11, 0x7610, R0 ;  /* 0x000076100b007816 */ /* 0x000fc80000000000 */
[----:B------:R-:W-:Y:S02]  /*ca70*/  @P0 PRMT R100, R0, 0x5410, RZ ;  /* 0x0000541000640816 */ /* 0x000fe400000000ff */
[----:B------:R-:W-:-:S04]  /*ca80*/  PRMT R0, R8, 0x7772, RZ ;  /* 0x0000777208007816 */ /* 0x000fc800000000ff */
[----:B------:R-:W-:-:S13]  /*ca90*/  ISETP.GT.U32.AND P1, PT, R0, UR7, PT ;  /* 0x0000000700007c0c */ /* 0x000fda000bf24070 */
[----:B----4-:R-:W-:-:S05]  /*caa0*/  @P1 HADD2 R31, -R95.H0_H0, -RZ.H0_H0 ;  /* 0xa00000ff5f1f1230 */ /* 0x010fca0000000900 */
[----:B------:R-:W-:-:S04]  /*cab0*/  PRMT R15, R31, 0x7610, R15 ;  /* 0x000076101f0f7816 */ /* 0x000fc8000000000f */
[----:B------:R-:W-:Y:S02]  /*cac0*/  @P1 PRMT R95, R15, 0x5410, RZ ;  /* 0x000054100f5f1816 */ /* 0x000fe400000000ff */
[----:B------:R1:W2:Y:S04]  /*cad0*/  LDL.LU.S16 R15, [R1+0xbc] ;  /* 0x0000bc00010f7983 */ /* 0x0002a80000300600 */
[----:B------:R1:W4:Y:S01]  /*cae0*/  LDL.LU.S16 R39, [R1+0xc0] ;  /* 0x0000c00001277983 */ /* 0x0003220000300600 */
[----:B------:R-:W-:-:S05]  /*caf0*/  IMAD.WIDE.U32 R10, R10, -0x326172a9, RZ ;  /* 0xcd9e8d570a0a7825 */ /* 0x000fca00078e00ff */
[----:B------:R-:W-:-:S04]  /*cb00*/  LOP3.LUT R0, R14, UR15, R11, 0x96, !PT ;  /* 0x0000000f0e007c12 */ /* 0x000fc8000f8e960b */
[----:B------:R-:W-:Y:S02]  /*cb10*/  LOP3.LUT R31, R0, 0xff, RZ, 0xc0, !PT ;  /* 0x000000ff001f7812 */ /* 0x000fe400078ec0ff */
[----:B------:R-:W-:Y:S02]  /*cb20*/  PRMT R2, R8, 0x7773, RZ ;  /* 0x0000777308027816 */ /* 0x000fe400000000ff */
[----:B------:R-:W-:Y:S02]  /*cb30*/  ISETP.LE.U32.AND P3, PT, R31, UR7, PT ;  /* 0x000000071f007c0c */ /* 0x000fe4000bf63070 */
[----:B------:R-:W-:Y:S02]  /*cb40*/  ISETP.GT.U32.AND P0, PT, R2, UR7, PT ;  /* 0x0000000702007c0c */ /* 0x000fe4000bf04070 */
[----:B------:R-:W-:Y:S02]  /*cb50*/  LOP3.LUT R2, R0, 0xffff, RZ, 0xc0, !PT ;  /* 0x0000ffff00027812 */ /* 0x000fe400078ec0ff */
[----:B------:R-:W-:-:S02]  /*cb60*/  F2FP.F16.F32.PACK_AB R7, R125, R124 ;  /* 0x0000007c7d07723e */ /* 0x000fc400000000ff */
[----:B------:R-:W-:-:S04]  /*cb70*/  SHF.R.U32.HI R32, RZ, 0x8, R2 ;  /* 0x00000008ff207819 */ /* 0x000fc80000011602 */
[----:B------:R-:W-:-:S04]  /*cb80*/  LOP3.LUT R2, R32, 0xffff, RZ, 0xc0, !PT ;  /* 0x0000ffff20027812 */ /* 0x000fc800078ec0ff */
[----:B------:R-:W-:Y:S02]  /*cb90*/  ISETP.LE.U32.AND P2, PT, R2, UR7, PT ;  /* 0x0000000702007c0c */ /* 0x000fe4000bf43070 */
[----:B------:R-:W-:Y:S01]  /*cba0*/  PRMT R5, R7, 0x7632, R5 ;  /* 0x0000763207057816 */ /* 0x000fe20000000005 */
[----:B--2---:R-:W-:-:S05]  /*cbb0*/  @!P3 HADD2 R15, -R7.H0_H0, -RZ.H0_H0 ;  /* 0xa00000ff070fb230 */ /* 0x004fca0000000900 */
[----:B------:R-:W-:Y:S02]  /*cbc0*/  PRMT R52, R15, 0x7610, R52 ;  /* 0x000076100f347816 */ /* 0x000fe40000000034 */
[----:B------:R1:W2:Y:S03]  /*cbd0*/  LDL.LU.S16 R15, [R1+0xc4] ;  /* 0x0000c400010f7983 */ /* 0x0002a60000300600 */
[----:B----4-:R-:W-:-:S05]  /*cbe0*/  @!P2 HADD2 R39, -R5.H0_H0, -RZ.H0_H0 ;  /* 0xa00000ff0527a230 */ /* 0x010fca0000000900 */
[----:B------:R-:W-:Y:S02]  /*cbf0*/  PRMT R11, R39, 0x7610, R11 ;  /* 0x00007610270b7816 */ /* 0x000fe4000000000b */
[----:B------:R-:W-:Y:S02]  /*cc00*/  PRMT R39, R7, 0x5410, R5 ;  /* 0x0000541007277816 */ /* 0x000fe40000000005 */
[----:B------:R-:W-:Y:S02]  /*cc10*/  @!P2 PRMT R5, R11, 0x5410, RZ ;  /* 0x000054100b05a816 */ /* 0x000fe400000000ff */
[----:B------:R1:W4:Y:S01]  /*cc20*/  LDL.LU.S16 R11, [R1+0xc8] ;  /* 0x0000c800010b7983 */ /* 0x0003220000300600 */
[----:B---3--:R-:W-:Y:S01]  /*cc30*/  @P0 HADD2 R30, -R101.H0_H0, -RZ.H0_H0 ;  /* 0xa00000ff651e0230 */ /* 0x008fe20000000900 */
[----:B------:R-:W-:-:S04]  /*cc40*/  PRMT R2, R0, 0x7632, R2 ;  /* 0x0000763200027816 */ /* 0x000fc80000000002 */
[----:B------:R-:W-:Y:S02]  /*cc50*/  PRMT R53, R30, 0x7610, R53 ;  /* 0x000076101e357816 */ /* 0x000fe40000000035 */
[----:B------:R-:W-:Y:S02]  /*cc60*/  LOP3.LUT R30, R2, 0xff, RZ, 0xc0, !PT ;  /* 0x000000ff021e7812 */ /* 0x000fe400078ec0ff */
[----:B------:R-:W-:Y:S02]  /*cc70*/  @P0 PRMT R101, R53, 0x5410, RZ ;  /* 0x0000541035650816 */ /* 0x000fe400000000ff */
[----:B------:R-:W-:Y:S02]  /*cc80*/  ISETP.LE.U32.AND P0, PT, R30, UR7, PT ;  /* 0x000000071e007c0c */ /* 0x000fe4000bf03070 */
[----:B------:R-:W-:Y:S02]  /*cc90*/  PRMT R3, R29, 0x7610, R3 ;  /* 0x000076101d037816 */ /* 0x000fe40000000003 */
[----:B------:R-:W-:-:S02]  /*cca0*/  F2FP.F16.F32.PACK_AB R28, R127, R119 ;  /* 0x000000777f1c723e */ /* 0x000fc400000000ff */
[----:B------:R-:W3:Y:S01]  /*ccb0*/  S2R R127, SR_TID.X ;  /* 0x00000000007f7919 */ /* 0x000ee20000002100 */
[----:B------:R-:W-:Y:S01]  /*ccc0*/  IMAD.MOV.U32 R119, RZ, RZ, R70 ;  /* 0x000000ffff777224 */ /* 0x000fe200078e0046 */
[----:B------:R-:W-:Y:S01]  /*ccd0*/  PRMT R2, R29, 0x7632, R2 ;  /* 0x000076321d027816 */ /* 0x000fe20000000002 */
[----:B------:R-:W-:Y:S02]  /*cce0*/  IMAD.MOV.U32 R70, RZ, RZ, R96 ;  /* 0x000000ffff467224 */ /* 0x000fe400078e0060 */
[----:B------:R-:W-:Y:S01]  /*ccf0*/  IMAD.MOV.U32 R96, RZ, RZ, R111 ;  /* 0x000000ffff607224 */ /* 0x000fe200078e006f */
[----:B------:R-:W-:Y:S01]  /*cd00*/  SHF.R.U32.HI R29, RZ, 0x18, R0 ;  /* 0x00000018ff1d7819 */ /* 0x000fe20000011600 */
[----:B------:R-:W-:Y:S02]  /*cd10*/  IMAD.MOV.U32 R111, RZ, RZ, R35 ;  /* 0x000000ffff6f7224 */ /* 0x000fe400078e0023 */
[----:B------:R-:W-:Y:S02]  /*cd20*/  IMAD.MOV.U32 R35, RZ, RZ, R37 ;  /* 0x000000ffff237224 */ /* 0x000fe400078e0025 */
[----:B------:R-:W-:Y:S01]  /*cd30*/  IMAD.MOV.U32 R37, RZ, RZ, R40 ;  /* 0x000000ffff257224 */ /* 0x000fe200078e0028 */
[----:B------:R-:W-:-:S02]  /*cd40*/  PRMT R40, R3, 0x5410, R2 ;  /* 0x0000541003287816 */ /* 0x000fc40000000002 */
[----:B------:R-:W-:Y:S02]  /*cd50*/  F2FP.F16.F32.PACK_AB R34, R77, R126 ;  /* 0x0000007e4d22723e */ /* 0x000fe400000000ff */
[----:B---3--:R-:W-:Y:S02]  /*cd60*/  SHF.R.U32.HI R77, RZ, 0x1, R127 ;  /* 0x00000001ff4d7819 */ /* 0x008fe4000001167f */
[----:B------:R-:W-:Y:S02]  /*cd70*/  LOP3.LUT R127, R127, 0x1f, RZ, 0xc0, !PT ;  /* 0x0000001f7f7f7812 */ /* 0x000fe400078ec0ff */
[----:B------:R-:W-:Y:S02]  /*cd80*/  @!P3 PRMT R7, R52, 0x5410, RZ ;  /* 0x000054103407b816 */ /* 0x000fe400000000ff */
[----:B------:R-:W-:Y:S01]  /*cd90*/  F2FP.F16.F32.PACK_AB R27, R73, R72 ;  /* 0x00000048491b723e */ /* 0x000fe200000000ff */
[----:B--2---:R-:W-:-:S05]  /*cda0*/  @!P0 HADD2 R15, -R3.H0_H0, -RZ.H0_H0 ;  /* 0xa00000ff030f8230 */ /* 0x004fca0000000900 */
[----:B------:R-:W-:-:S04]  /*cdb0*/  PRMT R14, R15, 0x7610, R14 ;  /* 0x000076100f0e7816 */ /* 0x000fc8000000000e */
[----:B------:R-:W-:Y:S02]  /*cdc0*/  @!P0 PRMT R3, R14, 0x5410, RZ ;  /* 0x000054100e038816 */ /* 0x000fe400000000ff */
[----:B------:R-:W-:-:S13]  /*cdd0*/  ISETP.LE.U32.AND P0, PT, R29, UR7, PT ;  /* 0x000000071d007c0c */ /* 0x000fda000bf03070 */
[----:B----4-:R-:W-:-:S05]  /*cde0*/  @!P0 HADD2 R11, -R2.H0_H0, -RZ.H0_H0 ;  /* 0xa00000ff020b8230 */ /* 0x010fca0000000900 */
[----:B------:R-:W-:-:S04]  /*cdf0*/  PRMT R0, R11, 0x7610, R0 ;  /* 0x000076100b007816 */ /* 0x000fc80000000000 */
[----:B------:R-:W-:Y:S02]  /*ce00*/  @!P0 PRMT R2, R0, 0x5410, RZ ;  /* 0x0000541000028816 */ /* 0x000fe400000000ff */
[----:B------:R-:W-:-:S04]  /*ce10*/  LOP3.LUT R0, R77, 0x30, RZ, 0xc0, !PT ;  /* 0x000000304d007812 */ /* 0x000fc800078ec0ff */
[----:B------:R-:W-:Y:S01]  /*ce20*/  LEA.HI R0, R127, R0, RZ, 0x1e ;  /* 0x000000007f007211 */ /* 0x000fe200078ff0ff */
[----:B------:R-:W-:Y:S02]  /*ce30*/  IMAD.MOV.U32 R127, RZ, RZ, R70 ;  /* 0x000000ffff7f7224 */ /* 0x000fe400078e0046 */
[----:B------:R-:W-:Y:S02]  /*ce40*/  IMAD.MOV.U32 R70, RZ, RZ, R96 ;  /* 0x000000ffff467224 */ /* 0x000fe400078e0060 */
[----:B------:R-:W-:Y:S02]  /*ce50*/  IMAD.MOV.U32 R96, RZ, RZ, R38 ;  /* 0x000000ffff607224 */ /* 0x000fe400078e0026 */
[----:B------:R1:W2:Y:S01]  /*ce60*/  LDL.LU.S16 R38, [R1+0xcc] ;  /* 0x0000cc0001267983 */ /* 0x0002a20000300600 */
[----:B------:R-:W-:Y:S02]  /*ce70*/  IMAD R0, R0, UR28, R135 ;  /* 0x0000001c00007c24 */ /* 0x000fe4000f8e0287 */
[----:B------:R-:W-:-:S03]  /*ce80*/  IMAD.U32 R11, RZ, RZ, UR25 ;  /* 0x00000019ff0b7e24 */ /* 0x000fc6000f8e00ff */
[----:B------:R-:W-:Y:S02]  /*ce90*/  SHF.R.S32.HI R14, RZ, 0x1f, R0 ;  /* 0x0000001fff0e7819 */ /* 0x000fe40000011400 */
[----:B------:R-:W-:-:S04]  /*cea0*/  IADD3 R0, P0, PT, R0, UR25, RZ ;  /* 0x0000001900007c10 */ /* 0x000fc8000ff1e0ff */
[----:B------:R-:W-:Y:S02]  /*ceb0*/  LEA.HI.X.SX32 R11, R11, R14, 0x1, P0 ;  /* 0x0000000e0b0b7211 */ /* 0x000fe400000f0eff */
[----:B------:R-:W-:Y:S01]  /*cec0*/  LEA R52, P0, R0, UR4, 0x1 ;  /* 0x0000000400347c11 */ /* 0x000fe2000f8008ff */
[----:B------:R-:W-:-:S03]  /*ced0*/  USHF.L.U32 UR4, UR28, 0x3, URZ ;  /* 0x000000031c047899 */ /* 0x000fc600080006ff */
[----:B------:R-:W-:-:S03]  /*cee0*/  LEA.HI.X R53, R0, UR5, R11, 0x1, P0 ;  /* 0x0000000500357c11 */ /* 0x000fc600080f0c0b */
[----:B------:R-:W-:Y:S02]  /*cef0*/  IMAD.U32 R14, RZ, RZ, UR4 ;  /* 0x00000004ff0e7e24 */ /* 0x000fe4000f8e00ff */
[----:B------:R-:W-:Y:S02]  /*cf00*/  IMAD.U32 R0, RZ, RZ, UR28 ;  /* 0x0000001cff007e24 */ /* 0x000fe4000f8e00ff */
[----:B------:R-:W-:Y:S01]  /*cf10*/  IMAD.WIDE R14, R14, 0x2, R52 ;  /* 0x000000020e0e7825 */ /* 0x000fe200078e0234 */
[----:B------:R-:W-:Y:S04]  /*cf20*/  STG.E.U16 desc[UR20][R52.64], R7 ;  /* 0x0000000734007986 */ /* 0x000fe8000c101514 */
[----:B------:R3:W-:Y:S04]  /*cf30*/  STG.E.U16 desc[UR20][R52.64+0x2], R5 ;  /* 0x0000020534007986 */ /* 0x0007e8000c101514 */
[----:B------:R-:W-:Y:S04]  /*cf40*/  STG.E.U16 desc[UR20][R14.64], R3 ;  /* 0x000000030e007986 */ /* 0x000fe8000c101514 */
[----:B------:R4:W-:Y:S01]  /*cf50*/  STG.E.U16 desc[UR20][R14.64+0x2], R2 ;  /* 0x000002020e007986 */ /* 0x0009e2000c101514 */
[----:B---3--:R-:W-:Y:S01]  /*cf60*/  PRMT R5, R27, 0x7610, R5 ;  /* 0x000076101b057816 */ /* 0x008fe20000000005 */
[----:B----4-:R-:W-:Y:S01]  /*cf70*/  IMAD.WIDE R14, R0, 0x70, R14 ;  /* 0x00000070000e7825 */ /* 0x010fe200078e020e */
[----:B------:R-:W-:-:S04]  /*cf80*/  PRMT R0, R10, 0x7770, RZ ;  /* 0x000077700a007816 */ /* 0x000fc800000000ff */
[----:B------:R-:W-:Y:S02]  /*cf90*/  ISETP.LE.U32.AND P0, PT, R0, UR7, PT ;  /* 0x0000000700007c0c */ /* 0x000fe4000bf03070 */
[----:B------:R-:W-:Y:S02]  /*cfa0*/  PRMT R0, R27, 0x7632, R0 ;  /* 0x000076321b007816 */ /* 0x000fe40000000000 */
[----:B------:R1:W3:Y:S04]  /*cfb0*/  LDL.LU.S16 R27, [R1+0xd0] ;  /* 0x0000d000011b7983 */ /* 0x0002e80000300600 */
[----:B------:R4:W-:Y:S04]  /*cfc0*/  STG.E.U16 desc[UR20][R14.64], R17 ;  /* 0x000000110e007986 */ /* 0x0009e8000c101514 */
[----:B------:R-:W-:Y:S04]  /*cfd0*/  STG.E.U16 desc[UR20][R14.64+0x2], R16 ;  /* 0x000002100e007986 */ /* 0x000fe8000c101514 */
[----:B----4-:R1:W4:Y:S01]  /*cfe0*/  LDL.LU.S16 R17, [R1+0xd4] ;  /* 0x0000d40001117983 */ /* 0x0103220000300600 */
[----:B--2---:R-:W-:-:S05]  /*cff0*/  @!P0 HADD2 R38, -R5.H0_H0, -RZ.H0_H0 ;  /* 0xa00000ff05268230 */ /* 0x004fca0000000900 */
[----:B------:R-:W-:Y:S02]  /*d000*/  PRMT R2, R38, 0x7610, R2 ;  /* 0x0000761026027816 */ /* 0x000fe40000000002 */
[----:B------:R-:W-:Y:S02]  /*d010*/  PRMT R38, R5, 0x5410, R0 ;  /* 0x0000541005267816 */ /* 0x000fe40000000000 */
[----:B------:R-:W-:Y:S01]  /*d020*/  @!P0 PRMT R5, R2, 0x5410, RZ ;  /* 0x0000541002058816 */ /* 0x000fe200000000ff */
[----:B------:R-:W-:-:S04]  /*d030*/  IMAD.U32 R2, RZ, RZ, UR4 ;  /* 0x00000004ff027e24 */ /* 0x000fc8000f8e00ff */
[----:B------:R-:W-:-:S05]  /*d040*/  IMAD.WIDE R2, R2, 0x2, R14 ;  /* 0x0000000202027825 */ /* 0x000fca00078e020e */
[----:B------:R2:W-:Y:S02]  /*d050*/  STG.E.U16 desc[UR20][R2.64], R24 ;  /* 0x0000001802007986 */ /* 0x0005e4000c101514 */
[----:B--2---:R-:W-:-:S04]  /*d060*/  PRMT R24, R10, 0x7771, RZ ;  /* 0x000077710a187816 */ /* 0x004fc800000000ff */
[----:B------:R-:W-:-:S13]  /*d070*/  ISETP.GT.U32.AND P0, PT, R24, UR7, PT ;  /* 0x0000000718007c0c */ /* 0x000fda000bf04070 */
[----:B---3--:R-:W-:-:S05]  /*d080*/  @P0 HADD2 R27, -R0.H0_H0, -RZ.H0_H0 ;  /* 0xa00000ff001b0230 */ /* 0x008fca0000000900 */
[----:B------:R-:W-:-:S04]  /*d090*/  PRMT R16, R27, 0x7610, R16 ;  /* 0x000076101b107816 */ /* 0x000fc80000000010 */
[----:B------:R-:W-:Y:S02]  /*d0a0*/  @P0 PRMT R0, R16, 0x5410, RZ ;  /* 0x0000541010000816 */ /* 0x000fe400000000ff */
[----:B------:R1:W2:Y:S04]  /*d0b0*/  LDL.LU.S16 R16, [R1+0xd8] ;  /* 0x0000d80001107983 */ /* 0x0002a80000300600 */
[----:B------:R3:W-:Y:S04]  /*d0c0*/  STG.E.U16 desc[UR20][R2.64+0x2], R19 ;  /* 0x0000021302007986 */ /* 0x0007e8000c101514 */
[----:B------:R4:W-:Y:S01]  /*d0d0*/  STG.E.U16 desc[UR20][R52.64+0x10], R5 ;  /* 0x0000100534007986 */ /* 0x0009e2000c101514 */
[----:B------:R-:W-:-:S02]  /*d0e0*/  IMAD.MOV.U32 R120, RZ, RZ, R127 ;  /* 0x000000ffff787224 */ /* 0x000fc400078e007f */
[----:B------:R-:W-:Y:S02]  /*d0f0*/  IMAD.MOV.U32 R127, RZ, RZ, R119 ;  /* 0x000000ffff7f7224 */ /* 0x000fe400078e0077 */
[----:B------:R-:W-:Y:S01]  /*d100*/  IMAD.MOV.U32 R119, RZ, RZ, R116 ;  /* 0x000000ffff777224 */ /* 0x000fe200078e0074 */
[----:B---3--:R-:W-:-:S04]  /*d110*/  PRMT R19, R10, 0x7772, RZ ;  /* 0x000077720a137816 */ /* 0x008fc800000000ff */
[----:B------:R-:W-:Y:S02]  /*d120*/  ISETP.GT.U32.AND P0, PT, R19, UR7, PT ;  /* 0x0000000713007c0c */ /* 0x000fe4000bf04070 */
[----:B----4-:R-:W-:Y:S01]  /*d130*/  PRMT R5, R33, 0x7610, R5 ;  /* 0x0000761021057816 */ /* 0x010fe20000000005 */
[----:B------:R-:W-:Y:S01]  /*d140*/  IMAD.MOV.U32 R116, RZ, RZ, R79 ;  /* 0x000000ffff747224 */ /* 0x000fe200078e004f */
[----:B------:R3:W-:Y:S01]  /*d150*/  STG.E.U16 desc[UR20][R52.64+0x12], R0 ;  /* 0x0000120034007986 */ /* 0x0007e2000c101514 */
[----:B------:R-:W-:Y:S02]  /*d160*/  IMAD.MOV.U32 R79, RZ, RZ, R98 ;  /* 0x000000ffff4f7224 */ /* 0x000fe400078e0062 */
[----:B------:R-:W-:-:S06]  /*d170*/  IMAD.MOV.U32 R98, RZ, RZ, R86 ;  /* 0x000000ffff627224 */ /* 0x000fcc00078e0056 */
[----:B------:R-:W-:Y:S02]  /*d180*/  @P0 HADD2 R17, -R5.H0_H0, -RZ.H0_H0 ;  /* 0xa00000ff05110230 */ /* 0x000fe40000000900 */
[----:B------:R-:W-:Y:S02]  /*d190*/  IMAD.MOV.U32 R86, RZ, RZ, R97 ;  /* 0x000000ffff567224 */ /* 0x000fe400078e0061 */
[----:B------:R-:W-:Y:S01]  /*d1a0*/  IMAD.MOV.U32 R97, RZ, RZ, R84 ;  /* 0x000000ffff617224 */ /* 0x000fe200078e0054 */
[----:B------:R-:W-:Y:S01]  /*d1b0*/  PRMT R7, R17, 0x7610, R7 ;  /* 0x0000761011077816 */ /* 0x000fe20000000007 */
[----:B------:R-:W-:Y:S01]  /*d1c0*/  IMAD.MOV.U32 R84, RZ, RZ, R35 ;  /* 0x000000ffff547224 */ /* 0x000fe200078e0023 */
[----:B------:R-:W-:Y:S02]  /*d1d0*/  PRMT R17, R10, 0x7773, RZ ;  /* 0x000077730a117816 */ /* 0x000fe400000000ff */
[----:B---3--:R-:W-:-:S04]  /*d1e0*/  PRMT R0, R33, 0x7632, R0 ;  /* 0x0000763221007816 */ /* 0x008fc80000000000 */
[----:B------:R-:W-:Y:S02]  /*d1f0*/  PRMT R35, R5, 0x5410, R0 ;  /* 0x0000541005237816 */ /* 0x000fe40000000000 */
[----:B------:R-:W-:Y:S02]  /*d200*/  @P0 PRMT R5, R7, 0x5410, RZ ;  /* 0x0000541007050816 */ /* 0x000fe400000000ff */
[----:B------:R-:W-:-:S13]  /*d210*/  ISETP.GT.U32.AND P0, PT, R17, UR7, PT ;  /* 0x0000000711007c0c */ /* 0x000fda000bf04070 */
[----:B--2---:R-:W-:-:S05]  /*d220*/  @P0 HADD2 R16, -R0.H0_H0, -RZ.H0_H0 ;  /* 0xa00000ff00100230 */ /* 0x004fca0000000900 */
[----:B------:R-:W-:-:S04]  /*d230*/  PRMT R11, R16, 0x7610, R11 ;  /* 0x00007610100b7816 */ /* 0x000fc8000000000b */
[----:B------:R-:W-:Y:S02]  /*d240*/  @P0 PRMT R0, R11, 0x5410, RZ ;  /* 0x000054100b000816 */ /* 0x000fe400000000ff */
[----:B------:R1:W2:Y:S01]  /*d250*/  LDL.LU.S16 R11, [R1+0xdc] ;  /* 0x0000dc00010b7983 */ /* 0x0002a20000300600 */
[----:B------:R-:W-:Y:S01]  /*d260*/  LOP3.LUT R16, R9, 0xff, RZ, 0xc0, !PT ;  /* 0x000000ff09107812 */ /* 0x000fe200078ec0ff */
[----:B------:R-:W-:Y:S02]  /*d270*/  IMAD.U32 R7, RZ, RZ, UR28 ;  /* 0x0000001cff077e24 */ /* 0x000fe4000f8e00ff */
[----:B------:R1:W3:Y:S01]  /*d280*/  LDL.LU.S16 R27, [R1+0xe0] ;  /* 0x0000e000011b7983 */ /* 0x0002e20000300600 */
[----:B------:R-:W-:Y:S01]  /*d290*/  ISETP.LE.U32.AND P0, PT, R16, UR7, PT ;  /* 0x0000000710007c0c */ /* 0x000fe2000bf03070 */
[----:B------:R-:W-:-:S05]  /*d2a0*/  IMAD.WIDE R14, R7, -0x70, R14 ;  /* 0xffffff90070e7825 */ /* 0x000fca00078e020e */
[----:B------:R4:W-:Y:S04]  /*d2b0*/  STG.E.U16 desc[UR20][R14.64+0x12], R0 ;  /* 0x000012000e007986 */ /* 0x0009e8000c101514 */
[----:B------:R1:W-:Y:S01]  /*d2c0*/  STG.E.U16 desc[UR20][R14.64+0x10], R5 ;  /* 0x000010050e007986 */ /* 0x0003e2000c101514 */
[----:B----4-:R-:W-:Y:S01]  /*d2d0*/  IMAD.U32 R0, RZ, RZ, UR28 ;  /* 0x0000001cff007e24 */ /* 0x010fe2000f8e00ff */
[----:B-1----:R-:W-:-:S03]  /*d2e0*/  PRMT R5, R28, 0x7610, R5 ;  /* 0x000076101c057816 */ /* 0x002fc60000000005 */
[----:B------:R-:W-:Y:S01]  /*d2f0*/  IMAD.WIDE R14, R0, 0x70, R14 ;  /* 0x00000070000e7825 */ /* 0x000fe200078e020e */
[----:B------:R-:W-:-:S04]  /*d300*/  PRMT R0, R28, 0x7632, R0 ;  /* 0x000076321c007816 */ /* 0x000fc80000000000 */
[----:B------:R-:W-:Y:S04]  /*d310*/  STG.E.U16 desc[UR20][R14.64+0x10], R26 ;  /* 0x0000101a0e007986 */ /* 0x000fe8000c101514 */
[----:B------:R-:W-:Y:S04]  /*d320*/  STG.E.U16 desc[UR20][R14.64+0x12], R25 ;  /* 0x000012190e007986 */ /* 0x000fe8000c101514 */
[----:B------:R-:W-:Y:S01]  /*d330*/  STG.E.U16 desc[UR20][R2.64+0x12], R22 ;  /* 0x0000121602007986 */ /* 0x000fe2000c101514 */
[----:B------:R-:W-:-:S03]  /*d340*/  PRMT R33, R5, 0x5410, R0 ;  /* 0x0000541005217816 */ /* 0x000fc60000000000 */
[----:B------:R1:W-:Y:S04]  /*d350*/  STG.E.U16 desc[UR20][R2.64+0x10], R23 ;  /* 0x0000101702007986 */ /* 0x0003e8000c101514 */
[----:B-1----:R1:W4:Y:S01]  /*d360*/  LDL.LU.S16 R23, [R1+0xe4] ;  /* 0x0000e40001177983 */ /* 0x0023220000300600 */
[----:B--2---:R-:W-:-:S05]  /*d370*/  @!P0 HADD2 R11, -R5.H0_H0, -RZ.H0_H0 ;  /* 0xa00000ff050b8230 */ /* 0x004fca0000000900 */
[----:B------:R-:W-:-:S04]  /*d380*/  PRMT R22, R11, 0x7610, R22 ;  /* 0x000076100b167816 */ /* 0x000fc80000000016 */
[----:B------:R-:W-:Y:S02]  /*d390*/  @!P0 PRMT R5, R22, 0x5410, RZ ;  /* 0x0000541016058816 */ /* 0x000fe400000000ff */
[----:B------:R1:W2:Y:S01]  /*d3a0*/  LDL.LU.S16 R22, [R1+0xf0] ;  /* 0x0000f00001167983 */ /* 0x0002a20000300600 */
[----:B------:R-:W-:-:S04]  /*d3b0*/  LOP3.LUT R11, R9, 0xffff, RZ, 0xc0, !PT ;  /* 0x0000ffff090b7812 */ /* 0x000fc800078ec0ff */
[----:B------:R-:W-:Y:S01]  /*d3c0*/  SHF.R.U32.HI R11, RZ, 0x8, R11 ;  /* 0x00000008ff0b7819 */ /* 0x000fe2000001160b */
[----:B------:R3:W-:Y:S01]  /*d3d0*/  STG.E.U16 desc[UR20][R52.64+0x20], R5 ;  /* 0x0000200534007986 */ /* 0x0007e2000c101514 */
[----:B------:R-:W-:-:S04]  /*d3e0*/  PRMT R7, R9, 0x7632, R7 ;  /* 0x0000763209077816 */ /* 0x000fc80000000007 */
[----:B------:R-:W-:-:S04]  /*d3f0*/  LOP3.LUT R7, R7, 0xff, RZ, 0xc0, !PT ;  /* 0x000000ff07077812 */ /* 0x000fc800078ec0ff */
[----:B------:R-:W-:Y:S02]  /*d400*/  ISETP.LE.U32.AND P1, PT, R7, UR7, PT ;  /* 0x0000000707007c0c */ /* 0x000fe4000bf23070 */
[----:B---3--:R-:W-:-:S04]  /*d410*/  LOP3.LUT R5, R11, 0xffff, RZ, 0xc0, !PT ;  /* 0x0000ffff0b057812 */ /* 0x008fc800078ec0ff */
[----:B------:R-:W-:Y:S02]  /*d420*/  ISETP.LE.U32.AND P2, PT, R5, UR7, PT ;  /* 0x0000000705007c0c */ /* 0x000fe4000bf43070 */
[----:B------:R-:W-:-:S04]  /*d430*/  SHF.R.U32.HI R5, RZ, 0x18, R9 ;  /* 0x00000018ff057819 */ /* 0x000fc80000011609 */
[----:B------:R-:W-:Y:S02]  /*d440*/  ISETP.LE.U32.AND P0, PT, R5, UR7, PT ;  /* 0x0000000705007c0c */ /* 0x000fe4000bf03070 */
[----:B------:R-:W-:-:S05]  /*d450*/  PRMT R89, R34, 0x7632, R89 ;  /* 0x0000763222597816 */ /* 0x000fca0000000059 */
[----:B------:R-:W-:Y:S01]  /*d460*/  @!P2 HADD2 R27, -R0.H0_H0, -RZ.H0_H0 ;  /* 0xa00000ff001ba230 */ /* 0x000fe20000000900 */
[----:B------:R-:W-:-:S04]  /*d470*/  PRMT R90, R34, 0x7610, R90 ;  /* 0x00007610225a7816 */ /* 0x000fc8000000005a */
[----:B------:R-:W-:Y:S01]  /*d480*/  PRMT R26, R27, 0x7610, R26 ;  /* 0x000076101b1a7816 */ /* 0x000fe2000000001a */
[----:B------:R-:W3:Y:S03]  /*d490*/  S2R R245, SR_TID.X ;  /* 0x0000000000f57919 */ /* 0x000ee60000002100 */
[----:B------:R-:W-:-:S05]  /*d4a0*/  @!P2 PRMT R0, R26, 0x5410, RZ ;  /* 0x000054101a00a816 */ /* 0x000fca00000000ff */
[----:B------:R1:W-:Y:S01]  /*d4b0*/  STG.E.U16 desc[UR20][R52.64+0x22], R0 ;  /* 0x0000220034007986 */ /* 0x0003e2000c101514 */
[----:B------:R-:W-:Y:S02]  /*d4c0*/  IMAD.MOV.U32 R125, RZ, RZ, R127 ;  /* 0x000000ffff7d7224 */ /* 0x000fe400078e007f */
[----:B----4-:R-:W-:-:S05]  /*d4d0*/  @!P1 HADD2 R23, -R90.H0_H0, -RZ.H0_H0 ;  /* 0xa00000ff5a179230 */ /* 0x010fca0000000900 */
[----:B------:R-:W-:Y:S02]  /*d4e0*/  PRMT R25, R23, 0x7610, R25 ;  /* 0x0000761017197816 */ /* 0x000fe40000000019 */
[----:B------:R-:W-:Y:S01]  /*d4f0*/  PRMT R23, R90, 0x5410, R89 ;  /* 0x000054105a177816 */ /* 0x000fe20000000059 */
[----:B------:R-:W-:Y:S02]  /*d500*/  IMAD.MOV.U32 R73, RZ, RZ, R116 ;  /* 0x000000ffff497224 */ /* 0x000fe400078e0074 */
[----:B------:R-:W-:Y:S02]  /*d510*/  IMAD.MOV.U32 R127, RZ, RZ, R96 ;  /* 0x000000ffff7f7224 */ /* 0x000fe400078e0060 */
[----:B------:R-:W-:Y:S02]  /*d520*/  IMAD.MOV.U32 R116, RZ, RZ, R104 ;  /* 0x000000ffff747224 */ /* 0x000fe400078e0068 */
[----:B------:R-:W-:Y:S01]  /*d530*/  IMAD.MOV.U32 R96, RZ, RZ, R105 ;  /* 0x000000ffff607224 */ /* 0x000fe200078e0069 */
[----:B------:R-:W-:Y:S01]  /*d540*/  PRMT R9, R8, 0x7773, RZ ;  /* 0x0000777308097816 */ /* 0x000fe200000000ff */
[----:B------:R-:W-:-:S02]  /*d550*/  IMAD.MOV.U32 R126, RZ, RZ, R120 ;  /* 0x000000ffff7e7224 */ /* 0x000fc400078e0078 */
[----:B------:R-:W-:Y:S02]  /*d560*/  IMAD.MOV.U32 R120, RZ, RZ, R98 ;  /* 0x000000ffff787224 */ /* 0x000fe400078e0062 */
[----:B------:R-:W-:Y:S01]  /*d570*/  IMAD.MOV.U32 R98, RZ, RZ, R99 ;  /* 0x000000ffff627224 */ /* 0x000fe200078e0063 */
[----:B------:R-:W-:Y:S01]  /*d580*/  PRMT R27, R19, 0x5410, R17 ;  /* 0x00005410131b7816 */ /* 0x000fe20000000011 */
[----:B------:R-:W-:Y:S02]  /*d590*/  IMAD.MOV.U32 R124, RZ, RZ, R119 ;  /* 0x000000ffff7c7224 */ /* 0x000fe400078e0077 */
[----:B------:R-:W-:Y:S01]  /*d5a0*/  IMAD.MOV.U32 R99, RZ, RZ, R97 ;  /* 0x000000ffff637224 */ /* 0x000fe200078e0061 */
[----:B------:R-:W-:Y:S01]  /*d5b0*/  PRMT R17, R7, 0x5410, R5 ;  /* 0x0000541007117816 */ /* 0x000fe20000000005 */
        /* <DEDUP_REMOVED lines=11> */
[----:B------:R-:W-:Y:S01]  /*d670*/  PRMT R5, R4, 0x7773, RZ ;  /* 0x0000777304057816 */ /* 0x000fe200000000ff */
[C---:B---3--:R-:W-:Y:S02]  /*d680*/  IMAD.SHL.U32 R146, R245.reuse, 0x4, RZ ;  /* 0x00000004f5927824 */ /* 0x048fe400078e00ff */
[----:B------:R-:W-:Y:S01]  /*d690*/  IMAD.SHL.U32 R34, R245, 0x20, RZ ;  /* 0x00000020f5227824 */ /* 0x000fe200078e00ff */
[----:B------:R-:W-:Y:S02]  /*d6a0*/  PRMT R16, R16, 0x5410, R11 ;  /* 0x0000541010107816 */ /* 0x000fe4000000000b */
[----:B------:R-:W-:Y:S01]  /*d6b0*/  PRMT R11, R4, 0x7771, RZ ;  /* 0x00007771040b7816 */ /* 0x000fe200000000ff */
[----:B------:R-:W3:Y:S01]  /*d6c0*/  S2UR UR4, SR_CgaCtaId ;  /* 0x00000000000479c3 */ /* 0x000ee20000008800 */
[----:B------:R-:W-:Y:S01]  /*d6d0*/  @!P1 PRMT R90, R25, 0x5410, RZ ;  /* 0x00005410195a9816 */ /* 0x000fe200000000ff */
[----:B------:R-:W-:Y:S01]  /*d6e0*/  UMOV UR5, 0x400 ;  /* 0x0000040000057882 */ /* 0x000fe20000000000 */
[----:B------:R-:W-:Y:S01]  /*d6f0*/  LOP3.LUT R27, R27, 0xff00ff, RZ, 0xc0, !PT ;  /* 0x00ff00ff1b1b7812 */ /* 0x000fe200078ec0ff */
[----:B------:R-:W-:Y:S01]  /*d700*/  IMAD.MOV.U32 R244, RZ, RZ, R120 ;  /* 0x000000fffff47224 */ /* 0x000fe200078e0078 */
[----:B---3--:R-:W-:Y:S01]  /*d710*/  ULEA UR4, UR4, UR5, 0x18 ;  /* 0x0000000504047291 */ /* 0x008fe2000f8ec0ff */
[----:B--2---:R-:W-:-:S05]  /*d720*/  @!P0 HADD2 R22, -R89.H0_H0, -RZ.H0_H0 ;  /* 0xa00000ff59168230 */ /* 0x004fca0000000900 */
[----:B-1----:R-:W-:-:S04]  /*d730*/  PRMT R0, R22, 0x7610, R0 ;  /* 0x0000761016007816 */ /* 0x002fc80000000000 */
[----:B------:R-:W-:Y:S01]  /*d740*/  @!P0 PRMT R89, R0, 0x5410, RZ ;  /* 0x0000541000598816 */ /* 0x000fe200000000ff */
[----:B------:R-:W-:-:S04]  /*d750*/  IMAD.U32 R0, RZ, RZ, UR28 ;  /* 0x0000001cff007e24 */ /* 0x000fc8000f8e00ff */
[----:B------:R-:W-:Y:S01]  /*d760*/  IMAD.WIDE R104, R0, -0x70, R14 ;  /* 0xffffff9000687825 */ /* 0x000fe200078e020e */
[----:B------:R-:W-:-:S03]  /*d770*/  PRMT R0, R8, 0x7772, RZ ;  /* 0x0000777208007816 */ /* 0x000fc600000000ff */
[----:B------:R-:W-:Y:S01]  /*d780*/  IMAD.MOV.U32 R14, RZ, RZ, R8 ;  /* 0x000000ffff0e7224 */ /* 0x000fe200078e0008 */
[----:B------:R-:W-:Y:S01]  /*d790*/  PRMT R28, R0, 0x5410, R9 ;  /* 0x00005410001c7816 */ /* 0x000fe20000000009 */
[----:B------:R-:W-:Y:S01]  /*d7a0*/  IMAD.MOV.U32 R22, RZ, RZ, R10 ;  /* 0x000000ffff167224 */ /* 0x000fe200078e000a */
[----:B------:R-:W-:Y:S01]  /*d7b0*/  PRMT R10, R8, 0x7771, RZ ;  /* 0x00007771080a7816 */ /* 0x000fe200000000ff */
[----:B------:R-:W-:Y:S01]  /*d7c0*/  IMAD.MOV.U32 R9, RZ, RZ, R6 ;  /* 0x000000ffff097224 */ /* 0x000fe200078e0006 */
[C---:B------:R-:W-:Y:S02]  /*d7d0*/  PRMT R15, R6.reuse, 0x7771, RZ ;  /* 0x00007771060f7816 */ /* 0x040fe400000000ff */
[C---:B------:R-:W-:Y:S02]  /*d7e0*/  PRMT R8, R6.reuse, 0x7773, RZ ;  /* 0x0000777306087816 */ /* 0x040fe400000000ff */
[----:B------:R-:W-:Y:S02]  /*d7f0*/  PRMT R0, R6, 0x7772, RZ ;  /* 0x0000777206007816 */ /* 0x000fe400000000ff */
[----:B------:R-:W-:-:S02]  /*d800*/  LOP3.LUT R6, R14, 0xff, RZ, 0xc0, !PT ;  /* 0x000000ff0e067812 */ /* 0x000fc400078ec0ff */
[----:B------:R-:W-:Y:S02]  /*d810*/  LOP3.LUT R7, R9, 0xff, RZ, 0xc0, !PT ;  /* 0x000000ff09077812 */ /* 0x000fe400078ec0ff */
[----:B------:R-:W-:Y:S02]  /*d820*/  PRMT R36, R6, 0x5410, R10 ;  /* 0x0000541006247816 */ /* 0x000fe4000000000a */
[----:B------:R-:W-:Y:S02]  /*d830*/  LOP3.LUT R6, R22, 0xff, RZ, 0xc0, !PT ;  /* 0x000000ff16067812 */ /* 0x000fe400078ec0ff */
[----:B------:R-:W-:Y:S02]  /*d840*/  PRMT R44, R7, 0x5410, R15 ;  /* 0x00005410072c7816 */ /* 0x000fe4000000000f */
[----:B------:R-:W-:Y:S02]  /*d850*/  PRMT R37, R0, 0x5410, R8 ;  /* 0x0000541000257816 */ /* 0x000fe40000000008 */
[----:B------:R-:W-:-:S02]  /*d860*/  PRMT R15, R6, 0x5410, R24 ;  /* 0x00005410060f7816 */ /* 0x000fc40000000018 */
[----:B------:R-:W-:Y:S01]  /*d870*/  PRMT R0, R4, 0x7772, RZ ;  /* 0x0000777204007816 */ /* 0x000fe200000000ff */
[----:B------:R-:W1:Y:S03]  /*d880*/  LDC R24, c[0x0][0x4f8] ;  /* 0x00013e00ff187b82 */ /* 0x000e660000000800 */
[----:B------:R-:W-:Y:S02]  /*d890*/  PRMT R19, R0, 0x5410, R5 ;  /* 0x0000541000137816 */ /* 0x000fe40000000005 */
[----:B------:R-:W-:-:S04]  /*d8a0*/  LOP3.LUT R0, R146, 0x18, RZ, 0xc0, !PT ;  /* 0x0000001892007812 */ /* 0x000fc800078ec0ff */
[----:B------:R-:W-:Y:S02]  /*d8b0*/  LOP3.LUT R5, R0, 0xc0, R34, 0xf8, !PT ;  /* 0x000000c000057812 */ /* 0x000fe400078ef822 */
[----:B------:R-:W-:Y:S01]  /*d8c0*/  PRMT R0, R18, 0x7632, R0 ;  /* 0x0000763212007816 */ /* 0x000fe20000000000 */
[----:B------:R-:W-:Y:S01]  /*d8d0*/  IMAD.MOV.U32 R8, RZ, RZ, R4 ;  /* 0x000000ffff087224 */ /* 0x000fe200078e0004 */
[----:B------:R-:W-:Y:S02]  /*d8e0*/  SHF.R.U32.HI R6, RZ, 0x18, R18 ;  /* 0x00000018ff067819 */ /* 0x000fe40000011612 */
[----:B------:R-:W-:Y:S02]  /*d8f0*/  LOP3.LUT R0, R0, 0xff, RZ, 0xc0, !PT ;  /* 0x000000ff00007812 */ /* 0x000fe400078ec0ff */
[----:B------:R-:W-:Y:S02]  /*d900*/  LOP3.LUT R4, R18, 0xffff, RZ, 0xc0, !PT ;  /* 0x0000ffff12047812 */ /* 0x000fe400078ec0ff */
[----:B------:R-:W-:-:S02]  /*d910*/  PRMT R22, R0, 0x5410, R6 ;  /* 0x0000541000167816 */ /* 0x000fc40000000006 */
[----:B------:R-:W-:Y:S02]  /*d920*/  LOP3.LUT R0, R8, 0xff, RZ, 0xc0, !PT ;  /* 0x000000ff08007812 */ /* 0x000fe400078ec0ff */
[----:B------:R-:W-:Y:S02]  /*d930*/  LOP3.LUT R7, R18, 0xff, RZ, 0xc0, !PT ;  /* 0x000000ff12077812 */ /* 0x000fe400078ec0ff */
[----:B------:R-:W-:Y:S02]  /*d940*/  PRMT R11, R0, 0x5410, R11 ;  /* 0x00005410000b7816 */ /* 0x000fe4000000000b */
[----:B------:R-:W-:Y:S02]  /*d950*/  SHF.R.U32.HI R4, RZ, 0x8, R4 ;  /* 0x00000008ff047819 */ /* 0x000fe40000011604 */
[----:B-1----:R-:W-:Y:S02]  /*d960*/  LOP3.LUT R0, R24, 0xff, RZ, 0xc0, !PT ;  /* 0x000000ff18007812 */ /* 0x002fe400078ec0ff */
[----:B------:R-:W-:-:S02]  /*d970*/  LOP3.LUT R14, R5, 0x8, R77, 0x78, !PT ;  /* 0x00000008050e7812 */ /* 0x000fc400078e784d */
[----:B------:R-:W-:Y:S01]  /*d980*/  PRMT R18, R7, 0x5410, R4 ;  /* 0x0000541007127816 */ /* 0x000fe20000000004 */
[----:B------:R-:W-:Y:S01]  /*d990*/  IMAD R0, R0, 0x10000, R0 ;  /* 0x0001000000007824 */ /* 0x000fe200078e0200 */
[----:B------:R-:W-:Y:S02]  /*d9a0*/  LOP3.LUT R5, R21, 0xffff, RZ, 0xc0, !PT ;  /* 0x0000ffff15057812 */ /* 0x000fe400078ec0ff */
[----:B------:R-:W-:Y:S02]  /*d9b0*/  PRMT R9, R31, 0x5410, R32 ;  /* 0x000054101f097816 */ /* 0x000fe40000000020 */
[----:B------:R-:W-:Y:S02]  /*d9c0*/  PRMT R4, R21, 0x7632, R4 ;  /* 0x0000763215047816 */ /* 0x000fe40000000004 */
[----:B------:R-:W-:Y:S02]  /*d9d0*/  SHF.R.U32.HI R6, RZ, 0x8, R5 ;  /* 0x00000008ff067819 */ /* 0x000fe40000011605 */
[----:B------:R-:W-:-:S02]  /*d9e0*/  LOP3.LUT R5, R4, 0xff, RZ, 0xc0, !PT ;  /* 0x000000ff04057812 */ /* 0x000fc400078ec0ff */
[----:B------:R-:W-:Y:S02]  /*d9f0*/  HSET2.LE.AND R4, R9, R0, PT ;  /* 0x0000000009047233 */ /* 0x000fe40003803000 */
[----:B------:R-:W-:-:S03]  /*da00*/  PRMT R10, R30, 0x5410, R29 ;  /* 0x000054101e0a7816 */ /* 0x000fc6000000001d */
[----:B------:R-:W-:Y:S02]  /*da10*/  LOP3.LUT R24, R39, R4, RZ, 0xc0, !PT ;  /* 0x0000000427187212 */ /* 0x000fe400078ec0ff */
[----:B------:R-:W-:-:S05]  /*da20*/  HSET2.LE.AND R4, R10, R0, PT ;  /* 0x000000000a047233 */ /* 0x000fca0003803000 */
[----:B------:R-:W-:Y:S02]  /*da30*/  LOP3.LUT R25, R40, R4, RZ, 0xc0, !PT ;  /* 0x0000000428197212 */ /* 0x000fe400078ec0ff */
[----:B------:R-:W-:-:S05]  /*da40*/  HSET2.LE.AND R4, R15, R0, PT ;  /* 0x000000000f047233 */ /* 0x000fca0003803000 */
[----:B------:R-:W-:Y:S02]  /*da50*/  LOP3.LUT R26, R38, R4, RZ, 0xc0, !PT ;  /* 0x00000004261a7212 */ /* 0x000fe400078ec0ff */
[----:B------:R-:W-:Y:S02]  /*da60*/  LOP3.LUT R4, R14, 0x120, R34, 0xf8, !PT ;  /* 0x000001200e047812 */ /* 0x000fe400078ef822 */
[--C-:B------:R-:W-:Y:S02]  /*da70*/  HSET2.LE.AND R27, R27, R0.reuse, PT ;  /* 0x000000001b1b7233 */ /* 0x100fe40003803000 */
[----:B------:R-:W-:Y:S02]  /*da80*/  HSET2.LE.AND R16, R16, R0, PT ;  /* 0x0000000010107233 */ /* 0x000fe40003803000 */
[----:B------:R-:W-:Y:S02]  /*da90*/  LEA R120, R4, UR4, 0x1 ;  /* 0x0000000404787c11 */ /* 0x000fe4000f8e08ff */
[----:B------:R-:W-:-:S02]  /*daa0*/  LOP3.LUT R27, R35, R27, RZ, 0xc0, !PT ;  /* 0x0000001b231b7212 */ /* 0x000fc400078ec0ff */
[----:B------:R-:W-:Y:S02]  /*dab0*/  LOP3.LUT R16, R33, R16, RZ, 0xc0, !PT ;  /* 0x0000001021107212 */ /* 0x000fe400078ec0ff */
[----:B------:R-:W1:Y:S01]  /*dac0*/  LDSM.16.MT88.4 R32, [R120+0x4000] ;  /* 0x004000007820783b */ /* 0x000e620000004200 */
[----:B------:R-:W-:-:S04]  /*dad0*/  SHF.R.U32.HI R7, RZ, 0x18, R21 ;  /* 0x00000018ff077819 */ /* 0x000fc80000011615 */
[----:B------:R-:W-:-:S05]  /*dae0*/  PRMT R5, R5, 0x5410, R7 ;  /* 0x0000541005057816 */ /* 0x000fca0000000007 */
[--C-:B------:R-:W-:Y:S02]  /*daf0*/  HSET2.LE.AND R4, R5, R0.reuse, PT ;  /* 0x0000000005047233 */ /* 0x100fe40003803000 */
[----:B------:R-:W-:Y:S02]  /*db00*/  HSET2.LE.AND R5, R11, R0, PT ;  /* 0x000000000b057233 */ /* 0x000fe40003803000 */
[----:B------:R-:W-:-:S03]  /*db10*/  LOP3.LUT R8, R21, 0xff, RZ, 0xc0, !PT ;  /* 0x000000ff15087812 */ /* 0x000fc600078ec0ff */
[----:B------:R-:W-:Y:S02]  /*db20*/  LOP3.LUT R10, R64, R5, RZ, 0xc0, !PT ;  /* 0x00000005400a7212 */ /* 0x000fe400078ec0ff */
[----:B------:R-:W-:Y:S02]  /*db30*/  LOP3.LUT R5, R28, 0xff00ff, RZ, 0xc0, !PT ;  /* 0x00ff00ff1c057812 */ /* 0x000fe400078ec0ff */
[----:B------:R-:W2:Y:S01]  /*db40*/  LDSM.16.MT88.4 R28, [R120+0x4400] ;  /* 0x00440000781c783b */ /* 0x000ea20000004200 */
[----:B------:R-:W-:Y:S02]  /*db50*/  PRMT R8, R8, 0x5410, R6 ;  /* 0x0000541008087816 */ /* 0x000fe40000000006 */
[----:B------:R-:W-:-:S03]  /*db60*/  LOP3.LUT R6, R19, 0xff00ff, RZ, 0xc0, !PT ;  /* 0x00ff00ff13067812 */ /* 0x000fc600078ec0ff */
[--C-:B------:R-:W-:Y:S02]  /*db70*/  HSET2.LE.AND R8, R8, R0.reuse, PT ;  /* 0x0000000008087233 */ /* 0x100fe40003803000 */
[--C-:B------:R-:W-:Y:S02]  /*db80*/  HSET2.LE.AND R6, R6, R0.reuse, PT ;  /* 0x0000000006067233 */ /* 0x100fe40003803000 */
[----:B------:R-:W-:Y:S02]  /*db90*/  LOP3.LUT R9, R66, R4, RZ, 0xc0, !PT ;  /* 0x0000000442097212 */ /* 0x000fe400078ec0ff */
[----:B------:R-:W-:Y:S02]  /*dba0*/  LOP3.LUT R8, R45, R8, RZ, 0xc0, !PT ;  /* 0x000000082d087212 */ /* 0x000fe400078ec0ff */
[----:B------:R-:W-:Y:S02]  /*dbb0*/  LOP3.LUT R11, R43, R6, RZ, 0xc0, !PT ;  /* 0x000000062b0b7212 */ /* 0x000fe400078ec0ff */
[--C-:B------:R-:W-:Y:S01]  /*dbc0*/  HSET2.LE.AND R5, R5, R0.reuse, PT ;  /* 0x0000000005057233 */ /* 0x100fe20003803000 */
[----:B------:R-:W-:Y:S01]  /*dbd0*/  IMAD.MOV.U32 R14, RZ, RZ, R46 ;  /* 0x000000ffff0e7224 */ /* 0x000fe200078e002e */
[----:B------:R-:W-:-:S02]  /*dbe0*/  HSET2.LE.AND R4, R36, R0, PT ;  /* 0x0000000024047233 */ /* 0x000fc40003803000 */
[----:B------:R-:W-:Y:S02]  /*dbf0*/  LOP3.LUT R7, R37, 0xff00ff, RZ, 0xc0, !PT ;  /* 0x00ff00ff25077812 */ /* 0x000fe400078ec0ff */
[----:B-1----:R-:W-:Y:S01]  /*dc00*/  HMMA.16816.F32 R36, R8, R32, RZ ;  /* 0x000000200824723c */ /* 0x002fe200000018ff */
[--C-:B------:R-:W-:Y:S02]  /*dc10*/  HSET2.LE.AND R6, R18, R0.reuse, PT ;  /* 0x0000000012067233 */ /* 0x100fe40003803000 */
[----:B------:R-:W-:Y:S02]  /*dc20*/  LOP3.LUT R19, R41, R5, RZ, 0xc0, !PT ;  /* 0x0000000529137212 */ /* 0x000fe400078ec0ff */
[----:B------:R-:W-:Y:S02]  /*dc30*/  HSET2.LE.AND R5, R22, R0, PT ;  /* 0x0000000016057233 */ /* 0x000fe40003803000 */
[----:B------:R-:W-:Y:S02]  /*dc40*/  PRMT R22, R46, 0x7771, RZ ;  /* 0x000077712e167816 */ /* 0x000fe400000000ff */
[----:B------:R-:W-:-:S02]  /*dc50*/  LOP3.LUT R14, R14, 0xff, RZ, 0xc0, !PT ;  /* 0x000000ff0e0e7812 */ /* 0x000fc400078ec0ff */
[----:B------:R-:W-:Y:S02]  /*dc60*/  LOP3.LUT R18, R42, R4, RZ, 0xc0, !PT ;  /* 0x000000042a127212 */ /* 0x000fe400078ec0ff */
[--C-:B------:R-:W-:Y:S02]  /*dc70*/  HSET2.LE.AND R17, R17, R0.reuse, PT ;  /* 0x0000000011117233 */ /* 0x100fe40003803000 */
[----:B------:R-:W-:Y:S02]  /*dc80*/  LOP3.LUT R4, R47, R6, RZ, 0xc0, !PT ;  /* 0x000000062f047212 */ /* 0x000fe400078ec0ff */
[--C-:B------:R-:W-:Y:S02]  /*dc90*/  HSET2.LE.AND R6, R44, R0.reuse, PT ;  /* 0x000000002c067233 */ /* 0x100fe40003803000 */
[----:B------:R-:W-:Y:S02]  /*dca0*/  HSET2.LE.AND R7, R7, R0, PT ;  /* 0x0000000007077233 */ /* 0x000fe40003803000 */
[----:B------:R-:W-:-:S02]  /*dcb0*/  PRMT R21, R46, 0x7773, RZ ;  /* 0x000077732e157816 */ /* 0x000fc400000000ff */
[----:B------:R-:W-:Y:S02]  /*dcc0*/  PRMT R15, R46, 0x7772, RZ ;  /* 0x000077722e0f7816 */ /* 0x000fe400000000ff */
[----:B------:R-:W-:Y:S02]  /*dcd0*/  PRMT R22, R14, 0x5410, R22 ;  /* 0x000054100e167816 */ /* 0x000fe40000000016 */
[----:B------:R-:W-:Y:S02]  /*dce0*/  LOP3.LUT R14, R69, 0xffff, RZ, 0xc0, !PT ;  /* 0x0000ffff450e7812 */ /* 0x000fe400078ec0ff */
[----:B------:R-:W-:Y:S02]  /*dcf0*/  LOP3.LUT R17, R23, R17, RZ, 0xc0, !PT ;  /* 0x0000001117117212 */ /* 0x000fe400078ec0ff */
[----:B------:R-:W-:Y:S02]  /*dd00*/  LOP3.LUT R5, R67, R5, RZ, 0xc0, !PT ;  /* 0x0000000543057212 */ /* 0x000fe400078ec0ff */
[----:B------:R-:W-:-:S02]  /*dd10*/  LOP3.LUT R6, R65, R6, RZ, 0xc0, !PT ;  /* 0x0000000641067212 */ /* 0x000fc400078ec0ff */
[----:B------:R-:W-:Y:S02]  /*dd20*/  LOP3.LUT R7, R59, R7, RZ, 0xc0, !PT ;  /* 0x000000073b077212 */ /* 0x000fe400078ec0ff */
[----:B------:R-:W-:Y:S02]  /*dd30*/  PRMT R23, R15, 0x5410, R21 ;  /* 0x000054100f177816 */ /* 0x000fe40000000015 */
[----:B------:R-:W-:Y:S02]  /*dd40*/  SHF.R.U32.HI R14, RZ, 0x8, R14 ;  /* 0x00000008ff0e7819 */ /* 0x000fe4000001160e */
[----:B------:R-:W-:Y:S01]  /*dd50*/  LOP3.LUT R15, R69, 0xff, RZ, 0xc0, !PT ;  /* 0x000000ff450f7812 */ /* 0x000fe200078ec0ff */
[----:B--2---:R-:W-:Y:S03]  /*dd60*/  HMMA.16816.F32 R64, R4, R28, R36 ;  /* 0x0000001c0440723c */ /* 0x004fe60000001824 */
[----:B------:R-:W-:-:S02]  /*dd70*/  PRMT R21, R15, 0x5410, R14 ;  /* 0x000054100f157816 */ /* 0x000fc4000000000e */
[----:B------:R-:W-:-:S03]  /*dd80*/  PRMT R14, R69, 0x7632, R14 ;  /* 0x00007632450e7816 */ /* 0x000fc6000000000e */
[----:B------:R-:W-:Y:S01]  /*dd90*/  HMMA.16816.F32 R40, R24, R32, RZ ;  /* 0x000000201828723c */ /* 0x000fe200000018ff */
[----:B------:R-:W-:Y:S02]  /*dda0*/  SHF.R.U32.HI R15, RZ, 0x18, R69 ;  /* 0x00000018ff0f7819 */ /* 0x000fe40000011645 */
[----:B------:R-:W-:-:S05]  /*ddb0*/  LOP3.LUT R14, R14, 0xff, RZ, 0xc0, !PT ;  /* 0x000000ff0e0e7812 */ /* 0x000fca00078ec0ff */
[----:B------:R-:W-:Y:S01]  /*ddc0*/  HMMA.16816.F32 R36, R8, R34, RZ ;  /* 0x000000220824723c */ /* 0x000fe200000018ff */
[----:B------:R-:W-:Y:S01]  /*ddd0*/  PRMT R15, R14, 0x5410, R15 ;  /* 0x000054100e0f7816 */ /* 0x000fe2000000000f */
[----:B------:R-:W-:-:S06]  /*dde0*/  IMAD.MOV.U32 R14, RZ, RZ, 0x20 ;  /* 0x00000020ff0e7424 */ /* 0x000fcc00078e00ff */
[----:B------:R-:W-:Y:S01]  /*ddf0*/  HMMA.16816.F32 R32, R24, R34, RZ ;  /* 0x000000221820723c */ /* 0x000fe200000018ff */
[----:B------:R-:W-:Y:S01]  /*de00*/  SEL R14, R14, 0xffffffe0, !P6 ;  /* 0xffffffe00e0e7807 */ /* 0x000fe20007000000 */
[----:B------:R-:W-:Y:S02]  /*de10*/  IMAD.MOV.U32 R136, RZ, RZ, R111 ;  /* 0x000000ffff887224 */ /* 0x000fe400078e006f */
[----:B------:R-:W-:Y:S02]  /*de20*/  IMAD.MOV.U32 R243, RZ, RZ, R126 ;  /* 0x000000fffff37224 */ /* 0x000fe400078e007e */
[----:B------:R-:W-:Y:S02]  /*de30*/  IMAD.IADD R111, R14, 0x1, R120 ;  /* 0x000000010e6f7824 */ /* 0x000fe400078e0278 */
[----:B------:R-:W-:Y:S02]  /*de40*/  IMAD.MOV.U32 R184, RZ, RZ, R125 ;  /* 0x000000ffffb87224 */ /* 0x000fe400078e007d */
[----:B------:R-:W-:-:S02]  /*de50*/  IMAD.MOV.U32 R141, RZ, RZ, R124 ;  /* 0x000000ffff8d7224 */ /* 0x000fc400078e007c */
[----:B------:R-:W-:Y:S02]  /*de60*/  IMAD.MOV.U32 R230, RZ, RZ, R127 ;  /* 0x000000ffffe67224 */ /* 0x000fe400078e007f */
[----:B------:R-:W-:Y:S01]  /*de70*/  IMAD.MOV.U32 R232, RZ, RZ, R119 ;  /* 0x000000ffffe87224 */ /* 0x000fe200078e0077 */
[----:B------:R-:W-:Y:S01]  /*de80*/  HMMA.16816.F32 R44, R4, R30, R36 ;  /* 0x0000001e042c723c */ /* 0x000fe20000001824 */
[----:B------:R-:W-:Y:S02]  /*de90*/  IMAD.MOV.U32 R234, RZ, RZ, R98 ;  /* 0x000000ffffea7224 */ /* 0x000fe400078e0062 */
[----:B------:R-:W-:Y:S02]  /*dea0*/  IMAD.MOV.U32 R130, RZ, RZ, R96 ;  /* 0x000000ffff827224 */ /* 0x000fe400078e0060 */
[----:B------:R-:W-:Y:S02]  /*deb0*/  IMAD.MOV.U32 R138, RZ, RZ, R99 ;  /* 0x000000ffff8a7224 */ /* 0x000fe400078e0063 */
[----:B------:R-:W-:-:S02]  /*dec0*/  IMAD.MOV.U32 R126, RZ, RZ, R86 ;  /* 0x000000ffff7e7224 */ /* 0x000fc400078e0056 */
[----:B------:R-:W-:Y:S02]  /*ded0*/  IMAD.MOV.U32 R125, RZ, RZ, R97 ;  /* 0x000000ffff7d7224 */ /* 0x000fe400078e0061 */
[----:B------:R-:W-:Y:S01]  /*dee0*/  IMAD.MOV.U32 R124, RZ, RZ, R84 ;  /* 0x000000ffff7c7224 */ /* 0x000fe200078e0054 */
[----:B------:R-:W-:Y:S01]  /*def0*/  HMMA.16816.F32 R96, R16, R28, R40 ;  /* 0x0000001c1060723c */ /* 0x000fe20000001828 */
[----:B------:R-:W-:Y:S02]  /*df00*/  IMAD.MOV.U32 R127, RZ, RZ, R87 ;  /* 0x000000ffff7f7224 */ /* 0x000fe400078e0057 */
[----:B------:R-:W-:-:S05]  /*df10*/  IMAD.MOV.U32 R119, RZ, RZ, R85 ;  /* 0x000000ffff777224 */ /* 0x000fca00078e0055 */
[----:B------:R-:W-:Y:S01]  /*df20*/  HMMA.16816.F32 R84, R16, R30, R32 ;  /* 0x0000001e1054723c */ /* 0x000fe20000001820 */
[----:B------:R-:W1:Y:S07]  /*df30*/  LDSM.16.MT88.4 R28, [R111+0x4000] ;  /* 0x004000006f1c783b */ /* 0x000e6e0000004200 */
[C---:B-1----:R-:W-:Y:S08]  /*df40*/  HMMA.16816.F32 R40, R8.reuse, R28, RZ ;  /* 0x0000001c0828723c */ /* 0x042ff000000018ff */
[----:B------:R-:W-:Y:S01]  /*df50*/  HMMA.16816.F32 R36, R8, R30, RZ ;  /* 0x0000001e0824723c */ /* 0x000fe200000018ff */
[----:B------:R-:W1:Y:S07]  /*df60*/  LDSM.16.MT88.4 R8, [R111+0x4400] ;  /* 0x004400006f08783b */ /* 0x000e6e0000004200 */
[C---:B------:R-:W-:Y:S08]  /*df70*/  HMMA.16816.F32 R32, R24.reuse, R28, RZ ;  /* 0x0000001c1820723c */ /* 0x040ff000000018ff */
[----:B------:R-:W-:Y:S01]  /*df80*/  HMMA.16816.F32 R24, R24, R30, RZ ;  /* 0x0000001e1818723c */ /* 0x000fe200000018ff */
[----:B------:R-:W-:-:S02]  /*df90*/  IMAD.MOV.U32 R233, RZ, RZ, R73 ;  /* 0x000000ffffe97224 */ /* 0x000fc400078e0049 */
[----:B------:R-:W-:Y:S02]  /*dfa0*/  IMAD.MOV.U32 R200, RZ, RZ, R72 ;  /* 0x000000ffffc87224 */ /* 0x000fe400078e0048 */
[----:B------:R-:W-:Y:S02]  /*dfb0*/  IMAD.MOV.U32 R247, RZ, RZ, R75 ;  /* 0x000000fffff77224 */ /* 0x000fe400078e004b */
[----:B------:R-:W-:Y:S01]  /*dfc0*/  IMAD.MOV.U32 R246, RZ, RZ, R74 ;  /* 0x000000fffff67224 */ /* 0x000fe200078e004a */
[C---:B-1----:R-:W-:Y:S08]  /*dfd0*/  HMMA.16816.F32 R40, R4.reuse, R8, R40 ;  /* 0x000000080428723c */ /* 0x042ff00000001828 */
[----:B------:R-:W-:Y:S01]  /*dfe0*/  HMMA.16816.F32 R36, R4, R10, R36 ;  /* 0x0000000a0424723c */ /* 0x000fe20000001824 */
[----:B------:R-:W-:-:S05]  /*dff0*/  LOP3.LUT R7, R23, 0xff00ff, RZ, 0xc0, !PT ;  /* 0x00ff00ff17077812 */ /* 0x000fca00078ec0ff */
[----:B------:R-:W-:Y:S02]  /*e000*/  HSET2.LE.AND R7, R7, R0, PT ;  /* 0x0000000007077233 */ /* 0x000fe40003803000 */
[----:B------:R-:W-:Y:S01]  /*e010*/  HMMA.16816.F32 R72, R16, R8, R32 ;  /* 0x000000081048723c */ /* 0x000fe20000001820 */
[----:B------:R-:W-:-:S05]  /*e020*/  IMAD.MOV.U32 R8, RZ, RZ, R168 ;  /* 0x000000ffff087224 */ /* 0x000fca00078e00a8 */
[----:B------:R-:W-:Y:S02]  /*e030*/  LOP3.LUT R7, R8, R7, RZ, 0xc0, !PT ;  /* 0x0000000708077212 */ /* 0x000fe400078ec0ff */
[----:B------:R-:W-:Y:S01]  /*e040*/  HMMA.16816.F32 R24, R16, R10, R24 ;  /* 0x0000000a1018723c */ /* 0x000fe20000001818 */
[----:B------:R-:W1:Y:S04]  /*e050*/  LDSM.16.MT88.4 R16, [R120+0x4800] ;  /* 0x004800007810783b */ /* 0x000e680000004200 */
[----:B------:R-:W2:Y:S01]  /*e060*/  LDSM.16.MT88.4 R8, [R111+0x4800] ;  /* 0x004800006f08783b */ /* 0x000ea20000004200 */
[--C-:B------:R-:W-:Y:S01]  /*e070*/  HSET2.LE.AND R6, R22, R0.reuse, PT ;  /* 0x0000000016067233 */ /* 0x100fe20003803000 */
[----:B------:R-:W-:Y:S01]  /*e080*/  IMAD.MOV.U32 R4, RZ, RZ, R171 ;  /* 0x000000ffff047224 */ /* 0x000fe200078e00ab */
[----:B------:R-:W-:-:S04]  /*e090*/  HSET2.LE.AND R5, R15, R0, PT ;  /* 0x000000000f057233 */ /* 0x000fc80003803000 */
[----:B------:R-:W-:Y:S02]  /*e0a0*/  LOP3.LUT R6, R4, R6, RZ, 0xc0, !PT ;  /* 0x0000000604067212 */ /* 0x000fe400078ec0ff */
[----:B------:R-:W-:Y:S02]  /*e0b0*/  HSET2.LE.AND R4, R21, R0, PT ;  /* 0x0000000015047233 */ /* 0x000fe40003803000 */
[----:B------:R-:W-:-:S03]  /*e0c0*/  LOP3.LUT R5, R247, R5, RZ, 0xc0, !PT ;  /* 0x00000005f7057212 */ /* 0x000fc600078ec0ff */
[----:B------:R-:W-:Y:S01]  /*e0d0*/  LOP3.LUT R4, R246, R4, RZ, 0xc0, !PT ;  /* 0x00000004f6047212 */ /* 0x000fe200078ec0ff */
[----:B------:R-:W-:Y:S02]  /*e0e0*/  IMAD.MOV.U32 R247, RZ, RZ, R244 ;  /* 0x000000fffff77224 */ /* 0x000fe400078e00f4 */
[----:B------:R-:W-:Y:S02]  /*e0f0*/  IMAD.MOV.U32 R137, RZ, RZ, R116 ;  /* 0x000000ffff897224 */ /* 0x000fe400078e0074 */
[----:B------:R-:W-:Y:S02]  /*e100*/  IMAD.MOV.U32 R77, RZ, RZ, R68 ;  /* 0x000000ffff4d7224 */ /* 0x000fe400078e0044 */
[----:B------:R-:W-:Y:S02]  /*e110*/  IMAD.MOV.U32 R246, RZ, RZ, R234 ;  /* 0x000000fffff67224 */ /* 0x000fe400078e00ea */
[----:B------:R-:W-:Y:S01]  /*e120*/  IMAD.MOV.U32 R244, RZ, RZ, R233 ;  /* 0x000000fffff47224 */ /* 0x000fe200078e00e9 */
[C---:B------:R-:W-:Y:S01]  /*e130*/  PRMT R59, R68.reuse, 0x7772, RZ ;  /* 0x00007772443b7816 */ /* 0x040fe200000000ff */
[----:B------:R-:W-:Y:S01]  /*e140*/  IMAD.MOV.U32 R131, RZ, RZ, R79 ;  /* 0x000000ffff837224 */ /* 0x000fe200078e004f */
[C---:B------:R-:W-:Y:S01]  /*e150*/  PRMT R79, R68.reuse, 0x7773, RZ ;  /* 0x00007773444f7816 */ /* 0x040fe200000000ff */
[----:B------:R-:W-:Y:S01]  /*e160*/  IMAD.MOV.U32 R116, RZ, RZ, R80 ;  /* 0x000000ffff747224 */ /* 0x000fe200078e0050 */
[----:B------:R-:W-:Y:S01]  /*e170*/  PRMT R80, R68, 0x7771, RZ ;  /* 0x0000777144507816 */ /* 0x000fe200000000ff */
[----:B------:R-:W-:-:S02]  /*e180*/  IMAD.MOV.U32 R234, RZ, RZ, R200 ;  /* 0x000000ffffea7224 */ /* 0x000fc400078e00c8 */
[----:B------:R-:W-:Y:S02]  /*e190*/  IMAD.MOV.U32 R233, RZ, RZ, R243 ;  /* 0x000000ffffe97224 */ /* 0x000fe400078e00f3 */
[----:B------:R-:W-:Y:S02]  /*e1a0*/  IMAD.MOV.U32 R200, RZ, RZ, R70 ;  /* 0x000000ffffc87224 */ /* 0x000fe400078e0046 */
[----:B------:R-:W-:Y:S02]  /*e1b0*/  IMAD.MOV.U32 R243, RZ, RZ, R71 ;  /* 0x000000fffff37224 */ /* 0x000fe400078e0047 */
[C---:B-1----:R-:W-:Y:S08]  /*e1c0*/  HMMA.16816.F32 R68, R4.reuse, R16, R64 ;  /* 0x000000100444723c */ /* 0x042ff00000001840 */
[C---:B------:R-:W-:Y:S08]  /*e1d0*/  HMMA.16816.F32 R64, R4.reuse, R18, R44 ;  /* 0x000000120440723c */ /* 0x040ff0000000182c */
[C---:B--2---:R-:W-:Y:S08]  /*e1e0*/  HMMA.16816.F32 R40, R4.reuse, R8, R40 ;  /* 0x000000080428723c */ /* 0x044ff00000001828 */
[----:B------:R-:W-:Y:S01]  /*e1f0*/  HMMA.16816.F32 R28, R4, R10, R36 ;  /* 0x0000000a041c723c */ /* 0x000fe20000001824 */
[----:B------:R-:W-:Y:S01]  /*e200*/  LOP3.LUT R4, R77, 0xff, RZ, 0xc0, !PT ;  /* 0x000000ff4d047812 */ /* 0x000fe200078ec0ff */
[----:B------:R-:W-:Y:S03]  /*e210*/  LDSM.16.MT88.4 R36, [R111+0x4c00] ;  /* 0x004c00006f24783b */ /* 0x000fe60000004200 */
[----:B------:R-:W-:-:S02]  /*e220*/  PRMT R15, R4, 0x5410, R80 ;  /* 0x00005410040f7816 */ /* 0x000fc40000000050 */
[C---:B------:R-:W-:Y:S02]  /*e230*/  LOP3.LUT R4, R81.reuse, 0xffff, RZ, 0xc0, !PT ;  /* 0x0000ffff51047812 */ /* 0x040fe400078ec0ff */
[----:B------:R-:W-:Y:S02]  /*e240*/  LOP3.LUT R5, R81, 0xff, RZ, 0xc0, !PT ;  /* 0x000000ff51057812 */ /* 0x000fe400078ec0ff */
[----:B------:R-:W-:-:S04]  /*e250*/  SHF.R.U32.HI R4, RZ, 0x8, R4 ;  /* 0x00000008ff047819 */ /* 0x000fc80000011604 */
[--C-:B------:R-:W-:Y:S02]  /*e260*/  PRMT R6, R5, 0x5410, R4.reuse ;  /* 0x0000541005067816 */ /* 0x100fe40000000004 */
[----:B------:R-:W-:Y:S02]  /*e270*/  PRMT R4, R81, 0x7632, R4 ;  /* 0x0000763251047816 */ /* 0x000fe40000000004 */
[----:B------:R-:W-:Y:S02]  /*e280*/  SHF.R.U32.HI R7, RZ, 0x18, R81 ;  /* 0x00000018ff077819 */ /* 0x000fe40000011651 */
[----:B------:R-:W-:Y:S02]  /*e290*/  LOP3.LUT R5, R4, 0xff, RZ, 0xc0, !PT ;  /* 0x000000ff04057812 */ /* 0x000fe400078ec0ff */
[----:B------:R-:W-:Y:S02]  /*e2a0*/  PRMT R14, R59, 0x5410, R79 ;  /* 0x000054103b0e7816 */ /* 0x000fe4000000004f */
[----:B------:R-:W-:-:S02]  /*e2b0*/  PRMT R5, R5, 0x5410, R7 ;  /* 0x0000541005057816 */ /* 0x000fc40000000007 */
[----:B------:R-:W-:Y:S02]  /*e2c0*/  LOP3.LUT R7, R14, 0xff00ff, RZ, 0xc0, !PT ;  /* 0x00ff00ff0e077812 */ /* 0x000fe400078ec0ff */
[--C-:B------:R-:W-:Y:S02]  /*e2d0*/  HSET2.LE.AND R4, R6, R0.reuse, PT ;  /* 0x0000000006047233 */ /* 0x100fe40003803000 */
[--C-:B------:R-:W-:Y:S02]  /*e2e0*/  HSET2.LE.AND R5, R5, R0.reuse, PT ;  /* 0x0000000005057233 */ /* 0x100fe40003803000 */
[--C-:B------:R-:W-:Y:S02]  /*e2f0*/  HSET2.LE.AND R6, R15, R0.reuse, PT ;  /* 0x000000000f067233 */ /* 0x100fe40003803000 */
[----:B------:R-:W-:Y:S02]  /*e300*/  HSET2.LE.AND R7, R7, R0, PT ;  /* 0x0000000007077233 */ /* 0x000fe40003803000 */
[----:B------:R-:W-:-:S02]  /*e310*/  LOP3.LUT R4, R246, R4, RZ, 0xc0, !PT ;  /* 0x00000004f6047212 */ /* 0x000fc400078ec0ff */
[----:B------:R-:W-:Y:S02]  /*e320*/  LOP3.LUT R5, R247, R5, RZ, 0xc0, !PT ;  /* 0x00000005f7057212 */ /* 0x000fe400078ec0ff */
[----:B------:R-:W-:Y:S02]  /*e330*/  LOP3.LUT R6, R234, R6, RZ, 0xc0, !PT ;  /* 0x00000006ea067212 */ /* 0x000fe400078ec0ff */
[----:B------:R-:W-:-:S07]  /*e340*/  LOP3.LUT R7, R244, R7, RZ, 0xc0, !PT ;  /* 0x00000007f4077212 */ /* 0x000fce00078ec0ff */
[C---:B------:R-:W-:Y:S08]  /*e350*/  HMMA.16816.F32 R44, R4.reuse, R18, R84 ;  /* 0x00000012042c723c */ /* 0x040ff00000001854 */
[C---:B------:R-:W-:Y:S01]  /*e360*/  HMMA.16816.F32 R32, R4.reuse, R16, R96 ;  /* 0x000000100420723c */ /* 0x040fe20000001860 */
[----:B------:R-:W1:Y:S07]  /*e370*/  LDSM.16.MT88.4 R16, [R120+0x4c00] ;  /* 0x004c00007810783b */ /* 0x000e6e0000004200 */
[C---:B------:R-:W-:Y:S08]  /*e380*/  HMMA.16816.F32 R72, R4.reuse, R8, R72 ;  /* 0x000000080448723c */ /* 0x040ff00000001848 */
[----:B------:R-:W-:Y:S01]  /*e390*/  HMMA.16816.F32 R84, R4, R10, R24 ;  /* 0x0000000a0454723c */ /* 0x000fe20000001818 */
[----:B------:R-:W-:Y:S01]  /*e3a0*/  IMAD.MOV.U32 R4, RZ, RZ, R106 ;  /* 0x000000ffff047224 */ /* 0x000fe200078e006a */
[----:B------:R-:W-:-:S02]  /*e3b0*/  PRMT R6, R106, 0x7773, RZ ;  /* 0x000077736a067816 */ /* 0x000fc400000000ff */
[C---:B------:R-:W-:Y:S02]  /*e3c0*/  PRMT R5, R106.reuse, 0x7772, RZ ;  /* 0x000077726a057816 */ /* 0x040fe400000000ff */
[----:B------:R-:W-:Y:S02]  /*e3d0*/  PRMT R7, R106, 0x7771, RZ ;  /* 0x000077716a077816 */ /* 0x000fe400000000ff */
[----:B------:R-:W-:Y:S02]  /*e3e0*/  LOP3.LUT R4, R4, 0xff, RZ, 0xc0, !PT ;  /* 0x000000ff04047812 */ /* 0x000fe400078ec0ff */
[----:B------:R-:W-:Y:S02]  /*e3f0*/  PRMT R9, R5, 0x5410, R6 ;  /* 0x0000541005097816 */ /* 0x000fe40000000006 */
[----:B------:R-:W-:Y:S02]  /*e400*/  LOP3.LUT R5, R94, 0xffff, RZ, 0xc0, !PT ;  /* 0x0000ffff5e057812 */ /* 0x000fe400078ec0ff */
[----:B------:R-:W-:-:S02]  /*e410*/  PRMT R8, R4, 0x5410, R7 ;  /* 0x0000541004087816 */ /* 0x000fc40000000007 */
[C---:B------:R-:W-:Y:S02]  /*e420*/  PRMT R4, R94.reuse, 0x7632, R4 ;  /* 0x000076325e047816 */ /* 0x040fe40000000004 */
[----:B------:R-:W-:Y:S02]  /*e430*/  LOP3.LUT R6, R94, 0xff, RZ, 0xc0, !PT ;  /* 0x000000ff5e067812 */ /* 0x000fe400078ec0ff */
[----:B------:R-:W-:Y:S02]  /*e440*/  SHF.R.U32.HI R5, RZ, 0x8, R5 ;  /* 0x00000008ff057819 */ /* 0x000fe40000011605 */
[----:B------:R-:W-:Y:S02]  /*e450*/  SHF.R.U32.HI R7, RZ, 0x18, R94 ;  /* 0x00000018ff077819 */ /* 0x000fe4000001165e */
[----:B------:R-:W-:Y:S02]  /*e460*/  LOP3.LUT R4, R4, 0xff, RZ, 0xc0, !PT ;  /* 0x000000ff04047812 */ /* 0x000fe400078ec0ff */
[----:B------:R-:W-:-:S02]  /*e470*/  PRMT R6, R6, 0x5410, R5 ;  /* 0x0000541006067816 */ /* 0x000fc40000000005 */
[----:B------:R-:W-:-:S03]  /*e480*/  PRMT R5, R4, 0x5410, R7 ;  /* 0x0000541004057816 */ /* 0x000fc60000000007 */
[--C-:B------:R-:W-:Y:S01]  /*e490*/  HSET2.LE.AND R4, R6, R0.reuse, PT ;  /* 0x0000000006047233 */ /* 0x100fe20003803000 */
[----:B------:R-:W-:Y:S01]  /*e4a0*/  IMAD.MOV.U32 R6, RZ, RZ, R173 ;  /* 0x000000ffff067224 */ /* 0x000fe200078e00ad */
[----:B------:R-:W-:-:S04]  /*e4b0*/  HSET2.LE.AND R5, R5, R0, PT ;  /* 0x0000000005057233 */ /* 0x000fc80003803000 */
[----:B------:R-:W-:Y:S01]  /*e4c0*/  LOP3.LUT R4, R6, R4, RZ, 0xc0, !PT ;  /* 0x0000000406047212 */ /* 0x000fe200078ec0ff */
[----:B------:R-:W-:Y:S01]  /*e4d0*/  IMAD.MOV.U32 R6, RZ, RZ, R172 ;  /* 0x000000ffff067224 */ /* 0x000fe200078e00ac */
[----:B------:R-:W-:-:S04]  /*e4e0*/  LOP3.LUT R7, R9, 0xff00ff, RZ, 0xc0, !PT ;  /* 0x00ff00ff09077812 */ /* 0x000fc800078ec0ff */
[----:B------:R-:W-:Y:S02]  /*e4f0*/  LOP3.LUT R5, R6, R5, RZ, 0xc0, !PT ;  /* 0x0000000506057212 */ /* 0x000fe400078ec0ff */
[--C-:B------:R-:W-:Y:S01]  /*e500*/  HSET2.LE.AND R6, R8, R0.reuse, PT ;  /* 0x0000000008067233 */ /* 0x100fe20003803000 */
[----:B------:R-:W-:Y:S01]  /*e510*/  IMAD.MOV.U32 R8, RZ, RZ, R140 ;  /* 0x000000ffff087224 */ /* 0x000fe200078e008c */
[----:B------:R-:W-:-:S04]  /*e520*/  HSET2.LE.AND R7, R7, R0, PT ;  /* 0x0000000007077233 */ /* 0x000fc80003803000 */
[----:B------:R-:W-:Y:S01]  /*e530*/  LOP3.LUT R6, R8, R6, RZ, 0xc0, !PT ;  /* 0x0000000608067212 */ /* 0x000fe200078ec0ff */
[----:B------:R-:W-:-:S05]  /*e540*/  IMAD.MOV.U32 R8, RZ, RZ, R139 ;  /* 0x000000ffff087224 */ /* 0x000fca00078e008b */
[----:B------:R-:W-:Y:S01]  /*e550*/  LOP3.LUT R7, R8, R7, RZ, 0xc0, !PT ;  /* 0x0000000708077212 */ /* 0x000fe200078ec0ff */
[----:B------:R-:W-:Y:S02]  /*e560*/  IMAD.MOV.U32 R234, RZ, RZ, R131 ;  /* 0x000000ffffea7224 */ /* 0x000fe400078e0083 */
[----:B------:R-:W-:Y:S02]  /*e570*/  IMAD.MOV.U32 R247, RZ, RZ, R130 ;  /* 0x000000fffff77224 */ /* 0x000fe400078e0082 */
[----:B------:R-:W-:Y:S02]  /*e580*/  IMAD.MOV.U32 R244, RZ, RZ, R137 ;  /* 0x000000fffff47224 */ /* 0x000fe400078e0089 */
[----:B------:R-:W-:Y:S01]  /*e590*/  IMAD.MOV.U32 R246, RZ, RZ, R136 ;  /* 0x000000fffff67224 */ /* 0x000fe200078e0088 */
[----:B-1----:R-:W-:Y:S01]  /*e5a0*/  HMMA.16816.F32 R64, R4, R18, R64 ;  /* 0x000000120440723c */ /* 0x002fe20000001840 */
[----:B------:R-:W-:Y:S02]  /*e5b0*/  IMAD.MOV.U32 R252, RZ, RZ, R138 ;  /* 0x000000fffffc7224 */ /* 0x000fe400078e008a */
[----:B------:R-:W-:-:S02]  /*e5c0*/  IMAD.MOV.U32 R248, RZ, RZ, R126 ;  /* 0x000000fffff87224 */ /* 0x000fc400078e007e */
[----:B------:R-:W-:Y:S02]  /*e5d0*/  IMAD.MOV.U32 R250, RZ, RZ, R125 ;  /* 0x000000fffffa7224 */ /* 0x000fe400078e007d */
[----:B------:R-:W-:Y:S01]  /*e5e0*/  IMAD.MOV.U32 R249, RZ, RZ, R124 ;  /* 0x000000fffff97224 */ /* 0x000fe200078e007c */
[C---:B------:R-:W-:Y:S01]  /*e5f0*/  HMMA.16816.F32 R136, R4.reuse, R38, R28 ;  /* 0x000000260488723c */ /* 0x040fe2000000181c */
[----:B------:R-:W-:Y:S02]  /*e600*/  IMAD.MOV.U32 R251, RZ, RZ, R127 ;  /* 0x000000fffffb7224 */ /* 0x000fe400078e007f */
[----:B------:R-:W-:Y:S02]  /*e610*/  IMAD.MOV.U32 R22, RZ, RZ, R119 ;  /* 0x000000ffff167224 */ /* 0x000fe400078e0077 */
[----:B------:R-:W-:Y:S02]  /*e620*/  IMAD.MOV.U32 R131, RZ, RZ, R118 ;  /* 0x000000ffff837224 */ /* 0x000fe400078e0076 */
[----:B------:R-:W-:Y:S01]  /*e630*/  IMAD.MOV.U32 R130, RZ, RZ, R117 ;  /* 0x000000ffff827224 */ /* 0x000fe200078e0075 */
[----:B------:R-:W-:Y:S01]  /*e640*/  HMMA.16816.F32 R124, R4, R36, R40 ;  /* 0x00000024047c723c */ /* 0x000fe20000001828 */
[----:B------:R-:W-:-:S07]  /*e650*/  IMAD.MOV.U32 R23, RZ, RZ, R116 ;  /* 0x000000ffff177224 */ /* 0x000fce00078e0074 */
[----:B------:R-:W-:Y:S01]  /*e660*/  HMMA.16816.F32 R116, R4, R16, R68 ;  /* 0x000000100474723c */ /* 0x000fe20000001844 */
[C---:B------:R-:W-:Y:S02]  /*e670*/  PRMT R5, R128.reuse, 0x7773, RZ ;  /* 0x0000777380057816 */ /* 0x040fe400000000ff */
[----:B------:R-:W-:-:S04]  /*e680*/  PRMT R4, R128, 0x7772, RZ ;  /* 0x0000777280047816 */ /* 0x000fc800000000ff */
[----:B------:R-:W-:Y:S02]  /*e690*/  PRMT R9, R4, 0x5410, R5 ;  /* 0x0000541004097816 */ /* 0x000fe40000000005 */
[C---:B------:R-:W-:Y:S02]  /*e6a0*/  LOP3.LUT R4, R103.reuse, 0xffff, RZ, 0xc0, !PT ;  /* 0x0000ffff67047812 */ /* 0x040fe400078ec0ff */
[----:B------:R-:W-:Y:S02]  /*e6b0*/  LOP3.LUT R5, R103, 0xff, RZ, 0xc0, !PT ;  /* 0x000000ff67057812 */ /* 0x000fe400078ec0ff */
[----:B------:R-:W-:Y:S01]  /*e6c0*/  SHF.R.U32.HI R4, RZ, 0x8, R4 ;  /* 0x00000008ff047819 */ /* 0x000fe20000011604 */
[----:B------:R-:W-:-:S03]  /*e6d0*/  IMAD.MOV.U32 R7, RZ, RZ, R128 ;  /* 0x000000ffff077224 */ /* 0x000fc600078e0080 */
[--C-:B------:R-:W-:Y:S02]  /*e6e0*/  PRMT R6, R5, 0x5410, R4.reuse ;  /* 0x0000541005067816 */ /* 0x100fe40000000004 */
[----:B------:R-:W-:Y:S02]  /*e6f0*/  PRMT R4, R103, 0x7632, R4 ;  /* 0x0000763267047816 */ /* 0x000fe40000000004 */
[----:B------:R-:W-:Y:S02]  /*e700*/  LOP3.LUT R8, R7, 0xff, RZ, 0xc0, !PT ;  /* 0x000000ff07087812 */ /* 0x000fe400078ec0ff */
[----:B------:R-:W-:Y:S02]  /*e710*/  SHF.R.U32.HI R7, RZ, 0x18, R103 ;  /* 0x00000018ff077819 */ /* 0x000fe40000011667 */
[----:B------:R-:W-:Y:S02]  /*e720*/  LOP3.LUT R5, R4, 0xff, RZ, 0xc0, !PT ;  /* 0x000000ff04057812 */ /* 0x000fe400078ec0ff */
[----:B------:R-:W-:-:S02]  /*e730*/  PRMT R10, R128, 0x7771, RZ ;  /* 0x00007771800a7816 */ /* 0x000fc400000000ff */
[----:B------:R-:W-:Y:S02]  /*e740*/  HSET2.LE.AND R4, R6, R0, PT ;  /* 0x0000000006047233 */ /* 0x000fe40003803000 */
[----:B------:R-:W-:Y:S02]  /*e750*/  PRMT R5, R5, 0x5410, R7 ;  /* 0x0000541005057816 */ /* 0x000fe40000000007 */
[----:B------:R-:W-:Y:S02]  /*e760*/  PRMT R6, R8, 0x5410, R10 ;  /* 0x0000541008067816 */ /* 0x000fe4000000000a */
[----:B------:R-:W-:-:S03]  /*e770*/  LOP3.LUT R7, R9, 0xff00ff, RZ, 0xc0, !PT ;  /* 0x00ff00ff09077812 */ /* 0x000fc600078ec0ff */
[--C-:B------:R-:W-:Y:S02]  /*e780*/  HSET2.LE.AND R6, R6, R0.reuse, PT ;  /* 0x0000000006067233 */ /* 0x100fe40003803000 */
[----:B------:R-:W-:Y:S01]  /*e790*/  HSET2.LE.AND R7, R7, R0, PT ;  /* 0x0000000007077233 */ /* 0x000fe20003803000 */
[----:B------:R-:W-:Y:S01]  /*e7a0*/  IMAD.MOV.U32 R10, RZ, RZ, R50 ;  /* 0x000000ffff0a7224 */ /* 0x000fe200078e0032 */
[C---:B------:R-:W-:Y:S02]  /*e7b0*/  PRMT R9, R50.reuse, 0x7773, RZ ;  /* 0x0000777332097816 */ /* 0x040fe400000000ff */
[----:B------:R-:W-:Y:S02]  /*e7c0*/  PRMT R8, R50, 0x7772, RZ ;  /* 0x0000777232087816 */ /* 0x000fe400000000ff */
[----:B------:R-:W-:Y:S01]  /*e7d0*/  LOP3.LUT R6, R251, R6, RZ, 0xc0, !PT ;  /* 0x00000006fb067212 */ /* 0x000fe200078ec0ff */
[----:B------:R-:W-:Y:S01]  /*e7e0*/  IMAD.MOV.U32 R251, RZ, RZ, R246 ;  /* 0x000000fffffb7224 */ /* 0x000fe200078e00f6 */
[----:B------:R-:W-:Y:S01]  /*e7f0*/  LOP3.LUT R7, R249, R7, RZ, 0xc0, !PT ;  /* 0x00000007f9077212 */ /* 0x000fe200078ec0ff */
[----:B------:R-:W-:-:S02]  /*e800*/  IMAD.MOV.U32 R249, RZ, RZ, R232 ;  /* 0x000000fffff97224 */ /* 0x000fc400078e00e8 */
[----:B------:R-:W-:Y:S02]  /*e810*/  IMAD.MOV.U32 R246, RZ, RZ, R247 ;  /* 0x000000fffff67224 */ /* 0x000fe400078e00f7 */
[----:B------:R-:W-:Y:S01]  /*e820*/  IMAD.MOV.U32 R232, RZ, RZ, R200 ;  /* 0x000000ffffe87224 */ /* 0x000fe200078e00c8 */
[----:B------:R-:W-:Y:S01]  /*e830*/  PRMT R200, R8, 0x5410, R9 ;  /* 0x0000541008c87816 */ /* 0x000fe20000000009 */
[----:B------:R-:W-:Y:S01]  /*e840*/  IMAD.MOV.U32 R247, RZ, RZ, R234 ;  /* 0x000000fffff77224 */ /* 0x000fe200078e00ea */
[----:B------:R-:W-:Y:S01]  /*e850*/  HSET2.LE.AND R5, R5, R0, PT ;  /* 0x0000000005057233 */ /* 0x000fe20003803000 */
[----:B------:R-:W-:Y:S01]  /*e860*/  IMAD.MOV.U32 R234, RZ, RZ, R244 ;  /* 0x000000ffffea7224 */ /* 0x000fe200078e00f4 */
[----:B------:R-:W-:Y:S01]  /*e870*/  PRMT R15, R50, 0x7771, RZ ;  /* 0x00007771320f7816 */ /* 0x000fe200000000ff */
[----:B------:R-:W-:Y:S01]  /*e880*/  IMAD.MOV.U32 R24, RZ, RZ, R58 ;  /* 0x000000ffff187224 */ /* 0x000fe200078e003a */
[----:B------:R-:W-:Y:S01]  /*e890*/  LOP3.LUT R8, R10, 0xff, RZ, 0xc0, !PT ;  /* 0x000000ff0a087812 */ /* 0x000fe200078ec0ff */
[----:B------:R-:W-:-:S02]  /*e8a0*/  IMAD.MOV.U32 R244, RZ, RZ, R230 ;  /* 0x000000fffff47224 */ /* 0x000fc400078e00e6 */
[----:B------:R-:W-:Y:S02]  /*e8b0*/  IMAD.MOV.U32 R230, RZ, RZ, R233 ;  /* 0x000000ffffe67224 */ /* 0x000fe400078e00e9 */
[----:B------:R-:W-:Y:S01]  /*e8c0*/  IMAD.MOV.U32 R233, RZ, RZ, R184 ;  /* 0x000000ffffe97224 */ /* 0x000fe200078e00b8 */
[----:B------:R-:W-:Y:S01]  /*e8d0*/  PRMT R184, R8, 0x5410, R15 ;  /* 0x0000541008b87816 */ /* 0x000fe2000000000f */
[----:B------:R-:W-:Y:S01]  /*e8e0*/  IMAD.MOV.U32 R27, RZ, RZ, R56 ;  /* 0x000000ffff1b7224 */ /* 0x000fe200078e0038 */
[----:B------:R-:W-:Y:S02]  /*e8f0*/  LOP3.LUT R4, R23, R4, RZ, 0xc0, !PT ;  /* 0x0000000417047212 */ /* 0x000fe400078ec0ff */
[----:B------:R-:W-:Y:S02]  /*e900*/  LOP3.LUT R5, R22, R5, RZ, 0xc0, !PT ;  /* 0x0000000516057212 */ /* 0x000fe400078ec0ff */
[----:B------:R-:W-:Y:S02]  /*e910*/  PRMT R31, R58, 0x7771, RZ ;  /* 0x000077713a1f7816 */ /* 0x000fe400000000ff */
[----:B------:R-:W-:Y:S01]  /*e920*/  LOP3.LUT R8, R24, 0xff, RZ, 0xc0, !PT ;  /* 0x000000ff18087812 */ /* 0x000fe200078ec0ff */
[----:B------:R-:W-:Y:S01]  /*e930*/  IMAD.MOV.U32 R26, RZ, RZ, R78 ;  /* 0x000000ffff1a7224 */ /* 0x000fe200078e004e */
[----:B------:R-:W-:-:S02]  /*e940*/  PRMT R23, R82, 0x7773, RZ ;  /* 0x0000777352177816 */ /* 0x000fc400000000ff */
[----:B------:R-:W-:Y:S02]  /*e950*/  PRMT R9, R82, 0x7772, RZ ;  /* 0x0000777252097816 */ /* 0x000fe400000000ff */
[----:B------:R-:W-:Y:S02]  /*e960*/  PRMT R168, R8, 0x5410, R31 ;  /* 0x0000541008a87816 */ /* 0x000fe4000000001f */
[----:B------:R-:W-:Y:S02]  /*e970*/  PRMT R28, R56, 0x7771, RZ ;  /* 0x00007771381c7816 */ /* 0x000fe400000000ff */
[----:B------:R-:W-:Y:S01]  /*e980*/  LOP3.LUT R8, R27, 0xff, RZ, 0xc0, !PT ;  /* 0x000000ff1b087812 */ /* 0x000fe200078ec0ff */
[----:B------:R-:W-:Y:S01]  /*e990*/  HMMA.16816.F32 R96, R4, R18, R44 ;  /* 0x000000120460723c */ /* 0x000fe2000000182c */
[C---:B------:R-:W-:Y:S02]  /*e9a0*/  PRMT R22, R58.reuse, 0x7773, RZ ;  /* 0x000077733a167816 */ /* 0x040fe400000000ff */
[----:B------:R-:W-:Y:S01]  /*e9b0*/  PRMT R21, R58, 0x7772, RZ ;  /* 0x000077723a157816 */ /* 0x000fe200000000ff */
[----:B------:R-:W-:Y:S01]  /*e9c0*/  IMAD.MOV.U32 R58, RZ, RZ, R130 ;  /* 0x000000ffff3a7224 */ /* 0x000fe200078e0082 */
[----:B------:R-:W-:-:S02]  /*e9d0*/  PRMT R47, R9, 0x5410, R23 ;  /* 0x00005410092f7816 */ /* 0x000fc40000000017 */
[----:B------:R-:W-:Y:S02]  /*e9e0*/  PRMT R29, R78, 0x7771, RZ ;  /* 0x000077714e1d7816 */ /* 0x000fe400000000ff */
[----:B------:R-:W-:Y:S02]  /*e9f0*/  LOP3.LUT R9, R26, 0xff, RZ, 0xc0, !PT ;  /* 0x000000ff1a097812 */ /* 0x000fe400078ec0ff */
[----:B------:R-:W-:Y:S02]  /*ea00*/  PRMT R130, R8, 0x5410, R28 ;  /* 0x0000541008827816 */ /* 0x000fe4000000001c */
[----:B------:R-:W-:Y:S01]  /*ea10*/  LOP3.LUT R8, R51, 0xffff, RZ, 0xc0, !PT ;  /* 0x0000ffff33087812 */ /* 0x000fe200078ec0ff */
[----:B------:R-:W-:Y:S01]  /*ea20*/  IMAD.MOV.U32 R25, RZ, RZ, R76 ;  /* 0x000000ffff197224 */ /* 0x000fe200078e004c */
[----:B------:R-:W-:Y:S01]  /*ea30*/  PRMT R103, R9, 0x5410, R29 ;  /* 0x0000541009677816 */ /* 0x000fe2000000001d */
[----:B------:R-:W-:Y:S01]  /*ea40*/  HMMA.16816.F32 R68, R4, R16, R32 ;  /* 0x000000100444723c */ /* 0x000fe20000001820 */
[----:B------:R-:W-:-:S02]  /*ea50*/  SHF.R.U32.HI R8, RZ, 0x8, R8 ;  /* 0x00000008ff087819 */ /* 0x000fc40000011608 */
[----:B------:R-:W-:Y:S01]  /*ea60*/  LOP3.LUT R9, R51, 0xff, RZ, 0xc0, !PT ;  /* 0x000000ff33097812 */ /* 0x000fe200078ec0ff */
[----:B------:R-:W-:Y:S01]  /*ea70*/  IMAD.MOV.U32 R32, RZ, RZ, R82 ;  /* 0x000000ffff207224 */ /* 0x000fe200078e0052 */
[C---:B------:R-:W-:Y:S02]  /*ea80*/  PRMT R30, R76.reuse, 0x7771, RZ ;  /* 0x000077714c1e7816 */ /* 0x040fe400000000ff */
[----:B------:R-:W-:Y:S02]  /*ea90*/  LOP3.LUT R10, R25, 0xff, RZ, 0xc0, !PT ;  /* 0x000000ff190a7812 */ /* 0x000fe400078ec0ff */
[--C-:B------:R-:W-:Y:S02]  /*eaa0*/  PRMT R173, R9, 0x5410, R8.reuse ;  /* 0x0000541009ad7816 */ /* 0x100fe40000000008 */
[C---:B------:R-:W-:Y:S02]  /*eab0*/  PRMT R14, R76.reuse, 0x7773, RZ ;  /* 0x000077734c0e7816 */ /* 0x040fe400000000ff */
[----:B------:R-:W-:Y:S01]  /*eac0*/  PRMT R11, R76, 0x7772, RZ ;  /* 0x000077724c0b7816 */ /* 0x000fe200000000ff */
[----:B------:R-:W-:Y:S01]  /*ead0*/  IMAD.MOV.U32 R77, RZ, RZ, R121 ;  /* 0x000000ffff4d7224 */ /* 0x000fe200078e0079 */
[----:B------:R-:W-:Y:S01]  /*eae0*/  PRMT R8, R51, 0x7632, R8 ;  /* 0x0000763233087816 */ /* 0x000fe20000000008 */
[----:B------:R-:W-:Y:S01]  /*eaf0*/  IMAD.MOV.U32 R59, RZ, RZ, R131 ;  /* 0x000000ffff3b7224 */ /* 0x000fe200078e0083 */
[----:B------:R-:W-:Y:S01]  /*eb00*/  PRMT R33, R82, 0x7771, RZ ;  /* 0x0000777152217816 */ /* 0x000fe200000000ff */
[----:B------:R-:W-:Y:S01]  /*eb10*/  IMAD.MOV.U32 R50, RZ, RZ, R141 ;  /* 0x000000ffff327224 */ /* 0x000fe200078e008d */
[----:B------:R-:W-:Y:S01]  /*eb20*/  LOP3.LUT R9, R32, 0xff, RZ, 0xc0, !PT ;  /* 0x000000ff20097812 */ /* 0x000fe200078ec0ff */
[----:B------:R-:W1:Y:S01]  /*eb30*/  LDSM.16.MT88.4 R24, [R120+0x5000] ;  /* 0x005000007818783b */ /* 0x000e620000004200 */
[----:B------:R-:W-:-:S02]  /*eb40*/  PRMT R44, R10, 0x5410, R30 ;  /* 0x000054100a2c7816 */ /* 0x000fc4000000001e */
[----:B------:R-:W-:Y:S02]  /*eb50*/  SHF.R.U32.HI R10, RZ, 0x18, R51 ;  /* 0x00000018ff0a7819 */ /* 0x000fe40000011633 */
[----:B------:R-:W-:Y:S02]  /*eb60*/  LOP3.LUT R8, R8, 0xff, RZ, 0xc0, !PT ;  /* 0x000000ff08087812 */ /* 0x000fe400078ec0ff */
[C---:B------:R-:W-:Y:S02]  /*eb70*/  PRMT R19, R78.reuse, 0x7773, RZ ;  /* 0x000077734e137816 */ /* 0x040fe400000000ff */
[----:B------:R-:W-:Y:S02]  /*eb80*/  PRMT R18, R78, 0x7772, RZ ;  /* 0x000077724e127816 */ /* 0x000fe400000000ff */
[----:B------:R-:W-:Y:S02]  /*eb90*/  PRMT R45, R11, 0x5410, R14 ;  /* 0x000054100b2d7816 */ /* 0x000fe4000000000e */
[----:B------:R-:W-:Y:S01]  /*eba0*/  PRMT R171, R21, 0x5410, R22 ;  /* 0x0000541015ab7816 */ /* 0x000fe20000000016 */
[----:B------:R-:W-:Y:S01]  /*ebb0*/  HMMA.16816.F32 R80, R4, R36, R72 ;  /* 0x000000240450723c */ /* 0x000fe20000001848 */
[C---:B------:R-:W-:Y:S01]  /*ebc0*/  PRMT R14, R62.reuse, 0x7773, RZ ;  /* 0x000077733e0e7816 */ /* 0x040fe200000000ff */
[----:B------:R-:W2:Y:S01]  /*ebd0*/  LDSM.16.MT88.4 R28, [R111+0x5000] ;  /* 0x005000006f1c783b */ /* 0x000ea20000004200 */
[----:B------:R-:W-:-:S02]  /*ebe0*/  PRMT R11, R62, 0x7772, RZ ;  /* 0x000077723e0b7816 */ /* 0x000fc400000000ff */
[----:B------:R-:W-:Y:S02]  /*ebf0*/  PRMT R46, R9, 0x5410, R33 ;  /* 0x00005410092e7816 */ /* 0x000fe40000000021 */
[C---:B------:R-:W-:Y:S02]  /*ec00*/  LOP3.LUT R9, R49.reuse, 0xffff, RZ, 0xc0, !PT ;  /* 0x0000ffff31097812 */ /* 0x040fe400078ec0ff */
[----:B------:R-:W-:Y:S02]  /*ec10*/  PRMT R172, R8, 0x5410, R10 ;  /* 0x0000541008ac7816 */ /* 0x000fe4000000000a */
[----:B------:R-:W-:Y:S02]  /*ec20*/  PRMT R121, R18, 0x5410, R19 ;  /* 0x0000541012797816 */ /* 0x000fe40000000013 */
[----:B------:R-:W-:Y:S02]  /*ec30*/  PRMT R8, R49, 0x7632, R8 ;  /* 0x0000763231087816 */ /* 0x000fe40000000008 */
[----:B------:R-:W-:-:S02]  /*ec40*/  PRMT R18, R11, 0x5410, R14 ;  /* 0x000054100b127816 */ /* 0x000fc4000000000e */
[----:B------:R-:W-:Y:S02]  /*ec50*/  LOP3.LUT R11, R49, 0xff, RZ, 0xc0, !PT ;  /* 0x000000ff310b7812 */ /* 0x000fe400078ec0ff */
[----:B------:R-:W-:Y:S02]  /*ec60*/  SHF.R.U32.HI R9, RZ, 0x8, R9 ;  /* 0x00000008ff097819 */ /* 0x000fe40000011609 */
[----:B------:R-:W-:Y:S02]  /*ec70*/  LOP3.LUT R10, R92, 0xffff, RZ, 0xc0, !PT ;  /* 0x0000ffff5c0a7812 */ /* 0x000fe400078ec0ff */
[----:B------:R-:W-:Y:S02]  /*ec80*/  SHF.R.U32.HI R14, RZ, 0x18, R49 ;  /* 0x00000018ff0e7819 */ /* 0x000fe40000011631 */
[----:B------:R-:W-:Y:S02]  /*ec90*/  LOP3.LUT R8, R8, 0xff, RZ, 0xc0, !PT ;  /* 0x000000ff08087812 */ /* 0x000fe400078ec0ff */
[----:B------:R-:W-:-:S02]  /*eca0*/  PRMT R140, R11, 0x5410, R9 ;  /* 0x000054100b8c7816 */ /* 0x000fc40000000009 */
[----:B------:R-:W-:Y:S02]  /*ecb0*/  LOP3.LUT R11, R92, 0xff, RZ, 0xc0, !PT ;  /* 0x000000ff5c0b7812 */ /* 0x000fe400078ec0ff */
[----:B------:R-:W-:Y:S02]  /*ecc0*/  SHF.R.U32.HI R10, RZ, 0x8, R10 ;  /* 0x00000008ff0a7819 */ /* 0x000fe4000001160a */
[----:B------:R-:W-:Y:S02]  /*ecd0*/  PRMT R131, R8, 0x5410, R14 ;  /* 0x0000541008837816 */ /* 0x000fe4000000000e */
[----:B------:R-:W-:Y:S02]  /*ece0*/  PRMT R9, R92, 0x7632, R9 ;  /* 0x000076325c097816 */ /* 0x000fe40000000009 */
[----:B------:R-:W-:Y:S02]  /*ecf0*/  LOP3.LUT R8, R93, 0xffff, RZ, 0xc0, !PT ;  /* 0x0000ffff5d087812 */ /* 0x000fe400078ec0ff */
[----:B------:R-:W-:-:S02]  /*ed00*/  PRMT R22, R11, 0x5410, R10 ;  /* 0x000054100b167816 */ /* 0x000fc4000000000a */
[----:B------:R-:W-:Y:S02]  /*ed10*/  LOP3.LUT R10, R9, 0xff, RZ, 0xc0, !PT ;  /* 0x000000ff090a7812 */ /* 0x000fe400078ec0ff */
[----:B------:R-:W-:Y:S02]  /*ed20*/  SHF.R.U32.HI R8, RZ, 0x8, R8 ;  /* 0x00000008ff087819 */ /* 0x000fe40000011608 */
[----:B------:R-:W-:Y:S02]  /*ed30*/  LOP3.LUT R9, R93, 0xff, RZ, 0xc0, !PT ;  /* 0x000000ff5d097812 */ /* 0x000fe400078ec0ff */
[----:B------:R-:W-:Y:S02]  /*ed40*/  SHF.R.U32.HI R11, RZ, 0x18, R92 ;  /* 0x00000018ff0b7819 */ /* 0x000fe4000001165c */
[----:B------:R-:W-:Y:S02]  /*ed50*/  PRMT R94, R9, 0x5410, R8 ;  /* 0x00005410095e7816 */ /* 0x000fe40000000008 */
[----:B------:R-:W-:-:S02]  /*ed60*/  PRMT R9, R93, 0x7632, R9 ;  /* 0x000076325d097816 */ /* 0x000fc40000000009 */
[C---:B------:R-:W-:Y:S02]  /*ed70*/  PRMT R17, R56.reuse, 0x7773, RZ ;  /* 0x0000777338117816 */ /* 0x040fe400000000ff */
[----:B------:R-:W-:Y:S02]  /*ed80*/  PRMT R16, R56, 0x7772, RZ ;  /* 0x0000777238107816 */ /* 0x000fe400000000ff */
[----:B------:R-:W-:Y:S01]  /*ed90*/  LOP3.LUT R8, R57, 0xffff, RZ, 0xc0, !PT ;  /* 0x0000ffff39087812 */ /* 0x000fe200078ec0ff */
[----:B------:R-:W-:Y:S01]  /*eda0*/  HMMA.16816.F32 R72, R4, R38, R84 ;  /* 0x000000260448723c */ /* 0x000fe20000001854 */
[----:B------:R-:W-:Y:S02]  /*edb0*/  PRMT R21, R10, 0x5410, R11 ;  /* 0x000054100a157816 */ /* 0x000fe4000000000b */
[----:B------:R-:W-:Y:S02]  /*edc0*/  SHF.R.U32.HI R11, RZ, 0x18, R93 ;  /* 0x00000018ff0b7819 */ /* 0x000fe4000001165d */
[----:B------:R-:W-:-:S02]  /*edd0*/  LOP3.LUT R10, R9, 0xff, RZ, 0xc0, !PT ;  /* 0x000000ff090a7812 */ /* 0x000fc400078ec0ff */
[----:B------:R-:W-:Y:S02]  /*ede0*/  LOP3.LUT R4, R88, 0xffff, RZ, 0xc0, !PT ;  /* 0x0000ffff58047812 */ /* 0x000fe400078ec0ff */
[----:B------:R-:W-:Y:S01]  /*edf0*/  PRMT R141, R16, 0x5410, R17 ;  /* 0x00005410108d7816 */ /* 0x000fe20000000011 */
[----:B------:R-:W-:Y:S01]  /*ee00*/  IMAD.MOV.U32 R17, RZ, RZ, R62 ;  /* 0x000000ffff117224 */ /* 0x000fe200078e003e */
[----:B------:R-:W-:Y:S02]  /*ee10*/  SHF.R.U32.HI R8, RZ, 0x8, R8 ;  /* 0x00000008ff087819 */ /* 0x000fe40000011608 */
[C---:B------:R-:W-:Y:S02]  /*ee20*/  LOP3.LUT R9, R57.reuse, 0xff, RZ, 0xc0, !PT ;  /* 0x000000ff39097812 */ /* 0x040fe400078ec0ff */
[----:B------:R-:W-:Y:S02]  /*ee30*/  PRMT R5, R57, 0x7632, R5 ;  /* 0x0000763239057816 */ /* 0x000fe40000000005 */
[----:B------:R-:W-:-:S02]  /*ee40*/  PRMT R93, R10, 0x5410, R11 ;  /* 0x000054100a5d7816 */ /* 0x000fc4000000000b */
[C---:B------:R-:W-:Y:S02]  /*ee50*/  LOP3.LUT R10, R88.reuse, 0xff, RZ, 0xc0, !PT ;  /* 0x000000ff580a7812 */ /* 0x040fe400078ec0ff */
[----:B------:R-:W-:Y:S02]  /*ee60*/  PRMT R7, R88, 0x7632, R7 ;  /* 0x0000763258077816 */ /* 0x000fe40000000007 */
[----:B------:R-:W-:Y:S02]  /*ee70*/  SHF.R.U32.HI R6, RZ, 0x8, R4 ;  /* 0x00000008ff067819 */ /* 0x000fe40000011604 */
[----:B------:R-:W-:Y:S02]  /*ee80*/  PRMT R129, R9, 0x5410, R8 ;  /* 0x0000541009817816 */ /* 0x000fe40000000008 */
[----:B------:R-:W-:Y:S02]  /*ee90*/  SHF.R.U32.HI R11, RZ, 0x18, R57 ;  /* 0x00000018ff0b7819 */ /* 0x000fe40000011639 */
[----:B------:R-:W-:-:S02]  /*eea0*/  LOP3.LUT R9, R5, 0xff, RZ, 0xc0, !PT ;  /* 0x000000ff05097812 */ /* 0x000fc400078ec0ff */
[----:B------:R-:W-:Y:S02]  /*eeb0*/  PRMT R19, R62, 0x7771, RZ ;  /* 0x000077713e137816 */ /* 0x000fe400000000ff */
[----:B------:R-:W-:Y:S02]  /*eec0*/  LOP3.LUT R8, R17, 0xff, RZ, 0xc0, !PT ;  /* 0x000000ff11087812 */ /* 0x000fe400078ec0ff */
[----:B------:R-:W-:Y:S02]  /*eed0*/  SHF.R.U32.HI R4, RZ, 0x18, R88 ;  /* 0x00000018ff047819 */ /* 0x000fe40000011658 */
[----:B------:R-:W-:Y:S02]  /*eee0*/  LOP3.LUT R5, R7, 0xff, RZ, 0xc0, !PT ;  /* 0x000000ff07057812 */ /* 0x000fe400078ec0ff */
[----:B------:R-:W-:Y:S02]  /*eef0*/  PRMT R23, R10, 0x5410, R6 ;  /* 0x000054100a177816 */ /* 0x000fe40000000006 */
[----:B------:R-:W-:-:S02]  /*ef00*/  LOP3.LUT R6, R91, 0xffff, RZ, 0xc0, !PT ;  /* 0x0000ffff5b067812 */ /* 0x000fc400078ec0ff */
[----:B------:R-:W-:Y:S02]  /*ef10*/  PRMT R106, R9, 0x5410, R11 ;  /* 0x00005410096a7816 */ /* 0x000fe4000000000b */
[----:B------:R-:W-:Y:S02]  /*ef20*/  PRMT R9, R8, 0x5410, R19 ;  /* 0x0000541008097816 */ /* 0x000fe40000000013 */
[--C-:B------:R-:W-:Y:S02]  /*ef30*/  PRMT R19, R5, 0x5410, R4.reuse ;  /* 0x0000541005137816 */ /* 0x100fe40000000004 */
[C---:B------:R-:W-:Y:S02]  /*ef40*/  PRMT R4, R91.reuse, 0x7632, R4 ;  /* 0x000076325b047816 */ /* 0x040fe40000000004 */
[----:B------:R-:W-:Y:S02]  /*ef50*/  SHF.R.U32.HI R5, RZ, 0x8, R6 ;  /* 0x00000008ff057819 */ /* 0x000fe40000011606 */
[----:B------:R-:W-:-:S02]  /*ef60*/  LOP3.LUT R6, R91, 0xff, RZ, 0xc0, !PT ;  /* 0x000000ff5b067812 */ /* 0x000fc400078ec0ff */
[----:B------:R-:W-:Y:S02]  /*ef70*/  LOP3.LUT R7, R4, 0xff, RZ, 0xc0, !PT ;  /* 0x000000ff04077812 */ /* 0x000fe400078ec0ff */
[----:B------:R-:W-:Y:S01]  /*ef80*/  PRMT R4, R6, 0x5410, R5 ;  /* 0x0000541006047816 */ /* 0x000fe20000000005 */
[----:B------:R-:W-:Y:S01]  /*ef90*/  IMAD.MOV.U32 R6, RZ, RZ, R208 ;  /* 0x000000ffff067224 */ /* 0x000fe200078e00d0 */
[----:B------:R-:W-:-:S03]  /*efa0*/  SHF.R.U32.HI R8, RZ, 0x18, R91 ;  /* 0x00000018ff087819 */ /* 0x000fc6000001165b */
[----:B------:R-:W-:Y:S02]  /*efb0*/  HSET2.LE.AND R4, R4, R0, PT ;  /* 0x0000000004047233 */ /* 0x000fe40003803000 */
[----:B------:R-:W-:-:S03]  /*efc0*/  PRMT R5, R7, 0x5410, R8 ;  /* 0x0000541007057816 */ /* 0x000fc60000000008 */
[----:B------:R-:W-:Y:S01]  /*efd0*/  LOP3.LUT R4, R6, R4, RZ, 0xc0, !PT ;  /* 0x0000000406047212 */ /* 0x000fe200078ec0ff */
[----:B------:R-:W-:Y:S01]  /*efe0*/  IMAD.U32 R6, RZ, RZ, UR28 ;  /* 0x0000001cff067e24 */ /* 0x000fe2000f8e00ff */
[----:B------:R-:W-:Y:S01]  /*eff0*/  LOP3.LUT R7, R18, 0xff00ff, RZ, 0xc0, !PT ;  /* 0x00ff00ff12077812 */ /* 0x000fe200078ec0ff */
[----:B------:R-:W-:Y:S02]  /*f000*/  IMAD.MOV.U32 R8, RZ, RZ, R206 ;  /* 0x000000ffff087224 */ /* 0x000fe400078e00ce */
[----:B------:R-:W-:Y:S01]  /*f010*/  IMAD.WIDE R10, R6, 0x70, R104 ;  /* 0x00000070060a7825 */ /* 0x000fe200078e0268 */
[--C-:B------:R-:W-:Y:S02]  /*f020*/  HSET2.LE.AND R6, R9, R0.reuse, PT ;  /* 0x0000000009067233 */ /* 0x100fe40003803000 */
[--C-:B------:R-:W-:Y:S01]  /*f030*/  HSET2.LE.AND R7, R7, R0.reuse, PT ;  /* 0x0000000007077233 */ /* 0x100fe20003803000 */
[----:B------:R-:W-:Y:S01]  /*f040*/  IMAD.MOV.U32 R9, RZ, RZ, R204 ;  /* 0x000000ffff097224 */ /* 0x000fe200078e00cc */
[C---:B------:R-:W-:Y:S01]  /*f050*/  PRMT R16, R48.reuse, 0x7773, RZ ;  /* 0x0000777330107816 */ /* 0x040fe200000000ff */
[----:B------:R-:W-:Y:S01]  /*f060*/  IMAD.MOV.U32 R34, RZ, RZ, R48 ;  /* 0x000000ffff227224 */ /* 0x000fe200078e0030 */
[----:B------:R-:W-:Y:S01]  /*f070*/  PRMT R15, R48, 0x7772, RZ ;  /* 0x00007772300f7816 */ /* 0x000fe200000000ff */
[----:B------:R-:W-:Y:S01]  /*f080*/  IMAD.MOV.U32 R14, RZ, RZ, R207 ;  /* 0x000000ffff0e7224 */ /* 0x000fe200078e00cf */
[----:B------:R-:W-:-:S02]  /*f090*/  HSET2.LE.AND R5, R5, R0, PT ;  /* 0x0000000005057233 */ /* 0x000fc40003803000 */
[----:B------:R-:W-:Y:S02]  /*f0a0*/  LOP3.LUT R6, R8, R6, RZ, 0xc0, !PT ;  /* 0x0000000608067212 */ /* 0x000fe400078ec0ff */
[----:B------:R-:W-:Y:S02]  /*f0b0*/  PRMT R128, R15, 0x5410, R16 ;  /* 0x000054100f807816 */ /* 0x000fe40000000010 */
[----:B------:R-:W-:Y:S02]  /*f0c0*/  LOP3.LUT R7, R9, R7, RZ, 0xc0, !PT ;  /* 0x0000000709077212 */ /* 0x000fe400078ec0ff */
[----:B------:R-:W-:Y:S02]  /*f0d0*/  LOP3.LUT R8, R63, 0xffff, RZ, 0xc0, !PT ;  /* 0x0000ffff3f087812 */ /* 0x000fe400078ec0ff */
[----:B------:R-:W-:Y:S02]  /*f0e0*/  PRMT R35, R48, 0x7771, RZ ;  /* 0x0000777130237816 */ /* 0x000fe400000000ff */
[----:B------:R-:W-:-:S02]  /*f0f0*/  LOP3.LUT R15, R34, 0xff, RZ, 0xc0, !PT ;  /* 0x000000ff220f7812 */ /* 0x000fc400078ec0ff */
[----:B------:R-:W-:Y:S02]  /*f100*/  PRMT R9, R63, 0x7632, R9 ;  /* 0x000076323f097816 */ /* 0x000fe40000000009 */
[----:B------:R-:W-:Y:S02]  /*f110*/  LOP3.LUT R5, R14, R5, RZ, 0xc0, !PT ;  /* 0x000000050e057212 */ /* 0x000fe400078ec0ff */
[----:B------:R-:W-:Y:S02]  /*f120*/  SHF.R.U32.HI R14, RZ, 0x8, R8 ;  /* 0x00000008ff0e7819 */ /* 0x000fe40000011608 */
[----:B------:R-:W-:Y:S02]  /*f130*/  SHF.R.U32.HI R8, RZ, 0x18, R63 ;  /* 0x00000018ff087819 */ /* 0x000fe4000001163f */
[----:B------:R-:W-:Y:S02]  /*f140*/  LOP3.LUT R9, R9, 0xff, RZ, 0xc0, !PT ;  /* 0x000000ff09097812 */ /* 0x000fe400078ec0ff */
[----:B------:R-:W-:Y:S01]  /*f150*/  PRMT R92, R15, 0x5410, R35 ;  /* 0x000054100f5c7816 */ /* 0x000fe20000000023 */
[----:B------:R-:W-:Y:S01]  /*f160*/  IMAD.U32 R15, RZ, RZ, UR28 ;  /* 0x0000001cff0f7e24 */ /* 0x000fe2000f8e00ff */
[----:B------:R-:W-:Y:S01]  /*f170*/  PRMT R62, R9, 0x5410, R8 ;  /* 0x00005410093e7816 */ /* 0x000fe20000000008 */
[----:B------:R-:W-:Y:S01]  /*f180*/  STG.E.U16 desc[UR20][R104.64+0x20], R90 ;  /* 0x0000205a68007986 */ /* 0x000fe2000c101514 */
[----:B------:R-:W-:Y:S01]  /*f190*/  LOP3.LUT R16, R63, 0xff, RZ, 0xc0, !PT ;  /* 0x000000ff3f107812 */ /* 0x000fe200078ec0ff */
[----:B------:R-:W-:-:S02]  /*f1a0*/  IMAD.WIDE R8, R15, -0x70, R10 ;  /* 0xffffff900f087825 */ /* 0x000fc400078e020a */
[----:B------:R-:W-:Y:S04]  /*f1b0*/  STG.E.U16 desc[UR20][R104.64+0x22], R89 ;  /* 0x0000225968007986 */ /* 0x000fe8000c101514 */
[----:B------:R-:W-:Y:S04]  /*f1c0*/  STG.E.U16 desc[UR20][R10.64+0x20], R109 ;  /* 0x0000206d0a007986 */ /* 0x000fe8000c101514 */
[----:B------:R3:W-:Y:S01]  /*f1d0*/  STG.E.U16 desc[UR20][R10.64+0x22], R110 ;  /* 0x0000226e0a007986 */ /* 0x0007e2000c101514 */
[----:B------:R-:W-:Y:S02]  /*f1e0*/  PRMT R63, R16, 0x5410, R14 ;  /* 0x00005410103f7816 */ /* 0x000fe4000000000e */
[--C-:B------:R-:W-:Y:S01]  /*f1f0*/  HSET2.LE.AND R17, R21, R0.reuse, PT ;  /* 0x0000000015117233 */ /* 0x100fe20003803000 */
[----:B------:R-:W-:Y:S01]  /*f200*/  STG.E.U16 desc[UR20][R2.64+0x20], R108 ;  /* 0x0000206c02007986 */ /* 0x000fe2000c101514 */
[----:B------:R-:W-:-:S03]  /*f210*/  HSET2.LE.AND R16, R44, R0, PT ;  /* 0x000000002c107233 */ /* 0x000fc60003803000 */
[----:B------:R-:W-:Y:S04]  /*f220*/  STG.E.U16 desc[UR20][R2.64+0x22], R107 ;  /* 0x0000226b02007986 */ /* 0x000fe8000c101514 */
[----:B------:R-:W-:Y:S04]  /*f230*/  STG.E.U16 desc[UR20][R52.64+0x30], R102 ;  /* 0x0000306634007986 */ /* 0x000fe8000c101514 */
[----:B------:R-:W-:Y:S04]  /*f240*/  STG.E.U16 desc[UR20][R52.64+0x32], R100 ;  /* 0x0000326434007986 */ /* 0x000fe8000c101514 */
[----:B------:R-:W-:Y:S01]  /*f250*/  STG.E.U16 desc[UR20][R8.64+0x30], R95 ;  /* 0x0000305f08007986 */ /* 0x000fe2000c101514 */
[----:B-1----:R-:W-:Y:S01]  /*f260*/  HMMA.16816.F32 R36, R4, R26, R64 ;  /* 0x0000001a0424723c */ /* 0x002fe20000001840 */
[----:B------:R-:W-:-:S02]  /*f270*/  IMAD.MOV.U32 R18, RZ, RZ, R205 ;  /* 0x000000ffff127224 */ /* 0x000fc400078e00cd */
[----:B------:R-:W1:Y:S01]  /*f280*/  LDSM.16.MT88.4 R32, [R120+0x5400] ;  /* 0x005400007820783b */ /* 0x000e620000004200 */
[----:B---3--:R-:W-:-:S03]  /*f290*/  IMAD.U32 R10, RZ, RZ, UR28 ;  /* 0x0000001cff0a7e24 */ /* 0x008fc6000f8e00ff */
[----:B------:R3:W-:Y:S01]  /*f2a0*/  STG.E.U16 desc[UR20][R8.64+0x32], R101 ;  /* 0x0000326508007986 */ /* 0x0007e2000c101514 */
[----:B------:R-:W-:Y:S01]  /*f2b0*/  IMAD.WIDE R14, R10, 0x70, R8 ;  /* 0x000000700a0e7825 */ /* 0x000fe200078e0208 */
[----:B------:R-:W-:Y:S01]  /*f2c0*/  HSET2.LE.AND R10, R22, R0, PT ;  /* 0x00000000160a7233 */ /* 0x000fe20003803000 */
[----:B------:R-:W-:Y:S01]  /*f2d0*/  HMMA.16816.F32 R40, R4, R24, R116 ;  /* 0x000000180428723c */ /* 0x000fe20000001874 */
[----:B------:R-:W-:-:S07]  /*f2e0*/  LOP3.LUT R11, R45, 0xff00ff, RZ, 0xc0, !PT ;  /* 0x00ff00ff2d0b7812 */ /* 0x000fce00078ec0ff */
[C---:B--2---:R-:W-:Y:S01]  /*f2f0*/  HMMA.16816.F32 R64, R4.reuse, R28, R124 ;  /* 0x0000001c0440723c */ /* 0x044fe2000000187c */
[----:B------:R-:W-:Y:S01]  /*f300*/  HSET2.LE.AND R11, R11, R0, PT ;  /* 0x000000000b0b7233 */ /* 0x000fe20003803000 */
[----:B------:R-:W-:Y:S01]  /*f310*/  STG.E.U16 desc[UR20][R14.64+0x30], R114 ;  /* 0x000030720e007986 */ /* 0x000fe2000c101514 */
[----:B---3--:R-:W-:Y:S01]  /*f320*/  LOP3.LUT R9, R58, R17, RZ, 0xc0, !PT ;  /* 0x000000113a097212 */ /* 0x008fe200078ec0ff */
[----:B------:R-:W-:Y:S01]  /*f330*/  IMAD.U32 R17, RZ, RZ, UR28 ;  /* 0x0000001cff117e24 */ /* 0x000fe2000f8e00ff */
[----:B------:R-:W-:Y:S02]  /*f340*/  LOP3.LUT R8, R77, R10, RZ, 0xc0, !PT ;  /* 0x0000000a4d087212 */ /* 0x000fe400078ec0ff */
[----:B------:R-:W-:Y:S02]  /*f350*/  LOP3.LUT R10, R59, R16, RZ, 0xc0, !PT ;  /* 0x000000103b0a7212 */ /* 0x000fe400078ec0ff */
[----:B------:R-:W-:Y:S01]  /*f360*/  HMMA.16816.F32 R56, R4, R30, R136 ;  /* 0x0000001e0438723c */ /* 0x000fe20000001888 */
[----:B------:R-:W-:-:S04]  /*f370*/  IMAD.WIDE R4, R17, -0x70, R14 ;  /* 0xffffff9011047825 */ /* 0x000fc800078e020e */
[----:B------:R-:W-:Y:S01]  /*f380*/  IMAD.U32 R6, RZ, RZ, UR28 ;  /* 0x0000001cff067e24 */ /* 0x000fe2000f8e00ff */
[----:B------:R2:W-:Y:S03]  /*f390*/  STG.E.U16 desc[UR20][R14.64+0x32], R115 ;  /* 0x000032730e007986 */ /* 0x0005e6000c101514 */
[----:B------:R-:W-:Y:S01]  /*f3a0*/  IMAD.WIDE R6, R6, 0x70, R4 ;  /* 0x0000007006067825 */ /* 0x000fe200078e0204 */
[----:B------:R-:W-:Y:S01]  /*f3b0*/  STG.E.U16 desc[UR20][R2.64+0x30], R113 ;  /* 0x0000307102007986 */ /* 0x000fe2000c101514 */
[----:B------:R-:W-:-:S03]  /*f3c0*/  LOP3.LUT R11, R50, R11, RZ, 0xc0, !PT ;  /* 0x0000000b320b7212 */ /* 0x000fc600078ec0ff */
[----:B------:R-:W-:Y:S01]  /*f3d0*/  STG.E.U16 desc[UR20][R2.64+0x32], R112 ;  /* 0x0000327002007986 */ /* 0x000fe2000c101514 */
[----:B------:R-:W-:-:S03]  /*f3e0*/  IMAD.MOV.U32 R50, RZ, RZ, R250 ;  /* 0x000000ffff327224 */ /* 0x000fc600078e00fa */
[----:B------:R-:W-:Y:S01]  /*f3f0*/  STG.E.U16 desc[UR20][R52.64+0x40], R196 ;  /* 0x000040c434007986 */ /* 0x000fe2000c101514 */
[----:B------:R-:W-:-:S03]  /*f400*/  IMAD.MOV.U32 R16, RZ, RZ, R214 ;  /* 0x000000ffff107224 */ /* 0x000fc600078e00d6 */
[----:B------:R-:W-:Y:S04]  /*f410*/  STG.E.U16 desc[UR20][R52.64+0x42], R197 ;  /* 0x000042c534007986 */ /* 0x000fe8000c101514 */
[----:B------:R-:W-:Y:S04]  /*f420*/  STG.E.U16 desc[UR20][R4.64+0x40], R238 ;  /* 0x000040ee04007986 */ /* 0x000fe8000c101514 */
[----:B------:R3:W-:Y:S01]  /*f430*/  STG.E.U16 desc[UR20][R4.64+0x42], R237 ;  /* 0x000042ed04007986 */ /* 0x0007e2000c101514 */
[----:B--2---:R-:W-:-:S03]  /*f440*/  IMAD.U32 R14, RZ, RZ, UR28 ;  /* 0x0000001cff0e7e24 */ /* 0x004fc6000f8e00ff */
[----:B------:R-:W-:Y:S04]  /*f450*/  STG.E.U16 desc[UR20][R6.64+0x40], R193 ;  /* 0x000040c106007986 */ /* 0x000fe8000c101514 */
[----:B------:R2:W-:Y:S04]  /*f460*/  STG.E.U16 desc[UR20][R6.64+0x42], R194 ;  /* 0x000042c206007986 */ /* 0x0005e8000c101514 */
[----:B------:R-:W4:Y:S01]  /*f470*/  LDL.LU R250, [R1+0x110] ;  /* 0x0001100001fa7983 */ /* 0x000f220000300800 */
[----:B------:R-:W-:Y:S02]  /*f480*/  IMAD.MOV.U32 R17, RZ, RZ, R209 ;  /* 0x000000ffff117224 */ /* 0x000fe400078e00d1 */
[----:B---3--:R-:W-:Y:S01]  /*f490*/  IMAD.WIDE R4, R14, -0x70, R6 ;  /* 0xffffff900e047825 */ /* 0x008fe200078e0206 */
[----:B--2---:R-:W-:-:S02]  /*f4a0*/  HSET2.LE.AND R6, R23, R0, PT ;  /* 0x0000000017067233 */ /* 0x004fc40003803000 */
[----:B------:R-:W-:-:S03]  /*f4b0*/  HSET2.LE.AND R7, R19, R0, PT ;  /* 0x0000000013077233 */ /* 0x000fc60003803000 */
[----:B------:R-:W-:Y:S01]  /*f4c0*/  LOP3.LUT R16, R16, R6, RZ, 0xc0, !PT ;  /* 0x0000000610107212 */ /* 0x000fe200078ec0ff */
[----:B------:R-:W-:Y:S01]  /*f4d0*/  IMAD.U32 R6, RZ, RZ, UR28 ;  /* 0x0000001cff067e24 */ /* 0x000fe2000f8e00ff */
[----:B------:R-:W-:Y:S01]  /*f4e0*/  LOP3.LUT R17, R17, R7, RZ, 0xc0, !PT ;  /* 0x0000000711117212 */ /* 0x000fe200078ec0ff */
[----:B------:R-:W-:Y:S02]  /*f4f0*/  STG.E.U16 desc[UR20][R2.64+0x40], R192 ;  /* 0x000040c002007986 */ /* 0x000fe4000c101514 */
[----:B------:R-:W-:Y:S02]  /*f500*/  IMAD.WIDE R6, R6, 0x70, R4 ;  /* 0x0000007006067825 */ /* 0x000fe400078e0204 */
[----:B------:R-:W-:Y:S04]  /*f510*/  STG.E.U16 desc[UR20][R2.64+0x42], R191 ;  /* 0x000042bf02007986 */ /* 0x000fe8000c101514 */
[----:B------:R-:W-:Y:S04]  /*f520*/  STG.E.U16 desc[UR20][R52.64+0x50], R219 ;  /* 0x000050db34007986 */ /* 0x000fe8000c101514 */
[----:B------:R-:W-:Y:S04]  /*f530*/  STG.E.U16 desc[UR20][R52.64+0x52], R218 ;  /* 0x000052da34007986 */ /* 0x000fe8000c101514 */
[----:B------:R-:W-:Y:S04]  /*f540*/  STG.E.U16 desc[UR20][R4.64+0x50], R240 ;  /* 0x000050f004007986 */ /* 0x000fe8000c101514 */
[----:B------:R-:W-:Y:S04]  /*f550*/  STG.E.U16 desc[UR20][R4.64+0x52], R239 ;  /* 0x000052ef04007986 */ /* 0x000fe8000c101514 */
[----:B------:R-:W-:Y:S04]  /*f560*/  STG.E.U16 desc[UR20][R6.64+0x50], R50 ;  /* 0x0000503206007986 */ /* 0x000fe8000c101514 */
[----:B------:R-:W-:Y:S04]  /*f570*/  STG.E.U16 desc[UR20][R6.64+0x52], R251 ;  /* 0x000052fb06007986 */ /* 0x000fe8000c101514 */
[----:B------:R2:W-:Y:S02]  /*f580*/  STG.E.U16 desc[UR20][R2.64+0x52], R244 ;  /* 0x000052f402007986 */ /* 0x0005e4000c101514 */
[----:B--2---:R-:W-:-:S02]  /*f590*/  IMAD.MOV.U32 R244, RZ, RZ, R243 ;  /* 0x000000fffff47224 */ /* 0x004fc400078e00f3 */
[----:B------:R-:W2:Y:S01]  /*f5a0*/  LDL.LU R243, [R1+0x100] ;  /* 0x0001000001f37983 */ /* 0x000ea20000300800 */
[----:B------:R-:W-:Y:S01]  /*f5b0*/  HMMA.16816.F32 R76, R8, R24, R68 ;  /* 0x00000018084c723c */ /* 0x000fe20000001844 */
[----:B------:R-:W-:Y:S02]  /*f5c0*/  HSET2.LE.AND R14, R46, R0, PT ;  /* 0x000000002e0e7233 */ /* 0x000fe40003803000 */
[----:B------:R-:W-:-:S05]  /*f5d0*/  LOP3.LUT R15, R47, 0xff00ff, RZ, 0xc0, !PT ;  /* 0x00ff00ff2f0f7812 */ /* 0x000fca00078ec0ff */
[C---:B------:R-:W-:Y:S08]  /*f5e0*/  HMMA.16816.F32 R68, R8.reuse, R26, R96 ;  /* 0x0000001a0844723c */ /* 0x040ff00000001860 */
[C---:B------:R-:W-:Y:S08]  /*f5f0*/  HMMA.16816.F32 R80, R8.reuse, R28, R80 ;  /* 0x0000001c0850723c */ /* 0x040ff00000001850 */
[----:B------:R-:W-:Y:S01]  /*f600*/  HMMA.16816.F32 R72, R8, R30, R72 ;  /* 0x0000001e0848723c */ /* 0x000fe20000001848 */
[----:B------:R-:W-:Y:S01]  /*f610*/  IMAD.U32 R9, RZ, RZ, UR28 ;  /* 0x0000001cff097e24 */ /* 0x000fe2000f8e00ff */
[----:B------:R-:W-:Y:S01]  /*f620*/  LOP3.LUT R18, R18, R14, RZ, 0xc0, !PT ;  /* 0x0000000e12127212 */ /* 0x000fe200078ec0ff */
[----:B------:R-:W-:Y:S02]  /*f630*/  STG.E.U16 desc[UR20][R2.64+0x50], R249 ;  /* 0x000050f902007986 */ /* 0x000fe4000c101514 */
[----:B------:R-:W-:Y:S01]  /*f640*/  IMAD.WIDE R4, R9, -0x70, R6 ;  /* 0xffffff9009047825 */ /* 0x000fe200078e0206 */
[----:B------:R-:W-:Y:S01]  /*f650*/  HSET2.LE.AND R14, R15, R0, PT ;  /* 0x000000000f0e7233 */ /* 0x000fe20003803000 */
[----:B------:R-:W3:Y:S02]  /*f660*/  LDSM.16.MT88.4 R24, [R111+0x5400] ;  /* 0x005400006f18783b */ /* 0x000ee40000004200 */
[----:B------:R-:W-:-:S02]  /*f670*/  IMAD.U32 R6, RZ, RZ, UR28 ;  /* 0x0000001cff067e24 */ /* 0x000fc4000f8e00ff */
[----:B------:R-:W-:Y:S02]  /*f680*/  IMAD.MOV.U32 R8, RZ, RZ, R203 ;  /* 0x000000ffff087224 */ /* 0x000fe400078e00cb */
[----:B------:R-:W-:Y:S01]  /*f690*/  IMAD.WIDE R6, R6, 0x70, R4 ;  /* 0x0000007006067825 */ /* 0x000fe200078e0204 */
[----:B------:R-:W-:Y:S02]  /*f6a0*/  STG.E.U16 desc[UR20][R52.64+0x60], R236 ;  /* 0x000060ec34007986 */ /* 0x000fe4000c101514 */
[----:B------:R-:W-:Y:S01]  /*f6b0*/  LOP3.LUT R19, R8, R14, RZ, 0xc0, !PT ;  /* 0x0000000e08137212 */ /* 0x000fe200078ec0ff */
[----:B------:R-:W-:Y:S01]  /*f6c0*/  IMAD.U32 R8, RZ, RZ, UR28 ;  /* 0x0000001cff087e24 */ /* 0x000fe2000f8e00ff */
[----:B------:R-:W-:Y:S04]  /*f6d0*/  STG.E.U16 desc[UR20][R52.64+0x62], R235 ;  /* 0x000062eb34007986 */ /* 0x000fe8000c101514 */
[----:B------:R-:W-:Y:S04]  /*f6e0*/  STG.E.U16 desc[UR20][R4.64+0x60], R216 ;  /* 0x000060d804007986 */ /* 0x000fe8000c101514 */
[----:B------:R1:W-:Y:S04]  /*f6f0*/  STG.E.U16 desc[UR20][R4.64+0x62], R217 ;  /* 0x000062d904007986 */ /* 0x0003e8000c101514 */
[----:B------:R3:W-:Y:S01]  /*f700*/  STG.E.U16 desc[UR20][R6.64+0x60], R232 ;  /* 0x000060e806007986 */ /* 0x0007e2000c101514 */
[----:B------:R-:W-:Y:S01]  /*f710*/  LOP3.LUT R9, R121, 0xff00ff, RZ, 0xc0, !PT ;  /* 0x00ff00ff79097812 */ /* 0x000fe200078ec0ff */
[----:B-1----:R-:W-:-:S04]  /*f720*/  IMAD.WIDE R4, R8, -0x70, R6 ;  /* 0xffffff9008047825 */ /* 0x002fc800078e0206 */
[----:B---3--:R-:W-:Y:S02]  /*f730*/  IMAD.MOV.U32 R232, RZ, RZ, R230 ;  /* 0x000000ffffe87224 */ /* 0x008fe400078e00e6 */
[----:B------:R-:W3:Y:S04]  /*f740*/  LDL.LU R230, [R1+0xf4] ;  /* 0x0000f40001e67983 */ /* 0x000ee80000300800 */
[----:B----4-:R1:W-:Y:S04]  /*f750*/  STG.E.U16 desc[UR20][R6.64+0x62], R250 ;  /* 0x000062fa06007986 */ /* 0x0103e8000c101514 */
        /* <DEDUP_REMOVED lines=12> */
[----:B------:R-:W-:Y:S04]  /*f820*/  STG.E.U16 desc[UR20][R52.64+0x72], R212 ;  /* 0x000072d434007986 */ /* 0x000fe8000c101514 */
[----:B------:R-:W-:Y:S04]  /*f830*/  STG.E.U16 desc[UR20][R4.64+0x70], R211 ;  /* 0x000070d304007986 */ /* 0x000fe8000c101514 */
[----:B------:R-:W-:Y:S04]  /*f840*/  STG.E.U16 desc[UR20][R4.64+0x72], R210 ;  /* 0x000072d204007986 */ /* 0x000fe8000c101514 */
[----:B------:R-:W-:Y:S04]  /*f850*/  STG.E.U16 desc[UR20][R6.64+0x70], R244 ;  /* 0x000070f406007986 */ /* 0x000fe8000c101514 */
[----:B--2---:R1:W-:Y:S04]  /*f860*/  STG.E.U16 desc[UR20][R6.64+0x72], R243 ;  /* 0x000072f306007986 */ /* 0x0043e8000c101514 */
[----:B------:R2:W-:Y:S04]  /*f870*/  STG.E.U16 desc[UR20][R2.64+0x70], R232 ;  /* 0x000070e802007986 */ /* 0x0005e8000c101514 */
[----:B-1----:R-:W4:Y:S04]  /*f880*/  LDL.LU R243, [R1+0xb0] ;  /* 0x0000b00001f37983 */ /* 0x002f280000300800 */
[----:B------:R-:W4:Y:S04]  /*f890*/  LDL.LU R244, [R1+0xa4] ;  /* 0x0000a40001f47983 */ /* 0x000f280000300800 */
[----:B--2---:R-:W2:Y:S01]  /*f8a0*/  LDL.LU R232, [R1+0xa0] ;  /* 0x0000a00001e87983 */ /* 0x004ea20000300800 */
[----:B------:R-:W-:Y:S01]  /*f8b0*/  IMAD.U32 R14, RZ, RZ, UR28 ;  /* 0x0000001cff0e7e24 */ /* 0x000fe2000f8e00ff */
[----:B------:R-:W-:-:S03]  /*f8c0*/  HSET2.LE.AND R10, R103, R0, PT ;  /* 0x00000000670a7233 */ /* 0x000fc60003803000 */
[----:B------:R-:W-:Y:S02]  /*f8d0*/  IMAD.WIDE R4, R14, -0x70, R6 ;  /* 0xffffff900e047825 */ /* 0x000fe400078e0206 */
[----:B------:R-:W-:Y:S02]  /*f8e0*/  LOP3.LUT R10, R247, R10, RZ, 0xc0, !PT ;  /* 0x0000000af70a7212 */ /* 0x000fe400078ec0ff */
[----:B------:R-:W-:Y:S01]  /*f8f0*/  LOP3.LUT R7, R128, 0xff00ff, RZ, 0xc0, !PT ;  /* 0x00ff00ff80077812 */ /* 0x000fe200078ec0ff */
[----:B------:R-:W-:Y:S02]  /*f900*/  IMAD.MOV.U32 R21, RZ, RZ, R179 ;  /* 0x000000ffff157224 */ /* 0x000fe400078e00b3 */
[----:B------:R-:W-:Y:S01]  /*f910*/  IMAD.WIDE R14, R14, 0x70, R4 ;  /* 0x000000700e0e7825 */ /* 0x000fe200078e0204 */
[----:B------:R-:W-:Y:S01]  /*f920*/  HMMA.16816.F32 R48, R16, R32, R40 ;  /* 0x000000201030723c */ /* 0x000fe20000001828 */
[----:B------:R-:W-:-:S07]  /*f930*/  HSET2.LE.AND R7, R7, R0, PT ;  /* 0x0000000007077233 */ /* 0x000fce0003803000 */
[-C--:B------:R-:W-:Y:S08]  /*f940*/  HMMA.16816.F32 R40, R16, R24.reuse, R64 ;  /* 0x000000181028723c */ /* 0x080ff00000001840 */
[C---:B------:R-:W-:Y:S08]  /*f950*/  HMMA.16816.F32 R84, R8.reuse, R24, R80 ;  /* 0x000000180854723c */ /* 0x040ff00000001850 */
[C---:B------:R-:W-:Y:S01]  /*f960*/  HMMA.16816.F32 R88, R8.reuse, R32, R76 ;  /* 0x000000200858723c */ /* 0x040fe2000000184c */
[----:B---3--:R1:W-:Y:S04]  /*f970*/  STG.E.U16 desc[UR20][R2.64+0x72], R230 ;  /* 0x000072e602007986 */ /* 0x0083e8000c101514 */
[----:B------:R-:W-:Y:S04]  /*f980*/  STG.E.U16 desc[UR20][R52.64+0x80], R162 ;  /* 0x000080a234007986 */ /* 0x000fe8000c101514 */
[----:B------:R-:W-:Y:S04]  /*f990*/  STG.E.U16 desc[UR20][R52.64+0x82], R163 ;  /* 0x000082a334007986 */ /* 0x000fe8000c101514 */
[----:B------:R-:W-:Y:S04]  /*f9a0*/  STG.E.U16 desc[UR20][R4.64+0x80], R160 ;  /* 0x000080a004007986 */ /* 0x000fe8000c101514 */
[----:B------:R3:W-:Y:S01]  /*f9b0*/  STG.E.U16 desc[UR20][R4.64+0x82], R159 ;  /* 0x0000829f04007986 */ /* 0x0007e2000c101514 */
[C---:B------:R-:W-:Y:S08]  /*f9c0*/  HMMA.16816.F32 R64, R8.reuse, R34, R68 ;  /* 0x000000220840723c */ /* 0x040ff00000001844 */
[----:B------:R-:W-:Y:S01]  /*f9d0*/  HMMA.16816.F32 R80, R8, R26, R72 ;  /* 0x0000001a0850723c */ /* 0x000fe20000001848 */
[----:B------:R-:W-:Y:S01]  /*f9e0*/  IMAD.MOV.U32 R8, RZ, RZ, R177 ;  /* 0x000000ffff087224 */ /* 0x000fe200078e00b1 */
[----:B-1----:R-:W2:Y:S01]  /*f9f0*/  LDL.LU R230, [R1+0x98] ;  /* 0x0000980001e67983 */ /* 0x002ea20000300800 */
[----:B------:R-:W-:-:S03]  /*fa00*/  IMAD.U32 R10, RZ, RZ, UR28 ;  /* 0x0000001cff0a7e24 */ /* 0x000fc6000f8e00ff */
[----:B------:R-:W-:Y:S02]  /*fa10*/  LOP3.LUT R7, R8, R7, RZ, 0xc0, !PT ;  /* 0x0000000708077212 */ /* 0x000fe400078ec0ff */
[----:B---3--:R-:W-:-:S05]  /*fa20*/  HSET2.LE.AND R4, R63, R0, PT ;  /* 0x000000003f047233 */ /* 0x008fca0003803000 */
[----:B------:R-:W-:Y:S01]  /*fa30*/  LOP3.LUT R4, R21, R4, RZ, 0xc0, !PT ;  /* 0x0000000415047212 */ /* 0x000fe200078ec0ff */
[----:B------:R-:W-:-:S04]  /*fa40*/  IMAD.U32 R21, RZ, RZ, UR28 ;  /* 0x0000001cff157e24 */ /* 0x000fc8000f8e00ff */
[----:B------:R-:W-:-:S04]  /*fa50*/  IMAD.WIDE R8, R21, -0x70, R14 ;  /* 0xffffff9015087825 */ /* 0x000fc800078e020e */
[----:B------:R-:W-:Y:S01]  /*fa60*/  IMAD.WIDE R10, R10, 0x70, R8 ;  /* 0x000000700a0a7825 */ /* 0x000fe200078e0208 */
[----:B----4-:R-:W-:Y:S04]  /*fa70*/  STG.E.U16 desc[UR20][R14.64+0x80], R233 ;  /* 0x000080e90e007986 */ /* 0x010fe8000c101514 */
[----:B------:R1:W-:Y:S04]  /*fa80*/  STG.E.U16 desc[UR20][R14.64+0x82], R243 ;  /* 0x000082f30e007986 */ /* 0x0003e8000c101514 */
[----:B------:R3:W-:Y:S04]  /*fa90*/  STG.E.U16 desc[UR20][R2.64+0x80], R201 ;  /* 0x000080c902007986 */ /* 0x0007e8000c101514 */
[----:B------:R4:W-:Y:S04]  /*faa0*/  STG.E.U16 desc[UR20][R2.64+0x82], R202 ;  /* 0x000082ca02007986 */ /* 0x0009e8000c101514 */
[----:B------:R-:W-:Y:S04]  /*fab0*/  STG.E.U16 desc[UR20][R52.64+0x90], R164 ;  /* 0x000090a434007986 */ /* 0x000fe8000c101514 */
[----:B------:R-:W-:Y:S04]  /*fac0*/  STG.E.U16 desc[UR20][R52.64+0x92], R165 ;  /* 0x000092a534007986 */ /* 0x000fe8000c101514 */
[----:B------:R-:W-:Y:S04]  /*fad0*/  STG.E.U16 desc[UR20][R8.64+0x90], R170 ;  /* 0x000090aa08007986 */ /* 0x000fe8000c101514 */
[----:B------:R4:W-:Y:S01]  /*fae0*/  STG.E.U16 desc[UR20][R8.64+0x92], R169 ;  /* 0x000092a908007986 */ /* 0x0009e2000c101514 */
[----:B-1----:R-:W-:-:S03]  /*faf0*/  IMAD.U32 R14, RZ, RZ, UR28 ;  /* 0x0000001cff0e7e24 */ /* 0x002fc6000f8e00ff */
[----:B------:R-:W-:Y:S04]  /*fb00*/  STG.E.U16 desc[UR20][R10.64+0x90], R244 ;  /* 0x000090f40a007986 */ /* 0x000fe8000c101514 */
[----:B--2---:R1:W-:Y:S04]  /*fb10*/  STG.E.U16 desc[UR20][R10.64+0x92], R232 ;  /* 0x000092e80a007986 */ /* 0x0043e8000c101514 */
[----:B---3--:R-:W2:Y:S04]  /*fb20*/  LDL.LU R201, [R1+0x368] ;  /* 0x0003680001c97983 */ /* 0x008ea80000300800 */
[----:B----4-:R-:W3:Y:S04]  /*fb30*/  LDL.LU R202, [R1+0x364] ;  /* 0x0003640001ca7983 */ /* 0x010ee80000300800 */
[----:B------:R-:W4:Y:S04]  /*fb40*/  LDL.LU R233, [R1+0x8c] ;  /* 0x00008c0001e97983 */ /* 0x000f280000300800 */
[----:B------:R-:W4:Y:S01]  /*fb50*/  LDL.LU R243, [R1+0x78] ;  /* 0x0000780001f37983 */ /* 0x000f220000300800 */
[----:B------:R-:W-:-:S03]  /*fb60*/  IMAD.WIDE R8, R14, -0x70, R10 ;  /* 0xffffff900e087825 */ /* 0x000fc600078e020a */
[----:B------:R1:W-:Y:S02]  /*fb70*/  STG.E.U16 desc[UR20][R2.64+0x92], R183 ;  /* 0x000092b702007986 */ /* 0x0003e4000c101514 */
[----:B-1----:R-:W-:-:S05]  /*fb80*/  HSET2.LE.AND R10, R129, R0, PT ;  /* 0x00000000810a7233 */ /* 0x002fca0003803000 */
[----:B------:R-:W-:Y:S02]  /*fb90*/  LOP3.LUT R24, R182, R10, RZ, 0xc0, !PT ;  /* 0x0000000ab6187212 */ /* 0x000fe400078ec0ff */
[----:B------:R-:W-:Y:S01]  /*fba0*/  HSET2.LE.AND R11, R106, R0, PT ;  /* 0x000000006a0b7233 */ /* 0x000fe20003803000 */
[----:B------:R-:W4:Y:S04]  /*fbb0*/  LDL.LU R183, [R1+0x360] ;  /* 0x0003600001b77983 */ /* 0x000f280000300800 */
[----:B------:R-:W4:Y:S01]  /*fbc0*/  LDL.LU R182, [R1+0x35c] ;  /* 0x00035c0001b67983 */ /* 0x000f220000300800 */
[----:B------:R-:W-:-:S03]  /*fbd0*/  LOP3.LUT R25, R181, R11, RZ, 0xc0, !PT ;  /* 0x0000000bb5197212 */ /* 0x000fc600078ec0ff */
[----:B------:R-:W4:Y:S01]  /*fbe0*/  LDL.LU R181, [R1+0x358] ;  /* 0x0003580001b57983 */ /* 0x000f220000300800 */
[C---:B------:R-:W-:Y:S03]  /*fbf0*/  HMMA.16816.F32 R44, R16.reuse, R34, R36 ;  /* 0x00000022102c723c */ /* 0x040fe60000001824 */
[----:B------:R-:W1:Y:S05]  /*fc00*/  LDSM.16.MT88.4 R36, [R111+0x5800] ;  /* 0x005800006f24783b */ /* 0x000e6a0000004200 */
[----:B------:R-:W-:Y:S01]  /*fc10*/  HMMA.16816.F32 R28, R16, R26, R56 ;  /* 0x0000001a101c723c */ /* 0x000fe20000001838 */
[----:B------:R-:W1:Y:S01]  /*fc20*/  LDSM.16.MT88.4 R16, [R120+0x5800] ;  /* 0x005800007810783b */ /* 0x000e620000004200 */
[----:B------:R-:W-:Y:S01]  /*fc30*/  IMAD.MOV.U32 R22, RZ, RZ, R178 ;  /* 0x000000ffff167224 */ /* 0x000fe200078e00b2 */
[--C-:B------:R-:W-:Y:S01]  /*fc40*/  HSET2.LE.AND R5, R62, R0.reuse, PT ;  /* 0x000000003e057233 */ /* 0x100fe20003803000 */
[----:B------:R-:W-:Y:S01]  /*fc50*/  IMAD.MOV.U32 R23, RZ, RZ, R176 ;  /* 0x000000ffff177224 */ /* 0x000fe200078e00b0 */
[----:B------:R-:W-:Y:S01]  /*fc60*/  HSET2.LE.AND R6, R92, R0, PT ;  /* 0x000000005c067233 */ /* 0x000fe20003803000 */
[----:B------:R-:W4:Y:S02]  /*fc70*/  LDSM.16.MT88.4 R32, [R120+0x5c00] ;  /* 0x005c00007820783b */ /* 0x000f240000004200 */
[----:B------:R-:W-:-:S02]  /*fc80*/  LOP3.LUT R5, R22, R5, RZ, 0xc0, !PT ;  /* 0x0000000516057212 */ /* 0x000fc400078ec0ff */
[----:B------:R-:W-:Y:S01]  /*fc90*/  LOP3.LUT R6, R23, R6, RZ, 0xc0, !PT ;  /* 0x0000000617067212 */ /* 0x000fe200078ec0ff */
[----:B------:R-:W-:Y:S01]  /*fca0*/  STG.E.U16 desc[UR20][R2.64+0x90], R230 ;  /* 0x000090e602007986 */ /* 0x000fe2000c101514 */
[----:B------:R-:W-:Y:S02]  /*fcb0*/  LOP3.LUT R15, R141, 0xff00ff, RZ, 0xc0, !PT ;  /* 0x00ff00ff8d0f7812 */ /* 0x000fe400078ec0ff */
[----:B------:R-:W-:-:S03]  /*fcc0*/  HSET2.LE.AND R14, R130, R0, PT ;  /* 0x00000000820e7233 */ /* 0x000fc60003803000 */
[----:B------:R-:W-:Y:S01]  /*fcd0*/  HSET2.LE.AND R10, R15, R0, PT ;  /* 0x000000000f0a7233 */ /* 0x000fe20003803000 */
[C---:B-1----:R-:W-:Y:S08]  /*fce0*/  HMMA.16816.F32 R68, R4.reuse, R36, R40 ;  /* 0x000000240444723c */ /* 0x042ff00000001828 */
[C---:B------:R-:W-:Y:S08]  /*fcf0*/  HMMA.16816.F32 R76, R4.reuse, R16, R48 ;  /* 0x00000010044c723c */ /* 0x040ff00000001830 */
[C---:B------:R-:W-:Y:S08]  /*fd00*/  HMMA.16816.F32 R72, R4.reuse, R18, R44 ;  /* 0x000000120448723c */ /* 0x040ff0000000182c */
[----:B------:R-:W-:Y:S01]  /*fd10*/  HMMA.16816.F32 R56, R4, R38, R28 ;  /* 0x000000260438723c */ /* 0x000fe2000000181c */
[----:B------:R-:W-:Y:S01]  /*fd20*/  IMAD.WIDE R4, R21, 0x70, R8 ;  /* 0x0000007015047825 */ /* 0x000fe200078e0208 */
[----:B------:R-:W-:Y:S01]  /*fd30*/  LOP3.LUT R26, R225, R14, RZ, 0xc0, !PT ;  /* 0x0000000ee11a7212 */ /* 0x000fe200078ec0ff */
[----:B------:R-:W1:Y:S02]  /*fd40*/  LDSM.16.MT88.4 R28, [R111+0x5c00] ;  /* 0x005c00006f1c783b */ /* 0x000e640000004200 */
[----:B------:R-:W-:-:S04]  /*fd50*/  IMAD.U32 R6, RZ, RZ, UR28 ;  /* 0x0000001cff067e24 */ /* 0x000fc8000f8e00ff */
[----:B------:R-:W-:Y:S01]  /*fd60*/  IMAD.WIDE R6, R6, -0x70, R4 ;  /* 0xffffff9006067825 */ /* 0x000fe200078e0204 */
[----:B------:R-:W-:-:S03]  /*fd70*/  LOP3.LUT R27, R223, R10, RZ, 0xc0, !PT ;  /* 0x0000000adf1b7212 */ /* 0x000fc600078ec0ff */
[----:B------:R-:W-:Y:S02]  /*fd80*/  IMAD.MOV.U32 R10, RZ, RZ, R199 ;  /* 0x000000ffff0a7224 */ /* 0x000fe400078e00c7 */
[----:B------:R-:W-:Y:S02]  /*fd90*/  IMAD.MOV.U32 R11, RZ, RZ, R195 ;  /* 0x000000ffff0b7224 */ /* 0x000fe400078e00c3 */
[C---:B------:R-:W-:Y:S08]  /*fda0*/  HMMA.16816.F32 R44, R24.reuse, R16, R88 ;  /* 0x00000010182c723c */ /* 0x040ff00000001858 */
[----:B------:R-:W-:Y:S01]  /*fdb0*/  HMMA.16816.F32 R48, R24, R18, R64 ;  /* 0x000000121830723c */ /* 0x000fe20000001840 */
[----:B------:R-:W-:-:S07]  /*fdc0*/  IMAD.MOV.U32 R18, RZ, RZ, R190 ;  /* 0x000000ffff127224 */ /* 0x000fce00078e00be */
[C---:B------:R-:W-:Y:S08]  /*fdd0*/  HMMA.16816.F32 R40, R24.reuse, R36, R84 ;  /* 0x000000241828723c */ /* 0x040ff00000001854 */
[----:B------:R-:W-:Y:S01]  /*fde0*/  HMMA.16816.F32 R24, R24, R38, R80 ;  /* 0x000000261818723c */ /* 0x000fe20000001850 */
[----:B--2---:R-:W-:Y:S04]  /*fdf0*/  STG.E.U16 desc[UR20][R52.64+0xa2], R201 ;  /* 0x0000a2c934007986 */ /* 0x004fe8000c101514 */
[----:B---3--:R-:W-:Y:S04]  /*fe00*/  STG.E.U16 desc[UR20][R52.64+0xa0], R202 ;  /* 0x0000a0ca34007986 */ /* 0x008fe8000c101514 */
[----:B----4-:R-:W-:Y:S04]  /*fe10*/  STG.E.U16 desc[UR20][R8.64+0xa0], R183 ;  /* 0x0000a0b708007986 */ /* 0x010fe8000c101514 */
[----:B------:R2:W-:Y:S04]  /*fe20*/  STG.E.U16 desc[UR20][R8.64+0xa2], R182 ;  /* 0x0000a2b608007986 */ /* 0x0005e8000c101514 */
[----:B------:R-:W-:Y:S04]  /*fe30*/  STG.E.U16 desc[UR20][R4.64+0xa0], R233 ;  /* 0x0000a0e904007986 */ /* 0x000fe8000c101514 */
[----:B------:R3:W-:Y:S04]  /*fe40*/  STG.E.U16 desc[UR20][R4.64+0xa2], R243 ;  /* 0x0000a2f304007986 */ /* 0x0007e8000c101514 */
[----:B------:R4:W-:Y:S04]  /*fe50*/  STG.E.U16 desc[UR20][R2.64+0xa0], R12 ;  /* 0x0000a00c02007986 */ /* 0x0009e8000c101514 */
[----:B------:R1:W-:Y:S04]  /*fe60*/  STG.E.U16 desc[UR20][R2.64+0xa2], R13 ;  /* 0x0000a20d02007986 */ /* 0x0003e8000c101514 */
[----:B------:R-:W-:Y:S04]  /*fe70*/  STG.E.U16 desc[UR20][R52.64+0xb0], R181 ;  /* 0x0000b0b534007986 */ /* 0x000fe8000c101514 */
[----:B------:R-:W-:Y:S01]  /*fe80*/  STG.E.U16 desc[UR20][R52.64+0xb2], R180 ;  /* 0x0000b2b434007986 */ /* 0x000fe2000c101514 */
[----:B--2---:R-:W-:-:S02]  /*fe90*/  IMAD.U32 R8, RZ, RZ, UR28 ;  /* 0x0000001cff087e24 */ /* 0x004fc4000f8e00ff */
[----:B---3--:R-:W-:-:S04]  /*fea0*/  IMAD.U32 R4, RZ, RZ, UR28 ;  /* 0x0000001cff047e24 */ /* 0x008fc8000f8e00ff */
[----:B------:R-:W-:Y:S01]  /*feb0*/  IMAD.WIDE R4, R4, 0x70, R6 ;  /* 0x0000007004047825 */ /* 0x000fe200078e0206 */
[----:B------:R-:W-:Y:S04]  /*fec0*/  STG.E.U16 desc[UR20][R6.64+0xb0], R175 ;  /* 0x0000b0af06007986 */ /* 0x000fe8000c101514 */
[----:B------:R2:W-:Y:S01]  /*fed0*/  STG.E.U16 desc[UR20][R6.64+0xb2], R174 ;  /* 0x0000b2ae06007986 */ /* 0x0005e2000c101514 */
[----:B------:R-:W-:-:S03]  /*fee0*/  IMAD.WIDE R8, R8, -0x70, R4 ;  /* 0xffffff9008087825 */ /* 0x000fc600078e0204 */
[----:B------:R-:W-:Y:S04]  /*fef0*/  STG.E.U16 desc[UR20][R4.64+0xb0], R133 ;  /* 0x0000b08504007986 */ /* 0x000fe8000c101514 */
[----:B------:R3:W-:Y:S04]  /*ff00*/  STG.E.U16 desc[UR20][R4.64+0xb2], R20 ;  /* 0x0000b21404007986 */ /* 0x0007e8000c101514 */
[----:B----4-:R4:W5:Y:S04]  /*ff10*/  LDL.LU R12, [R1+0x354] ;  /* 0x00035400010c7983 */ /* 0x0109680000300800 */
[----:B-1----:R4:W5:Y:S01]  /*ff20*/  LDL.LU R13, [R1+0x350] ;  /* 0x00035000010d7983 */ /* 0x0029620000300800 */
[----:B--2---:R-:W-:-:S02]  /*ff30*/  LOP3.LUT R7, R171, 0xff00ff, RZ, 0xc0, !PT ;  /* 0x00ff00ffab077812 */ /* 0x004fc400078ec0ff */
[--C-:B------:R-:W-:Y:S02]  /*ff40*/  HSET2.LE.AND R6, R168, R0.reuse, PT ;  /* 0x00000000a8067233 */ /* 0x100fe40003803000 */
[--C-:B---3--:R-:W-:Y:S01]  /*ff50*/  HSET2.LE.AND R4, R140, R0.reuse, PT ;  /* 0x000000008c047233 */ /* 0x108fe20003803000 */
[----:B------:R4:W5:Y:S01]  /*ff60*/  LDL.LU R133, [R1+0x34c] ;  /* 0x00034c0001857983 */ /* 0x0009620000300800 */
[----:B------:R-:W-:-:S03]  /*ff70*/  HSET2.LE.AND R5, R131, R0, PT ;  /* 0x0000000083057233 */ /* 0x000fc60003803000 */
[----:B------:R-:W-:Y:S01]  /*ff80*/  LOP3.LUT R16, R10, R4, RZ, 0xc0, !PT ;  /* 0x000000040a107212 */ /* 0x000fe200078ec0ff */
[----:B------:R4:W5:Y:S01]  /*ff90*/  LDL.LU R20, [R1+0x348] ;  /* 0x0003480001147983 */ /* 0x0009620000300800 */
[----:B------:R-:W-:Y:S01]  /*ffa0*/  LOP3.LUT R17, R11, R5, RZ, 0xc0, !PT ;  /* 0x000000050b117212 */ /* 0x000fe200078ec0ff */
[----:B------:R-:W-:Y:S01]  /*ffb0*/  IMAD.MOV.U32 R5, RZ, RZ, R185 ;  /* 0x000000ffff057224 */ /* 0x000fe200078e00b9 */
[----:B------:R-:W-:Y:S02]  /*ffc0*/  HSET2.LE.AND R4, R7, R0, PT ;  /* 0x0000000007047233 */ /* 0x000fe40003803000 */
[----:B------:R-:W-:-:S03]  /*ffd0*/  LOP3.LUT R18, R18, R6, RZ, 0xc0, !PT ;  /* 0x0000000612127212 */ /* 0x000fc600078ec0ff */
[----:B------:R-:W-:-:S07]  /*ffe0*/  LOP3.LUT R19, R5, R4, RZ, 0xc0, !PT ;  /* 0x0000000405137212 */ /* 0x000fce00078ec0ff */
[----:B------:R-:W-:Y:S01]  /*fff0*/  HMMA.16816.F32 R36, R16, R32, R76 ;  /* 0x000000201024723c */ /* 0x000fe2000000184c */
[----:B------:R1:W-:Y:S04]  /*10000*/  STG.E.U16 desc[UR20][R2.64+0xb0], R198 ;  /* 0x0000b0c602007986 */ /* 0x0003e8000c101514 */
[----:B------:R2:W-:Y:S01]  /*10010*/  STG.E.U16 desc[UR20][R2.64+0xb2], R147 ;  /* 0x0000b29302007986 */ /* 0x0005e2000c101514 */
[----:B------:R-:W-:-:S04]  /*10020*/  IMAD.U32 R6, RZ, RZ, UR28 ;  /* 0x0000001cff067e24 */ /* 0x000fc8000f8e00ff */
[----:B------:R-:W-:Y:S01]  /*10030*/  IMAD.WIDE R6, R6, 0x70, R8 ;  /* 0x0000007006067825 */ /* 0x000fe200078e0208 */
[----:B------:R-:W-:Y:S04]  /*10040*/  STG.E.U16 desc[UR20][R52.64+0xc0], R166 ;  /* 0x0000c0a634007986 */ /* 0x000fe8000c101514 */
[----:B-1----:R4:W5:Y:S04]  /*10050*/  LDL.LU R198, [R1+0x344] ;  /* 0x0003440001c67983 */ /* 0x0029680000300800 */
[----:B--2---:R4:W5:Y:S04]  /*10060*/  LDL.LU R147, [R1+0x340] ;  /* 0x0003400001937983 */ /* 0x0049680000300800 */
[----:B------:R-:W-:Y:S04]  /*10070*/  STL.64 [R1+0x2f8], R36 ;  /* 0x0002f82401007387 */ /* 0x000fe80000100a00 */
[----:B------:R1:W-:Y:S04]  /*10080*/  STL.64 [R1+0x300], R38 ;  /* 0x0003002601007387 */ /* 0x0003e80000100a00 */
[----:B------:R-:W-:Y:S04]  /*10090*/  STG.E.U16 desc[UR20][R52.64+0xc2], R167 ;  /* 0x0000c2a734007986 */ /* 0x000fe8000c101514 */
[----:B------:R-:W-:Y:S04]  /*100a0*/  STG.E.U16 desc[UR20][R8.64+0xc0], R158 ;  /* 0x0000c09e08007986 */ /* 0x000fe8000c101514 */
[----:B------:R-:W-:Y:S01]  /*100b0*/  STG.E.U16 desc[UR20][R8.64+0xc2], R157 ;  /* 0x0000c29d08007986 */ /* 0x000fe2000c101514 */
[----:B-1----:R-:W-:Y:S03]  /*100c0*/  HMMA.16816.F32 R36, R16, R34, R72 ;  /* 0x000000221024723c */ /* 0x002fe60000001848 */
[----:B------:R1:W-:Y:S04]  /*100d0*/  STG.E.U16 desc[UR20][R6.64+0xc0], R145 ;  /* 0x0000c09106007986 */ /* 0x0003e8000c101514 */
[----:B------:R2:W-:Y:S01]  /*100e0*/  STG.E.U16 desc[UR20][R6.64+0xc2], R134 ;  /* 0x0000c28606007986 */ /* 0x0005e2000c101514 */
[----:B------:R-:W-:-:S03]  /*100f0*/  IMAD.U32 R4, RZ, RZ, UR28 ;  /* 0x0000001cff047e24 */ /* 0x000fc6000f8e00ff */
[----:B------:R3:W-:Y:S04]  /*10100*/  STG.E.U16 desc[UR20][R2.64+0xc0], R132 ;  /* 0x0000c08402007986 */ /* 0x0007e8000c101514 */
[----:B------:R4:W-:Y:S01]  /*10110*/  STG.E.U16 desc[UR20][R2.64+0xc2], R61 ;  /* 0x0000c23d02007986 */ /* 0x0009e2000c101514 */
[----:B------:R-:W-:-:S04]  /*10120*/  IMAD.WIDE R4, R4, -0x70, R6 ;  /* 0xffffff9004047825 */ /* 0x000fc800078e0206 */
[----:B------:R-:W-:Y:S01]  /*10130*/  IMAD.U32 R10, RZ, RZ, UR28 ;  /* 0x0000001cff0a7e24 */ /* 0x000fe2000f8e00ff */
[----:B-1----:R1:W5:Y:S04]  /*10140*/  LDL.LU R145, [R1+0x33c] ;  /* 0x00033c0001917983 */ /* 0x0023680000300800 */
[----:B--2---:R1:W5:Y:S04]  /*10150*/  LDL.LU R134, [R1+0x338] ;  /* 0x0003380001867983 */ /* 0x0043680000300800 */
[----:B---3--:R1:W5:Y:S04]  /*10160*/  LDL.LU R132, [R1+0x334] ;  /* 0x0003340001847983 */ /* 0x0083680000300800 */
[----:B----4-:R1:W5:Y:S04]  /*10170*/  LDL.LU R61, [R1+0x330] ;  /* 0x00033000013d7983 */ /* 0x0103680000300800 */
[----:B------:R-:W-:Y:S04]  /*10180*/  STL.64 [R1+0x2e8], R36 ;  /* 0x0002e82401007387 */ /* 0x000fe80000100a00 */
[----:B------:R2:W-:Y:S01]  /*10190*/  STL.64 [R1+0x2f0], R38 ;  /* 0x0002f02601007387 */ /* 0x0005e20000100a00 */
[----:B------:R-:W-:Y:S01]  /*101a0*/  LOP3.LUT R7, R200, 0xff00ff, RZ, 0xc0, !PT ;  /* 0x00ff00ffc8077812 */ /* 0x000fe200078ec0ff */
[----:B------:R-:W-:-:S02]  /*101b0*/  IMAD.WIDE R10, R10, 0x70, R4 ;  /* 0x000000700a0a7825 */ /* 0x000fc400078e0204 */
[----:B------:R-:W-:Y:S01]  /*101c0*/  STG.E.U16 desc[UR20][R52.64+0xd0], R156 ;  /* 0x0000d09c34007986 */ /* 0x000fe2000c101514 */
[--C-:B------:R-:W-:Y:S01]  /*101d0*/  HSET2.LE.AND R6, R184, R0.reuse, PT ;  /* 0x00000000b8067233 */ /* 0x100fe20003803000 */
[----:B------:R-:W-:Y:S02]  /*101e0*/  IMAD.U32 R8, RZ, RZ, UR28 ;  /* 0x0000001cff087e24 */ /* 0x000fe4000f8e00ff */
[----:B------:R-:W-:Y:S04]  /*101f0*/  STG.E.U16 desc[UR20][R52.64+0xd2], R154 ;  /* 0x0000d29a34007986 */ /* 0x000fe8000c101514 */
[----:B------:R-:W-:Y:S04]  /*10200*/  STG.E.U16 desc[UR20][R4.64+0xd0], R143 ;  /* 0x0000d08f04007986 */ /* 0x000fe8000c101514 */
[----:B------:R3:W-:Y:S01]  /*10210*/  STG.E.U16 desc[UR20][R4.64+0xd2], R142 ;  /* 0x0000d28e04007986 */ /* 0x0007e2000c101514 */
[C---:B--2---:R-:W-:Y:S08]  /*10220*/  HMMA.16816.F32 R36, R16.reuse, R28, R68 ;  /* 0x0000001c1024723c */ /* 0x044ff00000001844 */
[----:B------:R-:W-:Y:S01]  /*10230*/  HMMA.16816.F32 R16, R16, R30, R56 ;  /* 0x0000001e1010723c */ /* 0x000fe20000001838 */
[----:B------:R-:W-:Y:S01]  /*10240*/  IMAD.WIDE R8, R8, -0x70, R10 ;  /* 0xffffff9008087825 */ /* 0x000fe200078e020a */
[----:B------:R2:W-:Y:S01]  /*10250*/  STG.E.U16 desc[UR20][R10.64+0xd0], R60 ;  /* 0x0000d03c0a007986 */ /* 0x0005e2000c101514 */
[----:B---3--:R-:W-:-:S02]  /*10260*/  HSET2.LE.AND R4, R173, R0, PT ;  /* 0x00000000ad047233 */ /* 0x008fc40003803000 */
[--C-:B------:R-:W-:Y:S02]  /*10270*/  HSET2.LE.AND R5, R172, R0.reuse, PT ;  /* 0x00000000ac057233 */ /* 0x100fe40003803000 */
[----:B------:R-:W-:Y:S01]  /*10280*/  HSET2.LE.AND R0, R7, R0, PT ;  /* 0x0000000007007233 */ /* 0x000fe20003803000 */
[----:B------:R3:W-:Y:S01]  /*10290*/  STG.E.U16 desc[UR20][R10.64+0xd2], R55 ;  /* 0x0000d2370a007986 */ /* 0x0007e2000c101514 */
[----:B------:R-:W-:Y:S02]  /*102a0*/  LOP3.LUT R4, R229, R4, RZ, 0xc0, !PT ;  /* 0x00000004e5047212 */ /* 0x000fe400078ec0ff */
[----:B------:R-:W-:Y:S02]  /*102b0*/  LOP3.LUT R5, R228, R5, RZ, 0xc0, !PT ;  /* 0x00000005e4057212 */ /* 0x000fe400078ec0ff */
[----:B------:R-:W-:Y:S02]  /*102c0*/  LOP3.LUT R6, R222, R6, RZ, 0xc0, !PT ;  /* 0x00000006de067212 */ /* 0x000fe400078ec0ff */
[----:B------:R-:W-:Y:S01]  /*102d0*/  LOP3.LUT R7, R226, R0, RZ, 0xc0, !PT ;  /* 0x00000000e2077212 */ /* 0x000fe200078ec0ff */
[----:B------:R-:W-:Y:S04]  /*102e0*/  STG.E.U16 desc[UR20][R2.64+0xd0], R54 ;  /* 0x0000d03602007986 */ /* 0x000fe8000c101514 */
[----:B------:R-:W-:Y:S04]  /*102f0*/  STG.E.U16 desc[UR20][R2.64+0xd2], R242 ;  /* 0x0000d2f202007986 */ /* 0x000fe8000c101514 */
[----:B--2---:R1:W5:Y:S04]  /*10300*/  LDL.LU R60, [R1+0x32c] ;  /* 0x00032c00013c7983 */ /* 0x0043680000300800 */
[----:B------:R-:W-:Y:S01]  /*10310*/  STL.64 [R1+0x2d8], R36 ;  /* 0x0002d82401007387 */ /* 0x000fe20000100a00 */
[----:B---3--:R-:W-:-:S03]  /*10320*/  IMAD.U32 R10, RZ, RZ, UR28 ;  /* 0x0000001cff0a7e24 */ /* 0x008fc6000f8e00ff */
[----:B------:R-:W-:Y:S01]  /*10330*/  STL.64 [R1+0x2e0], R38 ;  /* 0x0002e02601007387 */ /* 0x000fe20000100a00 */
[----:B------:R-:W-:-:S03]  /*10340*/  IMAD.WIDE R10, R10, 0x70, R8 ;  /* 0x000000700a0a7825 */ /* 0x000fc600078e0208 */
[----:B------:R-:W-:Y:S04]  /*10350*/  STL.64 [R1+0x2c8], R16 ;  /* 0x0002c81001007387 */ /* 0x000fe80000100a00 */
[----:B------:R2:W-:Y:S04]  /*10360*/  STL.64 [R1+0x2d0], R18 ;  /* 0x0002d01201007387 */ /* 0x0005e80000100a00 */
[----:B------:R-:W-:Y:S04]  /*10370*/  STG.E.U16 desc[UR20][R52.64+0xe0], R151 ;  /* 0x0000e09734007986 */ /* 0x000fe8000c101514 */
[----:B------:R-:W-:Y:S01]  /*10380*/  STG.E.U16 desc[UR20][R52.64+0xe2], R155 ;  /* 0x0000e29b34007986 */ /* 0x000fe2000c101514 */
[----:B------:R-:W-:-:S03]  /*10390*/  IMAD.U32 R0, RZ, RZ, UR28 ;  /* 0x0000001cff007e24 */ /* 0x000fc6000f8e00ff */
[----:B------:R-:W-:Y:S04]  /*103a0*/  STG.E.U16 desc[UR20][R8.64+0xe0], R153 ;  /* 0x0000e09908007986 */ /* 0x000fe8000c101514 */
[----:B------:R-:W-:Y:S04]  /*103b0*/  STG.E.U16 desc[UR20][R8.64+0xe2], R152 ;  /* 0x0000e29808007986 */ /* 0x000fe8000c101514 */
[----:B------:R3:W-:Y:S01]  /*103c0*/  STG.E.U16 desc[UR20][R10.64+0xe0], R161 ;  /* 0x0000e0a10a007986 */ /* 0x0007e2000c101514 */
[----:B--2---:R-:W-:Y:S03]  /*103d0*/  HMMA.16816.F32 R16, R4, R32, R44 ;  /* 0x000000200410723c */ /* 0x004fe6000000182c */
[----:B------:R1:W-:Y:S04]  /*103e0*/  STG.E.U16 desc[UR20][R10.64+0xe2], R241 ;  /* 0x0000e2f10a007986 */ /* 0x0003e8000c101514 */
[----:B------:R1:W-:Y:S04]  /*103f0*/  STG.E.U16 desc[UR20][R2.64+0xe0], R231 ;  /* 0x0000e0e702007986 */ /* 0x0003e8000c101514 */
[----:B------:R1:W5:Y:S01]  /*10400*/  LDL.LU R55, [R1+0x328] ;  /* 0x0003280001377983 */ /* 0x0003620000300800 */
[----:B---3--:R-:W2:Y:S01]  /*10410*/  S2R R161, SR_TID.X ;  /* 0x0000000000a17919 */ /* 0x008ea20000002100 */
[----:B------:R-:W-:-:S02]  /*10420*/  IMAD.WIDE R8, R0, -0x70, R10 ;  /* 0xffffff9000087825 */ /* 0x000fc400078e020a */
[----:B------:R1:W-:Y:S02]  /*10430*/  STG.E.U16 desc[UR20][R2.64+0xe2], R227 ;  /* 0x0000e2e302007986 */ /* 0x0003e4000c101514 */
[----:B------:R-:W-:Y:S02]  /*10440*/  IMAD.WIDE R194, R0, 0x70, R8 ;  /* 0x0000007000c27825 */ /* 0x000fe400078e0208 */
[----:B------:R1:W-:Y:S04]  /*10450*/  STG.E.U16 desc[UR20][R52.64+0xf0], R150 ;  /* 0x0000f09634007986 */ /* 0x0003e8000c101514 */
[----:B------:R1:W-:Y:S04]  /*10460*/  STG.E.U16 desc[UR20][R52.64+0xf2], R149 ;  /* 0x0000f29534007986 */ /* 0x0003e8000c101514 */
[----:B------:R1:W5:Y:S04]  /*10470*/  LDL.LU R54, [R1+0x324] ;  /* 0x0003240001367983 */ /* 0x0003680000300800 */
[----:B------:R1:W-:Y:S04]  /*10480*/  STG.E.U16 desc[UR20][R8.64+0xf0], R148 ;  /* 0x0000f09408007986 */ /* 0x0003e8000c101514 */
[----:B------:R1:W-:Y:S01]  /*10490*/  STG.E.U16 desc[UR20][R8.64+0xf2], R144 ;  /* 0x0000f29008007986 */ /* 0x0003e2000c101514 */
[C---:B------:R-:W-:Y:S03]  /*104a0*/  HMMA.16816.F32 R236, R4.reuse, R34, R48 ;  /* 0x0000002204ec723c */ /* 0x040fe60000001830 */
[----:B------:R1:W-:Y:S04]  /*104b0*/  STL.64 [R1], R16 ;  /* 0x0000001001007387 */ /* 0x0003e80000100a00 */
[----:B------:R1:W-:Y:S01]  /*104c0*/  STG.E.U16 desc[UR20][R194.64+0xf0], R224 ;  /* 0x0000f0e0c2007986 */ /* 0x0003e2000c101514 */
[C---:B------:R-:W-:Y:S03]  /*104d0*/  HMMA.16816.F32 R232, R4.reuse, R28, R40 ;  /* 0x0000001c04e8723c */ /* 0x040fe60000001828 */
[----:B------:R1:W-:Y:S04]  /*104e0*/  STG.E.U16 desc[UR20][R194.64+0xf2], R221 ;  /* 0x0000f2ddc2007986 */ /* 0x0003e8000c101514 */
[----:B------:R1:W-:Y:S01]  /*104f0*/  STL.64 [R1+0x8], R18 ;  /* 0x0000081201007387 */ /* 0x0003e20000100a00 */
[----:B------:R-:W-:Y:S03]  /*10500*/  HMMA.16816.F32 R216, R4, R30, R24 ;  /* 0x0000001e04d8723c */ /* 0x000fe60000001818 */
[----:B------:R1:W-:Y:S04]  /*10510*/  STG.E.U16 desc[UR20][R2.64+0xf0], R220 ;  /* 0x0000f0dc02007986 */ /* 0x0003e8000c101514 */
[----:B------:R1:W-:Y:S01]  /*10520*/  STG.E.U16 desc[UR20][R2.64+0xf2], R215 ;  /* 0x0000f2d702007986 */ /* 0x0003e2000c101514 */
[----:B--2---:R-:W-:Y:S01]  /*10530*/  IMAD.SHL.U32 R161, R161, 0x8, RZ ;  /* 0x00000008a1a17824 */ /* 0x004fe200078e00ff */
[----:B------:R-:W-:Y:S01]  /*10540*/  IADD3 R201, P0, PT, R52, -0x100, RZ ;  /* 0xffffff0034c97810 */ /* 0x000fe20007f1e0ff */
[----:B------:R-:W-:-:S03]  /*10550*/  UMOV UR9, 0xffffffff ;  /* 0xffffffff00097882 */ /* 0x000fc60000000000 */
[----:B------:R-:W-:Y:S02]  /*10560*/  LOP3.LUT R161, R161, 0x18, RZ, 0xc0, !PT ;  /* 0x00000018a1a17812 */ /* 0x000fe400078ec0ff */
[----:B------:R-:W-:Y:S01]  /*10570*/  IADD3.X R200, PT, PT, R53, -0x1, RZ, P0, !PT ;  /* 0xffffffff35c87810 */ /* 0x000fe200007fe4ff */
[----:B------:R-:W-:Y:S06]  /*10580*/  BRA.U !UP0, `(.L_x_637) ;  /* 0x000000d508287547 */ /* 0x000fec000b800000 */
[----:B------:R-:W2:Y:S01]  /*10590*/  LDL R244, [R1+0x31c] ;  /* 0x00031c0001f47983 */ /* 0x000ea20000100800 */
[----:B------:R-:W3:Y:S01]  /*105a0*/  LDCU UR5, c[0x0][0x440] ;  /* 0x00008800ff0577ac */ /* 0x000ee20008000800 */
[----:B------:R-:W-:-:S04]  /*105b0*/  DEPBAR.LE SB0, 0x0 ;  /* 0x000080000000791a */ /* 0x000fc80000000000 */
[----:B------:R-:W4:Y:S04]  /*105c0*/  LDL R230, [R1+0x318] ;  /* 0x0003180001e67983 */ /* 0x000f280000100800 */
[----:B------:R-:W4:Y:S01]  /*105d0*/  LDL.LU R243, [R1+0xfc] ;  /* 0x0000fc0001f37983 */ /* 0x000f220000300800 */
[----:B------:R-:W-:Y:S01]  /*105e0*/  UIADD3 UR4, UPT, UPT, UR24, -0x2, URZ ;  /* 0xfffffffe18047890 */ /* 0x000fe2000fffe0ff */
[----:B-1----:R-:W-:Y:S01]  /*105f0*/  IMAD.U32 R2, RZ, RZ, UR10 ;  /* 0x0000000aff027e24 */ /* 0x002fe2000f8e00ff */
[----:B------:R-:W-:Y:S01]  /*10600*/  UISETP.GE.AND UP0, UPT, UR24, 0x3, UPT ;  /* 0x000000031800788c */ /* 0x000fe2000bf06270 */
[----:B------:R-:W-:Y:S01]  /*10610*/  IMAD.U32 R3, RZ, RZ, UR10 ;  /* 0x0000000aff037e24 */ /* 0x000fe2000f8e00ff */
[----:B------:R-:W-:Y:S01]  /*10620*/  UIMAD.WIDE.U32 UR36, UR4, UR10, URZ ;  /* 0x0000000a042472a5 */ /* 0x000fe2000f8e00ff */
[----:B------:R-:W-:-:S02]  /*10630*/  IMAD.U32 R7, RZ, RZ, UR10 ;  /* 0x0000000aff077e24 */ /* 0x000fc4000f8e00ff */
[----:B------:R-:W-:Y:S01]  /*10640*/  IMAD.U32 R6, RZ, RZ, UR11 ;  /* 0x0000000bff067e24 */ /* 0x000fe2000f8e00ff */
[----:B------:R-:W-:Y:S01]  /*10650*/  BAR.SYNC.DEFER_BLOCKING 0x0 ;  /* 0x0000000000007b1d */ /* 0x000fe20000010000 */
[----:B---3--:R-:W-:Y:S01]  /*10660*/  ISETP.GE.AND P0, PT, R161, UR5, PT ;  /* 0x00000005a1007c0c */ /* 0x008fe2000bf06270 */
[----:B------:R-:W-:Y:S01]  /*10670*/  UIMAD UR5, UR4, UR11, UR37 ;  /* 0x0000000b040572a4 */ /* 0x000fe2000f8e0225 */
[----:B------:R-:W-:Y:S01]  /*10680*/  IMAD.U32 R9, RZ, RZ, UR10 ;  /* 0x0000000aff097e24 */ /* 0x000fe2000f8e00ff */
[----:B------:R-:W-:Y:S01]  /*10690*/  USHF.L.U32 UR4, UR36, 0x7, URZ ;  /* 0x0000000724047899 */ /* 0x000fe200080006ff */
[----:B------:R-:W-:Y:S01]  /*106a0*/  IMAD.U32 R8, RZ, RZ, UR11 ;  /* 0x0000000bff087e24 */ /* 0x000fe2000f8e00ff */
[----:B------:R-:W-:Y:S01]  /*106b0*/  USHF.L.U64.HI UR5, UR36, 0x7, UR5 ;  /* 0x0000000724057899 */ /* 0x000fe20008010205 */
[----:B------:R-:W-:-:S03]  /*106c0*/  IMAD.U32 R14, RZ, RZ, UR11 ;  /* 0x0000000bff0e7e24 */ /* 0x000fc6000f8e00ff */
[----:B------:R-:W-:-:S04]  /*106d0*/  IMAD.U32 R0, RZ, RZ, UR4 ;  /* 0x00000004ff007e24 */ /* 0x000fc8000f8e00ff */
[----:B------:R-:W-:Y:S01]  /*106e0*/  @!P0 LEA R4, P1, R2, UR4, 0x6 ;  /* 0x0000000402048c11 */ /* 0x000fe2000f8230ff */
[----:B------:R-:W-:Y:S01]  /*106f0*/  IMAD.U32 R2, RZ, RZ, UR5 ;  /* 0x00000005ff027e24 */ /* 0x000fe2000f8e00ff */
[----:B------:R-:W-:Y:S01]  /*10700*/  @!P0 LEA R5, P2, R3, UR4, 0x5 ;  /* 0x0000000403058c11 */ /* 0x000fe2000f8428ff */
[----:B------:R-:W-:Y:S01]  /*10710*/  IMAD.U32 R3, RZ, RZ, UR5 ;  /* 0x00000005ff037e24 */ /* 0x000fe2000f8e00ff */
[----:B------:R-:W-:Y:S02]  /*10720*/  @!P0 LEA.HI.X R7, R7, UR5, R6, 0x6, P1 ;  /* 0x0000000507078c11 */ /* 0x000fe400088f3406 */
[----:B------:R-:W-:Y:S01]  /*10730*/  @!P0 LEA.HI.X R9, R9, UR5, R8, 0x5, P2 ;  /* 0x0000000509098c11 */ /* 0x000fe200090f2c08 */
[----:B-----5:R-:W-:Y:S01]  /*10740*/  @P0 STS.128 [R198+0x4000], RZ ;  /* 0x004000ffc6000388 */ /* 0x020fe20000000c00 */
[-C--:B--2---:R-:W-:Y:S02]  /*10750*/  @!P0 LEA R10, P3, R0, R244.reuse, 0x1 ;  /* 0x000000f4000a8211 */ /* 0x084fe400078608ff */
[----:B------:R-:W-:-:S02]  /*10760*/  @!P0 LEA R6, P1, R4, R244, 0x1 ;  /* 0x000000f404068211 */ /* 0x000fc400078208ff */
[C---:B------:R-:W-:Y:S02]  /*10770*/  @!P0 LEA R8, P2, R5.reuse, R244, 0x1 ;  /* 0x000000f405088211 */ /* 0x040fe400078408ff */
[-C--:B----4-:R-:W-:Y:S01]  /*10780*/  @!P0 LEA.HI.X R11, R0, R230.reuse, R2, 0x1, P3 ;  /* 0x000000e6000b8211 */ /* 0x090fe200018f0c02 */
[----:B------:R-:W-:Y:S01]  /*10790*/  IMAD.U32 R2, RZ, RZ, UR4 ;  /* 0x00000004ff027e24 */ /* 0x000fe2000f8e00ff */
[-C--:B------:R-:W-:Y:S01]  /*107a0*/  @!P0 LEA.HI.X R7, R4, R230.reuse, R7, 0x1, P1 ;  /* 0x000000e604078211 */ /* 0x080fe200008f0c07 */
[----:B------:R-:W-:Y:S01]  /*107b0*/  IMAD.U32 R0, RZ, RZ, UR10 ;  /* 0x0000000aff007e24 */ /* 0x000fe2000f8e00ff */
[----:B------:R-:W-:Y:S01]  /*107c0*/  @!P0 LEA.HI.X R9, R5, R230, R9, 0x1, P2 ;  /* 0x000000e605098211 */ /* 0x000fe200010f0c09 */
[----:B------:R-:W-:Y:S01]  /*107d0*/  @!PT LDS RZ, [RZ] ;  /* 0x00000000fffff984 */ /* 0x000fe20000000800 */
[----:B------:R-:W-:Y:S01]  /*107e0*/  @!PT LDS RZ, [RZ] ;  /* 0x00000000fffff984 */ /* 0x000fe20000000800 */
[----:B------:R-:W-:Y:S01]  /*107f0*/  @!PT LDS RZ, [RZ] ;  /* 0x00000000fffff984 */ /* 0x000fe20000000800 */
[----:B------:R-:W-:Y:S02]  /*10800*/  @!P0 LDGSTS.E.BYPASS.LTC128B.128 [R198+0x4000], desc[UR20][R10.64] ;  /* 0x040000000ac68fae */ /* 0x000fe4000b981a14 */
[----:B------:R-:W-:Y:S02]  /*10810*/  @!P0 IMAD.WIDE.U32 R2, R0, 0x60, R2 ;  /* 0x0000006000028825 */ /* 0x000fe400078e0002 */
[----:B------:R-:W-:Y:S02]  /*10820*/  @P0 STS.128 [R198+0x4800], RZ ;  /* 0x004800ffc6000388 */ /* 0x000fe40000000c00 */
[----:B------:R-:W-:Y:S01]  /*10830*/  @!P0 IMAD R0, R14, 0x60, RZ ;  /* 0x000000600e008824 */ /* 0x000fe200078e02ff */
[----:B------:R-:W-:Y:S01]  /*10840*/  @!P0 LEA R4, P1, R2, R244, 0x1 ;  /* 0x000000f402048211 */ /* 0x000fe200078208ff */
[----:B------:R-:W-:Y:S01]  /*10850*/  @!PT LDS RZ, [RZ] ;  /* 0x00000000fffff984 */ /* 0x000fe20000000800 */
[----:B------:R-:W-:Y:S01]  /*10860*/  @!PT LDS RZ, [RZ] ;  /* 0x00000000fffff984 */ /* 0x000fe20000000800 */
[----:B------:R-:W-:Y:S01]  /*10870*/  @!PT LDS RZ, [RZ] ;  /* 0x00000000fffff984 */ /* 0x000fe20000000800 */
[----:B------:R1:W-:Y:S02]  /*10880*/  @!P0 LDGSTS.E.BYPASS.LTC128B.128 [R198+0x4800], desc[UR20][R8.64] ;  /* 0x0480000008c68fae */ /* 0x0003e4000b981a14 */
[----:B------:R-:W-:-:S02]  /*10890*/  @!P0 IMAD.IADD R0, R0, 0x1, R3 ;  /* 0x0000000100008824 */ /* 0x000fc400078e0203 */
[----:B------:R-:W-:Y:S03]  /*108a0*/  @P0 STS.128 [R198+0x5000], RZ ;  /* 0x005000ffc6000388 */ /* 0x000fe60000000c00 */
[----:B------:R-:W-:Y:S01]  /*108b0*/  @!P0 LEA.HI.X R5, R2, R230, R0, 0x1, P1 ;  /* 0x000000e602058211 */ /* 0x000fe200008f0c00 */
[----:B------:R-:W-:Y:S01]  /*108c0*/  @!PT LDS RZ, [RZ] ;  /* 0x00000000fffff984 */ /* 0x000fe20000000800 */
[----:B------:R-:W-:Y:S01]  /*108d0*/  @!PT LDS RZ, [RZ] ;  /* 0x00000000fffff984 */ /* 0x000fe20000000800 */
[----:B------:R-:W-:Y:S01]  /*108e0*/  @!PT LDS RZ, [RZ] ;  /* 0x00000000fffff984 */ /* 0x000fe20000000800 */
[----:B------:R-:W-:Y:S01]  /*108f0*/  @!P0 LDGSTS.E.BYPASS.LTC128B.128 [R198+0x5000], desc[UR20][R6.64] ;  /* 0x0500000006c68fae */ /* 0x000fe2000b981a14 */
[----:B------:R-:W-:-:S03]  /*10900*/  IMAD.U32 R0, RZ, RZ, UR24 ;  /* 0x00000018ff007e24 */ /* 0x000fc6000f8e00ff */
[----:B------:R-:W-:Y:S01]  /*10910*/  @P0 STS.128 [R198+0x5800], RZ ;  /* 0x005800ffc6000388 */ /* 0x000fe20000000c00 */
[----:B------:R-:W-:-:S03]  /*10920*/  IMAD R0, R0, 0x80, R135 ;  /* 0x0000008000007824 */ /* 0x000fc600078e0287 */
[----:B------:R-:W-:Y:S01]  /*10930*/  @!PT LDS RZ, [RZ] ;  /* 0x00000000fffff984 */ /* 0x000fe20000000800 */
[----:B------:R-:W-:Y:S01]  /*10940*/  @!PT LDS RZ, [RZ] ;  /* 0x00000000fffff984 */ /* 0x000fe20000000800 */
[----:B------:R-:W-:Y:S01]  /*10950*/  @!PT LDS RZ, [RZ] ;  /* 0x00000000fffff984 */ /* 0x000fe20000000800 */
[----:B------:R2:W-:Y:S01]  /*10960*/  @!P0 LDGSTS.E.BYPASS.LTC128B.128 [R198+0x5800], desc[UR20][R4.64] ;  /* 0x0580000004c68fae */ /* 0x0005e2000b981a14 */
[C---:B------:R-:W-:Y:S02]  /*10970*/  VIADD R3, R0.reuse, 0xffffff00 ;  /* 0xffffff0000037836 */ /* 0x040fe40000000000 */
[----:B------:R-:W-:Y:S01]  /*10980*/  VIADD R2, R0, 0xffffff01 ;  /* 0xffffff0100027836 */ /* 0x000fe20000000000 */
[----:B------:R-:W-:Y:S02]  /*10990*/  LDSM.16.M88.4 R24, [R145] ;  /* 0x000000009118783b */ /* 0x000fe40000000200 */
[----:B------:R-:W-:Y:S02]  /*109a0*/  I2FP.F32.U32 R15, R3 ;  /* 0x00000003000f7245 */ /* 0x000fe40000201000 */
[----:B------:R-:W-:Y:S01]  /*109b0*/  LDSM.16.M88.4 R16, [R145+0x1000] ;  /* 0x001000009110783b */ /* 0x000fe20000000200 */
[C---:B------:R-:W-:Y:S02]  /*109c0*/  ISETP.GE.AND P3, PT, R3.reuse, R54, PT ;  /* 0x000000360300720c */ /* 0x040fe40003f66270 */
[C---:B------:R-:W-:Y:S01]  /*109d0*/  ISETP.GE.AND P2, PT, R3.reuse, R55, PT ;  /* 0x000000370300720c */ /* 0x040fe20003f46270 */
[----:B------:R-:W3:Y:S01]  /*109e0*/  LDSM.16.M88.4 R36, [R132+0x2400] ;  /* 0x002400008424783b */ /* 0x000ee20000000200 */
[----:B------:R-:W-:-:S02]  /*109f0*/  ISETP.GE.AND P1, PT, R3, R61, PT ;  /* 0x0000003d0300720c */ /* 0x000fc40003f26270 */
[----:B------:R-:W-:Y:S01]  /*10a00*/  ISETP.GE.AND P5, PT, R3, R60, PT ;  /* 0x0000003c0300720c */ /* 0x000fe20003fa6270 */
[----:B------:R-:W4:Y:S01]  /*10a10*/  LDSM.16.M88.4 R72, [R132+0x2800] ;  /* 0x002800008448783b */ /* 0x000f220000000200 */
[----:B------:R-:W-:-:S03]  /*10a20*/  ISETP.GE.AND P4, PT, R2, R54, PT ;  /* 0x000000360200720c */ /* 0x000fc60003f86270 */
[----:B------:R-:W4:Y:S04]  /*10a30*/  LDSM.16.M88.4 R28, [R132+0x2000] ;  /* 0x00200000841c783b */ /* 0x000f280000000200 */
[----:B-1----:R-:W-:Y:S04]  /*10a40*/  LDSM.16.M88.4 R8, [R243] ;  /* 0x00000000f308783b */ /* 0x002fe80000000200 */
[----:B--2---:R-:W-:Y:S04]  /*10a50*/  LDSM.16.M88.4 R4, [R243+0x1000] ;  /* 0x00100000f304783b */ /* 0x004fe80000000200 */
[----:B------:R-:W1:Y:S04]  /*10a60*/  LDSM.16.M88.4 R48, [R134+0x2400] ;  /* 0x002400008630783b */ /* 0x000e680000000200 */
[----:B------:R-:W2:Y:S04]  /*10a70*/  LDSM.16.M88.4 R80, [R134+0x2800] ;  /* 0x002800008650783b */ /* 0x000ea80000000200 */
[----:B------:R-:W2:Y:S04]  /*10a80*/  LDSM.16.M88.4 R84, [R132+0x2c00] ;  /* 0x002c00008454783b */ /* 0x000ea80000000200 */
[----:B------:R-:W2:Y:S04]  /*10a90*/  LDSM.16.M88.4 R32, [R134+0x2000] ;  /* 0x002000008620783b */ /* 0x000ea80000000200 */
[----:B------:R-:W2:Y:S01]  /*10aa0*/  LDSM.16.M88.4 R92, [R134+0x2c00] ;  /* 0x002c0000865c783b */ /* 0x000ea20000000200 */
[----:B---3--:R-:W-:Y:S03]  /*10ab0*/  HMMA.16816.F32 R56, R16, R36, RZ ;  /* 0x000000241038723c */ /* 0x008fe600000018ff */
[----:B------:R-:W3:Y:S04]  /*10ac0*/  LDSM.16.M88.4 R88, [R132+0x3000] ;  /* 0x003000008458783b */ /* 0x000ee80000000200 */
[----:B------:R-:W0:Y:S01]  /*10ad0*/  LDGDEPBAR ;  /* 0x00000000000079af */ /* 0x000e220000000000 */
[C---:B----4-:R-:W-:Y:S08]  /*10ae0*/  HMMA.16816.F32 R44, R24.reuse, R72, RZ ;  /* 0x00000048182c723c */ /* 0x050ff000000018ff */
[-C--:B------:R-:W-:Y:S08]  /*10af0*/  HMMA.16816.F32 R76, R24, R28.reuse, RZ ;  /* 0x0000001c184c723c */ /* 0x080ff000000018ff */
[C---:B------:R-:W-:Y:S08]  /*10b00*/  HMMA.16816.F32 R68, R16.reuse, R28, RZ ;  /* 0x0000001c1044723c */ /* 0x040ff000000018ff */
[----:B------:R-:W-:Y:S08]  /*10b10*/  HMMA.16816.F32 R40, R16, R72, RZ ;  /* 0x000000481028723c */ /* 0x000ff000000018ff */
[----:B-1----:R-:W-:Y:S08]  /*10b20*/  HMMA.16816.F32 R100, R4, R48, R56 ;  /* 0x000000300464723c */ /* 0x002ff00000001838 */
[----:B--2---:R-:W-:Y:S08]  /*10b30*/  HMMA.16816.F32 R108, R8, R80, R44 ;  /* 0x00000050086c723c */ /* 0x004ff0000000182c */
[C---:B------:R-:W-:Y:S08]  /*10b40*/  HMMA.16816.F32 R64, R24.reuse, R36, RZ ;  /* 0x000000241840723c */ /* 0x040ff000000018ff */
[----:B------:R-:W-:Y:S08]  /*10b50*/  HMMA.16816.F32 R44, R24, R84, RZ ;  /* 0x00000054182c723c */ /* 0x000ff000000018ff */
[-C--:B------:R-:W-:Y:S08]  /*10b60*/  HMMA.16816.F32 R56, R16, R30.reuse, RZ ;  /* 0x0000001e1038723c */ /* 0x080ff000000018ff */
[----:B------:R-:W-:Y:S08]  /*10b70*/  HMMA.16816.F32 R28, R24, R30, RZ ;  /* 0x0000001e181c723c */ /* 0x000ff000000018ff */
[-C--:B------:R-:W-:Y:S08]  /*10b80*/  HMMA.16816.F32 R76, R8, R32.reuse, R76 ;  /* 0x00000020084c723c */ /* 0x080ff0000000184c */
[C---:B------:R-:W-:Y:S01]  /*10b90*/  HMMA.16816.F32 R96, R4.reuse, R32, R68 ;  /* 0x000000200460723c */ /* 0x040fe20000001844 */
[----:B------:R-:W1:Y:S07]  /*10ba0*/  LDSM.16.M88.4 R68, [R134+0x3000] ;  /* 0x003000008644783b */ /* 0x000e6e0000000200 */
[----:B------:R-:W-:Y:S03]  /*10bb0*/  HMMA.16816.F32 R112, R4, R80, R40 ;  /* 0x000000500470723c */ /* 0x000fe60000001828 */
[C---:B------:R-:W-:Y:S01]  /*10bc0*/  FFMA.FTZ R14, R15.reuse, UR8, R76 ;  /* 0x000000080f0e7c23 */ /* 0x040fe2000801004c */
[----:B------:R-:W-:-:S04]  /*10bd0*/  FFMA.FTZ R21, R15, UR8, R78 ;  /* 0x000000080f157c23 */ /* 0x000fc8000801004e */
[----:B------:R-:W-:Y:S01]  /*10be0*/  HMMA.16816.F32 R40, R16, R84, RZ ;  /* 0x000000541028723c */ /* 0x000fe200000018ff */
[----:B------:R-:W-:Y:S02]  /*10bf0*/  FSEL R141, R14, -INF , !P3 ;  /* 0xff8000000e8d7808 */ /* 0x000fe40005800000 */
[C---:B------:R-:W-:Y:S01]  /*10c00*/  FFMA.FTZ R3, R15.reuse, UR8, R96 ;  /* 0x000000080f037c23 */ /* 0x040fe20008010060 */
[----:B------:R-:W-:Y:S01]  /*10c10*/  I2FP.F32.U32 R14, R2 ;  /* 0x00000002000e7245 */ /* 0x000fe20000201000 */
[----:B------:R-:W-:Y:S01]  /*10c20*/  FFMA.FTZ R15, R15, UR8, R98 ;  /* 0x000000080f0f7c23 */ /* 0x000fe20008010062 */
[----:B------:R-:W-:Y:S02]  /*10c30*/  FSEL R144, R21, -INF , !P2 ;  /* 0xff80000015907808 */ /* 0x000fe40005000000 */
[----:B------:R-:W-:Y:S01]  /*10c40*/  HMMA.16816.F32 R104, R8, R48, R64 ;  /* 0x000000300868723c */ /* 0x000fe20000001840 */
[----:B------:R-:W-:Y:S01]  /*10c50*/  FSEL R203, R3, -INF , !P1 ;  /* 0xff80000003cb7808 */ /* 0x000fe20004800000 */
[----:B------:R-:W-:-:S02]  /*10c60*/  VIADD R3, R0, 0xffffff08 ;  /* 0xffffff0800037836 */ /* 0x000fc40000000000 */
[C---:B------:R-:W-:Y:S01]  /*10c70*/  FFMA.FTZ R21, R14.reuse, UR8, R77 ;  /* 0x000000080e157c23 */ /* 0x040fe2000801004d */
[----:B------:R-:W-:Y:S01]  /*10c80*/  FFMA.FTZ R23, R14, UR8, R97 ;  /* 0x000000080e177c23 */ /* 0x000fe20008010061 */
[----:B------:R-:W-:Y:S01]  /*10c90*/  ISETP.GE.AND P3, PT, R2, R55, PT ;  /* 0x000000370200720c */ /* 0x000fe20003f66270 */
[----:B------:R-:W-:Y:S01]  /*10ca0*/  FFMA.FTZ R22, R14, UR8, R99 ;  /* 0x000000080e167c23 */ /* 0x000fe20008010063 */
[----:B------:R-:W-:Y:S01]  /*10cb0*/  ISETP.GE.AND P2, PT, R2, R61, PT ;  /* 0x0000003d0200720c */ /* 0x000fe20003f46270 */
[----:B------:R-:W-:Y:S01]  /*10cc0*/  HMMA.16816.F32 R124, R8, R92, R44 ;  /* 0x0000005c087c723c */ /* 0x000fe2000000182c */
[----:B------:R-:W-:Y:S02]  /*10cd0*/  FSEL R206, R15, -INF , !P5 ;  /* 0xff8000000fce7808 */ /* 0x000fe40006800000 */
[----:B------:R-:W-:Y:S02]  /*10ce0*/  FSEL R200, R23, -INF , !P2 ;  /* 0xff80000017c87808 */ /* 0x000fe40005000000 */
[----:B------:R-:W-:-:S02]  /*10cf0*/  ISETP.GE.AND P5, PT, R3, R54, PT ;  /* 0x000000360300720c */ /* 0x000fc40003fa6270 */
[-C--:B------:R-:W-:Y:S01]  /*10d00*/  ISETP.GE.AND P2, PT, R3, R60.reuse, PT ;  /* 0x0000003c0300720c */ /* 0x080fe20003f46270 */
[----:B------:R-:W-:Y:S01]  /*10d10*/  HMMA.16816.F32 R64, R4, R34, R56 ;  /* 0x000000220440723c */ /* 0x000fe20000001838 */
[----:B------:R-:W-:Y:S01]  /*10d20*/  ISETP.GE.AND P1, PT, R2, R60, PT ;  /* 0x0000003c0200720c */ /* 0x000fe20003f26270 */
[----:B------:R-:W-:-:S03]  /*10d30*/  VIADD R2, R0, 0xffffff09 ;  /* 0xffffff0900027836 */ /* 0x000fc60000000000 */
[----:B------:R-:W-:Y:S02]  /*10d40*/  FSEL R205, R22, -INF , !P1 ;  /* 0xff80000016cd7808 */ /* 0x000fe40004800000 */
[----:B------:R-:W-:Y:S01]  /*10d50*/  ISETP.GE.AND P1, PT, R2, R54, PT ;  /* 0x000000360200720c */ /* 0x000fe20003f26270 */
[----:B------:R-:W-:Y:S01]  /*10d60*/  HMMA.16816.F32 R44, R8, R34, R28 ;  /* 0x00000022082c723c */ /* 0x000fe2000000181c */
[----:B------:R-:W-:Y:S01]  /*10d70*/  FFMA.FTZ R28, R14, UR8, R79 ;  /* 0x000000080e1c7c23 */ /* 0x000fe2000801004f */
[----:B------:R-:W-:Y:S01]  /*10d80*/  I2FP.F32.U32 R14, R3 ;  /* 0x00000003000e7245 */ /* 0x000fe20000201000 */
[----:B------:R-:W2:Y:S03]  /*10d90*/  LDSM.16.M88.4 R76, [R132+0x3400] ;  /* 0x00340000844c783b */ /* 0x000ea60000000200 */
[----:B------:R-:W-:Y:S02]  /*10da0*/  FSEL R142, R28, -INF , !P3 ;  /* 0xff8000001c8e7808 */ /* 0x000fe40005800000 */
[----:B------:R-:W-:Y:S01]  /*10db0*/  HMMA.16816.F32 R56, R16, R38, RZ ;  /* 0x000000261038723c */ /* 0x000fe200000018ff */
[----:B------:R-:W-:-:S07]  /*10dc0*/  ISETP.GE.AND P3, PT, R3, R61, PT ;  /* 0x0000003d0300720c */ /* 0x000fce0003f66270 */
[----:B------:R-:W-:Y:S03]  /*10dd0*/  HMMA.16816.F32 R116, R4, R92, R40 ;  /* 0x0000005c0474723c */ /* 0x000fe60000001828 */
[----:B------:R-:W-:-:S05]  /*10de0*/  FFMA.FTZ R15, R14, UR8, R44 ;  /* 0x000000080e0f7c23 */ /* 0x000fca000801002c */
[----:B------:R-:W-:Y:S01]  /*10df0*/  HMMA.16816.F32 R36, R24, R38, RZ ;  /* 0x000000261824723c */ /* 0x000fe200000018ff */
[----:B------:R-:W-:Y:S02]  /*10e00*/  FSEL R151, R15, -INF , !P5 ;  /* 0xff8000000f977808 */ /* 0x000fe40006800000 */
[----:B------:R-:W-:-:S05]  /*10e10*/  ISETP.GE.AND P5, PT, R2, R55, PT ;  /* 0x000000370200720c */ /* 0x000fca0003fa6270 */
[-C--:B---3--:R-:W-:Y:S08]  /*10e20*/  HMMA.16816.F32 R40, R24, R88.reuse, RZ ;  /* 0x000000581828723c */ /* 0x088ff000000018ff */
[----:B------:R-:W-:Y:S01]  /*10e30*/  HMMA.16816.F32 R32, R16, R88, RZ ;  /* 0x000000581020723c */ /* 0x000fe200000018ff */
[----:B------:R-:W-:Y:S01]  /*10e40*/  FSEL R88, R21, -INF , !P4 ;  /* 0xff80000015587808 */ /* 0x000fe20006000000 */
[C---:B------:R-:W-:Y:S01]  /*10e50*/  FFMA.FTZ R21, R14.reuse, UR8, R64 ;  /* 0x000000080e157c23 */ /* 0x040fe20008010040 */
[----:B------:R-:W-:Y:S01]  /*10e60*/  ISETP.GE.AND P4, PT, R3, R55, PT ;  /* 0x000000370300720c */ /* 0x000fe20003f86270 */
[C---:B------:R-:W-:Y:S01]  /*10e70*/  FFMA.FTZ R3, R14.reuse, UR8, R46 ;  /* 0x000000080e037c23 */ /* 0x040fe2000801002e */
[----:B------:R-:W-:-:S02]  /*10e80*/  FFMA.FTZ R14, R14, UR8, R66 ;  /* 0x000000080e0e7c23 */ /* 0x000fc40008010042 */
[----:B------:R-:W-:Y:S01]  /*10e90*/  FSEL R201, R21, -INF , !P3 ;  /* 0xff80000015c97808 */ /* 0x000fe20005800000 */
[-C--:B------:R-:W-:Y:S01]  /*10ea0*/  HMMA.16816.F32 R56, R4, R50.reuse, R56 ;  /* 0x000000320438723c */ /* 0x080fe20000001838 */
[----:B------:R-:W-:Y:S02]  /*10eb0*/  FSEL R163, R3, -INF , !P4 ;  /* 0xff80000003a37808 */ /* 0x000fe40006000000 */
[C---:B------:R-:W-:Y:S02]  /*10ec0*/  ISETP.GE.AND P4, PT, R2.reuse, R61, PT ;  /* 0x0000003d0200720c */ /* 0x040fe40003f86270 */
[----:B------:R-:W-:Y:S02]  /*10ed0*/  I2FP.F32.U32 R3, R2 ;  /* 0x0000000200037245 */ /* 0x000fe40000201000 */
[----:B------:R-:W-:Y:S01]  /*10ee0*/  ISETP.GE.AND P3, PT, R2, R60, PT ;  /* 0x0000003c0200720c */ /* 0x000fe20003f66270 */
[----:B------:R-:W-:Y:S01]  /*10ef0*/  VIADD R2, R0, 0xffffff10 ;  /* 0xffffff1000027836 */ /* 0x000fe20000000000 */
[----:B------:R-:W-:Y:S01]  /*10f00*/  FSEL R204, R14, -INF , !P2 ;  /* 0xff8000000ecc7808 */ /* 0x000fe20005000000 */
[C---:B------:R-:W-:Y:S01]  /*10f10*/  FFMA.FTZ R21, R3.reuse, UR8, R45 ;  /* 0x0000000803157c23 */ /* 0x040fe2000801002d */
[C---:B------:R-:W-:Y:S01]  /*10f20*/  FFMA.FTZ R15, R3.reuse, UR8, R47 ;  /* 0x00000008030f7c23 */ /* 0x040fe2000801002f */
[C---:B------:R-:W-:Y:S01]  /*10f30*/  FFMA.FTZ R22, R3.reuse, UR8, R65 ;  /* 0x0000000803167c23 */ /* 0x040fe20008010041 */
[----:B------:R-:W-:Y:S01]  /*10f40*/  FFMA.FTZ R23, R3, UR8, R67 ;  /* 0x0000000803177c23 */ /* 0x000fe20008010043 */
[----:B------:R-:W-:Y:S01]  /*10f50*/  I2FP.F32.U32 R3, R2 ;  /* 0x0000000200037245 */ /* 0x000fe20000201000 */
[----:B------:R-:W-:Y:S01]  /*10f60*/  HMMA.16816.F32 R48, R8, R50, R36 ;  /* 0x000000320830723c */ /* 0x000fe20000001824 */
[----:B------:R-:W-:Y:S01]  /*10f70*/  FSEL R140, R21, -INF , !P1 ;  /* 0xff800000158c7808 */ /* 0x000fe20004800000 */
[----:B------:R-:W3:Y:S01]  /*10f80*/  LDSM.16.M88.4 R64, [R134+0x3400] ;  /* 0x003400008640783b */ /* 0x000ee20000000200 */
[----:B------:R-:W-:Y:S01]  /*10f90*/  FSEL R157, R15, -INF , !P5 ;  /* 0xff8000000f9d7808 */ /* 0x000fe20006800000 */
[C---:B------:R-:W-:Y:S01]  /*10fa0*/  FFMA.FTZ R14, R3.reuse, UR8, R104 ;  /* 0x00000008030e7c23 */ /* 0x040fe20008010068 */
[----:B------:R-:W-:Y:S01]  /*10fb0*/  FSEL R196, R22, -INF , !P4 ;  /* 0xff80000016c47808 */ /* 0x000fe20006000000 */
[C---:B------:R-:W-:Y:S01]  /*10fc0*/  FFMA.FTZ R15, R3.reuse, UR8, R100 ;  /* 0x00000008030f7c23 */ /* 0x040fe20008010064 */
[C---:B------:R-:W-:Y:S01]  /*10fd0*/  ISETP.GE.AND P2, PT, R2.reuse, R54, PT ;  /* 0x000000360200720c */ /* 0x040fe20003f46270 */
[----:B------:R-:W-:Y:S01]  /*10fe0*/  FFMA.FTZ R21, R3, UR8, R106 ;  /* 0x0000000803157c23 */ /* 0x000fe2000801006a */
[C---:B------:R-:W-:Y:S01]  /*10ff0*/  ISETP.GE.AND P1, PT, R2.reuse, R55, PT ;  /* 0x000000370200720c */ /* 0x040fe20003f26270 */
[----:B-1----:R-:W-:Y:S01]  /*11000*/  HMMA.16816.F32 R128, R4, R68, R32 ;  /* 0x000000440480723c */ /* 0x002fe20000001820 */
[----:B------:R-:W-:-:S02]  /*11010*/  ISETP.GE.AND P5, PT, R2, R61, PT ;  /* 0x0000003d0200720c */ /* 0x000fc40003fa6270 */
[----:B------:R-:W-:Y:S01]  /*11020*/  ISETP.GE.AND P4, PT, R2, R60, PT ;  /* 0x0000003c0200720c */ /* 0x000fe20003f86270 */
[----:B------:R-:W-:Y:S01]  /*11030*/  VIADD R2, R0, 0xffffff11 ;  /* 0xffffff1100027836 */ /* 0x000fe20000000000 */
[----:B------:R-:W-:Y:S02]  /*11040*/  FSEL R150, R14, -INF , !P2 ;  /* 0xff8000000e967808 */ /* 0x000fe40005000000 */
[----:B------:R-:W-:Y:S01]  /*11050*/  FSEL R193, R15, -INF , !P5 ;  /* 0xff8000000fc17808 */ /* 0x000fe20006800000 */
[----:B------:R-:W-:Y:S01]  /*11060*/  FFMA.FTZ R15, R3, UR8, R102 ;  /* 0x00000008030f7c23 */ /* 0x000fe20008010066 */
[----:B------:R-:W-:Y:S01]  /*11070*/  I2FP.F32.U32 R14, R2 ;  /* 0x00000002000e7245 */ /* 0x000fe20000201000 */
[----:B------:R-:W-:Y:S01]  /*11080*/  VIADD R3, R0, 0xffffff18 ;  /* 0xffffff1800037836 */ /* 0x000fe20000000000 */
[----:B------:R-:W-:Y:S01]  /*11090*/  FSEL R202, R23, -INF , !P3 ;  /* 0xff80000017ca7808 */ /* 0x000fe20005800000 */
[-C--:B------:R-:W-:Y:S01]  /*110a0*/  HMMA.16816.F32 R36, R16, R74.reuse, RZ ;  /* 0x0000004a1024723c */ /* 0x080fe200000018ff */
[----:B------:R-:W-:Y:S01]  /*110b0*/  FSEL R156, R21, -INF , !P1 ;  /* 0xff800000159c7808 */ /* 0x000fe20004800000 */
[C---:B------:R-:W-:Y:S01]  /*110c0*/  FFMA.FTZ R21, R14.reuse, UR8, R105 ;  /* 0x000000080e157c23 */ /* 0x040fe20008010069 */
[C---:B------:R-:W-:Y:S01]  /*110d0*/  FFMA.FTZ R28, R14.reuse, UR8, R107 ;  /* 0x000000080e1c7c23 */ /* 0x040fe2000801006b */
[----:B------:R-:W-:Y:S01]  /*110e0*/  FFMA.FTZ R23, R14, UR8, R101 ;  /* 0x000000080e177c23 */ /* 0x000fe20008010065 */
[----:B------:R-:W-:Y:S01]  /*110f0*/  ISETP.GE.AND P3, PT, R2, R54, PT ;  /* 0x000000360200720c */ /* 0x000fe20003f66270 */
[----:B------:R-:W-:Y:S01]  /*11100*/  FFMA.FTZ R22, R14, UR8, R103 ;  /* 0x000000080e167c23 */ /* 0x000fe20008010067 */
[C---:B------:R-:W-:Y:S01]  /*11110*/  ISETP.GE.AND P2, PT, R2.reuse, R55, PT ;  /* 0x000000370200720c */ /* 0x040fe20003f46270 */
[----:B------:R-:W-:Y:S01]  /*11120*/  HMMA.16816.F32 R32, R24, R74, RZ ;  /* 0x0000004a1820723c */ /* 0x000fe200000018ff */
[----:B------:R-:W-:-:S02]  /*11130*/  ISETP.GE.AND P1, PT, R2, R61, PT ;  /* 0x0000003d0200720c */ /* 0x000fc40003f26270 */
[----:B------:R-:W-:Y:S02]  /*11140*/  I2FP.F32.U32 R14, R3 ;  /* 0x00000003000e7245 */ /* 0x000fe40000201000 */
[----:B------:R-:W-:Y:S02]  /*11150*/  FSEL R199, R15, -INF , !P4 ;  /* 0xff8000000fc77808 */ /* 0x000fe40006000000 */
[----:B------:R-:W-:Y:S01]  /*11160*/  FSEL R143, R21, -INF , !P3 ;  /* 0xff800000158f7808 */ /* 0x000fe20005800000 */
[----:B------:R-:W-:Y:S01]  /*11170*/  FFMA.FTZ R15, R14, UR8, R48 ;  /* 0x000000080e0f7c23 */ /* 0x000fe20008010030 */
[----:B------:R-:W-:Y:S01]  /*11180*/  FSEL R149, R28, -INF , !P2 ;  /* 0xff8000001c957808 */ /* 0x000fe20005000000 */
[----:B------:R-:W-:Y:S01]  /*11190*/  FFMA.FTZ R21, R14, UR8, R56 ;  /* 0x000000080e157c23 */ /* 0x000fe20008010038 */
[----:B------:R-:W-:Y:S01]  /*111a0*/  FSEL R190, R23, -INF , !P1 ;  /* 0xff80000017be7808 */ /* 0x000fe20004800000 */
[----:B------:R-:W-:Y:S01]  /*111b0*/  HMMA.16816.F32 R72, R4, R82, R36 ;  /* 0x000000520448723c */ /* 0x000fe20000001824 */
[----:B------:R-:W-:-:S02]  /*111c0*/  ISETP.GE.AND P4, PT, R3, R54, PT ;  /* 0x000000360300720c */ /* 0x000fc40003f86270 */
[C---:B------:R-:W-:Y:S02]  /*111d0*/  ISETP.GE.AND P3, PT, R3.reuse, R55, PT ;  /* 0x000000370300720c */ /* 0x040fe40003f66270 */
[C---:B------:R-:W-:Y:S02]  /*111e0*/  ISETP.GE.AND P2, PT, R3.reuse, R61, PT ;  /* 0x0000003d0300720c */ /* 0x040fe40003f46270 */
[-C--:B------:R-:W-:Y:S01]  /*111f0*/  ISETP.GE.AND P1, PT, R3, R60.reuse, PT ;  /* 0x0000003c0300720c */ /* 0x080fe20003f26270 */
[----:B------:R-:W-:Y:S01]  /*11200*/  FFMA.FTZ R3, R14, UR8, R50 ;  /* 0x000000080e037c23 */ /* 0x000fe20008010032 */
[----:B------:R-:W-:Y:S01]  /*11210*/  ISETP.GE.AND P5, PT, R2, R60, PT ;  /* 0x0000003c0200720c */ /* 0x000fe20003fa6270 */
[----:B------:R-:W-:Y:S01]  /*11220*/  VIADD R2, R0, 0xffffff19 ;  /* 0xffffff1900027836 */ /* 0x000fe20000000000 */
        /* <DEDUP_REMOVED lines=19> */
[-C--:B------:R-:W-:Y:S01]  /*11360*/  HMMA.16816.F32 R44, R16, R86.reuse, RZ ;  /* 0x00000056102c723c */ /* 0x080fe200000018ff */
[----:B------:R-:W-:Y:S01]  /*11370*/  FSEL R121, R21, -INF , !P5 ;  /* 0xff80000015797808 */ /* 0x000fe20006800000 */
[----:B------:R-:W1:Y:S01]  /*11380*/  LDSM.16.M88.4 R48, [R132+0x3800] ;  /* 0x003800008430783b */ /* 0x000e620000000200 */
[----:B------:R-:W-:Y:S01]  /*11390*/  FSEL R153, R15, -INF , !P4 ;  /* 0xff8000000f997808 */ /* 0x000fe20006000000 */
[C---:B------:R-:W-:Y:S01]  /*113a0*/  FFMA.FTZ R14, R3.reuse, UR8, R108 ;  /* 0x00000008030e7c23 */ /* 0x040fe2000801006c */
[----:B------:R-:W-:Y:S01]  /*113b0*/  FSEL R178, R22, -INF , !P3 ;  /* 0xff80000016b27808 */ /* 0x000fe20005800000 */
[C---:B------:R-:W-:Y:S01]  /*113c0*/  FFMA.FTZ R15, R3.reuse, UR8, R112 ;  /* 0x00000008030f7c23 */ /* 0x040fe20008010070 */
[C---:B------:R-:W-:Y:S01]  /*113d0*/  ISETP.GE.AND P1, PT, R2.reuse, R54, PT ;  /* 0x000000360200720c */ /* 0x040fe20003f26270 */
[----:B------:R-:W-:Y:S01]  /*113e0*/  FFMA.FTZ R21, R3, UR8, R110 ;  /* 0x0000000803157c23 */ /* 0x000fe2000801006e */
[C---:B------:R-:W-:Y:S01]  /*113f0*/  ISETP.GE.AND P5, PT, R2.reuse, R55, PT ;  /* 0x000000370200720c */ /* 0x040fe20003fa6270 */
[----:B------:R-:W-:Y:S01]  /*11400*/  HMMA.16816.F32 R40, R24, R86, RZ ;  /* 0x000000561828723c */ /* 0x000fe200000018ff */
        /* <DEDUP_REMOVED lines=9> */
[-C--:B--2---:R-:W-:Y:S01]  /*114a0*/  HMMA.16816.F32 R36, R24, R76.reuse, RZ ;  /* 0x0000004c1824723c */ /* 0x084fe200000018ff */
        /* <DEDUP_REMOVED lines=32> */
[-C--:B---3--:R-:W-:Y:S01]  /*116b0*/  HMMA.16816.F32 R96, R8, R64.reuse, R36 ;  /* 0x000000400860723c */ /* 0x088fe20000001824 */
        /* <DEDUP_REMOVED lines=11> */
[----:B------:R-:W-:-:S02]  /*11770*/  FSEL R168, R21, -INF , !P4 ;  /* 0xff80000015a87808 */ /* 0x000fc40006000000 */
        /* <DEDUP_REMOVED lines=8> */
[C---:B------:R-:W-:Y:S02]  /*11800*/  ISETP.GE.AND P3, PT, R2.reuse, R61, PT ;  /* 0x0000003d0200720c */ /* 0x040fe40003f66270 */
[----:B------:R-:W-:Y:S01]  /*11810*/  ISETP.GE.AND P2, PT, R2, R60, PT ;  /* 0x0000003c0200720c */ /* 0x000fe20003f46270 */
[----:B------:R-:W-:Y:S01]  /*11820*/  VIADD R2, R0, 0xffffff31 ;  /* 0xffffff3100027836 */ /* 0x000fe20000000000 */
[----:B------:R-:W-:-:S02]  /*11830*/  FSEL R174, R14, -INF , !P5 ;  /* 0xff8000000eae7808 */ /* 0x000fc40006800000 */
[----:B------:R-:W-:Y:S01]  /*11840*/  FSEL R159, R15, -INF , !P3 ;  /* 0xff8000000f9f7808 */ /* 0x000fe20005800000 */
[----:B------:R-:W-:Y:S01]  /*11850*/  HMMA.16816.F32 R32, R24, R90, RZ ;  /* 0x0000005a1820723c */ /* 0x000fe200000018ff */
[----:B------:R-:W-:Y:S01]  /*11860*/  I2FP.F32.U32 R14, R2 ;  /* 0x00000002000e7245 */ /* 0x000fe20000201000 */
[----:B------:R-:W-:Y:S01]  /*11870*/  FFMA.FTZ R15, R3, UR8, R118 ;  /* 0x00000008030f7c23 */ /* 0x000fe20008010076 */
[----:B------:R-:W-:Y:S01]  /*11880*/  VIADD R3, R0, 0xffffff38 ;  /* 0xffffff3800037836 */ /* 0x000fe20000000000 */
[----:B------:R-:W-:Y:S02]  /*11890*/  FSEL R170, R23, -INF , !P1 ;  /* 0xff80000017aa7808 */ /* 0x000fe40004800000 */
[----:B------:R-:W-:Y:S01]  /*118a0*/  FSEL R126, R21, -INF , !P4 ;  /* 0xff800000157e7808 */ /* 0x000fe20006000000 */
[C---:B------:R-:W-:Y:S01]  /*118b0*/  FFMA.FTZ R21, R14.reuse, UR8, R125 ;  /* 0x000000080e157c23 */ /* 0x040fe2000801007d */
[C---:B------:R-:W-:Y:S01]  /*118c0*/  FFMA.FTZ R28, R14.reuse, UR8, R127 ;  /* 0x000000080e1c7c23 */ /* 0x040fe2000801007f */
[----:B------:R-:W-:Y:S01]  /*118d0*/  FFMA.FTZ R23, R14, UR8, R117 ;  /* 0x000000080e177c23 */ /* 0x000fe20008010075 */
[----:B------:R-:W-:Y:S01]  /*118e0*/  ISETP.GE.AND P1, PT, R2, R54, PT ;  /* 0x000000360200720c */ /* 0x000fe20003f26270 */
[----:B------:R-:W-:Y:S01]  /*118f0*/  FFMA.FTZ R22, R14, UR8, R119 ;  /* 0x000000080e167c23 */ /* 0x000fe20008010077 */
[C---:B------:R-:W-:Y:S01]  /*11900*/  ISETP.GE.AND P5, PT, R2.reuse, R55, PT ;  /* 0x000000370200720c */ /* 0x040fe20003fa6270 */
[----:B------:R-:W-:Y:S01]  /*11910*/  HMMA.16816.F32 R72, R4, R70, R36 ;  /* 0x000000460448723c */ /* 0x000fe20000001824 */
        /* <DEDUP_REMOVED lines=9> */
[C---:B------:R-:W-:Y:S01]  /*119b0*/  ISETP.GE.AND P2, PT, R3.reuse, R54, PT ;  /* 0x000000360300720c */ /* 0x040fe20003f46270 */
[----:B------:R-:W2:Y:S01]  /*119c0*/  LDSM.16.M88.4 R32, [R134+0x3800] ;  /* 0x003800008620783b */ /* 0x000ea20000000200 */
[----:B------:R-:W-:-:S02]  /*119d0*/  ISETP.GE.AND P1, PT, R3, R55, PT ;  /* 0x000000370300720c */ /* 0x000fc40003f26270 */
        /* <DEDUP_REMOVED lines=8> */
[----:B------:R-:W-:Y:S01]  /*11a60*/  HMMA.16816.F32 R56, R16, R78, RZ ;  /* 0x0000004e1038723c */ /* 0x000fe200000018ff */
[----:B------:R-:W-:-:S02]  /*11a70*/  FSEL R115, R3, -INF , !P1 ;  /* 0xff80000003737808 */ /* 0x000fc40004800000 */
[----:B------:R-:W-:Y:S02]  /*11a80*/  FSEL R125, R21, -INF , !P5 ;  /* 0xff800000157d7808 */ /* 0x000fe40006800000 */
[C---:B------:R-:W-:Y:S02]  /*11a90*/  ISETP.GE.AND P3, PT, R2.reuse, R54, PT ;  /* 0x000000360200720c */ /* 0x040fe40003f66270 */
[C---:B------:R-:W-:Y:S01]  /*11aa0*/  ISETP.GE.AND P2, PT, R2.reuse, R55, PT ;  /* 0x000000370200720c */ /* 0x040fe20003f46270 */
[-C--:B-1----:R-:W-:Y:S01]  /*11ab0*/  HMMA.16816.F32 R36, R16, R48.reuse, RZ ;  /* 0x000000301024723c */ /* 0x082fe200000018ff */
        /* <DEDUP_REMOVED lines=10> */
[----:B------:R-:W-:Y:S01]  /*11b60*/  HMMA.16816.F32 R44, R24, R48, RZ ;  /* 0x00000030182c723c */ /* 0x000fe200000018ff */
        /* <DEDUP_REMOVED lines=14> */
[----:B------:R-:W-:Y:S01]  /*11c50*/  FFMA.FTZ R15, R3, UR8, R130 ;  /* 0x00000008030f7c23 */ /* 0x000fe20008010082 */
[----:B------:R-:W-:Y:S01]  /*11c60*/  I2FP.F32.U32 R14, R2 ;  /* 0x00000002000e7245 */ /* 0x000fe20000201000 */
[----:B------:R-:W-:Y:S01]  /*11c70*/  VIADD R3, R0, 0xffffff48 ;  /* 0xffffff4800037836 */ /* 0x000fe20000000000 */
[----:B------:R-:W-:Y:S01]  /*11c80*/  FSEL R136, R23, -INF , !P5 ;  /* 0xff80000017887808 */ /* 0x000fe20006800000 */
[----:B--2---:R-:W-:Y:S01]  /*11c90*/  HMMA.16816.F32 R80, R8, R32, R44 ;  /* 0x000000200850723c */ /* 0x004fe2000000182c */
        /* <DEDUP_REMOVED lines=31> */
[C---:B------:R-:W-:Y:S02]  /*11e90*/  ISETP.GE.AND P1, PT, R2.reuse, R55, PT ;  /* 0x000000370200720c */ /* 0x040fe40003f26270 */
        /* <DEDUP_REMOVED lines=17> */
[----:B------:R-:W-:Y:S01]  /*11fb0*/  HMMA.16816.F32 R56, R8, R66, R40 ;  /* 0x000000420838723c */ /* 0x000fe20000001828 */
[----:B------:R-:W1:Y:S01]  /*11fc0*/  LDSM.16.M88.4 R40, [R132+0x3c00] ;  /* 0x003c00008428783b */ /* 0x000e620000000200 */
[C---:B------:R-:W-:Y:S01]  /*11fd0*/  ISETP.GE.AND P2, PT, R2.reuse, R55, PT ;  /* 0x000000370200720c */ /* 0x040fe20003f46270 */
[----:B------:R-:W-:Y:S01]  /*11fe0*/  FFMA.FTZ R15, R3, UR8, R84 ;  /* 0x00000008030f7c23 */ /* 0x000fe20008010054 */
[C---:B------:R-:W-:Y:S02]  /*11ff0*/  ISETP.GE.AND P1, PT, R2.reuse, R61, PT ;  /* 0x0000003d0200720c */ /* 0x040fe40003f26270 */
[----:B------:R-:W-:Y:S01]  /*12000*/  ISETP.GE.AND P5, PT, R2, R60, PT ;  /* 0x0000003c0200720c */ /* 0x000fe20003fa6270 */
[----:B------:R-:W-:Y:S01]  /*12010*/  VIADD R2, R0, 0xffffff51 ;  /* 0xffffff5100027836 */ /* 0x000fe20000000000 */
[----:B------:R-:W-:Y:S01]  /*12020*/  FSEL R137, R14, -INF , !P3 ;  /* 0xff8000000e897808 */ /* 0x000fe20005800000 */
[-C--:B------:R-:W-:Y:S01]  /*12030*/  HMMA.16816.F32 R64, R4, R34.reuse, R44 ;  /* 0x000000220440723c */ /* 0x080fe2000000182c */
[----:B------:R-:W-:Y:S01]  /*12040*/  FSEL R92, R21, -INF , !P2 ;  /* 0xff800000155c7808 */ /* 0x000fe20005000000 */
[----:B------:R-:W-:Y:S01]  /*12050*/  FFMA.FTZ R21, R3, UR8, R86 ;  /* 0x0000000803157c23 */ /* 0x000fe20008010056 */
[----:B------:R-:W-:Y:S01]  /*12060*/  I2FP.F32.U32 R14, R2 ;  /* 0x00000002000e7245 */ /* 0x000fe20000201000 */
[----:B------:R-:W-:Y:S01]  /*12070*/  VIADD R3, R0, 0xffffff58 ;  /* 0xffffff5800037836 */ /* 0x000fe20000000000 */
[----:B------:R-:W-:Y:S01]  /*12080*/  FSEL R106, R23, -INF , !P4 ;  /* 0xff800000176a7808 */ /* 0x000fe20006000000 */
[----:B------:R-:W2:Y:S01]  /*12090*/  LDSM.16.M88.4 R44, [R134+0x3c00] ;  /* 0x003c0000862c783b */ /* 0x000ea20000000200 */
        /* <DEDUP_REMOVED lines=8> */
[----:B------:R-:W-:-:S04]  /*12120*/  DEPBAR.LE SB0, 0x0 ;  /* 0x000080000000791a */ /* 0x000fc80000000000 */
[----:B------:R-:W-:Y:S01]  /*12130*/  BAR.SYNC.DEFER_BLOCKING 0x0 ;  /* 0x0000000000007b1d */ /* 0x000fe20000010000 */
[-C--:B------:R-:W-:Y:S01]  /*12140*/  ISETP.GE.AND P4, PT, R2, R54.reuse, PT ;  /* 0x000000360200720c */ /* 0x080fe20003f86270 */
[----:B------:R-:W-:Y:S01]  /*12150*/  FFMA.FTZ R21, R14, UR8, R56 ;  /* 0x000000080e157c23 */ /* 0x000fe20008010038 */
[C---:B------:R-:W-:Y:S02]  /*12160*/  ISETP.GE.AND P3, PT, R2.reuse, R55, PT ;  /* 0x000000370200720c */ /* 0x040fe40003f66270 */
[----:B------:R-:W-:Y:S02]  /*12170*/  ISETP.GE.AND P2, PT, R2, R61, PT ;  /* 0x0000003d0200720c */ /* 0x000fe40003f46270 */
[----:B------:R-:W-:Y:S02]  /*12180*/  ISETP.GE.AND P5, PT, R3, R54, PT ;  /* 0x000000360300720c */ /* 0x000fe40003fa6270 */
[----:B------:R-:W-:Y:S02]  /*12190*/  FSEL R131, R23, -INF , !P4 ;  /* 0xff80000017837808 */ /* 0x000fe40006000000 */
[----:B------:R-:W-:-:S02]  /*121a0*/  FSEL R89, R22, -INF , !P3 ;  /* 0xff80000016597808 */ /* 0x000fc40005800000 */
[----:B------:R-:W-:Y:S01]  /*121b0*/  FSEL R90, R28, -INF , !P2 ;  /* 0xff8000001c5a7808 */ /* 0x000fe20005000000 */
[-C--:B-1----:R-:W-:Y:S01]  /*121c0*/  HMMA.16816.F32 R32, R24, R40.reuse, RZ ;  /* 0x000000281820723c */ /* 0x082fe200000018ff */
[C---:B------:R-:W-:Y:S02]  /*121d0*/  ISETP.GE.AND P4, PT, R3.reuse, R55, PT ;  /* 0x000000370300720c */ /* 0x040fe40003f86270 */
[C---:B------:R-:W-:Y:S02]  /*121e0*/  ISETP.GE.AND P3, PT, R3.reuse, R61, PT ;  /* 0x0000003d0300720c */ /* 0x040fe40003f66270 */
[-C--:B------:R-:W-:Y:S01]  /*121f0*/  ISETP.GE.AND P2, PT, R3, R60.reuse, PT ;  /* 0x0000003c0300720c */ /* 0x080fe20003f46270 */
[C---:B------:R-:W-:Y:S01]  /*12200*/  FFMA.FTZ R3, R14.reuse, UR8, R58 ;  /* 0x000000080e037c23 */ /* 0x040fe2000801003a */
[----:B------:R-:W-:Y:S01]  /*12210*/  FSEL R130, R21, -INF , !P5 ;  /* 0xff80000015827808 */ /* 0x000fe20006800000 */
        /* <DEDUP_REMOVED lines=8> */
[C---:B------:R-:W-:Y:S02]  /*122a0*/  ISETP.GE.AND P1, PT, R2.reuse, R54, PT ;  /* 0x000000360200720c */ /* 0x040fe40003f26270 */
[C---:B------:R-:W-:Y:S02]  /*122b0*/  ISETP.GE.AND P5, PT, R2.reuse, R55, PT ;  /* 0x000000370200720c */ /* 0x040fe40003fa6270 */
[C---:B------:R-:W-:Y:S01]  /*122c0*/  ISETP.GE.AND P4, PT, R2.reuse, R61, PT ;  /* 0x0000003d0200720c */ /* 0x040fe20003f86270 */
[-C--:B--2---:R-:W-:Y:S01]  /*122d0*/  HMMA.16816.F32 R48, R8, R44.reuse, R32 ;  /* 0x0000002c0830723c */ /* 0x084fe20000001820 */
[----:B------:R-:W-:Y:S02]  /*122e0*/  I2FP.F32.U32 R15, R2 ;  /* 0x00000002000f7245 */ /* 0x000fe40000201000 */
[----:B------:R-:W-:Y:S01]  /*122f0*/  ISETP.GE.AND P3, PT, R2, R60, PT ;  /* 0x0000003c0200720c */ /* 0x000fe20003f66270 */
[----:B------:R-:W-:Y:S01]  /*12300*/  VIADD R2, R0, 0xffffff60 ;  /* 0xffffff6000027836 */ /* 0x000fe20000000000 */
[----:B------:R-:W-:Y:S01]  /*12310*/  FSEL R91, R3, -INF , !P2 ;  /* 0xff800000035b7808 */ /* 0x000fe20005000000 */
[C---:B------:R-:W-:Y:S01]  /*12320*/  FFMA.FTZ R22, R15.reuse, UR8, R57 ;  /* 0x000000080f167c23 */ /* 0x040fe20008010039 */
[C---:B------:R-:W-:Y:S01]  /*12330*/  FFMA.FTZ R21, R15.reuse, UR8, R59 ;  /* 0x000000080f157c23 */ /* 0x040fe2000801003b */
[C---:B------:R-:W-:Y:S01]  /*12340*/  FFMA.FTZ R14, R15.reuse, UR8, R69 ;  /* 0x000000080f0e7c23 */ /* 0x040fe20008010045 */
[----:B------:R-:W-:Y:S01]  /*12350*/  I2FP.F32.U32 R3, R2 ;  /* 0x0000000200037245 */ /* 0x000fe20000201000 */
[----:B------:R-:W-:Y:S01]  /*12360*/  FFMA.FTZ R15, R15, UR8, R71 ;  /* 0x000000080f0f7c23 */ /* 0x000fe20008010047 */
[----:B------:R-:W-:Y:S01]  /*12370*/  FSEL R129, R22, -INF , !P1 ;  /* 0xff80000016817808 */ /* 0x000fe20004800000 */
[----:B------:R-:W-:Y:S01]  /*12380*/  HMMA.16816.F32 R32, R4, R44, R28 ;  /* 0x0000002c0420723c */ /* 0x000fe2000000181c */
[----:B------:R-:W-:Y:S01]  /*12390*/  FSEL R84, R21, -INF , !P5 ;  /* 0xff80000015547808 */ /* 0x000fe20006800000 */
[C---:B------:R-:W-:Y:S01]  /*123a0*/  FFMA.FTZ R22, R3.reuse, UR8, R82 ;  /* 0x0000000803167c23 */ /* 0x040fe20008010052 */
[----:B------:R-:W-:Y:S01]  /*123b0*/  FSEL R85, R14, -INF , !P4 ;  /* 0xff8000000e557808 */ /* 0x000fe20006000000 */
[C---:B------:R-:W-:Y:S01]  /*123c0*/  FFMA.FTZ R14, R3.reuse, UR8, R80 ;  /* 0x00000008030e7c23 */ /* 0x040fe20008010050 */
[C---:B------:R-:W-:Y:S01]  /*123d0*/  ISETP.GE.AND P2, PT, R2.reuse, R54, PT ;  /* 0x000000360200720c */ /* 0x040fe20003f46270 */
[C---:B------:R-:W-:Y:S01]  /*123e0*/  FFMA.FTZ R21, R3.reuse, UR8, R76 ;  /* 0x0000000803157c23 */ /* 0x040fe2000801004c */
[C---:B------:R-:W-:Y:S01]  /*123f0*/  ISETP.GE.AND P1, PT, R2.reuse, R55, PT ;  /* 0x000000370200720c */ /* 0x040fe20003f26270 */
[----:B------:R-:W-:Y:S01]  /*12400*/  FFMA.FTZ R23, R3, UR8, R78 ;  /* 0x0000000803177c23 */ /* 0x000fe2000801004e */
[C---:B------:R-:W-:Y:S01]  /*12410*/  ISETP.GE.AND P5, PT, R2.reuse, R61, PT ;  /* 0x0000003d0200720c */ /* 0x040fe20003fa6270 */
[----:B------:R-:W-:Y:S01]  /*12420*/  HMMA.16816.F32 R24, R24, R42, RZ ;  /* 0x0000002a1818723c */ /* 0x000fe200000018ff */
[----:B------:R-:W-:Y:S01]  /*12430*/  ISETP.GE.AND P4, PT, R2, R60, PT ;  /* 0x0000003c0200720c */ /* 0x000fe20003f86270 */
[----:B------:R-:W-:Y:S01]  /*12440*/  VIADD R2, R0, 0xffffff61 ;  /* 0xffffff6100027836 */ /* 0x000fe20000000000 */
[----:B------:R-:W-:-:S02]  /*12450*/  FSEL R127, R14, -INF , !P2 ;  /* 0xff8000000e7f7808 */ /* 0x000fc40005000000 */
[----:B------:R-:W-:Y:S02]  /*12460*/  FSEL R80, R15, -INF , !P3 ;  /* 0xff8000000f507808 */ /* 0x000fe40005800000 */
[----:B------:R-:W-:Y:S01]  /*12470*/  I2FP.F32.U32 R14, R2 ;  /* 0x00000002000e7245 */ /* 0x000fe20000201000 */
[----:B------:R-:W-:Y:S01]  /*12480*/  HMMA.16816.F32 R28, R16, R42, RZ ;  /* 0x0000002a101c723c */ /* 0x000fe200000018ff */
[----:B------:R-:W-:Y:S02]  /*12490*/  FSEL R74, R22, -INF , !P1 ;  /* 0xff800000164a7808 */ /* 0x000fe40004800000 */
[----:B------:R-:W-:Y:S01]  /*124a0*/  FSEL R76, R21, -INF , !P5 ;  /* 0xff800000154c7808 */ /* 0x000fe20006800000 */
[----:B------:R-:W-:Y:S01]  /*124b0*/  FFMA.FTZ R15, R14, UR8, R81 ;  /* 0x000000080e0f7c23 */ /* 0x000fe20008010051 */
[----:B------:R-:W-:Y:S01]  /*124c0*/  ISETP.GE.AND P3, PT, R2, R54, PT ;  /* 0x000000360200720c */ /* 0x000fe20003f66270 */
[----:B------:R-:W-:Y:S01]  /*124d0*/  FFMA.FTZ R3, R14, UR8, R83 ;  /* 0x000000080e037c23 */ /* 0x000fe20008010053 */
[----:B------:R-:W-:Y:S01]  /*124e0*/  ISETP.GE.AND P2, PT, R2, R55, PT ;  /* 0x000000370200720c */ /* 0x000fe20003f46270 */
[----:B------:R-:W-:Y:S01]  /*124f0*/  FFMA.FTZ R21, R14, UR8, R77 ;  /* 0x000000080e157c23 */ /* 0x000fe2000801004d */
[----:B------:R-:W-:Y:S01]  /*12500*/  ISETP.GE.AND P1, PT, R2, R61, PT ;  /* 0x0000003d0200720c */ /* 0x000fe20003f26270 */
[----:B------:R-:W-:Y:S01]  /*12510*/  FFMA.FTZ R14, R14, UR8, R79 ;  /* 0x000000080e0e7c23 */ /* 0x000fe2000801004f */
[----:B------:R-:W-:Y:S01]  /*12520*/  ISETP.GE.AND P5, PT, R2, R60, PT ;  /* 0x0000003c0200720c */ /* 0x000fe20003fa6270 */
[----:B------:R-:W-:Y:S01]  /*12530*/  VIADD R2, R0, 0xffffff68 ;  /* 0xffffff6800027836 */ /* 0x000fe20000000000 */
[----:B------:R-:W-:Y:S01]  /*12540*/  FSEL R78, R23, -INF , !P4 ;  /* 0xff800000174e7808 */ /* 0x000fe20006000000 */
[----:B------:R-:W-:Y:S01]  /*12550*/  HMMA.16816.F32 R24, R8, R46, R24 ;  /* 0x0000002e0818723c */ /* 0x000fe20000001818 */
        /* <DEDUP_REMOVED lines=15> */
[----:B------:R-:W-:Y:S02]  /*12650*/  FSEL R68, R21, -INF , !P2 ;  /* 0xff80000015447808 */ /* 0x000fe40005000000 */
[----:B------:R-:W-:Y:S01]  /*12660*/  FSEL R114, R15, -INF , !P4 ;  /* 0xff8000000f727808 */ /* 0x000fe20006000000 */
[----:B------:R-:W-:Y:S01]  /*12670*/  FFMA.FTZ R3, R14, UR8, R39 ;  /* 0x000000080e037c23 */ /* 0x000fe20008010027 */
[----:B------:R-:W-:Y:S01]  /*12680*/  FSEL R66, R22, -INF , !P3 ;  /* 0xff80000016427808 */ /* 0x000fe20005800000 */
[----:B------:R-:W-:Y:S01]  /*12690*/  FFMA.FTZ R21, R14, UR8, R37 ;  /* 0x000000080e157c23 */ /* 0x000fe20008010025 */
[----:B------:R-:W-:Y:S01]  /*126a0*/  ISETP.GE.AND P5, PT, R2, R54, PT ;  /* 0x000000360200720c */ /* 0x000fe20003fa6270 */
[----:B------:R-:W-:Y:S01]  /*126b0*/  FFMA.FTZ R15, R14, UR8, R65 ;  /* 0x000000080e0f7c23 */ /* 0x000fe20008010041 */
[----:B------:R-:W-:Y:S01]  /*126c0*/  ISETP.GE.AND P4, PT, R2, R55, PT ;  /* 0x000000370200720c */ /* 0x000fe20003f86270 */
[----:B------:R-:W-:Y:S01]  /*126d0*/  FFMA.FTZ R14, R14, UR8, R67 ;  /* 0x000000080e0e7c23 */ /* 0x000fe20008010043 */
[----:B------:R-:W-:-:S02]  /*126e0*/  ISETP.GE.AND P3, PT, R2, R61, PT ;  /* 0x0000003d0200720c */ /* 0x000fc40003f66270 */
[----:B------:R-:W-:Y:S01]  /*126f0*/  ISETP.GE.AND P2, PT, R2, R60, PT ;  /* 0x0000003c0200720c */ /* 0x000fe20003f46270 */
[----:B------:R-:W-:Y:S01]  /*12700*/  VIADD R2, R0, 0xffffff70 ;  /* 0xffffff7000027836 */ /* 0x000fe20000000000 */
[----:B------:R-:W-:Y:S02]  /*12710*/  FSEL R64, R3, -INF , !P4 ;  /* 0xff80000003407808 */ /* 0x000fe40006000000 */
[----:B------:R-:W-:Y:S02]  /*12720*/  FSEL R73, R23, -INF , !P1 ;  /* 0xff80000017497808 */ /* 0x000fe40004800000 */
[----:B------:R-:W-:Y:S02]  /*12730*/  I2FP.F32.U32 R3, R2 ;  /* 0x0000000200037245 */ /* 0x000fe40000201000 */
[----:B------:R-:W-:Y:S02]  /*12740*/  FSEL R98, R21, -INF , !P5 ;  /* 0xff80000015627808 */ /* 0x000fe40006800000 */
        /* <DEDUP_REMOVED lines=8> */
[----:B------:R-:W-:Y:S01]  /*127d0*/  ISETP.GE.AND P4, PT, R2, R61, PT ;  /* 0x0000003d0200720c */ /* 0x000fe20003f86270 */
[----:B------:R-:W-:Y:S01]  /*127e0*/  VIADD R3, R0, 0xffffff78 ;  /* 0xffffff7800037836 */ /* 0x000fe20000000000 */
[----:B------:R-:W-:Y:S01]  /*127f0*/  ISETP.GE.AND P3, PT, R2, R60, PT ;  /* 0x0000003c0200720c */ /* 0x000fe20003f66270 */
[----:B------:R-:W-:Y:S01]  /*12800*/  VIADD R2, R0, 0xffffff71 ;  /* 0xffffff7100027836 */ /* 0x000fe20000000000 */
[----:B------:R-:W-:-:S02]  /*12810*/  FSEL R62, R14, -INF , !P4 ;  /* 0xff8000000e3e7808 */ /* 0x000fc40006000000 */
[----:B------:R-:W-:Y:S02]  /*12820*/  FSEL R97, R16, -INF , !P1 ;  /* 0xff80000010617808 */ /* 0x000fe40004800000 */
[----:B------:R-:W-:Y:S01]  /*12830*/  I2FP.F32.U32 R14, R2 ;  /* 0x00000002000e7245 */ /* 0x000fe20000201000 */
[----:B------:R-:W-:Y:S01]  /*12840*/  HMMA.16816.F32 R16, R4, R46, R28 ;  /* 0x0000002e0410723c */ /* 0x000fe2000000181c */
[----:B------:R-:W-:Y:S02]  /*12850*/  FSEL R59, R15, -INF , !P5 ;  /* 0xff8000000f3b7808 */ /* 0x000fe40006800000 */
        /* <DEDUP_REMOVED lines=8> */
[----:B------:R-:W-:Y:S02]  /*128e0*/  VIADD R2, R0, 0xffffff79 ;  /* 0xffffff7900027836 */ /* 0x000fe40000000000 */
[----:B------:R-:W-:Y:S01]  /*128f0*/  FFMA.FTZ R0, R14, UR8, R35 ;  /* 0x000000080e007c23 */ /* 0x000fe20008010023 */
[----:B------:R-:W-:Y:S02]  /*12900*/  FSEL R56, R10, -INF , !P1 ;  /* 0xff8000000a387808 */ /* 0x000fe40004800000 */
[----:B------:R-:W-:Y:S02]  /*12910*/  FSEL R57, R8, -INF , !P5 ;  /* 0xff80000008397808 */ /* 0x000fe40006800000 */
[-C--:B------:R-:W-:Y:S02]  /*12920*/  ISETP.GE.AND P1, PT, R3, R55.reuse, PT ;  /* 0x000000370300720c */ /* 0x080fe40003f26270 */
[----:B------:R-:W-:-:S02]  /*12930*/  ISETP.GE.AND P5, PT, R2, R55, PT ;  /* 0x000000370200720c */ /* 0x000fc40003fa6270 */
[----:B------:R-:W-:Y:S02]  /*12940*/  I2FP.F32.U32 R8, R3 ;  /* 0x0000000300087245 */ /* 0x000fe40000201000 */
[----:B------:R-:W-:Y:S02]  /*12950*/  FSEL R55, R0, -INF , !P4 ;  /* 0xff80000000377808 */ /* 0x000fe40006000000 */
[----:B------:R-:W-:Y:S01]  /*12960*/  I2FP.F32.U32 R0, R2 ;  /* 0x0000000200007245 */ /* 0x000fe20000201000 */
[C---:B------:R-:W-:Y:S01]  /*12970*/  FFMA.FTZ R6, R8.reuse, UR8, R24 ;  /* 0x0000000808067c23 */ /* 0x040fe20008010018 */
[-C--:B------:R-:W-:Y:S01]  /*12980*/  ISETP.GE.AND P3, PT, R3, R54.reuse, PT ;  /* 0x000000360300720c */ /* 0x080fe20003f66270 */
[----:B------:R-:W-:Y:S01]  /*12990*/  FFMA.FTZ R4, R8, UR8, R26 ;  /* 0x0000000808047c23 */ /* 0x000fe2000801001a */
[----:B------:R-:W-:Y:S01]  /*129a0*/  FSEL R79, R9, -INF , !P2 ;  /* 0xff800000094f7808 */ /* 0x000fe20005000000 */
[----:B------:R-:W-:Y:S01]  /*129b0*/  FFMA.FTZ R5, R0, UR8, R25 ;  /* 0x0000000800057c23 */ /* 0x000fe20008010019 */
[----:B------:R-:W-:-:S02]  /*129c0*/  ISETP.GE.AND P2, PT, R2, R54, PT ;  /* 0x000000360200720c */ /* 0x000fc40003f46270 */
[----:B------:R-:W-:Y:S02]  /*129d0*/  FSEL R77, R6, -INF , !P3 ;  /* 0xff800000064d7808 */ /* 0x000fe40005800000 */
[-C--:B------:R-:W-:Y:S02]  /*129e0*/  ISETP.GE.AND P4, PT, R3, R61.reuse, PT ;  /* 0x0000003d0300720c */ /* 0x080fe40003f86270 */
[----:B------:R-:W-:Y:S02]  /*129f0*/  ISETP.GE.AND P3, PT, R2, R61, PT ;  /* 0x0000003d0200720c */ /* 0x000fe40003f66270 */
[----:B------:R-:W-:Y:S01]  /*12a00*/  FSEL R61, R5, -INF , !P2 ;  /* 0xff800000053d7808 */ /* 0x000fe20005000000 */
[C---:B------:R-:W-:Y:S01]  /*12a10*/  FFMA.FTZ R5, R0.reuse, UR8, R27 ;  /* 0x0000000800057c23 */ /* 0x040fe2000801001b */
[-C--:B------:R-:W-:Y:S01]  /*12a20*/  ISETP.GE.AND P2, PT, R3, R60.reuse, PT ;  /* 0x0000003c0300720c */ /* 0x080fe20003f46270 */
[----:B------:R-:W-:Y:S01]  /*12a30*/  FFMA.FTZ R3, R0, UR8, R17 ;  /* 0x0000000800037c23 */ /* 0x000fe20008010011 */
[----:B------:R-:W-:Y:S01]  /*12a40*/  FSEL R50, R4, -INF , !P1 ;  /* 0xff80000004327808 */ /* 0x000fe20004800000 */
[----:B------:R-:W-:Y:S01]  /*12a50*/  FFMA.FTZ R4, R8, UR8, R16 ;  /* 0x0000000808047c23 */ /* 0x000fe20008010010 */
[----:B------:R-:W-:Y:S01]  /*12a60*/  ISETP.GE.AND P1, PT, R2, R60, PT ;  /* 0x0000003c0200720c */ /* 0x000fe20003f26270 */
[----:B------:R-:W-:Y:S01]  /*12a70*/  FFMA.FTZ R2, R8, UR8, R18 ;  /* 0x0000000808027c23 */ /* 0x000fe20008010012 */
[----:B------:R-:W-:Y:S01]  /*12a80*/  FFMA.FTZ R0, R0, UR8, R19 ;  /* 0x0000000800007c23 */ /* 0x000fe20008010013 */
[----:B------:R-:W-:-:S02]  /*12a90*/  FSEL R43, R5, -INF , !P5 ;  /* 0xff800000052b7808 */ /* 0x000fc40006800000 */
[----:B------:R-:W-:Y:S02]  /*12aa0*/  FSEL R47, R4, -INF , !P4 ;  /* 0xff800000042f7808 */ /* 0x000fe40006000000 */
[----:B------:R-:W-:Y:S02]  /*12ab0*/  FSEL R46, R3, -INF , !P3 ;  /* 0xff800000032e7808 */ /* 0x000fe40005800000 */
[----:B------:R-:W-:Y:S02]  /*12ac0*/  FSEL R54, R2, -INF , !P2 ;  /* 0xff80000002367808 */ /* 0x000fe40005000000 */
[----:B------:R-:W-:Y:S01]  /*12ad0*/  FSEL R51, R0, -INF , !P1 ;  /* 0xff80000000337808 */ /* 0x000fe20004800000 */
[----:B------:R-:W-:Y:S06]  /*12ae0*/  BRA.U !UP0, `(.L_x_638) ;  /* 0x0000000108e47547 */ /* 0x000fec000b800000 */
        /* <DEDUP_REMOVED lines=18> */
[----:B------:R-:W-:Y:S02]  /*12c10*/  @!P0 LEA.HI.X R10, R7, UR11, R6, 0x5, P2 ;  /* 0x0000000b070a8c11 */ /* 0x000fe400090f2c06 */
[----:B------:R-:W-:Y:S01]  /*12c20*/  @!P0 LEA.HI.X R9, R5, UR11, R4, 0x6, P1 ;  /* 0x0000000b05098c11 */ /* 0x000fe200088f3404 */
[----:B------:R-:W-:Y:S01]  /*12c30*/  IMAD.U32 R5, RZ, RZ, UR11 ;  /* 0x0000000bff057e24 */ /* 0x000fe2000f8e00ff */
        /* <DEDUP_REMOVED lines=34> */
.L_x_640:
[----:B------:R-:W-:Y:S05]  /*12e60*/  BSYNC.RECONVERGENT B0 ;  /* 0x0000000000007941 */ /* 0x000fea0003800200 */
.L_x_639:
[----:B------:R-:W0:Y:S02]  /*12e70*/  LDGDEPBAR ;  /* 0x00000000000079af */ /* 0x000e240000000000 */
.L_x_638:
[----:B------:R-:W-:Y:S04]  /*12e80*/  STL [R1+0x45c], R252 ;  /* 0x00045cfc01007387 */ /* 0x000fe80000100800 */
[----:B------:R-:W-:Y:S04]  /*12e90*/  STL [R1+0x458], R228 ;  /* 0x000458e401007387 */ /* 0x000fe80000100800 */
[----:B------:R-:W-:Y:S04]  /*12ea0*/  STL [R1+0x454], R243 ;  /* 0x000454f301007387 */ /* 0x000fe80000100800 */
[----:B------:R-:W-:Y:S04]  /*12eb0*/  STL [R1+0x450], R244 ;  /* 0x000450f401007387 */ /* 0x000fe80000100800 */
[----:B------:R-:W-:Y:S04]  /*12ec0*/  STL [R1+0x44c], R249 ;  /* 0x00044cf901007387 */ /* 0x000fe80000100800 */
[----:B------:R-:W-:Y:S04]  /*12ed0*/  STL [R1+0x448], R238 ;  /* 0x000448ee01007387 */ /* 0x000fe80000100800 */
[----:B------:R3:W-:Y:S04]  /*12ee0*/  STL.64 [R1+0x440], R188 ;  /* 0x000440bc01007387 */ /* 0x0007e80000100a00 */
[----:B---3--:R-:W3:Y:S04]  /*12ef0*/  LDL.64 R188, [R1+0x90] ;  /* 0x0000900001bc7983 */ /* 0x008ee80000100a00 */
[----:B------:R4:W-:Y:S04]  /*12f00*/  STL.64 [R1+0x438], R246 ;  /* 0x000438f601007387 */ /* 0x0009e80000100a00 */
[----:B----4-:R-:W4:Y:S01]  /*12f10*/  LDL.64 R246, [R1+0x1b8] ;  /* 0x0001b80001f67983 */ /* 0x010f220000100a00 */
[----:B------:R-:W-:Y:S01]  /*12f20*/  FMNMX3.FTZ R0, R133, R141, R88, !PT ;  /* 0x0000008d85007276 */ /* 0x000fe20007810058 */
[----:B------:R-:W-:Y:S01]  /*12f30*/  UIADD3 UR4, UPT, UPT, UR33, -0x4, URZ ;  /* 0xfffffffc21047890 */ /* 0x000fe2000fffe0ff */
[----:B------:R-:W-:Y:S01]  /*12f40*/  SHF.R.U32.HI R9, RZ, 0x5, R245 ;  /* 0x00000005ff097819 */ /* 0x000fe200000116f5 */
[----:B------:R-:W2:Y:S01]  /*12f50*/  S2R R10, SR_CTAID.X ;  /* 0x00000000000a7919 */ /* 0x000ea20000002500 */
[----:B------:R-:W-:Y:S01]  /*12f60*/  FMNMX3.FTZ R0, R0, R151, R140, !PT ;  /* 0x0000009700007276 */ /* 0x000fe2000781008c */
[----:B------:R-:W-:Y:S03]  /*12f70*/  STL [R1+0x430], R239 ;  /* 0x000430ef01007387 */ /* 0x000fe60000100800 */
[----:B------:R-:W-:Y:S01]  /*12f80*/  FMNMX3.FTZ R0, R0, R150, R143, !PT ;  /* 0x0000009600007276 */ /* 0x000fe2000781008f */
[----:B------:R-:W-:Y:S03]  /*12f90*/  STL [R1+0x42c], R234 ;  /* 0x00042cea01007387 */ /* 0x000fe60000100800 */
[----:B-1----:R-:W-:-:S02]  /*12fa0*/  FMNMX3.FTZ R2, R0, R148, R121, !PT ;  /* 0x0000009400027276 */ /* 0x002fc40007810079 */
[----:B------:R-:W-:Y:S01]  /*12fb0*/  FMNMX3.FTZ R0, R20, R144, R142, !PT ;  /* 0x0000009014007276 */ /* 0x000fe2000781008e */
[----:B------:R-:W-:Y:S01]  /*12fc0*/  STL [R1+0x428], R235 ;  /* 0x000428eb01007387 */ /* 0x000fe20000100800 */
[----:B------:R-:W-:Y:S02]  /*12fd0*/  FMNMX3.FTZ R2, R2, R161, R158, !PT ;  /* 0x000000a102027276 */ /* 0x000fe4000781009e */
[----:B------:R-:W-:Y:S01]  /*12fe0*/  FMNMX3.FTZ R0, R0, R163, R157, !PT ;  /* 0x000000a300007276 */ /* 0x000fe2000781009d */
[----:B------:R-:W-:Y:S01]  /*12ff0*/  STL.64 [R1+0x420], R218 ;  /* 0x000420da01007387 */ /* 0x000fe20000100a00 */
        /* <DEDUP_REMOVED lines=8> */
[----:B------:R-:W-:Y:S01]  /*13080*/  STL [R1+0x414], R232 ;  /* 0x000414e801007387 */ /* 0x000fe20000100800 */
[----:B------:R-:W-:Y:S02]  /*13090*/  FMNMX3.FTZ R3, R3, R185, R181, !PT ;  /* 0x000000b903037276 */ /* 0x000fe400078100b5 */
[----:B------:R-:W-:Y:S01]  /*130a0*/  FMNMX3.FTZ R0, R0, R162, R155, !PT ;  /* 0x000000a200007276 */ /* 0x000fe2000781009b */
[----:B--2---:R-:W-:Y:S01]  /*130b0*/  IMAD R10, R10, 0x8, R9 ;  /* 0x000000080a0a7824 */ /* 0x004fe200078e0209 */
[----:B------:R-:W-:Y:S01]  /*130c0*/  FMNMX3.FTZ R3, R3, R139, R138, !PT ;  /* 0x0000008b03037276 */ /* 0x000fe2000781008a */
[----:B------:R-:W-:Y:S01]  /*130d0*/  STL [R1+0x410], R233 ;  /* 0x000410e901007387 */ /* 0x000fe20000100800 */
[----:B------:R-:W-:Y:S01]  /*130e0*/  FMNMX3.FTZ R0, R0, R126, R118, !PT ;  /* 0x0000007e00007276 */ /* 0x000fe20007810076 */
[----:B------:R-:W-:Y:S01]  /*130f0*/  IMAD.WIDE.U32 R10, R10, -0x326172a9, RZ ;  /* 0xcd9e8d570a0a7825 */ /* 0x000fe200078e00ff */
[----:B------:R-:W-:Y:S01]  /*13100*/  FMNMX3.FTZ R3, R3, R137, R131, !PT ;  /* 0x0000008903037276 */ /* 0x000fe20007810083 */
[----:B------:R-:W-:Y:S01]  /*13110*/  STL.64 [R1+0x408], R216 ;  /* 0x000408d801007387 */ /* 0x000fe20000100a00 */
        /* <DEDUP_REMOVED lines=15> */
[----:B------:R-:W-:-:S03]  /*13210*/  FMNMX3.FTZ R2, R2, R74, R69, !PT ;  /* 0x0000004a02027276 */ /* 0x000fc60007810045 */
[----:B------:R-:W1:Y:S01]  /*13220*/  SHFL.BFLY PT, R3, R0, 0x2, 0x1f ;  /* 0x0c401f0000037f89 */ /* 0x000e6200000e0000 */
[----:B------:R-:W-:-:S03]  /*13230*/  FMNMX3.FTZ R2, R2, R66, R64, !PT ;  /* 0x0000004202027276 */ /* 0x000fc60007810040 */
[----:B------:R-:W-:Y:S01]  /*13240*/  STL [R1+0x334], R198 ;  /* 0x000334c601007387 */ /* 0x000fe20000100800 */
[----:B------:R-:W-:-:S03]  /*13250*/  FMNMX3.FTZ R2, R2, R59, R56, !PT ;  /* 0x0000003b02027276 */ /* 0x000fc60007810038 */
[----:B------:R-:W-:Y:S01]  /*13260*/  STL [R1+0x330], R147 ;  /* 0x0003309301007387 */ /* 0x000fe20000100800 */
[----:B------:R-:W-:Y:S01]  /*13270*/  FMNMX3.FTZ R4, R2, R50, R43, !PT ;  /* 0x0000003202047276 */ /* 0x000fe2000781002b */
[----:B------:R-:W-:Y:S02]  /*13280*/  IMAD.U32 R2, RZ, RZ, UR23 ;  /* 0x00000017ff027e24 */ /* 0x000fe4000f8e00ff */
[----:B------:R-:W-:Y:S04]  /*13290*/  STL [R1+0x32c], R146 ;  /* 0x00032c9201007387 */ /* 0x000fe80000100800 */
[----:B------:R-:W2:Y:S04]  /*132a0*/  SHFL.BFLY PT, R5, R4, 0x2, 0x1f ;  /* 0x0c401f0004057f89 */ /* 0x000ea800000e0000 */
[----:B------:R-:W-:Y:S01]  /*132b0*/  STL [R1+0x328], R145 ;  /* 0x0003289101007387 */ /* 0x000fe20000100800 */
[----:B-1----:R-:W-:Y:S01]  /*132c0*/  FMNMX.FTZ R8, R0, R3, !PT ;  /* 0x0000000300087209 */ /* 0x002fe20007810000 */
[----:B------:R-:W-:-:S02]  /*132d0*/  IMAD.U32 R0, RZ, RZ, UR23 ;  /* 0x00000017ff007e24 */ /* 0x000fc4000f8e00ff */
[----:B------:R-:W-:Y:S04]  /*132e0*/  STL [R1+0x324], R135 ;  /* 0x0003248701007387 */ /* 0x000fe80000100800 */
[----:B------:R-:W1:Y:S04]  /*132f0*/  SHFL.BFLY PT, R15, R8, 0x1, 0x1f ;  /* 0x0c201f00080f7f89 */ /* 0x000e6800000e0000 */
[----:B------:R-:W-:Y:S01]  /*13300*/  STL.64 [R1+0x460], R138 ;  /* 0x0004608a01007387 */ /* 0x000fe20000100a00 */
[----:B--2---:R-:W-:-:S05]  /*13310*/  FMNMX.FTZ R14, R4, R5, !PT ;  /* 0x00000005040e7209 */ /* 0x004fca0007810000 */
[----:B------:R-:W2:Y:S01]  /*13320*/  SHFL.BFLY PT, R21, R14, 0x1, 0x1f ;  /* 0x0c201f000e157f89 */ /* 0x000ea200000e0000 */
[----:B-1----:R-:W-:-:S04]  /*13330*/  FMNMX.FTZ R135, R8, R15, !PT ;  /* 0x0000000f08877209 */ /* 0x002fc80007810000 */
[----:B------:R-:W-:Y:S02]  /*13340*/  FSETP.NEU.FTZ.AND P3, PT, R135, -INF , PT ;  /* 0xff8000008700780b */ /* 0x000fe40003f7d000 */
[----:B--2---:R-:W-:-:S04]  /*13350*/  FMNMX.FTZ R145, R14, R21, !PT ;  /* 0x000000150e917209 */ /* 0x004fc80007810000 */
[----:B------:R-:W-:Y:S02]  /*13360*/  FSETP.NEU.FTZ.AND P2, PT, R145, -INF , PT ;  /* 0xff8000009100780b */ /* 0x000fe40003f5d000 */
[----:B---3--:R-:W-:Y:S01]  /*13370*/  LOP3.LUT R2, R2, UR4, R189, 0x96, !PT ;  /* 0x0000000402027c12 */ /* 0x008fe2000f8e96bd */
[----:B------:R-:W-:-:S04]  /*13380*/  UIADD3 UR4, UPT, UPT, UR33, -0x3, URZ ;  /* 0xfffffffd21047890 */ /* 0x000fc8000fffe0ff */
[----:B------:R-:W-:Y:S02]  /*13390*/  IMAD.WIDE.U32 R32, R2, -0x326172a9, RZ ;  /* 0xcd9e8d5702207825 */ /* 0x000fe400078e00ff */
[----:B------:R-:W-:-:S03]  /*133a0*/  LOP3.LUT R0, R0, UR4, R189, 0x96, !PT ;  /* 0x0000000400007c12 */ /* 0x000fc6000f8e96bd */
[----:B------:R-:W-:Y:S02]  /*133b0*/  LOP3.LUT R2, R10, UR6, R33, 0x96, !PT ;  /* 0x000000060a027c12 */ /* 0x000fe4000f8e9621 */
[----:B------:R-:W-:Y:S01]  /*133c0*/  LOP3.LUT R6, R32, UR32, R123, 0x96, !PT ;  /* 0x0000002020067c12 */ /* 0x000fe2000f8e967b */
[----:B------:R-:W-:-:S04]  /*133d0*/  IMAD.WIDE.U32 R44, R0, -0x326172a9, RZ ;  /* 0xcd9e8d57002c7825 */ /* 0x000fc800078e00ff */
[----:B------:R-:W-:Y:S01]  /*133e0*/  IMAD.WIDE.U32 R2, R2, -0x2daee0ad, RZ ;  /* 0xd2511f5302027825 */ /* 0x000fe200078e00ff */
[----:B------:R-:W-:Y:S02]  /*133f0*/  LOP3.LUT R0, R10, UR6, R45, 0x96, !PT ;  /* 0x000000060a007c12 */ /* 0x000fe4000f8e962d */
[----:B------:R-:W-:Y:S01]  /*13400*/  LOP3.LUT R4, R44, UR32, R123, 0x96, !PT ;  /* 0x000000202c047c12 */ /* 0x000fe2000f8e967b */
[----:B------:R-:W-:-:S04]  /*13410*/  IMAD.WIDE.U32 R6, R6, -0x2daee0ad, RZ ;  /* 0xd2511f5306067825 */ /* 0x000fc800078e00ff */
[----:B------:R-:W-:Y:S01]  /*13420*/  IMAD.WIDE.U32 R4, R4, -0x2daee0ad, RZ ;  /* 0xd2511f5304047825 */ /* 0x000fe200078e00ff */
[----:B------:R-:W-:Y:S02]  /*13430*/  LOP3.LUT R7, R2, UR29, R7, 0x96, !PT ;  /* 0x0000001d02077c12 */ /* 0x000fe4000f8e9607 */
[----:B----4-:R-:W-:Y:S01]  /*13440*/  LOP3.LUT R9, R246, UR31, R3, 0x96, !PT ;  /* 0x0000001ff6097c12 */ /* 0x010fe2000f8e9603 */
        /* <DEDUP_REMOVED lines=8> */
[----:B------:R-:W-:-:S04]  /*134d0*/  IMAD.WIDE.U32 R16, R0, -0x326172a9, RZ ;  /* 0xcd9e8d5700107825 */ /* 0x000fc800078e00ff */
[----:B------:R-:W-:Y:S01]  /*134e0*/  FMUL.FTZ R0, R135, UR34 ;  /* 0x0000002287007c20 */ /* 0x000fe20008410000 */
[----:B------:R-:W-:Y:S01]  /*134f0*/  IMAD.WIDE.U32 R18, R5, -0x2daee0ad, RZ ;  /* 0xd2511f5305127825 */ /* 0x000fe200078e00ff */
[----:B------:R-:W-:-:S03]  /*13500*/  LOP3.LUT R7, R122, UR30, R17, 0x96, !PT ;  /* 0x0000001e7a077c12 */ /* 0x000fc6000f8e9611 */
[----:B------:R-:W-:Y:S01]  /*13510*/  FSEL R2, R0, RZ, P3 ;  /* 0x000000ff00027208 */ /* 0x000fe20001800000 */
[----:B------:R-:W-:Y:S01]  /*13520*/  IMAD.WIDE.U32 R22, R3, -0x2daee0ad, RZ ;  /* 0xd2511f5303167825 */ /* 0x000fe200078e00ff */
[----:B------:R-:W-:Y:S02]  /*13530*/  LOP3.LUT R0, R6, UR26, R19, 0x96, !PT ;  /* 0x0000001a06007c12 */ /* 0x000fe4000f8e9613 */
[----:B------:R-:W-:Y:S01]  /*13540*/  LOP3.LUT R5, R16, UR27, R9, 0x96, !PT ;  /* 0x0000001b10057c12 */ /* 0x000fe2000f8e9609 */
[----:B------:R-:W-:Y:S01]  /*13550*/  IMAD.WIDE.U32 R14, R7, -0x2daee0ad, RZ ;  /* 0xd2511f53070e7825 */ /* 0x000fe200078e00ff */
[----:B------:R-:W-:-:S03]  /*13560*/  LOP3.LUT R9, R18, UR16, R23, 0x96, !PT ;  /* 0x0000001012097c12 */ /* 0x000fc6000f8e9617 */
[----:B------:R-:W-:Y:S01]  /*13570*/  FFMA.FTZ R3, R141, UR34, -R2 ;  /* 0x000000228d037c23 */ /* 0x000fe20008010802 */
[----:B------:R-:W-:-:S04]  /*13580*/  IMAD.WIDE.U32 R6, R0, -0x326172a9, RZ ;  /* 0xcd9e8d5700067825 */ /* 0x000fc800078e00ff */
[----:B------:R-:W-:Y:S01]  /*13590*/  FMUL.FTZ R0, R145, UR34 ;  /* 0x0000002291007c20 */ /* 0x000fe20008410000 */
[----:B------:R1:W-:Y:S01]  /*135a0*/  MUFU.EX2 R242, R3 ;  /* 0x0000000300f27308 */ /* 0x0003e20000000800 */
[----:B------:R-:W-:-:S04]  /*135b0*/  IMAD.WIDE.U32 R16, R5, -0x2daee0ad, RZ ;  /* 0xd2511f5305107825 */ /* 0x000fc800078e00ff */
[----:B------:R-:W-:Y:S01]  /*135c0*/  FFMA.FTZ R5, R88, UR34, -R2 ;  /* 0x0000002258057c23 */ /* 0x000fe20008010802 */
[----:B------:R-:W-:Y:S01]  /*135d0*/  FSEL R0, R0, RZ, P2 ;  /* 0x000000ff00007208 */ /* 0x000fe20001000000 */
[----:B------:R-:W-:Y:S01]  /*135e0*/  IMAD.WIDE.U32 R218, R9, -0x326172a9, RZ ;  /* 0xcd9e8d5709da7825 */ /* 0x000fe200078e00ff */
[----:B------:R-:W-:Y:S01]  /*135f0*/  LOP3.LUT R10, R10, UR17, R7, 0x96, !PT ;  /* 0x000000110a0a7c12 */ /* 0x000fe2000f8e9607 */
[----:B------:R2:W3:Y:S01]  /*13600*/  MUFU.EX2 R245, R5 ;  /* 0x0000000500f57308 */ /* 0x0004e20000000800 */
[----:B------:R-:W-:Y:S01]  /*13610*/  LOP3.LUT R9, R14, UR16, R17, 0x96, !PT ;  /* 0x000000100e097c12 */ /* 0x000fe2000f8e9611 */
[--C-:B------:R-:W-:Y:S01]  /*13620*/  FFMA.FTZ R249, R69, UR34, -R0.reuse ;  /* 0x0000002245f97c23 */ /* 0x100fe20008010800 */
[----:B------:R-:W-:Y:S01]  /*13630*/  LOP3.LUT R36, R6, UR15, R219, 0x96, !PT ;  /* 0x0000000f06247c12 */ /* 0x000fe2000f8e96db */
[----:B------:R-:W-:Y:S01]  /*13640*/  FFMA.FTZ R6, R144, UR34, -R0 ;  /* 0x0000002290067c23 */ /* 0x000fe20008010800 */
[----:B------:R-:W-:-:S04]  /*13650*/  IMAD.WIDE.U32 R28, R10, -0x2daee0ad, RZ ;  /* 0xd2511f530a1c7825 */ /* 0x000fc800078e00ff */
[----:B------:R-:W-:Y:S01]  /*13660*/  FFMA.FTZ R10, R155, UR34, -R0 ;  /* 0x000000229b0a7c23 */ /* 0x000fe20008010800 */
[----:B------:R-:W-:Y:S01]  /*13670*/  LOP3.LUT R7, R36, 0xff, RZ, 0xc0, !PT ;  /* 0x000000ff24077812 */ /* 0x000fe200078ec0ff */
[----:B------:R4:W-:Y:S01]  /*13680*/  MUFU.EX2 R223, R6 ;  /* 0x0000000600df7308 */ /* 0x0009e20000000800 */
[----:B-1----:R-:W-:Y:S01]  /*13690*/  LOP3.LUT R3, R4, UR26, R15, 0x96, !PT ;  /* 0x0000001a04037c12 */ /* 0x002fe2000f8e960f */
[----:B------:R-:W-:Y:S01]  /*136a0*/  IMAD.WIDE.U32 R138, R9, -0x326172a9, RZ ;  /* 0xcd9e8d57098a7825 */ /* 0x000fe200078e00ff */
[----:B------:R-:W-:-:S03]  /*136b0*/  ISETP.LE.U32.AND P4, PT, R7, UR7, PT ;  /* 0x0000000707007c0c */ /* 0x000fc6000bf83070 */
[--C-:B------:R-:W-:Y:S01]  /*136c0*/  FFMA.FTZ R9, R162, UR34, -R0.reuse ;  /* 0x00000022a2097c23 */ /* 0x100fe20008010800 */
[----:B------:R-:W-:Y:S01]  /*136d0*/  LOP3.LUT R88, R22, UR14, R29, 0x96, !PT ;  /* 0x0000000e16587c12 */ /* 0x000fe2000f8e961d */
[--C-:B------:R-:W-:Y:S01]  /*136e0*/  FFMA.FTZ R22, R102, UR34, -R0.reuse ;  /* 0x0000002266167c23 */ /* 0x100fe20008010800 */
[----:B------:R-:W-:Y:S01]  /*136f0*/  STL.64 [R1+0x80], R138 ;  /* 0x0000808a01007387 */ /* 0x000fe20000100a00 */
[----:B------:R-:W-:Y:S01]  /*13700*/  FFMA.FTZ R11, R126, UR34, -R0 ;  /* 0x000000227e0b7c23 */ /* 0x000fe20008010800 */
[----:B--2---:R-:W-:Y:S01]  /*13710*/  IMAD.WIDE.U32 R4, R3, -0x326172a9, RZ ;  /* 0xcd9e8d5703047825 */ /* 0x004fe200078e00ff */
[----:B------:R-:W-:-:S03]  /*13720*/  LOP3.LUT R3, R36, 0xffff, RZ, 0xc0, !PT ;  /* 0x0000ffff24037812 */ /* 0x000fc600078ec0ff */
[--C-:B------:R-:W-:Y:S01]  /*13730*/  FFMA.FTZ R14, R118, UR34, -R0.reuse ;  /* 0x00000022760e7c23 */ /* 0x100fe20008010800 */
[--C-:B------:R-:W-:Y:S01]  /*13740*/  FFMA.FTZ R17, R115, UR34, -R0.reuse ;  /* 0x0000002273117c23 */ /* 0x100fe20008010800 */
[--C-:B------:R-:W-:Y:S01]  /*13750*/  FFMA.FTZ R18, R112, UR34, -R0.reuse ;  /* 0x0000002270127c23 */ /* 0x100fe20008010800 */
[----:B------:R-:W-:Y:S01]  /*13760*/  LOP3.LUT R8, R8, UR17, R5, 0x96, !PT ;  /* 0x0000001108087c12 */ /* 0x000fe2000f8e9605 */
[----:B------:R-:W-:Y:S01]  /*13770*/  FFMA.FTZ R19, R108, UR34, -R0 ;  /* 0x000000226c137c23 */ /* 0x000fe20008010800 */
[----:B------:R-:W-:Y:S01]  /*13780*/  LOP3.LUT R104, R4, UR15, R139, 0x96, !PT ;  /* 0x0000000f04687c12 */ /* 0x000fe2000f8e968b */
[----:B------:R-:W-:Y:S01]  /*13790*/  FFMA.FTZ R4, R151, UR34, -R2 ;  /* 0x0000002297047c23 */ /* 0x000fe20008010802 */
[----:B----4-:R-:W-:Y:S01]  /*137a0*/  SHF.R.U32.HI R6, RZ, 0x8, R3 ;  /* 0x00000008ff067819 */ /* 0x010fe20000011603 */
[----:B------:R-:W-:Y:S01]  /*137b0*/  FFMA.FTZ R3, R142, UR34, -R0 ;  /* 0x000000228e037c23 */ /* 0x000fe20008010800 */
[----:B------:R-:W-:Y:S01]  /*137c0*/  IMAD.WIDE.U32 R70, R8, -0x2daee0ad, RZ ;  /* 0xd2511f5308467825 */ /* 0x000fe200078e00ff */
[----:B------:R-:W-:Y:S01]  /*137d0*/  MUFU.EX2 R231, R4 ;  /* 0x0000000400e77308 */ /* 0x000fe20000000800 */
[----:B------:R-:W-:-:S02]  /*137e0*/  LOP3.LUT R5, R6, 0xffff, RZ, 0xc0, !PT ;  /* 0x0000ffff06057812 */ /* 0x000fc400078ec0ff */
[----:B------:R-:W-:Y:S01]  /*137f0*/  FFMA.FTZ R21, R105, UR34, -R0 ;  /* 0x0000002269157c23 */ /* 0x000fe20008010800 */
[----:B------:R-:W-:Y:S01]  /*13800*/  IMAD.MOV.U32 R6, RZ, RZ, R218 ;  /* 0x000000ffff067224 */ /* 0x000fe200078e00da */
[----:B------:R-:W-:Y:S01]  /*13810*/  LOP3.LUT R99, R16, UR14, R71, 0x96, !PT ;  /* 0x0000000e10637c12 */ /* 0x000fe2000f8e9647 */
[--C-:B------:R-:W-:Y:S01]  /*13820*/  FFMA.FTZ R23, R94, UR34, -R0.reuse ;  /* 0x000000225e177c23 */ /* 0x100fe20008010800 */
[----:B------:R-:W-:Y:S01]  /*13830*/  ISETP.LE.U32.AND P1, PT, R5, UR7, PT ;  /* 0x0000000705007c0c */ /* 0x000fe2000bf23070 */
[----:B------:R-:W-:Y:S01]  /*13840*/  FFMA.FTZ R120, R66, UR34, -R0 ;  /* 0x0000002242787c23 */ /* 0x000fe20008010800 */
[----:B------:R3:W1:Y:S01]  /*13850*/  MUFU.EX2 R226, R3 ;  /* 0x0000000300e27308 */ /* 0x0006620000000800 */
[----:B------:R-:W-:Y:S02]  /*13860*/  PRMT R5, R36, 0x7632, R5 ;  /* 0x0000763224057816 */ /* 0x000fe40000000005 */
[----:B------:R-:W-:Y:S02]  /*13870*/  LOP3.LUT R6, R6, 0xff, RZ, 0xc0, !PT ;  /* 0x000000ff06067812 */ /* 0x000fe400078ec0ff */
[----:B------:R-:W-:-:S02]  /*13880*/  FSEL R8, R145, RZ, P2 ;  /* 0x000000ff91087208 */ /* 0x000fc40001000000 */
[----:B------:R-:W-:Y:S02]  /*13890*/  ISETP.LE.U32.AND P5, PT, R6, UR7, PT ;  /* 0x0000000706007c0c */ /* 0x000fe4000bfa3070 */
[----:B---3--:R-:W-:Y:S02]  /*138a0*/  F2FP.F16.F32.PACK_AB R3, R245, R242 ;  /* 0x000000f2f503723e */ /* 0x008fe400000000ff */
[----:B-1----:R-:W-:Y:S02]  /*138b0*/  F2FP.F16.F32.PACK_AB R4, R226, R223 ;  /* 0x000000dfe204723e */ /* 0x002fe400000000ff */
[C---:B------:R-:W-:Y:S02]  /*138c0*/  PRMT R128, R3.reuse, 0x7610, R128 ;  /* 0x0000761003807816 */ /* 0x040fe40000000080 */
[----:B------:R-:W-:Y:S02]  /*138d0*/  PRMT R109, R3, 0x7632, R109 ;  /* 0x00007632036d7816 */ /* 0x000fe4000000006d */
[----:B------:R-:W-:Y:S01]  /*138e0*/  LOP3.LUT R3, R5, 0xff, RZ, 0xc0, !PT ;  /* 0x000000ff05037812 */ /* 0x000fe200078ec0ff */
[----:B------:R-:W-:-:S02]  /*138f0*/  @!P4 HADD2 R24, -R128.H0_H0, -RZ.H0_H0 ;  /* 0xa00000ff8018c230 */ /* 0x000fc40000000900 */
[----:B------:R-:W-:Y:S01]  /*13900*/  IMAD.MOV.U32 R5, RZ, RZ, R138 ;  /* 0x000000ffff057224 */ /* 0x000fe200078e008a */
[----:B------:R-:W-:Y:S01]  /*13910*/  PRMT R52, R128, 0x5410, R109 ;  /* 0x0000541080347816 */ /* 0x000fe2000000006d */
[----:B------:R-:W-:Y:S01]  /*13920*/  @!P1 HADD2 R25, -R109.H0_H0, -RZ.H0_H0 ;  /* 0xa00000ff6d199230 */ /* 0x000fe20000000900 */
[----:B------:R-:W-:Y:S01]  /*13930*/  ISETP.LE.U32.AND P0, PT, R3, UR7, PT ;  /* 0x0000000703007c0c */ /* 0x000fe2000bf03070 */
[----:B------:R-:W-:Y:S01]  /*13940*/  FFMA.FTZ R3, R140, UR34, -R2 ;  /* 0x000000228c037c23 */ /* 0x000fe20008010802 */
[----:B------:R-:W-:Y:S01]  /*13950*/  @!P4 PRMT R128, R24, 0x5410, RZ ;  /* 0x000054101880c816 */ /* 0x000fe200000000ff */
[----:B------:R-:W-:Y:S01]  /*13960*/  IMAD.MOV.U32 R69, RZ, RZ, R52 ;  /* 0x000000ffff457224 */ /* 0x000fe200078e0034 */
[C---:B------:R-:W-:Y:S01]  /*13970*/  PRMT R103, R4.reuse, 0x7610, R103 ;  /* 0x0000761004677816 */ /* 0x040fe20000000067 */
[----:B------:R1:W2:Y:S01]  /*13980*/  MUFU.EX2 R241, R3 ;  /* 0x0000000300f17308 */ /* 0x0002a20000000800 */
[----:B------:R-:W-:Y:S01]  /*13990*/  @!P1 PRMT R109, R25, 0x5410, RZ ;  /* 0x00005410196d9816 */ /* 0x000fe200000000ff */
[----:B------:R-:W-:Y:S01]  /*139a0*/  STL [R1+0x3ec], R128 ;  /* 0x0003ec8001007387 */ /* 0x000fe20000100800 */
[----:B------:R-:W-:Y:S01]  /*139b0*/  PRMT R101, R4, 0x7632, R101 ;  /* 0x0000763204657816 */ /* 0x000fe20000000065 */
[--C-:B------:R-:W-:Y:S01]  /*139c0*/  FFMA.FTZ R4, R163, UR34, -R0.reuse ;  /* 0x00000022a3047c23 */ /* 0x100fe20008010800 */
[--C-:B------:R-:W-:Y:S01]  /*139d0*/  FFMA.FTZ R52, R64, UR34, -R0.reuse ;  /* 0x0000002240347c23 */ /* 0x100fe20008010800 */
[----:B------:R-:W-:Y:S01]  /*139e0*/  STL [R1+0x3f0], R36 ;  /* 0x0003f02401007387 */ /* 0x000fe20000100800 */
[----:B------:R-:W-:Y:S01]  /*139f0*/  PRMT R234, R103, 0x5410, R101 ;  /* 0x0000541067ea7816 */ /* 0x000fe20000000065 */
[----:B------:R-:W-:Y:S01]  /*13a00*/  @!P0 HADD2 R26, -R103.H0_H0, -RZ.H0_H0 ;  /* 0xa00000ff671a8230 */ /* 0x000fe20000000900 */
[----:B------:R3:W-:Y:S01]  /*13a10*/  MUFU.EX2 R29, R4 ;  /* 0x00000004001d7308 */ /* 0x0007e20000000800 */
[----:B------:R-:W-:Y:S01]  /*13a20*/  STL [R1+0x3f4], R109 ;  /* 0x0003f46d01007387 */ /* 0x000fe20000100800 */
[--C-:B------:R-:W-:Y:S01]  /*13a30*/  FFMA.FTZ R24, R92, UR34, -R0.reuse ;  /* 0x000000225c187c23 */ /* 0x100fe20008010800 */
[--C-:B------:R-:W-:Y:S01]  /*13a40*/  FFMA.FTZ R25, R89, UR34, -R0.reuse ;  /* 0x0000002259197c23 */ /* 0x100fe20008010800 */
[----:B------:R-:W-:Y:S01]  /*13a50*/  @!P0 PRMT R103, R26, 0x5410, RZ ;  /* 0x000054101a678816 */ /* 0x000fe200000000ff */
[----:B------:R-:W-:Y:S01]  /*13a60*/  FFMA.FTZ R64, R50, UR34, -R0 ;  /* 0x0000002232407c23 */ /* 0x000fe20008010800 */
[----:B-1----:R-:W-:-:S03]  /*13a70*/  SHF.R.U32.HI R3, RZ, 0x18, R36 ;  /* 0x00000018ff037819 */ /* 0x002fc60000011624 */
[----:B------:R-:W-:Y:S01]  /*13a80*/  STL [R1+0x3f8], R103 ;  /* 0x0003f86701007387 */ /* 0x000fe20000100800 */
[----:B------:R-:W-:Y:S02]  /*13a90*/  ISETP.LE.U32.AND P4, PT, R3, UR7, PT ;  /* 0x0000000703007c0c */ /* 0x000fe4000bf83070 */
[----:B------:R-:W-:Y:S01]  /*13aa0*/  LOP3.LUT R3, R5, 0xff, RZ, 0xc0, !PT ;  /* 0x000000ff05037812 */ /* 0x000fe200078ec0ff */
[--C-:B------:R-:W-:Y:S01]  /*13ab0*/  FFMA.FTZ R5, R149, UR34, -R0.reuse ;  /* 0x0000002295057c23 */ /* 0x100fe20008010800 */
[----:B---3--:R-:W-:Y:S02]  /*13ac0*/  FFMA.FTZ R4, R157, UR34, -R0 ;  /* 0x000000229d047c23 */ /* 0x008fe40008010800 */
[----:B------:R-:W-:Y:S01]  /*13ad0*/  ISETP.LE.U32.AND P1, PT, R3, UR7, PT ;  /* 0x0000000703007c0c */ /* 0x000fe2000bf23070 */
[----:B------:R-:W-:Y:S01]  /*13ae0*/  MUFU.EX2 R15, R5 ;  /* 0x00000005000f7308 */ /* 0x000fe20000000800 */
[----:B------:R-:W-:-:S04]  /*13af0*/  PRMT R3, R218, 0x7771, RZ ;  /* 0x00007771da037816 */ /* 0x000fc800000000ff */
[----:B------:R-:W-:Y:S01]  /*13b00*/  ISETP.GT.U32.AND P0, PT, R3, UR7, PT ;  /* 0x0000000703007c0c */ /* 0x000fe2000bf04070 */
[----:B------:R-:W-:Y:S01]  /*13b10*/  @!P4 HADD2 R27, -R101.H0_H0, -RZ.H0_H0 ;  /* 0xa00000ff651bc230 */ /* 0x000fe20000000900 */
[----:B--2---:R-:W-:Y:S01]  /*13b20*/  F2FP.F16.F32.PACK_AB R3, R241, R231 ;  /* 0x000000e7f103723e */ /* 0x004fe200000000ff */
[----:B------:R1:W2:Y:S03]  /*13b30*/  MUFU.EX2 R163, R4 ;  /* 0x0000000400a37308 */ /* 0x0002a60000000800 */
[C---:B------:R-:W-:Y:S02]  /*13b40*/  PRMT R83, R3.reuse, 0x7610, R83 ;  /* 0x0000761003537816 */ /* 0x040fe40000000053 */
[----:B------:R-:W-:Y:S02]  /*13b50*/  PRMT R82, R3, 0x7632, R82 ;  /* 0x0000763203527816 */ /* 0x000fe40000000052 */
[----:B------:R-:W-:Y:S01]  /*13b60*/  LOP3.LUT R3, R88, 0xffff, RZ, 0xc0, !PT ;  /* 0x0000ffff58037812 */ /* 0x000fe200078ec0ff */
[----:B------:R-:W-:Y:S01]  /*13b70*/  @!P5 HADD2 R31, -R83.H0_H0, -RZ.H0_H0 ;  /* 0xa00000ff531fd230 */ /* 0x000fe20000000900 */
[----:B------:R-:W-:Y:S01]  /*13b80*/  @!P4 PRMT R101, R27, 0x5410, RZ ;  /* 0x000054101b65c816 */ /* 0x000fe200000000ff */
[----:B------:R-:W-:Y:S01]  /*13b90*/  @P0 HADD2 R30, -R82.H0_H0, -RZ.H0_H0 ;  /* 0xa00000ff521e0230 */ /* 0x000fe20000000900 */
[----:B------:R-:W-:-:S02]  /*13ba0*/  SHF.R.U32.HI R3, RZ, 0x8, R3 ;  /* 0x00000008ff037819 */ /* 0x000fc40000011603 */
[----:B------:R-:W-:Y:S02]  /*13bb0*/  PRMT R53, R83, 0x5410, R82 ;  /* 0x0000541053357816 */ /* 0x000fe40000000052 */
[----:B------:R-:W-:Y:S02]  /*13bc0*/  LOP3.LUT R3, R3, 0xffff, RZ, 0xc0, !PT ;  /* 0x0000ffff03037812 */ /* 0x000fe400078ec0ff */
[----:B-1----:R-:W-:Y:S02]  /*13bd0*/  PRMT R4, R218, 0x7772, RZ ;  /* 0x00007772da047816 */ /* 0x002fe400000000ff */
[----:B------:R-:W-:Y:S01]  /*13be0*/  ISETP.LE.U32.AND P4, PT, R3, UR7, PT ;  /* 0x0000000703007c0c */ /* 0x000fe2000bf83070 */
[--C-:B------:R-:W-:Y:S01]  /*13bf0*/  FFMA.FTZ R3, R150, UR34, -R2.reuse ;  /* 0x0000002296037c23 */ /* 0x100fe20008010802 */
[----:B------:R-:W-:Y:S02]  /*13c00*/  @P0 PRMT R82, R30, 0x5410, RZ ;  /* 0x000054101e520816 */ /* 0x000fe400000000ff */
[----:B------:R-:W-:Y:S01]  /*13c10*/  @!P5 PRMT R83, R31, 0x5410, RZ ;  /* 0x000054101f53d816 */ /* 0x000fe200000000ff */
[----:B------:R1:W-:Y:S01]  /*13c20*/  MUFU.EX2 R30, R3 ;  /* 0x00000003001e7308 */ /* 0x0003e20000000800 */
[----:B------:R-:W-:Y:S01]  /*13c30*/  ISETP.GT.U32.AND P5, PT, R4, UR7, PT ;  /* 0x0000000704007c0c */ /* 0x000fe2000bfa4070 */
[----:B------:R-:W-:Y:S01]  /*13c40*/  FFMA.FTZ R4, R143, UR34, -R2 ;  /* 0x000000228f047c23 */ /* 0x000fe20008010802 */
[----:B------:R-:W-:Y:S01]  /*13c50*/  FFMA.FTZ R31, R86, UR34, -R0 ;  /* 0x00000022561f7c23 */ /* 0x000fe20008010800 */
[----:B------:R3:W-:Y:S04]  /*13c60*/  STL.64 [R1+0x400], R82 ;  /* 0x0004005201007387 */ /* 0x0007e80000100a00 */
[----:B------:R-:W4:Y:S01]  /*13c70*/  MUFU.EX2 R211, R4 ;  /* 0x0000000400d37308 */ /* 0x000f220000000800 */
[----:B-1----:R-:W-:-:S04]  /*13c80*/  PRMT R3, R218, 0x7773, RZ ;  /* 0x00007773da037816 */ /* 0x002fc800000000ff */
[----:B------:R-:W-:Y:S02]  /*13c90*/  ISETP.GT.U32.AND P0, PT, R3, UR7, PT ;  /* 0x0000000703007c0c */ /* 0x000fe4000bf04070 */
[----:B--2---:R-:W-:Y:S02]  /*13ca0*/  F2FP.F16.F32.PACK_AB R3, R163, R29 ;  /* 0x0000001da303723e */ /* 0x004fe400000000ff */
[----:B----4-:R-:W-:Y:S02]  /*13cb0*/  F2FP.F16.F32.PACK_AB R4, R211, R30 ;  /* 0x0000001ed304723e */ /* 0x010fe400000000ff */
[C---:B------:R-:W-:Y:S02]  /*13cc0*/  PRMT R81, R3.reuse, 0x7610, R81 ;  /* 0x0000761003517816 */ /* 0x040fe40000000051 */
[----:B------:R-:W-:Y:S02]  /*13cd0*/  PRMT R227, R3, 0x7632, R227 ;  /* 0x0000763203e37816 */ /* 0x000fe400000000e3 */
[----:B------:R-:W-:Y:S01]  /*13ce0*/  LOP3.LUT R3, R88, 0xff, RZ, 0xc0, !PT ;  /* 0x000000ff58037812 */ /* 0x000fe200078ec0ff */
[----:B------:R-:W-:Y:S01]  /*13cf0*/  @P5 HADD2 R34, -R81.H0_H0, -RZ.H0_H0 ;  /* 0xa00000ff51225230 */ /* 0x000fe20000000900 */
[----:B------:R-:W-:Y:S01]  /*13d00*/  PRMT R228, R81, 0x5410, R227 ;  /* 0x0000541051e47816 */ /* 0x000fe200000000e3 */
[----:B------:R-:W-:Y:S01]  /*13d10*/  @P0 HADD2 R35, -R227.H0_H0, -RZ.H0_H0 ;  /* 0xa00000ffe3230230 */ /* 0x000fe20000000900 */
[----:B------:R-:W-:Y:S01]  /*13d20*/  PRMT R229, R4, 0x7632, R229 ;  /* 0x0000763204e57816 */ /* 0x000fe200000000e5 */
[--C-:B---3--:R-:W-:Y:S01]  /*13d30*/  FFMA.FTZ R83, R59, UR34, -R0.reuse ;  /* 0x000000223b537c23 */ /* 0x108fe20008010800 */
[----:B------:R-:W-:Y:S01]  /*13d40*/  @P5 PRMT R81, R34, 0x5410, RZ ;  /* 0x0000541022515816 */ /* 0x000fe200000000ff */
[--C-:B------:R-:W-:Y:S01]  /*13d50*/  FFMA.FTZ R34, R84, UR34, -R0.reuse ;  /* 0x0000002254227c23 */ /* 0x100fe20008010800 */
[----:B------:R-:W-:Y:S01]  /*13d60*/  ISETP.LE.U32.AND P5, PT, R3, UR7, PT ;  /* 0x0000000703007c0c */ /* 0x000fe2000bfa3070 */
[----:B------:R-:W-:Y:S01]  /*13d70*/  FFMA.FTZ R3, R156, UR34, -R0 ;  /* 0x000000229c037c23 */ /* 0x000fe20008010800 */
[----:B------:R-:W-:Y:S01]  /*13d80*/  PRMT R230, R4, 0x7610, R230 ;  /* 0x0000761004e67816 */ /* 0x000fe200000000e6 */
[----:B------:R-:W-:Y:S01]  /*13d90*/  @!P4 HADD2 R37, -R229.H0_H0, -RZ.H0_H0 ;  /* 0xa00000ffe525c230 */ /* 0x000fe20000000900 */
[----:B------:R-:W-:Y:S01]  /*13da0*/  @P0 PRMT R227, R35, 0x5410, RZ ;  /* 0x0000541023e30816 */ /* 0x000fe200000000ff */
[----:B------:R1:W2:Y:S01]  /*13db0*/  MUFU.EX2 R27, R3 ;  /* 0x00000003001b7308 */ /* 0x0002a20000000800 */
[----:B------:R-:W-:Y:S01]  /*13dc0*/  PRMT R235, R230, 0x5410, R229 ;  /* 0x00005410e6eb7816 */ /* 0x000fe200000000e5 */
[----:B------:R-:W-:Y:S01]  /*13dd0*/  FFMA.FTZ R4, R121, UR34, -R2 ;  /* 0x0000002279047c23 */ /* 0x000fe20008010802 */
[----:B------:R-:W-:Y:S01]  /*13de0*/  @!P4 PRMT R229, R37, 0x5410, RZ ;  /* 0x0000541025e5c816 */ /* 0x000fe200000000ff */
[----:B------:R-:W-:Y:S04]  /*13df0*/  STL [R1+0x3cc], R227 ;  /* 0x0003cce301007387 */ /* 0x000fe80000100800 */
[----:B------:R3:W-:Y:S01]  /*13e00*/  MUFU.EX2 R240, R4 ;  /* 0x0000000400f07308 */ /* 0x0007e20000000800 */
[----:B------:R-:W-:-:S05]  /*13e10*/  @!P5 HADD2 R38, -R230.H0_H0, -RZ.H0_H0 ;  /* 0xa00000ffe626d230 */ /* 0x000fca0000000900 */
[----:B------:R-:W-:Y:S02]  /*13e20*/  @!P5 PRMT R230, R38, 0x5410, RZ ;  /* 0x0000541026e6d816 */ /* 0x000fe400000000ff */
[----:B------:R-:W-:Y:S01]  /*13e30*/  MUFU.EX2 R38, R10 ;  /* 0x0000000a00267308 */ /* 0x000fe20000000800 */
[----:B-1----:R-:W-:Y:S02]  /*13e40*/  PRMT R3, R88, 0x7632, R3 ;  /* 0x0000763258037816 */ /* 0x002fe40000000003 */
[----:B------:R-:W-:Y:S02]  /*13e50*/  STL [R1+0x3bc], R230 ;  /* 0x0003bce601007387 */ /* 0x000fe40000100800 */
[----:B------:R-:W-:Y:S02]  /*13e60*/  LOP3.LUT R3, R3, 0xff, RZ, 0xc0, !PT ;  /* 0x000000ff03037812 */ /* 0x000fe400078ec0ff */
[----:B------:R1:W-:Y:S02]  /*13e70*/  STL [R1+0x3c0], R229 ;  /* 0x0003c0e501007387 */ /* 0x0003e40000100800 */
[----:B------:R-:W-:Y:S01]  /*13e80*/  ISETP.LE.U32.AND P0, PT, R3, UR7, PT ;  /* 0x0000000703007c0c */ /* 0x000fe2000bf03070 */
[----:B------:R-:W-:Y:S01]  /*13e90*/  FFMA.FTZ R3, R148, UR34, -R2 ;  /* 0x0000002294037c23 */ /* 0x000fe20008010802 */
[----:B---3--:R-:W-:-:S03]  /*13ea0*/  IMAD.MOV.U32 R4, RZ, RZ, R28 ;  /* 0x000000ffff047224 */ /* 0x008fc600078e001c */
[----:B------:R3:W4:Y:S02]  /*13eb0*/  MUFU.EX2 R37, R3 ;  /* 0x0000000300257308 */ /* 0x0007240000000800 */
[----:B---3--:R-:W-:Y:S01]  /*13ec0*/  SHF.R.U32.HI R3, RZ, 0x18, R88 ;  /* 0x00000018ff037819 */ /* 0x008fe20000011658 */
[----:B-1----:R-:W-:-:S03]  /*13ed0*/  FFMA.FTZ R229, R56, UR34, -R0 ;  /* 0x0000002238e57c23 */ /* 0x002fc60008010800 */
        /* <DEDUP_REMOVED lines=13> */
[----:B------:R-:W-:Y:S01]  /*13fb0*/  STL [R1+0x3b8], R225 ;  /* 0x0003b8e101007387 */ /* 0x000fe20000100800 */
[----:B------:R-:W-:Y:S02]  /*13fc0*/  @!P4 PRMT R224, R39, 0x5410, RZ ;  /* 0x0000541027e0c816 */ /* 0x000fe400000000ff */
[----:B------:R-:W-:Y:S02]  /*13fd0*/  LOP3.LUT R3, R3, 0xff, RZ, 0xc0, !PT ;  /* 0x000000ff03037812 */ /* 0x000fe400078ec0ff */
[----:B----4-:R-:W-:Y:S01]  /*13fe0*/  F2FP.F16.F32.PACK_AB R4, R240, R37 ;  /* 0x00000025f004723e */ /* 0x010fe200000000ff */
[----:B------:R1:W-:Y:S01]  /*13ff0*/  STL [R1+0x3c4], R224 ;  /* 0x0003c4e001007387 */ /* 0x0003e20000100800 */
        /* <DEDUP_REMOVED lines=13> */
[----:B------:R-:W-:Y:S02]  /*140d0*/  FMNMX3.FTZ R3, R3, R177, R175, !PT ;  /* 0x000000b103037276 */ /* 0x000fe400078100af */
[----:B------:R-:W-:Y:S01]  /*140e0*/  @P0 PRMT R221, R41, 0x5410, RZ ;  /* 0x0000541029dd0816 */ /* 0x000fe200000000ff */
[----:B------:R-:W-:Y:S01]  /*140f0*/  STL [R1+0x3b0], R222 ;  /* 0x0003b0de01007387 */ /* 0x000fe20000100800 */
[----:B------:R-:W-:Y:S01]  /*14100*/  FMNMX3.FTZ R3, R3, R171, R165, !PT ;  /* 0x000000ab03037276 */ /* 0x000fe200078100a5 */
[----:B------:R-:W-:Y:S01]  /*14110*/  MUFU.EX2 R42, R9 ;  /* 0x00000009002a7308 */ /* 0x000fe20000000800 */
[--C-:B-1----:R-:W-:Y:S01]  /*14120*/  FFMA.FTZ R224, R74, UR34, -R0.reuse ;  /* 0x000000224ae07c23 */ /* 0x102fe20008010800 */
[----:B------:R-:W-:Y:S01]  /*14130*/  STL [R1+0x3ac], R221 ;  /* 0x0003acdd01007387 */ /* 0x000fe20000100800 */
[----:B--2---:R-:W-:-:S05]  /*14140*/  FFMA.FTZ R4, R153, UR34, -R0 ;  /* 0x0000002299047c23 */ /* 0x004fca0008010800 */
        /* <DEDUP_REMOVED lines=32> */
[----:B------:R-:W1:Y:S01]  /*14350*/  MUFU.EX2 R220, R5 ;  /* 0x0000000500dc7308 */ /* 0x000e620000000800 */
[----:B------:R-:W-:Y:S02]  /*14360*/  FMNMX3.FTZ R4, R4, R199, R197, !PT ;  /* 0x000000c704047276 */ /* 0x000fe400078100c5 */
[----:B------:R-:W-:Y:S01]  /*14370*/  @P5 PRMT R214, R48, 0x5410, RZ ;  /* 0x0000541030d65816 */ /* 0x000fe200000000ff */
[----:B------:R-:W2:Y:S01]  /*14380*/  SHFL.BFLY PT, R6, R3, 0x2, 0x1f ;  /* 0x0c401f0003067f89 */ /* 0x000ea200000e0000 */
[----:B------:R-:W-:-:S03]  /*14390*/  FMNMX3.FTZ R4, R4, R192, R191, !PT ;  /* 0x000000c004047276 */ /* 0x000fc600078100bf */
[----:B------:R-:W-:Y:S01]  /*143a0*/  STL [R1+0x3a8], R214 ;  /* 0x0003a8d601007387 */ /* 0x000fe20000100800 */
[----:B------:R-:W-:-:S04]  /*143b0*/  FMNMX3.FTZ R4, R4, R182, R180, !PT ;  /* 0x000000b604047276 */ /* 0x000fc800078100b4 */
[----:B------:R-:W-:-:S04]  /*143c0*/  FMNMX3.FTZ R4, R4, R176, R170, !PT ;  /* 0x000000b004047276 */ /* 0x000fc800078100aa */
[----:B------:R-:W-:Y:S02]  /*143d0*/  FMNMX3.FTZ R4, R4, R166, R164, !PT ;  /* 0x000000a604047276 */ /* 0x000fe400078100a4 */
[----:B-1----:R-:W-:-:S04]  /*143e0*/  F2FP.F16.F32.PACK_AB R5, R220, R156 ;  /* 0x0000009cdc05723e */ /* 0x002fc800000000ff */
[C---:B------:R-:W-:Y:S02]  /*143f0*/  PRMT R212, R5.reuse, 0x7610, R212 ;  /* 0x0000761005d47816 */ /* 0x040fe400000000d4 */
[----:B------:R-:W-:Y:S02]  /*14400*/  PRMT R213, R5, 0x7632, R213 ;  /* 0x0000763205d57816 */ /* 0x000fe400000000d5 */
[----:B--2---:R-:W-:Y:S02]  /*14410*/  FMNMX.FTZ R6, R3, R6, !PT ;  /* 0x0000000603067209 */ /* 0x004fe40007810000 */
[----:B------:R-:W-:Y:S01]  /*14420*/  FMNMX3.FTZ R3, R4, R154, R136, !PT ;  /* 0x0000009a04037276 */ /* 0x000fe20007810088 */
[----:B------:R-:W-:Y:S01]  /*14430*/  @!P0 HADD2 R60, -R213.H0_H0, -RZ.H0_H0 ;  /* 0xa00000ffd53c8230 */ /* 0x000fe20000000900 */
[----:B------:R-:W-:Y:S01]  /*14440*/  LOP3.LUT R4, R104, 0xff, RZ, 0xc0, !PT ;  /* 0x000000ff68047812 */ /* 0x000fe200078ec0ff */
[----:B------:R-:W1:Y:S01]  /*14450*/  SHFL.BFLY PT, R7, R6, 0x1, 0x1f ;  /* 0x0c201f0006077f89 */ /* 0x000e6200000e0000 */
[----:B------:R-:W-:-:S02]  /*14460*/  FMNMX3.FTZ R3, R3, R124, R117, !PT ;  /* 0x0000007c03037276 */ /* 0x000fc40007810075 */
[----:B------:R-:W-:Y:S02]  /*14470*/  ISETP.LE.U32.AND P5, PT, R4, UR7, PT ;  /* 0x0000000704007c0c */ /* 0x000fe4000bfa3070 */
[----:B------:R-:W-:Y:S02]  /*14480*/  FMNMX3.FTZ R3, R3, R111, R106, !PT ;  /* 0x0000006f03037276 */ /* 0x000fe4000781006a */
[----:B------:R-:W-:Y:S02]  /*14490*/  PRMT R5, R212, 0x5410, R213 ;  /* 0x00005410d4057816 */ /* 0x000fe400000000d5 */
[----:B------:R-:W-:Y:S02]  /*144a0*/  FMNMX3.FTZ R3, R3, R96, R95, !PT ;  /* 0x0000006003037276 */ /* 0x000fe4000781005f */
[----:B------:R-:W-:Y:S02]  /*144b0*/  @!P0 PRMT R213, R60, 0x5410, RZ ;  /* 0x000054103cd58816 */ /* 0x000fe400000000ff */
[----:B------:R-:W-:-:S02]  /*144c0*/  FMNMX3.FTZ R4, R3, R91, R80, !PT ;  /* 0x0000005b03047276 */ /* 0x000fc40007810050 */
[----:B------:R-:W-:Y:S01]  /*144d0*/  LOP3.LUT R3, R99, 0xffff, RZ, 0xc0, !PT ;  /* 0x0000ffff63037812 */ /* 0x000fe200078ec0ff */
[----:B------:R-:W-:Y:S01]  /*144e0*/  @!P5 HADD2 R58, -R212.H0_H0, -RZ.H0_H0 ;  /* 0xa00000ffd43ad230 */ /* 0x000fe20000000900 */
[----:B------:R-:W-:Y:S02]  /*144f0*/  FMNMX3.FTZ R4, R4, R78, R75, !PT ;  /* 0x0000004e04047276 */ /* 0x000fe4000781004b */
[----:B------:R-:W-:Y:S02]  /*14500*/  SHF.R.U32.HI R3, RZ, 0x8, R3 ;  /* 0x00000008ff037819 */ /* 0x000fe40000011603 */
[----:B------:R-:W-:Y:S02]  /*14510*/  FMNMX3.FTZ R4, R4, R73, R67, !PT ;  /* 0x0000004904047276 */ /* 0x000fe40007810043 */
[----:B------:R-:W-:Y:S02]  /*14520*/  LOP3.LUT R3, R3, 0xffff, RZ, 0xc0, !PT ;  /* 0x0000ffff03037812 */ /* 0x000fe400078ec0ff */
[----:B------:R-:W-:Y:S01]  /*14530*/  @!P5 PRMT R212, R58, 0x5410, RZ ;  /* 0x000054103ad4d816 */ /* 0x000fe200000000ff */
[----:B------:R-:W-:Y:S01]  /*14540*/  FFMA.FTZ R58, R43, UR34, -R0 ;  /* 0x000000222b3a7c23 */ /* 0x000fe20008010800 */
[----:B------:R-:W-:-:S02]  /*14550*/  ISETP.LE.U32.AND P5, PT, R3, UR7, PT ;  /* 0x0000000703007c0c */ /* 0x000fc4000bfa3070 */
[----:B------:R-:W-:Y:S01]  /*14560*/  FMNMX3.FTZ R3, R4, R63, R55, !PT ;  /* 0x0000003f04037276 */ /* 0x000fe20007810037 */
[----:B------:R-:W-:Y:S01]  /*14570*/  STL [R1+0x3a0], R212 ;  /* 0x0003a0d401007387 */ /* 0x000fe20000100800 */
[----:B-1----:R-:W-:Y:S01]  /*14580*/  FMNMX.FTZ R146, R6, R7, !PT ;  /* 0x0000000706927209 */ /* 0x002fe20007810000 */
[--C-:B------:R-:W-:Y:S01]  /*14590*/  FFMA.FTZ R7, R169, UR34, -R0.reuse ;  /* 0x00000022a9077c23 */ /* 0x100fe20008010800 */
[----:B------:R-:W-:Y:S01]  /*145a0*/  FMNMX3.FTZ R3, R3, R54, R51, !PT ;  /* 0x0000003603037276 */ /* 0x000fe20007810033 */
[----:B------:R-:W-:Y:S01]  /*145b0*/  STL [R1+0x1d8], R5 ;  /* 0x0001d80501007387 */ /* 0x000fe20000100800 */
[----:B------:R-:W-:Y:S01]  /*145c0*/  FFMA.FTZ R6, R167, UR34, -R0 ;  /* 0x00000022a7067c23 */ /* 0x000fe20008010800 */
[----:B------:R-:W-:Y:S01]  /*145d0*/  MUFU.EX2 R39, R7 ;  /* 0x0000000700277308 */ /* 0x000fe20000000800 */
[C---:B------:R-:W-:Y:S01]  /*145e0*/  FMUL.FTZ R0, R146.reuse, UR34 ;  /* 0x0000002292007c20 */ /* 0x040fe20008410000 */
[----:B------:R-:W1:Y:S01]  /*145f0*/  SHFL.BFLY PT, R5, R3, 0x2, 0x1f ;  /* 0x0c401f0003057f89 */ /* 0x000e6200000e0000 */
[----:B------:R-:W-:-:S02]  /*14600*/  FSETP.NEU.FTZ.AND P2, PT, R146, -INF , PT ;  /* 0xff8000009200780b */ /* 0x000fc40003f5d000 */
[----:B------:R-:W-:Y:S01]  /*14610*/  SHF.R.U32.HI R4, RZ, 0x18, R104 ;  /* 0x00000018ff047819 */ /* 0x000fe20000011668 */
[----:B------:R-:W-:Y:S01]  /*14620*/  STL [R1+0x3a4], R213 ;  /* 0x0003a4d501007387 */ /* 0x000fe20000100800 */
[----:B------:R-:W-:Y:S01]  /*14630*/  FSEL R0, R0, RZ, P2 ;  /* 0x000000ff00007208 */ /* 0x000fe20001000000 */
[----:B------:R2:W3:Y:S01]  /*14640*/  MUFU.EX2 R102, R6 ;  /* 0x0000000600667308 */ /* 0x0004e20000000800 */
[----:B------:R-:W-:Y:S01]  /*14650*/  ISETP.LE.U32.AND P0, PT, R4, UR7, PT ;  /* 0x0000000704007c0c */ /* 0x000fe2000bf03070 */
[----:B------:R-:W-:Y:S01]  /*14660*/  FFMA.FTZ R4, R173, UR34, -R2 ;  /* 0x00000022ad047c23 */ /* 0x000fe20008010802 */
[----:B------:R-:W-:Y:S01]  /*14670*/  STL [R1+0x338], R145 ;  /* 0x0003389101007387 */ /* 0x000fe20000100800 */
        /* <DEDUP_REMOVED lines=13> */
[----:B--2---:R-:W-:Y:S01]  /*14750*/  IMAD.MOV.U32 R6, RZ, RZ, R53 ;  /* 0x000000ffff067224 */ /* 0x004fe200078e0035 */
[----:B-1----:R-:W-:Y:S01]  /*14760*/  FMNMX.FTZ R3, R3, R5, !PT ;  /* 0x0000000503037209 */ /* 0x002fe20007810000 */
[--C-:B------:R-:W-:Y:S01]  /*14770*/  FFMA.FTZ R53, R68, UR34, -R0.reuse ;  /* 0x0000002244357c23 */ /* 0x100fe20008010800 */
[--C-:B------:R-:W-:Y:S01]  /*14780*/  FFMA.FTZ R152, R152, UR34, -R0.reuse ;  /* 0x0000002298987c23 */ /* 0x100fe20008010800 */
[--C-:B------:R-:W-:Y:S01]  /*14790*/  FFMA.FTZ R148, R125, UR34, -R0.reuse ;  /* 0x000000227d947c23 */ /* 0x100fe20008010800 */
[--C-:B------:R-:W-:Y:S01]  /*147a0*/  FFMA.FTZ R151, R116, UR34, -R0.reuse ;  /* 0x0000002274977c23 */ /* 0x100fe20008010800 */
[----:B------:R-:W1:Y:S01]  /*147b0*/  SHFL.BFLY PT, R5, R3, 0x1, 0x1f ;  /* 0x0c201f0003057f89 */ /* 0x000e6200000e0000 */
        /* <DEDUP_REMOVED lines=15> */
[----:B---3--:R-:W-:Y:S01]  /*148b0*/  F2FP.F16.F32.PACK_AB R0, R102, R39 ;  /* 0x000000276600723e */ /* 0x008fe200000000ff */
[----:B------:R2:W-:Y:S03]  /*148c0*/  MUFU.EX2 R49, R4 ;  /* 0x0000000400317308 */ /* 0x0005e60000000800 */
[----:B------:R-:W-:-:S02]  /*148d0*/  PRMT R210, R0, 0x7610, R210 ;  /* 0x0000761000d27816 */ /* 0x000fc400000000d2 */
[----:B------:R-:W-:Y:S02]  /*148e0*/  PRMT R209, R0, 0x7632, R209 ;  /* 0x0000763200d17816 */ /* 0x000fe400000000d1 */
[----:B------:R-:W-:Y:S01]  /*148f0*/  PRMT R0, R99, 0x7632, R0 ;  /* 0x0000763263007816 */ /* 0x000fe20000000000 */
[----:B------:R-:W-:Y:S01]  /*14900*/  @!P4 HADD2 R46, -R210.H0_H0, -RZ.H0_H0 ;  /* 0xa00000ffd22ec230 */ /* 0x000fe20000000900 */
[----:B------:R-:W-:Y:S01]  /*14910*/  PRMT R16, R210, 0x5410, R209 ;  /* 0x00005410d2107816 */ /* 0x000fe200000000d1 */
[----:B------:R-:W-:Y:S01]  /*14920*/  @!P0 HADD2 R43, -R209.H0_H0, -RZ.H0_H0 ;  /* 0xa00000ffd12b8230 */ /* 0x000fe20000000900 */
[----:B------:R-:W-:Y:S02]  /*14930*/  LOP3.LUT R0, R0, 0xff, RZ, 0xc0, !PT ;  /* 0x000000ff00007812 */ /* 0x000fe400078ec0ff */
[----:B------:R-:W-:Y:S01]  /*14940*/  @!P4 PRMT R210, R46, 0x5410, RZ ;  /* 0x000054102ed2c816 */ /* 0x000fe200000000ff */
[----:B------:R-:W-:Y:S01]  /*14950*/  IMAD.MOV.U32 R46, RZ, RZ, R234 ;  /* 0x000000ffff2e7224 */ /* 0x000fe200078e00ea */
[----:B------:R-:W-:Y:S01]  /*14960*/  ISETP.LE.U32.AND P4, PT, R0, UR7, PT ;  /* 0x0000000700007c0c */ /* 0x000fe2000bf83070 */
[----:B--2---:R-:W-:Y:S01]  /*14970*/  FFMA.FTZ R4, R168, UR34, -R2 ;  /* 0x00000022a8047c23 */ /* 0x004fe20008010802 */
[----:B-1----:R-:W-:Y:S01]  /*14980*/  FMNMX.FTZ R250, R3, R5, !PT ;  /* 0x0000000503fa7209 */ /* 0x002fe20007810000 */
[----:B------:R-:W-:Y:S01]  /*14990*/  STL [R1+0x39c], R210 ;  /* 0x00039cd201007387 */ /* 0x000fe20000100800 */
[----:B------:R-:W-:Y:S01]  /*149a0*/  FSEL R0, R135, RZ, P3 ;  /* 0x000000ff87007208 */ /* 0x000fe20001800000 */
[----:B------:R1:W2:Y:S01]  /*149b0*/  MUFU.EX2 R108, R4 ;  /* 0x00000004006c7308 */ /* 0x0002a20000000800 */
[----:B------:R-:W-:Y:S01]  /*149c0*/  PRMT R3, R138, 0x7771, RZ ;  /* 0x000077718a037816 */ /* 0x000fe200000000ff */
[----:B------:R-:W-:Y:S01]  /*149d0*/  FADD.FTZ R5, R20, -R8 ;  /* 0x8000000814057221 */ /* 0x000fe20000010000 */
[----:B------:R-:W-:Y:S01]  /*149e0*/  @!P0 PRMT R209, R43, 0x5410, RZ ;  /* 0x000054102bd18816 */ /* 0x000fe200000000ff */
[----:B------:R-:W-:Y:S01]  /*149f0*/  IMAD.MOV.U32 R8, RZ, RZ, R228 ;  /* 0x000000ffff087224 */ /* 0x000fe200078e00e4 */
[----:B------:R-:W-:Y:S01]  /*14a00*/  ISETP.GT.U32.AND P0, PT, R3, UR7, PT ;  /* 0x0000000703007c0c */ /* 0x000fe2000bf04070 */
[C---:B------:R-:W-:Y:S01]  /*14a10*/  FMUL.FTZ R3, R250.reuse, UR34 ;  /* 0x00000022fa037c20 */ /* 0x040fe20008410000 */
[----:B------:R-:W-:Y:S01]  /*14a20*/  FSETP.NEU.FTZ.AND P3, PT, R250, -INF , PT ;  /* 0xff800000fa00780b */ /* 0x000fe20003f7d000 */
[----:B------:R3:W-:Y:S04]  /*14a30*/  STL [R1+0x3c8], R209 ;  /* 0x0003c8d101007387 */ /* 0x0007e80000100800 */
[----:B------:R-:W-:Y:S01]  /*14a40*/  STL [R1+0x33c], R135 ;  /* 0x00033c8701007387 */ /* 0x000fe20000100800 */
[----:B-1----:R-:W-:Y:S01]  /*14a50*/  FADD.FTZ R4, R133, -R0 ;  /* 0x8000000085047221 */ /* 0x002fe20000010000 */
[----:B--2---:R-:W-:-:S04]  /*14a60*/  F2FP.F16.F32.PACK_AB R0, R108, R49 ;  /* 0x000000316c00723e */ /* 0x004fc800000000ff */
[C---:B------:R-:W-:Y:S02]  /*14a70*/  PRMT R208, R0.reuse, 0x7610, R208 ;  /* 0x0000761000d07816 */ /* 0x040fe400000000d0 */
[----:B------:R-:W-:Y:S02]  /*14a80*/  PRMT R207, R0, 0x7632, R207 ;  /* 0x0000763200cf7816 */ /* 0x000fe400000000cf */
[----:B------:R-:W-:Y:S01]  /*14a90*/  FSEL R0, R3, RZ, P3 ;  /* 0x000000ff03007208 */ /* 0x000fe20001800000 */
[----:B------:R-:W-:Y:S02]  /*14aa0*/  @!P1 HADD2 R57, -R208.H0_H0, -RZ.H0_H0 ;  /* 0xa00000ffd0399230 */ /* 0x000fe40000000900 */
[----:B------:R-:W-:Y:S01]  /*14ab0*/  FMUL.FTZ R3, R5, UR34 ;  /* 0x0000002205037c20 */ /* 0x000fe20008410000 */
[----:B------:R-:W-:Y:S02]  /*14ac0*/  @P0 HADD2 R56, -R207.H0_H0, -RZ.H0_H0 ;  /* 0xa00000ffcf380230 */ /* 0x000fe40000000900 */
[--C-:B------:R-:W-:Y:S01]  /*14ad0*/  FFMA.FTZ R40, R206, UR34, -R0.reuse ;  /* 0x00000022ce287c23 */ /* 0x100fe20008010800 */
[----:B------:R-:W-:Y:S01]  /*14ae0*/  FFMA.FTZ R41, R205, UR34, -R0 ;  /* 0x00000022cd297c23 */ /* 0x000fe20008010800 */
[----:B---3--:R-:W-:-:S02]  /*14af0*/  IMAD.MOV.U32 R209, RZ, RZ, R195 ;  /* 0x000000ffffd17224 */ /* 0x008fc400078e00c3 */
        /* <DEDUP_REMOVED lines=31> */
[----:B------:R-:W-:Y:S01]  /*14cf0*/  IMAD.MOV.U32 R10, RZ, RZ, R209 ;  /* 0x000000ffff0a7224 */ /* 0x000fe200078e00d1 */
[----:B------:R-:W-:Y:S01]  /*14d00*/  PRMT R209, R208, 0x5410, R207 ;  /* 0x00005410d0d17816 */ /* 0x000fe200000000cf */
[----:B------:R1:W2:Y:S01]  /*14d10*/  MUFU.EX2 R76, R3 ;  /* 0x00000003004c7308 */ /* 0x0002a20000000800 */
[----:B------:R-:W-:Y:S01]  /*14d20*/  @!P1 PRMT R208, R57, 0x5410, RZ ;  /* 0x0000541039d09816 */ /* 0x000fe200000000ff */
[----:B------:R-:W-:Y:S01]  /*14d30*/  IMAD.MOV.U32 R57, RZ, RZ, R9 ;  /* 0x000000ffff397224 */ /* 0x000fe200078e0009 */
[----:B------:R-:W-:-:S02]  /*14d40*/  ISETP.GT.U32.AND P1, PT, R0, UR7, PT ;  /* 0x0000000700007c0c */ /* 0x000fc4000bf24070 */
[----:B------:R-:W-:Y:S02]  /*14d50*/  PRMT R0, R138, 0x7773, RZ ;  /* 0x000077738a007816 */ /* 0x000fe400000000ff */
[----:B------:R-:W-:Y:S01]  /*14d60*/  @P0 PRMT R207, R56, 0x5410, RZ ;  /* 0x0000541038cf0816 */ /* 0x000fe200000000ff */
[----:B------:R-:W-:Y:S01]  /*14d70*/  STL [R1+0x390], R208 ;  /* 0x000390d001007387 */ /* 0x000fe20000100800 */
[----:B------:R-:W-:Y:S02]  /*14d80*/  ISETP.GT.U32.AND P0, PT, R0, UR7, PT ;  /* 0x0000000700007c0c */ /* 0x000fe4000bf04070 */
[----:B------:R-:W-:Y:S01]  /*14d90*/  F2FP.F16.F32.PACK_AB R0, R38, R42 ;  /* 0x0000002a2600723e */ /* 0x000fe200000000ff */
[----:B-1----:R-:W-:Y:S01]  /*14da0*/  FMUL.FTZ R3, R4, UR34 ;  /* 0x0000002204037c20 */ /* 0x002fe20008410000 */
[----:B------:R-:W-:Y:S01]  /*14db0*/  IMAD.MOV.U32 R9, RZ, RZ, R46 ;  /* 0x000000ffff097224 */ /* 0x000fe200078e002e */
[----:B------:R-:W-:Y:S02]  /*14dc0*/  STL [R1+0x394], R207 ;  /* 0x000394cf01007387 */ /* 0x000fe40000100800 */
[----:B------:R1:W3:Y:S01]  /*14dd0*/  MUFU.EX2 R78, R3 ;  /* 0x00000003004e7308 */ /* 0x0002e20000000800 */
[----:B------:R-:W-:-:S02]  /*14de0*/  PRMT R199, R0, 0x7610, R199 ;  /* 0x0000761000c77816 */ /* 0x000fc400000000c7 */
[----:B------:R-:W-:Y:S01]  /*14df0*/  PRMT R197, R0, 0x7632, R197 ;  /* 0x0000763200c57816 */ /* 0x000fe200000000c5 */
[----:B------:R-:W-:Y:S02]  /*14e00*/  IMAD.MOV.U32 R56, RZ, RZ, R43 ;  /* 0x000000ffff387224 */ /* 0x000fe400078e002b */
[----:B--2---:R-:W-:Y:S01]  /*14e10*/  FFMA.FTZ R4, R187, R76, R223 ;  /* 0x0000004cbb047223 */ /* 0x004fe200000100df */
[----:B------:R-:W-:Y:S01]  /*14e20*/  @P1 HADD2 R20, -R199.H0_H0, -RZ.H0_H0 ;  /* 0xa00000ffc7141230 */ /* 0x000fe20000000900 */
[----:B------:R-:W2:Y:S01]  /*14e30*/  LDL.LU.64 R138, [R1+0x460] ;  /* 0x00046000018a7983 */ /* 0x000ea20000300a00 */
[----:B------:R-:W-:Y:S02]  /*14e40*/  @P0 HADD2 R47, -R197.H0_H0, -RZ.H0_H0 ;  /* 0xa00000ffc52f0230 */ /* 0x000fe40000000900 */
[----:B------:R-:W-:-:S05]  /*14e50*/  IMAD.MOV.U32 R0, RZ, RZ, R70 ;  /* 0x000000ffff007224 */ /* 0x000fca00078e0046 */
[----:B------:R-:W-:Y:S01]  /*14e60*/  LOP3.LUT R0, R0, 0xff, RZ, 0xc0, !PT ;  /* 0x000000ff00007812 */ /* 0x000fe200078ec0ff */
[----:B-1----:R-:W-:Y:S01]  /*14e70*/  FFMA.FTZ R3, R174, UR34, -R2 ;  /* 0x00000022ae037c23 */ /* 0x002fe20008010802 */
[----:B---3--:R-:W-:-:S03]  /*14e80*/  FFMA.FTZ R5, R186, R78, R242 ;  /* 0x0000004eba057223 */ /* 0x008fc600000100f2 */
[----:B------:R1:W-:Y:S01]  /*14e90*/  MUFU.EX2 R46, R3 ;  /* 0x00000003002e7308 */ /* 0x0003e20000000800 */
[----:B------:R-:W-:Y:S01]  /*14ea0*/  FADD.FTZ R5, R245, R5 ;  /* 0x00000005f5057221 */ /* 0x000fe20000010000 */
[----:B-1----:R-:W-:-:S06]  /*14eb0*/  FFMA.FTZ R3, R172, UR34, -R2 ;  /* 0x00000022ac037c23 */ /* 0x002fcc0008010802 */
[----:B------:R1:W3:Y:S02]  /*14ec0*/  MUFU.EX2 R43, R3 ;  /* 0x00000003002b7308 */ /* 0x0002e40000000800 */
[----:B-1----:R-:W-:Y:S01]  /*14ed0*/  IMAD.MOV.U32 R3, RZ, RZ, R82 ;  /* 0x000000ffff037224 */ /* 0x002fe200078e0052 */
[----:B------:R-:W-:Y:S02]  /*14ee0*/  PRMT R82, R199, 0x5410, R197 ;  /* 0x00005410c7527816 */ /* 0x000fe400000000c5 */
[----:B------:R-:W-:Y:S01]  /*14ef0*/  @P1 PRMT R199, R20, 0x5410, RZ ;  /* 0x0000541014c71816 */ /* 0x000fe200000000ff */
[----:B------:R-:W-:Y:S02]  /*14f00*/  IMAD.MOV.U32 R20, RZ, RZ, R3 ;  /* 0x000000ffff147224 */ /* 0x000fe400078e0003 */
[----:B------:R-:W-:Y:S01]  /*14f10*/  FADD.FTZ R3, R226, R4 ;  /* 0x00000004e2037221 */ /* 0x000fe20000010000 */
[----:B------:R-:W-:Y:S02]  /*14f20*/  @P0 PRMT R197, R47, 0x5410, RZ ;  /* 0x000054102fc50816 */ /* 0x000fe400000000ff */
[----:B------:R1:W-:Y:S01]  /*14f30*/  MUFU.EX2 R47, R11 ;  /* 0x0000000b002f7308 */ /* 0x0003e20000000800 */
[----:B------:R-:W-:Y:S01]  /*14f40*/  STL [R1+0x398], R199 ;  /* 0x000398c701007387 */ /* 0x000fe20000100800 */
[----:B------:R-:W-:Y:S01]  /*14f50*/  FADD.FTZ R3, R29, R3 ;  /* 0x000000031d037221 */ /* 0x000fe20000010000 */
[----:B------:R-:W-:Y:S01]  /*14f60*/  IMAD.MOV.U32 R29, RZ, RZ, R6 ;  /* 0x000000ffff1d7224 */ /* 0x000fe200078e0006 */
[----:B------:R-:W-:Y:S01]  /*14f70*/  ISETP.LE.U32.AND P1, PT, R0, UR7, PT ;  /* 0x0000000700007c0c */ /* 0x000fe2000bf23070 */
[----:B------:R-:W-:Y:S01]  /*14f80*/  STL [R1+0x388], R197 ;  /* 0x000388c501007387 */ /* 0x000fe20000100800 */
[----:B------:R-:W-:-:S04]  /*14f90*/  LOP3.LUT R0, R99, 0xff, RZ, 0xc0, !PT ;  /* 0x000000ff63007812 */ /* 0x000fc800078ec0ff */
[----:B------:R-:W-:Y:S02]  /*14fa0*/  ISETP.LE.U32.AND P0, PT, R0, UR7, PT ;  /* 0x0000000700007c0c */ /* 0x000fe4000bf03070 */
[----:B---3--:R-:W-:-:S04]  /*14fb0*/  F2FP.F16.F32.PACK_AB R0, R43, R46 ;  /* 0x0000002e2b00723e */ /* 0x008fc800000000ff */
[C---:B------:R-:W-:Y:S01]  /*14fc0*/  PRMT R203, R0.reuse, 0x7610, R203 ;  /* 0x0000761000cb7816 */ /* 0x040fe200000000cb */
[----:B-1----:R-:W-:Y:S01]  /*14fd0*/  IMAD.MOV.U32 R11, RZ, RZ, R56 ;  /* 0x000000ffff0b7224 */ /* 0x002fe200078e0038 */
[----:B------:R-:W-:Y:S01]  /*14fe0*/  PRMT R202, R0, 0x7632, R202 ;  /* 0x0000763200ca7816 */ /* 0x000fe200000000ca */
[----:B------:R1:W3:Y:S01]  /*14ff0*/  MUFU.EX2 R56, R14 ;  /* 0x0000000e00387308 */ /* 0x0002e20000000800 */
[----:B------:R-:W-:Y:S02]  /*15000*/  SHF.R.U32.HI R0, RZ, 0x18, R99 ;  /* 0x00000018ff007819 */ /* 0x000fe40000011663 */
[----:B------:R-:W-:Y:S01]  /*15010*/  PRMT R4, R203, 0x5410, R202 ;  /* 0x00005410cb047816 */ /* 0x000fe200000000ca */
[----:B------:R-:W-:Y:S02]  /*15020*/  @!P0 HADD2 R50, -R203.H0_H0, -RZ.H0_H0 ;  /* 0xa00000ffcb328230 */ /* 0x000fe40000000900 */
[----:B-1----:R-:W-:Y:S02]  /*15030*/  IMAD.MOV.U32 R14, RZ, RZ, R7 ;  /* 0x000000ffff0e7224 */ /* 0x002fe400078e0007 */
[----:B------:R-:W4:Y:S01]  /*15040*/  LDL.64 R6, [R1+0x70] ;  /* 0x0000700001067983 */ /* 0x000f220000100a00 */
[----:B------:R-:W-:Y:S01]  /*15050*/  @!P0 PRMT R203, R50, 0x5410, RZ ;  /* 0x0000541032cb8816 */ /* 0x000fe200000000ff */
[----:B------:R-:W-:Y:S01]  /*15060*/  @!P5 HADD2 R55, -R202.H0_H0, -RZ.H0_H0 ;  /* 0xa00000ffca37d230 */ /* 0x000fe20000000900 */
[----:B------:R-:W-:Y:S01]  /*15070*/  ISETP.LE.U32.AND P0, PT, R0, UR7, PT ;  /* 0x0000000700007c0c */ /* 0x000fe2000bf03070 */
[----:B------:R1:W-:Y:S01]  /*15080*/  STL [R1+0x1d0], R4 ;  /* 0x0001d00401007387 */ /* 0x0003e20000100800 */
[----:B---3--:R-:W-:Y:S01]  /*15090*/  F2FP.F16.F32.PACK_AB R0, R56, R47 ;  /* 0x0000002f3800723e */ /* 0x008fe200000000ff */
[----:B------:R-:W-:Y:S01]  /*150a0*/  FADD.FTZ R5, R231, R5 ;  /* 0x00000005e7057221 */ /* 0x000fe20000010000 */
[----:B------:R-:W-:Y:S01]  /*150b0*/  @!P5 PRMT R202, R55, 0x5410, RZ ;  /* 0x0000541037cad816 */ /* 0x000fe200000000ff */
[----:B------:R-:W-:Y:S01]  /*150c0*/  STL [R1+0x370], R203 ;  /* 0x000370cb01007387 */ /* 0x000fe20000100800 */
[C---:B------:R-:W-:Y:S01]  /*150d0*/  PRMT R201, R0.reuse, 0x7610, R201 ;  /* 0x0000761000c97816 */ /* 0x040fe200000000c9 */
[----:B------:R-:W-:Y:S01]  /*150e0*/  UIADD3 UR4, UPT, UPT, UR33, -0x2, URZ ;  /* 0xfffffffe21047890 */ /* 0x000fe2000fffe0ff */
[----:B------:R-:W-:Y:S01]  /*150f0*/  PRMT R200, R0, 0x7632, R200 ;  /* 0x0000763200c87816 */ /* 0x000fe200000000c8 */
[----:B------:R3:W-:Y:S01]  /*15100*/  STL [R1+0x374], R202 ;  /* 0x000374ca01007387 */ /* 0x0007e20000100800 */
[----:B------:R-:W-:-:S02]  /*15110*/  IMAD.MOV.U32 R55, RZ, RZ, R14 ;  /* 0x000000ffff377224 */ /* 0x000fc400078e000e */
[----:B------:R-:W-:Y:S02]  /*15120*/  @!P4 HADD2 R54, -R201.H0_H0, -RZ.H0_H0 ;  /* 0xa00000ffc936c230 */ /* 0x000fe40000000900 */
[----:B------:R-:W-:Y:S02]  /*15130*/  IMAD.MOV.U32 R50, RZ, RZ, R8 ;  /* 0x000000ffff327224 */ /* 0x000fe400078e0008 */
[----:B------:R-:W-:Y:S02]  /*15140*/  @!P0 HADD2 R51, -R200.H0_H0, -RZ.H0_H0 ;  /* 0xa00000ffc8338230 */ /* 0x000fe40000000900 */
[--C-:B------:R-:W-:Y:S01]  /*15150*/  FFMA.FTZ R114, R114, UR34, -R2.reuse ;  /* 0x0000002272727c23 */ /* 0x100fe20008010802 */
[----:B------:R-:W-:Y:S01]  /*15160*/  FFMA.FTZ R97, R97, UR34, -R2 ;  /* 0x0000002261617c23 */ /* 0x000fe20008010802 */
[----:B-1----:R-:W-:Y:S01]  /*15170*/  FADD.FTZ R4, R163, R3 ;  /* 0x00000003a3047221 */ /* 0x002fe20000010000 */
[----:B------:R-:W-:Y:S01]  /*15180*/  FADD.FTZ R3, R241, R5 ;  /* 0x00000005f1037221 */ /* 0x000fe20000010000 */
[----:B------:R-:W-:-:S02]  /*15190*/  IMAD.MOV.U32 R163, RZ, RZ, R9 ;  /* 0x000000ffffa37224 */ /* 0x000fc400078e0009 */
[----:B------:R-:W-:Y:S01]  /*151a0*/  FADD.FTZ R0, R27, R4 ;  /* 0x000000041b007221 */ /* 0x000fe20000010000 */
[----:B------:R-:W-:Y:S02]  /*151b0*/  PRMT R4, R201, 0x5410, R200 ;  /* 0x00005410c9047816 */ /* 0x000fe400000000c8 */
[----:B------:R-:W-:Y:S01]  /*151c0*/  @!P0 PRMT R200, R51, 0x5410, RZ ;  /* 0x0000541033c88816 */ /* 0x000fe200000000ff */
[----:B---3--:R-:W-:Y:S01]  /*151d0*/  IMAD.MOV.U32 R202, RZ, RZ, R163 ;  /* 0x000000ffffca7224 */ /* 0x008fe200078e00a3 */
[----:B------:R-:W-:Y:S01]  /*151e0*/  @!P4 PRMT R201, R54, 0x5410, RZ ;  /* 0x0000541036c9c816 */ /* 0x000fe200000000ff */
[----:B------:R1:W-:Y:S01]  /*151f0*/  STL [R1+0x1c0], R4 ;  /* 0x0001c00401007387 */ /* 0x0003e20000100800 */
[----:B------:R-:W-:Y:S02]  /*15200*/  IMAD.MOV.U32 R163, RZ, RZ, R50 ;  /* 0x000000ffffa37224 */ /* 0x000fe400078e0032 */
[----:B------:R-:W-:Y:S01]  /*15210*/  IMAD.MOV.U32 R51, RZ, RZ, R20 ;  /* 0x000000ffff337224 */ /* 0x000fe200078e0014 */
[----:B------:R3:W-:Y:S01]  /*15220*/  STL [R1+0x378], R201 ;  /* 0x000378c901007387 */ /* 0x0007e20000100800 */
[----:B------:R-:W-:-:S02]  /*15230*/  IMAD.MOV.U32 R50, RZ, RZ, R57 ;  /* 0x000000ffff327224 */ /* 0x000fc400078e0039 */
[----:B------:R-:W-:Y:S01]  /*15240*/  IMAD.MOV.U32 R57, RZ, RZ, R68 ;  /* 0x000000ffff397224 */ /* 0x000fe200078e0044 */
[----:B------:R-:W-:Y:S01]  /*15250*/  STL [R1+0x36c], R200 ;  /* 0x00036cc801007387 */ /* 0x000fe20000100800 */
[----:B------:R-:W-:Y:S02]  /*15260*/  IMAD.MOV.U32 R20, RZ, RZ, R69 ;  /* 0x000000ffff147224 */ /* 0x000fe400078e0045 */
[----:B------:R-:W-:Y:S02]  /*15270*/  IMAD.MOV.U32 R54, RZ, RZ, R16 ;  /* 0x000000ffff367224 */ /* 0x000fe400078e0010 */
[----:B-1----:R-:W-:Y:S01]  /*15280*/  FADD.FTZ R4, R30, R3 ;  /* 0x000000031e047221 */ /* 0x002fe20000010000 */
[----:B------:R-:W-:Y:S01]  /*15290*/  FADD.FTZ R3, R15, R0 ;  /* 0x000000000f037221 */ /* 0x000fe20000010000 */
[----:B------:R-:W-:Y:S02]  /*152a0*/  IMAD.U32 R0, RZ, RZ, UR23 ;  /* 0x00000017ff007e24 */ /* 0x000fe4000f8e00ff */
[----:B------:R-:W-:Y:S01]  /*152b0*/  FADD.FTZ R15, R211, R4 ;  /* 0x00000004d30f7221 */ /* 0x000fe20000010000 */
[----:B------:R-:W-:Y:S01]  /*152c0*/  FADD.FTZ R14, R26, R3 ;  /* 0x000000031a0e7221 */ /* 0x000fe20000010000 */
[----:B---3--:R-:W-:Y:S01]  /*152d0*/  IMAD.MOV.U32 R201, RZ, RZ, R29 ;  /* 0x000000ffffc97224 */ /* 0x008fe200078e001d */
[----:B------:R-:W-:-:S05]  /*152e0*/  LOP3.LUT R0, R0, UR4, R189, 0x96, !PT ;  /* 0x0000000400007c12 */ /* 0x000fca000f8e96bd */
[----:B------:R-:W-:-:S03]  /*152f0*/  IMAD.WIDE.U32 R26, R0, -0x326172a9, RZ ;  /* 0xcd9e8d57001a7825 */ /* 0x000fc600078e00ff */
[----:B------:R-:W-:Y:S02]  /*15300*/  LOP3.LUT R3, R26, UR32, R123, 0x96, !PT ;  /* 0x000000201a037c12 */ /* 0x000fe4000f8e967b */
[----:B----4-:R-:W-:-:S03]  /*15310*/  LOP3.LUT R0, R6, UR6, R27, 0x96, !PT ;  /* 0x0000000606007c12 */ /* 0x010fc6000f8e961b */
[----:B------:R-:W-:-:S04]  /*15320*/  IMAD.WIDE.U32 R6, R3, -0x2daee0ad, RZ ;  /* 0xd2511f5303067825 */ /* 0x000fc800078e00ff */
[----:B------:R-:W-:-:S05]  /*15330*/  IMAD.WIDE.U32 R4, R0, -0x2daee0ad, RZ ;  /* 0xd2511f5300047825 */ /* 0x000fca00078e00ff */
[----:B------:R-:W-:-:S05]  /*15340*/  LOP3.LUT R0, R246, UR31, R5, 0x96, !PT ;  /* 0x0000001ff6007c12 */ /* 0x000fca000f8e9605 */
[----:B------:R-:W-:Y:S01]  /*15350*/  IMAD.WIDE.U32 R8, R0, -0x326172a9, RZ ;  /* 0xcd9e8d5700087825 */ /* 0x000fe200078e00ff */
[----:B------:R-:W-:-:S04]  /*15360*/  LOP3.LUT R0, R4, UR29, R7, 0x96, !PT ;  /* 0x0000001d04007c12 */ /* 0x000fc8000f8e9607 */
[----:B------:R-:W-:Y:S01]  /*15370*/  LOP3.LUT R3, R122, UR30, R9, 0x96, !PT ;  /* 0x0000001e7a037c12 */ /* 0x000fe2000f8e9609 */
[----:B------:R-:W-:-:S04]  /*15380*/  IMAD.MOV.U32 R9, RZ, RZ, R11 ;  /* 0x000000ffff097224 */ /* 0x000fc800078e000b */
[----:B------:R-:W-:-:S05]  /*15390*/  IMAD.WIDE.U32 R4, R3, -0x2daee0ad, RZ ;  /* 0xd2511f5303047825 */ /* 0x000fca00078e00ff */
[----:B------:R-:W-:Y:S01]  /*153a0*/  LOP3.LUT R3, R6, UR26, R5, 0x96, !PT ;  /* 0x0000001a06037c12 */ /* 0x000fe2000f8e9605 */
[----:B------:R-:W-:-:S05]  /*153b0*/  IMAD.WIDE.U32 R6, R0, -0x326172a9, RZ ;  /* 0xcd9e8d5700067825 */ /* 0x000fca00078e00ff */
[----:B------:R-:W-:Y:S01]  /*153c0*/  LOP3.LUT R0, R8, UR27, R7, 0x96, !PT ;  /* 0x0000001b08007c12 */ /* 0x000fe2000f8e9607 */
[----:B------:R-:W-:Y:S02]  /*153d0*/  IMAD.MOV.U32 R8, RZ, RZ, R10 ;  /* 0x000000ffff087224 */ /* 0x000fe400078e000a */
[----:B--2---:R-:W-:Y:S02]  /*153e0*/  FFMA.FTZ R7, R138, UR34, -R2 ;  /* 0x000000228a077c23 */ /* 0x004fe40008010802 */
[----:B------:R-:W-:-:S05]  /*153f0*/  IMAD.WIDE.U32 R10, R0, -0x2daee0ad, RZ ;  /* 0xd2511f53000a7825 */ /* 0x000fca00078e00ff */
[----:B------:R-:W-:Y:S01]  /*15400*/  LOP3.LUT R0, R4, UR16, R11, 0x96, !PT ;  /* 0x0000001004007c12 */ /* 0x000fe2000f8e960b */
[----:B------:R-:W-:-:S04]  /*15410*/  IMAD.WIDE.U32 R4, R3, -0x326172a9, RZ ;  /* 0xcd9e8d5703047825 */ /* 0x000fc800078e00ff */
[----:B------:R-:W-:Y:S01]  /*15420*/  FFMA.FTZ R3, R179, UR34, -R2 ;  /* 0x00000022b3037c23 */ /* 0x000fe20008010802 */
[----:B------:R-:W-:-:S04]  /*15430*/  IMAD.WIDE.U32 R68, R0, -0x326172a9, RZ ;  /* 0xcd9e8d5700447825 */ /* 0x000fc800078e00ff */
[----:B------:R-:W-:Y:S01]  /*15440*/  FFMA.FTZ R0, R183, UR34, -R2 ;  /* 0x00000022b7007c23 */ /* 0x000fe20008010802 */
[----:B------:R-:W-:Y:S01]  /*15450*/  MUFU.EX2 R29, R3 ;  /* 0x00000003001d7308 */ /* 0x000fe20000000800 */
[----:B------:R-:W-:Y:S01]  /*15460*/  LOP3.LUT R16, R6, UR17, R5, 0x96, !PT ;  /* 0x0000001106107c12 */ /* 0x000fe2000f8e9605 */
[----:B------:R-:W-:Y:S01]  /*15470*/  IMAD.MOV.U32 R11, RZ, RZ, R55 ;  /* 0x000000ffff0b7224 */ /* 0x000fe200078e0037 */
[----:B------:R-:W-:Y:S01]  /*15480*/  LOP3.LUT R55, R4, UR15, R69, 0x96, !PT ;  /* 0x0000000f04377c12 */ /* 0x000fe2000f8e9645 */
[----:B------:R-:W-:Y:S01]  /*15490*/  FADD.FTZ R4, R37, R15 ;  /* 0x0000000f25047221 */ /* 0x000fe20000010000 */
[----:B------:R-:W-:Y:S01]  /*154a0*/  FADD.FTZ R5, R35, R14 ;  /* 0x0000000e23057221 */ /* 0x000fe20000010000 */
[--C-:B------:R-:W-:Y:S01]  /*154b0*/  FFMA.FTZ R14, R129, UR34, -R2.reuse ;  /* 0x00000022810e7c23 */ /* 0x100fe20008010802 */
[----:B------:R-:W-:Y:S01]  /*154c0*/  FFMA.FTZ R15, R127, UR34, -R2 ;  /* 0x000000227f0f7c23 */ /* 0x000fe20008010802 */
[----:B------:R1:W2:Y:S01]  /*154d0*/  MUFU.EX2 R30, R0 ;  /* 0x00000000001e7308 */ /* 0x0002a20000000800 */
[----:B------:R-:W-:Y:S01]  /*154e0*/  FADD.FTZ R5, R39, R5 ;  /* 0x0000000527057221 */ /* 0x000fe20000010000 */
[----:B------:R-:W-:-:S02]  /*154f0*/  IMAD.MOV.U32 R39, RZ, RZ, R11 ;  /* 0x000000ffff277224 */ /* 0x000fc400078e000b */
[----:B------:R-:W-:-:S04]  /*15500*/  FFMA.FTZ R11, R130, UR34, -R2 ;  /* 0x00000022820b7c23 */ /* 0x000fc80008010802 */
[----:B------:R-:W-:Y:S08]  /*15510*/  MUFU.EX2 R37, R17 ;  /* 0x0000001100257308 */ /* 0x000ff00000000800 */
[----:B------:R3:W4:Y:S01]  /*15520*/  MUFU.EX2 R35, R18 ;  /* 0x0000001200237308 */ /* 0x0007220000000800 */
[----:B-1----:R-:W-:Y:S02]  /*15530*/  LOP3.LUT R0, R55, 0xffff, RZ, 0xc0, !PT ;  /* 0x0000ffff37007812 */ /* 0x002fe400078ec0ff */
[----:B--2---:R-:W-:-:S02]  /*15540*/  F2FP.F16.F32.PACK_AB R3, R29, R30 ;  /* 0x0000001e1d03723e */ /* 0x004fc400000000ff */
[----:B------:R-:W-:Y:S02]  /*15550*/  SHF.R.U32.HI R0, RZ, 0x8, R0 ;  /* 0x00000008ff007819 */ /* 0x000fe40000011600 */
[C---:B------:R-:W-:Y:S02]  /*15560*/  PRMT R192, R3.reuse, 0x7610, R192 ;  /* 0x0000761003c07816 */ /* 0x040fe400000000c0 */
[----:B------:R-:W-:Y:S02]  /*15570*/  LOP3.LUT R0, R0, 0xffff, RZ, 0xc0, !PT ;  /* 0x0000ffff00007812 */ /* 0x000fe400078ec0ff */
[----:B------:R-:W-:Y:S01]  /*15580*/  PRMT R191, R3, 0x7632, R191 ;  /* 0x0000763203bf7816 */ /* 0x000fe200000000bf */
[----:B------:R-:W-:Y:S01]  /*15590*/  @!P1 HADD2 R62, -R192.H0_H0, -RZ.H0_H0 ;  /* 0xa00000ffc03e9230 */ /* 0x000fe20000000900 */
[----:B------:R-:W-:Y:S02]  /*155a0*/  ISETP.LE.U32.AND P4, PT, R0, UR7, PT ;  /* 0x0000000700007c0c */ /* 0x000fe4000bf83070 */
[----:B------:R-:W-:-:S02]  /*155b0*/  PRMT R0, R70, 0x7771, RZ ;  /* 0x0000777146007816 */ /* 0x000fc400000000ff */
[----:B------:R-:W-:Y:S01]  /*155c0*/  PRMT R3, R192, 0x5410, R191 ;  /* 0x00005410c0037816 */ /* 0x000fe200000000bf */
[----:B---3--:R-:W-:Y:S01]  /*155d0*/  FFMA.FTZ R18, R119, UR34, -R2 ;  /* 0x0000002277127c23 */ /* 0x008fe20008010802 */
[----:B------:R-:W-:Y:S02]  /*155e0*/  ISETP.GT.U32.AND P0, PT, R0, UR7, PT ;  /* 0x0000000700007c0c */ /* 0x000fe4000bf04070 */
[----:B------:R-:W-:Y:S01]  /*155f0*/  PRMT R0, R55, 0x7632, R0 ;  /* 0x0000763237007816 */ /* 0x000fe20000000000 */
[----:B------:R1:W-:Y:S01]  /*15600*/  STL [R1+0x180], R3 ;  /* 0x0001800301007387 */ /* 0x0003e20000100800 */
[----:B------:R-:W-:Y:S01]  /*15610*/  @!P1 PRMT R192, R62, 0x5410, RZ ;  /* 0x000054103ec09816 */ /* 0x000fe200000000ff */
[----:B------:R-:W-:Y:S01]  /*15620*/  FFMA.FTZ R62, R77, UR34, -R2 ;  /* 0x000000224d3e7c23 */ /* 0x000fe20008010802 */
[----:B------:R-:W-:-:S03]  /*15630*/  LOP3.LUT R0, R0, 0xff, RZ, 0xc0, !PT ;  /* 0x000000ff00007812 */ /* 0x000fc600078ec0ff */
[----:B------:R-:W-:Y:S01]  /*15640*/  STL [R1+0x364], R192 ;  /* 0x000364c001007387 */ /* 0x000fe20000100800 */
[----:B------:R-:W-:Y:S01]  /*15650*/  ISETP.LE.U32.AND P5, PT, R0, UR7, PT ;  /* 0x0000000700007c0c */ /* 0x000fe2000bfa3070 */
[----:B------:R-:W-:Y:S01]  /*15660*/  FADD.FTZ R0, R240, R4 ;  /* 0x00000004f0007221 */ /* 0x000fe20000010000 */
[----:B------:R-:W-:Y:S01]  /*15670*/  FFMA.FTZ R4, R139, UR34, -R2 ;  /* 0x000000228b047c23 */ /* 0x000fe20008010802 */
[----:B------:R-:W-:Y:S02]  /*15680*/  @P0 HADD2 R59, -R191.H0_H0, -RZ.H0_H0 ;  /* 0xa00000ffbf3b0230 */ /* 0x000fe40000000900 */
[----:B------:R-:W-:Y:S01]  /*15690*/  FADD.FTZ R6, R156, R0 ;  /* 0x000000009c067221 */ /* 0x000fe20000010000 */
[----:B------:R-:W-:Y:S01]  /*156a0*/  PRMT R0, R70, 0x7772, RZ ;  /* 0x0000777246007816 */ /* 0x000fe200000000ff */
[----:B------:R-:W-:Y:S01]  /*156b0*/  IMAD.MOV.U32 R156, RZ, RZ, R9 ;  /* 0x000000ffff9c7224 */ /* 0x000fe200078e0009 */
[----:B------:R-:W-:Y:S01]  /*156c0*/  @P0 PRMT R191, R59, 0x5410, RZ ;  /* 0x000054103bbf0816 */ /* 0x000fe200000000ff */
[--C-:B------:R-:W-:Y:S01]  /*156d0*/  FFMA.FTZ R9, R131, UR34, -R2.reuse ;  /* 0x0000002283097c23 */ /* 0x100fe20008010802 */
[----:B------:R-:W-:Y:S01]  /*156e0*/  ISETP.GT.U32.AND P1, PT, R0, UR7, PT ;  /* 0x0000000700007c0c */ /* 0x000fe2000bf24070 */
[----:B------:R-:W-:Y:S01]  /*156f0*/  FFMA.FTZ R59, R61, UR34, -R2 ;  /* 0x000000223d3b7c23 */ /* 0x000fe20008010802 */
[----:B------:R-:W-:Y:S01]  /*15700*/  PRMT R0, R70, 0x7773, RZ ;  /* 0x0000777346007816 */ /* 0x000fe200000000ff */
[----:B------:R-:W-:Y:S03]  /*15710*/  STL [R1+0x368], R191 ;  /* 0x000368bf01007387 */ /* 0x000fe60000100800 */
[----:B------:R-:W-:-:S02]  /*15720*/  ISETP.GT.U32.AND P0, PT, R0, UR7, PT ;  /* 0x0000000700007c0c */ /* 0x000fc4000bf04070 */
[----:B----4-:R-:W-:-:S04]  /*15730*/  F2FP.F16.F32.PACK_AB R0, R35, R37 ;  /* 0x000000252300723e */ /* 0x010fc800000000ff */
[C---:B------:R-:W-:Y:S02]  /*15740*/  PRMT R184, R0.reuse, 0x7610, R184 ;  /* 0x0000761000b87816 */ /* 0x040fe400000000b8 */
[----:B------:R-:W-:Y:S01]  /*15750*/  PRMT R196, R0, 0x7632, R196 ;  /* 0x0000763200c47816 */ /* 0x000fe200000000c4 */
[----:B------:R-:W-:Y:S02]  /*15760*/  IMAD.MOV.U32 R0, RZ, RZ, R68 ;  /* 0x000000ffff007224 */ /* 0x000fe400078e0044 */
[----:B------:R-:W-:Y:S01]  /*15770*/  @P1 HADD2 R63, -R184.H0_H0, -RZ.H0_H0 ;  /* 0xa00000ffb83f1230 */ /* 0x000fe20000000900 */
[----:B-1----:R-:W-:Y:S01]  /*15780*/  PRMT R3, R184, 0x5410, R196 ;  /* 0x00005410b8037816 */ /* 0x002fe200000000c4 */
[----:B------:R-:W-:Y:S01]  /*15790*/  @P0 HADD2 R65, -R196.H0_H0, -RZ.H0_H0 ;  /* 0xa00000ffc4410230 */ /* 0x000fe20000000900 */
[----:B------:R-:W-:Y:S02]  /*157a0*/  LOP3.LUT R0, R0, 0xff, RZ, 0xc0, !PT ;  /* 0x000000ff00007812 */ /* 0x000fe400078ec0ff */
[----:B------:R-:W-:Y:S01]  /*157b0*/  @P1 PRMT R184, R63, 0x5410, RZ ;  /* 0x000054103fb81816 */ /* 0x000fe200000000ff */
[----:B------:R1:W-:Y:S01]  /*157c0*/  STL [R1+0x17c], R3 ;  /* 0x00017c0301007387 */ /* 0x0003e20000100800 */
[----:B------:R-:W-:Y:S01]  /*157d0*/  ISETP.LE.U32.AND P1, PT, R0, UR7, PT ;  /* 0x0000000700007c0c */ /* 0x000fe2000bf23070 */
[----:B------:R-:W-:Y:S01]  /*157e0*/  FFMA.FTZ R0, R181, UR34, -R2 ;  /* 0x00000022b5007c23 */ /* 0x000fe20008010802 */
[----:B------:R-:W-:-:S02]  /*157f0*/  IMAD.MOV.U32 R63, RZ, RZ, R8 ;  /* 0x000000ffff3f7224 */ /* 0x000fc400078e0008 */
[--C-:B------:R-:W-:Y:S01]  /*15800*/  FFMA.FTZ R8, R137, UR34, -R2.reuse ;  /* 0x0000002289087c23 */ /* 0x100fe20008010802 */
[----:B------:R-:W-:Y:S01]  /*15810*/  @P0 PRMT R196, R65, 0x5410, RZ ;  /* 0x0000541041c40816 */ /* 0x000fe200000000ff */
[----:B------:R-:W-:Y:S01]  /*15820*/  MUFU.EX2 R7, R7 ;  /* 0x0000000700077308 */ /* 0x000fe20000000800 */
[----:B------:R-:W-:Y:S01]  /*15830*/  STL [R1+0x360], R184 ;  /* 0x000360b801007387 */ /* 0x000fe20000100800 */
[----:B-1----:R-:W-:-:S06]  /*15840*/  FFMA.FTZ R3, R185, UR34, -R2 ;  /* 0x00000022b9037c23 */ /* 0x002fcc0008010802 */
[----:B------:R1:W-:Y:S02]  /*15850*/  MUFU.EX2 R17, R3 ;  /* 0x0000000300117308 */ /* 0x0003e40000000800 */
[----:B-1----:R-:W-:Y:S02]  /*15860*/  IMAD.MOV.U32 R3, RZ, RZ, R54 ;  /* 0x000000ffff037224 */ /* 0x002fe400078e0036 */
[----:B------:R-:W-:Y:S01]  /*15870*/  FFMA.FTZ R54, R98, UR34, -R2 ;  /* 0x0000002262367c23 */ /* 0x000fe20008010802 */
[----:B------:R-:W-:-:S03]  /*15880*/  IMAD.MOV.U32 R98, RZ, RZ, R20 ;  /* 0x000000ffff627224 */ /* 0x000fc600078e0014 */
[----:B------:R1:W2:Y:S02]  /*15890*/  MUFU.EX2 R20, R0 ;  /* 0x0000000000147308 */ /* 0x0002a40000000800 */
[----:B-1----:R-:W-:Y:S02]  /*158a0*/  IMAD.MOV.U32 R0, RZ, RZ, R57 ;  /* 0x000000ffff007224 */ /* 0x002fe400078e0039 */
[----:B------:R-:W-:Y:S01]  /*158b0*/  FFMA.FTZ R57, R79, UR34, -R2 ;  /* 0x000000224f397c23 */ /* 0x000fe20008010802 */
[----:B------:R-:W-:Y:S02]  /*158c0*/  IMAD.MOV.U32 R2, RZ, RZ, R252 ;  /* 0x000000ffff027224 */ /* 0x000fe400078e00fc */
[----:B------:R-:W3:Y:S02]  /*158d0*/  LDL.LU R252, [R1+0x45c] ;  /* 0x00045c0001fc7983 */ /* 0x000ee40000300800 */
[----:B------:R-:W-:Y:S02]  /*158e0*/  IMAD.MOV.U32 R65, RZ, RZ, R2 ;  /* 0x000000ffff417224 */ /* 0x000fe400078e0002 */
[----:B------:R-:W-:Y:S01]  /*158f0*/  FADD.FTZ R2, R102, R5 ;  /* 0x0000000566027221 */ /* 0x000fe20000010000 */
[----:B------:R-:W-:Y:S01]  /*15900*/  IMAD.MOV.U32 R5, RZ, RZ, R39 ;  /* 0x000000ffff057224 */ /* 0x000fe200078e0027 */
[----:B------:R-:W-:Y:S01]  /*15910*/  STL [R1+0x354], R196 ;  /* 0x000354c401007387 */ /* 0x000fe20000100800 */
[----:B------:R1:W-:Y:S01]  /*15920*/  MUFU.EX2 R39, R19 ;  /* 0x0000001300277308 */ /* 0x0003e20000000800 */
[----:B------:R-:W-:-:S02]  /*15930*/  IMAD.MOV.U32 R102, RZ, RZ, R3 ;  /* 0x000000ffff667224 */ /* 0x000fc400078e0003 */
[----:B------:R-:W-:Y:S01]  /*15940*/  FADD.FTZ R3, R220, R6 ;  /* 0x00000006dc037221 */ /* 0x000fe20000010000 */
[----:B------:R-:W-:-:S03]  /*15950*/  FADD.FTZ R2, R42, R2 ;  /* 0x000000022a027221 */ /* 0x000fc60000010000 */
[----:B------:R-:W-:Y:S01]  /*15960*/  FADD.FTZ R3, R49, R3 ;  /* 0x0000000331037221 */ /* 0x000fe20000010000 */
[----:B------:R-:W-:Y:S01]  /*15970*/  IMAD.MOV.U32 R49, RZ, RZ, R63 ;  /* 0x000000ffff317224 */ /* 0x000fe200078e003f */
[----:B------:R4:W-:Y:S08]  /*15980*/  MUFU.EX2 R6, R4 ;  /* 0x0000000400067308 */ /* 0x0009f00000000800 */
[----:B------:R4:W4:Y:S01]  /*15990*/  MUFU.EX2 R63, R21 ;  /* 0x00000015003f7308 */ /* 0x0009220000000800 */
[----:B-1----:R-:W-:Y:S01]  /*159a0*/  IMAD.MOV.U32 R19, RZ, RZ, R0 ;  /* 0x000000ffff137224 */ /* 0x002fe200078e0000 */
[----:B------:R-:W-:-:S04]  /*159b0*/  LOP3.LUT R0, R55, 0xff, RZ, 0xc0, !PT ;  /* 0x000000ff37007812 */ /* 0x000fc800078ec0ff */
[----:B------:R-:W-:Y:S02]  /*159c0*/  ISETP.LE.U32.AND P0, PT, R0, UR7, PT ;  /* 0x0000000700007c0c */ /* 0x000fe4000bf03070 */
[----:B--2---:R-:W-:Y:S01]  /*159d0*/  F2FP.F16.F32.PACK_AB R0, R20, R17 ;  /* 0x000000111400723e */ /* 0x004fe200000000ff */
[----:B----4-:R-:W-:Y:S01]  /*159e0*/  FADD.FTZ R4, R38, R2 ;  /* 0x0000000226047221 */ /* 0x010fe20000010000 */
[----:B------:R-:W-:Y:S02]  /*159f0*/  PRMT R2, R68, 0x7772, RZ ;  /* 0x0000777244027816 */ /* 0x000fe400000000ff */
[C---:B------:R-:W-:Y:S02]  /*15a00*/  PRMT R183, R0.reuse, 0x7610, R183 ;  /* 0x0000761000b77816 */ /* 0x040fe400000000b7 */
[----:B------:R-:W-:Y:S02]  /*15a10*/  PRMT R181, R0, 0x7632, R181 ;  /* 0x0000763200b57816 */ /* 0x000fe400000000b5 */
[----:B------:R-:W-:Y:S01]  /*15a20*/  SHF.R.U32.HI R0, RZ, 0x18, R55 ;  /* 0x00000018ff007819 */ /* 0x000fe20000011637 */
[----:B------:R-:W-:-:S02]  /*15a30*/  IMAD.MOV.U32 R21, RZ, RZ, R102 ;  /* 0x000000ffff157224 */ /* 0x000fc400078e0066 */
[----:B------:R-:W-:Y:S02]  /*15a40*/  @!P0 HADD2 R61, -R183.H0_H0, -RZ.H0_H0 ;  /* 0xa00000ffb73d8230 */ /* 0x000fe40000000900 */
[----:B------:R-:W-:Y:S02]  /*15a50*/  IMAD.MOV.U32 R102, RZ, RZ, R65 ;  /* 0x000000ffff667224 */ /* 0x000fe400078e0041 */
[----:B------:R-:W-:Y:S02]  /*15a60*/  @!P4 HADD2 R72, -R181.H0_H0, -RZ.H0_H0 ;  /* 0xa00000ffb548c230 */ /* 0x000fe40000000900 */
[----:B------:R-:W-:Y:S02]  /*15a70*/  IMAD.MOV.U32 R65, RZ, RZ, R50 ;  /* 0x000000ffff417224 */ /* 0x000fe400078e0032 */
[----:B------:R-:W-:Y:S01]  /*15a80*/  IMAD.MOV.U32 R50, RZ, RZ, R227 ;  /* 0x000000ffff327224 */ /* 0x000fe200078e00e3 */
[----:B------:R-:W-:Y:S02]  /*15a90*/  PRMT R227, R183, 0x5410, R181 ;  /* 0x00005410b7e37816 */ /* 0x000fe400000000b5 */
[----:B------:R-:W-:Y:S01]  /*15aa0*/  @!P0 PRMT R183, R61, 0x5410, RZ ;  /* 0x000054103db78816 */ /* 0x000fe200000000ff */
[----:B------:R-:W-:Y:S01]  /*15ab0*/  IMAD.MOV.U32 R61, RZ, RZ, R209 ;  /* 0x000000ffff3d7224 */ /* 0x000fe200078e00d1 */
[----:B------:R-:W-:Y:S01]  /*15ac0*/  ISETP.LE.U32.AND P0, PT, R0, UR7, PT ;  /* 0x0000000700007c0c */ /* 0x000fe2000bf03070 */
[----:B------:R-:W-:Y:S01]  /*15ad0*/  IMAD.MOV.U32 R69, RZ, RZ, R50 ;  /* 0x000000ffff457224 */ /* 0x000fe200078e0032 */
[----:B------:R-:W-:Y:S01]  /*15ae0*/  F2FP.F16.F32.PACK_AB R0, R63, R39 ;  /* 0x000000273f00723e */ /* 0x000fe200000000ff */
[----:B------:R-:W-:Y:S01]  /*15af0*/  STL [R1+0x358], R183 ;  /* 0x000358b701007387 */ /* 0x000fe20000100800 */
[----:B------:R-:W-:-:S02]  /*15b00*/  @!P4 PRMT R181, R72, 0x5410, RZ ;  /* 0x0000541048b5c816 */ /* 0x000fc400000000ff */
[C---:B------:R-:W-:Y:S02]  /*15b10*/  PRMT R179, R0.reuse, 0x7610, R179 ;  /* 0x0000761000b37816 */ /* 0x040fe400000000b3 */
[----:B------:R-:W-:Y:S01]  /*15b20*/  PRMT R177, R0, 0x7632, R177 ;  /* 0x0000763200b17816 */ /* 0x000fe200000000b1 */
[----:B------:R-:W-:Y:S01]  /*15b30*/  STL [R1+0x35c], R181 ;  /* 0x00035cb501007387 */ /* 0x000fe20000100800 */
[----:B------:R-:W-:Y:S01]  /*15b40*/  PRMT R0, R68, 0x7771, RZ ;  /* 0x0000777144007816 */ /* 0x000fe200000000ff */
[----:B------:R-:W-:Y:S01]  /*15b50*/  @!P5 HADD2 R67, -R179.H0_H0, -RZ.H0_H0 ;  /* 0xa00000ffb343d230 */ /* 0x000fe20000000900 */
[----:B------:R-:W-:Y:S01]  /*15b60*/  PRMT R209, R179, 0x5410, R177 ;  /* 0x00005410b3d17816 */ /* 0x000fe200000000b1 */
[----:B------:R-:W-:Y:S01]  /*15b70*/  @!P0 HADD2 R73, -R177.H0_H0, -RZ.H0_H0 ;  /* 0xa00000ffb1498230 */ /* 0x000fe20000000900 */
[----:B------:R-:W-:Y:S02]  /*15b80*/  ISETP.GT.U32.AND P4, PT, R0, UR7, PT ;  /* 0x0000000700007c0c */ /* 0x000fe4000bf84070 */
[----:B------:R-:W-:Y:S01]  /*15b90*/  @!P5 PRMT R179, R67, 0x5410, RZ ;  /* 0x0000541043b3d816 */ /* 0x000fe200000000ff */
[----:B------:R-:W-:Y:S01]  /*15ba0*/  IMAD.MOV.U32 R67, RZ, RZ, R61 ;  /* 0x000000ffff437224 */ /* 0x000fe200078e003d */
[----:B------:R-:W-:Y:S01]  /*15bb0*/  @!P0 PRMT R177, R73, 0x5410, RZ ;  /* 0x0000541049b18816 */ /* 0x000fe200000000ff */
[----:B------:R1:W-:Y:S01]  /*15bc0*/  MUFU.EX2 R61, R22 ;  /* 0x00000016003d7308 */ /* 0x0003e20000000800 */
[----:B------:R-:W-:Y:S01]  /*15bd0*/  ISETP.GT.U32.AND P5, PT, R2, UR7, PT ;  /* 0x0000000702007c0c */ /* 0x000fe2000bfa4070 */
[----:B------:R-:W-:Y:S01]  /*15be0*/  IMAD.MOV.U32 R2, RZ, RZ, R98 ;  /* 0x000000ffff027224 */ /* 0x000fe200078e0062 */
[----:B------:R-:W-:Y:S01]  /*15bf0*/  STL [R1+0x350], R179 ;  /* 0x000350b301007387 */ /* 0x000fe20000100800 */
[----:B------:R-:W-:Y:S01]  /*15c00*/  F2FP.F16.F32.PACK_AB R0, R7, R6 ;  /* 0x000000060700723e */ /* 0x000fe200000000ff */
[----:B-1----:R-:W-:-:S02]  /*15c10*/  IMAD.MOV.U32 R22, RZ, RZ, R51 ;  /* 0x000000ffff167224 */ /* 0x002fc400078e0033 */
[----:B------:R-:W-:-:S04]  /*15c20*/  IMAD.WIDE.U32 R50, R16, -0x2daee0ad, RZ ;  /* 0xd2511f5310327825 */ /* 0x000fc800078e00ff */
[----:B------:R-:W-:Y:S01]  /*15c30*/  IMAD.MOV.U32 R16, RZ, RZ, R228 ;  /* 0x000000ffff107224 */ /* 0x000fe200078e00e4 */
[----:B------:R-:W-:Y:S01]  /*15c40*/  LOP3.LUT R98, R10, UR14, R51, 0x96, !PT ;  /* 0x0000000e0a627c12 */ /* 0x000fe2000f8e9633 */
[----:B------:R2:W4:Y:S01]  /*15c50*/  LDL.LU R228, [R1+0x458] ;  /* 0x0004580001e47983 */ /* 0x0005220000300800 */
[----:B------:R-:W-:Y:S01]  /*15c60*/  IMAD.MOV.U32 R10, RZ, RZ, R243 ;  /* 0x000000ffff0a7224 */ /* 0x000fe200078e00f3 */
[C---:B------:R-:W-:Y:S02]  /*15c70*/  PRMT R174, R0.reuse, 0x7610, R174 ;  /* 0x0000761000ae7816 */ /* 0x040fe400000000ae */
[----:B------:R2:W2:Y:S01]  /*15c80*/  LDL.LU R243, [R1+0x454] ;  /* 0x0004540001f37983 */ /* 0x0004a20000300800 */
[----:B------:R-:W-:Y:S02]  /*15c90*/  PRMT R173, R0, 0x7632, R173 ;  /* 0x0000763200ad7816 */ /* 0x000fe400000000ad */
[----:B------:R-:W-:Y:S01]  /*15ca0*/  @!P1 HADD2 R75, -R174.H0_H0, -RZ.H0_H0 ;  /* 0xa00000ffae4b9230 */ /* 0x000fe20000000900 */
[----:B------:R1:W-:Y:S01]  /*15cb0*/  STL [R1+0x37c], R177 ;  /* 0x00037cb101007387 */ /* 0x0003e20000100800 */
[----:B------:R-:W-:Y:S01]  /*15cc0*/  LOP3.LUT R0, R98, 0xffff, RZ, 0xc0, !PT ;  /* 0x0000ffff62007812 */ /* 0x000fe200078ec0ff */
[----:B------:R-:W-:Y:S01]  /*15cd0*/  MUFU.EX2 R9, R9 ;  /* 0x0000000900097308 */ /* 0x000fe20000000800 */
[----:B------:R-:W-:-:S02]  /*15ce0*/  @P4 HADD2 R74, -R173.H0_H0, -RZ.H0_H0 ;  /* 0xa00000ffad4a4230 */ /* 0x000fc40000000900 */
[----:B------:R-:W-:-:S04]  /*15cf0*/  SHF.R.U32.HI R0, RZ, 0x8, R0 ;  /* 0x00000008ff007819 */ /* 0x000fc80000011600 */
[----:B------:R-:W-:Y:S01]  /*15d00*/  LOP3.LUT R0, R0, 0xffff, RZ, 0xc0, !PT ;  /* 0x0000ffff00007812 */ /* 0x000fe200078ec0ff */
[----:B-1----:R-:W-:Y:S02]  /*15d10*/  IMAD.MOV.U32 R177, RZ, RZ, R69 ;  /* 0x000000ffffb17224 */ /* 0x002fe400078e0045 */
[----:B------:R1:W1:Y:S02]  /*15d20*/  MUFU.EX2 R69, R23 ;  /* 0x0000001700457308 */ /* 0x0002640000000800 */
[----:B-1----:R-:W-:Y:S01]  /*15d30*/  IMAD.MOV.U32 R23, RZ, RZ, R2 ;  /* 0x000000ffff177224 */ /* 0x002fe200078e0002 */
[----:B------:R-:W-:-:S04]  /*15d40*/  PRMT R2, R68, 0x7773, RZ ;  /* 0x0000777344027816 */ /* 0x000fc800000000ff */
[----:B------:R-:W-:Y:S01]  /*15d50*/  ISETP.GT.U32.AND P0, PT, R2, UR7, PT ;  /* 0x0000000702007c0c */ /* 0x000fe2000bf04070 */
[----:B------:R-:W-:Y:S01]  /*15d60*/  IMAD.MOV.U32 R2, RZ, RZ, R224 ;  /* 0x000000ffff027224 */ /* 0x000fe200078e00e0 */
[----:B------:R-:W-:Y:S02]  /*15d70*/  PRMT R224, R174, 0x5410, R173 ;  /* 0x00005410aee07816 */ /* 0x000fe400000000ad */
[----:B------:R-:W-:Y:S01]  /*15d80*/  @!P1 PRMT R174, R75, 0x5410, RZ ;  /* 0x000054104bae9816 */ /* 0x000fe200000000ff */
[----:B------:R-:W-:Y:S01]  /*15d90*/  IMAD.MOV.U32 R75, RZ, RZ, R5 ;  /* 0x000000ffff4b7224 */ /* 0x000fe200078e0005 */
[----:B------:R-:W-:Y:S01]  /*15da0*/  ISETP.LE.U32.AND P1, PT, R0, UR7, PT ;  /* 0x0000000700007c0c */ /* 0x000fe2000bf23070 */
[----:B------:R1:W1:Y:S01]  /*15db0*/  MUFU.EX2 R5, R8 ;  /* 0x0000000800057308 */ /* 0x0002620000000800 */
[----:B------:R-:W-:Y:S01]  /*15dc0*/  F2FP.F16.F32.PACK_AB R0, R69, R61 ;  /* 0x0000003d4500723e */ /* 0x000fe200000000ff */
[----:B------:R-:W-:Y:S01]  /*15dd0*/  STL [R1+0x344], R174 ;  /* 0x000344ae01007387 */ /* 0x000fe20000100800 */
[----:B------:R-:W-:-:S02]  /*15de0*/  @P4 PRMT R173, R74, 0x5410, RZ ;  /* 0x000054104aad4816 */ /* 0x000fc400000000ff */
[C---:B------:R-:W-:Y:S02]  /*15df0*/  PRMT R172, R0.reuse, 0x7610, R172 ;  /* 0x0000761000ac7816 */ /* 0x040fe400000000ac */
[----:B------:R-:W-:Y:S01]  /*15e00*/  PRMT R175, R0, 0x7632, R175 ;  /* 0x0000763200af7816 */ /* 0x000fe200000000af */
[----:B------:R-:W-:Y:S01]  /*15e10*/  STL [R1+0x348], R173 ;  /* 0x000348ad01007387 */ /* 0x000fe20000100800 */
[----:B------:R-:W-:Y:S01]  /*15e20*/  LOP3.LUT R0, R98, 0xff, RZ, 0xc0, !PT ;  /* 0x000000ff62007812 */ /* 0x000fe200078ec0ff */
[----:B-1----:R-:W-:Y:S02]  /*15e30*/  IMAD.MOV.U32 R8, RZ, RZ, R2 ;  /* 0x000000ffff087224 */ /* 0x002fe400078e0002 */
[----:B------:R-:W-:Y:S01]  /*15e40*/  FADD.FTZ R2, R108, R3 ;  /* 0x000000036c027221 */ /* 0x000fe20000010000 */
[----:B------:R-:W-:Y:S01]  /*15e50*/  @P0 HADD2 R77, -R175.H0_H0, -RZ.H0_H0 ;  /* 0xa00000ffaf4d0230 */ /* 0x000fe20000000900 */
[----:B------:R-:W-:Y:S01]  /*15e60*/  ISETP.LE.U32.AND P4, PT, R0, UR7, PT ;  /* 0x0000000700007c0c */ /* 0x000fe2000bf83070 */
[----:B------:R-:W-:-:S02]  /*15e70*/  @P5 HADD2 R79, -R172.H0_H0, -RZ.H0_H0 ;  /* 0xa00000ffac4f5230 */ /* 0x000fc40000000900 */
[----:B------:R-:W-:Y:S01]  /*15e80*/  FADD.FTZ R2, R46, R2 ;  /* 0x000000022e027221 */ /* 0x000fe20000010000 */
[----:B------:R-:W-:Y:S02]  /*15e90*/  IMAD.MOV.U32 R46, RZ, RZ, R8 ;  /* 0x000000ffff2e7224 */ /* 0x000fe400078e0008 */
[----:B------:R-:W-:Y:S02]  /*15ea0*/  IMAD.MOV.U32 R8, RZ, RZ, R23 ;  /* 0x000000ffff087224 */ /* 0x000fe400078e0017 */
[----:B------:R-:W-:Y:S02]  /*15eb0*/  IMAD.MOV.U32 R23, RZ, RZ, R10 ;  /* 0x000000ffff177224 */ /* 0x000fe400078e000a */
[----:B------:R-:W-:Y:S01]  /*15ec0*/  IMAD.MOV.U32 R10, RZ, RZ, R16 ;  /* 0x000000ffff0a7224 */ /* 0x000fe200078e0010 */
[----:B------:R-:W-:Y:S01]  /*15ed0*/  F2FP.F16.F32.PACK_AB R0, R9, R5 ;  /* 0x000000050900723e */ /* 0x000fe200000000ff */
[----:B------:R-:W-:Y:S02]  /*15ee0*/  IMAD.MOV.U32 R16, RZ, RZ, R21 ;  /* 0x000000ffff107224 */ /* 0x000fe400078e0015 */
[----:B------:R-:W-:-:S02]  /*15ef0*/  IMAD.MOV.U32 R21, RZ, RZ, R49 ;  /* 0x000000ffff157224 */ /* 0x000fc400078e0031 */
[----:B------:R-:W-:Y:S02]  /*15f00*/  IMAD.MOV.U32 R49, RZ, RZ, R156 ;  /* 0x000000ffff317224 */ /* 0x000fe400078e009c */
[----:B------:R-:W-:Y:S01]  /*15f10*/  IMAD.MOV.U32 R156, RZ, RZ, R229 ;  /* 0x000000ffff9c7224 */ /* 0x000fe200078e00e5 */
[----:B------:R-:W-:Y:S01]  /*15f20*/  PRMT R229, R172, 0x5410, R175 ;  /* 0x00005410ace57816 */ /* 0x000fe200000000af */
[----:B------:R-:W-:Y:S01]  /*15f30*/  IMAD.MOV.U32 R3, RZ, RZ, R244 ;  /* 0x000000ffff037224 */ /* 0x000fe200078e00f4 */
[----:B------:R-:W-:Y:S01]  /*15f40*/  @P0 PRMT R175, R77, 0x5410, RZ ;  /* 0x000054104daf0816 */ /* 0x000fe200000000ff */
[----:B------:R-:W-:Y:S01]  /*15f50*/  IMAD.MOV.U32 R77, RZ, RZ, R65 ;  /* 0x000000ffff4d7224 */ /* 0x000fe200078e0041 */
[C---:B------:R-:W-:Y:S02]  /*15f60*/  PRMT R178, R0.reuse, 0x7610, R178 ;  /* 0x0000761000b27816 */ /* 0x040fe400000000b2 */
[----:B------:R-:W-:Y:S01]  /*15f70*/  PRMT R176, R0, 0x7632, R176 ;  /* 0x0000763200b07816 */ /* 0x000fe200000000b0 */
[----:B------:R1:W-:Y:S01]  /*15f80*/  MUFU.EX2 R65, R24 ;  /* 0x0000001800417308 */ /* 0x0003e20000000800 */
[----:B------:R-:W-:Y:S01]  /*15f90*/  PRMT R0, R98, 0x7632, R0 ;  /* 0x0000763262007816 */ /* 0x000fe20000000000 */
[----:B------:R2:W2:Y:S01]  /*15fa0*/  LDL.LU R244, [R1+0x450] ;  /* 0x0004500001f47983 */ /* 0x0004a20000300800 */
[----:B------:R-:W-:Y:S01]  /*15fb0*/  @P5 PRMT R172, R79, 0x5410, RZ ;  /* 0x000054104fac5816 */ /* 0x000fe200000000ff */
[----:B------:R-:W-:Y:S01]  /*15fc0*/  IMAD.MOV.U32 R79, RZ, RZ, R249 ;  /* 0x000000ffff4f7224 */ /* 0x000fe200078e00f9 */
[----:B------:R-:W-:Y:S01]  /*15fd0*/  LOP3.LUT R0, R0, 0xff, RZ, 0xc0, !PT ;  /* 0x000000ff00007812 */ /* 0x000fe200078ec0ff */
[----:B------:R2:W2:Y:S01]  /*15fe0*/  LDL.LU R249, [R1+0x44c] ;  /* 0x00044c0001f97983 */ /* 0x0004a20000300800 */
[----:B------:R-:W-:-:S02]  /*15ff0*/  @!P1 HADD2 R80, -R176.H0_H0, -RZ.H0_H0 ;  /* 0xa00000ffb0509230 */ /* 0x000fc40000000900 */
[----:B------:R-:W-:Y:S01]  /*16000*/  FADD.FTZ R2, R43, R2 ;  /* 0x000000022b027221 */ /* 0x000fe20000010000 */
[----:B------:R-:W-:Y:S01]  /*16010*/  ISETP.LE.U32.AND P0, PT, R0, UR7, PT ;  /* 0x0000000700007c0c */ /* 0x000fe2000bf03070 */
[----:B------:R-:W-:Y:S01]  /*16020*/  STL [R1+0x34c], R172 ;  /* 0x00034cac01007387 */ /* 0x000fe20000100800 */
[----:B------:R-:W-:Y:S02]  /*16030*/  @!P4 HADD2 R84, -R178.H0_H0, -RZ.H0_H0 ;  /* 0xa00000ffb254c230 */ /* 0x000fe40000000900 */
[----:B-1----:R-:W-:Y:S01]  /*16040*/  IMAD.MOV.U32 R24, RZ, RZ, R75 ;  /* 0x000000ffff187224 */ /* 0x002fe200078e004b */
[----:B------:R-:W-:Y:S01]  /*16050*/  PRMT R0, R178, 0x5410, R176 ;  /* 0x00005410b2007816 */ /* 0x000fe200000000b0 */
[----:B------:R1:W1:Y:S01]  /*16060*/  MUFU.EX2 R75, R25 ;  /* 0x00000019004b7308 */ /* 0x0002620000000800 */
[----:B------:R-:W-:Y:S01]  /*16070*/  STL [R1+0x380], R175 ;  /* 0x000380af01007387 */ /* 0x000fe20000100800 */
[----:B------:R-:W-:Y:S01]  /*16080*/  @!P1 PRMT R176, R80, 0x5410, RZ ;  /* 0x0000541050b09816 */ /* 0x000fe200000000ff */
[----:B-1----:R-:W-:-:S02]  /*16090*/  IMAD.MOV.U32 R25, RZ, RZ, R238 ;  /* 0x000000ffff197224 */ /* 0x002fc400078e00ee */
[----:B------:R-:W2:Y:S01]  /*160a0*/  LDL.LU R238, [R1+0x448] ;  /* 0x0004480001ee7983 */ /* 0x000ea20000300800 */
[----:B------:R-:W-:Y:S01]  /*160b0*/  FADD.FTZ R2, R30, R2 ;  /* 0x000000021e027221 */ /* 0x000fe20000010000 */
[----:B------:R-:W-:Y:S01]  /*160c0*/  @!P4 PRMT R178, R84, 0x5410, RZ ;  /* 0x0000541054b2c816 */ /* 0x000fe200000000ff */
[----:B------:R-:W-:Y:S01]  /*160d0*/  IMAD.MOV.U32 R84, RZ, RZ, R19 ;  /* 0x000000ffff547224 */ /* 0x000fe200078e0013 */
[----:B------:R1:W-:Y:S01]  /*160e0*/  STL [R1+0x1d4], R0 ;  /* 0x0001d40001007387 */ /* 0x0003e20000100800 */
[----:B------:R-:W-:Y:S01]  /*160f0*/  FADD.FTZ R2, R29, R2 ;  /* 0x000000021d027221 */ /* 0x000fe20000010000 */
[----:B------:R1:W-:Y:S01]  /*16100*/  MUFU.EX2 R19, R11 ;  /* 0x0000000b00137308 */ /* 0x0003e20000000800 */
[----:B------:R-:W-:Y:S01]  /*16110*/  IMAD.MOV.U32 R80, RZ, RZ, R177 ;  /* 0x000000ffff507224 */ /* 0x000fe200078e00b1 */
[----:B------:R1:W-:Y:S04]  /*16120*/  STL [R1+0x340], R178 ;  /* 0x000340b201007387 */ /* 0x0003e80000100800 */
[----:B------:R3:W-:Y:S01]  /*16130*/  STL [R1+0x384], R176 ;  /* 0x000384b001007387 */ /* 0x0007e20000100800 */
[----:B-1----:R-:W-:-:S02]  /*16140*/  IMAD.MOV.U32 R11, RZ, RZ, R79 ;  /* 0x000000ffff0b7224 */ /* 0x002fc400078e004f */
[----:B------:R-:W-:Y:S02]  /*16150*/  IMAD.MOV.U32 R79, RZ, RZ, R21 ;  /* 0x000000ffff4f7224 */ /* 0x000fe400078e0015 */
[----:B------:R1:W3:Y:S01]  /*16160*/  MUFU.EX2 R21, R14 ;  /* 0x0000000e00157308 */ /* 0x0002e20000000800 */
[----:B------:R-:W-:-:S04]  /*16170*/  SHF.R.U32.HI R0, RZ, 0x18, R98 ;  /* 0x00000018ff007819 */ /* 0x000fc80000011662 */
[----:B------:R-:W-:Y:S01]  /*16180*/  ISETP.LE.U32.AND P1, PT, R0, UR7, PT ;  /* 0x0000000700007c0c */ /* 0x000fe2000bf23070 */
[----:B------:R-:W-:Y:S01]  /*16190*/  IMAD.MOV.U32 R178, RZ, RZ, R3 ;  /* 0x000000ffffb27224 */ /* 0x000fe200078e0003 */
[----:B------:R-:W-:Y:S01]  /*161a0*/  F2FP.F16.F32.PACK_AB R0, R75, R65 ;  /* 0x000000414b00723e */ /* 0x000fe200000000ff */
[----:B------:R-:W-:-:S03]  /*161b0*/  FADD.FTZ R3, R47, R4 ;  /* 0x000000042f037221 */ /* 0x000fc60000010000 */
[C---:B------:R-:W-:Y:S02]  /*161c0*/  PRMT R171, R0.reuse, 0x7610, R171 ;  /* 0x0000761000ab7816 */ /* 0x040fe400000000ab */
[----:B------:R-:W-:Y:S01]  /*161d0*/  PRMT R170, R0, 0x7632, R170 ;  /* 0x0000763200aa7816 */ /* 0x000fe200000000aa */
[----:B------:R-:W-:Y:S02]  /*161e0*/  IMAD.MOV.U32 R0, RZ, RZ, R50 ;  /* 0x000000ffff007224 */ /* 0x000fe400078e0032 */
[----:B------:R-:W-:Y:S02]  /*161f0*/  @!P0 HADD2 R87, -R171.H0_H0, -RZ.H0_H0 ;  /* 0xa00000ffab578230 */ /* 0x000fe40000000900 */
[----:B------:R-:W-:Y:S01]  /*16200*/  IMAD.MOV.U32 R47, RZ, RZ, R23 ;  /* 0x000000ffff2f7224 */ /* 0x000fe200078e0017 */
[----:B------:R-:W-:Y:S01]  /*16210*/  PRMT R177, R171, 0x5410, R170 ;  /* 0x00005410abb17816 */ /* 0x000fe200000000aa */
[----:B-1----:R-:W-:Y:S01]  /*16220*/  IMAD.MOV.U32 R14, RZ, RZ, R84 ;  /* 0x000000ffff0e7224 */ /* 0x002fe200078e0054 */
[----:B------:R-:W-:Y:S01]  /*16230*/  LOP3.LUT R0, R0, 0xff, RZ, 0xc0, !PT ;  /* 0x000000ff00007812 */ /* 0x000fe200078ec0ff */
[----:B------:R-:W-:Y:S01]  /*16240*/  IMAD.MOV.U32 R23, RZ, RZ, R16 ;  /* 0x000000ffff177224 */ /* 0x000fe200078e0010 */
[----:B------:R-:W-:Y:S01]  /*16250*/  @!P0 PRMT R171, R87, 0x5410, RZ ;  /* 0x0000541057ab8816 */ /* 0x000fe200000000ff */
[----:B------:R-:W-:Y:S01]  /*16260*/  IMAD.MOV.U32 R84, RZ, RZ, R201 ;  /* 0x000000ffff547224 */ /* 0x000fe200078e00c9 */
[----:B------:R-:W-:Y:S01]  /*16270*/  ISETP.LE.U32.AND P5, PT, R0, UR7, PT ;  /* 0x0000000700007c0c */ /* 0x000fe2000bfa3070 */
[----:B------:R-:W-:Y:S01]  /*16280*/  FADD.FTZ R0, R17, R2 ;  /* 0x0000000211007221 */ /* 0x000fe20000010000 */
[----:B------:R-:W1:Y:S01]  /*16290*/  S2R R16, SR_TID.X ;  /* 0x0000000000107919 */ /* 0x000e620000002100 */
[----:B------:R-:W-:-:S02]  /*162a0*/  IMAD.MOV.U32 R87, RZ, RZ, R46 ;  /* 0x000000ffff577224 */ /* 0x000fc400078e002e */
[----:B------:R-:W-:Y:S02]  /*162b0*/  @!P1 HADD2 R86, -R170.H0_H0, -RZ.H0_H0 ;  /* 0xa00000ffaa569230 */ /* 0x000fe40000000900 */
[----:B------:R-:W-:Y:S01]  /*162c0*/  FADD.FTZ R2, R20, R0 ;  /* 0x0000000014027221 */ /* 0x000fe20000010000 */
[----:B------:R-:W-:Y:S01]  /*162d0*/  PRMT R0, R50, 0x7771, RZ ;  /* 0x0000777132007816 */ /* 0x000fe200000000ff */
[----:B------:R-:W-:Y:S02]  /*162e0*/  IMAD.MOV.U32 R17, RZ, RZ, R77 ;  /* 0x000000ffff117224 */ /* 0x000fe400078e004d */
[----:B------:R-:W-:Y:S01]  /*162f0*/  FADD.FTZ R2, R6, R2 ;  /* 0x0000000206027221 */ /* 0x000fe20000010000 */
[----:B------:R-:W-:Y:S01]  /*16300*/  ISETP.GT.U32.AND P4, PT, R0, UR7, PT ;  /* 0x0000000700007c0c */ /* 0x000fe2000bf84070 */
[----:B------:R-:W-:Y:S01]  /*16310*/  IMAD.MOV.U32 R46, RZ, RZ, R67 ;  /* 0x000000ffff2e7224 */ /* 0x000fe200078e0043 */
[----:B---3--:R-:W-:Y:S01]  /*16320*/  F2FP.F16.F32.PACK_AB R0, R21, R19 ;  /* 0x000000131500723e */ /* 0x008fe200000000ff */
[----:B------:R-:W-:Y:S01]  /*16330*/  FADD.FTZ R2, R7, R2 ;  /* 0x0000000207027221 */ /* 0x000fe20000010000 */
[----:B------:R-:W-:Y:S01]  /*16340*/  MUFU.EX2 R67, R31 ;  /* 0x0000001f00437308 */ /* 0x000fe20000000800 */
[----:B------:R-:W3:Y:S01]  /*16350*/  LDL.64 R6, [R1+0xe8] ;  /* 0x0000e80001067983 */ /* 0x000ee20000100a00 */
[----:B------:R-:W-:-:S02]  /*16360*/  PRMT R169, R0, 0x7610, R169 ;  /* 0x0000761000a97816 */ /* 0x000fc400000000a9 */
[----:B------:R-:W-:Y:S02]  /*16370*/  PRMT R168, R0, 0x7632, R168 ;  /* 0x0000763200a87816 */ /* 0x000fe400000000a8 */
[----:B------:R-:W-:Y:S01]  /*16380*/  PRMT R0, R50, 0x7772, RZ ;  /* 0x0000777232007816 */ /* 0x000fe200000000ff */
[----:B------:R-:W-:Y:S01]  /*16390*/  @!P5 HADD2 R90, -R169.H0_H0, -RZ.H0_H0 ;  /* 0xa00000ffa95ad230 */ /* 0x000fe20000000900 */
[----:B------:R-:W-:Y:S01]  /*163a0*/  PRMT R201, R169, 0x5410, R168 ;  /* 0x00005410a9c97816 */ /* 0x000fe200000000a8 */
[----:B------:R1:W1:Y:S01]  /*163b0*/  MUFU.EX2 R77, R34 ;  /* 0x00000022004d7308 */ /* 0x0002620000000800 */
[----:B------:R-:W-:Y:S01]  /*163c0*/  @!P1 PRMT R170, R86, 0x5410, RZ ;  /* 0x0000541056aa9816 */ /* 0x000fe200000000ff */
[----:B------:R-:W-:Y:S01]  /*163d0*/  UIADD3 UR33, UPT, UPT, UR33, -0x1, URZ ;  /* 0xffffffff21217890 */ /* 0x000fe2000fffe0ff */
[----:B------:R-:W-:Y:S01]  /*163e0*/  @!P5 PRMT R169, R90, 0x5410, RZ ;  /* 0x000054105aa9d816 */ /* 0x000fe200000000ff */
[----:B------:R-:W-:Y:S01]  /*163f0*/  IMAD.MOV.U32 R51, RZ, RZ, R87 ;  /* 0x000000ffff337224 */ /* 0x000fe200078e0057 */
[----:B------:R-:W1:Y:S01]  /*16400*/  S2R R90, SR_CTAID.X ;  /* 0x00000000005a7919 */ /* 0x000e620000002500 */
[----:B------:R-:W-:Y:S01]  /*16410*/  ISETP.GT.U32.AND P1, PT, R0, UR7, PT ;  /* 0x0000000700007c0c */ /* 0x000fe2000bf24070 */
[----:B------:R-:W-:Y:S01]  /*16420*/  @P4 HADD2 R89, -R168.H0_H0, -RZ.H0_H0 ;  /* 0xa00000ffa8594230 */ /* 0x000fe20000000900 */
[----:B------:R-:W-:-:S04]  /*16430*/  PRMT R0, R50, 0x7773, RZ ;  /* 0x0000777332007816 */ /* 0x000fc800000000ff */
[----:B------:R-:W-:Y:S02]  /*16440*/  ISETP.GT.U32.AND P0, PT, R0, UR7, PT ;  /* 0x0000000700007c0c */ /* 0x000fe4000bf04070 */
[----:B-1----:R-:W-:Y:S01]  /*16450*/  SHF.R.U32.HI R4, RZ, 0x5, R16 ;  /* 0x00000005ff047819 */ /* 0x002fe20000011610 */
[----:B------:R-:W-:Y:S01]  /*16460*/  IMAD.MOV.U32 R34, RZ, RZ, R14 ;  /* 0x000000ffff227224 */ /* 0x000fe200078e000e */
[----:B------:R-:W-:Y:S01]  /*16470*/  F2FP.F16.F32.PACK_AB R0, R77, R67 ;  /* 0x000000434d00723e */ /* 0x000fe200000000ff */
[----:B------:R-:W-:Y:S02]  /*16480*/  IMAD.MOV.U32 R87, RZ, RZ, R17 ;  /* 0x000000ffff577224 */ /* 0x000fe400078e0011 */
[----:B------:R-:W-:Y:S01]  /*16490*/  FADD.FTZ R2, R5, R2 ;  /* 0x0000000205027221 */ /* 0x000fe20000010000 */
[----:B------:R-:W-:Y:S01]  /*164a0*/  IMAD.MOV.U32 R20, RZ, RZ, R11 ;  /* 0x000000ffff147224 */ /* 0x000fe200078e000b */
[C---:B------:R-:W-:Y:S02]  /*164b0*/  PRMT R167, R0.reuse, 0x7610, R167 ;  /* 0x0000761000a77816 */ /* 0x040fe400000000a7 */
[----:B------:R-:W-:Y:S01]  /*164c0*/  PRMT R166, R0, 0x7632, R166 ;  /* 0x0000763200a67816 */ /* 0x000fe200000000a6 */
[----:B------:R-:W-:Y:S01]  /*164d0*/  FADD.FTZ R0, R56, R3 ;  /* 0x0000000338007221 */ /* 0x000fe20000010000 */
[----:B------:R-:W-:Y:S01]  /*164e0*/  IMAD.MOV.U32 R14, RZ, RZ, R202 ;  /* 0x000000ffff0e7224 */ /* 0x000fe200078e00ca */
[----:B------:R-:W-:Y:S01]  /*164f0*/  @P4 PRMT R168, R89, 0x5410, RZ ;  /* 0x0000541059a84816 */ /* 0x000fe200000000ff */
[----:B------:R-:W-:-:S02]  /*16500*/  IMAD.MOV.U32 R86, RZ, RZ, R10 ;  /* 0x000000ffff567224 */ /* 0x000fc400078e000a */
[----:B------:R-:W-:Y:S01]  /*16510*/  FADD.FTZ R3, R37, R0 ;  /* 0x0000000025037221 */ /* 0x000fe20000010000 */
[----:B------:R-:W-:Y:S02]  /*16520*/  IMAD.U32 R0, RZ, RZ, UR23 ;  /* 0x00000017ff007e24 */ /* 0x000fe4000f8e00ff */
[----:B------:R-:W-:Y:S01]  /*16530*/  @P0 HADD2 R91, -R166.H0_H0, -RZ.H0_H0 ;  /* 0xa00000ffa65b0230 */ /* 0x000fe20000000900 */
[----:B------:R-:W-:Y:S01]  /*16540*/  PRMT R202, R167, 0x5410, R166 ;  /* 0x00005410a7ca7816 */ /* 0x000fe200000000a6 */
[----:B------:R-:W-:Y:S01]  /*16550*/  @P1 HADD2 R93, -R167.H0_H0, -RZ.H0_H0 ;  /* 0xa00000ffa75d1230 */ /* 0x000fe20000000900 */
[----:B------:R-:W-:Y:S01]  /*16560*/  LOP3.LUT R0, R0, UR33, R189, 0x96, !PT ;  /* 0x0000002100007c12 */ /* 0x000fe2000f8e96bd */
[----:B------:R-:W-:Y:S01]  /*16570*/  IMAD R90, R90, 0x8, R4 ;  /* 0x000000085a5a7824 */ /* 0x000fe200078e0204 */
[----:B------:R-:W-:Y:S01]  /*16580*/  @P0 PRMT R166, R91, 0x5410, RZ ;  /* 0x000054105ba60816 */ /* 0x000fe200000000ff */
[----:B------:R-:W4:Y:S02]  /*16590*/  LDL.LU.64 R188, [R1+0x440] ;  /* 0x0004400001bc7983 */ /* 0x000f240000300a00 */
[----:B------:R-:W-:-:S04]  /*165a0*/  IMAD.WIDE.U32 R16, R0, -0x326172a9, RZ ;  /* 0xcd9e8d5700107825 */ /* 0x000fc800078e00ff */
[----:B------:R-:W-:-:S03]  /*165b0*/  IMAD.WIDE.U32 R90, R90, -0x326172a9, RZ ;  /* 0xcd9e8d575a5a7825 */ /* 0x000fc600078e00ff */
[----:B------:R-:W-:Y:S01]  /*165c0*/  LOP3.LUT R0, R90, UR6, R17, 0x96, !PT ;  /* 0x000000065a007c12 */ /* 0x000fe2000f8e9611 */
[----:B------:R-:W-:-:S04]  /*165d0*/  IMAD.MOV.U32 R91, RZ, RZ, R20 ;  /* 0x000000ffff5b7224 */ /* 0x000fc800078e0014 */
[----:B------:R-:W-:-:S04]  /*165e0*/  IMAD.WIDE.U32 R4, R0, -0x2daee0ad, RZ ;  /* 0xd2511f5300047825 */ /* 0x000fc800078e00ff */
[----:B------:R-:W-:Y:S01]  /*165f0*/  IMAD.MOV.U32 R89, RZ, RZ, R86 ;  /* 0x000000ffff597224 */ /* 0x000fe200078e0056 */
[----:B------:R-:W-:Y:S01]  /*16600*/  LOP3.LUT R0, R246, UR31, R5, 0x96, !PT ;  /* 0x0000001ff6007c12 */ /* 0x000fe2000f8e9605 */
[----:B------:R-:W-:Y:S01]  /*16610*/  IMAD.MOV.U32 R20, RZ, RZ, R46 ;  /* 0x000000ffff147224 */ /* 0x000fe200078e002e */
[----:B------:R1:W2:Y:S01]  /*16620*/  LDL.LU.64 R246, [R1+0x438] ;  /* 0x0004380001f67983 */ /* 0x0002a20000300a00 */
[----:B------:R-:W-:Y:S02]  /*16630*/  IMAD.MOV.U32 R46, RZ, RZ, R216 ;  /* 0x000000ffff2e7224 */ /* 0x000fe400078e00d8 */
[----:B------:R-:W-:Y:S02]  /*16640*/  IMAD.MOV.U32 R86, RZ, RZ, R217 ;  /* 0x000000ffff567224 */ /* 0x000fe400078e00d9 */
[----:B------:R-:W4:Y:S01]  /*16650*/  LDL.64 R216, [R1+0x68] ;  /* 0x0000680001d87983 */ /* 0x000f220000100a00 */
[----:B------:R-:W-:Y:S01]  /*16660*/  @P1 PRMT R167, R93, 0x5410, RZ ;  /* 0x000054105da71816 */ /* 0x000fe200000000ff */
[----:B------:R-:W-:-:S02]  /*16670*/  IMAD.MOV.U32 R93, RZ, RZ, R47 ;  /* 0x000000ffff5d7224 */ /* 0x000fc400078e002f */
[----:B------:R-:W-:Y:S02]  /*16680*/  IMAD.MOV.U32 R47, RZ, RZ, R178 ;  /* 0x000000ffff2f7224 */ /* 0x000fe400078e00b2 */
[----:B------:R-:W-:Y:S02]  /*16690*/  IMAD.MOV.U32 R90, RZ, RZ, R14 ;  /* 0x000000ffff5a7224 */ /* 0x000fe400078e000e */
[----:B------:R-:W-:Y:S02]  /*166a0*/  IMAD.MOV.U32 R178, RZ, RZ, R102 ;  /* 0x000000ffffb27224 */ /* 0x000fe400078e0066 */
[----:B------:R-:W-:Y:S02]  /*166b0*/  IMAD.MOV.U32 R14, RZ, RZ, R83 ;  /* 0x000000ffff0e7224 */ /* 0x000fe400078e0053 */
[----:B------:R-:W-:Y:S02]  /*166c0*/  IMAD.MOV.U32 R102, RZ, RZ, R82 ;  /* 0x000000ffff667224 */ /* 0x000fe400078e0052 */
[----:B------:R-:W2:Y:S01]  /*166d0*/  LDL.64 R82, [R1+0x308] ;  /* 0x0003080001527983 */ /* 0x000ea20000100a00 */
[----:B------:R-:W-:Y:S01]  /*166e0*/  FADD.FTZ R10, R9, R2 ;  /* 0x00000002090a7221 */ /* 0x000fe20000010000 */
[----:B------:R-:W-:Y:S01]  /*166f0*/  LOP3.LUT R2, R16, UR32, R123, 0x96, !PT ;  /* 0x0000002010027c12 */ /* 0x000fe2000f8e967b */
[----:B------:R-:W-:-:S02]  /*16700*/  IMAD.MOV.U32 R56, RZ, RZ, R51 ;  /* 0x000000ffff387224 */ /* 0x000fc400078e0033 */
[----:B------:R-:W-:Y:S01]  /*16710*/  FADD.FTZ R11, R35, R3 ;  /* 0x00000003230b7221 */ /* 0x000fe20000010000 */
[----:B------:R-:W-:Y:S02]  /*16720*/  IMAD.MOV.U32 R51, RZ, RZ, R34 ;  /* 0x000000ffff337224 */ /* 0x000fe400078e0022 */
[----:B------:R-:W-:-:S04]  /*16730*/  IMAD.WIDE.U32 R2, R2, -0x2daee0ad, RZ ;  /* 0xd2511f5302027825 */ /* 0x000fc800078e00ff */
[----:B---3--:R-:W-:Y:S02]  /*16740*/  IMAD.MOV.U32 R34, RZ, RZ, R6 ;  /* 0x000000ffff227224 */ /* 0x008fe400078e0006 */
[----:B------:R-:W-:Y:S02]  /*16750*/  IMAD.MOV.U32 R35, RZ, RZ, R7 ;  /* 0x000000ffff237224 */ /* 0x000fe400078e0007 */
[----:B------:R-:W-:Y:S01]  /*16760*/  IMAD.WIDE.U32 R6, R0, -0x326172a9, RZ ;  /* 0xcd9e8d5700067825 */ /* 0x000fe200078e00ff */
[----:B------:R-:W-:-:S03]  /*16770*/  LOP3.LUT R0, R4, UR29, R3, 0x96, !PT ;  /* 0x0000001d04007c12 */ /* 0x000fc6000f8e9603 */
[----:B------:R-:W-:Y:S01]  /*16780*/  IMAD.MOV.U32 R4, RZ, RZ, R8 ;  /* 0x000000ffff047224 */ /* 0x000fe200078e0008 */
[----:B------:R-:W-:-:S03]  /*16790*/  LOP3.LUT R5, R122, UR30, R7, 0x96, !PT ;  /* 0x0000001e7a057c12 */ /* 0x000fc6000f8e9607 */
[----:B------:R-:W-:Y:S02]  /*167a0*/  IMAD.MOV.U32 R3, RZ, RZ, R4 ;  /* 0x000000ffff037224 */ /* 0x000fe400078e0004 */
[----:B------:R-:W-:-:S04]  /*167b0*/  IMAD.WIDE.U32 R8, R5, -0x2daee0ad, RZ ;  /* 0xd2511f5305087825 */ /* 0x000fc800078e00ff */
[----:B------:R-:W-:-:S05]  /*167c0*/  IMAD.WIDE.U32 R4, R0, -0x326172a9, RZ ;  /* 0xcd9e8d5700047825 */ /* 0x000fca00078e00ff */
[----:B------:R-:W-:Y:S02]  /*167d0*/  LOP3.LUT R0, R6, UR27, R5, 0x96, !PT ;  /* 0x0000001b06007c12 */ /* 0x000fe4000f8e9605 */
[----:B------:R-:W-:-:S03]  /*167e0*/  LOP3.LUT R2, R2, UR26, R9, 0x96, !PT ;  /* 0x0000001a02027c12 */ /* 0x000fc6000f8e9609 */
[----:B------:R-:W-:-:S04]  /*167f0*/  IMAD.WIDE.U32 R6, R0, -0x2daee0ad, RZ ;  /* 0xd2511f5300067825 */ /* 0x000fc800078e00ff */
[----:B------:R-:W-:Y:S01]  /*16800*/  IMAD.MOV.U32 R9, RZ, RZ, R3 ;  /* 0x000000ffff097224 */ /* 0x000fe200078e0003 */
[----:B------:R-:W-:Y:S01]  /*16810*/  LOP3.LUT R0, R8, UR16, R7, 0x96, !PT ;  /* 0x0000001008007c12 */ /* 0x000fe2000f8e9607 */
[----:B------:R-:W-:Y:S02]  /*16820*/  IMAD.MOV.U32 R8, RZ, RZ, R91 ;  /* 0x000000ffff087224 */ /* 0x000fe400078e005b */
        /* <DEDUP_REMOVED lines=8> */
[----:B------:R-:W-:-:S02]  /*168b0*/  IMAD.MOV.U32 R156, RZ, RZ, R163 ;  /* 0x000000ffff9c7224 */ /* 0x000fc400078e00a3 */
[----:B------:R-:W-:Y:S02]  /*168c0*/  IMAD.MOV.U32 R4, RZ, RZ, R162 ;  /* 0x000000ffff047224 */ /* 0x000fe400078e00a2 */
[----:B------:R-:W-:-:S04]  /*168d0*/  IMAD.WIDE.U32 R162, R0, -0x326172a9, RZ ;  /* 0xcd9e8d5700a27825 */ /* 0x000fc800078e00ff */
[----:B------:R-:W-:Y:S02]  /*168e0*/  IMAD.MOV.U32 R7, RZ, RZ, R93 ;  /* 0x000000ffff077224 */ /* 0x000fe400078e005d */
[----:B------:R-:W-:Y:S01]  /*168f0*/  IMAD.MOV.U32 R93, RZ, RZ, R49 ;  /* 0x000000ffff5d7224 */ /* 0x000fe200078e0031 */
[----:B------:R-:W-:Y:S01]  /*16900*/  LOP3.LUT R49, R2, UR15, R163, 0x96, !PT ;  /* 0x0000000f02317c12 */ /* 0x000fe2000f8e96a3 */
[----:B------:R-:W-:-:S03]  /*16910*/  IMAD.MOV.U32 R3, RZ, RZ, R162 ;  /* 0x000000ffff037224 */ /* 0x000fc600078e00a2 */
[----:B------:R-:W-:-:S04]  /*16920*/  LOP3.LUT R0, R49, 0xffff, RZ, 0xc0, !PT ;  /* 0x0000ffff31007812 */ /* 0x000fc800078ec0ff */
[----:B------:R-:W-:Y:S02]  /*16930*/  SHF.R.U32.HI R0, RZ, 0x8, R0 ;  /* 0x00000008ff007819 */ /* 0x000fe40000011600 */
[----:B------:R-:W-:Y:S02]  /*16940*/  LOP3.LUT R3, R3, 0xff, RZ, 0xc0, !PT ;  /* 0x000000ff03037812 */ /* 0x000fe400078ec0ff */
[----:B------:R-:W-:Y:S01]  /*16950*/  LOP3.LUT R0, R0, 0xffff, RZ, 0xc0, !PT ;  /* 0x0000ffff00007812 */ /* 0x000fe200078ec0ff */
[----:B------:R-:W-:Y:S01]  /*16960*/  FADD.FTZ R2, R19, R10 ;  /* 0x0000000a13027221 */ /* 0x000fe20000010000 */
[----:B------:R-:W-:Y:S01]  /*16970*/  IMAD.MOV.U32 R10, RZ, RZ, R7 ;  /* 0x000000ffff0a7224 */ /* 0x000fe200078e0007 */
[----:B------:R-:W-:Y:S01]  /*16980*/  ISETP.LE.U32.AND P4, PT, R3, UR7, PT ;  /* 0x0000000703007c0c */ /* 0x000fe2000bf83070 */
[----:B------:R3:W-:Y:S01]  /*16990*/  MUFU.EX2 R7, R15 ;  /* 0x0000000f00077308 */ /* 0x0007e20000000800 */
[----:B------:R-:W-:Y:S01]  /*169a0*/  ISETP.LE.U32.AND P0, PT, R0, UR7, PT ;  /* 0x0000000700007c0c */ /* 0x000fe2000bf03070 */
[----:B------:R-:W-:Y:S01]  /*169b0*/  IMAD.MOV.U32 R3, RZ, RZ, R46 ;  /* 0x000000ffff037224 */ /* 0x000fe200078e002e */
[----:B------:R-:W-:-:S04]  /*169c0*/  PRMT R0, R49, 0x7632, R0 ;  /* 0x0000763231007816 */ /* 0x000fc80000000000 */
[----:B------:R-:W-:Y:S01]  /*169d0*/  LOP3.LUT R0, R0, 0xff, RZ, 0xc0, !PT ;  /* 0x000000ff00007812 */ /* 0x000fe200078ec0ff */
[----:B---3--:R-:W-:Y:S02]  /*169e0*/  IMAD.MOV.U32 R15, RZ, RZ, R47 ;  /* 0x000000ffff0f7224 */ /* 0x008fe400078e002f */
[----:B------:R-:W-:-:S04]  /*169f0*/  IMAD.WIDE.U32 R46, R5, -0x2daee0ad, RZ ;  /* 0xd2511f53052e7825 */ /* 0x000fc800078e00ff */
[----:B------:R-:W-:Y:S02]  /*16a00*/  IMAD.MOV.U32 R5, RZ, RZ, R14 ;  /* 0x000000ffff057224 */ /* 0x000fe400078e000e */
[----:B------:R3:W1:Y:S01]  /*16a10*/  MUFU.EX2 R14, R18 ;  /* 0x00000012000e7308 */ /* 0x0006620000000800 */
[----:B------:R-:W-:Y:S02]  /*16a20*/  ISETP.LE.U32.AND P5, PT, R0, UR7, PT ;  /* 0x0000000700007c0c */ /* 0x000fe4000bfa3070 */
[----:B------:R-:W-:-:S04]  /*16a30*/  LOP3.LUT R0, R49, 0xff, RZ, 0xc0, !PT ;  /* 0x000000ff31007812 */ /* 0x000fc800078ec0ff */
[----:B------:R-:W-:Y:S01]  /*16a40*/  ISETP.LE.U32.AND P1, PT, R0, UR7, PT ;  /* 0x0000000700007c0c */ /* 0x000fe2000bf23070 */
[----:B---3--:R-:W-:Y:S02]  /*16a50*/  IMAD.MOV.U32 R18, RZ, RZ, R5 ;  /* 0x000000ffff127224 */ /* 0x008fe400078e0005 */
[----:B------:R-:W-:Y:S02]  /*16a60*/  IMAD.MOV.U32 R5, RZ, RZ, R3 ;  /* 0x000000ffff057224 */ /* 0x000fe400078e0003 */
[----:B------:R-:W-:Y:S02]  /*16a70*/  IMAD.MOV.U32 R3, RZ, RZ, R10 ;  /* 0x000000ffff037224 */ /* 0x000fe400078e000a */
[----:B------:R-:W-:Y:S01]  /*16a80*/  IMAD.MOV.U32 R10, RZ, RZ, R51 ;  /* 0x000000ffff0a7224 */ /* 0x000fe200078e0033 */
[----:B------:R-:W-:-:S04]  /*16a90*/  LOP3.LUT R51, R6, UR14, R47, 0x96, !PT ;  /* 0x0000000e06337c12 */ /* 0x000fc8000f8e962f */
[----:B------:R-:W-:Y:S01]  /*16aa0*/  PRMT R0, R51, 0x7632, R0 ;  /* 0x0000763233007816 */ /* 0x000fe20000000000 */
[----:B------:R-:W-:-:S03]  /*16ab0*/  IMAD.MOV.U32 R19, RZ, RZ, R4 ;  /* 0x000000ffff137224 */ /* 0x000fc600078e0004 */
[----:B------:R-:W-:Y:S01]  /*16ac0*/  LOP3.LUT R0, R0, 0xff, RZ, 0xc0, !PT ;  /* 0x000000ff00007812 */ /* 0x000fe200078ec0ff */
[----:B------:R-:W-:Y:S01]  /*16ad0*/  FADD.FTZ R2, R21, R2 ;  /* 0x0000000215027221 */ /* 0x000fe20000010000 */
[----:B------:R-:W-:Y:S02]  /*16ae0*/  FSEL R4, R146, RZ, P2 ;  /* 0x000000ff92047208 */ /* 0x000fe40001000000 */
[----:B------:R-:W-:Y:S02]  /*16af0*/  ISETP.LE.U32.AND P2, PT, R0, UR7, PT ;  /* 0x0000000700007c0c */ /* 0x000fe4000bf43070 */
[----:B-1----:R-:W-:Y:S01]  /*16b00*/  F2FP.F16.F32.PACK_AB R0, R14, R7 ;  /* 0x000000070e00723e */ /* 0x002fe200000000ff */
[----:B------:R-:W-:Y:S02]  /*16b10*/  IMAD.MOV.U32 R21, RZ, RZ, R5 ;  /* 0x000000ffff157224 */ /* 0x000fe400078e0005 */
[----:B------:R-:W-:Y:S01]  /*16b20*/  FADD.FTZ R5, R7, R2 ;  /* 0x0000000207057221 */ /* 0x000fe20000010000 */
[----:B------:R-:W-:Y:S01]  /*16b30*/  IMAD.MOV.U32 R7, RZ, RZ, R235 ;  /* 0x000000ffff077224 */ /* 0x000fe200078e00eb */
[----:B------:R-:W-:Y:S01]  /*16b40*/  PRMT R164, R0, 0x7610, R164 ;  /* 0x0000761000a47816 */ /* 0x000fe200000000a4 */
[----:B------:R-:W-:-:S02]  /*16b50*/  IMAD.MOV.U32 R2, RZ, RZ, R79 ;  /* 0x000000ffff027224 */ /* 0x000fc400078e004f */
[----:B------:R1:W-:Y:S01]  /*16b60*/  MUFU.EX2 R79, R64 ;  /* 0x00000040004f7308 */ /* 0x0003e20000000800 */
[----:B------:R-:W-:Y:S01]  /*16b70*/  PRMT R165, R0, 0x7632, R165 ;  /* 0x0000763200a57816 */ /* 0x000fe200000000a5 */
[----:B------:R-:W-:Y:S02]  /*16b80*/  @!P1 HADD2 R96, -R164.H0_H0, -RZ.H0_H0 ;  /* 0xa00000ffa4609230 */ /* 0x000fe40000000900 */
[----:B------:R-:W-:Y:S02]  /*16b90*/  IMAD.MOV.U32 R0, RZ, RZ, R46 ;  /* 0x000000ffff007224 */ /* 0x000fe400078e002e */
[----:B------:R-:W-:Y:S02]  /*16ba0*/  @!P0 HADD2 R95, -R165.H0_H0, -RZ.H0_H0 ;  /* 0xa00000ffa55f8230 */ /* 0x000fe40000000900 */
[----:B------:R-:W-:Y:S01]  /*16bb0*/  FADD.FTZ R47, R39, R11 ;  /* 0x0000000b272f7221 */ /* 0x000fe20000010000 */
[----:B------:R-:W-:Y:S01]  /*16bc0*/  LOP3.LUT R0, R0, 0xff, RZ, 0xc0, !PT ;  /* 0x000000ff00007812 */ /* 0x000fe200078ec0ff */
[----:B-1----:R-:W-:-:S02]  /*16bd0*/  IMAD.MOV.U32 R64, RZ, RZ, R7 ;  /* 0x000000ffff407224 */ /* 0x002fc400078e0007 */
[----:B------:R-:W-:Y:S02]  /*16be0*/  IMAD.MOV.U32 R7, RZ, RZ, R21 ;  /* 0x000000ffff077224 */ /* 0x000fe400078e0015 */
[----:B------:R-:W-:Y:S02]  /*16bf0*/  IMAD.MOV.U32 R21, RZ, RZ, R80 ;  /* 0x000000ffff157224 */ /* 0x000fe400078e0050 */
[----:B------:R1:W3:Y:S01]  /*16c00*/  MUFU.EX2 R80, R58 ;  /* 0x0000003a00507308 */ /* 0x0002e20000000800 */
[----:B------:R-:W-:Y:S02]  /*16c10*/  IMAD.MOV.U32 R11, RZ, RZ, R234 ;  /* 0x000000ffff0b7224 */ /* 0x000fe400078e00ea */
[----:B-1----:R-:W-:Y:S01]  /*16c20*/  IMAD.MOV.U32 R58, RZ, RZ, R178 ;  /* 0x000000ffff3a7224 */ /* 0x002fe200078e00b2 */
[----:B------:R-:W-:Y:S02]  /*16c30*/  PRMT R178, R164, 0x5410, R165 ;  /* 0x00005410a4b27816 */ /* 0x000fe400000000a5 */
[----:B------:R-:W-:Y:S01]  /*16c40*/  @!P1 PRMT R164, R96, 0x5410, RZ ;  /* 0x0000541060a49816 */ /* 0x000fe200000000ff */
[----:B------:R-:W-:Y:S01]  /*16c50*/  IMAD.MOV.U32 R96, RZ, RZ, R2 ;  /* 0x000000ffff607224 */ /* 0x000fe200078e0002 */
[----:B------:R-:W-:-:S02]  /*16c60*/  PRMT R2, R46, 0x7772, RZ ;  /* 0x000077722e027816 */ /* 0x000fc400000000ff */
[----:B------:R-:W-:Y:S02]  /*16c70*/  @!P0 PRMT R165, R95, 0x5410, RZ ;  /* 0x000054105fa58816 */ /* 0x000fe400000000ff */
[----:B------:R-:W-:Y:S02]  /*16c80*/  ISETP.GT.U32.AND P0, PT, R2, UR7, PT ;  /* 0x0000000702007c0c */ /* 0x000fe4000bf04070 */
[----:B------:R-:W-:Y:S02]  /*16c90*/  ISETP.LE.U32.AND P1, PT, R0, UR7, PT ;  /* 0x0000000700007c0c */ /* 0x000fe4000bf23070 */
[----:B------:R-:W-:Y:S01]  /*16ca0*/  LOP3.LUT R0, R51, 0xffff, RZ, 0xc0, !PT ;  /* 0x0000ffff33007812 */ /* 0x000fe200078ec0ff */
[----:B------:R-:W-:Y:S02]  /*16cb0*/  IMAD.MOV.U32 R95, RZ, RZ, R11 ;  /* 0x000000ffff5f7224 */ /* 0x000fe400078e000b */
[----:B------:R1:W-:Y:S01]  /*16cc0*/  MUFU.EX2 R11, R48 ;  /* 0x00000030000b7308 */ /* 0x0003e20000000800 */
[----:B------:R-:W-:Y:S01]  /*16cd0*/  SHF.R.U32.HI R0, RZ, 0x8, R0 ;  /* 0x00000008ff007819 */ /* 0x000fe20000011600 */
[----:B------:R-:W-:Y:S01]  /*16ce0*/  IMAD.MOV.U32 R2, RZ, RZ, R10 ;  /* 0x000000ffff027224 */ /* 0x000fe200078e000a */
[----:B---3--:R-:W-:-:S02]  /*16cf0*/  F2FP.F16.F32.PACK_AB R251, R80, R79 ;  /* 0x0000004f50fb723e */ /* 0x008fc400000000ff */
[----:B------:R-:W-:-:S03]  /*16d00*/  LOP3.LUT R0, R0, 0xffff, RZ, 0xc0, !PT ;  /* 0x0000ffff00007812 */ /* 0x000fc600078ec0ff */
[----:B------:R3:W2:Y:S01]  /*16d10*/  MUFU.EX2 R10, R60 ;  /* 0x0000003c000a7308 */ /* 0x0006a20000000800 */
[----:B-1----:R-:W-:Y:S01]  /*16d20*/  IMAD.MOV.U32 R48, RZ, RZ, R3 ;  /* 0x000000ffff307224 */ /* 0x002fe200078e0003 */
[----:B------:R-:W-:Y:S02]  /*16d30*/  FSEL R3, R250, RZ, P3 ;  /* 0x000000fffa037208 */ /* 0x000fe40001800000 */
[----:B------:R-:W-:Y:S01]  /*16d40*/  ISETP.LE.U32.AND P3, PT, R0, UR7, PT ;  /* 0x0000000700007c0c */ /* 0x000fe2000bf63070 */
[----:B---3--:R-:W-:Y:S02]  /*16d50*/  IMAD.MOV.U32 R60, RZ, RZ, R2 ;  /* 0x000000ffff3c7224 */ /* 0x008fe400078e0002 */
[----:B------:R-:W-:Y:S01]  /*16d60*/  FADD.FTZ R2, R12, -R3 ;  /* 0x800000030c027221 */ /* 0x000fe20000010000 */
[----:B------:R-:W-:Y:S01]  /*16d70*/  @P0 HADD2 R12, -R251.H0_H0, -RZ.H0_H0 ;  /* 0xa00000fffb0c0230 */ /* 0x000fe20000000900 */
[----:B------:R-:W-:Y:S01]  /*16d80*/  PRMT R0, R46, 0x7773, RZ ;  /* 0x000077732e007816 */ /* 0x000fe200000000ff */
[----:B------:R-:W-:Y:S01]  /*16d90*/  FADD.FTZ R4, R13, -R4 ;  /* 0x800000040d047221 */ /* 0x000fe20000010000 */
[----:B------:R-:W-:-:S02]  /*16da0*/  PRMT R198, R251, 0x7610, R198 ;  /* 0x00007610fbc67816 */ /* 0x000fc400000000c6 */
[----:B------:R-:W-:Y:S02]  /*16db0*/  @P0 PRMT R198, R12, 0x5410, RZ ;  /* 0x000054100cc60816 */ /* 0x000fe400000000ff */
[----:B------:R-:W-:Y:S01]  /*16dc0*/  ISETP.GT.U32.AND P0, PT, R0, UR7, PT ;  /* 0x0000000700007c0c */ /* 0x000fe2000bf04070 */
[----:B------:R-:W-:Y:S01]  /*16dd0*/  FMUL.FTZ R0, R4, UR34 ;  /* 0x0000002204007c20 */ /* 0x000fe20008410000 */
[----:B------:R-:W-:-:S03]  /*16de0*/  IMAD.MOV.U32 R4, RZ, RZ, R24 ;  /* 0x000000ffff047224 */ /* 0x000fc600078e0018 */
[----:B------:R1:W3:Y:S01]  /*16df0*/  MUFU.EX2 R24, R0 ;  /* 0x0000000000187308 */ /* 0x0002e20000000800 */
[----:B------:R-:W-:Y:S01]  /*16e00*/  FMUL.FTZ R2, R2, UR34 ;  /* 0x0000002202027c20 */ /* 0x000fe20008410000 */
[----:B------:R-:W-:Y:S02]  /*16e10*/  IMAD.MOV.U32 R3, RZ, RZ, R60 ;  /* 0x000000ffff037224 */ /* 0x000fe400078e003c */
[----:B------:R-:W-:-:S04]  /*16e20*/  IMAD.MOV.U32 R60, RZ, RZ, R9 ;  /* 0x000000ffff3c7224 */ /* 0x000fc800078e0009 */
[----:B------:R-:W-:Y:S01]  /*16e30*/  @P0 HADD2 R13, -R251.H1_H1, -RZ.H0_H0 ;  /* 0xa00000fffb0d0230 */ /* 0x000fe20000000d00 */
[----:B------:R2:W3:Y:S01]  /*16e40*/  MUFU.EX2 R9, R66 ;  /* 0x0000004200097308 */ /* 0x0004e20000000800 */
[----:B------:R-:W-:Y:S01]  /*16e50*/  IMAD.MOV.U32 R12, RZ, RZ, R7 ;  /* 0x000000ffff0c7224 */ /* 0x000fe200078e0007 */
[----:B------:R-:W-:Y:S01]  /*16e60*/  PRMT R147, R251, 0x7632, R147 ;  /* 0x00007632fb937816 */ /* 0x000fe20000000093 */
[----:B-1----:R-:W-:-:S05]  /*16e70*/  IMAD.MOV.U32 R0, RZ, RZ, R25 ;  /* 0x000000ffff007224 */ /* 0x002fca00078e0019 */
[----:B------:R1:W-:Y:S01]  /*16e80*/  MUFU.EX2 R25, R2 ;  /* 0x0000000200197308 */ /* 0x0003e20000000800 */
[----:B------:R-:W-:Y:S01]  /*16e90*/  IMAD.MOV.U32 R6, RZ, RZ, R239 ;  /* 0x000000ffff067224 */ /* 0x000fe200078e00ef */
[----:B------:R-:W-:Y:S01]  /*16ea0*/  @P0 PRMT R147, R13, 0x5410, RZ ;  /* 0x000054100d930816 */ /* 0x000fe200000000ff */
[----:B------:R-:W-:Y:S01]  /*16eb0*/  IMAD.MOV.U32 R13, RZ, RZ, R3 ;  /* 0x000000ffff0d7224 */ /* 0x000fe200078e0003 */
[----:B----4-:R-:W-:Y:S01]  /*16ec0*/  LOP3.LUT R3, R216, UR6, R33, 0x96, !PT ;  /* 0x00000006d8037c12 */ /* 0x010fe2000f8e9621 */
[----:B------:R-:W4:Y:S01]  /*16ed0*/  LDL.LU R239, [R1+0x430] ;  /* 0x0004300001ef7983 */ /* 0x000f220000300800 */
[----:B--2---:R-:W-:Y:S02]  /*16ee0*/  IMAD.MOV.U32 R66, RZ, RZ, R8 ;  /* 0x000000ffff427224 */ /* 0x004fe400078e0008 */
[----:B------:R-:W2:Y:S01]  /*16ef0*/  MUFU.EX2 R8, R40 ;  /* 0x0000002800087308 */ /* 0x000ea20000000800 */
[----:B------:R-:W-:Y:S01]  /*16f00*/  F2FP.F16.F32.PACK_AB R37, R10, R11 ;  /* 0x0000000b0a25723e */ /* 0x000fe200000000ff */
[----:B------:R-:W4:Y:S04]  /*16f10*/  LDL.LU R234, [R1+0x42c] ;  /* 0x00042c0001ea7983 */ /* 0x000f280000300800 */
[----:B------:R-:W4:Y:S01]  /*16f20*/  LDL.LU R235, [R1+0x428] ;  /* 0x0004280001eb7983 */ /* 0x000f220000300800 */
[----:B-1----:R-:W-:-:S02]  /*16f30*/  IMAD.MOV.U32 R2, RZ, RZ, R0 ;  /* 0x000000ffff027224 */ /* 0x002fc400078e0000 */
[----:B------:R-:W-:Y:S02]  /*16f40*/  IMAD.MOV.U32 R0, RZ, RZ, R4 ;  /* 0x000000ffff007224 */ /* 0x000fe400078e0004 */
[----:B------:R1:W2:Y:S02]  /*16f50*/  MUFU.EX2 R4, R92 ;  /* 0x0000005c00047308 */ /* 0x0002a40000000800 */
[----:B------:R-:W-:Y:S02]  /*16f60*/  IMAD.MOV.U32 R33, RZ, RZ, R0 ;  /* 0x000000ffff217224 */ /* 0x000fe400078e0000 */
[----:B---3--:R-:W-:-:S04]  /*16f70*/  FFMA.FTZ R0, R188, R24, R11 ;  /* 0x00000018bc007223 */ /* 0x008fc8000001000b */
[----:B------:R-:W3:Y:S01]  /*16f80*/  MUFU.EX2 R7, R41 ;  /* 0x0000002900077308 */ /* 0x000ee20000000800 */
[----:B-1----:R-:W-:Y:S02]  /*16f90*/  IMAD.MOV.U32 R92, RZ, RZ, R12 ;  /* 0x000000ffff5c7224 */ /* 0x002fe400078e000c */
[----:B------:R-:W-:Y:S01]  /*16fa0*/  IMAD.MOV.U32 R12, RZ, RZ, R6 ;  /* 0x000000ffff0c7224 */ /* 0x000fe200078e0006 */
[----:B------:R-:W-:Y:S01]  /*16fb0*/  LOP3.LUT R6, R32, UR32, R35, 0x96, !PT ;  /* 0x0000002020067c12 */ /* 0x000fe2000f8e9623 */
[----:B------:R-:W-:Y:S01]  /*16fc0*/  FADD.FTZ R32, R14, R5 ;  /* 0x000000050e207221 */ /* 0x000fe20000010000 */
[----:B------:R-:W-:Y:S02]  /*16fd0*/  IMAD.MOV.U32 R14, RZ, RZ, R33 ;  /* 0x000000ffff0e7224 */ /* 0x000fe400078e0021 */
[----:B------:R-:W-:Y:S02]  /*16fe0*/  IMAD.MOV.U32 R33, RZ, RZ, R2 ;  /* 0x000000ffff217224 */ /* 0x000fe400078e0002 */
[----:B------:R-:W-:-:S04]  /*16ff0*/  FADD.FTZ R2, R10, R0 ;  /* 0x000000000a027221 */ /* 0x000fc80000010000 */
[----:B------:R-:W-:Y:S01]  /*17000*/  FADD.FTZ R2, R9, R2 ;  /* 0x0000000209027221 */ /* 0x000fe20000010000 */
[----:B--2---:R-:W-:-:S03]  /*17010*/  FFMA.FTZ R0, R189, R25, R8 ;  /* 0x00000019bd007223 */ /* 0x004fc60000010008 */
[----:B------:R-:W-:Y:S01]  /*17020*/  FADD.FTZ R10, R4, R2 ;  /* 0x00000002040a7221 */ /* 0x000fe20000010000 */
[----:B------:R-:W-:-:S04]  /*17030*/  IMAD.WIDE.U32 R2, R3, -0x2daee0ad, RZ ;  /* 0xd2511f5303027825 */ /* 0x000fc800078e00ff */
[----:B---3--:R-:W-:Y:S01]  /*17040*/  FADD.FTZ R11, R7, R0 ;  /* 0x00000000070b7221 */ /* 0x008fe20000010000 */
[----:B------:R-:W-:Y:S02]  /*17050*/  LOP3.LUT R0, R82, UR31, R3, 0x96, !PT ;  /* 0x0000001f52007c12 */ /* 0x000fe4000f8e9603 */
[----:B------:R-:W-:-:S03]  /*17060*/  F2FP.F16.F32.PACK_AB R31, R4, R9 ;  /* 0x00000009041f723e */ /* 0x000fc600000000ff */
[----:B------:R-:W-:Y:S01]  /*17070*/  IMAD.WIDE.U32 R4, R0, -0x326172a9, RZ ;  /* 0xcd9e8d5700047825 */ /* 0x000fe200078e00ff */
[----:B------:R-:W-:-:S03]  /*17080*/  F2FP.F16.F32.PACK_AB R30, R7, R8 ;  /* 0x00000008071e723e */ /* 0x000fc600000000ff */
        /* <DEDUP_REMOVED lines=10> */
[----:B------:R-:W-:Y:S02]  /*17130*/  IMAD.MOV.U32 R4, RZ, RZ, R18 ;  /* 0x000000ffff047224 */ /* 0x000fe400078e0012 */
[----:B------:R-:W-:Y:S01]  /*17140*/  IMAD.MOV.U32 R7, RZ, RZ, R19 ;  /* 0x000000ffff077224 */ /* 0x000fe200078e0013 */
[----:B------:R-:W-:Y:S01]  /*17150*/  LOP3.LUT R6, R6, UR17, R3, 0x96, !PT ;  /* 0x0000001106067c12 */ /* 0x000fe2000f8e9603 */
[----:B------:R-:W-:Y:S01]  /*17160*/  IMAD.WIDE.U32 R18, R0, -0x326172a9, RZ ;  /* 0xcd9e8d5700127825 */ /* 0x000fe200078e00ff */
[----:B------:R-:W1:Y:S03]  /*17170*/  MUFU.EX2 R3, R71 ;  /* 0x0000004700037308 */ /* 0x000e660000000800 */
[----:B------:R-:W-:Y:S01]  /*17180*/  IMAD.MOV.U32 R5, RZ, RZ, R15 ;  /* 0x000000ffff057224 */ /* 0x000fe200078e000f */
[----:B------:R-:W-:-:S04]  /*17190*/  LOP3.LUT R15, R2, UR15, R19, 0x96, !PT ;  /* 0x0000000f020f7c12 */ /* 0x000fc8000f8e9613 */
[----:B------:R2:W3:Y:S01]  /*171a0*/  MUFU.EX2 R2, R85 ;  /* 0x0000005500027308 */ /* 0x0004e20000000800 */
[----:B------:R-:W-:-:S04]  /*171b0*/  LOP3.LUT R0, R15, 0xff, RZ, 0xc0, !PT ;  /* 0x000000ff0f007812 */ /* 0x000fc800078ec0ff */
[----:B------:R-:W-:Y:S01]  /*171c0*/  ISETP.LE.U32.AND P0, PT, R0, UR7, PT ;  /* 0x0000000700007c0c */ /* 0x000fe2000bf03070 */
[----:B-1----:R-:W-:Y:S01]  /*171d0*/  FADD.FTZ R0, R3, R11 ;  /* 0x0000000b03007221 */ /* 0x002fe20000010000 */
[----:B--2---:R-:W-:Y:S02]  /*171e0*/  IMAD.MOV.U32 R85, RZ, RZ, R7 ;  /* 0x000000ffff557224 */ /* 0x004fe400078e0007 */
[----:B------:R-:W-:Y:S02]  /*171f0*/  IMAD.MOV.U32 R7, RZ, RZ, R4 ;  /* 0x000000ffff077224 */ /* 0x000fe400078e0004 */
[----:B---3--:R-:W-:Y:S01]  /*17200*/  FADD.FTZ R4, R2, R0 ;  /* 0x0000000002047221 */ /* 0x008fe20000010000 */
[----:B------:R-:W-:-:S06]  /*17210*/  LOP3.LUT R0, R15, 0xffff, RZ, 0xc0, !PT ;  /* 0x0000ffff0f007812 */ /* 0x000fcc00078ec0ff */
[----:B------:R-:W-:Y:S01]  /*17220*/  @!P0 HADD2 R106, -R37.H0_H0, -RZ.H0_H0 ;  /* 0xa00000ff256a8230 */ /* 0x000fe20000000900 */
[----:B------:R-:W-:Y:S02]  /*17230*/  SHF.R.U32.HI R0, RZ, 0x8, R0 ;  /* 0x00000008ff007819 */ /* 0x000fe40000011600 */
[----:B------:R-:W-:Y:S02]  /*17240*/  PRMT R41, R37, 0x7610, R41 ;  /* 0x0000761025297816 */ /* 0x000fe40000000029 */
[----:B------:R-:W-:Y:S02]  /*17250*/  LOP3.LUT R0, R0, 0xffff, RZ, 0xc0, !PT ;  /* 0x0000ffff00007812 */ /* 0x000fe400078ec0ff */
[----:B------:R-:W-:Y:S02]  /*17260*/  @!P0 PRMT R41, R106, 0x5410, RZ ;  /* 0x000054106a298816 */ /* 0x000fe400000000ff */
[----:B------:R-:W-:Y:S02]  /*17270*/  ISETP.LE.U32.AND P0, PT, R0, UR7, PT ;  /* 0x0000000700007c0c */ /* 0x000fe4000bf03070 */
[----:B------:R-:W-:-:S02]  /*17280*/  F2FP.F16.F32.PACK_AB R29, R2, R3 ;  /* 0x00000003021d723e */ /* 0x000fc400000000ff */
[----:B------:R-:W-:Y:S01]  /*17290*/  PRMT R0, R15, 0x7632, R0 ;  /* 0x000076320f007816 */ /* 0x000fe20000000000 */
[----:B------:R-:W1:Y:S01]  /*172a0*/  MUFU.EX2 R3, R193 ;  /* 0x000000c100037308 */ /* 0x000e620000000800 */
[----:B------:R-:W-:Y:S02]  /*172b0*/  PRMT R40, R37, 0x7632, R40 ;  /* 0x0000763225287816 */ /* 0x000fe40000000028 */
[----:B------:R-:W-:-:S05]  /*172c0*/  LOP3.LUT R0, R0, 0xff, RZ, 0xc0, !PT ;  /* 0x000000ff00007812 */ /* 0x000fca00078ec0ff */
[----:B------:R-:W-:Y:S01]  /*172d0*/  @!P0 HADD2 R110, -R37.H1_H1, -RZ.H0_H0 ;  /* 0xa00000ff256e8230 */ /* 0x000fe20000000d00 */
[----:B------:R-:W2:Y:S04]  /*172e0*/  MUFU.EX2 R2, R190 ;  /* 0x000000be00027308 */ /* 0x000ea80000000800 */
[----:B------:R-:W-:Y:S02]  /*172f0*/  @!P0 PRMT R40, R110, 0x5410, RZ ;  /* 0x000054106e288816 */ /* 0x000fe400000000ff */
[----:B------:R-:W-:Y:S01]  /*17300*/  ISETP.LE.U32.AND P0, PT, R0, UR7, PT ;  /* 0x0000000700007c0c */ /* 0x000fe2000bf03070 */
[----:B-1----:R-:W-:Y:S01]  /*17310*/  FADD.FTZ R0, R3, R10 ;  /* 0x0000000a03007221 */ /* 0x002fe20000010000 */
[----:B------:R-:W-:Y:S02]  /*17320*/  IMAD.MOV.U32 R10, RZ, RZ, R7 ;  /* 0x000000ffff0a7224 */ /* 0x000fe400078e0007 */
[----:B------:R-:W-:Y:S01]  /*17330*/  IMAD.MOV.U32 R7, RZ, RZ, R5 ;  /* 0x000000ffff077224 */ /* 0x000fe200078e0005 */
[----:B------:R-:W-:Y:S01]  /*17340*/  PRMT R39, R30, 0x7610, R39 ;  /* 0x000076101e277816 */ /* 0x000fe20000000027 */
[----:B--2---:R-:W-:-:S07]  /*17350*/  FADD.FTZ R5, R2, R0 ;  /* 0x0000000002057221 */ /* 0x004fce0000010000 */
        /* <DEDUP_REMOVED lines=29> */
[----:B------:R-:W-:-:S03]  /*17530*/  PRMT R215, R29, 0x7610, R215 ;  /* 0x000076101dd77816 */ /* 0x000fc600000000d7 */
        /* <DEDUP_REMOVED lines=8> */
[----:B------:R-:W1:Y:S01]  /*175c0*/  MUFU.EX2 R3, R105 ;  /* 0x0000006900037308 */ /* 0x000e620000000800 */
[----:B------:R-:W-:Y:S02]  /*175d0*/  IMAD.MOV.U32 R94, RZ, RZ, R22 ;  /* 0x000000ffff5e7224 */ /* 0x000fe400078e0016 */
[----:B------:R-:W-:-:S05]  /*175e0*/  IMAD.WIDE.U32 R22, R6, -0x2daee0ad, RZ ;  /* 0xd2511f5306167825 */ /* 0x000fca00078e00ff */
[----:B------:R-:W2:Y:S01]  /*175f0*/  MUFU.EX2 R2, R107 ;  /* 0x0000006b00027308 */ /* 0x000ea20000000800 */
[----:B------:R-:W-:Y:S01]  /*17600*/  LOP3.LUT R23, R8, UR14, R23, 0x96, !PT ;  /* 0x0000000e08177c12 */ /* 0x000fe2000f8e9617 */
[----:B------:R-:W-:Y:S01]  /*17610*/  @P0 HADD2 R121, -R29.H1_H1, -RZ.H0_H0 ;  /* 0xa00000ff1d790230 */ /* 0x000fe20000000d00 */
[----:B------:R-:W-:Y:S02]  /*17620*/  PRMT R222, R29, 0x7632, R222 ;  /* 0x000076321dde7816 */ /* 0x000fe400000000de */
[----:B------:R-:W-:Y:S02]  /*17630*/  LOP3.LUT R0, R23, 0xff, RZ, 0xc0, !PT ;  /* 0x000000ff17007812 */ /* 0x000fe400078ec0ff */
[----:B------:R-:W-:Y:S02]  /*17640*/  @P0 PRMT R222, R121, 0x5410, RZ ;  /* 0x0000541079de0816 */ /* 0x000fe400000000ff */
[----:B------:R-:W-:Y:S01]  /*17650*/  ISETP.LE.U32.AND P0, PT, R0, UR7, PT ;  /* 0x0000000700007c0c */ /* 0x000fe2000bf03070 */
[----:B-1----:R-:W-:Y:S01]  /*17660*/  FADD.FTZ R0, R3, R4 ;  /* 0x0000000403007221 */ /* 0x002fe20000010000 */
[----:B------:R-:W-:-:S03]  /*17670*/  IMAD.MOV.U32 R100, RZ, RZ, R7 ;  /* 0x000000ffff647224 */ /* 0x000fc600078e0007 */
        /* <DEDUP_REMOVED lines=39> */
[----:B------:R-:W-:Y:S01]  /*178f0*/  ISETP.GT.U32.AND P0, PT, R0, UR7, PT ;  /* 0x0000000700007c0c */ /* 0x000fe2000bf04070 */
[----:B------:R-:W1:Y:S01]  /*17900*/  MUFU.EX2 R5, R141 ;  /* 0x0000008d00057308 */ /* 0x000e620000000800 */
[----:B------:R-:W-:-:S07]  /*17910*/  F2FP.F16.F32.PACK_AB R105, R2, R4 ;  /* 0x000000040269723e */ /* 0x000fce00000000ff */
[----:B------:R-:W2:Y:S01]  /*17920*/  MUFU.EX2 R4, R142 ;  /* 0x0000008e00047308 */ /* 0x000ea20000000800 */
[----:B------:R-:W-:-:S03]  /*17930*/  PRMT R0, R22, 0x7772, RZ ;  /* 0x0000777216007816 */ /* 0x000fc600000000ff */
[----:B------:R-:W-:Y:S01]  /*17940*/  @P0 HADD2 R130, -R72.H1_H1, -RZ.H0_H0 ;  /* 0xa00000ff48820230 */ /* 0x000fe20000000d00 */
[----:B------:R-:W-:-:S04]  /*17950*/  PRMT R199, R72, 0x7632, R199 ;  /* 0x0000763248c77816 */ /* 0x000fc800000000c7 */
[----:B------:R-:W-:Y:S02]  /*17960*/  @P0 PRMT R199, R130, 0x5410, RZ ;  /* 0x0000541082c70816 */ /* 0x000fe400000000ff */
[----:B------:R-:W-:Y:S01]  /*17970*/  ISETP.GT.U32.AND P0, PT, R0, UR7, PT ;  /* 0x0000000700007c0c */ /* 0x000fe2000bf04070 */
[----:B-1----:R-:W-:Y:S01]  /*17980*/  FADD.FTZ R0, R5, R6 ;  /* 0x0000000605007221 */ /* 0x002fe20000010000 */
[----:B------:R-:W-:Y:S01]  /*17990*/  MUFU.EX2 R9, R159 ;  /* 0x0000009f00097308 */ /* 0x000fe20000000800 */
[----:B------:R-:W-:Y:S01]  /*179a0*/  IMAD.MOV.U32 R141, RZ, RZ, R12 ;  /* 0x000000ffff8d7224 */ /* 0x000fe200078e000c */
[----:B--2---:R-:W-:-:S06]  /*179b0*/  F2FP.F16.F32.PACK_AB R108, R4, R5 ;  /* 0x00000005046c723e */ /* 0x004fcc00000000ff */
[----:B------:R-:W1:Y:S01]  /*179c0*/  MUFU.EX2 R6, R118 ;  /* 0x0000007600067308 */ /* 0x000e620000000800 */
[----:B------:R-:W-:Y:S02]  /*179d0*/  IMAD.MOV.U32 R140, RZ, RZ, R14 ;  /* 0x000000ffff8c7224 */ /* 0x000fe400078e000e */
[----:B------:R-:W-:Y:S01]  /*179e0*/  FADD.FTZ R2, R4, R0 ;  /* 0x0000000004027221 */ /* 0x000fe20000010000 */
[----:B------:R-:W-:-:S04]  /*179f0*/  LOP3.LUT R4, R216, UR6, R45, 0x96, !PT ;  /* 0x00000006d8047c12 */ /* 0x000fc8000f8e962d */
[----:B------:R-:W2:Y:S01]  /*17a00*/  MUFU.EX2 R5, R116 ;  /* 0x0000007400057308 */ /* 0x000ea20000000800 */
[----:B------:R-:W-:Y:S02]  /*17a10*/  IMAD.MOV.U32 R123, RZ, RZ, R94 ;  /* 0x000000ffff7b7224 */ /* 0x000fe400078e005e */
[----:B------:R-:W-:Y:S02]  /*17a20*/  @P0 HADD2 R131, -R71.H0_H0, -RZ.H0_H0 ;  /* 0xa00000ff47830230 */ /* 0x000fe40000000900 */
[----:B------:R-:W-:-:S03]  /*17a30*/  IMAD.MOV.U32 R45, RZ, RZ, R141 ;  /* 0x000000ffff2d7224 */ /* 0x000fc600078e008d */
[----:B------:R-:W3:Y:S01]  /*17a40*/  MUFU.EX2 R8, R152 ;  /* 0x0000009800087308 */ /* 0x000ee20000000800 */
[----:B------:R-:W-:Y:S01]  /*17a50*/  IMAD.MOV.U32 R94, RZ, RZ, R11 ;  /* 0x000000ffff5e7224 */ /* 0x000fe200078e000b */
[----:B------:R-:W-:Y:S01]  /*17a60*/  PRMT R0, R22, 0x7773, RZ ;  /* 0x0000777316007816 */ /* 0x000fe200000000ff */
[----:B------:R-:W-:-:S05]  /*17a70*/  IMAD.MOV.U32 R141, RZ, RZ, R100 ;  /* 0x000000ffff8d7224 */ /* 0x000fca00078e0064 */
[----:B------:R-:W4:Y:S01]  /*17a80*/  MUFU.EX2 R12, R115 ;  /* 0x00000073000c7308 */ /* 0x000f220000000800 */
[----:B------:R-:W-:Y:S01]  /*17a90*/  IMAD.MOV.U32 R100, RZ, RZ, R13 ;  /* 0x000000ffff647224 */ /* 0x000fe200078e000d */
[----:B------:R-:W-:-:S06]  /*17aa0*/  PRMT R207, R71, 0x7610, R207 ;  /* 0x0000761047cf7816 */ /* 0x000fcc00000000cf */
[----:B------:R-:W4:Y:S01]  /*17ab0*/  MUFU.EX2 R14, R148 ;  /* 0x00000094000e7308 */ /* 0x000f220000000800 */
[----:B------:R-:W-:Y:S02]  /*17ac0*/  @P0 PRMT R207, R131, 0x5410, RZ ;  /* 0x0000541083cf0816 */ /* 0x000fe400000000ff */
[----:B------:R-:W-:-:S05]  /*17ad0*/  ISETP.GT.U32.AND P0, PT, R0, UR7, PT ;  /* 0x0000000700007c0c */ /* 0x000fca000bf04070 */
[----:B------:R-:W4:Y:S01]  /*17ae0*/  MUFU.EX2 R11, R113 ;  /* 0x00000071000b7308 */ /* 0x000f220000000800 */
[----:B-1----:R-:W-:Y:S01]  /*17af0*/  FADD.FTZ R0, R6, R3 ;  /* 0x0000000306007221 */ /* 0x002fe20000010000 */
[----:B------:R-:W-:-:S06]  /*17b00*/  FADD.FTZ R2, R9, R2 ;  /* 0x0000000209027221 */ /* 0x000fcc0000010000 */
[----:B------:R-:W1:Y:S01]  /*17b10*/  MUFU.EX2 R13, R151 ;  /* 0x00000097000d7308 */ /* 0x000e620000000800 */
[----:B--2---:R-:W-:Y:S01]  /*17b20*/  FADD.FTZ R0, R5, R0 ;  /* 0x0000000005007221 */ /* 0x004fe20000010000 */
[----:B---3--:R-:W-:Y:S01]  /*17b30*/  FADD.FTZ R2, R8, R2 ;  /* 0x0000000208027221 */ /* 0x008fe20000010000 */
[----:B------:R-:W-:Y:S02]  /*17b40*/  IMAD.MOV.U32 R159, RZ, RZ, R123 ;  /* 0x000000ffff9f7224 */ /* 0x000fe400078e007b */
[----:B----4-:R-:W-:Y:S01]  /*17b50*/  FADD.FTZ R0, R12, R0 ;  /* 0x000000000c007221 */ /* 0x010fe20000010000 */
[----:B------:R-:W-:Y:S01]  /*17b60*/  FADD.FTZ R2, R14, R2 ;  /* 0x000000020e027221 */ /* 0x000fe20000010000 */
[----:B------:R-:W-:Y:S02]  /*17b70*/  IMAD.MOV.U32 R123, RZ, RZ, R10 ;  /* 0x000000ffff7b7224 */ /* 0x000fe400078e000a */
[C---:B------:R-:W-:Y:S01]  /*17b80*/  FADD.FTZ R10, R11.reuse, R0 ;  /* 0x000000000b0a7221 */ /* 0x040fe20000010000 */
[----:B------:R-:W-:Y:S01]  /*17b90*/  F2FP.F16.F32.PACK_AB R126, R11, R12 ;  /* 0x0000000c0b7e723e */ /* 0x000fe200000000ff */
[----:B-1----:R-:W-:Y:S01]  /*17ba0*/  FADD.FTZ R11, R13, R2 ;  /* 0x000000020d0b7221 */ /* 0x002fe20000010000 */
[----:B------:R-:W-:Y:S01]  /*17bb0*/  IMAD.WIDE.U32 R2, R4, -0x2daee0ad, RZ ;  /* 0xd2511f5304027825 */ /* 0x000fe200078e00ff */
[----:B------:R-:W-:-:S04]  /*17bc0*/  LOP3.LUT R7, R44, UR32, R35, 0x96, !PT ;  /* 0x000000202c077c12 */ /* 0x000fc8000f8e9623 */
[----:B------:R-:W-:Y:S02]  /*17bd0*/  LOP3.LUT R0, R82, UR31, R3, 0x96, !PT ;  /* 0x0000001f52007c12 */ /* 0x000fe4000f8e9603 */
[----:B------:R-:W-:-:S03]  /*17be0*/  F2FP.F16.F32.PACK_AB R106, R5, R6 ;  /* 0x00000006056a723e */ /* 0x000fc600000000ff */
[----:B------:R-:W-:-:S04]  /*17bf0*/  IMAD.WIDE.U32 R4, R0, -0x326172a9, RZ ;  /* 0xcd9e8d5700047825 */ /* 0x000fc800078e00ff */
[----:B------:R-:W-:Y:S01]  /*17c00*/  IMAD.WIDE.U32 R6, R7, -0x2daee0ad, RZ ;  /* 0xd2511f5307067825 */ /* 0x000fe200078e00ff */
[----:B------:R-:W-:-:S04]  /*17c10*/  LOP3.LUT R3, R34, UR30, R5, 0x96, !PT ;  /* 0x0000001e22037c12 */ /* 0x000fc8000f8e9605 */
[----:B------:R-:W-:Y:S01]  /*17c20*/  LOP3.LUT R0, R2, UR29, R7, 0x96, !PT ;  /* 0x0000001d02007c12 */ /* 0x000fe2000f8e9607 */
[----:B------:R-:W-:-:S05]  /*17c30*/  IMAD.WIDE.U32 R2, R3, -0x2daee0ad, RZ ;  /* 0xd2511f5303027825 */ /* 0x000fca00078e00ff */
[----:B------:R-:W-:Y:S01]  /*17c40*/  LOP3.LUT R3, R6, UR26, R3, 0x96, !PT ;  /* 0x0000001a06037c12 */ /* 0x000fe2000f8e9603 */
[----:B------:R-:W-:Y:S01]  /*17c50*/  IMAD.WIDE.U32 R6, R0, -0x326172a9, RZ ;  /* 0xcd9e8d5700067825 */ /* 0x000fe200078e00ff */
[----:B------:R-:W-:-:S04]  /*17c60*/  F2FP.F16.F32.PACK_AB R129, R8, R9 ;  /* 0x000000090881723e */ /* 0x000fc800000000ff */
[----:B------:R-:W-:-:S05]  /*17c70*/  LOP3.LUT R0, R4, UR27, R7, 0x96, !PT ;  /* 0x0000001b04007c12 */ /* 0x000fca000f8e9607 */
[----:B------:R-:W-:-:S05]  /*17c80*/  IMAD.WIDE.U32 R8, R0, -0x2daee0ad, RZ ;  /* 0xd2511f5300087825 */ /* 0x000fca00078e00ff */
[----:B------:R-:W-:Y:S01]  /*17c90*/  LOP3.LUT R0, R2, UR16, R9, 0x96, !PT ;  /* 0x0000001002007c12 */ /* 0x000fe2000f8e9609 */
[----:B------:R-:W-:Y:S01]  /*17ca0*/  IMAD.WIDE.U32 R2, R3, -0x326172a9, RZ ;  /* 0xcd9e8d5703027825 */ /* 0x000fe200078e00ff */
[----:B------:R-:W-:Y:S01]  /*17cb0*/  F2FP.F16.F32.PACK_AB R127, R13, R14 ;  /* 0x0000000e0d7f723e */ /* 0x000fe200000000ff */
[----:B------:R-:W1:Y:S02]  /*17cc0*/  MUFU.EX2 R4, R154 ;  /* 0x0000009a00047308 */ /* 0x000e640000000800 */
[----:B------:R-:W-:Y:S01]  /*17cd0*/  IMAD.MOV.U32 R152, RZ, RZ, R140 ;  /* 0x000000ffff987224 */ /* 0x000fe200078e008c */
[----:B------:R-:W-:Y:S01]  /*17ce0*/  LOP3.LUT R6, R6, UR17, R3, 0x96, !PT ;  /* 0x0000001106067c12 */ /* 0x000fe2000f8e9603 */
[----:B------:R-:W-:Y:S02]  /*17cf0*/  IMAD.MOV.U32 R140, RZ, RZ, R85 ;  /* 0x000000ffff8c7224 */ /* 0x000fe400078e0055 */
[----:B------:R-:W-:Y:S02]  /*17d00*/  IMAD.MOV.U32 R14, RZ, RZ, R33 ;  /* 0x000000ffff0e7224 */ /* 0x000fe400078e0021 */
[----:B------:R-:W-:Y:S01]  /*17d10*/  IMAD.MOV.U32 R85, RZ, RZ, R66 ;  /* 0x000000ffff557224 */ /* 0x000fe200078e0042 */
[----:B------:R-:W2:Y:S01]  /*17d20*/  MUFU.EX2 R3, R136 ;  /* 0x0000008800037308 */ /* 0x000ea20000000800 */
[----:B------:R-:W-:-:S02]  /*17d30*/  IMAD.MOV.U32 R66, RZ, RZ, R48 ;  /* 0x000000ffff427224 */ /* 0x000fc400078e0030 */
[----:B------:R-:W-:Y:S02]  /*17d40*/  IMAD.MOV.U32 R33, RZ, RZ, R91 ;  /* 0x000000ffff217224 */ /* 0x000fe400078e005b */
[----:B------:R-:W-:Y:S02]  /*17d50*/  IMAD.MOV.U32 R48, RZ, RZ, R21 ;  /* 0x000000ffff307224 */ /* 0x000fe400078e0015 */
[----:B------:R-:W-:Y:S02]  /*17d60*/  IMAD.MOV.U32 R91, RZ, RZ, R20 ;  /* 0x000000ffff5b7224 */ /* 0x000fe400078e0014 */
[----:B------:R-:W-:-:S04]  /*17d70*/  IMAD.WIDE.U32 R20, R0, -0x326172a9, RZ ;  /* 0xcd9e8d5700147825 */ /* 0x000fc800078e00ff */
[----:B------:R-:W-:Y:S01]  /*17d80*/  @P0 HADD2 R133, -R71.H1_H1, -RZ.H0_H0 ;  /* 0xa00000ff47850230 */ /* 0x000fe20000000d00 */
[----:B------:R-:W-:Y:S02]  /*17d90*/  LOP3.LUT R21, R2, UR15, R21, 0x96, !PT ;  /* 0x0000000f02157c12 */ /* 0x000fe4000f8e9615 */
[----:B------:R-:W-:Y:S02]  /*17da0*/  PRMT R208, R71, 0x7632, R208 ;  /* 0x0000763247d07816 */ /* 0x000fe400000000d0 */
[----:B------:R-:W-:Y:S02]  /*17db0*/  LOP3.LUT R0, R21, 0xff, RZ, 0xc0, !PT ;  /* 0x000000ff15007812 */ /* 0x000fe400078ec0ff */
[----:B------:R-:W-:Y:S01]  /*17dc0*/  @P0 PRMT R208, R133, 0x5410, RZ ;  /* 0x0000541085d00816 */ /* 0x000fe200000000ff */
[----:B------:R-:W-:Y:S01]  /*17dd0*/  IMAD.MOV.U32 R5, RZ, RZ, R14 ;  /* 0x000000ffff057224 */ /* 0x000fe200078e000e */
[----:B------:R-:W-:Y:S01]  /*17de0*/  ISETP.LE.U32.AND P0, PT, R0, UR7, PT ;  /* 0x0000000700007c0c */ /* 0x000fe2000bf03070 */
[----:B-1----:R-:W-:Y:S01]  /*17df0*/  FADD.FTZ R0, R4, R10 ;  /* 0x0000000a04007221 */ /* 0x002fe20000010000 */
[----:B--2---:R-:W-:Y:S01]  /*17e00*/  F2FP.F16.F32.PACK_AB R125, R3, R4 ;  /* 0x00000004037d723e */ /* 0x004fe200000000ff */
[----:B------:R-:W-:Y:S01]  /*17e10*/  IMAD.MOV.U32 R14, RZ, RZ, R92 ;  /* 0x000000ffff0e7224 */ /* 0x000fe200078e005c */
[----:B------:R1:W2:Y:S01]  /*17e20*/  MUFU.EX2 R4, R143 ;  /* 0x0000008f00047308 */ /* 0x0002a20000000800 */
[----:B------:R-:W-:-:S02]  /*17e30*/  IMAD.MOV.U32 R142, RZ, RZ, R218 ;  /* 0x000000ffff8e7224 */ /* 0x000fc400078e00da */
[----:B------:R-:W-:Y:S02]  /*17e40*/  IMAD.MOV.U32 R92, RZ, RZ, R64 ;  /* 0x000000ffff5c7224 */ /* 0x000fe400078e0040 */
[----:B------:R-:W-:Y:S02]  /*17e50*/  IMAD.MOV.U32 R64, RZ, RZ, R56 ;  /* 0x000000ffff407224 */ /* 0x000fe400078e0038 */
[----:B-1----:R-:W-:Y:S02]  /*17e60*/  IMAD.MOV.U32 R143, RZ, RZ, R219 ;  /* 0x000000ffff8f7224 */ /* 0x002fe400078e00db */
[----:B------:R-:W3:Y:S04]  /*17e70*/  LDL.LU.64 R218, [R1+0x420] ;  /* 0x0004200001da7983 */ /* 0x000ee80000300a00 */
[----:B------:R-:W4:Y:S04]  /*17e80*/  LDL.LU R56, [R1+0x2f8] ;  /* 0x0002f80001387983 */ /* 0x000f280000300800 */
[----:B------:R-:W3:Y:S01]  /*17e90*/  LDL.LU R7, [R1+0x2fc] ;  /* 0x0002fc0001077983 */ /* 0x000ee20000300800 */
[----:B------:R-:W-:Y:S01]  /*17ea0*/  FADD.FTZ R2, R3, R0 ;  /* 0x0000000003027221 */ /* 0x000fe20000010000 */
[----:B------:R-:W-:Y:S01]  /*17eb0*/  LOP3.LUT R0, R21, 0xffff, RZ, 0xc0, !PT ;  /* 0x0000ffff15007812 */ /* 0x000fe200078ec0ff */
[----:B------:R-:W-:-:S03]  /*17ec0*/  @!P0 HADD2 R137, -R107.H0_H0, -RZ.H0_H0 ;  /* 0xa00000ff6b898230 */ /* 0x000fc60000000900 */
[----:B------:R-:W-:Y:S02]  /*17ed0*/  SHF.R.U32.HI R0, RZ, 0x8, R0 ;  /* 0x00000008ff007819 */ /* 0x000fe40000011600 */
[----:B------:R-:W-:Y:S02]  /*17ee0*/  PRMT R197, R107, 0x7610, R197 ;  /* 0x000076106bc57816 */ /* 0x000fe400000000c5 */
[----:B------:R-:W-:Y:S02]  /*17ef0*/  LOP3.LUT R0, R0, 0xffff, RZ, 0xc0, !PT ;  /* 0x0000ffff00007812 */ /* 0x000fe400078ec0ff */
[----:B------:R-:W-:Y:S02]  /*17f00*/  @!P0 PRMT R197, R137, 0x5410, RZ ;  /* 0x0000541089c58816 */ /* 0x000fe400000000ff */
[----:B------:R-:W-:Y:S02]  /*17f10*/  ISETP.LE.U32.AND P0, PT, R0, UR7, PT ;  /* 0x0000000700007c0c */ /* 0x000fe4000bf03070 */
[----:B------:R-:W-:Y:S01]  /*17f20*/  PRMT R0, R21, 0x7632, R0 ;  /* 0x0000763215007816 */ /* 0x000fe20000000000 */
[----:B------:R-:W1:Y:S01]  /*17f30*/  MUFU.EX2 R3, R144 ;  /* 0x0000009000037308 */ /* 0x000e620000000800 */
[----:B------:R-:W-:-:S02]  /*17f40*/  PRMT R176, R107, 0x7632, R176 ;  /* 0x000076326bb07816 */ /* 0x000fc400000000b0 */
[----:B------:R-:W-:-:S07]  /*17f50*/  LOP3.LUT R0, R0, 0xff, RZ, 0xc0, !PT ;  /* 0x000000ff00007812 */ /* 0x000fce00078ec0ff */
[----:B------:R-:W-:-:S05]  /*17f60*/  @!P0 HADD2 R138, -R107.H1_H1, -RZ.H0_H0 ;  /* 0xa00000ff6b8a8230 */ /* 0x000fca0000000d00 */
[----:B------:R-:W-:Y:S02]  /*17f70*/  @!P0 PRMT R176, R138, 0x5410, RZ ;  /* 0x000054108ab08816 */ /* 0x000fe400000000ff */
[----:B------:R-:W-:Y:S01]  /*17f80*/  ISETP.LE.U32.AND P0, PT, R0, UR7, PT ;  /* 0x0000000700007c0c */ /* 0x000fe2000bf03070 */
[----:B--2---:R-:W-:Y:S01]  /*17f90*/  FADD.FTZ R0, R4, R2 ;  /* 0x0000000204007221 */ /* 0x004fe20000010000 */
[----:B------:R-:W-:-:S03]  /*17fa0*/  PRMT R252, R105, 0x7610, R252 ;  /* 0x0000761069fc7816 */ /* 0x000fc600000000fc */
[----:B-1----:R-:W-:Y:S01]  /*17fb0*/  FADD.FTZ R2, R3, R0 ;  /* 0x0000000003027221 */ /* 0x002fe20000010000 */
[----:B------:R-:W-:-:S07]  /*17fc0*/  SHF.R.U32.HI R0, RZ, 0x18, R21 ;  /* 0x00000018ff007819 */ /* 0x000fce0000011615 */
[----:B------:R-:W-:-:S05]  /*17fd0*/  @!P0 HADD2 R139, -R105.H0_H0, -RZ.H0_H0 ;  /* 0xa00000ff698b8230 */ /* 0x000fca0000000900 */
        /* <DEDUP_REMOVED lines=32> */
[----:B------:R-:W-:Y:S02]  /*181e0*/  ISETP.GT.U32.AND P0, PT, R0, UR7, PT ;  /* 0x0000000700007c0c */ /* 0x000fe4000bf04070 */
        /* <DEDUP_REMOVED lines=17> */
[C---:B------:R-:W-:Y:S02]  /*18300*/  PRMT R184, R129.reuse, 0x7610, R184 ;  /* 0x0000761081b87816 */ /* 0x040fe400000000b8 */
[----:B------:R-:W-:Y:S02]  /*18310*/  LOP3.LUT R0, R0, 0xffff, RZ, 0xc0, !PT ;  /* 0x0000ffff00007812 */ /* 0x000fe400078ec0ff */
[----:B------:R-:W-:Y:S02]  /*18320*/  @!P0 PRMT R184, R186, 0x5410, RZ ;  /* 0x00005410bab88816 */ /* 0x000fe400000000ff */
[----:B------:R-:W-:Y:S02]  /*18330*/  ISETP.LE.U32.AND P0, PT, R0, UR7, PT ;  /* 0x0000000700007c0c */ /* 0x000fe4000bf03070 */
[----:B------:R-:W-:Y:S02]  /*18340*/  PRMT R0, R44, 0x7632, R0 ;  /* 0x000076322c007816 */ /* 0x000fe40000000000 */
[----:B------:R-:W-:-:S02]  /*18350*/  PRMT R181, R129, 0x7632, R181 ;  /* 0x0000763281b57816 */ /* 0x000fc400000000b5 */
[----:B------:R-:W-:-:S07]  /*18360*/  LOP3.LUT R0, R0, 0xff, RZ, 0xc0, !PT ;  /* 0x000000ff00007812 */ /* 0x000fce00078ec0ff */
[----:B------:R-:W-:-:S05]  /*18370*/  @!P0 HADD2 R187, -R129.H1_H1, -RZ.H0_H0 ;  /* 0xa00000ff81bb8230 */ /* 0x000fca0000000d00 */
[----:B------:R-:W-:Y:S02]  /*18380*/  @!P0 PRMT R181, R187, 0x5410, RZ ;  /* 0x00005410bbb58816 */ /* 0x000fe400000000ff */
[----:B------:R-:W-:Y:S02]  /*18390*/  ISETP.LE.U32.AND P0, PT, R0, UR7, PT ;  /* 0x0000000700007c0c */ /* 0x000fe4000bf03070 */
[----:B------:R-:W-:Y:S02]  /*183a0*/  PRMT R183, R126, 0x7610, R183 ;  /* 0x000076107eb77816 */ /* 0x000fe400000000b7 */
[----:B------:R-:W-:Y:S02]  /*183b0*/  F2FP.F16.F32.PACK_AB R19, R3, R4 ;  /* 0x000000040313723e */ /* 0x000fe400000000ff */
[----:B------:R3:W-:Y:S07]  /*183c0*/  MUFU.EX2 R3, R57 ;  /* 0x0000003900037308 */ /* 0x0007ee0000000800 */
[----:B------:R-:W-:-:S05]  /*183d0*/  @!P0 HADD2 R188, -R126.H0_H0, -RZ.H0_H0 ;  /* 0xa00000ff7ebc8230 */ /* 0x000fca0000000900 */
[----:B------:R-:W-:Y:S01]  /*183e0*/  @!P0 PRMT R183, R188, 0x5410, RZ ;  /* 0x00005410bcb78816 */ /* 0x000fe200000000ff */
[----:B------:R-:W-:Y:S02]  /*183f0*/  IMAD.MOV.U32 R188, RZ, RZ, R154 ;  /* 0x000000ffffbc7224 */ /* 0x000fe400078e009a */
[----:B------:R-:W-:Y:S02]  /*18400*/  IMAD.MOV.U32 R154, RZ, RZ, R5 ;  /* 0x000000ffff9a7224 */ /* 0x000fe400078e0005 */
[----:B------:R-:W-:Y:S02]  /*18410*/  IMAD.MOV.U32 R5, RZ, RZ, R45 ;  /* 0x000000ffff057224 */ /* 0x000fe400078e002d */
[----:B------:R-:W-:Y:S02]  /*18420*/  IMAD.MOV.U32 R45, RZ, RZ, R159 ;  /* 0x000000ffff2d7224 */ /* 0x000fe400078e009f */
[----:B------:R-:W-:Y:S02]  /*18430*/  IMAD.MOV.U32 R10, RZ, RZ, R154 ;  /* 0x000000ffff0a7224 */ /* 0x000fe400078e009a */
[----:B------:R-:W-:-:S02]  /*18440*/  IMAD.MOV.U32 R154, RZ, RZ, R5 ;  /* 0x000000ffff9a7224 */ /* 0x000fc400078e0005 */
[----:B------:R-:W-:Y:S02]  /*18450*/  IMAD.MOV.U32 R159, RZ, RZ, R140 ;  /* 0x000000ffff9f7224 */ /* 0x000fe400078e008c */
[----:B------:R-:W2:Y:S01]  /*18460*/  LDL.LU R140, [R1+0x2e8] ;  /* 0x0002e800018c7983 */ /* 0x000ea20000300800 */
[----:B---3--:R-:W-:Y:S01]  /*18470*/  FMUL.FTZ R57, R7, R24 ;  /* 0x0000001807397220 */ /* 0x008fe20000410000 */
[----:B------:R-:W-:Y:S02]  /*18480*/  IMAD.MOV.U32 R7, RZ, RZ, R14 ;  /* 0x000000ffff077224 */ /* 0x000fe400078e000e */
[----:B------:R-:W-:Y:S02]  /*18490*/  IMAD.MOV.U32 R14, RZ, RZ, R152 ;  /* 0x000000ffff0e7224 */ /* 0x000fe400078e0098 */
[----:B------:R-:W-:Y:S02]  /*184a0*/  IMAD.MOV.U32 R152, RZ, RZ, R141 ;  /* 0x000000ffff987224 */ /* 0x000fe400078e008d */
[----:B------:R-:W-:Y:S01]  /*184b0*/  IMAD.MOV.U32 R5, RZ, RZ, R14 ;  /* 0x000000ffff057224 */ /* 0x000fe200078e000e */
[----:B------:R-:W3:Y:S01]  /*184c0*/  LDL.LU R141, [R1+0x2ec] ;  /* 0x0002ec00018d7983 */ /* 0x000ee20000300800 */
[----:B------:R-:W-:-:S02]  /*184d0*/  IMAD.MOV.U32 R14, RZ, RZ, R45 ;  /* 0x000000ffff0e7224 */ /* 0x000fc400078e002d */
[----:B------:R-:W-:Y:S02]  /*184e0*/  IMAD.MOV.U32 R45, RZ, RZ, R152 ;  /* 0x000000ffff2d7224 */ /* 0x000fe400078e0098 */
[----:B------:R-:W3:Y:S04]  /*184f0*/  LDL.LU R152, [R1+0x2d8] ;  /* 0x0002d80001987983 */ /* 0x000ee80000300800 */
[----:B------:R-:W4:Y:S01]  /*18500*/  LDL.LU R157, [R1+0x2dc] ;  /* 0x0002dc00019d7983 */ /* 0x000f220000300800 */
[----:B------:R-:W1:Y:S02]  /*18510*/  MUFU.EX2 R4, R97 ;  /* 0x0000006100047308 */ /* 0x000e640000000800 */
[----:B-1----:R-:W-:-:S04]  /*18520*/  FADD.FTZ R0, R4, R2 ;  /* 0x0000000204007221 */ /* 0x002fc80000010000 */
[----:B------:R-:W-:Y:S01]  /*18530*/  FADD.FTZ R2, R3, R0 ;  /* 0x0000000003027221 */ /* 0x000fe20000010000 */
[----:B------:R-:W-:-:S04]  /*18540*/  SHF.R.U32.HI R0, RZ, 0x18, R44 ;  /* 0x00000018ff007819 */ /* 0x000fc8000001162c */
[----:B------:R-:W-:Y:S02]  /*18550*/  ISETP.LE.U32.AND P0, PT, R0, UR7, PT ;  /* 0x0000000700007c0c */ /* 0x000fe4000bf03070 */
[----:B------:R-:W-:Y:S02]  /*18560*/  F2FP.F16.F32.PACK_AB R42, R3, R4 ;  /* 0x00000004032a723e */ /* 0x000fe400000000ff */
[----:B------:R-:W1:Y:S01]  /*18570*/  MUFU.EX2 R4, R62 ;  /* 0x0000003e00047308 */ /* 0x000e620000000800 */
[----:B------:R-:W-:-:S07]  /*18580*/  IMAD.MOV.U32 R0, RZ, RZ, R34 ;  /* 0x000000ffff007224 */ /* 0x000fce00078e0022 */
[----:B------:R-:W1:Y:S01]  /*18590*/  MUFU.EX2 R3, R59 ;  /* 0x0000003b00037308 */ /* 0x000e620000000800 */
[----:B------:R-:W-:Y:S02]  /*185a0*/  @!P0 HADD2 R189, -R126.H1_H1, -RZ.H0_H0 ;  /* 0xa00000ff7ebd8230 */ /* 0x000fe40000000d00 */
[----:B------:R-:W-:Y:S01]  /*185b0*/  IMAD.MOV.U32 R158, RZ, RZ, R10 ;  /* 0x000000ffff9e7224 */ /* 0x000fe200078e000a */
[----:B------:R-:W-:Y:S01]  /*185c0*/  PRMT R196, R126, 0x7632, R196 ;  /* 0x000076327ec47816 */ /* 0x000fe200000000c4 */
[----:B------:R-:W-:Y:S01]  /*185d0*/  IMAD.MOV.U32 R10, RZ, RZ, R154 ;  /* 0x000000ffff0a7224 */ /* 0x000fe200078e009a */
[----:B------:R-:W-:Y:S01]  /*185e0*/  LOP3.LUT R0, R0, 0xff, RZ, 0xc0, !PT ;  /* 0x000000ff00007812 */ /* 0x000fe200078ec0ff */
[----:B------:R-:W-:Y:S01]  /*185f0*/  IMAD.MOV.U32 R154, RZ, RZ, R5 ;  /* 0x000000ffff9a7224 */ /* 0x000fe200078e0005 */
[----:B------:R-:W-:Y:S01]  /*18600*/  @!P0 PRMT R196, R189, 0x5410, RZ ;  /* 0x00005410bdc48816 */ /* 0x000fe200000000ff */
[----:B------:R-:W-:Y:S02]  /*18610*/  IMAD.MOV.U32 R189, RZ, RZ, R155 ;  /* 0x000000ffffbd7224 */ /* 0x000fe400078e009b */
[----:B------:R-:W-:-:S02]  /*18620*/  IMAD.MOV.U32 R5, RZ, RZ, R14 ;  /* 0x000000ffff057224 */ /* 0x000fc400078e000e */
[----:B------:R-:W-:Y:S01]  /*18630*/  IMAD.MOV.U32 R155, RZ, RZ, R158 ;  /* 0x000000ffff9b7224 */ /* 0x000fe200078e009e */
[----:B------:R-:W-:Y:S01]  /*18640*/  ISETP.LE.U32.AND P0, PT, R0, UR7, PT ;  /* 0x0000000700007c0c */ /* 0x000fe2000bf03070 */
[----:B------:R-:W-:Y:S02]  /*18650*/  IMAD.MOV.U32 R158, RZ, RZ, R10 ;  /* 0x000000ffff9e7224 */ /* 0x000fe400078e000a */
[----:B-1----:R-:W-:Y:S01]  /*18660*/  FADD.FTZ R0, R4, R2 ;  /* 0x0000000204007221 */ /* 0x002fe20000010000 */
[----:B------:R-:W-:Y:S01]  /*18670*/  IMAD.MOV.U32 R10, RZ, RZ, R154 ;  /* 0x000000ffff0a7224 */ /* 0x000fe200078e009a */
[----:B------:R-:W-:Y:S01]  /*18680*/  F2FP.F16.F32.PACK_AB R43, R3, R4 ;  /* 0x00000004032b723e */ /* 0x000fe200000000ff */
[----:B------:R-:W-:Y:S01]  /*18690*/  IMAD.MOV.U32 R14, RZ, RZ, R45 ;  /* 0x000000ffff0e7224 */ /* 0x000fe200078e002d */
[----:B------:R1:W-:Y:S01]  /*186a0*/  MUFU.EX2 R4, R155 ;  /* 0x0000009b00047308 */ /* 0x0003e20000000800 */
[----:B------:R-:W-:Y:S02]  /*186b0*/  IMAD.MOV.U32 R154, RZ, RZ, R5 ;  /* 0x000000ffff9a7224 */ /* 0x000fe400078e0005 */
[----:B------:R-:W-:-:S02]  /*186c0*/  IMAD.MOV.U32 R45, RZ, RZ, R159 ;  /* 0x000000ffff2d7224 */ /* 0x000fc400078e009f */
[----:B------:R-:W-:Y:S02]  /*186d0*/  IMAD.MOV.U32 R159, RZ, RZ, R95 ;  /* 0x000000ffff9f7224 */ /* 0x000fe400078e005f */
[----:B------:R-:W-:Y:S02]  /*186e0*/  IMAD.MOV.U32 R95, RZ, RZ, R156 ;  /* 0x000000ffff5f7224 */ /* 0x000fe400078e009c */
[----:B------:R-:W3:Y:S01]  /*186f0*/  LDL.LU R156, [R1+0x2c8] ;  /* 0x0002c800019c7983 */ /* 0x000ee20000300800 */
[----:B-1----:R-:W-:Y:S02]  /*18700*/  IMAD.MOV.U32 R155, RZ, RZ, R158 ;  /* 0x000000ffff9b7224 */ /* 0x002fe400078e009e */
[----:B------:R-:W-:Y:S02]  /*18710*/  IMAD.MOV.U32 R158, RZ, RZ, R10 ;  /* 0x000000ffff9e7224 */ /* 0x000fe400078e000a */
[----:B------:R-:W-:Y:S02]  /*18720*/  IMAD.MOV.U32 R10, RZ, RZ, R154 ;  /* 0x000000ffff0a7224 */ /* 0x000fe400078e009a */
[----:B------:R-:W-:-:S02]  /*18730*/  IMAD.MOV.U32 R154, RZ, RZ, R45 ;  /* 0x000000ffff9a7224 */ /* 0x000fc400078e002d */
[----:B------:R-:W-:Y:S02]  /*18740*/  IMAD.MOV.U32 R45, RZ, RZ, R159 ;  /* 0x000000ffff2d7224 */ /* 0x000fe400078e009f */
[----:B------:R-:W-:Y:S02]  /*18750*/  IMAD.MOV.U32 R159, RZ, RZ, R85 ;  /* 0x000000ffff9f7224 */ /* 0x000fe400078e0055 */
[----:B------:R-:W-:Y:S02]  /*18760*/  IMAD.MOV.U32 R85, RZ, RZ, R33 ;  /* 0x000000ffff557224 */ /* 0x000fe400078e0021 */
[----:B------:R-:W-:Y:S02]  /*18770*/  IMAD.MOV.U32 R33, RZ, RZ, R58 ;  /* 0x000000ffff217224 */ /* 0x000fe400078e003a */
[----:B----4-:R-:W-:Y:S02]  /*18780*/  FMUL.FTZ R153, R157, R24 ;  /* 0x000000189d997220 */ /* 0x010fe40000410000 */
[----:B------:R-:W4:Y:S04]  /*18790*/  LDL.LU R157, [R1+0x2cc] ;  /* 0x0002cc00019d7983 */ /* 0x000f280000300800 */
[----:B------:R-:W4:Y:S04]  /*187a0*/  LDL.LU R58, [R1+0x300] ;  /* 0x00030000013a7983 */ /* 0x000f280000300800 */
[----:B------:R-:W2:Y:S01]  /*187b0*/  LDL.LU R160, [R1+0x304] ;  /* 0x0003040001a07983 */ /* 0x000ea20000300800 */
        /* <DEDUP_REMOVED lines=12> */
[----:B------:R-:W-:-:S02]  /*18880*/  @!P0 HADD2 R204, -R127.H0_H0, -RZ.H0_H0 ;  /* 0xa00000ff7fcc8230 */ /* 0x000fc40000000900 */
[----:B------:R-:W-:Y:S01]  /*18890*/  FADD.FTZ R186, R3, R0 ;  /* 0x0000000003ba7221 */ /* 0x000fe20000010000 */
[----:B------:R-:W-:Y:S02]  /*188a0*/  PRMT R0, R34, 0x7771, RZ ;  /* 0x0000777122007816 */ /* 0x000fe400000000ff */
[C---:B------:R-:W-:Y:S02]  /*188b0*/  PRMT R179, R127.reuse, 0x7610, R179 ;  /* 0x000076107fb37816 */ /* 0x040fe400000000b3 */
[----:B------:R-:W-:Y:S02]  /*188c0*/  @!P0 PRMT R179, R204, 0x5410, RZ ;  /* 0x00005410ccb38816 */ /* 0x000fe400000000ff */
[----:B------:R-:W-:Y:S02]  /*188d0*/  ISETP.GT.U32.AND P0, PT, R0, UR7, PT ;  /* 0x0000000700007c0c */ /* 0x000fe4000bf04070 */
[----:B------:R-:W-:Y:S02]  /*188e0*/  PRMT R0, R34, 0x7772, RZ ;  /* 0x0000777222007816 */ /* 0x000fe400000000ff */
[----:B------:R-:W-:-:S09]  /*188f0*/  PRMT R172, R127, 0x7632, R172 ;  /* 0x000076327fac7816 */ /* 0x000fd200000000ac */
[----:B------:R-:W-:Y:S01]  /*18900*/  @P0 HADD2 R205, -R127.H1_H1, -RZ.H0_H0 ;  /* 0xa00000ff7fcd0230 */ /* 0x000fe20000000d00 */
[----:B------:R-:W1:Y:S04]  /*18910*/  MUFU.EX2 R5, R248 ;  /* 0x000000f800057308 */ /* 0x000e680000000800 */
[----:B------:R-:W-:Y:S01]  /*18920*/  @P0 PRMT R172, R205, 0x5410, RZ ;  /* 0x00005410cdac0816 */ /* 0x000fe200000000ff */
[----:B--2---:R-:W-:Y:S01]  /*18930*/  FMUL.FTZ R59, R160, R25 ;  /* 0x00000019a03b7220 */ /* 0x004fe20000410000 */
[----:B------:R-:W-:Y:S02]  /*18940*/  IMAD.MOV.U32 R160, RZ, RZ, R158 ;  /* 0x000000ffffa07224 */ /* 0x000fe400078e009e */
[----:B------:R-:W-:Y:S02]  /*18950*/  IMAD.MOV.U32 R158, RZ, RZ, R142 ;  /* 0x000000ffff9e7224 */ /* 0x000fe400078e008e */
[----:B------:R-:W2:Y:S01]  /*18960*/  LDL.LU R142, [R1+0x2f0] ;  /* 0x0002f000018e7983 */ /* 0x000ea20000300800 */
[----:B------:R-:W-:-:S02]  /*18970*/  IMAD.MOV.U32 R161, RZ, RZ, R160 ;  /* 0x000000ffffa17224 */ /* 0x000fc400078e00a0 */
[----:B------:R-:W-:Y:S01]  /*18980*/  IMAD.MOV.U32 R160, RZ, RZ, R155 ;  /* 0x000000ffffa07224 */ /* 0x000fe200078e009b */
[----:B------:R-:W2:Y:S01]  /*18990*/  LDL.LU R143, [R1+0x2f4] ;  /* 0x0002f400018f7983 */ /* 0x000ea20000300800 */
[----:B------:R-:W-:-:S03]  /*189a0*/  IMAD.MOV.U32 R8, RZ, RZ, R158 ;  /* 0x000000ffff087224 */ /* 0x000fc600078e009e */
[----:B------:R-:W2:Y:S04]  /*189b0*/  LDL.LU R154, [R1+0x2e0] ;  /* 0x0002e000019a7983 */ /* 0x000ea80000300800 */
[----:B------:R-:W2:Y:S04]  /*189c0*/  LDL.LU R155, [R1+0x2e4] ;  /* 0x0002e400019b7983 */ /* 0x000ea80000300800 */
[----:B------:R-:W2:Y:S04]  /*189d0*/  LDL.LU R158, [R1+0x2d0] ;  /* 0x0002d000019e7983 */ /* 0x000ea80000300800 */
[----:B------:R-:W2:Y:S01]  /*189e0*/  LDL.LU R159, [R1+0x2d4] ;  /* 0x0002d400019f7983 */ /* 0x000ea20000300800 */
[----:B------:R-:W-:-:S02]  /*189f0*/  ISETP.GT.U32.AND P0, PT, R0, UR7, PT ;  /* 0x0000000700007c0c */ /* 0x000fc4000bf04070 */
[----:B------:R-:W-:Y:S02]  /*18a00*/  PRMT R0, R34, 0x7773, RZ ;  /* 0x0000777322007816 */ /* 0x000fe400000000ff */
[----:B------:R-:W-:Y:S01]  /*18a10*/  PRMT R173, R125, 0x7610, R173 ;  /* 0x000076107dad7816 */ /* 0x000fe200000000ad */
[----:B------:R-:W-:Y:S01]  /*18a20*/  FADD.FTZ R3, R63, R47 ;  /* 0x0000002f3f037221 */ /* 0x000fe20000010000 */
[----:B-1----:R-:W-:-:S07]  /*18a30*/  FADD.FTZ R2, R5, R11 ;  /* 0x0000000b05027221 */ /* 0x002fce0000010000 */
[----:B------:R-:W-:-:S05]  /*18a40*/  @P0 HADD2 R206, -R125.H0_H0, -RZ.H0_H0 ;  /* 0xa00000ff7dce0230 */ /* 0x000fca0000000900 */
[----:B------:R-:W-:Y:S02]  /*18a50*/  @P0 PRMT R173, R206, 0x5410, RZ ;  /* 0x00005410cead0816 */ /* 0x000fe400000000ff */
[----:B------:R-:W-:Y:S02]  /*18a60*/  ISETP.GT.U32.AND P0, PT, R0, UR7, PT ;  /* 0x0000000700007c0c */ /* 0x000fe4000bf04070 */
[----:B------:R-:W-:Y:S01]  /*18a70*/  LOP3.LUT R0, R216, UR6, R27, 0x96, !PT ;  /* 0x00000006d8007c12 */ /* 0x000fe2000f8e961b */
[----:B------:R-:W-:Y:S02]  /*18a80*/  IMAD.MOV.U32 R187, RZ, RZ, R10 ;  /* 0x000000ffffbb7224 */ /* 0x000fe400078e000a */
[----:B------:R-:W-:Y:S01]  /*18a90*/  FADD.FTZ R11, R4, R2 ;  /* 0x00000002040b7221 */ /* 0x000fe20000010000 */
[----:B------:R-:W-:Y:S01]  /*18aa0*/  FADD.FTZ R10, R61, R3 ;  /* 0x000000033d0a7221 */ /* 0x000fe20000010000 */
[----:B------:R-:W-:-:S04]  /*18ab0*/  IMAD.WIDE.U32 R2, R0, -0x2daee0ad, RZ ;  /* 0xd2511f5300027825 */ /* 0x000fc800078e00ff */
[-C--:B------:R-:W-:Y:S01]  /*18ac0*/  FMUL.FTZ R56, R56, R24.reuse ;  /* 0x0000001838387220 */ /* 0x080fe20000410000 */
[----:B------:R-:W-:Y:S01]  /*18ad0*/  LOP3.LUT R0, R82, UR31, R3, 0x96, !PT ;  /* 0x0000001f52007c12 */ /* 0x000fe2000f8e9603 */
[-C--:B------:R-:W-:Y:S01]  /*18ae0*/  FMUL.FTZ R140, R140, R24.reuse ;  /* 0x000000188c8c7220 */ /* 0x080fe20000410000 */
[-C--:B---3--:R-:W-:Y:S01]  /*18af0*/  FMUL.FTZ R141, R141, R24.reuse ;  /* 0x000000188d8d7220 */ /* 0x088fe20000410000 */
[-C--:B------:R-:W-:Y:S01]  /*18b00*/  FMUL.FTZ R152, R152, R24.reuse ;  /* 0x0000001898987220 */ /* 0x080fe20000410000 */
[-C--:B------:R-:W-:Y:S01]  /*18b10*/  FMUL.FTZ R156, R156, R24.reuse ;  /* 0x000000189c9c7220 */ /* 0x080fe20000410000 */
[----:B----4-:R-:W-:Y:S01]  /*18b20*/  FMUL.FTZ R157, R157, R24 ;  /* 0x000000189d9d7220 */ /* 0x010fe20000410000 */
[----:B------:R-:W-:Y:S01]  /*18b30*/  LOP3.LUT R6, R26, UR32, R189, 0x96, !PT ;  /* 0x000000201a067c12 */ /* 0x000fe2000f8e96bd */
[----:B------:R-:W-:Y:S01]  /*18b40*/  IMAD.MOV.U32 R24, RZ, RZ, R188 ;  /* 0x000000ffff187224 */ /* 0x000fe200078e00bc */
[----:B------:R-:W-:Y:S01]  /*18b50*/  F2FP.F16.F32.PACK_AB R130, R4, R5 ;  /* 0x000000050482723e */ /* 0x000fe200000000ff */
[----:B------:R-:W-:-:S04]  /*18b60*/  IMAD.WIDE.U32 R4, R0, -0x326172a9, RZ ;  /* 0xcd9e8d5700047825 */ /* 0x000fc800078e00ff */
[----:B------:R-:W-:Y:S01]  /*18b70*/  IMAD.MOV.U32 R63, RZ, RZ, R7 ;  /* 0x000000ffff3f7224 */ /* 0x000fe200078e0007 */
[----:B------:R-:W-:Y:S01]  /*18b80*/  LOP3.LUT R3, R24, UR30, R5, 0x96, !PT ;  /* 0x0000001e18037c12 */ /* 0x000fe2000f8e9605 */
[----:B------:R-:W-:-:S05]  /*18b90*/  IMAD.WIDE.U32 R6, R6, -0x2daee0ad, RZ ;  /* 0xd2511f5306067825 */ /* 0x000fca00078e00ff */
[----:B------:R-:W-:Y:S01]  /*18ba0*/  LOP3.LUT R0, R2, UR29, R7, 0x96, !PT ;  /* 0x0000001d02007c12 */ /* 0x000fe2000f8e9607 */
[----:B------:R-:W-:-:S05]  /*18bb0*/  IMAD.WIDE.U32 R2, R3, -0x2daee0ad, RZ ;  /* 0xd2511f5303027825 */ /* 0x000fca00078e00ff */
[----:B------:R-:W-:Y:S01]  /*18bc0*/  LOP3.LUT R3, R6, UR26, R3, 0x96, !PT ;  /* 0x0000001a06037c12 */ /* 0x000fe2000f8e9603 */
[----:B------:R-:W-:-:S04]  /*18bd0*/  IMAD.WIDE.U32 R6, R0, -0x326172a9, RZ ;  /* 0xcd9e8d5700067825 */ /* 0x000fc800078e00ff */
[----:B------:R-:W-:Y:S01]  /*18be0*/  FMUL.FTZ R58, R58, R25 ;  /* 0x000000193a3a7220 */ /* 0x000fe20000410000 */
[----:B------:R-:W-:Y:S01]  /*18bf0*/  LOP3.LUT R0, R4, UR27, R7, 0x96, !PT ;  /* 0x0000001b04007c12 */ /* 0x000fe2000f8e9607 */
[----:B------:R-:W-:Y:S02]  /*18c00*/  IMAD.MOV.U32 R188, RZ, RZ, R8 ;  /* 0x000000ffffbc7224 */ /* 0x000fe400078e0008 */
[----:B------:R-:W-:Y:S01]  /*18c10*/  @P0 HADD2 R228, -R125.H1_H1, -RZ.H0_H0 ;  /* 0xa00000ff7de40230 */ /* 0x000fe20000000d00 */
[----:B------:R-:W-:-:S04]  /*18c20*/  PRMT R174, R125, 0x7632, R174 ;  /* 0x000076327dae7816 */ /* 0x000fc800000000ae */
[----:B------:R-:W-:Y:S01]  /*18c30*/  @P0 PRMT R174, R228, 0x5410, RZ ;  /* 0x00005410e4ae0816 */ /* 0x000fe200000000ff */
[----:B------:R-:W-:Y:S02]  /*18c40*/  IMAD.MOV.U32 R62, RZ, RZ, R66 ;  /* 0x000000ffff3e7224 */ /* 0x000fe400078e0042 */
[----:B------:R-:W-:Y:S01]  /*18c50*/  IMAD.MOV.U32 R97, RZ, RZ, R32 ;  /* 0x000000ffff617224 */ /* 0x000fe200078e0020 */
[----:B------:R-:W3:Y:S01]  /*18c60*/  LDL R66, [R1+0x8] ;  /* 0x0000080001427983 */ /* 0x000ee20000100800 */
[----:B------:R-:W-:-:S03]  /*18c70*/  IMAD.MOV.U32 R32, RZ, RZ, R45 ;  /* 0x000000ffff207224 */ /* 0x000fc600078e002d */
[----:B------:R-:W4:Y:S01]  /*18c80*/  LDL R45, [R1+0xc] ;  /* 0x00000c00012d7983 */ /* 0x000f220000100800 */
[C---:B------:R-:W-:Y:S02]  /*18c90*/  PRMT R241, R130.reuse, 0x7610, R241 ;  /* 0x0000761082f17816 */ /* 0x040fe400000000f1 */
[----:B------:R-:W-:Y:S01]  /*18ca0*/  PRMT R240, R130, 0x7632, R240 ;  /* 0x0000763282f07816 */ /* 0x000fe200000000f0 */
[-C--:B--2---:R-:W-:Y:S01]  /*18cb0*/  FMUL.FTZ R142, R142, R25.reuse ;  /* 0x000000198e8e7220 */ /* 0x084fe20000410000 */
[-C--:B------:R-:W-:Y:S01]  /*18cc0*/  FMUL.FTZ R143, R143, R25.reuse ;  /* 0x000000198f8f7220 */ /* 0x080fe20000410000 */
[-C--:B------:R-:W-:Y:S01]  /*18cd0*/  FMUL.FTZ R154, R154, R25.reuse ;  /* 0x000000199a9a7220 */ /* 0x080fe20000410000 */
[-C--:B------:R-:W-:Y:S01]  /*18ce0*/  FMUL.FTZ R155, R155, R25.reuse ;  /* 0x000000199b9b7220 */ /* 0x080fe20000410000 */
[-C--:B------:R-:W-:Y:S01]  /*18cf0*/  FMUL.FTZ R158, R158, R25.reuse ;  /* 0x000000199e9e7220 */ /* 0x080fe20000410000 */
[----:B------:R-:W-:Y:S01]  /*18d00*/  FMUL.FTZ R159, R159, R25 ;  /* 0x000000199f9f7220 */ /* 0x000fe20000410000 */
[----:B------:R-:W-:-:S02]  /*18d10*/  IMAD.MOV.U32 R25, RZ, RZ, R189 ;  /* 0x000000ffff197224 */ /* 0x000fc400078e00bd */
[----:B------:R-:W-:Y:S02]  /*18d20*/  IMAD.MOV.U32 R189, RZ, RZ, R9 ;  /* 0x000000ffffbd7224 */ /* 0x000fe400078e0009 */
[----:B------:R-:W-:-:S05]  /*18d30*/  IMAD.WIDE.U32 R8, R0, -0x2daee0ad, RZ ;  /* 0xd2511f5300087825 */ /* 0x000fca00078e00ff */
[----:B------:R-:W-:Y:S01]  /*18d40*/  LOP3.LUT R0, R2, UR16, R9, 0x96, !PT ;  /* 0x0000001002007c12 */ /* 0x000fe2000f8e9609 */
[----:B------:R-:W-:-:S04]  /*18d50*/  IMAD.WIDE.U32 R2, R3, -0x326172a9, RZ ;  /* 0xcd9e8d5703027825 */ /* 0x000fc800078e00ff */
[----:B------:R-:W-:-:S05]  /*18d60*/  IMAD.WIDE.U32 R26, R0, -0x326172a9, RZ ;  /* 0xcd9e8d57001a7825 */ /* 0x000fca00078e00ff */
[----:B------:R-:W-:-:S04]  /*18d70*/  LOP3.LUT R35, R2, UR15, R27, 0x96, !PT ;  /* 0x0000000f02237c12 */ /* 0x000fc8000f8e961b */
[----:B------:R-:W-:-:S04]  /*18d80*/  LOP3.LUT R0, R35, 0xff, RZ, 0xc0, !PT ;  /* 0x000000ff23007812 */ /* 0x000fc800078ec0ff */
[----:B------:R-:W-:Y:S02]  /*18d90*/  ISETP.LE.U32.AND P0, PT, R0, UR7, PT ;  /* 0x0000000700007c0c */ /* 0x000fe4000bf03070 */
[----:B------:R-:W-:Y:S02]  /*18da0*/  LOP3.LUT R0, R35, 0xffff, RZ, 0xc0, !PT ;  /* 0x0000ffff23007812 */ /* 0x000fe400078ec0ff */
[----:B------:R-:W-:Y:S02]  /*18db0*/  LOP3.LUT R6, R6, UR17, R3, 0x96, !PT ;  /* 0x0000001106067c12 */ /* 0x000fe4000f8e9603 */
[----:B------:R1:W2:Y:S01]  /*18dc0*/  MUFU.EX2 R3, R63 ;  /* 0x0000003f00037308 */ /* 0x0002a20000000800 */
[----:B------:R-:W-:-:S04]  /*18dd0*/  SHF.R.U32.HI R0, RZ, 0x8, R0 ;  /* 0x00000008ff007819 */ /* 0x000fc80000011600 */
[----:B------:R-:W-:Y:S02]  /*18de0*/  LOP3.LUT R0, R0, 0xffff, RZ, 0xc0, !PT ;  /* 0x0000ffff00007812 */ /* 0x000fe400078ec0ff */
[----:B------:R-:W-:Y:S02]  /*18df0*/  @!P0 HADD2 R243, -R130.H0_H0, -RZ.H0_H0 ;  /* 0xa00000ff82f38230 */ /* 0x000fe40000000900 */
[----:B-1----:R-:W-:Y:S02]  /*18e00*/  IMAD.MOV.U32 R63, RZ, RZ, R62 ;  /* 0x000000ffff3f7224 */ /* 0x002fe400078e003e */
[----:B------:R-:W-:Y:S02]  /*18e10*/  IMAD.MOV.U32 R62, RZ, RZ, R236 ;  /* 0x000000ffff3e7224 */ /* 0x000fe400078e00ec */
[----:B------:R-:W3:Y:S04]  /*18e20*/  LDL.LU R236, [R1+0x41c] ;  /* 0x00041c0001ec7983 */ /* 0x000ee80000300800 */
[----:B------:R1:W3:Y:S01]  /*18e30*/  LDL.LU.S16 R7, [R1+0x24] ;  /* 0x0000240001077983 */ /* 0x0002e20000300600 */
[----:B------:R-:W-:-:S02]  /*18e40*/  @!P0 PRMT R241, R243, 0x5410, RZ ;  /* 0x00005410f3f18816 */ /* 0x000fc400000000ff */
[----:B------:R-:W-:Y:S01]  /*18e50*/  ISETP.LE.U32.AND P0, PT, R0, UR7, PT ;  /* 0x0000000700007c0c */ /* 0x000fe2000bf03070 */
[----:B------:R-:W2:Y:S01]  /*18e60*/  MUFU.EX2 R2, R63 ;  /* 0x0000003f00027308 */ /* 0x000ea20000000800 */
[----:B------:R-:W-:-:S04]  /*18e70*/  PRMT R0, R35, 0x7632, R0 ;  /* 0x0000763223007816 */ /* 0x000fc80000000000 */
[----:B------:R-:W-:-:S07]  /*18e80*/  LOP3.LUT R0, R0, 0xff, RZ, 0xc0, !PT ;  /* 0x000000ff00007812 */ /* 0x000fce00078ec0ff */
[----:B------:R-:W-:-:S05]  /*18e90*/  @!P0 HADD2 R244, -R130.H1_H1, -RZ.H0_H0 ;  /* 0xa00000ff82f48230 */ /* 0x000fca0000000d00 */
[----:B------:R-:W-:Y:S02]  /*18ea0*/  @!P0 PRMT R240, R244, 0x5410, RZ ;  /* 0x00005410f4f08816 */ /* 0x000fe400000000ff */
[----:B------:R-:W-:Y:S01]  /*18eb0*/  ISETP.LE.U32.AND P0, PT, R0, UR7, PT ;  /* 0x0000000700007c0c */ /* 0x000fe2000bf03070 */
[----:B--2---:R-:W-:Y:S01]  /*18ec0*/  FADD.FTZ R0, R3, R11 ;  /* 0x0000000b03007221 */ /* 0x004fe20000010000 */
[C---:B------:R-:W-:Y:S02]  /*18ed0*/  F2FP.F16.F32.PACK_AB R124, R2.reuse, R3 ;  /* 0x00000003027c723e */ /* 0x040fe400000000ff */
[----:B------:R1:W2:Y:S01]  /*18ee0*/  LDL.LU.S16 R3, [R1+0x78] ;  /* 0x0000780001037983 */ /* 0x0002a20000300600 */
[----:B------:R-:W-:Y:S01]  /*18ef0*/  FADD.FTZ R4, R2, R0 ;  /* 0x0000000002047221 */ /* 0x000fe20000010000 */
[----:B------:R-:W-:Y:S02]  /*18f00*/  SHF.R.U32.HI R0, RZ, 0x18, R35 ;  /* 0x00000018ff007819 */ /* 0x000fe40000011623 */
[----:B------:R-:W-:-:S05]  /*18f10*/  PRMT R228, R148, 0x7610, R228 ;  /* 0x0000761094e47816 */ /* 0x000fca00000000e4 */
[----:B------:R-:W-:-:S05]  /*18f20*/  @!P0 HADD2 R246, -R148.H0_H0, -RZ.H0_H0 ;  /* 0xa00000ff94f68230 */ /* 0x000fca0000000900 */
[----:B------:R-:W-:Y:S02]  /*18f30*/  @!P0 PRMT R228, R246, 0x5410, RZ ;  /* 0x00005410f6e48816 */ /* 0x000fe400000000ff */
[----:B------:R-:W-:Y:S01]  /*18f40*/  ISETP.LE.U32.AND P0, PT, R0, UR7, PT ;  /* 0x0000000700007c0c */ /* 0x000fe2000bf03070 */
[----:B------:R-:W-:Y:S01]  /*18f50*/  IMAD.MOV.U32 R0, RZ, RZ, R26 ;  /* 0x000000ffff007224 */ /* 0x000fe200078e001a */
[----:B------:R-:W-:-:S04]  /*18f60*/  PRMT R231, R148, 0x7632, R231 ;  /* 0x0000763294e77816 */ /* 0x000fc800000000e7 */
[----:B------:R-:W-:-:S07]  /*18f70*/  LOP3.LUT R0, R0, 0xff, RZ, 0xc0, !PT ;  /* 0x000000ff00007812 */ /* 0x000fce00078ec0ff */
[----:B------:R-:W-:-:S05]  /*18f80*/  @!P0 HADD2 R247, -R148.H1_H1, -RZ.H0_H0 ;  /* 0xa00000ff94f78230 */ /* 0x000fca0000000d00 */
[----:B------:R-:W-:Y:S02]  /*18f90*/  @!P0 PRMT R231, R247, 0x5410, RZ ;  /* 0x00005410f7e78816 */ /* 0x000fe400000000ff */
[----:B------:R-:W-:Y:S02]  /*18fa0*/  ISETP.LE.U32.AND P0, PT, R0, UR7, PT ;  /* 0x0000000700007c0c */ /* 0x000fe4000bf03070 */
[----:B------:R-:W-:Y:S02]  /*18fb0*/  PRMT R0, R26, 0x7771, RZ ;  /* 0x000077711a007816 */ /* 0x000fe400000000ff */
[----:B------:R-:W-:-:S09]  /*18fc0*/  PRMT R248, R124, 0x7610, R248 ;  /* 0x000076107cf87816 */ /* 0x000fd200000000f8 */
[----:B------:R-:W-:-:S05]  /*18fd0*/  @!P0 HADD2 R249, -R124.H0_H0, -RZ.H0_H0 ;  /* 0xa00000ff7cf98230 */ /* 0x000fca0000000900 */
[----:B------:R-:W-:Y:S02]  /*18fe0*/  @!P0 PRMT R248, R249, 0x5410, RZ ;  /* 0x00005410f9f88816 */ /* 0x000fe400000000ff */
[----:B------:R-:W-:Y:S02]  /*18ff0*/  ISETP.GT.U32.AND P0, PT, R0, UR7, PT ;  /* 0x0000000700007c0c */ /* 0x000fe4000bf04070 */
[----:B------:R-:W-:Y:S01]  /*19000*/  PRMT R249, R124, 0x7632, R249 ;  /* 0x000076327cf97816 */ /* 0x000fe200000000f9 */
[----:B------:R-:W-:-:S04]  /*19010*/  FADD.FTZ R5, R69, R10 ;  /* 0x0000000a45057221 */ /* 0x000fc80000010000 */
[----:B------:R-:W-:-:S04]  /*19020*/  FADD.FTZ R2, R65, R5 ;  /* 0x0000000541027221 */ /* 0x000fc80000010000 */
[----:B------:R-:W-:Y:S01]  /*19030*/  FADD.FTZ R5, R75, R2 ;  /* 0x000000024b057221 */ /* 0x000fe20000010000 */
[----:B------:R-:W-:Y:S01]  /*19040*/  PRMT R246, R149, 0x7610, R246 ;  /* 0x0000761095f67816 */ /* 0x000fe200000000f6 */
[----:B------:R-:W-:Y:S02]  /*19050*/  IMAD.MOV.U32 R63, RZ, RZ, R187 ;  /* 0x000000ffff3f7224 */ /* 0x000fe400078e00bb */
[----:B------:R-:W-:Y:S02]  /*19060*/  IMAD.MOV.U32 R187, RZ, RZ, R32 ;  /* 0x000000ffffbb7224 */ /* 0x000fe400078e0020 */
[----:B------:R-:W-:Y:S02]  /*19070*/  IMAD.MOV.U32 R10, RZ, RZ, R62 ;  /* 0x000000ffff0a7224 */ /* 0x000fe400078e003e */
[----:B------:R-:W-:Y:S02]  /*19080*/  IMAD.MOV.U32 R61, RZ, RZ, R85 ;  /* 0x000000ffff3d7224 */ /* 0x000fe400078e0055 */
[----:B----4-:R-:W-:-:S02]  /*19090*/  IMAD.MOV.U32 R62, RZ, RZ, R45 ;  /* 0x000000ffff3e7224 */ /* 0x010fc400078e002d */
[----:B------:R-:W-:Y:S02]  /*190a0*/  IMAD.MOV.U32 R85, RZ, RZ, R232 ;  /* 0x000000ffff557224 */ /* 0x000fe400078e00e8 */
[----:B---3--:R-:W-:-:S05]  /*190b0*/  @P0 HADD2 R7, -R124.H1_H1, -RZ.H0_H0 ;  /* 0xa00000ff7c070230 */ /* 0x008fca0000000d00 */
[----:B------:R-:W-:-:S04]  /*190c0*/  PRMT R0, R7, 0x7610, R0 ;  /* 0x0000761007007816 */ /* 0x000fc80000000000 */
[----:B------:R-:W-:Y:S02]  /*190d0*/  @P0 PRMT R249, R0, 0x5410, RZ ;  /* 0x0000541000f90816 */ /* 0x000fe400000000ff */
[----:B------:R-:W-:-:S04]  /*190e0*/  PRMT R0, R26, 0x7772, RZ ;  /* 0x000077721a007816 */ /* 0x000fc800000000ff */
[----:B------:R-:W-:-:S13]  /*190f0*/  ISETP.GT.U32.AND P0, PT, R0, UR7, PT ;  /* 0x0000000700007c0c */ /* 0x000fda000bf04070 */
[----:B--2---:R-:W-:-:S05]  /*19100*/  @P0 HADD2 R3, -R149.H0_H0, -RZ.H0_H0 ;  /* 0xa00000ff95030230 */ /* 0x004fca0000000900 */
[----:B------:R-:W-:-:S04]  /*19110*/  PRMT R2, R3, 0x7610, R2 ;  /* 0x0000761003027816 */ /* 0x000fc80000000002 */
[----:B------:R-:W-:Y:S02]  /*19120*/  @P0 PRMT R246, R2, 0x5410, RZ ;  /* 0x0000541002f60816 */ /* 0x000fe400000000ff */
[----:B------:R1:W2:Y:S01]  /*19130*/  LDL.LU.S16 R2, [R1+0x88] ;  /* 0x0000880001027983 */ /* 0x0002a20000300600 */
[----:B------:R-:W-:Y:S02]  /*19140*/  IMAD.MOV.U32 R7, RZ, RZ, R33 ;  /* 0x000000ffff077224 */ /* 0x000fe400078e0021 */
[----:B------:R-:W-:Y:S01]  /*19150*/  IMAD.WIDE.U32 R32, R6, -0x2daee0ad, RZ ;  /* 0xd2511f5306207825 */ /* 0x000fe200078e00ff */
[----:B------:R3:W-:Y:S04]  /*19160*/  MUFU.EX2 R3, R237 ;  /* 0x000000ed00037308 */ /* 0x0007e80000000800 */
[----:B------:R-:W-:Y:S01]  /*19170*/  LOP3.LUT R45, R8, UR14, R33, 0x96, !PT ;  /* 0x0000000e082d7c12 */ /* 0x000fe2000f8e9621 */
[----:B---3--:R-:W3:Y:S04]  /*19180*/  LDL.LU R237, [R1+0x418] ;  /* 0x0004180001ed7983 */ /* 0x008ee80000300800 */
[----:B------:R-:W4:Y:S04]  /*19190*/  LDL.LU R232, [R1+0x414] ;  /* 0x0004140001e87983 */ /* 0x000f280000300800 */
[----:B------:R1:W3:Y:S01]  /*191a0*/  LDL.LU.S16 R8, [R1+0x8c] ;  /* 0x00008c0001087983 */ /* 0x0002e20000300600 */
[----:B------:R-:W-:-:S04]  /*191b0*/  PRMT R0, R26, 0x7773, RZ ;  /* 0x000077731a007816 */ /* 0x000fc800000000ff */
[----:B------:R-:W-:Y:S02]  /*191c0*/  ISETP.GT.U32.AND P0, PT, R0, UR7, PT ;  /* 0x0000000700007c0c */ /* 0x000fe4000bf04070 */
[----:B------:R-:W-:-:S11]  /*191d0*/  PRMT R243, R149, 0x7632, R243 ;  /* 0x0000763295f37816 */ /* 0x000fd600000000f3 */
[----:B--2---:R-:W-:-:S05]  /*191e0*/  @P0 HADD2 R2, -R149.H1_H1, -RZ.H0_H0 ;  /* 0xa00000ff95020230 */ /* 0x004fca0000000d00 */
[----:B------:R-:W-:Y:S02]  /*191f0*/  PRMT R0, R2, 0x7610, R0 ;  /* 0x0000761002007816 */ /* 0x000fe40000000000 */
[----:B------:R-:W2:Y:S02]  /*19200*/  MUFU.EX2 R2, R10 ;  /* 0x0000000a00027308 */ /* 0x000ea40000000800 */
[----:B------:R-:W-:Y:S02]  /*19210*/  @P0 PRMT R243, R0, 0x5410, RZ ;  /* 0x0000541000f30816 */ /* 0x000fe400000000ff */
[----:B------:R-:W-:-:S04]  /*19220*/  LOP3.LUT R0, R45, 0xff, RZ, 0xc0, !PT ;  /* 0x000000ff2d007812 */ /* 0x000fc800078ec0ff */
[----:B------:R-:W-:Y:S02]  /*19230*/  ISETP.LE.U32.AND P0, PT, R0, UR7, PT ;  /* 0x0000000700007c0c */ /* 0x000fe4000bf03070 */
[----:B--2---:R-:W-:-:S11]  /*19240*/  F2FP.F16.F32.PACK_AB R137, R2, R3 ;  /* 0x000000030289723e */ /* 0x004fd600000000ff */
[----:B---3--:R-:W-:Y:S01]  /*19250*/  @!P0 HADD2 R8, -R137.H0_H0, -RZ.H0_H0 ;  /* 0xa00000ff89088230 */ /* 0x008fe20000000900 */
[----:B------:R-:W-:-:S04]  /*19260*/  PRMT R245, R137, 0x7610, R245 ;  /* 0x0000761089f57816 */ /* 0x000fc800000000f5 */
[----:B------:R-:W-:-:S04]  /*19270*/  PRMT R6, R8, 0x7610, R6 ;  /* 0x0000761008067816 */ /* 0x000fc80000000006 */
[----:B------:R-:W-:Y:S02]  /*19280*/  @!P0 PRMT R245, R6, 0x5410, RZ ;  /* 0x0000541006f58816 */ /* 0x000fe400000000ff */
[----:B------:R1:W2:Y:S01]  /*19290*/  LDL.LU.S16 R6, [R1+0x98] ;  /* 0x0000980001067983 */ /* 0x0002a20000300600 */
[----:B------:R-:W-:-:S04]  /*192a0*/  FADD.FTZ R0, R3, R4 ;  /* 0x0000000403007221 */ /* 0x000fc80000010000 */
[----:B------:R-:W-:Y:S01]  /*192b0*/  FADD.FTZ R3, R2, R0 ;  /* 0x0000000002037221 */ /* 0x000fe20000010000 */
[----:B------:R-:W-:-:S04]  /*192c0*/  LOP3.LUT R0, R45, 0xffff, RZ, 0xc0, !PT ;  /* 0x0000ffff2d007812 */ /* 0x000fc800078ec0ff */
[----:B------:R-:W-:-:S04]  /*192d0*/  SHF.R.U32.HI R0, RZ, 0x8, R0 ;  /* 0x00000008ff007819 */ /* 0x000fc80000011600 */
[----:B------:R-:W-:-:S04]  /*192e0*/  LOP3.LUT R0, R0, 0xffff, RZ, 0xc0, !PT ;  /* 0x0000ffff00007812 */ /* 0x000fc800078ec0ff */
[----:B------:R-:W-:-:S13]  /*192f0*/  ISETP.LE.U32.AND P0, PT, R0, UR7, PT ;  /* 0x0000000700007c0c */ /* 0x000fda000bf03070 */
[----:B--2---:R-:W-:-:S05]  /*19300*/  @!P0 HADD2 R6, -R137.H1_H1, -RZ.H0_H0 ;  /* 0xa00000ff89068230 */ /* 0x004fca0000000d00 */
[----:B------:R-:W-:Y:S02]  /*19310*/  PRMT R2, R6, 0x7610, R2 ;  /* 0x0000761006027816 */ /* 0x000fe40000000002 */
[----:B------:R1:W2:Y:S01]  /*19320*/  LDL.LU.S16 R6, [R1+0x9c] ;  /* 0x00009c0001067983 */ /* 0x0002a20000300600 */
[----:B------:R-:W-:Y:S02]  /*19330*/  PRMT R0, R45, 0x7632, R0 ;  /* 0x000076322d007816 */ /* 0x000fe40000000000 */
[----:B------:R-:W-:Y:S02]  /*19340*/  PRMT R242, R137, 0x7632, R242 ;  /* 0x0000763289f27816 */ /* 0x000fe400000000f2 */
[----:B------:R-:W-:Y:S02]  /*19350*/  LOP3.LUT R0, R0, 0xff, RZ, 0xc0, !PT ;  /* 0x000000ff00007812 */ /* 0x000fe400078ec0ff */
[----:B------:R-:W-:Y:S02]  /*19360*/  @!P0 PRMT R242, R2, 0x5410, RZ ;  /* 0x0000541002f28816 */ /* 0x000fe400000000ff */
[----:B------:R-:W-:Y:S01]  /*19370*/  ISETP.LE.U32.AND P0, PT, R0, UR7, PT ;  /* 0x0000000700007c0c */ /* 0x000fe2000bf03070 */
[----:B------:R-:W-:-:S02]  /*19380*/  IMAD.MOV.U32 R10, RZ, RZ, R7 ;  /* 0x000000ffff0a7224 */ /* 0x000fc400078e0007 */
[----:B------:R-:W-:Y:S01]  /*19390*/  IMAD.MOV.U32 R7, RZ, RZ, R97 ;  /* 0x000000ffff077224 */ /* 0x000fe200078e0061 */
[----:B------:R-:W-:Y:S01]  /*193a0*/  PRMT R247, R163, 0x7610, R247 ;  /* 0x00007610a3f77816 */ /* 0x000fe200000000f7 */
[----:B------:R-:W-:Y:S02]  /*193b0*/  IMAD.MOV.U32 R97, RZ, RZ, R100 ;  /* 0x000000ffff617224 */ /* 0x000fe400078e0064 */
[----:B------:R-:W-:Y:S02]  /*193c0*/  IMAD.MOV.U32 R100, RZ, RZ, R233 ;  /* 0x000000ffff647224 */ /* 0x000fe400078e00e9 */
[----:B------:R-:W3:Y:S04]  /*193d0*/  LDL.LU R233, [R1+0x410] ;  /* 0x0004100001e97983 */ /* 0x000ee80000300800 */
[----:B--2---:R-:W-:-:S05]  /*193e0*/  @!P0 HADD2 R6, -R163.H0_H0, -RZ.H0_H0 ;  /* 0xa00000ffa3068230 */ /* 0x004fca0000000900 */
[----:B------:R-:W-:-:S04]  /*193f0*/  PRMT R4, R6, 0x7610, R4 ;  /* 0x0000761006047816 */ /* 0x000fc80000000004 */
[----:B------:R-:W-:Y:S02]  /*19400*/  @!P0 PRMT R247, R4, 0x5410, RZ ;  /* 0x0000541004f78816 */ /* 0x000fe400000000ff */
[----:B------:R1:W2:Y:S04]  /*19410*/  LDL.LU.S16 R4, [R1+0xa0] ;  /* 0x0000a00001047983 */ /* 0x0002a80000300600 */
[----:B------:R1:W4:Y:S01]  /*19420*/  LDL.LU.S16 R6, [R1+0xa4] ;  /* 0x0000a40001067983 */ /* 0x0003220000300600 */
[----:B------:R-:W-:-:S04]  /*19430*/  SHF.R.U32.HI R0, RZ, 0x18, R45 ;  /* 0x00000018ff007819 */ /* 0x000fc8000001162d */
[----:B------:R-:W-:Y:S01]  /*19440*/  ISETP.LE.U32.AND P0, PT, R0, UR7, PT ;  /* 0x0000000700007c0c */ /* 0x000fe2000bf03070 */
[----:B------:R-:W-:Y:S01]  /*19450*/  FADD.FTZ R2, R67, R5 ;  /* 0x0000000543027221 */ /* 0x000fe20000010000 */
[----:B------:R-:W-:Y:S01]  /*19460*/  PRMT R244, R163, 0x7632, R244 ;  /* 0x00007632a3f47816 */ /* 0x000fe200000000f4 */
[----:B------:R-:W-:Y:S08]  /*19470*/  MUFU.EX2 R5, R10 ;  /* 0x0000000a00057308 */ /* 0x000ff00000000800 */
[----:B------:R-:W3:Y:S02]  /*19480*/  MUFU.EX2 R10, R7 ;  /* 0x00000007000a7308 */ /* 0x000ee40000000800 */
[----:B---3--:R-:W-:-:S04]  /*19490*/  F2FP.F16.F32.PACK_AB R133, R10, R5 ;  /* 0x000000050a85723e */ /* 0x008fc800000000ff */
[----:B------:R-:W-:Y:S01]  /*194a0*/  PRMT R135, R133, 0x7610, R135 ;  /* 0x0000761085877816 */ /* 0x000fe20000000087 */
[----:B--2---:R-:W-:-:S05]  /*194b0*/  @!P0 HADD2 R4, -R163.H1_H1, -RZ.H0_H0 ;  /* 0xa00000ffa3048230 */ /* 0x004fca0000000d00 */
[----:B------:R-:W-:-:S04]  /*194c0*/  PRMT R0, R4, 0x7610, R0 ;  /* 0x0000761004007816 */ /* 0x000fc80000000000 */
[----:B------:R-:W-:Y:S01]  /*194d0*/  @!P0 PRMT R244, R0, 0x5410, RZ ;  /* 0x0000541000f48816 */ /* 0x000fe200000000ff */
[----:B------:R-:W-:-:S05]  /*194e0*/  IMAD.MOV.U32 R0, RZ, RZ, R32 ;  /* 0x000000ffff007224 */ /* 0x000fca00078e0020 */
[----:B------:R-:W-:-:S04]  /*194f0*/  LOP3.LUT R0, R0, 0xff, RZ, 0xc0, !PT ;  /* 0x000000ff00007812 */ /* 0x000fc800078ec0ff */
[----:B------:R-:W-:Y:S01]  /*19500*/  ISETP.LE.U32.AND P0, PT, R0, UR7, PT ;  /* 0x0000000700007c0c */ /* 0x000fe2000bf03070 */
[----:B------:R-:W-:Y:S01]  /*19510*/  FADD.FTZ R4, R5, R3 ;  /* 0x0000000305047221 */ /* 0x000fe20000010000 */
[----:B------:R-:W-:-:S11]  /*19520*/  FADD.FTZ R3, R77, R2 ;  /* 0x000000024d037221 */ /* 0x000fd60000010000 */
[----:B----4-:R-:W-:-:S05]  /*19530*/  @!P0 HADD2 R6, -R133.H0_H0, -RZ.H0_H0 ;  /* 0xa00000ff85068230 */ /* 0x010fca0000000900 */
[----:B------:R-:W-:-:S04]  /*19540*/  PRMT R2, R6, 0x7610, R2 ;  /* 0x0000761006027816 */ /* 0x000fc80000000002 */
[----:B------:R-:W-:Y:S02]  /*19550*/  @!P0 PRMT R135, R2, 0x5410, RZ ;  /* 0x0000541002878816 */ /* 0x000fe400000000ff */
[----:B------:R1:W2:Y:S01]  /*19560*/  LDL.LU.S16 R2, [R1+0xa8] ;  /* 0x0000a80001027983 */ /* 0x0002a20000300600 */
[----:B------:R-:W-:Y:S01]  /*19570*/  PRMT R0, R32, 0x7771, RZ ;  /* 0x0000777120007816 */ /* 0x000fe200000000ff */
[----:B------:R-:W-:Y:S01]  /*19580*/  MUFU.EX2 R5, R61 ;  /* 0x0000003d00057308 */ /* 0x000fe20000000800 */
[----:B------:R-:W-:-:S07]  /*19590*/  PRMT R145, R133, 0x7632, R145 ;  /* 0x0000763285917816 */ /* 0x000fce0000000091 */
[----:B------:R-:W3:Y:S01]  /*195a0*/  MUFU.EX2 R8, R63 ;  /* 0x0000003f00087308 */ /* 0x000ee20000000800 */
[----:B------:R-:W-:Y:S01]  /*195b0*/  ISETP.GT.U32.AND P0, PT, R0, UR7, PT ;  /* 0x0000000700007c0c */ /* 0x000fe2000bf04070 */
[----:B------:R-:W-:Y:S01]  /*195c0*/  IMAD.MOV.U32 R11, RZ, RZ, R187 ;  /* 0x000000ffff0b7224 */ /* 0x000fe200078e00bb */
[----:B------:R-:W4:Y:S01]  /*195d0*/  LDL R69, [R1+0x4] ;  /* 0x0000040001457983 */ /* 0x000f220000100800 */
[----:B------:R-:W-:Y:S02]  /*195e0*/  IMAD.MOV.U32 R187, RZ, RZ, R54 ;  /* 0x000000ffffbb7224 */ /* 0x000fe400078e0036 */
[----:B------:R-:W-:Y:S02]  /*195f0*/  IMAD.MOV.U32 R54, RZ, RZ, R94 ;  /* 0x000000ffff367224 */ /* 0x000fe400078e005e */
[----:B------:R-:W-:Y:S01]  /*19600*/  FMUL.FTZ R94, R218, R76 ;  /* 0x0000004cda5e7220 */ /* 0x000fe20000410000 */
[----:B------:R-:W-:Y:S02]  /*19610*/  IMAD.MOV.U32 R7, RZ, RZ, R189 ;  /* 0x000000ffff077224 */ /* 0x000fe400078e00bd */
[----:B------:R-:W-:Y:S01]  /*19620*/  IMAD.MOV.U32 R189, RZ, RZ, R161 ;  /* 0x000000ffffbd7224 */ /* 0x000fe200078e00a1 */
[----:B---3--:R-:W-:Y:S01]  /*19630*/  F2FP.F16.F32.PACK_AB R132, R8, R5 ;  /* 0x000000050884723e */ /* 0x008fe200000000ff */
[----:B------:R-:W-:-:S02]  /*19640*/  IMAD.MOV.U32 R161, RZ, RZ, R87 ;  /* 0x000000ffffa17224 */ /* 0x000fc400078e0057 */
[----:B------:R-:W-:Y:S01]  /*19650*/  FMUL.FTZ R87, R235, R76 ;  /* 0x0000004ceb577220 */ /* 0x000fe20000410000 */
[----:B------:R-:W-:Y:S01]  /*19660*/  IMAD.MOV.U32 R77, RZ, RZ, R7 ;  /* 0x000000ffff4d7224 */ /* 0x000fe200078e0007 */
[----:B------:R-:W-:Y:S01]  /*19670*/  PRMT R235, R132, 0x7610, R235 ;  /* 0x0000761084eb7816 */ /* 0x000fe200000000eb */
[----:B------:R3:W1:Y:S02]  /*19680*/  MUFU.EX2 R7, R64 ;  /* 0x0000004000077308 */ /* 0x0006640000000800 */
[----:B---3--:R-:W3:Y:S01]  /*19690*/  LDL R64, [R1] ;  /* 0x0000000001407983 */ /* 0x008ee20000100800 */
[----:B--2---:R-:W-:-:S05]  /*196a0*/  @P0 HADD2 R2, -R133.H1_H1, -RZ.H0_H0 ;  /* 0xa00000ff85020230 */ /* 0x004fca0000000d00 */
[----:B------:R-:W-:-:S04]  /*196b0*/  PRMT R0, R2, 0x7610, R0 ;  /* 0x0000761002007816 */ /* 0x000fc80000000000 */
[----:B------:R-:W-:Y:S02]  /*196c0*/  @P0 PRMT R145, R0, 0x5410, RZ ;  /* 0x0000541000910816 */ /* 0x000fe400000000ff */
[----:B------:R-:W-:-:S04]  /*196d0*/  PRMT R0, R32, 0x7772, RZ ;  /* 0x0000777220007816 */ /* 0x000fc800000000ff */
[----:B------:R-:W-:Y:S02]  /*196e0*/  ISETP.GT.U32.AND P0, PT, R0, UR7, PT ;  /* 0x0000000700007c0c */ /* 0x000fe4000bf04070 */
[----:B------:R-:W-:-:S11]  /*196f0*/  PRMT R0, R32, 0x7773, RZ ;  /* 0x0000777320007816 */ /* 0x000fd600000000ff */
[----:B------:R-:W-:-:S05]  /*19700*/  @P0 HADD2 R218, -R132.H0_H0, -RZ.H0_H0 ;  /* 0xa00000ff84da0230 */ /* 0x000fca0000000900 */
[----:B------:R-:W-:Y:S02]  /*19710*/  @P0 PRMT R235, R218, 0x5410, RZ ;  /* 0x00005410daeb0816 */ /* 0x000fe400000000ff */
[----:B------:R-:W-:Y:S02]  /*19720*/  ISETP.GT.U32.AND P0, PT, R0, UR7, PT ;  /* 0x0000000700007c0c */ /* 0x000fe4000bf04070 */
[----:B------:R-:W-:Y:S02]  /*19730*/  LOP3.LUT R0, R216, UR6, R17, 0x96, !PT ;  /* 0x00000006d8007c12 */ /* 0x000fe4000f8e9611 */
[----:B------:R-:W2:Y:S01]  /*19740*/  LDL.LU.64 R216, [R1+0x408] ;  /* 0x0004080001d87983 */ /* 0x000ea20000300a00 */
[----:B------:R-:W-:Y:S02]  /*19750*/  FADD.FTZ R2, R5, R12 ;  /* 0x0000000c05027221 */ /* 0x000fe40000010000 */
[----:B------:R1:W4:Y:S01]  /*19760*/  MUFU.EX2 R5, R11 ;  /* 0x0000000b00057308 */ /* 0x0003220000000800 */
[----:B------:R-:W-:Y:S01]  /*19770*/  FADD.FTZ R10, R10, R4 ;  /* 0x000000040a0a7221 */ /* 0x000fe20000010000 */
[----:B------:R-:W-:-:S02]  /*19780*/  IMAD.MOV.U32 R6, RZ, RZ, R188 ;  /* 0x000000ffff067224 */ /* 0x000fc400078e00bc */
[----:B------:R-:W-:Y:S02]  /*19790*/  IMAD.MOV.U32 R61, RZ, RZ, R97 ;  /* 0x000000ffff3d7224 */ /* 0x000fe400078e0061 */
[----:B------:R-:W-:Y:S01]  /*197a0*/  FMUL.FTZ R67, R62, R76 ;  /* 0x0000004c3e437220 */ /* 0x000fe20000410000 */
[----:B------:R-:W-:Y:S02]  /*197b0*/  IMAD.MOV.U32 R188, RZ, RZ, R160 ;  /* 0x000000ffffbc7224 */ /* 0x000fe400078e00a0 */
[----:B------:R-:W-:Y:S02]  /*197c0*/  IMAD.MOV.U32 R97, RZ, RZ, R123 ;  /* 0x000000ffff617224 */ /* 0x000fe400078e007b */
[----:B-1----:R-:W-:Y:S01]  /*197d0*/  FADD.FTZ R11, R8, R2 ;  /* 0x00000002080b7221 */ /* 0x002fe20000010000 */
[----:B------:R-:W-:Y:S01]  /*197e0*/  FADD.FTZ R2, R7, R3 ;  /* 0x0000000307027221 */ /* 0x000fe20000010000 */
[----:B----4-:R-:W-:-:S03]  /*197f0*/  F2FP.F16.F32.PACK_AB R13, R5, R7 ;  /* 0x00000007050d723e */ /* 0x010fc600000000ff */
[----:B------:R-:W-:Y:S01]  /*19800*/  FADD.FTZ R12, R5, R2 ;  /* 0x00000002050c7221 */ /* 0x000fe20000010000 */
[----:B------:R-:W-:-:S04]  /*19810*/  IMAD.WIDE.U32 R4, R0, -0x2daee0ad, RZ ;  /* 0xd2511f5300047825 */ /* 0x000fc800078e00ff */
[-C--:B------:R-:W-:Y:S01]  /*19820*/  FMUL.FTZ R66, R66, R76.reuse ;  /* 0x0000004c42427220 */ /* 0x080fe20000410000 */
[-C--:B------:R-:W-:Y:S01]  /*19830*/  FMUL.FTZ R62, R238, R76.reuse ;  /* 0x0000004cee3e7220 */ /* 0x080fe20000410000 */
[-C--:B------:R-:W-:Y:S01]  /*19840*/  FMUL.FTZ R63, R239, R76.reuse ;  /* 0x0000004cef3f7220 */ /* 0x080fe20000410000 */
[----:B------:R-:W-:Y:S02]  /*19850*/  IMAD.MOV.U32 R160, RZ, RZ, R95 ;  /* 0x000000ffffa07224 */ /* 0x000fe400078e005f */
[-C--:B------:R-:W-:Y:S01]  /*19860*/  FMUL.FTZ R95, R219, R76.reuse ;  /* 0x0000004cdb5f7220 */ /* 0x080fe20000410000 */
[----:B------:R-:W-:Y:S02]  /*19870*/  IMAD.MOV.U32 R123, RZ, RZ, R86 ;  /* 0x000000ffff7b7224 */ /* 0x000fe400078e0056 */
[----:B------:R-:W-:Y:S01]  /*19880*/  FMUL.FTZ R86, R234, R76 ;  /* 0x0000004cea567220 */ /* 0x000fe20000410000 */
[----:B------:R-:W-:Y:S01]  /*19890*/  IMAD.MOV.U32 R76, RZ, RZ, R6 ;  /* 0x000000ffff4c7224 */ /* 0x000fe200078e0006 */
[----:B------:R-:W-:-:S02]  /*198a0*/  LOP3.LUT R0, R82, UR31, R5, 0x96, !PT ;  /* 0x0000001f52007c12 */ /* 0x000fc4000f8e9605 */
[--C-:B------:R-:W-:Y:S01]  /*198b0*/  LOP3.LUT R6, R16, UR32, R25.reuse, 0x96, !PT ;  /* 0x0000002010067c12 */ /* 0x100fe2000f8e9619 */
[----:B------:R-:W-:Y:S02]  /*198c0*/  IMAD.MOV.U32 R16, RZ, RZ, R24 ;  /* 0x000000ffff107224 */ /* 0x000fe400078e0018 */
[----:B------:R-:W-:Y:S02]  /*198d0*/  IMAD.MOV.U32 R17, RZ, RZ, R25 ;  /* 0x000000ffff117224 */ /* 0x000fe400078e0019 */
[----:B------:R-:W-:Y:S01]  /*198e0*/  FMUL.FTZ R65, R69, R78 ;  /* 0x0000004e45417220 */ /* 0x000fe20000410000 */
[----:B------:R-:W-:-:S04]  /*198f0*/  IMAD.WIDE.U32 R8, R0, -0x326172a9, RZ ;  /* 0xcd9e8d5700087825 */ /* 0x000fc800078e00ff */
[----:B---3--:R-:W-:Y:S01]  /*19900*/  FMUL.FTZ R64, R64, R78 ;  /* 0x0000004e40407220 */ /* 0x008fe20000410000 */
[----:B------:R-:W-:Y:S02]  /*19910*/  IMAD.MOV.U32 R27, RZ, RZ, R61 ;  /* 0x000000ffff1b7224 */ /* 0x000fe400078e003d */
[----:B------:R-:W-:Y:S02]  /*19920*/  IMAD.MOV.U32 R75, RZ, RZ, R189 ;  /* 0x000000ffff4b7224 */ /* 0x000fe400078e00bd */
[----:B------:R-:W-:Y:S02]  /*19930*/  IMAD.MOV.U32 R33, RZ, RZ, R85 ;  /* 0x000000ffff217224 */ /* 0x000fe400078e0055 */
[----:B------:R-:W-:Y:S02]  /*19940*/  @P0 HADD2 R219, -R132.H1_H1, -RZ.H0_H0 ;  /* 0xa00000ff84db0230 */ /* 0x000fe40000000d00 */
[----:B------:R-:W-:Y:S01]  /*19950*/  IMAD.WIDE.U32 R2, R6, -0x2daee0ad, RZ ;  /* 0xd2511f5306027825 */ /* 0x000fe200078e00ff */
[----:B------:R-:W-:Y:S01]  /*19960*/  LOP3.LUT R5, R16, UR30, R9, 0x96, !PT ;  /* 0x0000001e10057c12 */ /* 0x000fe2000f8e9609 */
[----:B------:R-:W3:Y:S03]  /*19970*/  LDL.LU.64 R82, [R1+0x400] ;  /* 0x0004000001527983 */ /* 0x000ee60000300a00 */
[----:B------:R-:W-:Y:S01]  /*19980*/  LOP3.LUT R0, R4, UR29, R3, 0x96, !PT ;  /* 0x0000001d04007c12 */ /* 0x000fe2000f8e9603 */
[----:B------:R-:W-:-:S04]  /*19990*/  IMAD.WIDE.U32 R6, R5, -0x2daee0ad, RZ ;  /* 0xd2511f5305067825 */ /* 0x000fc800078e00ff */
[----:B------:R-:W-:-:S05]  /*199a0*/  IMAD.WIDE.U32 R4, R0, -0x326172a9, RZ ;  /* 0xcd9e8d5700047825 */ /* 0x000fca00078e00ff */
[----:B------:R-:W-:Y:S02]  /*199b0*/  LOP3.LUT R0, R8, UR27, R5, 0x96, !PT ;  /* 0x0000001b08007c12 */ /* 0x000fe4000f8e9605 */
[----:B------:R-:W-:-:S03]  /*199c0*/  LOP3.LUT R2, R2, UR26, R7, 0x96, !PT ;  /* 0x0000001a02027c12 */ /* 0x000fc6000f8e9607 */
[----:B------:R-:W-:-:S04]  /*199d0*/  IMAD.WIDE.U32 R16, R0, -0x2daee0ad, RZ ;  /* 0xd2511f5300107825 */ /* 0x000fc800078e00ff */
[----:B------:R-:W-:Y:S01]  /*199e0*/  IMAD.WIDE.U32 R2, R2, -0x326172a9, RZ ;  /* 0xcd9e8d5702027825 */ /* 0x000fe200078e00ff */
[----:B------:R-:W-:-:S03]  /*199f0*/  LOP3.LUT R0, R6, UR16, R17, 0x96, !PT ;  /* 0x0000001006007c12 */ /* 0x000fc6000f8e9611 */
[----:B------:R-:W-:Y:S02]  /*19a00*/  IMAD.MOV.U32 R6, RZ, RZ, R97 ;  /* 0x000000ffff067224 */ /* 0x000fe400078e0061 */
[----:B------:R-:W-:Y:S02]  /*19a10*/  IMAD.MOV.U32 R5, RZ, RZ, R96 ;  /* 0x000000ffff057224 */ /* 0x000fe400078e0060 */
[----:B------:R-:W-:Y:S01]  /*19a20*/  IMAD.MOV.U32 R7, RZ, RZ, R14 ;  /* 0x000000ffff077224 */ /* 0x000fe200078e000e */
[----:B------:R-:W-:Y:S01]  /*19a30*/  LOP3.LUT R14, R4, UR17, R3, 0x96, !PT ;  /* 0x00000011040e7c12 */ /* 0x000fe2000f8e9603 */
[----:B------:R-:W-:Y:S01]  /*19a40*/  IMAD.WIDE.U32 R96, R0, -0x326172a9, RZ ;  /* 0xcd9e8d5700607825 */ /* 0x000fe200078e00ff */
[----:B------:R1:W4:Y:S03]  /*19a50*/  MUFU.EX2 R3, R103 ;  /* 0x0000006700037308 */ /* 0x0003260000000800 */
[----:B------:R-:W-:Y:S01]  /*19a60*/  FMUL.FTZ R61, R237, R78 ;  /* 0x0000004eed3d7220 */ /* 0x000fe20000410000 */
[----:B------:R-:W-:-:S02]  /*19a70*/  IMAD.MOV.U32 R69, RZ, RZ, R188 ;  /* 0x000000ffff457224 */ /* 0x000fc400078e00bc */
[----:B------:R-:W-:Y:S02]  /*19a80*/  IMAD.MOV.U32 R189, RZ, RZ, R54 ;  /* 0x000000ffffbd7224 */ /* 0x000fe400078e0036 */
[----:B------:R-:W-:Y:S02]  /*19a90*/  IMAD.MOV.U32 R24, RZ, RZ, R161 ;  /* 0x000000ffff187224 */ /* 0x000fe400078e00a1 */
[-C--:B------:R-:W-:Y:S01]  /*19aa0*/  FMUL.FTZ R85, R233, R78.reuse ;  /* 0x0000004ee9557220 */ /* 0x080fe20000410000 */
[----:B------:R-:W-:Y:S02]  /*19ab0*/  IMAD.MOV.U32 R161, RZ, RZ, R92 ;  /* 0x000000ffffa17224 */ /* 0x000fe400078e005c */
[----:B------:R-:W-:Y:S02]  /*19ac0*/  IMAD.MOV.U32 R25, RZ, RZ, R60 ;  /* 0x000000ffff197224 */ /* 0x000fe400078e003c */
[----:B------:R-:W-:Y:S01]  /*19ad0*/  FMUL.FTZ R60, R236, R78 ;  /* 0x0000004eec3c7220 */ /* 0x000fe20000410000 */
[----:B------:R-:W-:-:S02]  /*19ae0*/  IMAD.MOV.U32 R188, RZ, RZ, R93 ;  /* 0x000000ffffbc7224 */ /* 0x000fc400078e005d */
[----:B------:R-:W-:Y:S02]  /*19af0*/  IMAD.MOV.U32 R54, RZ, RZ, R84 ;  /* 0x000000ffff367224 */ /* 0x000fe400078e0054 */
[-C--:B------:R-:W-:Y:S01]  /*19b00*/  FMUL.FTZ R84, R232, R78.reuse ;  /* 0x0000004ee8547220 */ /* 0x080fe20000410000 */
[----:B------:R-:W-:Y:S01]  /*19b10*/  PRMT R234, R132, 0x7632, R234 ;  /* 0x0000763284ea7816 */ /* 0x000fe200000000ea */
[----:B------:R-:W-:Y:S01]  /*19b20*/  IMAD.MOV.U32 R4, RZ, RZ, R5 ;  /* 0x000000ffff047224 */ /* 0x000fe200078e0005 */
[----:B------:R-:W-:Y:S01]  /*19b30*/  @P0 PRMT R234, R219, 0x5410, RZ ;  /* 0x00005410dbea0816 */ /* 0x000fe200000000ff */
[----:B-1----:R-:W3:Y:S01]  /*19b40*/  LDL.LU R103, [R1+0x3f8] ;  /* 0x0003f80001677983 */ /* 0x002ee20000300800 */
[-C--:B--2---:R-:W-:Y:S01]  /*19b50*/  FMUL.FTZ R92, R216, R78.reuse ;  /* 0x0000004ed85c7220 */ /* 0x084fe20000410000 */
[----:B------:R-:W-:Y:S01]  /*19b60*/  FMUL.FTZ R93, R217, R78 ;  /* 0x0000004ed95d7220 */ /* 0x000fe20000410000 */
[----:B------:R-:W-:Y:S01]  /*19b70*/  IMAD.MOV.U32 R78, RZ, RZ, R27 ;  /* 0x000000ffff4e7224 */ /* 0x000fe200078e001b */
[----:B------:R-:W-:-:S02]  /*19b80*/  LOP3.LUT R27, R2, UR15, R97, 0x96, !PT ;  /* 0x0000000f021b7c12 */ /* 0x000fc4000f8e9661 */
[----:B------:R-:W1:Y:S02]  /*19b90*/  MUFU.EX2 R2, R109 ;  /* 0x0000006d00027308 */ /* 0x000e640000000800 */
[----:B------:R-:W-:-:S04]  /*19ba0*/  LOP3.LUT R0, R27, 0xff, RZ, 0xc0, !PT ;  /* 0x000000ff1b007812 */ /* 0x000fc800078ec0ff */
[----:B------:R-:W-:Y:S01]  /*19bb0*/  ISETP.LE.U32.AND P0, PT, R0, UR7, PT ;  /* 0x0000000700007c0c */ /* 0x000fe2000bf03070 */
[----:B----4-:R-:W-:-:S04]  /*19bc0*/  FADD.FTZ R0, R3, R10 ;  /* 0x0000000a03007221 */ /* 0x010fc80000010000 */
[C---:B-1----:R-:W-:Y:S01]  /*19bd0*/  FADD.FTZ R5, R2.reuse, R0 ;  /* 0x0000000002057221 */ /* 0x042fe20000010000 */
[----:B------:R-:W-:Y:S01]  /*19be0*/  LOP3.LUT R0, R27, 0xffff, RZ, 0xc0, !PT ;  /* 0x0000ffff1b007812 */ /* 0x000fe200078ec0ff */
[----:B------:R-:W2:Y:S01]  /*19bf0*/  LDL.LU R109, [R1+0x3f4] ;  /* 0x0003f400016d7983 */ /* 0x000ea20000300800 */
[----:B------:R-:W-:Y:S02]  /*19c00*/  F2FP.F16.F32.PACK_AB R138, R2, R3 ;  /* 0x00000003028a723e */ /* 0x000fe400000000ff */
[----:B------:R-:W-:-:S03]  /*19c10*/  SHF.R.U32.HI R0, RZ, 0x8, R0 ;  /* 0x00000008ff007819 */ /* 0x000fc60000011600 */
[----:B------:R-:W-:Y:S01]  /*19c20*/  @!P0 HADD2 R216, -R138.H0_H0, -RZ.H0_H0 ;  /* 0xa00000ff8ad88230 */ /* 0x000fe20000000900 */
[----:B------:R-:W-:Y:S02]  /*19c30*/  LOP3.LUT R0, R0, 0xffff, RZ, 0xc0, !PT ;  /* 0x0000ffff00007812 */ /* 0x000fe400078ec0ff */
[----:B------:R-:W-:Y:S02]  /*19c40*/  PRMT R220, R138, 0x7610, R220 ;  /* 0x000076108adc7816 */ /* 0x000fe400000000dc */
[----:B------:R-:W-:Y:S02]  /*19c50*/  @!P0 PRMT R220, R216, 0x5410, RZ ;  /* 0x00005410d8dc8816 */ /* 0x000fe400000000ff */
[----:B------:R-:W-:Y:S01]  /*19c60*/  ISETP.LE.U32.AND P0, PT, R0, UR7, PT ;  /* 0x0000000700007c0c */ /* 0x000fe2000bf03070 */
[----:B------:R1:W4:Y:S01]  /*19c70*/  MUFU.EX2 R2, R36 ;  /* 0x0000002400027308 */ /* 0x0003220000000800 */
[----:B------:R-:W-:-:S07]  /*19c80*/  PRMT R0, R27, 0x7632, R0 ;  /* 0x000076321b007816 */ /* 0x000fce0000000000 */
[----:B------:R-:W4:Y:S01]  /*19c90*/  MUFU.EX2 R3, R128 ;  /* 0x0000008000037308 */ /* 0x000f220000000800 */
[----:B------:R-:W-:-:S03]  /*19ca0*/  LOP3.LUT R0, R0, 0xff, RZ, 0xc0, !PT ;  /* 0x000000ff00007812 */ /* 0x000fc600078ec0ff */
[----:B------:R-:W-:Y:S01]  /*19cb0*/  @!P0 HADD2 R217, -R138.H1_H1, -RZ.H0_H0 ;  /* 0xa00000ff8ad98230 */ /* 0x000fe20000000d00 */
[----:B------:R-:W-:-:S04]  /*19cc0*/  PRMT R219, R138, 0x7632, R219 ;  /* 0x000076328adb7816 */ /* 0x000fc800000000db */
[----:B------:R-:W-:Y:S01]  /*19cd0*/  @!P0 PRMT R219, R217, 0x5410, RZ ;  /* 0x00005410d9db8816 */ /* 0x000fe200000000ff */
[----:B-1----:R-:W3:Y:S01]  /*19ce0*/  LDL.LU R36, [R1+0x3f0] ;  /* 0x0003f00001247983 */ /* 0x002ee20000300800 */
[----:B------:R-:W-:Y:S01]  /*19cf0*/  ISETP.LE.U32.AND P0, PT, R0, UR7, PT ;  /* 0x0000000700007c0c */ /* 0x000fe2000bf03070 */
[----:B----4-:R-:W-:Y:S01]  /*19d00*/  FADD.FTZ R0, R2, R11 ;  /* 0x0000000b02007221 */ /* 0x010fe20000010000 */
[----:B------:R-:W-:-:S03]  /*19d10*/  F2FP.F16.F32.PACK_AB R136, R3, R2 ;  /* 0x000000020388723e */ /* 0x000fc600000000ff */
[----:B------:R-:W-:Y:S01]  /*19d20*/  FADD.FTZ R3, R3, R0 ;  /* 0x0000000003037221 */ /* 0x000fe20000010000 */
[----:B------:R-:W-:Y:S01]  /*19d30*/  SHF.R.U32.HI R0, RZ, 0x18, R27 ;  /* 0x00000018ff007819 */ /* 0x000fe2000001161b */
[----:B------:R-:W4:Y:S06]  /*19d40*/  LDL.LU R128, [R1+0x3ec] ;  /* 0x0003ec0001807983 */ /* 0x000f2c0000300800 */
[----:B------:R-:W-:Y:S01]  /*19d50*/  @!P0 HADD2 R232, -R136.H0_H0, -RZ.H0_H0 ;  /* 0xa00000ff88e88230 */ /* 0x000fe20000000900 */
[----:B------:R-:W-:-:S04]  /*19d60*/  PRMT R216, R136, 0x7610, R216 ;  /* 0x0000761088d87816 */ /* 0x000fc800000000d8 */
[----:B------:R-:W-:Y:S02]  /*19d70*/  @!P0 PRMT R216, R232, 0x5410, RZ ;  /* 0x00005410e8d88816 */ /* 0x000fe400000000ff */
[----:B------:R-:W-:Y:S01]  /*19d80*/  ISETP.LE.U32.AND P0, PT, R0, UR7, PT ;  /* 0x0000000700007c0c */ /* 0x000fe2000bf03070 */
[----:B------:R-:W-:Y:S02]  /*19d90*/  IMAD.MOV.U32 R11, RZ, RZ, R4 ;  /* 0x000000ffff0b7224 */ /* 0x000fe400078e0004 */
[----:B------:R1:W1:Y:S01]  /*19da0*/  MUFU.EX2 R4, R120 ;  /* 0x0000007800047308 */ /* 0x0002620000000800 */
[----:B------:R-:W-:Y:S01]  /*19db0*/  IMAD.MOV.U32 R0, RZ, RZ, R7 ;  /* 0x000000ffff007224 */ /* 0x000fe200078e0007 */
[----:B------:R-:W-:-:S08]  /*19dc0*/  PRMT R218, R136, 0x7632, R218 ;  /* 0x0000763288da7816 */ /* 0x000fd000000000da */
[----:B------:R-:W-:Y:S01]  /*19dd0*/  @!P0 HADD2 R233, -R136.H1_H1, -RZ.H0_H0 ;  /* 0xa00000ff88e98230 */ /* 0x000fe20000000d00 */
[----:B------:R1:W1:Y:S01]  /*19de0*/  MUFU.EX2 R2, R52 ;  /* 0x0000003400027308 */ /* 0x0002620000000800 */
[----:B------:R-:W-:-:S03]  /*19df0*/  IMAD.MOV.U32 R232, RZ, RZ, R6 ;  /* 0x000000ffffe87224 */ /* 0x000fc600078e0006 */
[----:B------:R-:W-:Y:S01]  /*19e00*/  @!P0 PRMT R218, R233, 0x5410, RZ ;  /* 0x00005410e9da8816 */ /* 0x000fe200000000ff */
[----:B------:R-:W-:Y:S01]  /*19e10*/  IMAD.MOV.U32 R233, RZ, RZ, R0 ;  /* 0x000000ffffe97224 */ /* 0x000fe200078e0000 */
[----:B-1----:R-:W2:Y:S02]  /*19e20*/  LDL.LU R120, [R1+0x3e8] ;  /* 0x0003e80001787983 */ /* 0x002ea40000300800 */
[----:B------:R1:W1:Y:S01]  /*19e30*/  MUFU.EX2 R7, R53 ;  /* 0x0000003500077308 */ /* 0x0002620000000800 */
[----:B------:R-:W-:-:S07]  /*19e40*/  IMAD.MOV.U32 R0, RZ, RZ, R96 ;  /* 0x000000ffff007224 */ /* 0x000fce00078e0060 */
[----:B------:R-:W1:Y:S01]  /*19e50*/  MUFU.EX2 R6, R194 ;  /* 0x000000c200067308 */ /* 0x000e620000000800 */
[----:B------:R-:W-:Y:S01]  /*19e60*/  LOP3.LUT R0, R0, 0xff, RZ, 0xc0, !PT ;  /* 0x000000ff00007812 */ /* 0x000fe200078ec0ff */
[----:B------:R-:W4:Y:S03]  /*19e70*/  LDL.LU R52, [R1+0x3e4] ;  /* 0x0003e40001347983 */ /* 0x000f260000300800 */
[----:B------:R-:W-:Y:S01]  /*19e80*/  ISETP.LE.U32.AND P0, PT, R0, UR7, PT ;  /* 0x0000000700007c0c */ /* 0x000fe2000bf03070 */
[----:B------:R-:W-:Y:S01]  /*19e90*/  FADD.FTZ R0, R4, R12 ;  /* 0x0000000c04007221 */ /* 0x000fe20000010000 */
[C---:B------:R-:W-:Y:S01]  /*19ea0*/  F2FP.F16.F32.PACK_AB R8, R2.reuse, R4 ;  /* 0x000000040208723e */ /* 0x040fe200000000ff */
[----:B------:R-:W-:Y:S01]  /*19eb0*/  IMAD.MOV.U32 R12, RZ, RZ, R195 ;  /* 0x000000ffff0c7224 */ /* 0x000fe200078e00c3 */
[----:B-1----:R-:W4:Y:S01]  /*19ec0*/  LDL.LU R53, [R1+0x3e0] ;  /* 0x0003e00001357983 */ /* 0x002f220000300800 */
[----:B------:R-:W-:Y:S01]  /*19ed0*/  FADD.FTZ R2, R2, R0 ;  /* 0x0000000002027221 */ /* 0x000fe20000010000 */
[----:B------:R-:W-:Y:S01]  /*19ee0*/  FADD.FTZ R0, R7, R5 ;  /* 0x0000000507007221 */ /* 0x000fe20000010000 */
[----:B------:R-:W-:-:S03]  /*19ef0*/  F2FP.F16.F32.PACK_AB R134, R6, R7 ;  /* 0x000000070686723e */ /* 0x000fc600000000ff */
[----:B------:R-:W-:Y:S01]  /*19f00*/  FADD.FTZ R4, R6, R0 ;  /* 0x0000000006047221 */ /* 0x000fe20000010000 */
[----:B------:R-:W3:Y:S01]  /*19f10*/  LDL.LU R194, [R1+0x3d4] ;  /* 0x0003d40001c27983 */ /* 0x000ee20000300800 */
[----:B------:R-:W1:Y:S01]  /*19f20*/  MUFU.EX2 R6, R12 ;  /* 0x0000000c00067308 */ /* 0x000e620000000800 */
[----:B------:R-:W-:Y:S01]  /*19f30*/  @!P0 HADD2 R236, -R134.H0_H0, -RZ.H0_H0 ;  /* 0xa00000ff86ec8230 */ /* 0x000fe20000000900 */
[----:B------:R-:W-:Y:S01]  /*19f40*/  PRMT R0, R96, 0x7771, RZ ;  /* 0x0000777160007816 */ /* 0x000fe200000000ff */
[----:B------:R-:W3:Y:S01]  /*19f50*/  LDL.LU R195, [R1+0x3d0] ;  /* 0x0003d00001c37983 */ /* 0x000ee20000300800 */
[----:B------:R-:W-:Y:S02]  /*19f60*/  PRMT R226, R134, 0x7610, R226 ;  /* 0x0000761086e27816 */ /* 0x000fe400000000e2 */
[----:B------:R-:W-:Y:S02]  /*19f70*/  @!P0 PRMT R226, R236, 0x5410, RZ ;  /* 0x00005410ece28816 */ /* 0x000fe400000000ff */
[----:B------:R-:W-:Y:S01]  /*19f80*/  ISETP.GT.U32.AND P0, PT, R0, UR7, PT ;  /* 0x0000000700007c0c */ /* 0x000fe2000bf04070 */
[----:B-1----:R-:W-:Y:S01]  /*19f90*/  FADD.FTZ R0, R6, R3 ;  /* 0x0000000306007221 */ /* 0x002fe20000010000 */
[----:B------:R1:W2:Y:S01]  /*19fa0*/  LDL.LU.S16 R12, [R1] ;  /* 0x00000000010c7983 */ /* 0x0002a20000300600 */
[----:B------:R1:W-:Y:S03]  /*19fb0*/  MUFU.EX2 R3, R11 ;  /* 0x0000000b00037308 */ /* 0x0003e60000000800 */
[----:B-1----:R1:W4:Y:S05]  /*19fc0*/  LDL.LU.S16 R11, [R1+0x4] ;  /* 0x00000400010b7983 */ /* 0x00232a0000300600 */
[----:B------:R-:W1:Y:S01]  /*19fd0*/  MUFU.EX2 R5, R233 ;  /* 0x000000e900057308 */ /* 0x000e620000000800 */
[----:B------:R-:W-:-:S02]  /*19fe0*/  PRMT R122, R13, 0x7610, R122 ;  /* 0x000076100d7a7816 */ /* 0x000fc4000000007a */
[----:B------:R-:W-:-:S03]  /*19ff0*/  PRMT R121, R13, 0x7632, R121 ;  /* 0x000076320d797816 */ /* 0x000fc60000000079 */
[----:B------:R-:W-:Y:S01]  /*1a000*/  @!P5 HADD2 R237, -R122.H0_H0, -RZ.H0_H0 ;  /* 0xa00000ff7aedd230 */ /* 0x000fe20000000900 */
[C---:B-1----:R-:W-:Y:S01]  /*1a010*/  F2FP.F16.F32.PACK_AB R131, R5.reuse, R6 ;  /* 0x000000060583723e */ /* 0x042fe200000000ff */
[----:B------:R-:W-:Y:S02]  /*1a020*/  FADD.FTZ R6, R5, R0 ;  /* 0x0000000005067221 */ /* 0x000fe40000010000 */
[----:B------:R-:W1:Y:S01]  /*1a030*/  MUFU.EX2 R5, R232 ;  /* 0x000000e800057308 */ /* 0x000e620000000800 */
[----:B------:R-:W-:Y:S01]  /*1a040*/  SHF.R.U32.HI R0, RZ, 0x18, R49 ;  /* 0x00000018ff007819 */ /* 0x000fe20000011631 */
[----:B------:R-:W-:Y:S01]  /*1a050*/  @P0 HADD2 R238, -R134.H1_H1, -RZ.H0_H0 ;  /* 0xa00000ff86ee0230 */ /* 0x000fe20000000d00 */
[----:B------:R-:W-:Y:S02]  /*1a060*/  PRMT R236, R122, 0x5410, R121 ;  /* 0x000054107aec7816 */ /* 0x000fe40000000079 */
[----:B------:R-:W-:Y:S02]  /*1a070*/  @!P5 PRMT R122, R237, 0x5410, RZ ;  /* 0x00005410ed7ad816 */ /* 0x000fe400000000ff */
[----:B------:R-:W-:-:S02]  /*1a080*/  ISETP.LE.U32.AND P5, PT, R0, UR7, PT ;  /* 0x0000000700007c0c */ /* 0x000fc4000bfa3070 */
[----:B------:R-:W-:Y:S02]  /*1a090*/  PRMT R0, R96, 0x7772, RZ ;  /* 0x0000777260007816 */ /* 0x000fe400000000ff */
[----:B------:R-:W-:Y:S02]  /*1a0a0*/  PRMT R118, R19, 0x7610, R118 ;  /* 0x0000761013767816 */ /* 0x000fe40000000076 */
[----:B------:R-:W-:Y:S02]  /*1a0b0*/  PRMT R223, R134, 0x7632, R223 ;  /* 0x0000763286df7816 */ /* 0x000fe400000000df */
[----:B------:R-:W-:Y:S02]  /*1a0c0*/  @P0 PRMT R223, R238, 0x5410, RZ ;  /* 0x00005410eedf0816 */ /* 0x000fe400000000ff */
[----:B------:R-:W-:Y:S01]  /*1a0d0*/  ISETP.GT.U32.AND P0, PT, R0, UR7, PT ;  /* 0x0000000700007c0c */ /* 0x000fe2000bf04070 */
[----:B-1----:R-:W-:Y:S01]  /*1a0e0*/  FADD.FTZ R0, R5, R2 ;  /* 0x0000000205007221 */ /* 0x002fe20000010000 */
[----:B------:R-:W-:-:S03]  /*1a0f0*/  F2FP.F16.F32.PACK_AB R9, R3, R5 ;  /* 0x000000050309723e */ /* 0x000fc600000000ff */
[----:B------:R-:W-:Y:S01]  /*1a100*/  FADD.FTZ R5, R3, R0 ;  /* 0x0000000003057221 */ /* 0x000fe20000010000 */
[----:B----4-:R-:W-:-:S05]  /*1a110*/  @!P4 HADD2 R11, -R118.H0_H0, -RZ.H0_H0 ;  /* 0xa00000ff760bc230 */ /* 0x010fca0000000900 */
[----:B------:R-:W-:Y:S02]  /*1a120*/  PRMT R0, R11, 0x7610, R0 ;  /* 0x000076100b007816 */ /* 0x000fe40000000000 */
[----:B------:R4:W3:Y:S01]  /*1a130*/  LDL.LU.S16 R11, [R1+0x8] ;  /* 0x00000800010b7983 */ /* 0x0008e20000300600 */
[----:B------:R-:W1:Y:S01]  /*1a140*/  MUFU.EX2 R7, R78 ;  /* 0x0000004e00077308 */ /* 0x000e620000000800 */
[----:B------:R-:W-:Y:S01]  /*1a150*/  PRMT R117, R19, 0x7632, R117 ;  /* 0x0000763213757816 */ /* 0x000fe20000000075 */
[----:B------:R-:W-:Y:S01]  /*1a160*/  @P0 HADD2 R239, -R131.H0_H0, -RZ.H0_H0 ;  /* 0xa00000ff83ef0230 */ /* 0x000fe20000000900 */
[----:B------:R-:W-:Y:S01]  /*1a170*/  PRMT R217, R131, 0x7610, R217 ;  /* 0x0000761083d97816 */ /* 0x000fe200000000d9 */
[----:B--2---:R-:W-:-:S04]  /*1a180*/  @!P5 HADD2 R12, -R121.H0_H0, -RZ.H0_H0 ;  /* 0xa00000ff790cd230 */ /* 0x004fc80000000900 */
[----:B------:R-:W2:Y:S01]  /*1a190*/  MUFU.EX2 R2, R33 ;  /* 0x0000002100027308 */ /* 0x000ea20000000800 */
[----:B------:R-:W-:Y:S01]  /*1a1a0*/  PRMT R233, R118, 0x5410, R117 ;  /* 0x0000541076e97816 */ /* 0x000fe20000000075 */
[----:B------:R4:W4:Y:S01]  /*1a1b0*/  LDL.LU.S16 R13, [R1+0xc] ;  /* 0x00000c00010d7983 */ /* 0x0009220000300600 */
[----:B------:R-:W-:Y:S01]  /*1a1c0*/  @!P4 PRMT R118, R0, 0x5410, RZ ;  /* 0x000054100076c816 */ /* 0x000fe200000000ff */
[----:B-1----:R-:W-:Y:S01]  /*1a1d0*/  FADD.FTZ R0, R7, R4 ;  /* 0x0000000407007221 */ /* 0x002fe20000010000 */
[----:B------:R-:W-:Y:S02]  /*1a1e0*/  @P0 PRMT R217, R239, 0x5410, RZ ;  /* 0x00005410efd90816 */ /* 0x000fe400000000ff */
[C---:B--2---:R-:W-:Y:S01]  /*1a1f0*/  F2FP.F16.F32.PACK_AB R151, R2.reuse, R7 ;  /* 0x000000070297723e */ /* 0x044fe200000000ff */
[----:B------:R-:W-:Y:S01]  /*1a200*/  FADD.FTZ R7, R2, R0 ;  /* 0x0000000002077221 */ /* 0x000fe20000010000 */
[----:B------:R-:W-:-:S04]  /*1a210*/  PRMT R0, R96, 0x7773, RZ ;  /* 0x0000777360007816 */ /* 0x000fc800000000ff */
[----:B------:R-:W-:Y:S02]  /*1a220*/  ISETP.GT.U32.AND P0, PT, R0, UR7, PT ;  /* 0x0000000700007c0c */ /* 0x000fe4000bf04070 */
[----:B------:R-:W-:Y:S02]  /*1a230*/  PRMT R3, R12, 0x7610, R3 ;  /* 0x000076100c037816 */ /* 0x000fe40000000003 */
[----:B------:R2:W2:Y:S09]  /*1a240*/  LDL.LU.S16 R12, [R1+0xd8] ;  /* 0x0000d800010c7983 */ /* 0x0004b20000300600 */
[----:B---3--:R-:W-:-:S05]  /*1a250*/  @P0 HADD2 R11, -R131.H1_H1, -RZ.H0_H0 ;  /* 0xa00000ff830b0230 */ /* 0x008fca0000000d00 */
[----:B------:R-:W-:Y:S02]  /*1a260*/  PRMT R4, R11, 0x7610, R4 ;  /* 0x000076100b047816 */ /* 0x000fe40000000004 */
[----:B------:R3:W4:Y:S01]  /*1a270*/  LDL.LU.S16 R11, [R1+0xdc] ;  /* 0x0000dc00010b7983 */ /* 0x0007220000300600 */
[----:B------:R-:W-:Y:S01]  /*1a280*/  PRMT R0, R162, 0x7771, RZ ;  /* 0x00007771a2007816 */ /* 0x000fe200000000ff */
[----:B------:R-:W-:Y:S01]  /*1a290*/  IMAD.MOV.U32 R78, RZ, RZ, R75 ;  /* 0x000000ffff4e7224 */ /* 0x000fe200078e004b */
[----:B------:R-:W-:Y:S01]  /*1a2a0*/  @!P5 PRMT R121, R3, 0x5410, RZ ;  /* 0x000054100379d816 */ /* 0x000fe200000000ff */
[----:B------:R-:W-:Y:S01]  /*1a2b0*/  IMAD.MOV.U32 R33, RZ, RZ, R69 ;  /* 0x000000ffff217224 */ /* 0x000fe200078e0045 */
[----:B------:R-:W-:Y:S01]  /*1a2c0*/  ISETP.GT.U32.AND P5, PT, R0, UR7, PT ;  /* 0x0000000700007c0c */ /* 0x000fe2000bfa4070 */
[----:B------:R1:W3:Y:S01]  /*1a2d0*/  MUFU.EX2 R3, R48 ;  /* 0x0000003000037308 */ /* 0x0002e20000000800 */
[----:B------:R-:W-:Y:S01]  /*1a2e0*/  PRMT R0, R162, 0x7772, RZ ;  /* 0x00007772a2007816 */ /* 0x000fe200000000ff */
[----:B------:R-:W-:-:S02]  /*1a2f0*/  IMAD.MOV.U32 R69, RZ, RZ, R25 ;  /* 0x000000ffff457224 */ /* 0x000fc400078e0019 */
[----:B------:R-:W-:Y:S02]  /*1a300*/  IMAD.MOV.U32 R75, RZ, RZ, R24 ;  /* 0x000000ffff4b7224 */ /* 0x000fe400078e0018 */
[----:B------:R-:W-:Y:S01]  /*1a310*/  IMAD.WIDE.U32 R24, R14, -0x2daee0ad, RZ ;  /* 0xd2511f530e187825 */ /* 0x000fe200078e00ff */
[----:B------:R-:W-:Y:S01]  /*1a320*/  ISETP.GT.U32.AND P4, PT, R0, UR7, PT ;  /* 0x0000000700007c0c */ /* 0x000fe2000bf84070 */
[----:B------:R-:W3:Y:S01]  /*1a330*/  MUFU.EX2 R2, R78 ;  /* 0x0000004e00027308 */ /* 0x000ee20000000800 */
[----:B------:R-:W-:Y:S02]  /*1a340*/  PRMT R110, R8, 0x7610, R110 ;  /* 0x00007610086e7816 */ /* 0x000fe4000000006e */
[----:B------:R-:W-:Y:S02]  /*1a350*/  PRMT R211, R131, 0x7632, R211 ;  /* 0x0000763283d37816 */ /* 0x000fe400000000d3 */
[----:B-1----:R-:W-:-:S04]  /*1a360*/  LOP3.LUT R48, R16, UR14, R25, 0x96, !PT ;  /* 0x0000000e10307c12 */ /* 0x002fc8000f8e9619 */
[----:B------:R-:W-:Y:S02]  /*1a370*/  LOP3.LUT R0, R48, 0xff, RZ, 0xc0, !PT ;  /* 0x000000ff30007812 */ /* 0x000fe400078ec0ff */
[----:B------:R-:W-:Y:S01]  /*1a380*/  @P0 PRMT R211, R4, 0x5410, RZ ;  /* 0x0000541004d30816 */ /* 0x000fe200000000ff */
[----:B--2---:R-:W-:Y:S01]  /*1a390*/  @P5 HADD2 R12, -R117.H0_H0, -RZ.H0_H0 ;  /* 0xa00000ff750c5230 */ /* 0x004fe20000000900 */
[----:B------:R-:W-:Y:S01]  /*1a3a0*/  ISETP.LE.U32.AND P0, PT, R0, UR7, PT ;  /* 0x0000000700007c0c */ /* 0x000fe2000bf03070 */
[----:B---3--:R-:W-:Y:S01]  /*1a3b0*/  FADD.FTZ R0, R3, R6 ;  /* 0x0000000603007221 */ /* 0x008fe20000010000 */
[----:B------:R-:W-:-:S03]  /*1a3c0*/  F2FP.F16.F32.PACK_AB R150, R2, R3 ;  /* 0x000000030296723e */ /* 0x000fc600000000ff */
[----:B------:R-:W-:Y:S01]  /*1a3d0*/  FADD.FTZ R4, R2, R0 ;  /* 0x0000000002047221 */ /* 0x000fe20000010000 */
[----:B------:R-:W-:Y:S02]  /*1a3e0*/  PRMT R2, R12, 0x7610, R2 ;  /* 0x000076100c027816 */ /* 0x000fe40000000002 */
[----:B------:R2:W3:Y:S01]  /*1a3f0*/  LDL.LU.S16 R12, [R1+0xe0] ;  /* 0x0000e000010c7983 */ /* 0x0004e20000300600 */
[----:B------:R-:W-:Y:S01]  /*1a400*/  PRMT R119, R8, 0x7632, R119 ;  /* 0x0000763208777816 */ /* 0x000fe20000000077 */
[----:B----4-:R-:W-:-:S05]  /*1a410*/  @P4 HADD2 R11, -R110.H0_H0, -RZ.H0_H0 ;  /* 0xa00000ff6e0b4230 */ /* 0x010fca0000000900 */
[----:B------:R-:W-:Y:S02]  /*1a420*/  PRMT R0, R11, 0x7610, R0 ;  /* 0x000076100b007816 */ /* 0x000fe40000000000 */
[----:B------:R2:W4:Y:S04]  /*1a430*/  LDL.LU.S16 R11, [R1+0xf4] ;  /* 0x0000f400010b7983 */ /* 0x0005280000300600 */
[----:B------:R2:W2:Y:S01]  /*1a440*/  LDL.LU.S16 R8, [R1+0xf8] ;  /* 0x0000f80001087983 */ /* 0x0004a20000300600 */
[----:B------:R-:W-:Y:S02]  /*1a450*/  PRMT R232, R110, 0x5410, R119 ;  /* 0x000054106ee87816 */ /* 0x000fe40000000077 */
[----:B------:R-:W-:Y:S02]  /*1a460*/  @P4 PRMT R110, R0, 0x5410, RZ ;  /* 0x00005410006e4816 */ /* 0x000fe400000000ff */
[----:B------:R-:W-:Y:S01]  /*1a470*/  LOP3.LUT R0, R48, 0xffff, RZ, 0xc0, !PT ;  /* 0x0000ffff30007812 */ /* 0x000fe200078ec0ff */
[----:B------:R-:W-:-:S03]  /*1a480*/  @!P0 HADD2 R13, -R151.H0_H0, -RZ.H0_H0 ;  /* 0xa00000ff970d8230 */ /* 0x000fc60000000900 */
[----:B------:R-:W-:Y:S02]  /*1a490*/  SHF.R.U32.HI R0, RZ, 0x8, R0 ;  /* 0x00000008ff007819 */ /* 0x000fe40000011600 */
[----:B------:R-:W-:Y:S02]  /*1a4a0*/  PRMT R6, R13, 0x7610, R6 ;  /* 0x000076100d067816 */ /* 0x000fe40000000006 */
[----:B------:R-:W-:Y:S02]  /*1a4b0*/  LOP3.LUT R0, R0, 0xffff, RZ, 0xc0, !PT ;  /* 0x0000ffff00007812 */ /* 0x000fe400078ec0ff */
[----:B------:R-:W-:Y:S02]  /*1a4c0*/  PRMT R206, R151, 0x7610, R206 ;  /* 0x0000761097ce7816 */ /* 0x000fe400000000ce */
[----:B------:R-:W-:Y:S02]  /*1a4d0*/  @!P0 PRMT R206, R6, 0x5410, RZ ;  /* 0x0000541006ce8816 */ /* 0x000fe400000000ff */
[----:B------:R-:W-:Y:S01]  /*1a4e0*/  ISETP.LE.U32.AND P0, PT, R0, UR7, PT ;  /* 0x0000000700007c0c */ /* 0x000fe2000bf03070 */
[----:B------:R1:W4:Y:S01]  /*1a4f0*/  LDL.LU.S16 R6, [R1+0xfc] ;  /* 0x0000fc0001067983 */ /* 0x0003220000300600 */
[----:B------:R-:W-:-:S02]  /*1a500*/  PRMT R0, R162, 0x7773, RZ ;  /* 0x00007773a2007816 */ /* 0x000fc400000000ff */
[----:B------:R-:W-:Y:S02]  /*1a510*/  @P5 PRMT R117, R2, 0x5410, RZ ;  /* 0x0000541002755816 */ /* 0x000fe400000000ff */
[----:B------:R-:W-:Y:S01]  /*1a520*/  ISETP.GT.U32.AND P5, PT, R0, UR7, PT ;  /* 0x0000000700007c0c */ /* 0x000fe2000bfa4070 */
[----:B------:R-:W-:Y:S01]  /*1a530*/  FADD.FTZ R2, R79, R5 ;  /* 0x000000054f027221 */ /* 0x000fe20000010000 */
[----:B------:R-:W-:-:S04]  /*1a540*/  LOP3.LUT R0, R51, 0xff, RZ, 0xc0, !PT ;  /* 0x000000ff33007812 */ /* 0x000fc800078ec0ff */
[----:B------:R-:W-:Y:S01]  /*1a550*/  ISETP.LE.U32.AND P4, PT, R0, UR7, PT ;  /* 0x0000000700007c0c */ /* 0x000fe2000bf83070 */
[----:B---3--:R-:W-:Y:S01]  /*1a560*/  @!P0 HADD2 R12, -R151.H1_H1, -RZ.H0_H0 ;  /* 0xa00000ff970c8230 */ /* 0x008fe20000000d00 */
[----:B------:R-:W-:-:S04]  /*1a570*/  PRMT R0, R48, 0x7632, R0 ;  /* 0x0000763230007816 */ /* 0x000fc80000000000 */
[----:B------:R-:W-:Y:S01]  /*1a580*/  PRMT R3, R12, 0x7610, R3 ;  /* 0x000076100c037816 */ /* 0x000fe20000000003 */
[----:B--2---:R-:W-:-:S05]  /*1a590*/  @P5 HADD2 R8, -R119.H0_H0, -RZ.H0_H0 ;  /* 0xa00000ff77085230 */ /* 0x004fca0000000900 */
[----:B------:R-:W-:Y:S02]  /*1a5a0*/  PRMT R5, R8, 0x7610, R5 ;  /* 0x0000761008057816 */ /* 0x000fe40000000005 */
[----:B------:R1:W2:Y:S01]  /*1a5b0*/  LDL.LU.S16 R8, [R1+0x100] ;  /* 0x0001000001087983 */ /* 0x0002a20000300600 */
[----:B------:R-:W-:Y:S02]  /*1a5c0*/  LOP3.LUT R0, R0, 0xff, RZ, 0xc0, !PT ;  /* 0x000000ff00007812 */ /* 0x000fe400078ec0ff */
[----:B------:R-:W-:Y:S02]  /*1a5d0*/  PRMT R205, R151, 0x7632, R205 ;  /* 0x0000763297cd7816 */ /* 0x000fe400000000cd */
[----:B------:R-:W-:Y:S02]  /*1a5e0*/  @!P0 PRMT R205, R3, 0x5410, RZ ;  /* 0x0000541003cd8816 */ /* 0x000fe400000000ff */
[----:B------:R-:W-:-:S13]  /*1a5f0*/  ISETP.LE.U32.AND P0, PT, R0, UR7, PT ;  /* 0x0000000700007c0c */ /* 0x000fda000bf03070 */
[----:B----4-:R-:W-:-:S05]  /*1a600*/  @!P0 HADD2 R11, -R150.H0_H0, -RZ.H0_H0 ;  /* 0xa00000ff960b8230 */ /* 0x010fca0000000900 */
[----:B------:R-:W-:Y:S02]  /*1a610*/  PRMT R10, R11, 0x7610, R10 ;  /* 0x000076100b0a7816 */ /* 0x000fe4000000000a */
[----:B------:R1:W3:Y:S01]  /*1a620*/  LDL.LU.S16 R11, [R1+0x114] ;  /* 0x00011400010b7983 */ /* 0x0002e20000300600 */
[----:B------:R-:W4:Y:S01]  /*1a630*/  MUFU.EX2 R3, R187 ;  /* 0x000000bb00037308 */ /* 0x000f220000000800 */
[C---:B------:R-:W-:Y:S02]  /*1a640*/  PRMT R116, R42.reuse, 0x7610, R116 ;  /* 0x000076102a747816 */ /* 0x040fe40000000074 */
[----:B------:R-:W-:-:S03]  /*1a650*/  PRMT R115, R42, 0x7632, R115 ;  /* 0x000076322a737816 */ /* 0x000fc60000000073 */
[----:B------:R-:W-:Y:S01]  /*1a660*/  @!P4 HADD2 R6, -R116.H0_H0, -RZ.H0_H0 ;  /* 0xa00000ff7406c230 */ /* 0x000fe20000000900 */
[----:B------:R-:W-:-:S04]  /*1a670*/  PRMT R239, R116, 0x5410, R115 ;  /* 0x0000541074ef7816 */ /* 0x000fc80000000073 */
[----:B------:R-:W-:Y:S02]  /*1a680*/  PRMT R0, R6, 0x7610, R0 ;  /* 0x0000761006007816 */ /* 0x000fe40000000000 */
[----:B------:R-:W-:Y:S02]  /*1a690*/  PRMT R204, R150, 0x7610, R204 ;  /* 0x0000761096cc7816 */ /* 0x000fe400000000cc */
[----:B------:R-:W-:Y:S02]  /*1a6a0*/  @!P4 PRMT R116, R0, 0x5410, RZ ;  /* 0x000054100074c816 */ /* 0x000fe400000000ff */
[----:B------:R-:W-:Y:S01]  /*1a6b0*/  @!P0 PRMT R204, R10, 0x5410, RZ ;  /* 0x000054100acc8816 */ /* 0x000fe200000000ff */
[----:B----4-:R-:W-:Y:S01]  /*1a6c0*/  FADD.FTZ R0, R3, R7 ;  /* 0x0000000703007221 */ /* 0x010fe20000010000 */
[----:B------:R1:W4:Y:S01]  /*1a6d0*/  LDL.LU.S16 R10, [R1+0x10c] ;  /* 0x00010c00010a7983 */ /* 0x0003220000300600 */
[----:B------:R-:W-:Y:S02]  /*1a6e0*/  FADD.FTZ R187, R80, R2 ;  /* 0x0000000250bb7221 */ /* 0x000fe40000010000 */
[----:B------:R-:W1:Y:S01]  /*1a6f0*/  MUFU.EX2 R2, R33 ;  /* 0x0000002100027308 */ /* 0x000e620000000800 */
[----:B------:R-:W-:-:S07]  /*1a700*/  @P5 PRMT R119, R5, 0x5410, RZ ;  /* 0x0000541005775816 */ /* 0x000fce00000000ff */
[----:B------:R-:W-:Y:S08]  /*1a710*/  MUFU.EX2 R6, R75 ;  /* 0x0000004b00067308 */ /* 0x000ff00000000800 */
[----:B------:R1:W1:Y:S01]  /*1a720*/  MUFU.EX2 R5, R188 ;  /* 0x000000bc00057308 */ /* 0x0002620000000800 */
[----:B--2---:R-:W-:-:S05]  /*1a730*/  @!P3 HADD2 R8, -R115.H0_H0, -RZ.H0_H0 ;  /* 0xa00000ff7308b230 */ /* 0x004fca0000000900 */
[----:B------:R-:W-:Y:S02]  /*1a740*/  PRMT R7, R8, 0x7610, R7 ;  /* 0x0000761008077816 */ /* 0x000fe40000000007 */
[----:B------:R2:W2:Y:S02]  /*1a750*/  LDL.LU.S16 R8, [R1+0x118] ;  /* 0x0001180001087983 */ /* 0x0004a40000300600 */
[----:B------:R-:W-:Y:S02]  /*1a760*/  @!P3 PRMT R115, R7, 0x5410, RZ ;  /* 0x000054100773b816 */ /* 0x000fe400000000ff */
[----:B------:R2:W2:Y:S01]  /*1a770*/  LDL.LU.S16 R7, [R1+0x120] ;  /* 0x0001200001077983 */ /* 0x0004a20000300600 */
[----:B-1----:R-:W-:Y:S01]  /*1a780*/  FADD.FTZ R188, R2, R0 ;  /* 0x0000000002bc7221 */ /* 0x002fe20000010000 */
[----:B------:R-:W-:Y:S02]  /*1a790*/  SHF.R.U32.HI R0, RZ, 0x18, R51 ;  /* 0x00000018ff007819 */ /* 0x000fe40000011633 */
[----:B------:R-:W-:-:S02]  /*1a7a0*/  F2FP.F16.F32.PACK_AB R139, R5, R6 ;  /* 0x00000006058b723e */ /* 0x000fc400000000ff */
[----:B------:R-:W-:Y:S01]  /*1a7b0*/  ISETP.LE.U32.AND P0, PT, R0, UR7, PT ;  /* 0x0000000700007c0c */ /* 0x000fe2000bf03070 */
[----:B------:R-:W-:Y:S02]  /*1a7c0*/  FADD.FTZ R0, R6, R4 ;  /* 0x0000000406007221 */ /* 0x000fe40000010000 */
[----:B------:R1:W2:Y:S01]  /*1a7d0*/  LDL.LU.S16 R6, [R1+0x124] ;  /* 0x0001240001067983 */ /* 0x0002a20000300600 */
[----:B------:R-:W-:Y:S02]  /*1a7e0*/  IMAD.MOV.U32 R75, RZ, RZ, R189 ;  /* 0x000000ffff4b7224 */ /* 0x000fe400078e00bd */
[----:B------:R-:W-:Y:S02]  /*1a7f0*/  FADD.FTZ R189, R5, R0 ;  /* 0x0000000005bd7221 */ /* 0x000fe40000010000 */
[----:B------:R1:W2:Y:S01]  /*1a800*/  LDL.LU.S16 R5, [R1+0x128] ;  /* 0x0001280001057983 */ /* 0x0002a20000300600 */
[----:B------:R-:W-:-:S05]  /*1a810*/  PRMT R112, R9, 0x7610, R112 ;  /* 0x0000761009707816 */ /* 0x000fca0000000070 */
[----:B---3--:R-:W-:Y:S01]  /*1a820*/  @!P2 HADD2 R11, -R112.H0_H0, -RZ.H0_H0 ;  /* 0xa00000ff700ba230 */ /* 0x008fe20000000900 */
[----:B------:R-:W-:-:S04]  /*1a830*/  PRMT R111, R9, 0x7632, R111 ;  /* 0x00007632096f7816 */ /* 0x000fc8000000006f */
[----:B------:R-:W-:Y:S02]  /*1a840*/  PRMT R4, R11, 0x7610, R4 ;  /* 0x000076100b047816 */ /* 0x000fe40000000004 */
[----:B------:R-:W-:Y:S02]  /*1a850*/  PRMT R237, R112, 0x5410, R111 ;  /* 0x0000541070ed7816 */ /* 0x000fe4000000006f */
[----:B------:R-:W-:Y:S02]  /*1a860*/  @!P2 PRMT R112, R4, 0x5410, RZ ;  /* 0x000054100470a816 */ /* 0x000fe400000000ff */
[----:B------:R1:W3:Y:S01]  /*1a870*/  LDL.LU.S16 R4, [R1+0x12c] ;  /* 0x00012c0001047983 */ /* 0x0002e20000300600 */
[----:B------:R-:W-:Y:S02]  /*1a880*/  PRMT R114, R43, 0x7610, R114 ;  /* 0x000076102b727816 */ /* 0x000fe40000000072 */
[----:B------:R-:W-:Y:S01]  /*1a890*/  PRMT R0, R46, 0x7771, RZ ;  /* 0x000077712e007816 */ /* 0x000fe200000000ff */
[----:B----4-:R-:W-:Y:S01]  /*1a8a0*/  @!P0 HADD2 R10, -R111.H0_H0, -RZ.H0_H0 ;  /* 0xa00000ff6f0a8230 */ /* 0x010fe20000000900 */
[----:B------:R-:W-:-:S02]  /*1a8b0*/  F2FP.F16.F32.PACK_AB R144, R2, R3 ;  /* 0x000000030290723e */ /* 0x000fc400000000ff */
[----:B------:R-:W-:Y:S02]  /*1a8c0*/  ISETP.GT.U32.AND P3, PT, R0, UR7, PT ;  /* 0x0000000700007c0c */ /* 0x000fe4000bf64070 */
[----:B------:R-:W-:Y:S02]  /*1a8d0*/  PRMT R113, R43, 0x7632, R113 ;  /* 0x000076322b717816 */ /* 0x000fe40000000071 */
[----:B------:R-:W-:Y:S02]  /*1a8e0*/  PRMT R3, R10, 0x7610, R3 ;  /* 0x000076100a037816 */ /* 0x000fe40000000003 */
[----:B------:R-:W-:Y:S02]  /*1a8f0*/  PRMT R238, R114, 0x5410, R113 ;  /* 0x0000541072ee7816 */ /* 0x000fe40000000071 */
[----:B------:R-:W-:Y:S02]  /*1a900*/  @!P0 PRMT R111, R3, 0x5410, RZ ;  /* 0x00005410036f8816 */ /* 0x000fe400000000ff */
[----:B------:R1:W4:Y:S01]  /*1a910*/  LDL.LU.S16 R3, [R1+0x130] ;  /* 0x0001300001037983 */ /* 0x0003220000300600 */
[----:B------:R-:W-:Y:S01]  /*1a920*/  PRMT R180, R150, 0x7632, R180 ;  /* 0x0000763296b47816 */ /* 0x000fe200000000b4 */
[----:B--2---:R-:W-:-:S05]  /*1a930*/  @!P1 HADD2 R8, -R114.H0_H0, -RZ.H0_H0 ;  /* 0xa00000ff72089230 */ /* 0x004fca0000000900 */
[----:B------:R-:W-:-:S04]  /*1a940*/  PRMT R0, R8, 0x7610, R0 ;  /* 0x0000761008007816 */ /* 0x000fc80000000000 */
[----:B------:R-:W-:Y:S02]  /*1a950*/  @!P1 PRMT R114, R0, 0x5410, RZ ;  /* 0x0000541000729816 */ /* 0x000fe400000000ff */
[----:B------:R-:W-:-:S04]  /*1a960*/  SHF.R.U32.HI R0, RZ, 0x18, R48 ;  /* 0x00000018ff007819 */ /* 0x000fc80000011630 */
[----:B------:R-:W-:-:S13]  /*1a970*/  ISETP.LE.U32.AND P0, PT, R0, UR7, PT ;  /* 0x0000000700007c0c */ /* 0x000fda000bf03070 */
[----:B------:R-:W-:-:S05]  /*1a980*/  @!P0 HADD2 R7, -R150.H1_H1, -RZ.H0_H0 ;  /* 0xa00000ff96078230 */ /* 0x000fca0000000d00 */
[----:B------:R-:W-:-:S04]  /*1a990*/  PRMT R2, R7, 0x7610, R2 ;  /* 0x0000761007027816 */ /* 0x000fc80000000002 */
[----:B------:R-:W-:Y:S02]  /*1a9a0*/  @!P0 PRMT R180, R2, 0x5410, RZ ;  /* 0x0000541002b48816 */ /* 0x000fe400000000ff */
[----:B------:R1:W2:Y:S01]  /*1a9b0*/  LDL.LU.S16 R2, [R1+0x134] ;  /* 0x0001340001027983 */ /* 0x0002a20000300600 */
[----:B------:R-:W-:-:S05]  /*1a9c0*/  @P3 HADD2 R6, -R113.H0_H0, -RZ.H0_H0 ;  /* 0xa00000ff71063230 */ /* 0x000fca0000000900 */
[----:B------:R-:W-:-:S04]  /*1a9d0*/  PRMT R0, R6, 0x7610, R0 ;  /* 0x0000761006007816 */ /* 0x000fc80000000000 */
[----:B------:R-:W-:Y:S01]  /*1a9e0*/  @P3 PRMT R113, R0, 0x5410, RZ ;  /* 0x0000541000713816 */ /* 0x000fe200000000ff */
[----:B------:R-:W-:-:S05]  /*1a9f0*/  IMAD.MOV.U32 R0, RZ, RZ, R24 ;  /* 0x000000ffff007224 */ /* 0x000fca00078e0018 */
[----:B------:R-:W-:-:S04]  /*1aa00*/  LOP3.LUT R0, R0, 0xff, RZ, 0xc0, !PT ;  /* 0x000000ff00007812 */ /* 0x000fc800078ec0ff */
[----:B------:R-:W-:Y:S02]  /*1aa10*/  ISETP.LE.U32.AND P0, PT, R0, UR7, PT ;  /* 0x0000000700007c0c */ /* 0x000fe4000bf03070 */
[----:B------:R-:W-:-:S11]  /*1aa20*/  PRMT R193, R144, 0x7610, R193 ;  /* 0x0000761090c17816 */ /* 0x000fd600000000c1 */
[----:B------:R-:W-:-:S05]  /*1aa30*/  @!P0 HADD2 R5, -R144.H0_H0, -RZ.H0_H0 ;  /* 0xa00000ff90058230 */ /* 0x000fca0000000900 */
[----:B------:R-:W-:-:S04]  /*1aa40*/  PRMT R0, R5, 0x7610, R0 ;  /* 0x0000761005007816 */ /* 0x000fc80000000000 */
[----:B------:R-:W-:Y:S02]  /*1aa50*/  @!P0 PRMT R193, R0, 0x5410, RZ ;  /* 0x0000541000c18816 */ /* 0x000fe400000000ff */
[----:B------:R-:W-:-:S04]  /*1aa60*/  PRMT R0, R24, 0x7771, RZ ;  /* 0x0000777118007816 */ /* 0x000fc800000000ff */
[----:B------:R-:W-:Y:S02]  /*1aa70*/  ISETP.GT.U32.AND P0, PT, R0, UR7, PT ;  /* 0x0000000700007c0c */ /* 0x000fe4000bf04070 */
[----:B------:R-:W-:-:S11]  /*1aa80*/  PRMT R190, R144, 0x7632, R190 ;  /* 0x0000763290be7816 */ /* 0x000fd600000000be */
[----:B---3--:R-:W-:-:S05]  /*1aa90*/  @P0 HADD2 R4, -R144.H1_H1, -RZ.H0_H0 ;  /* 0xa00000ff90040230 */ /* 0x008fca0000000d00 */
[----:B------:R-:W-:Y:S02]  /*1aaa0*/  PRMT R0, R4, 0x7610, R0 ;  /* 0x0000761004007816 */ /* 0x000fe40000000000 */
[----:B------:R-:W-:Y:S01]  /*1aab0*/  PRMT R185, R139, 0x7610, R185 ;  /* 0x000076108bb97816 */ /* 0x000fe200000000b9 */
[----:B------:R-:W3:Y:S01]  /*1aac0*/  LDC R4, c[0x0][0x448] ;  /* 0x00011200ff047b82 */ /* 0x000ee20000000800 */
[----:B------:R-:W-:Y:S02]  /*1aad0*/  @P0 PRMT R190, R0, 0x5410, RZ ;  /* 0x0000541000be0816 */ /* 0x000fe400000000ff */
[----:B------:R-:W-:-:S04]  /*1aae0*/  PRMT R0, R24, 0x7772, RZ ;  /* 0x0000777218007816 */ /* 0x000fc800000000ff */
[----:B------:R-:W-:-:S13]  /*1aaf0*/  ISETP.GT.U32.AND P0, PT, R0, UR7, PT ;  /* 0x0000000700007c0c */ /* 0x000fda000bf04070 */
[----:B----4-:R-:W-:-:S05]  /*1ab00*/  @P0 HADD2 R3, -R139.H0_H0, -RZ.H0_H0 ;  /* 0xa00000ff8b030230 */ /* 0x010fca0000000900 */
[----:B------:R-:W-:-:S04]  /*1ab10*/  PRMT R0, R3, 0x7610, R0 ;  /* 0x0000761003007816 */ /* 0x000fc80000000000 */
[----:B------:R-:W-:Y:S02]  /*1ab20*/  @P0 PRMT R185, R0, 0x5410, RZ ;  /* 0x0000541000b90816 */ /* 0x000fe400000000ff */
[----:B------:R-:W-:-:S04]  /*1ab30*/  PRMT R0, R24, 0x7773, RZ ;  /* 0x0000777318007816 */ /* 0x000fc800000000ff */
[----:B------:R-:W-:Y:S02]  /*1ab40*/  ISETP.GT.U32.AND P0, PT, R0, UR7, PT ;  /* 0x0000000700007c0c */ /* 0x000fe4000bf04070 */
[----:B------:R-:W-:Y:S01]  /*1ab50*/  PRMT R182, R139, 0x7632, R182 ;  /* 0x000076328bb67816 */ /* 0x000fe200000000b6 */
[----:B------:R-:W-:Y:S02]  /*1ab60*/  IMAD.MOV.U32 R10, RZ, RZ, R76 ;  /* 0x000000ffff0a7224 */ /* 0x000fe400078e004c */
[----:B------:R-:W-:Y:S02]  /*1ab70*/  IMAD.MOV.U32 R76, RZ, RZ, R54 ;  /* 0x000000ffff4c7224 */ /* 0x000fe400078e0036 */
[----:B------:R-:W-:Y:S02]  /*1ab80*/  VIADD R54, R120, 0x4020 ;  /* 0x0000402078367836 */ /* 0x000fe40000000000 */
[----:B------:R-:W-:Y:S02]  /*1ab90*/  IMAD.MOV.U32 R11, RZ, RZ, R77 ;  /* 0x000000ffff0b7224 */ /* 0x000fe400078e004d */
[----:B------:R-:W-:-:S02]  /*1aba0*/  IMAD.MOV.U32 R33, RZ, RZ, R75 ;  /* 0x000000ffff217224 */ /* 0x000fc400078e004b */
[----:B------:R-:W-:Y:S02]  /*1abb0*/  IMAD.MOV.U32 R75, RZ, RZ, R161 ;  /* 0x000000ffff4b7224 */ /* 0x000fe400078e00a1 */
[----:B------:R-:W-:Y:S01]  /*1abc0*/  IMAD.MOV.U32 R77, RZ, RZ, R160 ;  /* 0x000000ffff4d7224 */ /* 0x000fe200078e00a0 */
[----:B------:R-:W4:Y:S01]  /*1abd0*/  LDC R11, c[0x0][0x4f8] ;  /* 0x00013e00ff0b7b82 */ /* 0x000f220000000800 */
[----:B---3--:R-:W-:-:S04]  /*1abe0*/  IMAD.WIDE R160, R4, -0x70, R194 ;  /* 0xffffff9004a07825 */ /* 0x008fc800078e02c2 */
[----:B------:R-:W-:Y:S01]  /*1abf0*/  IMAD.MOV.U32 R79, RZ, RZ, R69 ;  /* 0x000000ffff4f7224 */ /* 0x000fe200078e0045 */
[----:B------:R-:W-:Y:S01]  /*1ac00*/  PRMT R6, R10, 0x7771, RZ ;  /* 0x000077710a067816 */ /* 0x000fe200000000ff */
[----:B------:R-:W-:-:S05]  /*1ac10*/  IMAD.MOV.U32 R5, RZ, RZ, R10 ;  /* 0x000000ffff057224 */ /* 0x000fca00078e000a */
[----:B------:R-:W-:Y:S01]  /*1ac20*/  LOP3.LUT R5, R5, 0xff, RZ, 0xc0, !PT ;  /* 0x000000ff05057812 */ /* 0x000fe200078ec0ff */
[----:B------:R-:W-:-:S03]  /*1ac30*/  IMAD.MOV.U32 R8, RZ, RZ, R18 ;  /* 0x000000ffff087224 */ /* 0x000fc600078e0012 */
[----:B------:R-:W-:Y:S02]  /*1ac40*/  PRMT R19, R5, 0x5410, R6 ;  /* 0x0000541005137816 */ /* 0x000fe40000000006 */
[----:B------:R-:W-:Y:S02]  /*1ac50*/  SHF.R.U32.HI R6, RZ, 0x18, R15 ;  /* 0x00000018ff067819 */ /* 0x000fe4000001160f */
[----:B----4-:R-:W-:Y:S02]  /*1ac60*/  LOP3.LUT R11, R11, 0xff, RZ, 0xc0, !PT ;  /* 0x000000ff0b0b7812 */ /* 0x010fe400078ec0ff */
[----:B------:R-:W-:Y:S01]  /*1ac70*/  PRMT R9, R18, 0x7771, RZ ;  /* 0x0000777112097816 */ /* 0x000fe200000000ff */
[----:B------:R-:W-:Y:S04]  /*1ac80*/  STG.E.U16 desc[UR20][R52.64+-0x100], R128 ;  /* 0xffff008034007986 */ /* 0x000fe8000c101514 */
[----:B------:R-:W-:Y:S04]  /*1ac90*/  STG.E.U16 desc[UR20][R52.64+-0xfe], R109 ;  /* 0xffff026d34007986 */ /* 0x000fe8000c101514 */
[----:B------:R-:W-:Y:S04]  /*1aca0*/  STG.E.U16 desc[UR20][R160.64+-0x100], R103 ;  /* 0xffff0067a0007986 */ /* 0x000fe8000c101514 */
[----:B------:R-:W-:Y:S04]  /*1acb0*/  STG.E.U16 desc[UR20][R160.64+-0xfe], R101 ;  /* 0xffff0265a0007986 */ /* 0x000fe8000c101514 */
[----:B------:R-:W-:Y:S04]  /*1acc0*/  STG.E.U16 desc[UR20][R194.64+-0x100], R41 ;  /* 0xffff0029c2007986 */ /* 0x000fe8000c101514 */
[----:B------:R-:W-:Y:S01]  /*1acd0*/  STG.E.U16 desc[UR20][R194.64+-0xfe], R40 ;  /* 0xffff0228c2007986 */ /* 0x000fe2000c101514 */
[----:B--2---:R-:W-:-:S05]  /*1ace0*/  @P0 HADD2 R2, -R139.H1_H1, -RZ.H0_H0 ;  /* 0xa00000ff8b020230 */ /* 0x004fca0000000d00 */
[----:B------:R-:W-:-:S04]  /*1acf0*/  PRMT R0, R2, 0x7610, R0 ;  /* 0x0000761002007816 */ /* 0x000fc80000000000 */
[----:B------:R-:W-:Y:S01]  /*1ad00*/  @P0 PRMT R182, R0, 0x5410, RZ ;  /* 0x0000541000b60816 */ /* 0x000fe200000000ff */
[----:B------:R-:W-:-:S04]  /*1ad10*/  VIADD R0, R120, 0x4000 ;  /* 0x0000400078007836 */ /* 0x000fc80000000000 */
[----:B------:R-:W-:Y:S02]  /*1ad20*/  @P6 VIADD R54, R0, 0xffffffe0 ;  /* 0xffffffe000366836 */ /* 0x000fe40000000000 */
[----:B------:R-:W-:-:S04]  /*1ad30*/  IMAD.SHL.U32 R0, R4, 0x8, RZ ;  /* 0x0000000804007824 */ /* 0x000fc800078e00ff */
[----:B------:R-:W-:-:S04]  /*1ad40*/  IMAD.WIDE R2, R0, 0x2, R52 ;  /* 0x0000000200027825 */ /* 0x000fc800078e0234 */
[----:B------:R-:W-:Y:S01]  /*1ad50*/  IMAD.WIDE R2, R4, 0x70, R2 ;  /* 0x0000007004027825 */ /* 0x000fe200078e0202 */
[----:B------:R-:W-:-:S03]  /*1ad60*/  PRMT R4, R10, 0x7773, RZ ;  /* 0x000077730a047816 */ /* 0x000fc600000000ff */
        /* <DEDUP_REMOVED lines=22> */
[----:B------:R-:W2:Y:S01]  /*1aed0*/  LDSM.16.MT88.4 R12, [R120+0x4000] ;  /* 0x00400000780c783b */ /* 0x000ea20000004200 */
[----:B------:R-:W-:Y:S02]  /*1aee0*/  LOP3.LUT R4, R8, 0xff, RZ, 0xc0, !PT ;  /* 0x000000ff08047812 */ /* 0x000fe400078ec0ff */
[----:B------:R-:W-:Y:S01]  /*1aef0*/  LOP3.LUT R5, R0, 0xff, RZ, 0xc0, !PT ;  /* 0x000000ff00057812 */ /* 0x000fe200078ec0ff */
[----:B------:R-:W-:-:S03]  /*1af00*/  IMAD R0, R11, 0x10000, R11 ;  /* 0x000100000b007824 */ /* 0x000fc600078e020b */
[----:B------:R-:W-:Y:S02]  /*1af10*/  PRMT R5, R5, 0x5410, R6 ;  /* 0x0000541005057816 */ /* 0x000fe40000000006 */
[----:B------:R-:W-:Y:S02]  /*1af20*/  PRMT R6, R4, 0x5410, R9 ;  /* 0x0000541004067816 */ /* 0x000fe40000000009 */
[--C-:B------:R-:W-:Y:S01]  /*1af30*/  HSET2.LE.AND R4, R7, R0.reuse, PT ;  /* 0x0000000007047233 */ /* 0x100fe20003803000 */
[----:B------:R-:W-:Y:S01]  /*1af40*/  IMAD.MOV.U32 R7, RZ, RZ, R37 ;  /* 0x000000ffff077224 */ /* 0x000fe200078e0025 */
[----:B------:R-:W-:-:S04]  /*1af50*/  HSET2.LE.AND R5, R5, R0, PT ;  /* 0x0000000005057233 */ /* 0x000fc80003803000 */
[----:B------:R-:W-:Y:S01]  /*1af60*/  LOP3.LUT R4, R7, R4, RZ, 0xc0, !PT ;  /* 0x0000000407047212 */ /* 0x000fe200078ec0ff */
[----:B------:R-:W-:Y:S01]  /*1af70*/  IMAD.MOV.U32 R7, RZ, RZ, R30 ;  /* 0x000000ffff077224 */ /* 0x000fe200078e001e */
[----:B------:R-:W-:Y:S01]  /*1af80*/  HSET2.LE.AND R6, R6, R0, PT ;  /* 0x0000000006067233 */ /* 0x000fe20003803000 */
[----:B------:R-:W-:-:S03]  /*1af90*/  IMAD.MOV.U32 R8, RZ, RZ, R31 ;  /* 0x000000ffff087224 */ /* 0x000fc600078e001f */
[----:B------:R-:W-:Y:S02]  /*1afa0*/  LOP3.LUT R5, R7, R5, RZ, 0xc0, !PT ;  /* 0x0000000507057212 */ /* 0x000fe400078ec0ff */
[----:B------:R-:W-:Y:S02]  /*1afb0*/  LOP3.LUT R7, R10, 0xff00ff, RZ, 0xc0, !PT ;  /* 0x00ff00ff0a077812 */ /* 0x000fe400078ec0ff */
[----:B------:R-:W-:Y:S01]  /*1afc0*/  LOP3.LUT R6, R8, R6, RZ, 0xc0, !PT ;  /* 0x0000000608067212 */ /* 0x000fe200078ec0ff */
[----:B------:R-:W-:Y:S02]  /*1afd0*/  IMAD.MOV.U32 R8, RZ, RZ, R29 ;  /* 0x000000ffff087224 */ /* 0x000fe400078e001d */
[----:B------:R-:W-:-:S05]  /*1afe0*/  HSET2.LE.AND R7, R7, R0, PT ;  /* 0x0000000007077233 */ /* 0x000fca0003803000 */
[----:B------:R-:W-:Y:S02]  /*1aff0*/  LOP3.LUT R7, R8, R7, RZ, 0xc0, !PT ;  /* 0x0000000708077212 */ /* 0x000fe400078ec0ff */
[----:B------:R-:W3:Y:S05]  /*1b000*/  LDSM.16.MT88.4 R8, [R54] ;  /* 0x000000003608783b */ /* 0x000eea0000004200 */
[C---:B--2---:R-:W-:Y:S01]  /*1b010*/  HMMA.16816.F32 R40, R4.reuse, R14, R140 ;  /* 0x0000000e0428723c */ /* 0x044fe2000000188c */
[----:B------:R-:W2:Y:S04]  /*1b020*/  LDL.LU.64 R142, [R1+0x80] ;  /* 0x00008000018e7983 */ /* 0x000ea80000300a00 */
[----:B------:R-:W4:Y:S01]  /*1b030*/  LDL.LU R140, [R1+0x1d8] ;  /* 0x0001d800018c7983 */ /* 0x000f220000300800 */
[----:B------:R-:W-:Y:S01]  /*1b040*/  IMAD.MOV.U32 R78, RZ, RZ, R33 ;  /* 0x000000ffff4e7224 */ /* 0x000fe200078e0021 */
[----:B------:R-:W-:Y:S01]  /*1b050*/  PRMT R47, R28, 0x7771, RZ ;  /* 0x000077711c2f7816 */ /* 0x000fe200000000ff */
[----:B------:R-:W-:Y:S01]  /*1b060*/  IMAD.MOV.U32 R33, RZ, RZ, R28 ;  /* 0x000000ffff217224 */ /* 0x000fe200078e001c */
[----:B------:R-:W-:Y:S04]  /*1b070*/  STG.E.U16 desc[UR20][R2.64+-0x100], R39 ;  /* 0xffff002702007986 */ /* 0x000fe8000c101514 */
[----:B------:R1:W-:Y:S01]  /*1b080*/  STG.E.U16 desc[UR20][R2.64+-0xfe], R38 ;  /* 0xffff022602007986 */ /* 0x0003e2000c101514 */
[C---:B---3--:R-:W-:Y:S03]  /*1b090*/  HMMA.16816.F32 R28, R4.reuse, R10, R156 ;  /* 0x0000000a041c723c */ /* 0x048fe6000000189c */
[----:B------:R-:W3:Y:S04]  /*1b0a0*/  LDL.LU R157, [R1+0x1d0] ;  /* 0x0001d000019d7983 */ /* 0x000ee80000300800 */
[----:B------:R-:W3:Y:S01]  /*1b0b0*/  LDL.LU R158, [R1+0x1c0] ;  /* 0x0001c000019e7983 */ /* 0x000ee20000300800 */
[C---:B-1----:R-:W-:Y:S03]  /*1b0c0*/  HMMA.16816.F32 R36, R4.reuse, R8, R152 ;  /* 0x000000080424723c */ /* 0x042fe60000001898 */
[----:B------:R-:W3:Y:S04]  /*1b0d0*/  LDL.LU R159, [R1+0x180] ;  /* 0x00018000019f7983 */ /* 0x000ee80000300800 */
[----:B------:R-:W3:Y:S01]  /*1b0e0*/  LDL.LU R155, [R1+0x17c] ;  /* 0x00017c00019b7983 */ /* 0x000ee20000300800 */
[----:B------:R-:W-:Y:S01]  /*1b0f0*/  HMMA.16816.F32 R56, R4, R12, R56 ;  /* 0x0000000c0438723c */ /* 0x000fe20000001838 */
[----:B------:R-:W-:-:S02]  /*1b100*/  LOP3.LUT R7, R25, 0xff00ff, RZ, 0xc0, !PT ;  /* 0x00ff00ff19077812 */ /* 0x000fc400078ec0ff */
[--C-:B------:R-:W-:Y:S02]  /*1b110*/  HSET2.LE.AND R4, R17, R0.reuse, PT ;  /* 0x0000000011047233 */ /* 0x100fe40003803000 */
[--C-:B------:R-:W-:Y:S02]  /*1b120*/  HSET2.LE.AND R5, R16, R0.reuse, PT ;  /* 0x0000000010057233 */ /* 0x100fe40003803000 */
[--C-:B------:R-:W-:Y:S02]  /*1b130*/  HSET2.LE.AND R6, R19, R0.reuse, PT ;  /* 0x0000000013067233 */ /* 0x100fe40003803000 */
[----:B------:R-:W-:Y:S01]  /*1b140*/  HSET2.LE.AND R7, R7, R0, PT ;  /* 0x0000000007077233 */ /* 0x000fe20003803000 */
[----:B------:R-:W-:Y:S01]  /*1b150*/  LDSM.16.MT88.4 R16, [R54+0x400] ;  /* 0x000400003610783b */ /* 0x000fe20000004200 */
[----:B------:R-:W-:Y:S02]  /*1b160*/  LOP3.LUT R4, R79, R4, RZ, 0xc0, !PT ;  /* 0x000000044f047212 */ /* 0x000fe400078ec0ff */
[----:B------:R-:W-:-:S02]  /*1b170*/  LOP3.LUT R5, R78, R5, RZ, 0xc0, !PT ;  /* 0x000000054e057212 */ /* 0x000fc400078ec0ff */
        /* <DEDUP_REMOVED lines=35> */
[----:B------:R-:W-:Y:S01]  /*1b3b0*/  STG.E.U16 desc[UR20][R52.64+-0xf0], R83 ;  /* 0xffff105334007986 */ /* 0x000fe2000c101514 */
[----:B------:R-:W-:-:S03]  /*1b3c0*/  IMAD.MOV.U32 R128, RZ, RZ, R75 ;  /* 0x000000ffff807224 */ /* 0x000fc600078e004b */
[----:B------:R-:W-:Y:S02]  /*1b3d0*/  STG.E.U16 desc[UR20][R52.64+-0xee], R82 ;  /* 0xffff125234007986 */ /* 0x000fe4000c101514 */
[C---:B-1----:R-:W-:Y:S02]  /*1b3e0*/  HMMA.16816.F32 R72, R4.reuse, R12, R56 ;  /* 0x0000000c0448723c */ /* 0x042fe40000001838 */
[----:B------:R1:W-:Y:S06]  /*1b3f0*/  STG.E.U16 desc[UR20][R160.64+-0xf0], R81 ;  /* 0xffff1051a0007986 */ /* 0x0003ec000c101514 */
[C---:B------:R-:W-:Y:S08]  /*1b400*/  HMMA.16816.F32 R76, R4.reuse, R14, R40 ;  /* 0x0000000e044c723c */ /* 0x040ff00000001828 */
[C---:B------:R-:W-:Y:S01]  /*1b410*/  HMMA.16816.F32 R56, R4.reuse, R18, R28 ;  /* 0x000000120438723c */ /* 0x040fe2000000181c */
[----:B------:R-:W-:Y:S01]  /*1b420*/  SHF.R.U32.HI R8, RZ, 0x18, R88 ;  /* 0x00000018ff087819 */ /* 0x000fe20000011658 */
[----:B------:R-:W-:Y:S01]  /*1b430*/  IMAD.MOV.U32 R109, RZ, RZ, R90 ;  /* 0x000000ffff6d7224 */ /* 0x000fe200078e005a */
[----:B------:R-:W-:Y:S05]  /*1b440*/  LDSM.16.MT88.4 R28, [R120+0x4800] ;  /* 0x00480000781c783b */ /* 0x000fea0000004200 */
[----:B-1----:R-:W-:Y:S01]  /*1b450*/  HMMA.16816.F32 R80, R4, R16, R36 ;  /* 0x000000100450723c */ /* 0x002fe20000001824 */
[C---:B------:R-:W-:Y:S01]  /*1b460*/  LOP3.LUT R4, R88.reuse, 0xffff, RZ, 0xc0, !PT ;  /* 0x0000ffff58047812 */ /* 0x040fe200078ec0ff */
[----:B------:R-:W1:Y:S01]  /*1b470*/  LDSM.16.MT88.4 R36, [R54+0x800] ;  /* 0x000800003624783b */ /* 0x000e620000004200 */
[----:B------:R-:W-:-:S02]  /*1b480*/  LOP3.LUT R5, R88, 0xff, RZ, 0xc0, !PT ;  /* 0x000000ff58057812 */ /* 0x000fc400078ec0ff */
[----:B------:R-:W-:-:S04]  /*1b490*/  SHF.R.U32.HI R4, RZ, 0x8, R4 ;  /* 0x00000008ff047819 */ /* 0x000fc80000011604 */
[--C-:B------:R-:W-:Y:S02]  /*1b4a0*/  PRMT R6, R5, 0x5410, R4.reuse ;  /* 0x0000541005067816 */ /* 0x100fe40000000004 */
[----:B------:R-:W-:Y:S02]  /*1b4b0*/  PRMT R4, R88, 0x7632, R4 ;  /* 0x0000763258047816 */ /* 0x000fe40000000004 */
        /* <DEDUP_REMOVED lines=14> */
[C---:B------:R-:W-:Y:S01]  /*1b5a0*/  PRMT R5, R20.reuse, 0x7773, RZ ;  /* 0x0000777314057816 */ /* 0x040fe200000000ff */
[----:B------:R-:W-:Y:S01]  /*1b5b0*/  IMAD.MOV.U32 R123, RZ, RZ, R89 ;  /* 0x000000ffff7b7224 */ /* 0x000fe200078e0059 */
[C---:B------:R-:W-:Y:S02]  /*1b5c0*/  PRMT R4, R20.reuse, 0x7772, RZ ;  /* 0x0000777214047816 */ /* 0x040fe400000000ff */
[----:B------:R-:W-:Y:S01]  /*1b5d0*/  LOP3.LUT R7, R21, 0xffff, RZ, 0xc0, !PT ;  /* 0x0000ffff15077812 */ /* 0x000fe200078ec0ff */
[----:B------:R-:W-:Y:S01]  /*1b5e0*/  HMMA.16816.F32 R88, R8, R12, R64 ;  /* 0x0000000c0858723c */ /* 0x000fe20000001840 */
[----:B------:R-:W-:-:S02]  /*1b5f0*/  PRMT R12, R20, 0x7771, RZ ;  /* 0x00007771140c7816 */ /* 0x000fc400000000ff */
[----:B------:R-:W-:Y:S02]  /*1b600*/  LOP3.LUT R6, R6, 0xff, RZ, 0xc0, !PT ;  /* 0x000000ff06067812 */ /* 0x000fe400078ec0ff */
[----:B------:R-:W-:Y:S02]  /*1b610*/  PRMT R13, R4, 0x5410, R5 ;  /* 0x00005410040d7816 */ /* 0x000fe40000000005 */
[C---:B------:R-:W-:Y:S02]  /*1b620*/  LOP3.LUT R5, R21.reuse, 0xff, RZ, 0xc0, !PT ;  /* 0x000000ff15057812 */ /* 0x040fe400078ec0ff */
[----:B------:R-:W-:Y:S02]  /*1b630*/  SHF.R.U32.HI R4, RZ, 0x8, R7 ;  /* 0x00000008ff047819 */ /* 0x000fe40000011607 */
[----:B------:R-:W-:Y:S02]  /*1b640*/  PRMT R12, R6, 0x5410, R12 ;  /* 0x00005410060c7816 */ /* 0x000fe4000000000c */
[----:B------:R-:W-:-:S02]  /*1b650*/  PRMT R6, R21, 0x7632, R6 ;  /* 0x0000763215067816 */ /* 0x000fc40000000006 */
[----:B------:R-:W-:Y:S02]  /*1b660*/  PRMT R7, R5, 0x5410, R4 ;  /* 0x0000541005077816 */ /* 0x000fe40000000004 */
[----:B------:R-:W-:Y:S02]  /*1b670*/  SHF.R.U32.HI R4, RZ, 0x18, R21 ;  /* 0x00000018ff047819 */ /* 0x000fe40000011615 */
[----:B------:R-:W-:Y:S01]  /*1b680*/  LOP3.LUT R5, R6, 0xff, RZ, 0xc0, !PT ;  /* 0x000000ff06057812 */ /* 0x000fe200078ec0ff */
[----:B------:R-:W-:-:S03]  /*1b690*/  IMAD.MOV.U32 R6, RZ, RZ, R107 ;  /* 0x000000ffff067224 */ /* 0x000fc600078e006b */
[----:B------:R-:W-:Y:S02]  /*1b6a0*/  PRMT R5, R5, 0x5410, R4 ;  /* 0x0000541005057816 */ /* 0x000fe40000000004 */
[----:B------:R-:W-:-:S03]  /*1b6b0*/  HSET2.LE.AND R4, R7, R0, PT ;  /* 0x0000000007047233 */ /* 0x000fc60003803000 */
[----:B------:R-:W-:Y:S02]  /*1b6c0*/  HSET2.LE.AND R5, R5, R0, PT ;  /* 0x0000000005057233 */ /* 0x000fe40003803000 */
        /* <DEDUP_REMOVED lines=11> */
[----:B------:R-:W-:Y:S01]  /*1b780*/  IMAD.MOV.U32 R12, RZ, RZ, R68 ;  /* 0x000000ffff0c7224 */ /* 0x000fe200078e0044 */
[----:B------:R-:W-:Y:S01]  /*1b790*/  HMMA.16816.F32 R100, R8, R14, R60 ;  /* 0x0000000e0864723c */ /* 0x000fe2000000183c */
[----:B------:R-:W-:Y:S01]  /*1b7a0*/  PRMT R13, R68, 0x7771, RZ ;  /* 0x00007771440d7816 */ /* 0x000fe200000000ff */
[----:B------:R-:W-:-:S06]  /*1b7b0*/  IMAD.MOV.U32 R33, RZ, RZ, R162 ;  /* 0x000000ffff217224 */ /* 0x000fcc00078e00a2 */
[----:B------:R-:W-:Y:S01]  /*1b7c0*/  HMMA.16816.F32 R60, R8, R18, R92 ;  /* 0x00000012083c723c */ /* 0x000fe2000000185c */
[----:B------:R-:W-:Y:S01]  /*1b7d0*/  PRMT R40, R162, 0x7771, RZ ;  /* 0x00007771a2287816 */ /* 0x000fe200000000ff */
[----:B--2---:R-:W-:-:S06]  /*1b7e0*/  IMAD.MOV.U32 R143, RZ, RZ, R109 ;  /* 0x000000ffff8f7224 */ /* 0x004fcc00078e006d */
[----:B------:R-:W-:Y:S01]  /*1b7f0*/  HMMA.16816.F32 R64, R8, R16, R84 ;  /* 0x000000100840723c */ /* 0x000fe20000001854 */
[----:B------:R-:W-:-:S07]  /*1b800*/  IMAD.MOV.U32 R14, RZ, RZ, R26 ;  /* 0x000000ffff0e7224 */ /* 0x000fce00078e001a */
[C---:B-1----:R-:W-:Y:S08]  /*1b810*/  HMMA.16816.F32 R92, R4.reuse, R36, R80 ;  /* 0x00000024045c723c */ /* 0x042ff00000001850 */
[C---:B------:R-:W-:Y:S08]  /*1b820*/  HMMA.16816.F32 R84, R4.reuse, R28, R72 ;  /* 0x0000001c0454723c */ /* 0x040ff00000001848 */
[C---:B------:R-:W-:Y:S08]  /*1b830*/  HMMA.16816.F32 R76, R4.reuse, R30, R76 ;  /* 0x0000001e044c723c */ /* 0x040ff0000000184c */
[----:B------:R-:W-:Y:S01]  /*1b840*/  HMMA.16816.F32 R80, R4, R38, R56 ;  /* 0x000000260450723c */ /* 0x000fe20000001838 */
[----:B------:R-:W-:-:S04]  /*1b850*/  LOP3.LUT R4, R12, 0xff, RZ, 0xc0, !PT ;  /* 0x000000ff0c047812 */ /* 0x000fc800078ec0ff */
[----:B------:R-:W-:Y:S02]  /*1b860*/  PRMT R109, R4, 0x5410, R13 ;  /* 0x00005410046d7816 */ /* 0x000fe4000000000d */
[----:B------:R-:W-:Y:S02]  /*1b870*/  LOP3.LUT R4, R33, 0xff, RZ, 0xc0, !PT ;  /* 0x000000ff21047812 */ /* 0x000fe400078ec0ff */
[----:B------:R-:W-:Y:S02]  /*1b880*/  PRMT R15, R26, 0x7771, RZ ;  /* 0x000077711a0f7816 */ /* 0x000fe400000000ff */
[----:B------:R-:W-:Y:S02]  /*1b890*/  PRMT R152, R4, 0x5410, R40 ;  /* 0x0000541004987816 */ /* 0x000fe40000000028 */
[----:B------:R-:W-:-:S04]  /*1b8a0*/  LOP3.LUT R4, R14, 0xff, RZ, 0xc0, !PT ;  /* 0x000000ff0e047812 */ /* 0x000fc800078ec0ff */
[----:B------:R-:W-:Y:S02]  /*1b8b0*/  PRMT R106, R4, 0x5410, R15 ;  /* 0x00005410046a7816 */ /* 0x000fe4000000000f */
[C---:B------:R-:W-:Y:S02]  /*1b8c0*/  LOP3.LUT R4, R104.reuse, 0xffff, RZ, 0xc0, !PT ;  /* 0x0000ffff68047812 */ /* 0x040fe400078ec0ff */
[----:B------:R-:W-:Y:S02]  /*1b8d0*/  LOP3.LUT R5, R104, 0xff, RZ, 0xc0, !PT ;  /* 0x000000ff68057812 */ /* 0x000fe400078ec0ff */
[----:B------:R-:W-:Y:S01]  /*1b8e0*/  SHF.R.U32.HI R4, RZ, 0x8, R4 ;  /* 0x00000008ff047819 */ /* 0x000fe20000011604 */
[----:B------:R-:W-:Y:S01]  /*1b8f0*/  IMAD.MOV.U32 R22, RZ, RZ, R142 ;  /* 0x000000ffff167224 */ /* 0x000fe200078e008e */
[C---:B------:R-:W-:Y:S02]  /*1b900*/  PRMT R9, R26.reuse, 0x7773, RZ ;  /* 0x000077731a097816 */ /* 0x040fe400000000ff */
[----:B------:R-:W-:-:S02]  /*1b910*/  PRMT R8, R26, 0x7772, RZ ;  /* 0x000077721a087816 */ /* 0x000fc400000000ff */
[--C-:B------:R-:W-:Y:S02]  /*1b920*/  PRMT R6, R5, 0x5410, R4.reuse ;  /* 0x0000541005067816 */ /* 0x100fe40000000004 */
[----:B------:R-:W-:Y:S01]  /*1b930*/  PRMT R4, R104, 0x7632, R4 ;  /* 0x0000763268047816 */ /* 0x000fe20000000004 */
[----:B------:R-:W-:Y:S01]  /*1b940*/  IMAD.MOV.U32 R41, RZ, RZ, R96 ;  /* 0x000000ffff297224 */ /* 0x000fe200078e0060 */
[----:B------:R-:W-:Y:S02]  /*1b950*/  PRMT R108, R8, 0x5410, R9 ;  /* 0x00005410086c7816 */ /* 0x000fe40000000009 */
[----:B------:R-:W-:Y:S02]  /*1b960*/  PRMT R23, R142, 0x7771, RZ ;  /* 0x000077718e177816 */ /* 0x000fe400000000ff */
[----:B------:R-:W-:Y:S02]  /*1b970*/  LOP3.LUT R8, R22, 0xff, RZ, 0xc0, !PT ;  /* 0x000000ff16087812 */ /* 0x000fe400078ec0ff */
[----:B------:R-:W-:-:S02]  /*1b980*/  SHF.R.U32.HI R7, RZ, 0x18, R104 ;  /* 0x00000018ff077819 */ /* 0x000fc40000011668 */
[----:B------:R-:W-:Y:S02]  /*1b990*/  LOP3.LUT R5, R4, 0xff, RZ, 0xc0, !PT ;  /* 0x000000ff04057812 */ /* 0x000fe400078ec0ff */
[C---:B------:R-:W-:Y:S02]  /*1b9a0*/  PRMT R21, R142.reuse, 0x7773, RZ ;  /* 0x000077738e157816 */ /* 0x040fe400000000ff */
[----:B------:R-:W-:Y:S02]  /*1b9b0*/  PRMT R20, R142, 0x7772, RZ ;  /* 0x000077728e147816 */ /* 0x000fe400000000ff */
[----:B------:R-:W-:Y:S02]  /*1b9c0*/  PRMT R9, R8, 0x5410, R23 ;  /* 0x0000541008097816 */ /* 0x000fe40000000017 */
[----:B------:R-:W-:Y:S02]  /*1b9d0*/  PRMT R42, R96, 0x7771, RZ ;  /* 0x00007771602a7816 */ /* 0x000fe400000000ff */
[----:B------:R-:W-:-:S02]  /*1b9e0*/  LOP3.LUT R8, R41, 0xff, RZ, 0xc0, !PT ;  /* 0x000000ff29087812 */ /* 0x000fc400078ec0ff */
[--C-:B------:R-:W-:Y:S02]  /*1b9f0*/  HSET2.LE.AND R4, R6, R0.reuse, PT ;  /* 0x0000000006047233 */ /* 0x100fe40003803000 */
[----:B------:R-:W-:Y:S02]  /*1ba00*/  PRMT R5, R5, 0x5410, R7 ;  /* 0x0000541005057816 */ /* 0x000fe40000000007 */
[----:B------:R-:W-:Y:S02]  /*1ba10*/  PRMT R25, R20, 0x5410, R21 ;  /* 0x0000541014197816 */ /* 0x000fe40000000015 */
[----:B------:R-:W-:Y:S01]  /*1ba20*/  PRMT R142, R8, 0x5410, R42 ;  /* 0x00005410088e7816 */ /* 0x000fe2000000002a */
[----:B------:R-:W-:Y:S01]  /*1ba30*/  IMAD.MOV.U32 R141, RZ, RZ, R123 ;  /* 0x000000ffff8d7224 */ /* 0x000fe200078e007b */
[----:B----4-:R-:W-:Y:S02]  /*1ba40*/  LOP3.LUT R8, R140, R4, RZ, 0xc0, !PT ;  /* 0x000000048c087212 */ /* 0x010fe400078ec0ff */
[----:B------:R-:W-:-:S02]  /*1ba50*/  HSET2.LE.AND R4, R5, R0, PT ;  /* 0x0000000005047233 */ /* 0x000fc40003803000 */
[----:B------:R-:W-:Y:S02]  /*1ba60*/  LOP3.LUT R6, R25, 0xff00ff, RZ, 0xc0, !PT ;  /* 0x00ff00ff19067812 */ /* 0x000fe400078ec0ff */
[C---:B------:R-:W-:Y:S02]  /*1ba70*/  PRMT R11, R68.reuse, 0x7773, RZ ;  /* 0x00007773440b7816 */ /* 0x040fe400000000ff */
[----:B------:R-:W-:Y:S02]  /*1ba80*/  PRMT R10, R68, 0x7772, RZ ;  /* 0x00007772440a7816 */ /* 0x000fe400000000ff */
[----:B------:R-:W-:Y:S02]  /*1ba90*/  HSET2.LE.AND R5, R9, R0, PT ;  /* 0x0000000009057233 */ /* 0x000fe40003803000 */
[----:B------:R-:W-:Y:S02]  /*1baa0*/  LOP3.LUT R9, R141, R4, RZ, 0xc0, !PT ;  /* 0x000000048d097212 */ /* 0x000fe400078ec0ff */
[----:B------:R-:W-:-:S02]  /*1bab0*/  PRMT R123, R10, 0x5410, R11 ;  /* 0x000054100a7b7816 */ /* 0x000fc4000000000b */
[----:B------:R-:W-:Y:S02]  /*1bac0*/  HSET2.LE.AND R4, R6, R0, PT ;  /* 0x0000000006047233 */ /* 0x000fe40003803000 */
[----:B------:R-:W-:Y:S02]  /*1bad0*/  LOP3.LUT R10, R143, R5, RZ, 0xc0, !PT ;  /* 0x000000058f0a7212 */ /* 0x000fe400078ec0ff */
[----:B------:R-:W-:Y:S02]  /*1bae0*/  LOP3.LUT R5, R55, 0xffff, RZ, 0xc0, !PT ;  /* 0x0000ffff37057812 */ /* 0x000fe400078ec0ff */
[----:B------:R-:W-:Y:S02]  /*1baf0*/  LOP3.LUT R11, R128, R4, RZ, 0xc0, !PT ;  /* 0x00000004800b7212 */ /* 0x000fe400078ec0ff */
[C---:B------:R-:W-:Y:S02]  /*1bb00*/  PRMT R17, R96.reuse, 0x7773, RZ ;  /* 0x0000777360117816 */ /* 0x040fe400000000ff */
[----:B------:R-:W-:-:S02]  /*1bb10*/  PRMT R16, R96, 0x7772, RZ ;  /* 0x0000777260107816 */ /* 0x000fc400000000ff */
[----:B------:R-:W-:Y:S02]  /*1bb20*/  SHF.R.U32.HI R4, RZ, 0x8, R5 ;  /* 0x00000008ff047819 */ /* 0x000fe40000011605 */
[----:B------:R-:W-:Y:S02]  /*1bb30*/  LOP3.LUT R5, R55, 0xff, RZ, 0xc0, !PT ;  /* 0x000000ff37057812 */ /* 0x000fe400078ec0ff */
[----:B------:R-:W-:Y:S02]  /*1bb40*/  PRMT R153, R16, 0x5410, R17 ;  /* 0x0000541010997816 */ /* 0x000fe40000000011 */
[C---:B------:R-:W-:Y:S02]  /*1bb50*/  PRMT R16, R50.reuse, 0x7773, RZ ;  /* 0x0000777332107816 */ /* 0x040fe400000000ff */
[----:B------:R-:W-:Y:S02]  /*1bb60*/  PRMT R12, R50, 0x7772, RZ ;  /* 0x00007772320c7816 */ /* 0x000fe400000000ff */
[----:B------:R-:W-:-:S02]  /*1bb70*/  PRMT R104, R5, 0x5410, R4 ;  /* 0x0000541005687816 */ /* 0x000fc40000000004 */
[----:B------:R-:W-:Y:S02]  /*1bb80*/  PRMT R5, R55, 0x7632, R5 ;  /* 0x0000763237057816 */ /* 0x000fe40000000005 */
[----:B------:R-:W-:Y:S02]  /*1bb90*/  LOP3.LUT R4, R49, 0xffff, RZ, 0xc0, !PT ;  /* 0x0000ffff31047812 */ /* 0x000fe400078ec0ff */
[C---:B------:R-:W-:Y:S02]  /*1bba0*/  PRMT R19, R162.reuse, 0x7773, RZ ;  /* 0x00007773a2137816 */ /* 0x040fe400000000ff */
[----:B------:R-:W-:Y:S02]  /*1bbb0*/  PRMT R18, R162, 0x7772, RZ ;  /* 0x00007772a2127816 */ /* 0x000fe400000000ff */
[----:B------:R-:W-:Y:S02]  /*1bbc0*/  PRMT R128, R12, 0x5410, R16 ;  /* 0x000054100c807816 */ /* 0x000fe40000000010 */
[----:B------:R-:W-:-:S02]  /*1bbd0*/  LOP3.LUT R12, R5, 0xff, RZ, 0xc0, !PT ;  /* 0x000000ff050c7812 */ /* 0x000fc400078ec0ff */
[C---:B------:R-:W-:Y:S02]  /*1bbe0*/  LOP3.LUT R13, R49.reuse, 0xff, RZ, 0xc0, !PT ;  /* 0x000000ff310d7812 */ /* 0x040fe400078ec0ff */
[----:B------:R-:W-:Y:S02]  /*1bbf0*/  PRMT R7, R49, 0x7632, R7 ;  /* 0x0000763231077816 */ /* 0x000fe40000000007 */
[----:B------:R-:W-:Y:S01]  /*1bc00*/  SHF.R.U32.HI R5, RZ, 0x8, R4 ;  /* 0x00000008ff057819 */ /* 0x000fe20000011604 */
[----:B------:R-:W-:Y:S01]  /*1bc10*/  IMAD.MOV.U32 R21, RZ, RZ, R34 ;  /* 0x000000ffff157224 */ /* 0x000fe200078e0022 */
[----:B------:R-:W-:Y:S02]  /*1bc20*/  PRMT R154, R18, 0x5410, R19 ;  /* 0x00005410129a7816 */ /* 0x000fe40000000013 */
[C---:B------:R-:W-:Y:S02]  /*1bc30*/  PRMT R18, R70.reuse, 0x7773, RZ ;  /* 0x0000777346127816 */ /* 0x040fe400000000ff */
[----:B------:R-:W-:-:S02]  /*1bc40*/  PRMT R17, R70, 0x7772, RZ ;  /* 0x0000777246117816 */ /* 0x000fc400000000ff */
[C---:B------:R-:W-:Y:S02]  /*1bc50*/  PRMT R20, R46.reuse, 0x7773, RZ ;  /* 0x000077732e147816 */ /* 0x040fe400000000ff */
[----:B------:R-:W-:Y:S02]  /*1bc60*/  PRMT R19, R46, 0x7772, RZ ;  /* 0x000077722e137816 */ /* 0x000fe400000000ff */
[C---:B------:R-:W-:Y:S02]  /*1bc70*/  PRMT R23, R34.reuse, 0x7773, RZ ;  /* 0x0000777322177816 */ /* 0x040fe400000000ff */
[----:B------:R-:W-:Y:S01]  /*1bc80*/  PRMT R22, R34, 0x7772, RZ ;  /* 0x0000777222167816 */ /* 0x000fe200000000ff */
[----:B------:R-:W-:Y:S01]  /*1bc90*/  IMAD.MOV.U32 R73, RZ, RZ, R50 ;  /* 0x000000ffff497224 */ /* 0x000fe200078e0032 */
[----:B------:R-:W-:Y:S02]  /*1bca0*/  SHF.R.U32.HI R6, RZ, 0x18, R49 ;  /* 0x00000018ff067819 */ /* 0x000fe40000011631 */
[----:B------:R-:W-:-:S02]  /*1bcb0*/  LOP3.LUT R4, R7, 0xff, RZ, 0xc0, !PT ;  /* 0x000000ff07047812 */ /* 0x000fc400078ec0ff */
[----:B------:R-:W-:Y:S02]  /*1bcc0*/  PRMT R141, R13, 0x5410, R5 ;  /* 0x000054100d8d7816 */ /* 0x000fe40000000005 */
[----:B------:R-:W-:Y:S01]  /*1bcd0*/  PRMT R75, R50, 0x7771, RZ ;  /* 0x00007771324b7816 */ /* 0x000fe200000000ff */
[----:B------:R-:W-:Y:S01]  /*1bce0*/  IMAD.MOV.U32 R50, RZ, RZ, R46 ;  /* 0x000000ffff327224 */ /* 0x000fe200078e002e */
[----:B------:R-:W-:Y:S01]  /*1bcf0*/  LOP3.LUT R5, R44, 0xffff, RZ, 0xc0, !PT ;  /* 0x0000ffff2c057812 */ /* 0x000fe200078ec0ff */
[----:B------:R-:W-:Y:S01]  /*1bd00*/  IMAD.MOV.U32 R105, RZ, RZ, R24 ;  /* 0x000000ffff697224 */ /* 0x000fe200078e0018 */
[----:B------:R-:W-:Y:S02]  /*1bd10*/  PRMT R74, R46, 0x7771, RZ ;  /* 0x000077712e4a7816 */ /* 0x000fe400000000ff */
[----:B------:R-:W-:Y:S02]  /*1bd20*/  PRMT R26, R34, 0x7771, RZ ;  /* 0x00007771221a7816 */ /* 0x000fe400000000ff */
[----:B------:R-:W-:-:S02]  /*1bd30*/  PRMT R107, R24, 0x7771, RZ ;  /* 0x00007771186b7816 */ /* 0x000fc400000000ff */
[C---:B------:R-:W-:Y:S02]  /*1bd40*/  PRMT R46, R24.reuse, 0x7773, RZ ;  /* 0x00007773182e7816 */ /* 0x040fe400000000ff */
[----:B------:R-:W-:Y:S02]  /*1bd50*/  PRMT R34, R24, 0x7772, RZ ;  /* 0x0000777218227816 */ /* 0x000fe400000000ff */
[----:B------:R-:W-:Y:S02]  /*1bd60*/  PRMT R24, R17, 0x5410, R18 ;  /* 0x0000541011187816 */ /* 0x000fe40000000012 */
[----:B------:R-:W-:Y:S02]  /*1bd70*/  SHF.R.U32.HI R14, RZ, 0x18, R55 ;  /* 0x00000018ff0e7819 */ /* 0x000fe40000011637 */
[----:B------:R-:W-:Y:S02]  /*1bd80*/  PRMT R143, R19, 0x5410, R20 ;  /* 0x00005410138f7816 */ /* 0x000fe40000000014 */
[----:B------:R-:W-:Y:S01]  /*1bd90*/  PRMT R140, R4, 0x5410, R6 ;  /* 0x00005410048c7816 */ /* 0x000fe20000000006 */
[----:B------:R-:W1:Y:S01]  /*1bda0*/  LDSM.16.MT88.4 R16, [R120+0x4c00] ;  /* 0x004c00007810783b */ /* 0x000e620000004200 */
[----:B------:R-:W-:-:S02]  /*1bdb0*/  LOP3.LUT R7, R21, 0xff, RZ, 0xc0, !PT ;  /* 0x000000ff15077812 */ /* 0x000fc400078ec0ff */
[----:B------:R-:W-:Y:S01]  /*1bdc0*/  PRMT R13, R22, 0x5410, R23 ;  /* 0x00005410160d7816 */ /* 0x000fe20000000017 */
[----:B------:R-:W-:Y:S01]  /*1bdd0*/  IMAD.MOV.U32 R47, RZ, RZ, R70 ;  /* 0x000000ffff2f7224 */ /* 0x000fe200078e0046 */
[C---:B------:R-:W-:Y:S01]  /*1bde0*/  PRMT R4, R44.reuse, 0x7632, R4 ;  /* 0x000076322c047816 */ /* 0x040fe20000000004 */
[----:B------:R-:W2:Y:S01]  /*1bdf0*/  LDSM.16.MT88.4 R20, [R54+0xc00] ;  /* 0x000c00003614783b */ /* 0x000ea20000004200 */
[----:B------:R-:W-:Y:S02]  /*1be00*/  LOP3.LUT R6, R44, 0xff, RZ, 0xc0, !PT ;  /* 0x000000ff2c067812 */ /* 0x000fe400078ec0ff */
[----:B------:R-:W-:Y:S02]  /*1be10*/  SHF.R.U32.HI R5, RZ, 0x8, R5 ;  /* 0x00000008ff057819 */ /* 0x000fe40000011605 */
[----:B------:R-:W-:Y:S02]  /*1be20*/  PRMT R72, R70, 0x7771, RZ ;  /* 0x0000777146487816 */ /* 0x000fe400000000ff */
[----:B------:R-:W-:Y:S01]  /*1be30*/  HMMA.16816.F32 R68, R8, R28, R88 ;  /* 0x0000001c0844723c */ /* 0x000fe20000001858 */
[----:B------:R-:W-:-:S02]  /*1be40*/  PRMT R89, R12, 0x5410, R14 ;  /* 0x000054100c597816 */ /* 0x000fc4000000000e */
[----:B------:R-:W-:Y:S02]  /*1be50*/  SHF.R.U32.HI R12, RZ, 0x18, R44 ;  /* 0x00000018ff0c7819 */ /* 0x000fe4000001162c */
[----:B------:R-:W-:Y:S02]  /*1be60*/  LOP3.LUT R4, R4, 0xff, RZ, 0xc0, !PT ;  /* 0x000000ff04047812 */ /* 0x000fe400078ec0ff */
[----:B------:R-:W-:Y:S02]  /*1be70*/  PRMT R6, R6, 0x5410, R5 ;  /* 0x0000541006067816 */ /* 0x000fe40000000005 */
[----:B------:R-:W-:Y:S02]  /*1be80*/  PRMT R7, R7, 0x5410, R26 ;  /* 0x0000541007077816 */ /* 0x000fe4000000001a */
[----:B------:R-:W-:Y:S01]  /*1be90*/  PRMT R5, R4, 0x5410, R12 ;  /* 0x0000541004057816 */ /* 0x000fe2000000000c */
[----:B------:R-:W-:Y:S01]  /*1bea0*/  IMAD.MOV.U32 R12, RZ, RZ, R127 ;  /* 0x000000ffff0c7224 */ /* 0x000fe200078e007f */
[----:B------:R-:W-:-:S02]  /*1beb0*/  HSET2.LE.AND R4, R6, R0, PT ;  /* 0x0000000006047233 */ /* 0x000fc40003803000 */
[--C-:B------:R-:W-:Y:S02]  /*1bec0*/  HSET2.LE.AND R6, R7, R0.reuse, PT ;  /* 0x0000000007067233 */ /* 0x100fe40003803000 */
[----:B------:R-:W-:Y:S01]  /*1bed0*/  LOP3.LUT R7, R13, 0xff00ff, RZ, 0xc0, !PT ;  /* 0x00ff00ff0d077812 */ /* 0x000fe200078ec0ff */
[C---:B------:R-:W-:Y:S02]  /*1bee0*/  HMMA.16816.F32 R40, R8.reuse, R30, R100 ;  /* 0x0000001e0828723c */ /* 0x040fe40000001864 */
[----:B------:R-:W-:Y:S02]  /*1bef0*/  LOP3.LUT R6, R12, R6, RZ, 0xc0, !PT ;  /* 0x000000060c067212 */ /* 0x000fe400078ec0ff */
[C---:B------:R-:W-:Y:S02]  /*1bf00*/  LOP3.LUT R12, R35.reuse, 0xffff, RZ, 0xc0, !PT ;  /* 0x0000ffff230c7812 */ /* 0x040fe400078ec0ff */
[----:B------:R-:W-:Y:S02]  /*1bf10*/  HSET2.LE.AND R7, R7, R0, PT ;  /* 0x0000000007077233 */ /* 0x000fe40003803000 */
[C---:B------:R-:W-:Y:S08]  /*1bf20*/  HMMA.16816.F32 R64, R8.reuse, R36, R64 ;  /* 0x000000240840723c */ /* 0x040ff00000001840 */
[----:B------:R-:W-:Y:S01]  /*1bf30*/  HMMA.16816.F32 R56, R8, R38, R60 ;  /* 0x000000260838723c */ /* 0x000fe2000000183c */
[----:B------:R-:W-:Y:S01]  /*1bf40*/  IMAD.MOV.U32 R8, RZ, RZ, R125 ;  /* 0x000000ffff087224 */ /* 0x000fe200078e007d */
[----:B------:R-:W-:-:S02]  /*1bf50*/  LOP3.LUT R10, R35, 0xff, RZ, 0xc0, !PT ;  /* 0x000000ff230a7812 */ /* 0x000fc400078ec0ff */
[----:B------:R-:W-:Y:S02]  /*1bf60*/  SHF.R.U32.HI R9, RZ, 0x8, R12 ;  /* 0x00000008ff097819 */ /* 0x000fe4000001160c */
[----:B------:R-:W-:Y:S02]  /*1bf70*/  LOP3.LUT R7, R8, R7, RZ, 0xc0, !PT ;  /* 0x0000000708077212 */ /* 0x000fe400078ec0ff */
[----:B------:R-:W-:Y:S02]  /*1bf80*/  PRMT R8, R35, 0x7632, R8 ;  /* 0x0000763223087816 */ /* 0x000fe40000000008 */
[----:B------:R-:W-:Y:S02]  /*1bf90*/  PRMT R29, R10, 0x5410, R9 ;  /* 0x000054100a1d7816 */ /* 0x000fe40000000009 */
[----:B------:R-:W-:Y:S01]  /*1bfa0*/  LOP3.LUT R9, R99, 0xffff, RZ, 0xc0, !PT ;  /* 0x0000ffff63097812 */ /* 0x000fe200078ec0ff */
[----:B------:R-:W-:Y:S01]  /*1bfb0*/  IMAD.MOV.U32 R14, RZ, RZ, R129 ;  /* 0x000000ffff0e7224 */ /* 0x000fe200078e0081 */
[----:B------:R-:W-:Y:S01]  /*1bfc0*/  HSET2.LE.AND R5, R5, R0, PT ;  /* 0x0000000005057233 */ /* 0x000fe20003803000 */
[----:B------:R-:W-:Y:S01]  /*1bfd0*/  IMAD.MOV.U32 R15, RZ, RZ, R126 ;  /* 0x000000ffff0f7224 */ /* 0x000fe200078e007e */
[----:B------:R-:W-:-:S02]  /*1bfe0*/  SHF.R.U32.HI R13, RZ, 0x18, R35 ;  /* 0x00000018ff0d7819 */ /* 0x000fc40000011623 */
[----:B------:R-:W-:Y:S02]  /*1bff0*/  LOP3.LUT R10, R8, 0xff, RZ, 0xc0, !PT ;  /* 0x000000ff080a7812 */ /* 0x000fe400078ec0ff */
[C---:B------:R-:W-:Y:S02]  /*1c000*/  PRMT R8, R99.reuse, 0x7632, R8 ;  /* 0x0000763263087816 */ /* 0x040fe40000000008 */
[----:B------:R-:W-:Y:S02]  /*1c010*/  LOP3.LUT R12, R99, 0xff, RZ, 0xc0, !PT ;  /* 0x000000ff630c7812 */ /* 0x000fe400078ec0ff */
[----:B------:R-:W-:Y:S02]  /*1c020*/  SHF.R.U32.HI R9, RZ, 0x8, R9 ;  /* 0x00000008ff097819 */ /* 0x000fe40000011609 */
[----:B------:R-:W-:Y:S02]  /*1c030*/  LOP3.LUT R11, R47, 0xff, RZ, 0xc0, !PT ;  /* 0x000000ff2f0b7812 */ /* 0x000fe400078ec0ff */
[----:B------:R-:W-:-:S02]  /*1c040*/  LOP3.LUT R4, R14, R4, RZ, 0xc0, !PT ;  /* 0x000000040e047212 */ /* 0x000fc400078ec0ff */
[----:B------:R-:W-:Y:S02]  /*1c050*/  PRMT R28, R10, 0x5410, R13 ;  /* 0x000054100a1c7816 */ /* 0x000fe4000000000d */
[----:B------:R-:W-:Y:S02]  /*1c060*/  LOP3.LUT R5, R15, R5, RZ, 0xc0, !PT ;  /* 0x000000050f057212 */ /* 0x000fe400078ec0ff */
[----:B------:R-:W-:Y:S02]  /*1c070*/  SHF.R.U32.HI R14, RZ, 0x18, R99 ;  /* 0x00000018ff0e7819 */ /* 0x000fe40000011663 */
[----:B------:R-:W-:Y:S02]  /*1c080*/  LOP3.LUT R8, R8, 0xff, RZ, 0xc0, !PT ;  /* 0x000000ff08087812 */ /* 0x000fe400078ec0ff */
[----:B------:R-:W-:Y:S02]  /*1c090*/  PRMT R10, R12, 0x5410, R9 ;  /* 0x000054100c0a7816 */ /* 0x000fe40000000009 */
[----:B------:R-:W-:-:S02]  /*1c0a0*/  PRMT R13, R11, 0x5410, R72 ;  /* 0x000054100b0d7816 */ /* 0x000fc40000000048 */
[C---:B------:R-:W-:Y:S02]  /*1c0b0*/  LOP3.LUT R12, R27.reuse, 0xffff, RZ, 0xc0, !PT ;  /* 0x0000ffff1b0c7812 */ /* 0x040fe400078ec0ff */
[----:B------:R-:W-:Y:S02]  /*1c0c0*/  PRMT R9, R8, 0x5410, R14 ;  /* 0x0000541008097816 */ /* 0x000fe4000000000e */
[--C-:B------:R-:W-:Y:S01]  /*1c0d0*/  HSET2.LE.AND R8, R10, R0.reuse, PT ;  /* 0x000000000a087233 */ /* 0x100fe20003803000 */
[----:B-1----:R-:W-:Y:S01]  /*1c0e0*/  HMMA.16816.F32 R60, R4, R16, R84 ;  /* 0x00000010043c723c */ /* 0x002fe20000001854 */
[----:B------:R-:W-:Y:S02]  /*1c0f0*/  HSET2.LE.AND R10, R13, R0, PT ;  /* 0x000000000d0a7233 */ /* 0x000fe40003803000 */
[----:B------:R-:W-:Y:S02]  /*1c100*/  LOP3.LUT R13, R27, 0xff, RZ, 0xc0, !PT ;  /* 0x000000ff1b0d7812 */ /* 0x000fe400078ec0ff */
[----:B------:R-:W-:-:S03]  /*1c110*/  SHF.R.U32.HI R12, RZ, 0x8, R12 ;  /* 0x00000008ff0c7819 */ /* 0x000fc6000001160c */
[----:B------:R-:W-:Y:S01]  /*1c120*/  HMMA.16816.F32 R76, R4, R18, R76 ;  /* 0x00000012044c723c */ /* 0x000fe2000000184c */
[----:B------:R-:W-:Y:S01]  /*1c130*/  PRMT R90, R13, 0x5410, R12 ;  /* 0x000054100d5a7816 */ /* 0x000fe2000000000c */
[----:B------:R-:W-:Y:S01]  /*1c140*/  IMAD.MOV.U32 R96, RZ, RZ, R32 ;  /* 0x000000ffff607224 */ /* 0x000fe200078e0020 */
[----:B------:R-:W-:-:S05]  /*1c150*/  SHF.R.U32.HI R12, RZ, 0x18, R27 ;  /* 0x00000018ff0c7819 */ /* 0x000fca000001161b */
[----:B--2---:R-:W-:Y:S01]  /*1c160*/  HMMA.16816.F32 R36, R4, R20, R92 ;  /* 0x000000140424723c */ /* 0x004fe2000000185c */
[----:B------:R-:W-:-:S07]  /*1c170*/  LOP3.LUT R11, R24, 0xff00ff, RZ, 0xc0, !PT ;  /* 0x00ff00ff180b7812 */ /* 0x000fce00078ec0ff */
[----:B------:R-:W-:Y:S01]  /*1c180*/  HMMA.16816.F32 R80, R4, R22, R80 ;  /* 0x000000160450723c */ /* 0x000fe20000001850 */
[----:B------:R-:W-:Y:S02]  /*1c190*/  PRMT R4, R27, 0x7632, R4 ;  /* 0x000076321b047816 */ /* 0x000fe40000000004 */
[----:B------:R-:W-:Y:S01]  /*1c1a0*/  LOP3.LUT R5, R50, 0xff, RZ, 0xc0, !PT ;  /* 0x000000ff32057812 */ /* 0x000fe200078ec0ff */
[----:B------:R-:W1:Y:S01]  /*1c1b0*/  LDSM.16.MT88.4 R24, [R120+0x5000] ;  /* 0x005000007818783b */ /* 0x000e620000004200 */
[----:B------:R-:W-:Y:S02]  /*1c1c0*/  LOP3.LUT R4, R4, 0xff, RZ, 0xc0, !PT ;  /* 0x000000ff04047812 */ /* 0x000fe400078ec0ff */
[----:B------:R-:W-:Y:S02]  /*1c1d0*/  LOP3.LUT R6, R73, 0xff, RZ, 0xc0, !PT ;  /* 0x000000ff49067812 */ /* 0x000fe400078ec0ff */
[----:B------:R-:W-:Y:S02]  /*1c1e0*/  PRMT R94, R5, 0x5410, R74 ;  /* 0x00005410055e7816 */ /* 0x000fe4000000004a */
[----:B------:R-:W-:-:S02]  /*1c1f0*/  PRMT R86, R4, 0x5410, R12 ;  /* 0x0000541004567816 */ /* 0x000fc4000000000c */
[----:B------:R-:W-:Y:S02]  /*1c200*/  LOP3.LUT R5, R98, 0xffff, RZ, 0xc0, !PT ;  /* 0x0000ffff62057812 */ /* 0x000fe400078ec0ff */
[----:B------:R-:W-:Y:S02]  /*1c210*/  PRMT R97, R32, 0x7771, RZ ;  /* 0x0000777120617816 */ /* 0x000fe400000000ff */
[----:B------:R-:W-:Y:S02]  /*1c220*/  LOP3.LUT R7, R96, 0xff, RZ, 0xc0, !PT ;  /* 0x000000ff60077812 */ /* 0x000fe400078ec0ff */
[----:B------:R-:W-:Y:S02]  /*1c230*/  PRMT R85, R6, 0x5410, R75 ;  /* 0x0000541006557816 */ /* 0x000fe4000000004b */
[----:B------:R-:W-:Y:S02]  /*1c240*/  PRMT R4, R98, 0x7632, R4 ;  /* 0x0000763262047816 */ /* 0x000fe40000000004 */
[----:B------:R-:W-:-:S02]  /*1c250*/  LOP3.LUT R6, R51, 0xffff, RZ, 0xc0, !PT ;  /* 0x0000ffff33067812 */ /* 0x000fc400078ec0ff */
[--C-:B------:R-:W-:Y:S02]  /*1c260*/  HSET2.LE.AND R9, R9, R0.reuse, PT ;  /* 0x0000000009097233 */ /* 0x100fe40003803000 */
[----:B------:R-:W-:Y:S02]  /*1c270*/  HSET2.LE.AND R11, R11, R0, PT ;  /* 0x000000000b0b7233 */ /* 0x000fe40003803000 */
[----:B------:R-:W-:Y:S02]  /*1c280*/  SHF.R.U32.HI R12, RZ, 0x8, R5 ;  /* 0x00000008ff0c7819 */ /* 0x000fe40000011605 */
[----:B------:R-:W-:Y:S02]  /*1c290*/  PRMT R49, R7, 0x5410, R97 ;  /* 0x0000541007317816 */ /* 0x000fe40000000061 */
[----:B------:R-:W-:Y:S02]  /*1c2a0*/  LOP3.LUT R5, R4, 0xff, RZ, 0xc0, !PT ;  /* 0x000000ff04057812 */ /* 0x000fe400078ec0ff */
[----:B------:R-:W-:-:S02]  /*1c2b0*/  LOP3.LUT R7, R51, 0xff, RZ, 0xc0, !PT ;  /* 0x000000ff33077812 */ /* 0x000fc400078ec0ff */
[----:B------:R-:W-:Y:S02]  /*1c2c0*/  SHF.R.U32.HI R4, RZ, 0x8, R6 ;  /* 0x00000008ff047819 */ /* 0x000fe40000011606 */
[----:B---3--:R-:W-:Y:S02]  /*1c2d0*/  LOP3.LUT R8, R157, R8, RZ, 0xc0, !PT ;  /* 0x000000089d087212 */ /* 0x008fe400078ec0ff */
[----:B------:R-:W-:Y:S02]  /*1c2e0*/  LOP3.LUT R9, R158, R9, RZ, 0xc0, !PT ;  /* 0x000000099e097212 */ /* 0x000fe400078ec0ff */
[----:B------:R-:W-:Y:S02]  /*1c2f0*/  LOP3.LUT R10, R159, R10, RZ, 0xc0, !PT ;  /* 0x0000000a9f0a7212 */ /* 0x000fe400078ec0ff */
[----:B------:R-:W-:Y:S02]  /*1c300*/  LOP3.LUT R11, R155, R11, RZ, 0xc0, !PT ;  /* 0x0000000b9b0b7212 */ /* 0x000fe400078ec0ff */
[----:B------:R-:W-:Y:S01]  /*1c310*/  PRMT R92, R7, 0x5410, R4 ;  /* 0x00005410075c7816 */ /* 0x000fe20000000004 */
[----:B------:R-:W2:Y:S01]  /*1c320*/  LDC R155, c[0x0][0x448] ;  /* 0x00011200ff9b7b82 */ /* 0x000ea20000000800 */
[----:B------:R-:W-:-:S02]  /*1c330*/  LOP3.LUT R7, R108, 0xff00ff, RZ, 0xc0, !PT ;  /* 0x00ff00ff6c077812 */ /* 0x000fc400078ec0ff */
[----:B------:R-:W-:Y:S01]  /*1c340*/  SHF.R.U32.HI R13, RZ, 0x18, R98 ;  /* 0x00000018ff0d7819 */ /* 0x000fe20000011662 */
[----:B------:R-:W-:Y:S02]  /*1c350*/  HMMA.16816.F32 R68, R8, R16, R68 ;  /* 0x000000100844723c */ /* 0x000fe40000001844 */
[----:B------:R-:W-:Y:S02]  /*1c360*/  HSET2.LE.AND R7, R7, R0, PT ;  /* 0x0000000007077233 */ /* 0x000fe40003803000 */
[----:B------:R-:W-:-:S04]  /*1c370*/  PRMT R84, R5, 0x5410, R13 ;  /* 0x0000541005547816 */ /* 0x000fc8000000000d */
[----:B------:R-:W-:Y:S01]  /*1c380*/  HMMA.16816.F32 R72, R8, R18, R40 ;  /* 0x000000120848723c */ /* 0x000fe20000001828 */
[----:B------:R-:W-:Y:S01]  /*1c390*/  IMAD.MOV.U32 R13, RZ, RZ, R148 ;  /* 0x000000ffff0d7224 */ /* 0x000fe200078e0094 */
[----:B------:R-:W-:-:S06]  /*1c3a0*/  HSET2.LE.AND R5, R28, R0, PT ;  /* 0x000000001c057233 */ /* 0x000fcc0003803000 */
[C---:B------:R-:W-:Y:S08]  /*1c3b0*/  HMMA.16816.F32 R64, R8.reuse, R20, R64 ;  /* 0x000000140840723c */ /* 0x040ff00000001840 */
[----:B------:R-:W-:Y:S01]  /*1c3c0*/  HMMA.16816.F32 R56, R8, R22, R56 ;  /* 0x000000160838723c */ /* 0x000fe20000001838 */
[----:B------:R-:W-:Y:S01]  /*1c3d0*/  IMAD.MOV.U32 R8, RZ, RZ, R149 ;  /* 0x000000ffff087224 */ /* 0x000fe200078e0095 */
[----:B------:R-:W-:Y:S01]  /*1c3e0*/  PRMT R10, R51, 0x7632, R10 ;  /* 0x00007632330a7816 */ /* 0x000fe2000000000a */
[----:B------:R-:W-:Y:S03]  /*1c3f0*/  LDSM.16.MT88.4 R20, [R120+0x5400] ;  /* 0x005400007814783b */ /* 0x000fe60000004200 */
[----:B------:R-:W-:-:S02]  /*1c400*/  LOP3.LUT R7, R8, R7, RZ, 0xc0, !PT ;  /* 0x0000000708077212 */ /* 0x000fc400078ec0ff */
[----:B------:R-:W-:Y:S02]  /*1c410*/  PRMT R8, R45, 0x7632, R8 ;  /* 0x000076322d087816 */ /* 0x000fe40000000008 */
[----:B------:R-:W-:Y:S02]  /*1c420*/  LOP3.LUT R5, R13, R5, RZ, 0xc0, !PT ;  /* 0x000000050d057212 */ /* 0x000fe400078ec0ff */
[----:B------:R-:W-:Y:S02]  /*1c430*/  LOP3.LUT R13, R10, 0xff, RZ, 0xc0, !PT ;  /* 0x000000ff0a0d7812 */ /* 0x000fe400078ec0ff */
[----:B------:R-:W-:Y:S02]  /*1c440*/  LOP3.LUT R10, R8, 0xff, RZ, 0xc0, !PT ;  /* 0x000000ff080a7812 */ /* 0x000fe400078ec0ff */
[----:B------:R-:W-:-:S05]  /*1c450*/  HSET2.LE.AND R8, R104, R0, PT ;  /* 0x0000000068087233 */ /* 0x000fca0003803000 */
[----:B------:R-:W-:Y:S02]  /*1c460*/  LOP3.LUT R8, R227, R8, RZ, 0xc0, !PT ;  /* 0x00000008e3087212 */ /* 0x000fe400078ec0ff */
[----:B------:R-:W3:Y:S01]  /*1c470*/  LDL.LU R227, [R1+0x3cc] ;  /* 0x0003cc0001e37983 */ /* 0x000ee20000300800 */
[----:B------:R-:W-:Y:S02]  /*1c480*/  LOP3.LUT R14, R98, 0xff, RZ, 0xc0, !PT ;  /* 0x000000ff620e7812 */ /* 0x000fe400078ec0ff */
[--C-:B------:R-:W-:Y:S02]  /*1c490*/  HSET2.LE.AND R4, R29, R0.reuse, PT ;  /* 0x000000001d047233 */ /* 0x100fe40003803000 */
[----:B------:R-:W-:Y:S01]  /*1c4a0*/  PRMT R55, R14, 0x5410, R12 ;  /* 0x000054100e377816 */ /* 0x000fe2000000000c */
[----:B------:R-:W-:Y:S01]  /*1c4b0*/  IMAD.MOV.U32 R12, RZ, RZ, R130 ;  /* 0x000000ffff0c7224 */ /* 0x000fe200078e0082 */
[----:B------:R-:W-:Y:S01]  /*1c4c0*/  HSET2.LE.AND R6, R106, R0, PT ;  /* 0x000000006a067233 */ /* 0x000fe20003803000 */
[----:B------:R-:W-:Y:S01]  /*1c4d0*/  IMAD.MOV.U32 R14, RZ, RZ, R124 ;  /* 0x000000ffff0e7224 */ /* 0x000fe200078e007c */
[----:B------:R-:W-:Y:S01]  /*1c4e0*/  LOP3.LUT R9, R45, 0xffff, RZ, 0xc0, !PT ;  /* 0x0000ffff2d097812 */ /* 0x000fe200078ec0ff */
[----:B------:R-:W-:Y:S01]  /*1c4f0*/  LDSM.16.MT88.4 R28, [R54+0x1400] ;  /* 0x00140000361c783b */ /* 0x000fe20000004200 */
[----:B------:R-:W-:-:S02]  /*1c500*/  LOP3.LUT R15, R105, 0xff, RZ, 0xc0, !PT ;  /* 0x000000ff690f7812 */ /* 0x000fc400078ec0ff */
[----:B------:R-:W-:Y:S02]  /*1c510*/  LOP3.LUT R11, R48, 0xffff, RZ, 0xc0, !PT ;  /* 0x0000ffff300b7812 */ /* 0x000fe400078ec0ff */
[----:B------:R-:W-:Y:S02]  /*1c520*/  LOP3.LUT R4, R12, R4, RZ, 0xc0, !PT ;  /* 0x000000040c047212 */ /* 0x000fe400078ec0ff */
[----:B------:R-:W-:Y:S02]  /*1c530*/  LOP3.LUT R6, R14, R6, RZ, 0xc0, !PT ;  /* 0x000000060e067212 */ /* 0x000fe400078ec0ff */
[----:B------:R-:W-:Y:S02]  /*1c540*/  SHF.R.U32.HI R17, RZ, 0x18, R51 ;  /* 0x00000018ff117819 */ /* 0x000fe40000011633 */
[----:B------:R-:W-:Y:S02]  /*1c550*/  SHF.R.U32.HI R12, RZ, 0x8, R9 ;  /* 0x00000008ff0c7819 */ /* 0x000fe40000011609 */
[----:B------:R-:W-:-:S02]  /*1c560*/  PRMT R107, R15, 0x5410, R107 ;  /* 0x000054100f6b7816 */ /* 0x000fc4000000006b */
[----:B------:R-:W-:Y:S02]  /*1c570*/  LOP3.LUT R16, R45, 0xff, RZ, 0xc0, !PT ;  /* 0x000000ff2d107812 */ /* 0x000fe400078ec0ff */
[----:B------:R-:W-:Y:S02]  /*1c580*/  LOP3.LUT R14, R48, 0xff, RZ, 0xc0, !PT ;  /* 0x000000ff300e7812 */ /* 0x000fe400078ec0ff */
[----:B------:R-:W-:Y:S02]  /*1c590*/  SHF.R.U32.HI R9, RZ, 0x8, R11 ;  /* 0x00000008ff097819 */ /* 0x000fe4000001160b */
[----:B------:R-:W-:Y:S02]  /*1c5a0*/  SHF.R.U32.HI R15, RZ, 0x18, R45 ;  /* 0x00000018ff0f7819 */ /* 0x000fe4000001162d */
[----:B------:R-:W-:Y:S02]  /*1c5b0*/  LOP3.LUT R11, R123, 0xff00ff, RZ, 0xc0, !PT ;  /* 0x00ff00ff7b0b7812 */ /* 0x000fe400078ec0ff */
[----:B------:R-:W-:-:S02]  /*1c5c0*/  PRMT R91, R13, 0x5410, R17 ;  /* 0x000054100d5b7816 */ /* 0x000fc40000000011 */
[----:B------:R-:W-:Y:S02]  /*1c5d0*/  PRMT R17, R16, 0x5410, R12 ;  /* 0x0000541010117816 */ /* 0x000fe4000000000c */
[----:B------:R-:W-:Y:S02]  /*1c5e0*/  PRMT R87, R14, 0x5410, R9 ;  /* 0x000054100e577816 */ /* 0x000fe40000000009 */
[----:B------:R-:W-:Y:S02]  /*1c5f0*/  PRMT R16, R10, 0x5410, R15 ;  /* 0x000054100a107816 */ /* 0x000fe4000000000f */
[--C-:B------:R-:W-:Y:S02]  /*1c600*/  HSET2.LE.AND R9, R89, R0.reuse, PT ;  /* 0x0000000059097233 */ /* 0x100fe40003803000 */
[--C-:B------:R-:W-:Y:S02]  /*1c610*/  HSET2.LE.AND R10, R109, R0.reuse, PT ;  /* 0x000000006d0a7233 */ /* 0x100fe40003803000 */
[----:B------:R-:W-:-:S02]  /*1c620*/  HSET2.LE.AND R11, R11, R0, PT ;  /* 0x000000000b0b7233 */ /* 0x000fc40003803000 */
[----:B------:R-:W-:Y:S02]  /*1c630*/  LOP3.LUT R9, R209, R9, RZ, 0xc0, !PT ;  /* 0x00000009d1097212 */ /* 0x000fe400078ec0ff */
[----:B------:R-:W4:Y:S01]  /*1c640*/  LDL.LU R209, [R1+0x3c8] ;  /* 0x0003c80001d17983 */ /* 0x000f220000300800 */
[----:B------:R-:W-:Y:S02]  /*1c650*/  LOP3.LUT R10, R224, R10, RZ, 0xc0, !PT ;  /* 0x0000000ae00a7212 */ /* 0x000fe400078ec0ff */
[----:B------:R-:W-:Y:S01]  /*1c660*/  LOP3.LUT R11, R229, R11, RZ, 0xc0, !PT ;  /* 0x0000000be50b7212 */ /* 0x000fe200078ec0ff */
[----:B------:R-:W4:Y:S04]  /*1c670*/  LDL.LU R224, [R1+0x3c4] ;  /* 0x0003c40001e07983 */ /* 0x000f280000300800 */
[----:B------:R-:W2:Y:S04]  /*1c680*/  LDL.LU R229, [R1+0x3c0] ;  /* 0x0003c00001e57983 */ /* 0x000ea80000300800 */
[----:B---3--:R-:W-:Y:S04]  /*1c690*/  STG.E.U16 desc[UR20][R160.64+-0xee], R227 ;  /* 0xffff12e3a0007986 */ /* 0x008fe8000c101514 */
[----:B------:R3:W-:Y:S04]  /*1c6a0*/  STG.E.U16 desc[UR20][R194.64+-0xf0], R230 ;  /* 0xffff10e6c2007986 */ /* 0x0007e8000c101514 */
[----:B------:R1:W-:Y:S04]  /*1c6b0*/  STG.E.U16 desc[UR20][R194.64+-0xee], R225 ;  /* 0xffff12e1c2007986 */ /* 0x0003e8000c101514 */
[----:B---3--:R-:W3:Y:S04]  /*1c6c0*/  LDL.LU R230, [R1+0x3bc] ;  /* 0x0003bc0001e67983 */ /* 0x008ee80000300800 */
[----:B-1----:R-:W4:Y:S01]  /*1c6d0*/  LDL.LU R225, [R1+0x3b8] ;  /* 0x0003b80001e17983 */ /* 0x002f220000300800 */
[----:B------:R-:W-:-:S02]  /*1c6e0*/  PRMT R33, R32, 0x7773, RZ ;  /* 0x0000777320217816 */ /* 0x000fc400000000ff */
[----:B------:R-:W-:Y:S02]  /*1c6f0*/  PRMT R32, R32, 0x7772, RZ ;  /* 0x0000777220207816 */ /* 0x000fe400000000ff */
[----:B------:R-:W-:Y:S02]  /*1c700*/  PRMT R93, R34, 0x5410, R46 ;  /* 0x00005410225d7816 */ /* 0x000fe4000000002e */
[----:B------:R-:W-:Y:S02]  /*1c710*/  PRMT R88, R32, 0x5410, R33 ;  /* 0x0000541020587816 */ /* 0x000fe40000000021 */
[----:B------:R-:W1:Y:S01]  /*1c720*/  LDSM.16.MT88.4 R32, [R54+0x1000] ;  /* 0x001000003620783b */ /* 0x000e620000004200 */
[C---:B------:R-:W-:Y:S03]  /*1c730*/  HMMA.16816.F32 R60, R4.reuse, R24, R60 ;  /* 0x00000018043c723c */ /* 0x040fe6000000183c */
[----:B------:R1:W-:Y:S05]  /*1c740*/  STG.E.U16 desc[UR20][R2.64+-0xf0], R215 ;  /* 0xffff10d702007986 */ /* 0x0003ea000c101514 */
[C---:B------:R-:W-:Y:S01]  /*1c750*/  HMMA.16816.F32 R44, R4.reuse, R26, R76 ;  /* 0x0000001a042c723c */ /* 0x040fe2000000184c */
[----:B------:R1:W-:Y:S04]  /*1c760*/  STG.E.U16 desc[UR20][R2.64+-0xee], R222 ;  /* 0xffff12de02007986 */ /* 0x0003e8000c101514 */
[----:B--2---:R-:W-:Y:S04]  /*1c770*/  STG.E.U16 desc[UR20][R52.64+-0xde], R229 ;  /* 0xffff22e534007986 */ /* 0x004fe8000c101514 */
[----:B-1----:R-:W2:Y:S04]  /*1c780*/  LDL.LU R215, [R1+0x3b4] ;  /* 0x0003b40001d77983 */ /* 0x002ea80000300800 */
[----:B------:R-:W2:Y:S01]  /*1c790*/  LDL.LU R222, [R1+0x3b0] ;  /* 0x0003b00001de7983 */ /* 0x000ea20000300800 */
[C---:B------:R-:W-:Y:S08]  /*1c7a0*/  HMMA.16816.F32 R40, R4.reuse, R32, R36 ;  /* 0x000000200428723c */ /* 0x040ff00000001824 */
[----:B------:R-:W-:Y:S01]  /*1c7b0*/  HMMA.16816.F32 R36, R4, R34, R80 ;  /* 0x000000220424723c */ /* 0x000fe20000001850 */
[C---:B------:R-:W-:Y:S01]  /*1c7c0*/  IMAD.WIDE R6, R155.reuse, 0x70, R160 ;  /* 0x000000709b067825 */ /* 0x040fe200078e02a0 */
[----:B---3--:R-:W-:Y:S04]  /*1c7d0*/  STG.E.U16 desc[UR20][R52.64+-0xe0], R230 ;  /* 0xffff20e634007986 */ /* 0x008fe8000c101514 */
[----:B----4-:R-:W-:Y:S04]  /*1c7e0*/  STG.E.U16 desc[UR20][R160.64+-0xe0], R225 ;  /* 0xffff20e1a0007986 */ /* 0x010fe8000c101514 */
[----:B------:R-:W-:Y:S04]  /*1c7f0*/  STG.E.U16 desc[UR20][R160.64+-0xde], R224 ;  /* 0xffff22e0a0007986 */ /* 0x000fe8000c101514 */
[----:B------:R1:W-:Y:S04]  /*1c800*/  STG.E.U16 desc[UR20][R6.64+-0xe0], R221 ;  /* 0xffff20dd06007986 */ /* 0x0003e8000c101514 */
[----:B------:R3:W-:Y:S04]  /*1c810*/  STG.E.U16 desc[UR20][R6.64+-0xde], R214 ;  /* 0xffff22d606007986 */ /* 0x0007e8000c101514 */
[----:B-1----:R-:W4:Y:S04]  /*1c820*/  LDL.LU R221, [R1+0x3ac] ;  /* 0x0003ac0001dd7983 */ /* 0x002f280000300800 */
[----:B---3--:R-:W3:Y:S01]  /*1c830*/  LDL.LU R214, [R1+0x3a8] ;  /* 0x0003a80001d67983 */ /* 0x008ee20000300800 */
[----:B------:R-:W-:Y:S01]  /*1c840*/  IMAD.WIDE R6, R155, -0x70, R6 ;  /* 0xffffff909b067825 */ /* 0x000fe200078e0206 */
[----:B------:R-:W-:-:S02]  /*1c850*/  HSET2.LE.AND R4, R17, R0, PT ;  /* 0x0000000011047233 */ /* 0x000fc40003803000 */
[----:B------:R-:W-:Y:S01]  /*1c860*/  HSET2.LE.AND R5, R16, R0, PT ;  /* 0x0000000010057233 */ /* 0x000fe20003803000 */
[----:B------:R1:W-:Y:S01]  /*1c870*/  STG.E.U16 desc[UR20][R2.64+-0xe0], R213 ;  /* 0xffff20d502007986 */ /* 0x0003e2000c101514 */
[----:B------:R-:W-:-:S03]  /*1c880*/  IMAD.WIDE R16, R155, 0x70, R6 ;  /* 0x000000709b107825 */ /* 0x000fc600078e0206 */
[----:B------:R1:W-:Y:S04]  /*1c890*/  STG.E.U16 desc[UR20][R2.64+-0xde], R212 ;  /* 0xffff22d402007986 */ /* 0x0003e8000c101514 */
[----:B--2---:R-:W-:Y:S04]  /*1c8a0*/  STG.E.U16 desc[UR20][R52.64+-0xd0], R222 ;  /* 0xffff30de34007986 */ /* 0x004fe8000c101514 */
[----:B-1----:R-:W2:Y:S04]  /*1c8b0*/  LDL.LU R213, [R1+0x3a4] ;  /* 0x0003a40001d57983 */ /* 0x002ea80000300800 */
[----:B------:R-:W2:Y:S04]  /*1c8c0*/  LDL.LU R212, [R1+0x3a0] ;  /* 0x0003a00001d47983 */ /* 0x000ea80000300800 */
[----:B------:R-:W2:Y:S04]  /*1c8d0*/  LDL.LU R159, [R1+0x1d4] ;  /* 0x0001d400019f7983 */ /* 0x000ea80000300800 */
[----:B----4-:R-:W-:Y:S04]  /*1c8e0*/  STG.E.U16 desc[UR20][R52.64+-0xce], R221 ;  /* 0xffff32dd34007986 */ /* 0x010fe8000c101514 */
[----:B------:R-:W-:Y:S04]  /*1c8f0*/  STG.E.U16 desc[UR20][R6.64+-0xd0], R215 ;  /* 0xffff30d706007986 */ /* 0x000fe8000c101514 */
[----:B---3--:R-:W-:Y:S04]  /*1c900*/  STG.E.U16 desc[UR20][R6.64+-0xce], R214 ;  /* 0xffff32d606007986 */ /* 0x008fe8000c101514 */
[----:B------:R1:W-:Y:S04]  /*1c910*/  STG.E.U16 desc[UR20][R16.64+-0xd0], R210 ;  /* 0xffff30d210007986 */ /* 0x0003e8000c101514 */
[----:B-1----:R-:W3:Y:S01]  /*1c920*/  LDL.LU R210, [R1+0x39c] ;  /* 0x00039c0001d27983 */ /* 0x002ee20000300800 */
[----:B------:R-:W-:-:S02]  /*1c930*/  PRMT R12, R48, 0x7632, R12 ;  /* 0x00007632300c7816 */ /* 0x000fc4000000000c */
[----:B------:R-:W-:Y:S02]  /*1c940*/  SHF.R.U32.HI R13, RZ, 0x18, R48 ;  /* 0x00000018ff0d7819 */ /* 0x000fe40000011630 */
[----:B------:R-:W-:Y:S01]  /*1c950*/  LOP3.LUT R12, R12, 0xff, RZ, 0xc0, !PT ;  /* 0x000000ff0c0c7812 */ /* 0x000fe200078ec0ff */
[----:B------:R-:W-:-:S03]  /*1c960*/  IMAD.WIDE R6, R155, -0x70, R16 ;  /* 0xffffff909b067825 */ /* 0x000fc600078e0210 */
[----:B------:R-:W-:Y:S01]  /*1c970*/  PRMT R80, R12, 0x5410, R13 ;  /* 0x000054100c507816 */ /* 0x000fe2000000000d */
[----:B------:R-:W-:Y:S02]  /*1c980*/  IMAD.MOV.U32 R12, RZ, RZ, R137 ;  /* 0x000000ffff0c7224 */ /* 0x000fe400078e0089 */
[----:B------:R-:W-:Y:S01]  /*1c990*/  IMAD.MOV.U32 R13, RZ, RZ, R163 ;  /* 0x000000ffff0d7224 */ /* 0x000fe200078e00a3 */
[----:B------:R1:W-:Y:S02]  /*1c9a0*/  STG.E.U16 desc[UR20][R16.64+-0xce], R199 ;  /* 0xffff32c710007986 */ /* 0x0003e4000c101514 */
[----:B------:R-:W-:Y:S02]  /*1c9b0*/  LOP3.LUT R12, R12, R4, RZ, 0xc0, !PT ;  /* 0x000000040c0c7212 */ /* 0x000fe400078ec0ff */
[----:B------:R-:W-:Y:S01]  /*1c9c0*/  LOP3.LUT R13, R13, R5, RZ, 0xc0, !PT ;  /* 0x000000050d0d7212 */ /* 0x000fe200078ec0ff */
[----:B------:R-:W-:Y:S01]  /*1c9d0*/  IMAD.WIDE R4, R155, 0x70, R6 ;  /* 0x000000709b047825 */ /* 0x000fe200078e0206 */
[----:B------:R4:W-:Y:S04]  /*1c9e0*/  STG.E.U16 desc[UR20][R2.64+-0xd0], R207 ;  /* 0xffff30cf02007986 */ /* 0x0009e8000c101514 */
[----:B------:R4:W-:Y:S04]  /*1c9f0*/  STG.E.U16 desc[UR20][R2.64+-0xce], R208 ;  /* 0xffff32d002007986 */ /* 0x0009e8000c101514 */
[----:B--2---:R-:W-:Y:S04]  /*1ca00*/  STG.E.U16 desc[UR20][R52.64+-0xc0], R212 ;  /* 0xffff40d434007986 */ /* 0x004fe8000c101514 */
[----:B------:R-:W-:Y:S04]  /*1ca10*/  STG.E.U16 desc[UR20][R52.64+-0xbe], R213 ;  /* 0xffff42d534007986 */ /* 0x000fe8000c101514 */
[----:B------:R-:W-:Y:S04]  /*1ca20*/  STG.E.U16 desc[UR20][R6.64+-0xbe], R209 ;  /* 0xffff42d106007986 */ /* 0x000fe8000c101514 */
[----:B-1----:R-:W2:Y:S04]  /*1ca30*/  LDL.LU R199, [R1+0x398] ;  /* 0x0003980001c77983 */ /* 0x002ea80000300800 */
[----:B----4-:R-:W4:Y:S04]  /*1ca40*/  LDL.LU R207, [R1+0x394] ;  /* 0x0003940001cf7983 */ /* 0x010f280000300800 */
[----:B------:R-:W2:Y:S04]  /*1ca50*/  LDL.LU R208, [R1+0x390] ;  /* 0x0003900001d07983 */ /* 0x000ea80000300800 */
[----:B---3--:R-:W-:Y:S04]  /*1ca60*/  STG.E.U16 desc[UR20][R6.64+-0xc0], R210 ;  /* 0xffff40d206007986 */ /* 0x008fe8000c101514 */
[----:B------:R1:W-:Y:S04]  /*1ca70*/  STG.E.U16 desc[UR20][R4.64+-0xc0], R197 ;  /* 0xffff40c504007986 */ /* 0x0003e8000c101514 */
[----:B-1----:R-:W3:Y:S01]  /*1ca80*/  LDL.LU R197, [R1+0x388] ;  /* 0x0003880001c57983 */ /* 0x002ee20000300800 */
[----:B------:R-:W-:Y:S01]  /*1ca90*/  HMMA.16816.F32 R76, R8, R32, R64 ;  /* 0x00000020084c723c */ /* 0x000fe20000001840 */
[----:B------:R-:W-:-:S02]  /*1caa0*/  HSET2.LE.AND R6, R55, R0, PT ;  /* 0x0000000037067233 */ /* 0x000fc40003803000 */
[----:B------:R1:W-:Y:S01]  /*1cab0*/  STG.E.U16 desc[UR20][R4.64+-0xbe], R176 ;  /* 0xffff42b004007986 */ /* 0x0003e2000c101514 */
[----:B------:R-:W-:-:S04]  /*1cac0*/  HSET2.LE.AND R7, R84, R0, PT ;  /* 0x0000000054077233 */ /* 0x000fc80003803000 */
[C---:B------:R-:W-:Y:S01]  /*1cad0*/  HMMA.16816.F32 R68, R8.reuse, R24, R68 ;  /* 0x000000180844723c */ /* 0x040fe20000001844 */
[----:B------:R-:W-:Y:S07]  /*1cae0*/  STG.E.U16 desc[UR20][R2.64+-0xc0], R252 ;  /* 0xffff40fc02007986 */ /* 0x000fee000c101514 */
[C---:B------:R-:W-:Y:S01]  /*1caf0*/  HMMA.16816.F32 R72, R8.reuse, R26, R72 ;  /* 0x0000001a0848723c */ /* 0x040fe20000001848 */
[----:B------:R4:W-:Y:S07]  /*1cb00*/  STG.E.U16 desc[UR20][R2.64+-0xbe], R175 ;  /* 0xffff42af02007986 */ /* 0x0009ee000c101514 */
[----:B------:R-:W-:Y:S01]  /*1cb10*/  HMMA.16816.F32 R64, R8, R34, R56 ;  /* 0x000000220840723c */ /* 0x000fe20000001838 */
[----:B------:R-:W-:Y:S01]  /*1cb20*/  LOP3.LUT R9, R128, 0xff00ff, RZ, 0xc0, !PT ;  /* 0x00ff00ff80097812 */ /* 0x000fe200078ec0ff */
[----:B--2---:R-:W-:Y:S01]  /*1cb30*/  STG.E.U16 desc[UR20][R52.64+-0xb0], R208 ;  /* 0xffff50d034007986 */ /* 0x004fe2000c101514 */
[----:B-1----:R-:W-:-:S03]  /*1cb40*/  IMAD.WIDE R4, R155, -0x70, R4 ;  /* 0xffffff909b047825 */ /* 0x002fc600078e0204 */
[----:B----4-:R-:W-:Y:S01]  /*1cb50*/  STG.E.U16 desc[UR20][R52.64+-0xae], R207 ;  /* 0xffff52cf34007986 */ /* 0x010fe2000c101514 */
[--C-:B------:R-:W-:Y:S02]  /*1cb60*/  HSET2.LE.AND R10, R85, R0.reuse, PT ;  /* 0x00000000550a7233 */ /* 0x100fe40003803000 */
[----:B------:R-:W-:Y:S01]  /*1cb70*/  LOP3.LUT R8, R159, R6, RZ, 0xc0, !PT ;  /* 0x000000069f087212 */ /* 0x000fe200078ec0ff */
[----:B------:R-:W-:Y:S01]  /*1cb80*/  STG.E.U16 desc[UR20][R4.64+-0xb0], R199 ;  /* 0xffff50c704007986 */ /* 0x000fe2000c101514 */
[----:B------:R-:W-:Y:S02]  /*1cb90*/  HSET2.LE.AND R6, R9, R0, PT ;  /* 0x0000000009067233 */ /* 0x000fe40003803000 */
[----:B------:R-:W-:Y:S01]  /*1cba0*/  LOP3.LUT R9, R177, R7, RZ, 0xc0, !PT ;  /* 0x00000007b1097212 */ /* 0x000fe200078ec0ff */
[----:B------:R-:W2:Y:S01]  /*1cbb0*/  LDL.LU R176, [R1+0x384] ;  /* 0x0003840001b07983 */ /* 0x000ea20000300800 */
[----:B------:R-:W-:Y:S02]  /*1cbc0*/  LOP3.LUT R10, R201, R10, RZ, 0xc0, !PT ;  /* 0x0000000ac90a7212 */ /* 0x000fe400078ec0ff */
[----:B------:R-:W-:-:S02]  /*1cbd0*/  LOP3.LUT R11, R202, R6, RZ, 0xc0, !PT ;  /* 0x00000006ca0b7212 */ /* 0x000fc400078ec0ff */
[----:B------:R-:W-:Y:S01]  /*1cbe0*/  LOP3.LUT R15, R88, 0xff00ff, RZ, 0xc0, !PT ;  /* 0x00ff00ff580f7812 */ /* 0x000fe200078ec0ff */
[----:B------:R-:W4:Y:S04]  /*1cbf0*/  LDL.LU R175, [R1+0x380] ;  /* 0x0003800001af7983 */ /* 0x000f280000300800 */
[----:B------:R-:W2:Y:S04]  /*1cc00*/  LDL.LU R177, [R1+0x37c] ;  /* 0x00037c0001b17983 */ /* 0x000ea80000300800 */
[----:B------:R-:W4:Y:S04]  /*1cc10*/  LDL.LU R201, [R1+0x378] ;  /* 0x0003780001c97983 */ /* 0x000f280000300800 */
[----:B------:R-:W2:Y:S01]  /*1cc20*/  LDL.LU R202, [R1+0x374] ;  /* 0x0003740001ca7983 */ /* 0x000ea20000300800 */
[----:B------:R-:W-:Y:S01]  /*1cc30*/  IMAD.MOV.U32 R18, RZ, RZ, R133 ;  /* 0x000000ffff127224 */ /* 0x000fe200078e0085 */
[----:B------:R-:W-:Y:S01]  /*1cc40*/  HSET2.LE.AND R14, R49, R0, PT ;  /* 0x00000000310e7233 */ /* 0x000fe20003803000 */
[----:B------:R-:W-:Y:S01]  /*1cc50*/  IMAD.MOV.U32 R19, RZ, RZ, R132 ;  /* 0x000000ffff137224 */ /* 0x000fe200078e0084 */
[----:B------:R-:W1:Y:S01]  /*1cc60*/  LDSM.16.MT88.4 R24, [R120+0x5800] ;  /* 0x005800007818783b */ /* 0x000e620000004200 */
[----:B------:R-:W-:-:S02]  /*1cc70*/  IMAD.MOV.U32 R16, RZ, RZ, R138 ;  /* 0x000000ffff107224 */ /* 0x000fc400078e008a */
[----:B------:R-:W-:Y:S01]  /*1cc80*/  IMAD.MOV.U32 R17, RZ, RZ, R136 ;  /* 0x000000ffff117224 */ /* 0x000fe200078e0088 */
[----:B------:R-:W1:Y:S04]  /*1cc90*/  LDSM.16.MT88.4 R32, [R54+0x1800] ;  /* 0x001800003620783b */ /* 0x000e680000004200 */
[----:B---3--:R3:W-:Y:S02]  /*1cca0*/  STG.E.U16 desc[UR20][R4.64+-0xae], R197 ;  /* 0xffff52c504007986 */ /* 0x0087e4000c101514 */
[----:B---3--:R-:W-:-:S05]  /*1ccb0*/  IMAD.WIDE R4, R155, 0x70, R4 ;  /* 0x000000709b047825 */ /* 0x008fca00078e0204 */
[----:B------:R3:W-:Y:S04]  /*1ccc0*/  STG.E.U16 desc[UR20][R4.64+-0xb0], R203 ;  /* 0xffff50cb04007986 */ /* 0x0007e8000c101514 */
[----:B------:R1:W-:Y:S04]  /*1ccd0*/  STG.E.U16 desc[UR20][R4.64+-0xae], R200 ;  /* 0xffff52c804007986 */ /* 0x0003e8000c101514 */
[----:B---3--:R-:W3:Y:S04]  /*1cce0*/  LDL.LU R203, [R1+0x370] ;  /* 0x0003700001cb7983 */ /* 0x008ee80000300800 */
[----:B-1----:R-:W4:Y:S01]  /*1ccf0*/  LDL.LU R200, [R1+0x36c] ;  /* 0x00036c0001c87983 */ /* 0x002f220000300800 */
[----:B------:R-:W-:-:S03]  /*1cd00*/  IMAD.WIDE R6, R155, -0x70, R4 ;  /* 0xffffff909b067825 */ /* 0x000fc600078e0204 */
[----:B------:R1:W-:Y:S01]  /*1cd10*/  STG.E.U16 desc[UR20][R2.64+-0xb0], R191 ;  /* 0xffff50bf02007986 */ /* 0x0003e2000c101514 */
[----:B------:R-:W-:-:S03]  /*1cd20*/  IMAD.WIDE R4, R155, 0x70, R6 ;  /* 0x000000709b047825 */ /* 0x000fc600078e0206 */
[----:B------:R1:W-:Y:S04]  /*1cd30*/  STG.E.U16 desc[UR20][R2.64+-0xae], R192 ;  /* 0xffff52c002007986 */ /* 0x0003e8000c101514 */
[----:B--2---:R-:W-:Y:S04]  /*1cd40*/  STG.E.U16 desc[UR20][R52.64+-0x9e], R202 ;  /* 0xffff62ca34007986 */ /* 0x004fe8000c101514 */
[----:B-1----:R-:W2:Y:S04]  /*1cd50*/  LDL.LU R191, [R1+0x368] ;  /* 0x0003680001bf7983 */ /* 0x002ea80000300800 */
[----:B------:R-:W2:Y:S04]  /*1cd60*/  LDL.LU R192, [R1+0x364] ;  /* 0x0003640001c07983 */ /* 0x000ea80000300800 */
[----:B---3--:R-:W-:Y:S04]  /*1cd70*/  STG.E.U16 desc[UR20][R52.64+-0xa0], R203 ;  /* 0xffff60cb34007986 */ /* 0x008fe8000c101514 */
[----:B----4-:R-:W-:Y:S04]  /*1cd80*/  STG.E.U16 desc[UR20][R6.64+-0xa0], R201 ;  /* 0xffff60c906007986 */ /* 0x010fe8000c101514 */
[----:B------:R-:W-:Y:S04]  /*1cd90*/  STG.E.U16 desc[UR20][R6.64+-0x9e], R200 ;  /* 0xffff62c806007986 */ /* 0x000fe8000c101514 */
[----:B------:R1:W-:Y:S04]  /*1cda0*/  STG.E.U16 desc[UR20][R4.64+-0xa0], R184 ;  /* 0xffff60b804007986 */ /* 0x0003e8000c101514 */
[----:B------:R3:W-:Y:S04]  /*1cdb0*/  STG.E.U16 desc[UR20][R4.64+-0x9e], R181 ;  /* 0xffff62b504007986 */ /* 0x0007e8000c101514 */
[----:B------:R4:W-:Y:S04]  /*1cdc0*/  STG.E.U16 desc[UR20][R2.64+-0xa0], R183 ;  /* 0xffff60b702007986 */ /* 0x0009e8000c101514 */
[----:B------:R2:W-:Y:S04]  /*1cdd0*/  STG.E.U16 desc[UR20][R2.64+-0x9e], R196 ;  /* 0xffff62c402007986 */ /* 0x0005e8000c101514 */
[----:B-1----:R-:W2:Y:S04]  /*1cde0*/  LDL.LU R184, [R1+0x360] ;  /* 0x0003600001b87983 */ /* 0x002ea80000300800 */
[----:B---3--:R-:W3:Y:S04]  /*1cdf0*/  LDL.LU R181, [R1+0x35c] ;  /* 0x00035c0001b57983 */ /* 0x008ee80000300800 */
[----:B----4-:R-:W4:Y:S04]  /*1ce00*/  LDL.LU R183, [R1+0x358] ;  /* 0x0003580001b77983 */ /* 0x010f280000300800 */
[----:B--2---:R-:W2:Y:S01]  /*1ce10*/  LDL.LU R196, [R1+0x354] ;  /* 0x0003540001c47983 */ /* 0x004ea20000300800 */
[----:B------:R-:W-:-:S02]  /*1ce20*/  HSET2.LE.AND R15, R15, R0, PT ;  /* 0x000000000f0f7233 */ /* 0x000fc40003803000 */
[----:B------:R-:W-:-:S03]  /*1ce30*/  LOP3.LUT R14, R18, R14, RZ, 0xc0, !PT ;  /* 0x0000000e120e7212 */ /* 0x000fc600078ec0ff */
[----:B------:R-:W-:Y:S01]  /*1ce40*/  LOP3.LUT R15, R19, R15, RZ, 0xc0, !PT ;  /* 0x0000000f130f7212 */ /* 0x000fe200078ec0ff */
[----:B------:R-:W-:Y:S01]  /*1ce50*/  IMAD.WIDE R6, R155, -0x70, R4 ;  /* 0xffffff909b067825 */ /* 0x000fe200078e0204 */
[----:B------:R-:W-:-:S05]  /*1ce60*/  LOP3.LUT R4, R153, 0xff00ff, RZ, 0xc0, !PT ;  /* 0x00ff00ff99047812 */ /* 0x000fca00078ec0ff */
[C---:B------:R-:W-:Y:S01]  /*1ce70*/  HMMA.16816.F32 R56, R12.reuse, R28, R40 ;  /* 0x0000001c0c38723c */ /* 0x040fe20000001828 */
[----:B------:R-:W-:Y:S07]  /*1ce80*/  STG.E.U16 desc[UR20][R52.64+-0x90], R192 ;  /* 0xffff70c034007986 */ /* 0x000fee000c101514 */
[C---:B------:R-:W-:Y:S01]  /*1ce90*/  HMMA.16816.F32 R60, R12.reuse, R20, R60 ;  /* 0x000000140c3c723c */ /* 0x040fe2000000183c */
[----:B------:R-:W-:Y:S07]  /*1cea0*/  STG.E.U16 desc[UR20][R52.64+-0x8e], R191 ;  /* 0xffff72bf34007986 */ /* 0x000fee000c101514 */
[C---:B------:R-:W-:Y:S08]  /*1ceb0*/  HMMA.16816.F32 R48, R12.reuse, R22, R44 ;  /* 0x000000160c30723c */ /* 0x040ff0000000182c */
[----:B------:R-:W-:Y:S01]  /*1cec0*/  HMMA.16816.F32 R40, R12, R30, R36 ;  /* 0x0000001e0c28723c */ /* 0x000fe20000001824 */
[--C-:B------:R-:W-:Y:S01]  /*1ced0*/  HSET2.LE.AND R15, R4, R0.reuse, PT ;  /* 0x00000000040f7233 */ /* 0x100fe20003803000 */
[----:B------:R-:W-:Y:S01]  /*1cee0*/  IMAD.WIDE R4, R155, 0x70, R6 ;  /* 0x000000709b047825 */ /* 0x000fe200078e0206 */
[----:B------:R-:W-:-:S05]  /*1cef0*/  HSET2.LE.AND R12, R90, R0, PT ;  /* 0x000000005a0c7233 */ /* 0x000fca0003803000 */
[----:B------:R-:W-:Y:S01]  /*1cf00*/  LOP3.LUT R16, R16, R12, RZ, 0xc0, !PT ;  /* 0x0000000c10107212 */ /* 0x000fe200078ec0ff */
[----:B------:R-:W-:Y:S04]  /*1cf10*/  STG.E.U16 desc[UR20][R6.64+-0x90], R184 ;  /* 0xffff70b806007986 */ /* 0x000fe8000c101514 */
[----:B--2---:R-:W-:Y:S04]  /*1cf20*/  STG.E.U16 desc[UR20][R6.64+-0x8e], R196 ;  /* 0xffff72c406007986 */ /* 0x004fe8000c101514 */
[----:B------:R1:W-:Y:S04]  /*1cf30*/  STG.E.U16 desc[UR20][R4.64+-0x90], R179 ;  /* 0xffff70b304007986 */ /* 0x0003e8000c101514 */
[----:B------:R2:W-:Y:S04]  /*1cf40*/  STG.E.U16 desc[UR20][R4.64+-0x8e], R172 ;  /* 0xffff72ac04007986 */ /* 0x0005e8000c101514 */
[----:B------:R3:W-:Y:S04]  /*1cf50*/  STG.E.U16 desc[UR20][R2.64+-0x90], R173 ;  /* 0xffff70ad02007986 */ /* 0x0007e8000c101514 */
[----:B-1----:R-:W4:Y:S01]  /*1cf60*/  LDL.LU R179, [R1+0x350] ;  /* 0x0003500001b37983 */ /* 0x002f220000300800 */
[----:B------:R-:W-:-:S03]  /*1cf70*/  HSET2.LE.AND R7, R141, R0, PT ;  /* 0x000000008d077233 */ /* 0x000fc60003803000 */
[----:B--2---:R-:W2:Y:S04]  /*1cf80*/  LDL.LU R172, [R1+0x34c] ;  /* 0x00034c0001ac7983 */ /* 0x004ea80000300800 */
[----:B---3--:R-:W3:Y:S04]  /*1cf90*/  LDL.LU R173, [R1+0x348] ;  /* 0x0003480001ad7983 */ /* 0x008ee80000300800 */
[----:B------:R1:W-:Y:S01]  /*1cfa0*/  STG.E.U16 desc[UR20][R2.64+-0x8e], R174 ;  /* 0xffff72ae02007986 */ /* 0x0003e2000c101514 */
[----:B------:R-:W-:-:S03]  /*1cfb0*/  LOP3.LUT R12, R178, R7, RZ, 0xc0, !PT ;  /* 0x00000007b20c7212 */ /* 0x000fc600078ec0ff */
[----:B-1----:R-:W2:Y:S04]  /*1cfc0*/  LDL.LU R174, [R1+0x344] ;  /* 0x0003440001ae7983 */ /* 0x002ea80000300800 */
[----:B------:R-:W3:Y:S01]  /*1cfd0*/  LDL.LU R178, [R1+0x340] ;  /* 0x0003400001b27983 */ /* 0x000ee20000300800 */
[C---:B------:R-:W-:Y:S08]  /*1cfe0*/  HMMA.16816.F32 R36, R8.reuse, R20, R68 ;  /* 0x000000140824723c */ /* 0x040ff00000001844 */
[C---:B------:R-:W-:Y:S08]  /*1cff0*/  HMMA.16816.F32 R44, R8.reuse, R22, R72 ;  /* 0x00000016082c723c */ /* 0x040ff00000001848 */
[C---:B------:R-:W-:Y:S01]  /*1d000*/  HMMA.16816.F32 R64, R8.reuse, R30, R64 ;  /* 0x0000001e0840723c */ /* 0x040fe20000001840 */
[----:B----4-:R-:W-:Y:S04]  /*1d010*/  STG.E.U16 desc[UR20][R52.64+-0x80], R183 ;  /* 0xffff80b734007986 */ /* 0x010fe8000c101514 */
[----:B------:R-:W-:Y:S03]  /*1d020*/  STG.E.U16 desc[UR20][R52.64+-0x7e], R181 ;  /* 0xffff82b534007986 */ /* 0x000fe6000c101514 */
[----:B------:R-:W-:Y:S01]  /*1d030*/  HMMA.16816.F32 R68, R8, R28, R76 ;  /* 0x0000001c0844723c */ /* 0x000fe2000000184c */
[C---:B------:R-:W-:Y:S01]  /*1d040*/  IMAD.WIDE R8, R155.reuse, -0x70, R4 ;  /* 0xffffff909b087825 */ /* 0x040fe200078e0204 */
[----:B------:R-:W-:Y:S01]  /*1d050*/  HSET2.LE.AND R13, R86, R0, PT ;  /* 0x00000000560d7233 */ /* 0x000fe20003803000 */
[----:B------:R-:W1:Y:S02]  /*1d060*/  LDSM.16.MT88.4 R20, [R120+0x5c00] ;  /* 0x005c00007814783b */ /* 0x000e640000004200 */
[----:B------:R-:W-:-:S02]  /*1d070*/  IMAD.WIDE R4, R155, 0x70, R8 ;  /* 0x000000709b047825 */ /* 0x000fc400078e0208 */
[----:B------:R-:W-:Y:S01]  /*1d080*/  STG.E.U16 desc[UR20][R8.64+-0x7e], R177 ;  /* 0xffff82b108007986 */ /* 0x000fe2000c101514 */
[----:B------:R-:W-:Y:S01]  /*1d090*/  HSET2.LE.AND R6, R140, R0, PT ;  /* 0x000000008c067233 */ /* 0x000fe20003803000 */
[----:B------:R-:W-:Y:S01]  /*1d0a0*/  IMAD.MOV.U32 R19, RZ, RZ, R131 ;  /* 0x000000ffff137224 */ /* 0x000fe200078e0083 */
[----:B------:R-:W-:-:S03]  /*1d0b0*/  LOP3.LUT R17, R17, R13, RZ, 0xc0, !PT ;  /* 0x0000000d11117212 */ /* 0x000fc600078ec0ff */
[----:B------:R-:W-:Y:S02]  /*1d0c0*/  LOP3.LUT R13, R236, R6, RZ, 0xc0, !PT ;  /* 0x00000006ec0d7212 */ /* 0x000fe400078ec0ff */
[----:B------:R-:W-:Y:S01]  /*1d0d0*/  LOP3.LUT R19, R19, R15, RZ, 0xc0, !PT ;  /* 0x0000000f13137212 */ /* 0x000fe200078ec0ff */
[----:B------:R4:W-:Y:S04]  /*1d0e0*/  STG.E.U16 desc[UR20][R8.64+-0x80], R179 ;  /* 0xffff80b308007986 */ /* 0x0009e8000c101514 */
[----:B------:R-:W-:Y:S04]  /*1d0f0*/  STG.E.U16 desc[UR20][R4.64+-0x80], R241 ;  /* 0xffff80f104007986 */ /* 0x000fe8000c101514 */
[----:B------:R1:W-:Y:S04]  /*1d100*/  STG.E.U16 desc[UR20][R4.64+-0x7e], R240 ;  /* 0xffff82f004007986 */ /* 0x0003e8000c101514 */
[----:B------:R-:W-:Y:S01]  /*1d110*/  STG.E.U16 desc[UR20][R2.64+-0x80], R228 ;  /* 0xffff80e402007986 */ /* 0x000fe2000c101514 */
[----:B----4-:R-:W-:Y:S01]  /*1d120*/  LOP3.LUT R8, R154, 0xff00ff, RZ, 0xc0, !PT ;  /* 0x00ff00ff9a087812 */ /* 0x010fe200078ec0ff */
[----:B-1----:R-:W-:-:S04]  /*1d130*/  IMAD.WIDE R4, R155, -0x70, R4 ;  /* 0xffffff909b047825 */ /* 0x002fc800078e0204 */
[----:B------:R-:W-:Y:S01]  /*1d140*/  HSET2.LE.AND R7, R8, R0, PT ;  /* 0x0000000008077233 */ /* 0x000fe20003803000 */
[----:B------:R-:W-:-:S04]  /*1d150*/  IMAD.WIDE R8, R155, 0x70, R4 ;  /* 0x000000709b087825 */ /* 0x000fc800078e0204 */
[----:B------:R-:W-:Y:S01]  /*1d160*/  LOP3.LUT R15, R232, R7, RZ, 0xc0, !PT ;  /* 0x00000007e80f7212 */ /* 0x000fe200078ec0ff */
[----:B------:R-:W-:Y:S01]  /*1d170*/  STG.E.U16 desc[UR20][R2.64+-0x7e], R231 ;  /* 0xffff82e702007986 */ /* 0x000fe2000c101514 */
[----:B------:R-:W-:-:S03]  /*1d180*/  IMAD.WIDE R6, R155, -0x70, R8 ;  /* 0xffffff909b067825 */ /* 0x000fc600078e0208 */
[----:B--2---:R-:W-:Y:S04]  /*1d190*/  STG.E.U16 desc[UR20][R52.64+-0x70], R174 ;  /* 0xffff90ae34007986 */ /* 0x004fe8000c101514 */
[----:B---3--:R-:W-:Y:S04]  /*1d1a0*/  STG.E.U16 desc[UR20][R52.64+-0x6e], R173 ;  /* 0xffff92ad34007986 */ /* 0x008fe8000c101514 */
[----:B------:R-:W-:Y:S04]  /*1d1b0*/  STG.E.U16 desc[UR20][R4.64+-0x70], R172 ;  /* 0xffff90ac04007986 */ /* 0x000fe8000c101514 */
[----:B------:R1:W-:Y:S04]  /*1d1c0*/  STG.E.U16 desc[UR20][R4.64+-0x6e], R175 ;  /* 0xffff92af04007986 */ /* 0x0003e8000c101514 */
[----:B------:R-:W-:Y:S04]  /*1d1d0*/  STG.E.U16 desc[UR20][R8.64+-0x70], R248 ;  /* 0xffff90f808007986 */ /* 0x000fe8000c101514 */
[----:B------:R-:W-:Y:S04]  /*1d1e0*/  STG.E.U16 desc[UR20][R8.64+-0x6e], R249 ;  /* 0xffff92f908007986 */ /* 0x000fe8000c101514 */
[----:B------:R-:W-:Y:S04]  /*1d1f0*/  STG.E.U16 desc[UR20][R2.64+-0x70], R246 ;  /* 0xffff90f602007986 */ /* 0x000fe8000c101514 */
[----:B------:R-:W-:Y:S04]  /*1d200*/  STG.E.U16 desc[UR20][R2.64+-0x6e], R243 ;  /* 0xffff92f302007986 */ /* 0x000fe8000c101514 */
[----:B------:R-:W-:Y:S04]  /*1d210*/  STG.E.U16 desc[UR20][R52.64+-0x60], R178 ;  /* 0xffffa0b234007986 */ /* 0x000fe8000c101514 */
[----:B------:R-:W-:Y:S01]  /*1d220*/  STG.E.U16 desc[UR20][R52.64+-0x5e], R176 ;  /* 0xffffa2b034007986 */ /* 0x000fe2000c101514 */
[----:B-1----:R-:W-:-:S03]  /*1d230*/  IMAD.WIDE R4, R155, 0x70, R6 ;  /* 0x000000709b047825 */ /* 0x002fc600078e0206 */
        /* <DEDUP_REMOVED lines=8> */
[----:B-1----:R-:W-:-:S05]  /*1d2c0*/  IMAD.WIDE R4, R155, -0x70, R4 ;  /* 0xffffff909b047825 */ /* 0x002fca00078e0204 */
[----:B------:R-:W-:Y:S04]  /*1d2d0*/  STG.E.U16 desc[UR20][R4.64+-0x50], R167 ;  /* 0xffffb0a704007986 */ /* 0x000fe8000c101514 */
[----:B------:R1:W-:Y:S02]  /*1d2e0*/  STG.E.U16 desc[UR20][R4.64+-0x4e], R166 ;  /* 0xffffb2a604007986 */ /* 0x0003e4000c101514 */
[----:B-1----:R-:W-:-:S05]  /*1d2f0*/  IMAD.WIDE R4, R155, 0x70, R4 ;  /* 0x000000709b047825 */ /* 0x002fca00078e0204 */
[----:B------:R1:W-:Y:S04]  /*1d300*/  STG.E.U16 desc[UR20][R4.64+-0x50], R135 ;  /* 0xffffb08704007986 */ /* 0x0003e8000c101514 */
[----:B------:R2:W-:Y:S04]  /*1d310*/  STG.E.U16 desc[UR20][R4.64+-0x4e], R145 ;  /* 0xffffb29104007986 */ /* 0x0005e8000c101514 */
[----:B-1----:R-:W3:Y:S04]  /*1d320*/  LDL.LU R135, [R1+0x33c] ;  /* 0x00033c0001877983 */ /* 0x002ee80000300800 */
[----:B--2---:R-:W2:Y:S01]  /*1d330*/  LDL.LU R145, [R1+0x338] ;  /* 0x0003380001917983 */ /* 0x004ea20000300800 */
[----:B------:R-:W-:Y:S01]  /*1d340*/  IMAD.MOV.U32 R18, RZ, RZ, R134 ;  /* 0x000000ffff127224 */ /* 0x000fe200078e0086 */
[----:B------:R-:W-:-:S02]  /*1d350*/  HSET2.LE.AND R14, R142, R0, PT ;  /* 0x000000008e0e7233 */ /* 0x000fc40003803000 */
[----:B------:R-:W-:-:S03]  /*1d360*/  HSET2.LE.AND R10, R152, R0, PT ;  /* 0x00000000980a7233 */ /* 0x000fc60003803000 */
[----:B------:R-:W-:Y:S02]  /*1d370*/  LOP3.LUT R18, R18, R14, RZ, 0xc0, !PT ;  /* 0x0000000e12127212 */ /* 0x000fe400078ec0ff */
[----:B------:R-:W-:Y:S02]  /*1d380*/  LOP3.LUT R14, R233, R10, RZ, 0xc0, !PT ;  /* 0x0000000ae90e7212 */ /* 0x000fe400078ec0ff */
[----:B------:R-:W-:-:S03]  /*1d390*/  LOP3.LUT R11, R93, 0xff00ff, RZ, 0xc0, !PT ;  /* 0x00ff00ff5d0b7812 */ /* 0x000fc600078ec0ff */
[-C--:B------:R-:W-:Y:S01]  /*1d3a0*/  HMMA.16816.F32 R60, R16, R24.reuse, R60 ;  /* 0x00000018103c723c */ /* 0x080fe2000000183c */
[----:B------:R-:W-:Y:S01]  /*1d3b0*/  IMAD.MOV.U32 R8, RZ, RZ, R151 ;  /* 0x000000ffff087224 */ /* 0x000fe200078e0097 */
[--C-:B------:R-:W-:Y:S01]  /*1d3c0*/  HSET2.LE.AND R6, R87, R0.reuse, PT ;  /* 0x0000000057067233 */ /* 0x100fe20003803000 */
[----:B------:R-:W-:Y:S01]  /*1d3d0*/  IMAD.MOV.U32 R9, RZ, RZ, R150 ;  /* 0x000000ffff097224 */ /* 0x000fe200078e0096 */
[--C-:B------:R-:W-:Y:S02]  /*1d3e0*/  HSET2.LE.AND R7, R80, R0.reuse, PT ;  /* 0x0000000050077233 */ /* 0x100fe40003803000 */
[--C-:B------:R-:W-:Y:S02]  /*1d3f0*/  HSET2.LE.AND R10, R107, R0.reuse, PT ;  /* 0x000000006b0a7233 */ /* 0x100fe40003803000 */
[----:B------:R-:W-:Y:S01]  /*1d400*/  HMMA.16816.F32 R36, R12, R24, R36 ;  /* 0x000000180c24723c */ /* 0x000fe20000001824 */
[----:B------:R-:W-:Y:S01]  /*1d410*/  IMAD.MOV.U32 R24, RZ, RZ, R144 ;  /* 0x000000ffff187224 */ /* 0x000fe200078e0090 */
[----:B------:R-:W-:Y:S01]  /*1d420*/  HSET2.LE.AND R11, R11, R0, PT ;  /* 0x000000000b0b7233 */ /* 0x000fe20003803000 */
[----:B------:R-:W-:Y:S01]  /*1d430*/  IMAD.MOV.U32 R25, RZ, RZ, R139 ;  /* 0x000000ffff197224 */ /* 0x000fe200078e008b */
[----:B------:R-:W-:-:S02]  /*1d440*/  LOP3.LUT R8, R8, R6, RZ, 0xc0, !PT ;  /* 0x0000000608087212 */ /* 0x000fc400078ec0ff */
[----:B------:R-:W-:Y:S02]  /*1d450*/  LOP3.LUT R9, R9, R7, RZ, 0xc0, !PT ;  /* 0x0000000709097212 */ /* 0x000fe400078ec0ff */
[----:B------:R-:W-:Y:S01]  /*1d460*/  HMMA.16816.F32 R48, R16, R26, R48 ;  /* 0x0000001a1030723c */ /* 0x000fe20000001830 */
[----:B------:R-:W-:Y:S02]  /*1d470*/  LOP3.LUT R10, R24, R10, RZ, 0xc0, !PT ;  /* 0x0000000a180a7212 */ /* 0x000fe400078ec0ff */
[----:B------:R-:W-:-:S05]  /*1d480*/  LOP3.LUT R11, R25, R11, RZ, 0xc0, !PT ;  /* 0x0000000b190b7212 */ /* 0x000fca00078ec0ff */
[C---:B------:R-:W-:Y:S08]  /*1d490*/  HMMA.16816.F32 R56, R16.reuse, R32, R56 ;  /* 0x000000201038723c */ /* 0x040ff00000001838 */
[----:B------:R-:W-:Y:S01]  /*1d4a0*/  HMMA.16816.F32 R40, R16, R34, R40 ;  /* 0x000000221028723c */ /* 0x000fe20000001828 */
[----:B------:R-:W1:Y:S07]  /*1d4b0*/  LDSM.16.MT88.4 R16, [R54+0x1c00] ;  /* 0x001c00003610783b */ /* 0x000e6e0000004200 */
[C---:B------:R-:W-:Y:S08]  /*1d4c0*/  HMMA.16816.F32 R28, R12.reuse, R32, R68 ;  /* 0x000000200c1c723c */ /* 0x040ff00000001844 */
[C---:B------:R-:W-:Y:S08]  /*1d4d0*/  HMMA.16816.F32 R44, R12.reuse, R26, R44 ;  /* 0x0000001a0c2c723c */ /* 0x040ff0000000182c */
[----:B------:R-:W-:Y:S08]  /*1d4e0*/  HMMA.16816.F32 R32, R12, R34, R64 ;  /* 0x000000220c20723c */ /* 0x000ff00000001840 */
[----:B------:R-:W-:Y:S01]  /*1d4f0*/  HMMA.16816.F32 R12, R8, R20, R60 ;  /* 0x00000014080c723c */ /* 0x000fe2000000183c */
[C---:B------:R-:W-:Y:S01]  /*1d500*/  IMAD.WIDE R6, R155.reuse, -0x70, R4 ;  /* 0xffffff909b067825 */ /* 0x040fe200078e0204 */
[----:B------:R-:W-:Y:S03]  /*1d510*/  STG.E.U16 desc[UR20][R2.64+-0x50], R235 ;  /* 0xffffb0eb02007986 */ /* 0x000fe6000c101514 */
[----:B------:R-:W-:-:S14]  /*1d520*/  IMAD.WIDE R4, R155, 0x70, R6 ;  /* 0x000000709b047825 */ /* 0x000fdc00078e0206 */
[----:B------:R-:W-:Y:S04]  /*1d530*/  STL.64 [R1+0x2f8], R12 ;  /* 0x0002f80c01007387 */ /* 0x000fe80000100a00 */
[----:B------:R4:W-:Y:S01]  /*1d540*/  STL.64 [R1+0x300], R14 ;  /* 0x0003000e01007387 */ /* 0x0009e20000100a00 */
[C---:B-1----:R-:W-:Y:S03]  /*1d550*/  HMMA.16816.F32 R24, R8.reuse, R16, R56 ;  /* 0x000000100818723c */ /* 0x042fe60000001838 */
[----:B------:R-:W-:Y:S04]  /*1d560*/  STG.E.U16 desc[UR20][R2.64+-0x4e], R234 ;  /* 0xffffb2ea02007986 */ /* 0x000fe8000c101514 */
[----:B------:R-:W-:Y:S04]  /*1d570*/  STG.E.U16 desc[UR20][R52.64+-0x40], R164 ;  /* 0xffffc0a434007986 */ /* 0x000fe8000c101514 */
[----:B------:R-:W-:Y:S01]  /*1d580*/  STG.E.U16 desc[UR20][R52.64+-0x3e], R165 ;  /* 0xffffc2a534007986 */ /* 0x000fe2000c101514 */
[C---:B----4-:R-:W-:Y:S03]  /*1d590*/  HMMA.16816.F32 R12, R8.reuse, R22, R48 ;  /* 0x00000016080c723c */ /* 0x050fe60000001830 */
[----:B------:R-:W-:Y:S04]  /*1d5a0*/  STG.E.U16 desc[UR20][R6.64+-0x40], R122 ;  /* 0xffffc07a06007986 */ /* 0x000fe8000c101514 */
[----:B------:R1:W-:Y:S04]  /*1d5b0*/  STG.E.U16 desc[UR20][R6.64+-0x3e], R121 ;  /* 0xffffc27906007986 */ /* 0x0003e8000c101514 */
[----:B------:R-:W-:Y:S01]  /*1d5c0*/  STG.E.U16 desc[UR20][R4.64+-0x40], R220 ;  /* 0xffffc0dc04007986 */ /* 0x000fe2000c101514 */
[----:B------:R-:W-:Y:S03]  /*1d5d0*/  HMMA.16816.F32 R8, R8, R18, R40 ;  /* 0x000000120808723c */ /* 0x000fe60000001828 */
[----:B------:R4:W-:Y:S04]  /*1d5e0*/  STG.E.U16 desc[UR20][R4.64+-0x3e], R219 ;  /* 0xffffc2db04007986 */ /* 0x0009e8000c101514 */
[----:B------:R4:W-:Y:S04]  /*1d5f0*/  STL.64 [R1+0x2e8], R12 ;  /* 0x0002e80c01007387 */ /* 0x0009e80000100a00 */
[----:B------:R4:W-:Y:S01]  /*1d600*/  STL.64 [R1+0x2f0], R14 ;  /* 0x0002f00e01007387 */ /* 0x0009e20000100a00 */
[----:B-1----:R-:W-:Y:S01]  /*1d610*/  IMAD.WIDE R6, R155, -0x70, R4 ;  /* 0xffffff909b067825 */ /* 0x002fe200078e0204 */
[----:B----4-:R-:W-:-:S03]  /*1d620*/  LOP3.LUT R4, R143, 0xff00ff, RZ, 0xc0, !PT ;  /* 0x00ff00ff8f047812 */ /* 0x010fc600078ec0ff */
[----:B------:R-:W-:Y:S02]  /*1d630*/  IMAD.MOV.U32 R5, RZ, RZ, R251 ;  /* 0x000000ffff057224 */ /* 0x000fe400078e00fb */
[--C-:B------:R-:W-:Y:S02]  /*1d640*/  HSET2.LE.AND R4, R4, R0.reuse, PT ;  /* 0x0000000004047233 */ /* 0x100fe40003803000 */
[--C-:B------:R-:W-:Y:S02]  /*1d650*/  HSET2.LE.AND R12, R92, R0.reuse, PT ;  /* 0x000000005c0c7233 */ /* 0x100fe40003803000 */
[--C-:B------:R-:W-:Y:S02]  /*1d660*/  HSET2.LE.AND R14, R94, R0.reuse, PT ;  /* 0x000000005e0e7233 */ /* 0x100fe40003803000 */
[----:B------:R-:W-:Y:S02]  /*1d670*/  HSET2.LE.AND R0, R91, R0, PT ;  /* 0x000000005b007233 */ /* 0x000fe40003803000 */
[----:B------:R-:W-:-:S02]  /*1d680*/  LOP3.LUT R15, R5, R4, RZ, 0xc0, !PT ;  /* 0x00000004050f7212 */ /* 0x000fc400078ec0ff */
[----:B------:R-:W-:Y:S02]  /*1d690*/  LOP3.LUT R12, R239, R12, RZ, 0xc0, !PT ;  /* 0x0000000cef0c7212 */ /* 0x000fe400078ec0ff */
[----:B------:R-:W-:Y:S02]  /*1d6a0*/  LOP3.LUT R13, R237, R0, RZ, 0xc0, !PT ;  /* 0x00000000ed0d7212 */ /* 0x000fe400078ec0ff */
[----:B------:R-:W-:Y:S01]  /*1d6b0*/  LOP3.LUT R14, R238, R14, RZ, 0xc0, !PT ;  /* 0x0000000eee0e7212 */ /* 0x000fe200078ec0ff */
[C---:B------:R-:W-:Y:S01]  /*1d6c0*/  IMAD.WIDE R4, R155.reuse, 0x70, R6 ;  /* 0x000000709b047825 */ /* 0x040fe200078e0206 */
[----:B------:R-:W-:Y:S04]  /*1d6d0*/  STL.64 [R1+0x2d8], R24 ;  /* 0x0002d81801007387 */ /* 0x000fe80000100a00 */
[----:B------:R1:W-:Y:S04]  /*1d6e0*/  STL.64 [R1+0x2e0], R26 ;  /* 0x0002e01a01007387 */ /* 0x0003e80000100a00 */
[----:B------:R4:W-:Y:S04]  /*1d6f0*/  STL.64 [R1+0x2c8], R8 ;  /* 0x0002c80801007387 */ /* 0x0009e80000100a00 */
[----:B------:R-:W-:Y:S04]  /*1d700*/  STG.E.U16 desc[UR20][R2.64+-0x40], R216 ;  /* 0xffffc0d802007986 */ /* 0x000fe8000c101514 */
[----:B------:R-:W-:Y:S04]  /*1d710*/  STG.E.U16 desc[UR20][R2.64+-0x3e], R218 ;  /* 0xffffc2da02007986 */ /* 0x000fe8000c101514 */
[----:B------:R-:W-:Y:S04]  /*1d720*/  STG.E.U16 desc[UR20][R52.64+-0x30], R118 ;  /* 0xffffd07634007986 */ /* 0x000fe8000c101514 */
[----:B------:R-:W-:Y:S01]  /*1d730*/  STG.E.U16 desc[UR20][R52.64+-0x2e], R117 ;  /* 0xffffd27534007986 */ /* 0x000fe2000c101514 */
[----:B-1----:R-:W-:Y:S01]  /*1d740*/  HMMA.16816.F32 R24, R12, R20, R36 ;  /* 0x000000140c18723c */ /* 0x002fe20000001824 */
[----:B----4-:R-:W-:-:S02]  /*1d750*/  IMAD.WIDE R8, R155, -0x70, R4 ;  /* 0xffffff909b087825 */ /* 0x010fc400078e0204 */
[----:B------:R-:W-:Y:S04]  /*1d760*/  STG.E.U16 desc[UR20][R6.64+-0x30], R110 ;  /* 0xffffd06e06007986 */ /* 0x000fe8000c101514 */
[----:B------:R1:W-:Y:S04]  /*1d770*/  STG.E.U16 desc[UR20][R6.64+-0x2e], R119 ;  /* 0xffffd27706007986 */ /* 0x0003e8000c101514 */
[----:B------:R-:W-:Y:S04]  /*1d780*/  STG.E.U16 desc[UR20][R4.64+-0x30], R226 ;  /* 0xffffd0e204007986 */ /* 0x000fe8000c101514 */
[----:B------:R4:W-:Y:S04]  /*1d790*/  STG.E.U16 desc[UR20][R4.64+-0x2e], R223 ;  /* 0xffffd2df04007986 */ /* 0x0009e8000c101514 */
[----:B------:R3:W-:Y:S04]  /*1d7a0*/  STG.E.U16 desc[UR20][R2.64+-0x30], R217 ;  /* 0xffffd0d902007986 */ /* 0x0007e8000c101514 */
[----:B------:R-:W-:Y:S04]  /*1d7b0*/  STG.E.U16 desc[UR20][R2.64+-0x2e], R211 ;  /* 0xffffd2d302007986 */ /* 0x000fe8000c101514 */
[----:B------:R-:W-:Y:S01]  /*1d7c0*/  STG.E.U16 desc[UR20][R52.64+-0x20], R116 ;  /* 0xffffe07434007986 */ /* 0x000fe2000c101514 */
[----:B-1----:R-:W-:-:S03]  /*1d7d0*/  IMAD.WIDE R6, R155, 0x70, R8 ;  /* 0x000000709b067825 */ /* 0x002fc600078e0208 */
[----:B------:R-:W-:Y:S04]  /*1d7e0*/  STG.E.U16 desc[UR20][R52.64+-0x1e], R115 ;  /* 0xffffe27334007986 */ /* 0x000fe8000c101514 */
[----:B------:R-:W-:Y:S01]  /*1d7f0*/  STG.E.U16 desc[UR20][R8.64+-0x20], R112 ;  /* 0xffffe07008007986 */ /* 0x000fe2000c101514 */
[----:B----4-:R-:W-:-:S03]  /*1d800*/  IMAD.WIDE R4, R155, -0x70, R6 ;  /* 0xffffff909b047825 */ /* 0x010fc600078e0206 */
[----:B------:R-:W-:Y:S04]  /*1d810*/  STG.E.U16 desc[UR20][R8.64+-0x1e], R111 ;  /* 0xffffe26f08007986 */ /* 0x000fe8000c101514 */
[----:B------:R-:W-:Y:S04]  /*1d820*/  STG.E.U16 desc[UR20][R6.64+-0x20], R206 ;  /* 0xffffe0ce06007986 */ /* 0x000fe8000c101514 */
[----:B------:R-:W-:Y:S01]  /*1d830*/  STG.E.U16 desc[UR20][R6.64+-0x1e], R205 ;  /* 0xffffe2cd06007986 */ /* 0x000fe2000c101514 */
[C---:B------:R-:W-:Y:S03]  /*1d840*/  HMMA.16816.F32 R236, R12.reuse, R22, R44 ;  /* 0x000000160cec723c */ /* 0x040fe6000000182c */
[----:B------:R-:W-:Y:S04]  /*1d850*/  STL.64 [R1+0x2d0], R10 ;  /* 0x0002d00a01007387 */ /* 0x000fe80000100a00 */
[----:B------:R-:W-:Y:S01]  /*1d860*/  STG.E.U16 desc[UR20][R2.64+-0x20], R204 ;  /* 0xffffe0cc02007986 */ /* 0x000fe2000c101514 */
[C---:B------:R-:W-:Y:S03]  /*1d870*/  HMMA.16816.F32 R232, R12.reuse, R16, R28 ;  /* 0x000000100ce8723c */ /* 0x040fe6000000181c */
[----:B------:R-:W-:Y:S04]  /*1d880*/  STG.E.U16 desc[UR20][R2.64+-0x1e], R180 ;  /* 0xffffe2b402007986 */ /* 0x000fe8000c101514 */
[----:B------:R-:W-:Y:S01]  /*1d890*/  STL.64 [R1], R24 ;  /* 0x0000001801007387 */ /* 0x000fe20000100a00 */
[----:B---3--:R-:W-:Y:S03]  /*1d8a0*/  HMMA.16816.F32 R216, R12, R18, R32 ;  /* 0x000000120cd8723c */ /* 0x008fe60000001820 */
[----:B------:R-:W-:Y:S01]  /*1d8b0*/  STG.E.U16 desc[UR20][R52.64+-0x10], R114 ;  /* 0xfffff07234007986 */ /* 0x000fe2000c101514 */
[----:B------:R-:W-:-:S03]  /*1d8c0*/  IMAD.MOV.U32 R13, RZ, RZ, R146 ;  /* 0x000000ffff0d7224 */ /* 0x000fc600078e0092 */
[----:B------:R-:W-:Y:S04]  /*1d8d0*/  STG.E.U16 desc[UR20][R52.64+-0xe], R113 ;  /* 0xfffff27134007986 */ /* 0x000fe8000c101514 */
[----:B------:R-:W-:Y:S01]  /*1d8e0*/  STL.64 [R1+0x8], R26 ;  /* 0x0000081a01007387 */ /* 0x000fe20000100a00 */
[----:B--2---:R-:W-:-:S03]  /*1d8f0*/  IMAD.MOV.U32 R20, RZ, RZ, R145 ;  /* 0x000000ffff147224 */ /* 0x004fc600078e0091 */
[----:B------:R1:W-:Y:S01]  /*1d900*/  STG.E.U16 desc[UR20][R4.64+-0x10], R198 ;  /* 0xfffff0c604007986 */ /* 0x0003e2000c101514 */
[----:B------:R-:W-:-:S03]  /*1d910*/  IMAD.MOV.U32 R133, RZ, RZ, R135 ;  /* 0x000000ffff857224 */ /* 0x000fc600078e0087 */
[----:B------:R2:W-:Y:S04]  /*1d920*/  STG.E.U16 desc[UR20][R4.64+-0xe], R147 ;  /* 0xfffff29304007986 */ /* 0x0005e8000c101514 */
[----:B-1----:R3:W5:Y:S04]  /*1d930*/  LDL.LU R198, [R1+0x334] ;  /* 0x0003340001c67983 */ /* 0x0027680000300800 */
[----:B--2---:R3:W5:Y:S04]  /*1d940*/  LDL.LU R147, [R1+0x330] ;  /* 0x0003300001937983 */ /* 0x0047680000300800 */
[----:B------:R3:W5:Y:S04]  /*1d950*/  LDL.LU R146, [R1+0x32c] ;  /* 0x00032c0001927983 */ /* 0x0007680000300800 */
[----:B------:R3:W5:Y:S04]  /*1d960*/  LDL.LU R145, [R1+0x328] ;  /* 0x0003280001917983 */ /* 0x0007680000300800 */
[----:B------:R3:W5:Y:S01]  /*1d970*/  LDL.LU R135, [R1+0x324] ;  /* 0x0003240001877983 */ /* 0x0007620000300800 */
[----:B------:R-:W-:-:S05]  /*1d980*/  IMAD.WIDE R6, R155, 0x70, R4 ;  /* 0x000000709b067825 */ /* 0x000fca00078e0204 */
[----:B------:R3:W-:Y:S04]  /*1d990*/  STG.E.U16 desc[UR20][R6.64+-0x10], R193 ;  /* 0xfffff0c106007986 */ /* 0x0007e8000c101514 */
[----:B------:R3:W-:Y:S04]  /*1d9a0*/  STG.E.U16 desc[UR20][R6.64+-0xe], R190 ;  /* 0xfffff2be06007986 */ /* 0x0007e8000c101514 */
[----:B------:R3:W-:Y:S04]  /*1d9b0*/  STG.E.U16 desc[UR20][R2.64+-0x10], R185 ;  /* 0xfffff0b902007986 */ /* 0x0007e8000c101514 */
[----:B------:R3:W-:Y:S01]  /*1d9c0*/  STG.E.U16 desc[UR20][R2.64+-0xe], R182 ;  /* 0xfffff2b602007986 */ /* 0x0007e2000c101514 */
[----:B------:R-:W-:Y:S01]  /*1d9d0*/  UISETP.LT.AND UP0, UPT, UR24, 0x2, UPT ;  /* 0x000000021800788c */ /* 0x000fe2000bf01270 */
[----:B------:R-:W-:Y:S01]  /*1d9e0*/  IADD3 R201, P0, PT, R52, -0x200, RZ ;  /* 0xfffffe0034c97810 */ /* 0x000fe20007f1e0ff */
[----:B------:R-:W-:-:S02]  /*1d9f0*/  IMAD.MOV.U32 R12, RZ, RZ, R250 ;  /* 0x000000ffff0c7224 */ /* 0x000fc400078e00fa */
[----:B------:R-:W-:Y:S01]  /*1da00*/  USEL UR9, UR24, 0x2, !UP0 ;  /* 0x0000000218097887 */ /* 0x000fe2000c000000 */
[----:B------:R-:W-:-:S03]  /*1da10*/  IADD3.X R200, PT, PT, R53, -0x1, RZ, P0, !PT ;  /* 0xffffffff35c87810 */ /* 0x000fc600007fe4ff */
[----:B------:R-:W-:-:S12]  /*1da20*/  UIADD3 UR9, UPT, UPT, UR9, -0x3, URZ ;  /* 0xfffffffd09097890 */ /* 0x000fd8000fffe0ff */
.L_x_637:
[----:B------:R-:W-:-:S09]  /*1da30*/  UISETP.GE.AND UP0, UPT, UR9, URZ, UPT ;  /* 0x000000ff0900728c */ /* 0x000fd2000bf06270 */
[----:B------:R-:W-:Y:S05]  /*1da40*/  BRA.U !UP0, `(.L_x_641) ;  /* 0x000000c108807547 */ /* 0x000fea000b800000 */
[----:B------:R-:W2:Y:S01]  /*1da50*/  S2R R0, SR_TID.X ;  /* 0x0000000000007919 */ /* 0x000ea20000002100 */
[----:B------:R-:W4:Y:S01]  /*1da60*/  S2UR UR4, SR_CgaCtaId ;  /* 0x00000000000479c3 */ /* 0x000f220000008800 */
[----:B------:R-:W-:Y:S01]  /*1da70*/  UMOV UR5, 0x400 ;  /* 0x0000040000057882 */ /* 0x000fe20000000000 */
[----:B------:R-:W2:Y:S01]  /*1da80*/  LDCU UR11, c[0x0][0x440] ;  /* 0x00008800ff0b77ac */ /* 0x000ea20008000800 */
[----:B-1-3--:R-:W1:Y:S01]  /*1da90*/  S2R R3, SR_TID.X ;  /* 0x0000000000037919 */ /* 0x00ae620000002100 */
[----:B-----5:R-:W-:Y:S01]  /*1daa0*/  IMAD.MOV.U32 R193, RZ, RZ, R12 ;  /* 0x000000ffffc17224 */ /* 0x020fe200078e000c */
[----:B------:R-:W-:Y:S01]  /*1dab0*/  MOV R191, R20 ;  /* 0x0000001400bf7202 */ /* 0x000fe20000000f00 */
[----:B------:R-:W3:Y:S01]  /*1dac0*/  LDCU UR26, c[0x0][0x448] ;  /* 0x00008900ff1a77ac */ /* 0x000ee20008000800 */
[----:B------:R-:W1:Y:S01]  /*1dad0*/  S2R R183, SR_TID.X ;  /* 0x0000000000b77919 */ /* 0x000e620000002100 */
[----:B------:R-:W1:Y:S01]  /*1dae0*/  LDC R194, c[0x0][0x4f8] ;  /* 0x00013e00ffc27b82 */ /* 0x000e620000000800 */
[----:B------:R-:W-:Y:S01]  /*1daf0*/  IMAD.MOV.U32 R192, RZ, RZ, R13 ;  /* 0x000000ffffc07224 */ /* 0x000fe200078e000d */
[----:B------:R-:W1:Y:S01]  /*1db00*/  LDCU UR7, c[0x0][0x440] ;  /* 0x00008800ff0777ac */ /* 0x000e620008000800 */
[----:B------:R-:W1:Y:S01]  /*1db10*/  S2R R4, SR_CTAID.X ;  /* 0x0000000000047919 */ /* 0x000e620000002500 */
[----:B------:R-:W-:Y:S01]  /*1db20*/  IMAD.MOV.U32 R190, RZ, RZ, R133 ;  /* 0x000000ffffbe7224 */ /* 0x000fe200078e0085 */
[----:B------:R-:W1:Y:S01]  /*1db30*/  LDCU.U8 UR10, c[0x0][0x4f8] ;  /* 0x00009f00ff0a77ac */ /* 0x000e620008000000 */
[----:B------:R-:W1:Y:S02]  /*1db40*/  S2R R8, SR_CTAID.X ;  /* 0x0000000000087919 */ /* 0x000e640000002500 */
[----:B------:R-:W1:Y:S01]  /*1db50*/  LDC.64 R184, c[0x0][0x3c0] ;  /* 0x0000f000ffb87b82 */ /* 0x000e620000000a00 */
[----:B----4-:R-:W-:-:S02]  /*1db60*/  ULEA UR4, UR4, UR5, 0x18 ;  /* 0x0000000504047291 */ /* 0x010fc4000f8ec0ff */
[----:B---3--:R-:W-:Y:S01]  /*1db70*/  USHF.L.U32 UR26, UR26, 0x3, URZ ;  /* 0x000000031a1a7899 */ /* 0x008fe200080006ff */
[----:B--2---:R-:W-:Y:S01]  /*1db80*/  IMAD.SHL.U32 R0, R0, 0x20, RZ ;  /* 0x0000002000007824 */ /* 0x004fe200078e00ff */
[----:B-1----:R-:W-:Y:S02]  /*1db90*/  LOP3.LUT R194, R194, 0xff, RZ, 0xc0, !PT ;  /* 0x000000ffc2c27812 */ /* 0x002fe400078ec0ff */
[----:B------:R-:W-:Y:S02]  /*1dba0*/  SHF.R.U32.HI R6, RZ, 0x5, R3 ;  /* 0x00000005ff067819 */ /* 0x000fe40000011603 */
[----:B------:R-:W-:Y:S02]  /*1dbb0*/  LOP3.LUT R0, R0, 0xc0, RZ, 0xc0, !PT ;  /* 0x000000c000007812 */ /* 0x000fe400078ec0ff */
[----:B------:R-:W-:Y:S01]  /*1dbc0*/  SHF.R.U32.HI R2, RZ, 0x1, R183 ;  /* 0x00000001ff027819 */ /* 0x000fe200000116b7 */
[----:B------:R-:W-:Y:S01]  /*1dbd0*/  IMAD.SHL.U32 R182, R183, 0x20, RZ ;  /* 0x00000020b7b67824 */ /* 0x000fe200078e00ff */
[----:B------:R-:W-:-:S02]  /*1dbe0*/  LOP3.LUT R0, R0, 0x18, R146, 0xf8, !PT ;  /* 0x0000001800007812 */ /* 0x000fc400078ef892 */
[----:B------:R-:W-:Y:S01]  /*1dbf0*/  SHF.R.U32.HI R7, RZ, 0x5, R3 ;  /* 0x00000005ff077819 */ /* 0x000fe20000011603 */
[----:B------:R-:W-:Y:S01]  /*1dc00*/  IMAD R4, R4, 0x8, R6 ;  /* 0x0000000804047824 */ /* 0x000fe200078e0206 */
[----:B------:R-:W-:Y:S01]  /*1dc10*/  LOP3.LUT R0, R0, 0x8, R2, 0x78, !PT ;  /* 0x0000000800007812 */ /* 0x000fe200078e7802 */
[----:B------:R-:W-:Y:S01]  /*1dc20*/  IMAD.SHL.U32 R3, R3, 0x20, RZ ;  /* 0x0000002003037824 */ /* 0x000fe200078e00ff */
[----:B------:R-:W-:Y:S01]  /*1dc30*/  LOP3.LUT P1, RZ, R183, 0x4, RZ, 0xc0, !PT ;  /* 0x00000004b7ff7812 */ /* 0x000fe2000782c0ff */
[----:B------:R-:W-:Y:S01]  /*1dc40*/  IMAD R8, R8, 0x8, R7 ;  /* 0x0000000808087824 */ /* 0x000fe200078e0207 */
[----:B------:R-:W-:Y:S01]  /*1dc50*/  LEA R194, R194, R194, 0x10 ;  /* 0x000000c2c2c27211 */ /* 0x000fe200078e80ff */
[----:B------:R-:W-:Y:S01]  /*1dc60*/  VIADD R4, R4, 0x4 ;  /* 0x0000000404047836 */ /* 0x000fe20000000000 */
[----:B------:R-:W-:Y:S01]  /*1dc70*/  LOP3.LUT R3, R0, 0x120, R3, 0xf8, !PT ;  /* 0x0000012000037812 */ /* 0x000fe200078ef803 */
[----:B------:R-:W-:-:S03]  /*1dc80*/  IMAD.WIDE.U32 R8, R8, -0x326172a9, RZ ;  /* 0xcd9e8d5708087825 */ /* 0x000fc600078e00ff */
[----:B------:R-:W-:Y:S01]  /*1dc90*/  LEA R197, R3, UR4, 0x1 ;  /* 0x0000000403c57c11 */ /* 0x000fe2000f8e08ff */
[----:B------:R-:W-:Y:S01]  /*1dca0*/  IMAD.WIDE.U32 R4, R4, -0x326172a9, RZ ;  /* 0xcd9e8d5704047825 */ /* 0x000fe200078e00ff */
[----:B------:R-:W-:-:S03]  /*1dcb0*/  LOP3.LUT R6, R8, UR6, RZ, 0x3c, !PT ;  /* 0x0000000608067c12 */ /* 0x000fc6000f8e3cff */
[----:B------:R-:W-:Y:S01]  /*1dcc0*/  IMAD.SHL.U32 R0, R183, 0x8, RZ ;  /* 0x00000008b7007824 */ /* 0x000fe200078e00ff */
[----:B------:R-:W-:Y:S01]  /*1dcd0*/  LOP3.LUT R2, R4, UR6, RZ, 0x3c, !PT ;  /* 0x0000000604027c12 */ /* 0x000fe2000f8e3cff */
[----:B------:R-:W-:Y:S01]  /*1dce0*/  STL [R1+0x58], R6 ;  /* 0x0000580601007387 */ /* 0x000fe20000100800 */
[----:B------:R-:W1:Y:S02]  /*1dcf0*/  LDCU UR6, c[0x0][0x45c] ;  /* 0x00008b80ff0677ac */ /* 0x000e640008000800 */
[----:B------:R-:W-:Y:S01]  /*1dd00*/  LOP3.LUT R144, R0, 0x18, RZ, 0xc0, !PT ;  /* 0x0000001800907812 */ /* 0x000fe200078ec0ff */
[----:B------:R-:W-:Y:S01]  /*1dd10*/  VIADD R0, R197, 0x4000 ;  /* 0x00004000c5007836 */ /* 0x000fe20000000000 */
[----:B------:R2:W-:Y:S02]  /*1dd20*/  STL [R1+0x5c], R2 ;  /* 0x00005c0201007387 */ /* 0x0005e40000100800 */
[----:B------:R-:W-:Y:S02]  /*1dd30*/  ISETP.GE.AND P3, PT, R144, UR11, PT ;  /* 0x0000000b90007c0c */ /* 0x000fe4000bf66270 */
[----:B------:R3:W-:Y:S01]  /*1dd40*/  STL [R1+0x320], R0 ;  /* 0x0003200001007387 */ /* 0x0007e20000100800 */
[----:B--2---:R-:W-:-:S05]  /*1dd50*/  IMAD.MOV.U32 R2, RZ, RZ, 0x20 ;  /* 0x00000020ff027424 */ /* 0x004fca00078e00ff */
[----:B------:R-:W-:-:S05]  /*1dd60*/  SEL R181, R2, 0xffffffe0, !P1 ;  /* 0xffffffe002b57807 */ /* 0x000fca0004800000 */
[----:B------:R-:W-:Y:S01]  /*1dd70*/  IMAD.IADD R180, R145, 0x1, R181 ;  /* 0x0000000191b47824 */ /* 0x000fe200078e02b5 */
[----:B-1-3--:R-:W-:Y:S06]  /*1dd80*/  BRA `(.L_x_642) ;  /* 0x0000000000b87947 */ /* 0x00afec0003800000 */
.L_x_644:
        /* <DEDUP_REMOVED lines=15> */
[----:B------:R1:W-:Y:S01]  /*1de80*/  @!P3 LDGSTS.E.BYPASS.LTC128B.128 [R198+0x2000], desc[UR20][R138.64] ;  /* 0x020000008ac6bfae */ /* 0x0003e2000b981a14 */
[--C-:B------:R-:W-:Y:S03]  /*1de90*/  @!P0 LEA.HI.X R134, R136, R133, R137.reuse, 0x5, P2 ;  /* 0x0000008588868211 */ /* 0x100fe600010f2c89 */
[----:B------:R2:W-:Y:S04]  /*1dea0*/  @P3 STS.128 [R198+0x2000], RZ ;  /* 0x002000ffc6003388 */ /* 0x0005e80000000c00 */
[----:B------:R2:W-:Y:S01]  /*1deb0*/  @P0 STS.128 [R198+0x2800], RZ ;  /* 0x002800ffc6000388 */ /* 0x0005e20000000c00 */
[C---:B-1----:R-:W-:Y:S04]  /*1dec0*/  @!P0 LEA R138, P2, R0.reuse, R204, 0x1 ;  /* 0x000000cc008a8211 */ /* 0x042fe800078408ff */
[----:B------:R-:W-:Y:S02]  /*1ded0*/  @!P0 LEA.HI.X R139, R0, R199, R134, 0x1, P2 ;  /* 0x000000c7008b8211 */ /* 0x000fe400010f0c86 */
[C---:B------:R-:W-:Y:S03]  /*1dee0*/  @!P0 LEA R0, P2, R136.reuse, R132, 0x6 ;  /* 0x0000008488008211 */ /* 0x040fe600078430ff */
[----:B------:R-:W-:Y:S01]  /*1def0*/  @!PT LDS RZ, [RZ] ;  /* 0x00000000fffff984 */ /* 0x000fe20000000800 */
[----:B------:R-:W-:Y:S01]  /*1df00*/  @!PT LDS RZ, [RZ] ;  /* 0x00000000fffff984 */ /* 0x000fe20000000800 */
[----:B------:R-:W-:Y:S01]  /*1df10*/  @!PT LDS RZ, [RZ] ;  /* 0x00000000fffff984 */ /* 0x000fe20000000800 */
[----:B------:R1:W-:Y:S01]  /*1df20*/  @!P0 LDGSTS.E.BYPASS.LTC128B.128 [R198+0x2800], desc[UR20][R138.64] ;  /* 0x028000008ac68fae */ /* 0x0003e2000b981a14 */
[C---:B------:R-:W-:Y:S01]  /*1df30*/  @!P0 LEA.HI.X R134, R136.reuse, R133, R137, 0x6, P2 ;  /* 0x0000008588868211 */ /* 0x040fe200010f3489 */
[----:B------:R-:W-:Y:S02]  /*1df40*/  @!P0 IMAD.WIDE.U32 R132, R136, 0x60, R132 ;  /* 0x0000006088848825 */ /* 0x000fe400078e0084 */
[----:B------:R2:W-:Y:S01]  /*1df50*/  @P0 STS.128 [R198+0x3000], RZ ;  /* 0x003000ffc6000388 */ /* 0x0005e20000000c00 */
[CC--:B-1----:R-:W-:Y:S04]  /*1df60*/  @!P0 LEA R138, P2, R0.reuse, R204.reuse, 0x1 ;  /* 0x000000cc008a8211 */ /* 0x0c2fe800078408ff */
[-C--:B------:R-:W-:Y:S01]  /*1df70*/  @!P0 LEA.HI.X R139, R0, R199.reuse, R134, 0x1, P2 ;  /* 0x000000c7008b8211 */ /* 0x080fe200010f0c86 */
[----:B------:R-:W-:Y:S01]  /*1df80*/  @!P0 IMAD R0, R137, 0x60, RZ ;  /* 0x0000006089008824 */ /* 0x000fe200078e02ff */
[----:B------:R-:W-:Y:S03]  /*1df90*/  @!P0 LEA R136, P2, R132, R204, 0x1 ;  /* 0x000000cc84888211 */ /* 0x000fe600078408ff */
[----:B------:R-:W-:Y:S01]  /*1dfa0*/  @!PT LDS RZ, [RZ] ;  /* 0x00000000fffff984 */ /* 0x000fe20000000800 */
[----:B------:R-:W-:Y:S01]  /*1dfb0*/  @!PT LDS RZ, [RZ] ;  /* 0x00000000fffff984 */ /* 0x000fe20000000800 */
[----:B------:R-:W-:Y:S01]  /*1dfc0*/  @!PT LDS RZ, [RZ] ;  /* 0x00000000fffff984 */ /* 0x000fe20000000800 */
[----:B------:R2:W-:Y:S01]  /*1dfd0*/  @!P0 LDGSTS.E.BYPASS.LTC128B.128 [R198+0x3000], desc[UR20][R138.64] ;  /* 0x030000008ac68fae */ /* 0x0005e2000b981a14 */
[----:B------:R-:W-:Y:S03]  /*1dfe0*/  @!P0 IMAD.IADD R0, R0, 0x1, R133 ;  /* 0x0000000100008824 */ /* 0x000fe600078e0285 */
[----:B------:R2:W-:Y:S02]  /*1dff0*/  @P0 STS.128 [R198+0x3800], RZ ;  /* 0x003800ffc6000388 */ /* 0x0005e40000000c00 */
[----:B------:R-:W-:Y:S05]  /*1e000*/  @!P0 LEA.HI.X R137, R132, R199, R0, 0x1, P2 ;  /* 0x000000c784898211 */ /* 0x000fea00010f0c00 */
[----:B------:R-:W-:Y:S01]  /*1e010*/  @!PT LDS RZ, [RZ] ;  /* 0x00000000fffff984 */ /* 0x000fe20000000800 */
[----:B------:R-:W-:Y:S01]  /*1e020*/  @!PT LDS RZ, [RZ] ;  /* 0x00000000fffff984 */ /* 0x000fe20000000800 */
[----:B------:R-:W-:Y:S01]  /*1e030*/  @!PT LDS RZ, [RZ] ;  /* 0x00000000fffff984 */ /* 0x000fe20000000800 */
[----:B------:R2:W-:Y:S04]  /*1e040*/  @!P0 LDGSTS.E.BYPASS.LTC128B.128 [R198+0x3800], desc[UR20][R136.64] ;  /* 0x0380000088c68fae */ /* 0x0005e8000b981a14 */
[----:B------:R-:W0:Y:S01]  /*1e050*/  LDGDEPBAR ;  /* 0x00000000000079af */ /* 0x000e220000000000 */
[----:B------:R-:W-:Y:S05]  /*1e060*/  BRA `(.L_x_643) ;  /* 0x0000001800a87947 */ /* 0x000fea0003800000 */
.L_x_642:
[----:B--2---:R-:W2:Y:S01]  /*1e070*/  LDL R13, [R1+0x31c] ;  /* 0x00031c00010d7983 */ /* 0x004ea20000100800 */
[----:B------:R-:W-:Y:S04]  /*1e080*/  DEPBAR.LE SB0, 0x0 ;  /* 0x000080000000791a */ /* 0x000fe80000000000 */
[----:B------:R-:W3:Y:S01]  /*1e090*/  LDL R12, [R1+0x318] ;  /* 0x00031800010c7983 */ /* 0x000ee20000100800 */
[----:B------:R-:W-:Y:S01]  /*1e0a0*/  ISETP.GE.AND P0, PT, R144, UR7, PT ;  /* 0x0000000790007c0c */ /* 0x000fe2000bf06270 */
[----:B-----5:R-:W-:Y:S01]  /*1e0b0*/  IMAD.WIDE.U32 R4, R184, UR9, RZ ;  /* 0x00000009b8047c25 */ /* 0x020fe2000f8e00ff */
[C---:B------:R-:W-:Y:S01]  /*1e0c0*/  SHF.L.U32 R147, R183.reuse, 0x4, RZ ;  /* 0x00000004b7937819 */ /* 0x040fe200000006ff */
[----:B------:R-:W4:Y:S01]  /*1e0d0*/  LDL.64 R220, [R1+0x90] ;  /* 0x0000900001dc7983 */ /* 0x000f220000100a00 */
[----:B------:R-:W-:Y:S01]  /*1e0e0*/  SHF.L.U32 R146, R183, 0x2, RZ ;  /* 0x00000002b7927819 */ /* 0x000fe200000006ff */
[----:B------:R-:W-:Y:S01]  /*1e0f0*/  IMAD R5, R185, UR9, R5 ;  /* 0x00000009b9057c24 */ /* 0x000fe2000f8e0205 */
[----:B------:R-:W-:Y:S01]  /*1e100*/  SHF.L.U32 R2, R4, 0x7, RZ ;  /* 0x0000000704027819 */ /* 0x000fe200000006ff */
[----:B------:R-:W-:Y:S01]  /*1e110*/  USHF.L.U32 UR14, UR9, 0x2, URZ ;  /* 0x00000002090e7899 */ /* 0x000fe200080006ff */
[----:B------:R-:W-:Y:S01]  /*1e120*/  LOP3.LUT R0, R146, 0x18, RZ, 0xc0, !PT ;  /* 0x0000001892007812 */ /* 0x000fe200078ec0ff */
[----:B------:R-:W5:Y:S01]  /*1e130*/  LDL.64 R212, [R1+0x1b8] ;  /* 0x0001b80001d47983 */ /* 0x000f620000100a00 */
[----:B------:R-:W-:Y:S01]  /*1e140*/  SHF.L.U64.HI R3, R4, 0x7, R5 ;  /* 0x0000000704037819 */ /* 0x000fe20000010205 */
[----:B------:R-:W-:Y:S01]  /*1e150*/  UIADD3 UR11, UPT, UPT, UR23, -0x4498517b, URZ ;  /* 0xbb67ae85170b7890 */ /* 0x000fe2000fffe0ff */
[--C-:B------:R-:W-:Y:S01]  /*1e160*/  LOP3.LUT R0, R0, 0xc0, R182.reuse, 0xf8, !PT ;  /* 0x000000c000007812 */ /* 0x100fe200078ef8b6 */
[----:B------:R-:W-:Y:S01]  /*1e170*/  USHF.L.U32 UR12, UR9, 0x2, URZ ;  /* 0x00000002090c7899 */ /* 0x000fe200080006ff */
[CC--:B------:R-:W-:Y:S01]  /*1e180*/  @!P0 LEA R7, P4, R184.reuse, R2.reuse, 0x5 ;  /* 0x00000002b8078211 */ /* 0x0c0fe200078828ff */
[----:B------:R-:W4:Y:S01]  /*1e190*/  LDL.64 R204, [R1+0xe8] ;  /* 0x0000e80001cc7983 */ /* 0x000f220000100a00 */
[C---:B------:R-:W-:Y:S01]  /*1e1a0*/  @!P0 LEA R5, P2, R184.reuse, R2, 0x6 ;  /* 0x00000002b8058211 */ /* 0x040fe200078430ff */
[----:B------:R-:W-:Y:S01]  /*1e1b0*/  UIADD3 UR5, UPT, UPT, UR22, 0x3c6ef372, URZ ;  /* 0x3c6ef37216057890 */ /* 0x000fe2000fffe0ff */
[CCC-:B------:R-:W-:Y:S01]  /*1e1c0*/  @!P0 LEA.HI.X R9, R184.reuse, R3.reuse, R185.reuse, 0x5, P4 ;  /* 0x00000003b8098211 */ /* 0x1c0fe200020f2cb9 */
[----:B------:R-:W-:Y:S01]  /*1e1d0*/  UIADD3 UR13, UPT, UPT, UR23, 0x76cf5d0a, URZ ;  /* 0x76cf5d0a170d7890 */ /* 0x000fe2000fffe0ff */
[----:B------:R-:W-:Y:S01]  /*1e1e0*/  @!P0 LEA.HI.X R11, R184, R3, R185, 0x6, P2 ;  /* 0x00000003b80b8211 */ /* 0x000fe200010f34b9 */
[----:B------:R-:W5:Y:S01]  /*1e1f0*/  LDL R222, [R1+0x5c] ;  /* 0x00005c0001de7983 */ /* 0x000f620000100800 */
[----:B------:R-:W-:Y:S01]  /*1e200*/  LOP3.LUT R0, R0, 0x8, R183, 0x78, !PT ;  /* 0x0000000800007812 */ /* 0x000fe200078e78b7 */
[----:B------:R-:W-:Y:S01]  /*1e210*/  UIADD3 UR16, UPT, UPT, UR22, -0x255992d5, URZ ;  /* 0xdaa66d2b16107890 */ /* 0x000fe2000fffe0ff */
[----:B------:R-:W-:Y:S01]  /*1e220*/  LOP3.LUT R4, R147, 0x100, RZ, 0xc0, !PT ;  /* 0x0000010093047812 */ /* 0x000fe200078ec0ff */
[----:B------:R-:W5:Y:S01]  /*1e230*/  LDL R206, [R1+0x58] ;  /* 0x0000580001ce7983 */ /* 0x000f620000100800 */
[----:B------:R-:W-:Y:S01]  /*1e240*/  SHF.L.U32 R199, R183, 0x1, RZ ;  /* 0x00000001b7c77819 */ /* 0x000fe200000006ff */
[----:B------:R-:W-:Y:S01]  /*1e250*/  UIADD3 UR15, UPT, UPT, UR22, 0x78dde6e4, URZ ;  /* 0x78dde6e4160f7890 */ /* 0x000fe2000fffe0ff */
[----:B------:R-:W-:Y:S01]  /*1e260*/  LOP3.LUT R4, R4, 0x20, R182, 0xf8, !PT ;  /* 0x0000002004047812 */ /* 0x000fe200078ef8b6 */
[----:B------:R-:W5:Y:S01]  /*1e270*/  LDL.64 R202, [R1+0x308] ;  /* 0x0003080001ca7983 */ /* 0x000f620000100a00 */
[----:B------:R-:W-:Y:S02]  /*1e280*/  UISETP.NE.AND UP0, UPT, UR9, URZ, UPT ;  /* 0x000000ff0900728c */ /* 0x000fe4000bf05270 */
[----:B------:R-:W-:Y:S01]  /*1e290*/  LOP3.LUT R0, R4, R0, RZ, 0xfc, !PT ;  /* 0x0000000004007212 */ /* 0x000fe200078efcff */
[----:B------:R-:W-:Y:S01]  /*1e2a0*/  @!P0 IMAD R4, R185, 0x60, RZ ;  /* 0x00000060b9048824 */ /* 0x000fe200078e02ff */
[----:B------:R-:W-:Y:S01]  /*1e2b0*/  UIADD3 UR25, UPT, UPT, UR23, -0x56f99767, URZ ;  /* 0xa906689917197890 */ /* 0x000fe2000fffe0ff */
[----:B------:R-:W-:Y:S01]  /*1e2c0*/  BAR.SYNC.DEFER_BLOCKING 0x0 ;  /* 0x0000000000007b1d */ /* 0x000fe20000010000 */
[----:B------:R-:W-:Y:S02]  /*1e2d0*/  LEA R0, R0, UR4, 0x1 ;  /* 0x0000000400007c11 */ /* 0x000fe4000f8e08ff */
[-C--:B--2---:R-:W-:Y:S02]  /*1e2e0*/  @!P0 LEA R6, P4, R7, R13.reuse, 0x1 ;  /* 0x0000000d07068211 */ /* 0x084fe400078808ff */
[-C--:B------:R-:W-:Y:S02]  /*1e2f0*/  @!P0 LEA R8, P2, R5, R13.reuse, 0x1 ;  /* 0x0000000d05088211 */ /* 0x080fe400078408ff */
[-C--:B---3--:R-:W-:Y:S02]  /*1e300*/  @!P0 LEA.HI.X R7, R7, R12.reuse, R9, 0x1, P4 ;  /* 0x0000000c07078211 */ /* 0x088fe400020f0c09 */
[C---:B------:R-:W-:Y:S02]  /*1e310*/  @!P3 LEA R10, P4, R2.reuse, R13, 0x1 ;  /* 0x0000000d020ab211 */ /* 0x040fe400078808ff */
[-C--:B------:R-:W-:Y:S02]  /*1e320*/  @!P0 LEA.HI.X R9, R5, R12.reuse, R11, 0x1, P2 ;  /* 0x0000000c05098211 */ /* 0x080fe400010f0c0b */
[-CC-:B------:R-:W-:Y:S01]  /*1e330*/  @!P3 LEA.HI.X R11, R2, R12.reuse, R3.reuse, 0x1, P4 ;  /* 0x0000000c020bb211 */ /* 0x180fe200020f0c03 */
[----:B------:R-:W-:Y:S04]  /*1e340*/  @!P0 IMAD.WIDE.U32 R2, R184, 0x60, R2 ;  /* 0x00000060b8028825 */ /* 0x000fe800078e0002 */
[----:B------:R-:W-:Y:S01]  /*1e350*/  @!PT LDS RZ, [RZ] ;  /* 0x00000000fffff984 */ /* 0x000fe20000000800 */
[----:B------:R-:W-:Y:S01]  /*1e360*/  @!PT LDS RZ, [RZ] ;  /* 0x00000000fffff984 */ /* 0x000fe20000000800 */
[----:B------:R-:W-:Y:S01]  /*1e370*/  @!PT LDS RZ, [RZ] ;  /* 0x00000000fffff984 */ /* 0x000fe20000000800 */
[----:B------:R-:W-:Y:S01]  /*1e380*/  @!P3 LDGSTS.E.BYPASS.LTC128B.128 [R198+0x4000], desc[UR20][R10.64] ;  /* 0x040000000ac6bfae */ /* 0x000fe2000b981a14 */
[----:B------:R-:W-:Y:S02]  /*1e390*/  @!P0 IADD3 R3, PT, PT, R4, R3, RZ ;  /* 0x0000000304038210 */ /* 0x000fe40007ffe0ff */
[C---:B------:R-:W-:Y:S02]  /*1e3a0*/  @!P0 LEA R4, P2, R2.reuse, R13, 0x1 ;  /* 0x0000000d02048211 */ /* 0x040fe400078408ff */
[----:B----4-:R-:W-:Y:S02]  /*1e3b0*/  LOP3.LUT R196, R205, UR5, RZ, 0x3c, !PT ;  /* 0x00000005cdc47c12 */ /* 0x010fe4000f8e3cff */
[----:B------:R-:W-:Y:S01]  /*1e3c0*/  @!P0 LEA.HI.X R5, R2, R12, R3, 0x1, P2 ;  /* 0x0000000c02058211 */ /* 0x000fe200010f0c03 */
        /* <DEDUP_REMOVED lines=16> */
[----:B------:R-:W-:Y:S08]  /*1e4d0*/  LDSM.16.M88.4 R16, [R0+0x2000] ;  /* 0x002000000010783b */ /* 0x000ff00000000200 */
[----:B------:R-:W0:Y:S08]  /*1e4e0*/  LDGDEPBAR ;  /* 0x00000000000079af */ /* 0x000e300000000000 */
[----:B------:R-:W-:Y:S08]  /*1e4f0*/  LDSM.16.M88.4 R32, [R0+0x2400] ;  /* 0x002400000020783b */ /* 0x000ff00000000200 */
[----:B------:R-:W-:Y:S08]  /*1e500*/  LDSM.16.M88.4 R48, [R0+0x2800] ;  /* 0x002800000030783b */ /* 0x000ff00000000200 */
[----:B------:R-:W-:Y:S08]  /*1e510*/  LDSM.16.M88.4 R64, [R0+0x2c00] ;  /* 0x002c00000040783b */ /* 0x000ff00000000200 */
[----:B------:R-:W-:Y:S08]  /*1e520*/  LDSM.16.M88.4 R80, [R0+0x3000] ;  /* 0x003000000050783b */ /* 0x000ff00000000200 */
[----:B------:R-:W-:Y:S08]  /*1e530*/  LDSM.16.M88.4 R96, [R0+0x3400] ;  /* 0x003400000060783b */ /* 0x000ff00000000200 */
[----:B------:R-:W-:Y:S08]  /*1e540*/  LDSM.16.M88.4 R112, [R0+0x3800] ;  /* 0x003800000070783b */ /* 0x000ff00000000200 */
[----:B------:R2:W-:Y:S08]  /*1e550*/  LDSM.16.M88.4 R136, [R0+0x3c00] ;  /* 0x003c00000088783b */ /* 0x0005f00000000200 */
[----:B------:R-:W1:Y:S08]  /*1e560*/  LDSM.16.M88.4 R124, [R145] ;  /* 0x00000000917c783b */ /* 0x000e700000000200 */
[----:B------:R-:W3:Y:S01]  /*1e570*/  LDSM.16.M88.4 R128, [R145+0x1000] ;  /* 0x001000009180783b */ /* 0x000ee20000000200 */
[----:B--2---:R-:W-:Y:S07]  /*1e580*/  IADD3 R0, PT, PT, R0, R181, RZ ;  /* 0x000000b500007210 */ /* 0x004fee0007ffe0ff */
[----:B------:R-:W-:Y:S08]  /*1e590*/  LDSM.16.M88.4 R132, [R180] ;  /* 0x00000000b484783b */ /* 0x000ff00000000200 */
[----:B------:R-:W2:Y:S08]  /*1e5a0*/  LDSM.16.M88.4 R148, [R0+0x2000] ;  /* 0x002000000094783b */ /* 0x000eb00000000200 */
[----:B------:R-:W4:Y:S01]  /*1e5b0*/  LDSM.16.M88.4 R152, [R0+0x2400] ;  /* 0x002400000098783b */ /* 0x000f220000000200 */
[C---:B-1----:R-:W-:Y:S07]  /*1e5c0*/  HMMA.16816.F32 R4, R124.reuse, R16, RZ ;  /* 0x000000107c04723c */ /* 0x042fee00000018ff */
[----:B------:R-:W1:Y:S01]  /*1e5d0*/  LDSM.16.M88.4 R156, [R0+0x2800] ;  /* 0x00280000009c783b */ /* 0x000e620000000200 */
[C---:B------:R-:W-:Y:S07]  /*1e5e0*/  HMMA.16816.F32 R12, R124.reuse, R18, RZ ;  /* 0x000000127c0c723c */ /* 0x040fee00000018ff */
[----:B------:R-:W5:Y:S01]  /*1e5f0*/  LDSM.16.M88.4 R160, [R0+0x2c00] ;  /* 0x002c000000a0783b */ /* 0x000f620000000200 */
[C---:B------:R-:W-:Y:S07]  /*1e600*/  HMMA.16816.F32 R20, R124.reuse, R32, RZ ;  /* 0x000000207c14723c */ /* 0x040fee00000018ff */
[----:B------:R-:W5:Y:S01]  /*1e610*/  LDSM.16.M88.4 R164, [R0+0x3000] ;  /* 0x0030000000a4783b */ /* 0x000f620000000200 */
[C---:B------:R-:W-:Y:S07]  /*1e620*/  HMMA.16816.F32 R28, R124.reuse, R34, RZ ;  /* 0x000000227c1c723c */ /* 0x040fee00000018ff */
[----:B------:R-:W5:Y:S01]  /*1e630*/  LDSM.16.M88.4 R168, [R0+0x3400] ;  /* 0x0034000000a8783b */ /* 0x000f620000000200 */
[C---:B------:R-:W-:Y:S07]  /*1e640*/  HMMA.16816.F32 R36, R124.reuse, R48, RZ ;  /* 0x000000307c24723c */ /* 0x040fee00000018ff */
[----:B------:R-:W5:Y:S01]  /*1e650*/  LDSM.16.M88.4 R172, [R0+0x3800] ;  /* 0x0038000000ac783b */ /* 0x000f620000000200 */
[C---:B------:R-:W-:Y:S07]  /*1e660*/  HMMA.16816.F32 R44, R124.reuse, R50, RZ ;  /* 0x000000327c2c723c */ /* 0x040fee00000018ff */
[----:B------:R3:W5:Y:S01]  /*1e670*/  LDSM.16.M88.4 R176, [R0+0x3c00] ;  /* 0x003c000000b0783b */ /* 0x0007620000000200 */
[C---:B------:R-:W-:Y:S07]  /*1e680*/  HMMA.16816.F32 R52, R124.reuse, R64, RZ ;  /* 0x000000407c34723c */ /* 0x040fee00000018ff */
[----:B------:R-:W5:Y:S01]  /*1e690*/  LDSM.16.M88.4 R140, [R180+0x1000] ;  /* 0x00100000b48c783b */ /* 0x000f620000000200 */
[----:B------:R-:W-:Y:S04]  /*1e6a0*/  DEPBAR.LE SB0, 0x0 ;  /* 0x000080000000791a */ /* 0x000fe80000000000 */
[C---:B------:R-:W-:Y:S01]  /*1e6b0*/  HMMA.16816.F32 R60, R124.reuse, R66, RZ ;  /* 0x000000427c3c723c */ /* 0x040fe200000018ff */
[----:B------:R-:W-:Y:S07]  /*1e6c0*/  BAR.SYNC.DEFER_BLOCKING 0x0 ;  /* 0x0000000000007b1d */ /* 0x000fee0000010000 */
[C---:B------:R-:W-:Y:S01]  /*1e6d0*/  HMMA.16816.F32 R68, R124.reuse, R80, RZ ;  /* 0x000000507c44723c */ /* 0x040fe200000018ff */
[----:B---3--:R-:W-:Y:S04]  /*1e6e0*/  MOV R0, UR23 ;  /* 0x0000001700007c02 */ /* 0x008fe80008000f00 */
[----:B------:R-:W-:Y:S02]  /*1e6f0*/  LOP3.LUT R2, R221, UR14, R0, 0x96, !PT ;  /* 0x0000000edd027c12 */ /* 0x000fe4000f8e9600 */
[----:B------:R-:W-:Y:S01]  /*1e700*/  MOV R0, UR12 ;  /* 0x0000000c00007c02 */ /* 0x000fe20008000f00 */
[C---:B------:R-:W-:Y:S01]  /*1e710*/  HMMA.16816.F32 R76, R124.reuse, R82, RZ ;  /* 0x000000527c4c723c */ /* 0x040fe200000018ff */
[----:B------:R-:W-:Y:S02]  /*1e720*/  UIADD3 UR12, UPT, UPT, UR23, 0x32370b8f, URZ ;  /* 0x32370b8f170c7890 */ /* 0x000fe4000fffe0ff */
[----:B------:R-:W-:Y:S05]  /*1e730*/  LOP3.LUT R3, R0, UR23, R221, 0x96, !PT ;  /* 0x0000001700037c12 */ /* 0x000fea000f8e96dd */
        /* <DEDUP_REMOVED lines=11> */
[C---:B--2---:R-:W-:Y:S08]  /*1e7f0*/  HMMA.16816.F32 R4, R132.reuse, R148, R4 ;  /* 0x000000948404723c */ /* 0x044ff00000001804 */
[C---:B------:R-:W-:Y:S08]  /*1e800*/  HMMA.16816.F32 R12, R132.reuse, R150, R12 ;  /* 0x00000096840c723c */ /* 0x040ff0000000180c */
[C---:B----4-:R-:W-:Y:S08]  /*1e810*/  HMMA.16816.F32 R20, R132.reuse, R152, R20 ;  /* 0x000000988414723c */ /* 0x050ff00000001814 */
[C---:B------:R-:W-:Y:S08]  /*1e820*/  HMMA.16816.F32 R28, R132.reuse, R154, R28 ;  /* 0x0000009a841c723c */ /* 0x040ff0000000181c */
[C---:B-1----:R-:W-:Y:S08]  /*1e830*/  HMMA.16816.F32 R36, R132.reuse, R156, R36 ;  /* 0x0000009c8424723c */ /* 0x042ff00000001824 */
[C---:B------:R-:W-:Y:S08]  /*1e840*/  HMMA.16816.F32 R44, R132.reuse, R158, R44 ;  /* 0x0000009e842c723c */ /* 0x040ff0000000182c */
[C---:B-----5:R-:W-:Y:S08]  /*1e850*/  HMMA.16816.F32 R52, R132.reuse, R160, R52 ;  /* 0x000000a08434723c */ /* 0x060ff00000001834 */
        /* <DEDUP_REMOVED lines=10> */
[----:B------:R-:W-:Y:S01]  /*1e900*/  LOP3.LUT R2, R220, UR11, R213, 0x96, !PT ;  /* 0x0000000bdc027c12 */ /* 0x000fe2000f8e96d5 */
[----:B------:R-:W-:Y:S03]  /*1e910*/  UIADD3 UR11, UPT, UPT, UR14, 0x1, URZ ;  /* 0x000000010e0b7890 */ /* 0x000fe6000fffe0ff */
[----:B------:R-:W-:Y:S01]  /*1e920*/  LOP3.LUT R134, R133, R222, RZ, 0x3c, !PT ;  /* 0x000000de85867212 */ /* 0x000fe200078e3cff */
[C---:B------:R-:W-:Y:S02]  /*1e930*/  HMMA.16816.F32 R16, R128.reuse, R18, RZ ;  /* 0x000000128010723c */ /* 0x040fe400000018ff */
[----:B------:R-:W-:Y:S01]  /*1e940*/  MOV R0, UR11 ;  /* 0x0000000b00007c02 */ /* 0x000fe20008000f00 */
[----:B------:R-:W-:Y:S01]  /*1e950*/  UIADD3 UR11, UPT, UPT, UR23, 0x76cf5d0a, URZ ;  /* 0x76cf5d0a170b7890 */ /* 0x000fe2000fffe0ff */
[----:B------:R-:W-:Y:S02]  /*1e960*/  LOP3.LUT R133, R132, R196, RZ, 0x3c, !PT ;  /* 0x000000c484857212 */ /* 0x000fe400078e3cff */
[----:B------:R-:W-:Y:S02]  /*1e970*/  LOP3.LUT R0, R221, UR23, R0, 0x96, !PT ;  /* 0x00000017dd007c12 */ /* 0x000fe4000f8e9600 */
[C---:B------:R-:W-:Y:S08]  /*1e980*/  HMMA.16816.F32 R24, R128.reuse, R32, RZ ;  /* 0x000000208018723c */ /* 0x040ff000000018ff */
[----:B------:R-:W-:Y:S08]  /*1e990*/  HMMA.16816.F32 R88, R128, R96, RZ ;  /* 0x000000608058723c */ /* 0x000ff000000018ff */
[----:B------:R-:W-:Y:S05]  /*1e9a0*/  HMMA.16816.F32 R48, R140, R158, R48 ;  /* 0x0000009e8c30723c */ /* 0x000fea0000001830 */
[----:B------:R-:W-:Y:S03]  /*1e9b0*/  IMAD.WIDE.U32 R158, R2, -0x326172a9, RZ ;  /* 0xcd9e8d57029e7825 */ /* 0x000fe600078e00ff */
[C---:B------:R-:W-:Y:S03]  /*1e9c0*/  HMMA.16816.F32 R96, R128.reuse, R98, RZ ;  /* 0x000000628060723c */ /* 0x040fe600000018ff */
[----:B------:R-:W-:Y:S05]  /*1e9d0*/  IMAD.WIDE.U32 R2, R3, -0x326172a9, RZ ;  /* 0xcd9e8d5703027825 */ /* 0x000fea00078e00ff */
[----:B------:R-:W-:Y:S01]  /*1e9e0*/  LOP3.LUT R3, R3, R206, RZ, 0x3c, !PT ;  /* 0x000000ce03037212 */ /* 0x000fe200078e3cff */
[C---:B------:R-:W-:Y:S08]  /*1e9f0*/  HMMA.16816.F32 R104, R128.reuse, R112, RZ ;  /* 0x000000708068723c */ /* 0x040ff000000018ff */
[C---:B------:R-:W-:Y:S08]  /*1ea00*/  HMMA.16816.F32 R112, R128.reuse, R114, RZ ;  /* 0x000000728070723c */ /* 0x040ff000000018ff */
[----:B------:R-:W-:Y:S08]  /*1ea10*/  HMMA.16816.F32 R32, R128, R34, RZ ;  /* 0x000000228020723c */ /* 0x000ff000000018ff */
[----:B------:R-:W-:Y:S05]  /*1ea20*/  HMMA.16816.F32 R80, R140, R166, R80 ;  /* 0x000000a68c50723c */ /* 0x000fea0000001850 */
[----:B------:R-:W-:Y:S01]  /*1ea30*/  LOP3.LUT R166, R159, UR5, RZ, 0x3c, !PT ;  /* 0x000000059fa67c12 */ /* 0x000fe2000f8e3cff */
[----:B------:R-:W-:Y:S02]  /*1ea40*/  UIADD3 UR5, UPT, UPT, UR23, 0x32370b8f, URZ ;  /* 0x32370b8f17057890 */ /* 0x000fe4000fffe0ff */
[C---:B------:R-:W-:Y:S03]  /*1ea50*/  HMMA.16816.F32 R56, R128.reuse, R64, RZ ;  /* 0x000000408038723c */ /* 0x040fe600000018ff */
[-C--:B------:R-:W-:Y:S01]  /*1ea60*/  LOP3.LUT R132, R2, R166.reuse, RZ, 0x3c, !PT ;  /* 0x000000a602847212 */ /* 0x080fe200078e3cff */
[----:B------:R-:W-:Y:S04]  /*1ea70*/  IMAD.WIDE.U32 R2, R3, -0x2daee0ad, RZ ;  /* 0xd2511f5303027825 */ /* 0x000fe800078e00ff */
[C---:B------:R-:W-:Y:S01]  /*1ea80*/  HMMA.16816.F32 R120, R128.reuse, R136, RZ ;  /* 0x000000888078723c */ /* 0x040fe200000018ff */
[----:B------:R-:W-:Y:S03]  /*1ea90*/  IMAD.WIDE.U32 R136, R0, -0x326172a9, RZ ;  /* 0xcd9e8d5700887825 */ /* 0x000fe600078e00ff */
[----:B------:R-:W-:Y:S04]  /*1eaa0*/  LOP3.LUT R0, R136, R166, RZ, 0x3c, !PT ;  /* 0x000000a688007212 */ /* 0x000fe800078e3cff */
[C---:B------:R-:W-:Y:S08]  /*1eab0*/  HMMA.16816.F32 R64, R128.reuse, R66, RZ ;  /* 0x000000428040723c */ /* 0x040ff000000018ff */
[----:B------:R-:W-:Y:S01]  /*1eac0*/  HMMA.16816.F32 R128, R128, R138, RZ ;  /* 0x0000008a8080723c */ /* 0x000fe200000018ff */
[----:B------:R-:W-:Y:S01]  /*1ead0*/  IMAD.WIDE.U32 R138, R134, -0x2daee0ad, RZ ;  /* 0xd2511f53868a7825 */ /* 0x000fe200078e00ff */
[----:B------:R-:W-:Y:S06]  /*1eae0*/  LOP3.LUT R134, R137, R222, RZ, 0x3c, !PT ;  /* 0x000000de89867212 */ /* 0x000fec00078e3cff */
[C---:B------:R-:W-:Y:S05]  /*1eaf0*/  HMMA.16816.F32 R16, R140.reuse, R150, R16 ;  /* 0x000000968c10723c */ /* 0x040fea0000001810 */
[----:B------:R-:W-:Y:S01]  /*1eb00*/  IMAD.WIDE.U32 R150, R133, -0x2daee0ad, RZ ;  /* 0xd2511f5385967825 */ /* 0x000fe200078e00ff */
[----:B------:R-:W-:Y:S02]  /*1eb10*/  LOP3.LUT R133, R136, R196, RZ, 0x3c, !PT ;  /* 0x000000c488857212 */ /* 0x000fe400078e3cff */
[----:B------:R-:W-:Y:S01]  /*1eb20*/  LOP3.LUT R136, R202, UR13, R139, 0x96, !PT ;  /* 0x0000000dca887c12 */ /* 0x000fe2000f8e968b */
[C---:B------:R-:W-:Y:S03]  /*1eb30*/  HMMA.16816.F32 R40, R140.reuse, R156, R40 ;  /* 0x0000009c8c28723c */ /* 0x040fe60000001828 */
[----:B------:R-:W-:Y:S01]  /*1eb40*/  LOP3.LUT R135, R138, UR12, R151, 0x96, !PT ;  /* 0x0000000c8a877c12 */ /* 0x000fe2000f8e9697 */
[----:B------:R-:W-:Y:S01]  /*1eb50*/  IMAD.WIDE.U32 R156, R132, -0x2daee0ad, RZ ;  /* 0xd2511f53849c7825 */ /* 0x000fe200078e00ff */
[----:B------:R-:W-:Y:S02]  /*1eb60*/  LOP3.LUT R132, R137, R206, RZ, 0x3c, !PT ;  /* 0x000000ce89847212 */ /* 0x000fe400078e3cff */
[----:B------:R-:W-:Y:S01]  /*1eb70*/  LOP3.LUT R137, R212, UR11, R3, 0x96, !PT ;  /* 0x0000000bd4897c12 */ /* 0x000fe2000f8e9603 */
[C---:B------:R-:W-:Y:S01]  /*1eb80*/  HMMA.16816.F32 R24, R140.reuse, R152, R24 ;  /* 0x000000988c18723c */ /* 0x040fe20000001818 */
[----:B------:R-:W-:Y:S02]  /*1eb90*/  UIADD3 UR11, UPT, UPT, UR23, -0x126145ec, URZ ;  /* 0xed9eba14170b7890 */ /* 0x000fe4000fffe0ff */
[----:B------:R-:W-:Y:S01]  /*1eba0*/  LOP3.LUT R3, R2, UR5, R157, 0x96, !PT ;  /* 0x0000000502037c12 */ /* 0x000fe2000f8e969d */
[----:B------:R-:W-:Y:S04]  /*1ebb0*/  IMAD.WIDE.U32 R138, R134, -0x2daee0ad, RZ ;  /* 0xd2511f53868a7825 */ /* 0x000fe800078e00ff */
[----:B------:R-:W-:Y:S01]  /*1ebc0*/  IMAD.WIDE.U32 R152, R133, -0x2daee0ad, RZ ;  /* 0xd2511f5385987825 */ /* 0x000fe200078e00ff */
[C---:B------:R-:W-:Y:S04]  /*1ebd0*/  HMMA.16816.F32 R96, R140.reuse, R170, R96 ;  /* 0x000000aa8c60723c */ /* 0x040fe80000001860 */
[----:B------:R-:W-:Y:S04]  /*1ebe0*/  LOP3.LUT R171, R138, UR12, R153, 0x96, !PT ;  /* 0x0000000c8aab7c12 */ /* 0x000fe8000f8e9699 */
[C---:B------:R-:W-:Y:S03]  /*1ebf0*/  HMMA.16816.F32 R104, R140.reuse, R172, R104 ;  /* 0x000000ac8c68723c */ /* 0x040fe60000001868 */
[----:B------:R-:W-:Y:S01]  /*1ec00*/  LOP3.LUT R172, R202, UR13, R139, 0x96, !PT ;  /* 0x0000000dcaac7c12 */ /* 0x000fe2000f8e968b */
[----:B------:R-:W-:Y:S04]  /*1ec10*/  IMAD.WIDE.U32 R138, R136, -0x326172a9, RZ ;  /* 0xcd9e8d57888a7825 */ /* 0x000fe800078e00ff */
[C---:B------:R-:W-:Y:S03]  /*1ec20*/  HMMA.16816.F32 R8, R140.reuse, R148, R8 ;  /* 0x000000948c08723c */ /* 0x040fe60000001808 */
[----:B------:R-:W-:Y:S04]  /*1ec30*/  IMAD.WIDE.U32 R148, R132, -0x2daee0ad, RZ ;  /* 0xd2511f5384947825 */ /* 0x000fe800078e00ff */
[----:B------:R-:W-:Y:S01]  /*1ec40*/  IMAD.WIDE.U32 R136, R137, -0x326172a9, RZ ;  /* 0xcd9e8d5789887825 */ /* 0x000fe200078e00ff */
[----:B------:R-:W-:Y:S01]  /*1ec50*/  LOP3.LUT R132, R212, UR13, R149, 0x96, !PT ;  /* 0x0000000dd4847c12 */ /* 0x000fe2000f8e9695 */
[C---:B------:R-:W-:Y:S03]  /*1ec60*/  HMMA.16816.F32 R112, R140.reuse, R174, R112 ;  /* 0x000000ae8c70723c */ /* 0x040fe60000001870 */
[----:B------:R-:W-:Y:S01]  /*1ec70*/  MOV R174, R204 ;  /* 0x000000cc00ae7202 */ /* 0x000fe20000000f00 */
[----:B------:R-:W-:Y:S01]  /*1ec80*/  IMAD.WIDE.U32 R132, R132, -0x326172a9, RZ ;  /* 0xcd9e8d5784847825 */ /* 0x000fe200078e00ff */
[----:B------:R-:W-:Y:S03]  /*1ec90*/  MOV R175, R205 ;  /* 0x000000cd00af7202 */ /* 0x000fe60000000f00 */
[C---:B------:R-:W-:Y:S03]  /*1eca0*/  HMMA.16816.F32 R32, R140.reuse, R154, R32 ;  /* 0x0000009a8c20723c */ /* 0x040fe60000001820 */
[----:B------:R-:W-:Y:S01]  /*1ecb0*/  LOP3.LUT R167, R158, UR16, R133, 0x96, !PT ;  /* 0x000000109ea77c12 */ /* 0x000fe2000f8e9685 */
[----:B------:R-:W-:Y:S01]  /*1ecc0*/  IMAD.WIDE.U32 R154, R135, -0x326172a9, RZ ;  /* 0xcd9e8d57879a7825 */ /* 0x000fe200078e00ff */
[----:B------:R-:W-:Y:S03]  /*1ecd0*/  LOP3.LUT R135, R199, 0x6, RZ, 0xc0, !PT ;  /* 0x00000006c7877812 */ /* 0x000fe600078ec0ff */
[C---:B------:R-:W-:Y:S03]  /*1ece0*/  HMMA.16816.F32 R72, R140.reuse, R164, R72 ;  /* 0x000000a48c48723c */ /* 0x040fe60000001848 */
[----:B------:R-:W-:Y:S01]  /*1ecf0*/  LOP3.LUT R151, R138, UR15, R155, 0x96, !PT ;  /* 0x0000000f8a977c12 */ /* 0x000fe2000f8e969b */
[----:B------:R-:W-:Y:S01]  /*1ed00*/  IMAD.WIDE.U32 R164, R3, -0x326172a9, RZ ;  /* 0xcd9e8d5703a47825 */ /* 0x000fe200078e00ff */
[----:B------:R-:W-:Y:S03]  /*1ed10*/  MOV R3, UR9 ;  /* 0x0000000900037c02 */ /* 0x000fe60008000f00 */
[C---:B------:R-:W-:Y:S03]  /*1ed20*/  HMMA.16816.F32 R56, R140.reuse, R160, R56 ;  /* 0x000000a08c38723c */ /* 0x040fe60000001838 */
[----:B------:R-:W-:Y:S01]  /*1ed30*/  LEA R3, R3, R135, 0x7 ;  /* 0x0000008703037211 */ /* 0x000fe200078e38ff */
[----:B------:R-:W-:Y:S01]  /*1ed40*/  IMAD.WIDE.U32 R160, R0, -0x2daee0ad, RZ ;  /* 0xd2511f5300a07825 */ /* 0x000fe200078e00ff */
[----:B------:R-:W-:Y:S02]  /*1ed50*/  LOP3.LUT R0, R174, UR16, R139, 0x96, !PT ;  /* 0x00000010ae007c12 */ /* 0x000fe4000f8e968b */
[C---:B------:R-:W-:Y:S01]  /*1ed60*/  IADD3 R133, PT, PT, R3.reuse, 0x10, RZ ;  /* 0x0000001003857810 */ /* 0x040fe20007ffe0ff */
[C---:B------:R-:W-:Y:S03]  /*1ed70*/  HMMA.16816.F32 R64, R140.reuse, R162, R64 ;  /* 0x000000a28c40723c */ /* 0x040fe60000001840 */
[----:B------:R-:W-:Y:S01]  /*1ed80*/  LOP3.LUT R2, R148, UR12, R161, 0x96, !PT ;  /* 0x0000000c94027c12 */ /* 0x000fe2000f8e96a1 */
[----:B------:R-:W-:Y:S01]  /*1ed90*/  IMAD.WIDE.U32 R148, R0, -0x2daee0ad, RZ ;  /* 0xd2511f5300947825 */ /* 0x000fe200078e00ff */
[----:B------:R-:W-:Y:S02]  /*1eda0*/  I2FP.F32.U32 R0, R3 ;  /* 0x0000000300007245 */ /* 0x000fe40000201000 */
[----:B------:R-:W-:Y:S01]  /*1edb0*/  LOP3.LUT R170, R136, UR15, R165, 0x96, !PT ;  /* 0x0000000f88aa7c12 */ /* 0x000fe2000f8e96a5 */
[----:B------:R-:W-:Y:S01]  /*1edc0*/  IMAD.WIDE.U32 R162, R2, -0x326172a9, RZ ;  /* 0xcd9e8d5702a27825 */ /* 0x000fe200078e00ff */
[C---:B------:R-:W-:Y:S01]  /*1edd0*/  IADD3 R2, PT, PT, R3.reuse, 0x1, RZ ;  /* 0x0000000103027810 */ /* 0x040fe20007ffe0ff */
[C---:B------:R-:W-:Y:S03]  /*1ede0*/  HMMA.16816.F32 R88, R140.reuse, R168, R88 ;  /* 0x000000a88c58723c */ /* 0x040fe60000001858 */
[----:B------:R-:W-:Y:S01]  /*1edf0*/  I2FP.F32.U32 R2, R2 ;  /* 0x0000000200027245 */ /* 0x000fe20000201000 */
[----:B------:R-:W-:Y:S01]  /*1ee00*/  FFMA.FTZ R4, R0, UR8, R4 ;  /* 0x0000000800047c23 */ /* 0x000fe20008010004 */
[----:B------:R-:W-:Y:S01]  /*1ee10*/  LOP3.LUT R169, R132, UR15, R163, 0x96, !PT ;  /* 0x0000000f84a97c12 */ /* 0x000fe2000f8e96a3 */
[C---:B------:R-:W-:Y:S01]  /*1ee20*/  FFMA.FTZ R6, R0.reuse, UR8, R6 ;  /* 0x0000000800067c23 */ /* 0x040fe20008010006 */
[C---:B------:R-:W-:Y:S01]  /*1ee30*/  IADD3 R132, PT, PT, R3.reuse, 0x9, RZ ;  /* 0x0000000903847810 */ /* 0x040fe20007ffe0ff */
[----:B------:R-:W-:Y:S01]  /*1ee40*/  FFMA.FTZ R8, R0, UR8, R8 ;  /* 0x0000000800087c23 */ /* 0x000fe20008010008 */
[----:B------:R-:W-:Y:S01]  /*1ee50*/  LOP3.LUT R168, R158, UR16, R137, 0x96, !PT ;  /* 0x000000109ea87c12 */ /* 0x000fe2000f8e9689 */
[----:B------:R-:W-:Y:S01]  /*1ee60*/  FFMA.FTZ R10, R0, UR8, R10 ;  /* 0x00000008000a7c23 */ /* 0x000fe2000801000a */
[C---:B------:R-:W-:Y:S01]  /*1ee70*/  IADD3 R0, PT, PT, R3.reuse, 0x8, RZ ;  /* 0x0000000803007810 */ /* 0x040fe20007ffe0ff */
[----:B------:R-:W-:Y:S01]  /*1ee80*/  FFMA.FTZ R5, R2, UR8, R5 ;  /* 0x0000000802057c23 */ /* 0x000fe20008010005 */
[----:B------:R-:W-:Y:S01]  /*1ee90*/  LOP3.LUT R173, R150, UR11, R149, 0x96, !PT ;  /* 0x0000000b96ad7c12 */ /* 0x000fe2000f8e9695 */
[C---:B------:R-:W-:Y:S01]  /*1eea0*/  FFMA.FTZ R7, R2.reuse, UR8, R7 ;  /* 0x0000000802077c23 */ /* 0x040fe20008010007 */
[----:B------:R-:W-:Y:S01]  /*1eeb0*/  I2FP.F32.U32 R0, R0 ;  /* 0x0000000000007245 */ /* 0x000fe20000201000 */
[C---:B------:R-:W-:Y:S01]  /*1eec0*/  FFMA.FTZ R9, R2.reuse, UR8, R9 ;  /* 0x0000000802097c23 */ /* 0x040fe20008010009 */
[----:B------:R-:W-:Y:S01]  /*1eed0*/  FFMA.FTZ R11, R2, UR8, R11 ;  /* 0x00000008020b7c23 */ /* 0x000fe2000801000b */
[----:B------:R-:W-:Y:S01]  /*1eee0*/  I2FP.F32.U32 R2, R132 ;  /* 0x0000008400027245 */ /* 0x000fe20000201000 */
[C---:B------:R-:W-:Y:S03]  /*1eef0*/  HMMA.16816.F32 R120, R140.reuse, R176, R120 ;  /* 0x000000b08c78723c */ /* 0x040fe60000001878 */
[C---:B------:R-:W-:Y:S01]  /*1ef00*/  IADD3 R132, PT, PT, R3.reuse, 0x11, RZ ;  /* 0x0000001103847810 */ /* 0x040fe20007ffe0ff */
[C---:B------:R-:W-:Y:S01]  /*1ef10*/  FFMA.FTZ R12, R0.reuse, UR8, R12 ;  /* 0x00000008000c7c23 */ /* 0x040fe2000801000c */
[C---:B------:R-:W-:Y:S01]  /*1ef20*/  FFMA.FTZ R14, R0.reuse, UR8, R14 ;  /* 0x00000008000e7c23 */ /* 0x040fe2000801000e */
[C---:B------:R-:W-:Y:S01]  /*1ef30*/  FFMA.FTZ R16, R0.reuse, UR8, R16 ;  /* 0x0000000800107c23 */ /* 0x040fe20008010010 */
[----:B------:R-:W-:Y:S01]  /*1ef40*/  FFMA.FTZ R18, R0, UR8, R18 ;  /* 0x0000000800127c23 */ /* 0x000fe20008010012 */
[----:B------:R-:W-:Y:S01]  /*1ef50*/  I2FP.F32.U32 R0, R133 ;  /* 0x0000008500007245 */ /* 0x000fe20000201000 */
[C---:B------:R-:W-:Y:S01]  /*1ef60*/  FFMA.FTZ R13, R2.reuse, UR8, R13 ;  /* 0x00000008020d7c23 */ /* 0x040fe2000801000d */
[C---:B------:R-:W-:Y:S01]  /*1ef70*/  IADD3 R133, PT, PT, R3.reuse, 0x20, RZ ;  /* 0x0000002003857810 */ /* 0x040fe20007ffe0ff */
        /* <DEDUP_REMOVED lines=9> */
[C---:B------:R-:W-:Y:S01]  /*1f010*/  IADD3 R0, PT, PT, R3.reuse, 0x18, RZ ;  /* 0x0000001803007810 */ /* 0x040fe20007ffe0ff */
[C---:B------:R-:W-:Y:S01]  /*1f020*/  FFMA.FTZ R21, R2.reuse, UR8, R21 ;  /* 0x0000000802157c23 */ /* 0x040fe20008010015 */
[C---:B------:R-:W-:Y:S01]  /*1f030*/  FFMA.FTZ R23, R2.reuse, UR8, R23 ;  /* 0x0000000802177c23 */ /* 0x040fe20008010017 */
[C---:B------:R-:W-:Y:S01]  /*1f040*/  FFMA.FTZ R25, R2.reuse, UR8, R25 ;  /* 0x0000000802197c23 */ /* 0x040fe20008010019 */
[----:B------:R-:W-:Y:S01]  /*1f050*/  I2FP.F32.U32 R0, R0 ;  /* 0x0000000000007245 */ /* 0x000fe20000201000 */
[----:B------:R-:W-:Y:S01]  /*1f060*/  FFMA.FTZ R27, R2, UR8, R27 ;  /* 0x00000008021b7c23 */ /* 0x000fe2000801001b */
[----:B------:R-:W-:Y:S01]  /*1f070*/  I2FP.F32.U32 R2, R132 ;  /* 0x0000008400027245 */ /* 0x000fe20000201000 */
[----:B------:R-:W-:Y:S03]  /*1f080*/  HMMA.16816.F32 R128, R140, R178, R128 ;  /* 0x000000b28c80723c */ /* 0x000fe60000001880 */
        /* <DEDUP_REMOVED lines=23> */
[----:B------:R-:W-:Y:S02]  /*1f200*/  I2FP.F32.U32 R2, R132 ;  /* 0x0000008400027245 */ /* 0x000fe40000201000 */
        /* <DEDUP_REMOVED lines=54> */
[----:B------:R-:W-:Y:S01]  /*1f570*/  FFMA.FTZ R77, R2, UR8, R77 ;  /* 0x00000008024d7c23 */ /* 0x000fe2000801004d */
[----:B------:R-:W-:Y:S01]  /*1f580*/  FMNMX3.FTZ R133, R190, R4, R5, !PT ;  /* 0x00000004be857276 */ /* 0x000fe20007810005 */
[C---:B------:R-:W-:Y:S01]  /*1f590*/  FFMA.FTZ R79, R2.reuse, UR8, R79 ;  /* 0x00000008024f7c23 */ /* 0x040fe2000801004f */
[C---:B------:R-:W-:Y:S01]  /*1f5a0*/  FFMA.FTZ R81, R2.reuse, UR8, R81 ;  /* 0x0000000802517c23 */ /* 0x040fe20008010051 */
[----:B------:R-:W-:Y:S01]  /*1f5b0*/  FFMA.FTZ R83, R2, UR8, R83 ;  /* 0x0000000802537c23 */ /* 0x000fe20008010053 */
[----:B------:R-:W-:Y:S01]  /*1f5c0*/  I2FP.F32.U32 R2, R132 ;  /* 0x0000008400027245 */ /* 0x000fe20000201000 */
[C---:B------:R-:W-:Y:S01]  /*1f5d0*/  FFMA.FTZ R84, R0.reuse, UR8, R84 ;  /* 0x0000000800547c23 */ /* 0x040fe20008010054 */
[----:B------:R-:W-:Y:S01]  /*1f5e0*/  IADD3 R132, PT, PT, R3, 0x59, RZ ;  /* 0x0000005903847810 */ /* 0x000fe20007ffe0ff */
[C---:B------:R-:W-:Y:S01]  /*1f5f0*/  FFMA.FTZ R86, R0.reuse, UR8, R86 ;  /* 0x0000000800567c23 */ /* 0x040fe20008010056 */
[----:B------:R-:W-:Y:S01]  /*1f600*/  FMNMX3.FTZ R133, R133, R12, R13, !PT ;  /* 0x0000000c85857276 */ /* 0x000fe2000781000d */
[C---:B------:R-:W-:Y:S01]  /*1f610*/  FFMA.FTZ R88, R0.reuse, UR8, R88 ;  /* 0x0000000800587c23 */ /* 0x040fe20008010058 */
[----:B------:R-:W-:Y:S01]  /*1f620*/  FFMA.FTZ R90, R0, UR8, R90 ;  /* 0x00000008005a7c23 */ /* 0x000fe2000801005a */
[----:B------:R-:W-:Y:S01]  /*1f630*/  IADD3 R0, PT, PT, R3, 0x58, RZ ;  /* 0x0000005803007810 */ /* 0x000fe20007ffe0ff */
[C---:B------:R-:W-:Y:S01]  /*1f640*/  FFMA.FTZ R85, R2.reuse, UR8, R85 ;  /* 0x0000000802557c23 */ /* 0x040fe20008010055 */
[----:B------:R-:W-:Y:S01]  /*1f650*/  FMNMX3.FTZ R133, R133, R20, R21, !PT ;  /* 0x0000001485857276 */ /* 0x000fe20007810015 */
[C---:B------:R-:W-:Y:S01]  /*1f660*/  FFMA.FTZ R87, R2.reuse, UR8, R87 ;  /* 0x0000000802577c23 */ /* 0x040fe20008010057 */
[----:B------:R-:W-:Y:S01]  /*1f670*/  I2FP.F32.U32 R0, R0 ;  /* 0x0000000000007245 */ /* 0x000fe20000201000 */
[C---:B------:R-:W-:Y:S01]  /*1f680*/  FFMA.FTZ R89, R2.reuse, UR8, R89 ;  /* 0x0000000802597c23 */ /* 0x040fe20008010059 */
[----:B------:R-:W-:Y:S01]  /*1f690*/  FMNMX3.FTZ R133, R133, R28, R29, !PT ;  /* 0x0000001c85857276 */ /* 0x000fe2000781001d */
        /* <DEDUP_REMOVED lines=29> */
[----:B------:R-:W-:Y:S01]  /*1f870*/  FFMA.FTZ R107, R2, UR8, R107 ;  /* 0x00000008026b7c23 */ /* 0x000fe2000801006b */
[----:B------:R-:W-:Y:S02]  /*1f880*/  I2FP.F32.U32 R2, R132 ;  /* 0x0000008400027245 */ /* 0x000fe40000201000 */
[C---:B------:R-:W-:Y:S01]  /*1f890*/  IADD3 R132, PT, PT, R3.reuse, 0x71, RZ ;  /* 0x0000007103847810 */ /* 0x040fe20007ffe0ff */
[C---:B------:R-:W-:Y:S01]  /*1f8a0*/  FFMA.FTZ R108, R0.reuse, UR8, R108 ;  /* 0x00000008006c7c23 */ /* 0x040fe2000801006c */
[C---:B------:R-:W-:Y:S01]  /*1f8b0*/  FFMA.FTZ R110, R0.reuse, UR8, R110 ;  /* 0x00000008006e7c23 */ /* 0x040fe2000801006e */
[C---:B------:R-:W-:Y:S01]  /*1f8c0*/  FFMA.FTZ R112, R0.reuse, UR8, R112 ;  /* 0x0000000800707c23 */ /* 0x040fe20008010070 */
[----:B------:R-:W-:Y:S01]  /*1f8d0*/  FFMA.FTZ R114, R0, UR8, R114 ;  /* 0x0000000800727c23 */ /* 0x000fe20008010072 */
[----:B------:R-:W-:Y:S01]  /*1f8e0*/  IADD3 R0, PT, PT, R3, 0x70, RZ ;  /* 0x0000007003007810 */ /* 0x000fe20007ffe0ff */
[C---:B------:R-:W-:Y:S01]  /*1f8f0*/  FFMA.FTZ R109, R2.reuse, UR8, R109 ;  /* 0x00000008026d7c23 */ /* 0x040fe2000801006d */
[C---:B------:R-:W-:Y:S01]  /*1f900*/  FFMA.FTZ R111, R2.reuse, UR8, R111 ;  /* 0x00000008026f7c23 */ /* 0x040fe2000801006f */
[C---:B------:R-:W-:Y:S01]  /*1f910*/  FFMA.FTZ R113, R2.reuse, UR8, R113 ;  /* 0x0000000802717c23 */ /* 0x040fe20008010071 */
[----:B------:R-:W-:Y:S01]  /*1f920*/  I2FP.F32.U32 R0, R0 ;  /* 0x0000000000007245 */ /* 0x000fe20000201000 */
[----:B------:R-:W-:Y:S01]  /*1f930*/  FFMA.FTZ R115, R2, UR8, R115 ;  /* 0x0000000802737c23 */ /* 0x000fe20008010073 */
[----:B------:R-:W-:Y:S02]  /*1f940*/  I2FP.F32.U32 R2, R132 ;  /* 0x0000008400027245 */ /* 0x000fe40000201000 */
[----:B------:R-:W-:Y:S01]  /*1f950*/  FMNMX3.FTZ R132, R133, R76, R77, !PT ;  /* 0x0000004c85847276 */ /* 0x000fe2000781004d */
[C---:B------:R-:W-:Y:S01]  /*1f960*/  FFMA.FTZ R116, R0.reuse, UR8, R116 ;  /* 0x0000000800747c23 */ /* 0x040fe20008010074 */
[C---:B------:R-:W-:Y:S01]  /*1f970*/  FFMA.FTZ R118, R0.reuse, UR8, R118 ;  /* 0x0000000800767c23 */ /* 0x040fe20008010076 */
[----:B------:R-:W-:Y:S01]  /*1f980*/  FFMA.FTZ R120, R0, UR8, R120 ;  /* 0x0000000800787c23 */ /* 0x000fe20008010078 */
[----:B------:R-:W-:Y:S01]  /*1f990*/  FMNMX3.FTZ R132, R132, R84, R85, !PT ;  /* 0x0000005484847276 */ /* 0x000fe20007810055 */
[----:B------:R-:W-:Y:S01]  /*1f9a0*/  FFMA.FTZ R122, R0, UR8, R122 ;  /* 0x00000008007a7c23 */ /* 0x000fe2000801007a */
[C---:B------:R-:W-:Y:S01]  /*1f9b0*/  IADD3 R0, PT, PT, R3.reuse, 0x78, RZ ;  /* 0x0000007803007810 */ /* 0x040fe20007ffe0ff */
[----:B------:R-:W-:Y:S01]  /*1f9c0*/  FFMA.FTZ R117, R2, UR8, R117 ;  /* 0x0000000802757c23 */ /* 0x000fe20008010075 */
[----:B------:R-:W-:Y:S01]  /*1f9d0*/  FMNMX3.FTZ R132, R132, R92, R93, !PT ;  /* 0x0000005c84847276 */ /* 0x000fe2000781005d */
[C---:B------:R-:W-:Y:S01]  /*1f9e0*/  FFMA.FTZ R119, R2.reuse, UR8, R119 ;  /* 0x0000000802777c23 */ /* 0x040fe20008010077 */
[----:B------:R-:W-:Y:S01]  /*1f9f0*/  I2FP.F32.U32 R0, R0 ;  /* 0x0000000000007245 */ /* 0x000fe20000201000 */
[C---:B------:R-:W-:Y:S01]  /*1fa00*/  FFMA.FTZ R121, R2.reuse, UR8, R121 ;  /* 0x0000000802797c23 */ /* 0x040fe20008010079 */
[----:B------:R-:W-:Y:S01]  /*1fa10*/  FFMA.FTZ R123, R2, UR8, R123 ;  /* 0x00000008027b7c23 */ /* 0x000fe2000801007b */
[----:B------:R-:W-:Y:S02]  /*1fa20*/  IADD3 R2, PT, PT, R3, 0x79, RZ ;  /* 0x0000007903027810 */ /* 0x000fe40007ffe0ff */
[----:B------:R-:W-:Y:S01]  /*1fa30*/  FMNMX3.FTZ R3, R132, R100, R101, !PT ;  /* 0x0000006484037276 */ /* 0x000fe20007810065 */
[C---:B------:R-:W-:Y:S01]  /*1fa40*/  FFMA.FTZ R124, R0.reuse, UR8, R124 ;  /* 0x00000008007c7c23 */ /* 0x040fe2000801007c */
[----:B------:R-:W-:Y:S01]  /*1fa50*/  I2FP.F32.U32 R2, R2 ;  /* 0x0000000200027245 */ /* 0x000fe20000201000 */
[C---:B------:R-:W-:Y:S01]  /*1fa60*/  FFMA.FTZ R126, R0.reuse, UR8, R126 ;  /* 0x00000008007e7c23 */ /* 0x040fe2000801007e */
[----:B------:R-:W-:Y:S01]  /*1fa70*/  FMNMX3.FTZ R132, R191, R6, R7, !PT ;  /* 0x00000006bf847276 */ /* 0x000fe20007810007 */
[C---:B------:R-:W-:Y:S01]  /*1fa80*/  FFMA.FTZ R128, R0.reuse, UR8, R128 ;  /* 0x0000000800807c23 */ /* 0x040fe20008010080 */
[----:B------:R-:W-:Y:S01]  /*1fa90*/  FMNMX3.FTZ R3, R3, R108, R109, !PT ;  /* 0x0000006c03037276 */ /* 0x000fe2000781006d */
[----:B------:R-:W-:Y:S01]  /*1faa0*/  FFMA.FTZ R130, R0, UR8, R130 ;  /* 0x0000000800827c23 */ /* 0x000fe20008010082 */
[----:B------:R-:W-:Y:S01]  /*1fab0*/  FMNMX3.FTZ R0, R132, R14, R15, !PT ;  /* 0x0000000e84007276 */ /* 0x000fe2000781000f */
[----:B------:R-:W-:Y:S01]  /*1fac0*/  FFMA.FTZ R125, R2, UR8, R125 ;  /* 0x00000008027d7c23 */ /* 0x000fe2000801007d */
[----:B------:R-:W-:Y:S02]  /*1fad0*/  FMNMX3.FTZ R3, R3, R116, R117, !PT ;  /* 0x0000007403037276 */ /* 0x000fe40007810075 */
[----:B------:R-:W-:Y:S02]  /*1fae0*/  FMNMX3.FTZ R141, R0, R22, R23, !PT ;  /* 0x00000016008d7276 */ /* 0x000fe40007810017 */
[----:B------:R-:W-:Y:S01]  /*1faf0*/  FMNMX3.FTZ R3, R3, R124, R125, !PT ;  /* 0x0000007c03037276 */ /* 0x000fe2000781007d */
[----:B------:R-:W-:Y:S06]  /*1fb00*/  BRA.U.ANY UP0, `(.L_x_644) ;  /* 0xffffffe100a07547 */ /* 0x000fec000b93ffff */
.L_x_643:
[----:B------:R-:W-:Y:S01]  /*1fb10*/  FMNMX3.FTZ R0, R141, R30, R31, !PT ;  /* 0x0000001e8d007276 */ /* 0x000fe2000781001f */
[----:B------:R-:W-:Y:S01]  /*1fb20*/  STL [R1+0x388], R197 ;  /* 0x000388c501007387 */ /* 0x000fe20000100800 */
[----:B------:R-:W-:Y:S01]  /*1fb30*/  LOP3.LUT R195, R195, 0xffdfffff, RZ, 0xc0, !PT ;  /* 0xffdfffffc3c37812 */ /* 0x000fe200078ec0ff */
[----:B------:R-:W-:Y:S01]  /*1fb40*/  IMAD.WIDE.U32 R132, R172, -0x326172a9, RZ ;  /* 0xcd9e8d57ac847825 */ /* 0x000fe200078e00ff */
[----:B------:R-:W-:Y:S01]  /*1fb50*/  FMNMX3.FTZ R0, R0, R38, R39, !PT ;  /* 0x0000002600007276 */ /* 0x000fe20007810027 */
[----:B------:R-:W-:Y:S01]  /*1fb60*/  STL [R1+0x384], R194 ;  /* 0x000384c201007387 */ /* 0x000fe20000100800 */
[----:B------:R-:W-:Y:S01]  /*1fb70*/  @P1 LOP3.LUT R195, R195, 0x200000, RZ, 0xfc, !PT ;  /* 0x00200000c3c31812 */ /* 0x000fe200078efcff */
[----:B--2---:R-:W-:Y:S01]  /*1fb80*/  IMAD.WIDE.U32 R138, R171, -0x326172a9, RZ ;  /* 0xcd9e8d57ab8a7825 */ /* 0x004fe200078e00ff */
[----:B------:R-:W-:Y:S01]  /*1fb90*/  FMNMX3.FTZ R0, R0, R46, R47, !PT ;  /* 0x0000002e00007276 */ /* 0x000fe2000781002f */
[----:B------:R-:W1:Y:S01]  /*1fba0*/  SHFL.BFLY PT, R140, R3, 0x2, 0x1f ;  /* 0x0c401f00038c7f89 */ /* 0x000e6200000e0000 */
[----:B------:R-:W-:Y:S01]  /*1fbb0*/  LOP3.LUT R134, R174, UR16, R133, 0x96, !PT ;  /* 0x00000010ae867c12 */ /* 0x000fe2000f8e9685 */
[----:B------:R-:W-:Y:S01]  /*1fbc0*/  IMAD.WIDE.U32 R142, R151, -0x2daee0ad, RZ ;  /* 0xd2511f53978e7825 */ /* 0x000fe200078e00ff */
[----:B------:R-:W-:Y:S01]  /*1fbd0*/  FMNMX3.FTZ R0, R0, R54, R55, !PT ;  /* 0x0000003600007276 */ /* 0x000fe20007810037 */
[----:B------:R-:W-:Y:S01]  /*1fbe0*/  STL [R1+0x344], R198 ;  /* 0x000344c601007387 */ /* 0x000fe20000100800 */
[----:B------:R-:W-:Y:S01]  /*1fbf0*/  LOP3.LUT R139, R132, UR15, R139, 0x96, !PT ;  /* 0x0000000f848b7c12 */ /* 0x000fe2000f8e968b */
[----:B------:R-:W-:Y:S01]  /*1fc00*/  IMAD.WIDE.U32 R150, R170, -0x2daee0ad, RZ ;  /* 0xd2511f53aa967825 */ /* 0x000fe200078e00ff */
[----:B------:R-:W-:Y:S01]  /*1fc10*/  FMNMX3.FTZ R0, R0, R62, R63, !PT ;  /* 0x0000003e00007276 */ /* 0x000fe2000781003f */
[----:B------:R-:W-:Y:S01]  /*1fc20*/  STL [R1+0x340], R185 ;  /* 0x000340b901007387 */ /* 0x000fe20000100800 */
[----:B------:R-:W-:Y:S01]  /*1fc30*/  LOP3.LUT R141, R148, UR25, R143, 0x96, !PT ;  /* 0x00000019948d7c12 */ /* 0x000fe2000f8e968f */
[----:B------:R-:W-:Y:S01]  /*1fc40*/  IMAD.WIDE.U32 R136, R168, -0x2daee0ad, RZ ;  /* 0xd2511f53a8887825 */ /* 0x000fe200078e00ff */
[----:B------:R-:W-:Y:S01]  /*1fc50*/  LOP3.LUT R195, R195, 0xffefffff, RZ, 0xc0, !PT ;  /* 0xffefffffc3c37812 */ /* 0x000fe200078ec0ff */
[----:B------:R2:W-:Y:S01]  /*1fc60*/  STL [R1+0x33c], R184 ;  /* 0x00033cb801007387 */ /* 0x0005e20000100800 */
[----:B------:R-:W-:Y:S01]  /*1fc70*/  UIADD3 UR17, UPT, UPT, UR22, 0x1715609d, URZ ;  /* 0x1715609d16117890 */ /* 0x000fe2000fffe0ff */
[----:B------:R-:W-:Y:S01]  /*1fc80*/  IMAD.WIDE.U32 R132, R167, -0x2daee0ad, RZ ;  /* 0xd2511f53a7847825 */ /* 0x000fe200078e00ff */
[----:B------:R-:W-:Y:S01]  /*1fc90*/  LOP3.LUT R143, R136, UR25, R151, 0x96, !PT ;  /* 0x00000019888f7c12 */ /* 0x000fe2000f8e9697 */
[----:B------:R-:W-:Y:S01]  /*1fca0*/  STL [R1+0x338], R181 ;  /* 0x000338b501007387 */ /* 0x000fe20000100800 */
[----:B------:R-:W-:Y:S01]  /*1fcb0*/  @P3 LOP3.LUT R195, R195, 0x100000, RZ, 0xfc, !PT ;  /* 0x00100000c3c33812 */ /* 0x000fe200078efcff */
[----:B------:R-:W-:Y:S01]  /*1fcc0*/  IMAD.WIDE.U32 R148, R169, -0x2daee0ad, RZ ;  /* 0xd2511f53a9947825 */ /* 0x000fe200078e00ff */
[----:B------:R-:W-:Y:S01]  /*1fcd0*/  LOP3.LUT R151, R160, UR11, R133, 0x96, !PT ;  /* 0x0000000ba0977c12 */ /* 0x000fe2000f8e9685 */
[----:B------:R-:W-:Y:S01]  /*1fce0*/  STL [R1+0x334], R180 ;  /* 0x000334b401007387 */ /* 0x000fe20000100800 */
[----:B------:R-:W-:Y:S01]  /*1fcf0*/  FMNMX3.FTZ R133, R0, R70, R71, !PT ;  /* 0x0000004600857276 */ /* 0x000fe20007810047 */
[----:B------:R-:W-:Y:S01]  /*1fd00*/  IMAD.WIDE.U32 R248, R143, -0x326172a9, RZ ;  /* 0xcd9e8d578ff87825 */ /* 0x000fe200078e00ff */
[----:B------:R-:W-:Y:S01]  /*1fd10*/  LOP3.LUT R149, R132, UR25, R149, 0x96, !PT ;  /* 0x0000001984957c12 */ /* 0x000fe2000f8e9695 */
[----:B------:R-:W-:Y:S01]  /*1fd20*/  STL [R1+0x330], R147 ;  /* 0x0003309301007387 */ /* 0x000fe20000100800 */
[----:B-1----:R-:W-:Y:S01]  /*1fd30*/  FMNMX.FTZ R0, R3, R140, !PT ;  /* 0x0000008c03007209 */ /* 0x002fe20007810000 */
[----:B------:R-:W-:Y:S01]  /*1fd40*/  IMAD.WIDE.U32 R140, R141, -0x326172a9, RZ ;  /* 0xcd9e8d578d8c7825 */ /* 0x000fe200078e00ff */
[----:B------:R-:W-:Y:S01]  /*1fd50*/  FMNMX3.FTZ R3, R133, R78, R79, !PT ;  /* 0x0000004e85037276 */ /* 0x000fe2000781004f */
[----:B------:R1:W-:Y:S01]  /*1fd60*/  STL [R1+0x32c], R146 ;  /* 0x00032c9201007387 */ /* 0x0003e20000100800 */
[----:B------:R-:W-:Y:S01]  /*1fd70*/  LOP3.LUT R195, R195, 0xffbfffff, RZ, 0xc0, !PT ;  /* 0xffbfffffc3c37812 */ /* 0x000fe200078ec0ff */
[----:B------:R-:W-:Y:S01]  /*1fd80*/  IMAD.WIDE.U32 R132, R173, -0x326172a9, RZ ;  /* 0xcd9e8d57ad847825 */ /* 0x000fe200078e00ff */
[----:B------:R-:W-:Y:S01]  /*1fd90*/  PRMT R136, R140, 0x7772, RZ ;  /* 0x000077728c887816 */ /* 0x000fe200000000ff */
[----:B------:R-:W-:Y:S01]  /*1fda0*/  STL [R1+0x328], R145 ;  /* 0x0003289101007387 */ /* 0x000fe20000100800 */
[----:B------:R-:W-:Y:S01]  /*1fdb0*/  FMNMX3.FTZ R3, R3, R86, R87, !PT ;  /* 0x0000005603037276 */ /* 0x000fe20007810057 */
[----:B------:R-:W-:Y:S01]  /*1fdc0*/  UIADD3 UR24, UPT, UPT, UR23, 0x646e171e, URZ ;  /* 0x646e171e17187890 */ /* 0x000fe2000fffe0ff */
[----:B------:R-:W-:Y:S01]  /*1fdd0*/  LOP3.LUT R154, R154, UR17, R133, 0x96, !PT ;  /* 0x000000119a9a7c12 */ /* 0x000fe2000f8e9685 */
[----:B------:R-:W-:Y:S01]  /*1fde0*/  STL [R1+0x324], R135 ;  /* 0x0003248701007387 */ /* 0x000fe20000100800 */
[----:B------:R-:W-:Y:S01]  /*1fdf0*/  PRMT R133, R140, 0x7771, RZ ;  /* 0x000077718c857816 */ /* 0x000fe200000000ff */
[----:B------:R-:W-:Y:S01]  /*1fe00*/  UIADD3 UR5, UPT, UPT, UR23, -0x126145ec, URZ ;  /* 0xed9eba1417057890 */ /* 0x000fe2000fffe0ff */
[----:B------:R-:W-:Y:S01]  /*1fe10*/  FMNMX3.FTZ R3, R3, R94, R95, !PT ;  /* 0x0000005e03037276 */ /* 0x000fe2000781005f */
[----:B------:R-:W-:Y:S04]  /*1fe20*/  IMAD.WIDE.U32 R154, R154, -0x2daee0ad, RZ ;  /* 0xd2511f539a9a7825 */ /* 0x000fe800078e00ff */
[C---:B------:R-:W-:Y:S01]  /*1fe30*/  FFMA.FTZ R127, R2.reuse, UR8, R127 ;  /* 0x00000008027f7c23 */ /* 0x040fe2000801007f */
[----:B------:R3:W-:Y:S01]  /*1fe40*/  STL [R1+0xbc], R133 ;  /* 0x0000bc8501007387 */ /* 0x0007e20000100800 */
[----:B------:R-:W-:Y:S01]  /*1fe50*/  FFMA.FTZ R129, R2, UR8, R129 ;  /* 0x0000000802817c23 */ /* 0x000fe20008010081 */
[----:B------:R-:W-:Y:S01]  /*1fe60*/  LOP3.LUT R137, R156, UR5, R137, 0x96, !PT ;  /* 0x000000059c897c12 */ /* 0x000fe2000f8e9689 */
[----:B------:R-:W-:Y:S01]  /*1fe70*/  IMAD.WIDE.U32 R156, R134, -0x2daee0ad, RZ ;  /* 0xd2511f53869c7825 */ /* 0x000fe200078e00ff */
[----:B------:R4:W-:Y:S01]  /*1fe80*/  STL [R1+0xb4], R136 ;  /* 0x0000b48801007387 */ /* 0x0009e20000100800 */
[----:B------:R-:W-:Y:S02]  /*1fe90*/  UIADD3 UR5, UPT, UPT, UR22, -0x4ab325aa, URZ ;  /* 0xb54cda5616057890 */ /* 0x000fe4000fffe0ff */
[----:B------:R-:W-:Y:S01]  /*1fea0*/  FFMA.FTZ R131, R2, UR8, R131 ;  /* 0x0000000802837c23 */ /* 0x000fe20008010083 */
[----:B------:R-:W-:Y:S01]  /*1feb0*/  IMAD.WIDE.U32 R160, R137, -0x326172a9, RZ ;  /* 0xcd9e8d5789a07825 */ /* 0x000fe200078e00ff */
[----:B------:R-:W-:Y:S01]  /*1fec0*/  PRMT R137, R140, 0x7773, RZ ;  /* 0x000077738c897816 */ /* 0x000fe200000000ff */
[----:B------:R-:W4:Y:S01]  /*1fed0*/  SHFL.BFLY PT, R134, R0, 0x1, 0x1f ;  /* 0x0c201f0000867f89 */ /* 0x000f2200000e0000 */
[----:B------:R-:W-:Y:S01]  /*1fee0*/  LOP3.LUT R152, R152, UR11, R157, 0x96, !PT ;  /* 0x0000000b98987c12 */ /* 0x000fe2000f8e969d */
[----:B------:R-:W-:Y:S01]  /*1fef0*/  IMAD.MOV.U32 R176, RZ, RZ, R202 ;  /* 0x000000ffffb07224 */ /* 0x000fe200078e00ca */
[----:B------:R-:W-:Y:S01]  /*1ff00*/  LOP3.LUT R199, R132, UR5, R141, 0x96, !PT ;  /* 0x0000000584c77c12 */ /* 0x000fe2000f8e968d */
[----:B------:R4:W-:Y:S01]  /*1ff10*/  STL [R1+0xa0], R137 ;  /* 0x0000a08901007387 */ /* 0x0009e20000100800 */
[----:B------:R-:W-:Y:S01]  /*1ff20*/  FMNMX3.FTZ R132, R3, R102, R103, !PT ;  /* 0x0000006603847276 */ /* 0x000fe20007810067 */
[----:B------:R-:W-:Y:S01]  /*1ff30*/  IMAD.MOV.U32 R177, RZ, RZ, R203 ;  /* 0x000000ffffb17224 */ /* 0x000fe200078e00cb */
[----:B------:R-:W-:Y:S01]  /*1ff40*/  FMNMX3.FTZ R3, R192, R8, R9, !PT ;  /* 0x00000008c0037276 */ /* 0x000fe20007810009 */
[----:B--2---:R-:W-:Y:S01]  /*1ff50*/  IMAD.MOV.U32 R184, RZ, RZ, R206 ;  /* 0x000000ffffb87224 */ /* 0x004fe200078e00ce */
[----:B------:R-:W-:Y:S01]  /*1ff60*/  FMNMX3.FTZ R132, R132, R110, R111, !PT ;  /* 0x0000006e84847276 */ /* 0x000fe2000781006f */
[----:B-1----:R-:W-:Y:S01]  /*1ff70*/  IMAD.MOV.U32 R146, RZ, RZ, R154 ;  /* 0x000000ffff927224 */ /* 0x002fe200078e009a */
[----:B------:R-:W-:Y:S01]  /*1ff80*/  FMNMX3.FTZ R3, R3, R16, R17, !PT ;  /* 0x0000001003037276 */ /* 0x000fe20007810011 */
[----:B------:R-:W-:Y:S01]  /*1ff90*/  IMAD.WIDE.U32 R168, R139, -0x2daee0ad, RZ ;  /* 0xd2511f538ba87825 */ /* 0x000fe200078e00ff */
[----:B------:R-:W-:Y:S01]  /*1ffa0*/  FMNMX3.FTZ R132, R132, R118, R119, !PT ;  /* 0x0000007684847276 */ /* 0x000fe20007810077 */
[----:B------:R-:W-:Y:S01]  /*1ffb0*/  UIADD3 UR27, UPT, UPT, UR14, 0x2, URZ ;  /* 0x000000020e1b7890 */ /* 0x000fe2000fffe0ff */
[----:B------:R-:W-:Y:S01]  /*1ffc0*/  LOP3.LUT R157, R164, UR17, R161, 0x96, !PT ;  /* 0x00000011a49d7c12 */ /* 0x000fe2000f8e96a1 */
[----:B------:R-:W-:Y:S01]  /*1ffd0*/  IMAD.WIDE.U32 R164, R151, -0x326172a9, RZ ;  /* 0xcd9e8d5797a47825 */ /* 0x000fe200078e00ff */
[----:B---3--:R-:W-:Y:S01]  /*1ffe0*/  FMNMX3.FTZ R133, R3, R24, R25, !PT ;  /* 0x0000001803857276 */ /* 0x008fe20007810019 */
[----:B------:R-:W-:Y:S01]  /*1fff0*/  UIADD3 UR14, UPT, UPT, UR14, 0x3, URZ ;  /* 0x000000030e0e7890 */ /* 0x000fe2000fffe0ff */
[----:B------:R-:W-:Y:S01]  /*20000*/  FMNMX3.FTZ R3, R193, R10, R11, !PT ;  /* 0x0000000ac1037276 */ /* 0x000fe2000781000b */
[----:B------:R-:W-:Y:S01]  /*20010*/  IMAD.MOV.U32 R252, RZ, RZ, R140 ;  /* 0x000000fffffc7224 */ /* 0x000fe200078e008c */
[----:B------:R-:W-:Y:S01]  /*20020*/  FMNMX3.FTZ R133, R133, R32, R33, !PT ;  /* 0x0000002085857276 */ /* 0x000fe20007810021 */
[----:B------:R-:W-:Y:S01]  /*20030*/  UISETP.NE.AND UP0, UPT, UR9, URZ, UPT ;  /* 0x000000ff0900728c */ /* 0x000fe2000bf05270 */
[----:B----4-:R-:W-:Y:S01]  /*20040*/  FMNMX3.FTZ R136, R132, R126, R127, !PT ;  /* 0x0000007e84887276 */ /* 0x010fe2000781007f */
[----:B------:R-:W-:Y:S01]  /*20050*/  UIADD3 UR9, UPT, UPT, UR9, -0x1, URZ ;  /* 0xffffffff09097890 */ /* 0x000fe2000fffe0ff */
[----:B------:R-:W-:Y:S02]  /*20060*/  FMNMX3.FTZ R3, R3, R18, R19, !PT ;  /* 0x0000001203037276 */ /* 0x000fe40007810013 */
[----:B------:R-:W-:Y:S01]  /*20070*/  FMNMX3.FTZ R132, R133, R40, R41, !PT ;  /* 0x0000002885847276 */ /* 0x000fe20007810029 */
[----:B------:R-:W1:Y:S01]  /*20080*/  SHFL.BFLY PT, R141, R136, 0x2, 0x1f ;  /* 0x0c401f00888d7f89 */ /* 0x000e6200000e0000 */
[----:B------:R-:W-:Y:S02]  /*20090*/  FMNMX.FTZ R133, R0, R134, !PT ;  /* 0x0000008600857209 */ /* 0x000fe40007810000 */
[----:B------:R-:W-:Y:S02]  /*200a0*/  FMNMX3.FTZ R0, R3, R26, R27, !PT ;  /* 0x0000001a03007276 */ /* 0x000fe4000781001b */
[----:B------:R-:W-:Y:S01]  /*200b0*/  FMNMX3.FTZ R132, R132, R48, R49, !PT ;  /* 0x0000003084847276 */ /* 0x000fe20007810031 */
[----:B------:R-:W-:Y:S01]  /*200c0*/  FADD.FTZ R3, -R133, R190 ;  /* 0x000000be85037221 */ /* 0x000fe20000010100 */
[----:B------:R-:W-:Y:S01]  /*200d0*/  FMNMX3.FTZ R134, R0, R34, R35, !PT ;  /* 0x0000002200867276 */ /* 0x000fe20007810023 */
[----:B------:R2:W-:Y:S01]  /*200e0*/  STL [R1+0x348], R133 ;  /* 0x0003488501007387 */ /* 0x0005e20000100800 */
[----:B------:R-:W-:Y:S01]  /*200f0*/  FMNMX3.FTZ R132, R132, R56, R57, !PT ;  /* 0x0000003884847276 */ /* 0x000fe20007810039 */
[----:B------:R-:W-:Y:S01]  /*20100*/  FMUL.FTZ R3, R3, UR6 ;  /* 0x0000000603037c20 */ /* 0x000fe20008410000 */
[----:B------:R-:W-:Y:S01]  /*20110*/  FMNMX3.FTZ R137, R134, R42, R43, !PT ;  /* 0x0000002a86897276 */ /* 0x000fe2000781002b */
[C---:B------:R-:W-:Y:S01]  /*20120*/  FMUL.FTZ R0, R133.reuse, UR6 ;  /* 0x0000000685007c20 */ /* 0x040fe20008410000 */
[----:B------:R-:W-:Y:S01]  /*20130*/  FSETP.NEU.FTZ.AND P0, PT, R133, -INF , PT ;  /* 0xff8000008500780b */ /* 0x000fe20003f1d000 */
[----:B------:R1:W-:Y:S01]  /*20140*/  MUFU.EX2 R134, R3 ;  /* 0x0000000300867308 */ /* 0x0003e20000000800 */
[----:B------:R-:W-:Y:S02]  /*20150*/  FMNMX3.FTZ R139, R132, R64, R65, !PT ;  /* 0x00000040848b7276 */ /* 0x000fe40007810041 */
[----:B------:R-:W-:Y:S02]  /*20160*/  FSEL R132, R0, RZ, P0 ;  /* 0x000000ff00847208 */ /* 0x000fe40000000000 */
[----:B------:R-:W-:Y:S01]  /*20170*/  LOP3.LUT R140, R160, UR5, R249, 0x96, !PT ;  /* 0x00000005a08c7c12 */ /* 0x000fe2000f8e96f9 */
[----:B------:R-:W-:Y:S01]  /*20180*/  IMAD.WIDE.U32 R160, R152, -0x326172a9, RZ ;  /* 0xcd9e8d5798a07825 */ /* 0x000fe200078e00ff */
[----:B------:R-:W-:Y:S02]  /*20190*/  FMNMX3.FTZ R137, R137, R50, R51, !PT ;  /* 0x0000003289897276 */ /* 0x000fe40007810033 */
[----:B------:R-:W-:Y:S01]  /*201a0*/  LOP3.LUT R156, R156, UR25, R169, 0x96, !PT ;  /* 0x000000199c9c7c12 */ /* 0x000fe2000f8e96a9 */
[--C-:B------:R-:W-:Y:S01]  /*201b0*/  FFMA.FTZ R5, R5, UR6, -R132.reuse ;  /* 0x0000000605057c23 */ /* 0x100fe20008010884 */
[----:B------:R-:W-:Y:S01]  /*201c0*/  LOP3.LUT R151, R138, UR17, R161, 0x96, !PT ;  /* 0x000000118a977c12 */ /* 0x000fe2000f8e96a1 */
[----:B------:R-:W-:Y:S01]  /*201d0*/  IMAD.WIDE.U32 R152, R149, -0x326172a9, RZ ;  /* 0xcd9e8d5795987825 */ /* 0x000fe200078e00ff */
[----:B------:R-:W-:Y:S01]  /*201e0*/  FMNMX3.FTZ R138, R139, R72, R73, !PT ;  /* 0x000000488b8a7276 */ /* 0x000fe20007810049 */
[----:B------:R3:W-:Y:S01]  /*201f0*/  MUFU.EX2 R159, R5 ;  /* 0x00000005009f7308 */ /* 0x0007e20000000800 */
[----:B------:R-:W-:Y:S01]  /*20200*/  PRMT R139, R248, 0x7770, RZ ;  /* 0x00007770f88b7816 */ /* 0x000fe200000000ff */
[--C-:B------:R-:W-:Y:S01]  /*20210*/  FFMA.FTZ R0, R4, UR6, -R132.reuse ;  /* 0x0000000604007c23 */ /* 0x100fe20008010884 */
[----:B-1----:R-:W-:Y:S01]  /*20220*/  FMNMX.FTZ R3, R136, R141, !PT ;  /* 0x0000008d88037209 */ /* 0x002fe20007810000 */
[--C-:B------:R-:W-:Y:S01]  /*20230*/  FFMA.FTZ R202, R109, UR6, -R132.reuse ;  /* 0x000000066dca7c23 */ /* 0x100fe20008010884 */
[----:B------:R-:W-:Y:S01]  /*20240*/  FMNMX3.FTZ R4, R137, R58, R59, !PT ;  /* 0x0000003a89047276 */ /* 0x000fe2000781003b */
[----:B--2---:R-:W1:Y:S01]  /*20250*/  LDC R133, c[0x0][0x448] ;  /* 0x00011200ff857b82 */ /* 0x004e620000000800 */
[----:B------:R-:W-:Y:S03]  /*20260*/  FMNMX3.FTZ R136, R138, R80, R81, !PT ;  /* 0x000000508a887276 */ /* 0x000fe60007810051 */
[----:B------:R-:W2:Y:S01]  /*20270*/  MUFU.EX2 R0, R0 ;  /* 0x0000000000007308 */ /* 0x000ea20000000800 */
[----:B------:R-:W-:Y:S01]  /*20280*/  FMNMX3.FTZ R4, R4, R66, R67, !PT ;  /* 0x0000004204047276 */ /* 0x000fe20007810043 */
[----:B------:R-:W4:Y:S01]  /*20290*/  SHFL.BFLY PT, R138, R3, 0x1, 0x1f ;  /* 0x0c201f00038a7f89 */ /* 0x000f2200000e0000 */
[----:B------:R-:W-:Y:S01]  /*202a0*/  FMNMX3.FTZ R136, R136, R88, R89, !PT ;  /* 0x0000005888887276 */ /* 0x000fe20007810059 */
[----:B------:R-:W-:Y:S01]  /*202b0*/  FFMA.FTZ R203, R108, UR6, -R132 ;  /* 0x000000066ccb7c23 */ /* 0x000fe20008010884 */
[----:B------:R-:W-:Y:S01]  /*202c0*/  FMNMX3.FTZ R137, R4, R74, R75, !PT ;  /* 0x0000004a04897276 */ /* 0x000fe2000781004b */
[----:B------:R-:W-:Y:S01]  /*202d0*/  IMAD.MOV.U32 R178, RZ, RZ, R152 ;  /* 0x000000ffffb27224 */ /* 0x000fe200078e0098 */
[----:B------:R-:W-:Y:S01]  /*202e0*/  FMNMX3.FTZ R4, R136, R96, R97, !PT ;  /* 0x0000006088047276 */ /* 0x000fe20007810061 */
[----:B------:R-:W-:Y:S01]  /*202f0*/  IMAD.MOV.U32 R169, RZ, RZ, R175 ;  /* 0x000000ffffa97224 */ /* 0x000fe200078e00af */
[----:B---3--:R-:W-:Y:S01]  /*20300*/  FMNMX3.FTZ R5, R137, R82, R83, !PT ;  /* 0x0000005289057276 */ /* 0x008fe20007810053 */
[----:B------:R-:W-:Y:S01]  /*20310*/  IMAD.U32 R137, RZ, RZ, UR26 ;  /* 0x0000001aff897e24 */ /* 0x000fe2000f8e00ff */
[----:B------:R-:W-:Y:S01]  /*20320*/  FMNMX3.FTZ R136, R4, R104, R105, !PT ;  /* 0x0000006804887276 */ /* 0x000fe20007810069 */
[--C-:B------:R-:W-:Y:S01]  /*20330*/  FFMA.FTZ R4, R12, UR6, -R132.reuse ;  /* 0x000000060c047c23 */ /* 0x100fe20008010884 */
[----:B------:R-:W-:Y:S02]  /*20340*/  LOP3.LUT R170, R164, UR5, R153, 0x96, !PT ;  /* 0x00000005a4aa7c12 */ /* 0x000fe4000f8e9699 */
[----:B------:R-:W-:Y:S01]  /*20350*/  FMNMX3.FTZ R12, R136, R112, R113, !PT ;  /* 0x00000070880c7276 */ /* 0x000fe20007810071 */
[----:B------:R3:W-:Y:S01]  /*20360*/  MUFU.EX2 R153, R4 ;  /* 0x0000000400997308 */ /* 0x0007e20000000800 */
[----:B------:R-:W-:Y:S01]  /*20370*/  FMNMX3.FTZ R136, R5, R90, R91, !PT ;  /* 0x0000005a05887276 */ /* 0x000fe2000781005b */
[----:B------:R-:W-:Y:S01]  /*20380*/  FFMA.FTZ R5, R13, UR6, -R132 ;  /* 0x000000060d057c23 */ /* 0x000fe20008010884 */
[----:B------:R-:W-:Y:S02]  /*20390*/  ISETP.LE.U32.AND P6, PT, R139, UR10, PT ;  /* 0x0000000a8b007c0c */ /* 0x000fe4000bfc3070 */
[----:B------:R-:W-:Y:S02]  /*203a0*/  FMNMX3.FTZ R2, R136, R98, R99, !PT ;  /* 0x0000006288027276 */ /* 0x000fe40007810063 */
[----:B------:R-:W-:Y:S03]  /*203b0*/  LOP3.LUT R143, R162, UR17, R165, 0x96, !PT ;  /* 0x00000011a28f7c12 */ /* 0x000fe6000f8e96a5 */
[----:B------:R2:W1:Y:S01]  /*203c0*/  MUFU.EX2 R163, R5 ;  /* 0x0000000500a37308 */ /* 0x0004620000000800 */
[----:B------:R-:W-:Y:S02]  /*203d0*/  FMNMX3.FTZ R2, R2, R106, R107, !PT ;  /* 0x0000006a02027276 */ /* 0x000fe4000781006b */
[----:B------:R-:W-:Y:S02]  /*203e0*/  LOP3.LUT R228, R140, 0xff, RZ, 0xc0, !PT ;  /* 0x000000ff8ce47812 */ /* 0x000fe400078ec0ff */
[----:B------:R-:W-:Y:S02]  /*203f0*/  FMNMX3.FTZ R2, R2, R114, R115, !PT ;  /* 0x0000007202027276 */ /* 0x000fe40007810073 */
[----:B------:R-:W-:Y:S01]  /*20400*/  LOP3.LUT R190, R142, UR24, R155, 0x96, !PT ;  /* 0x000000188ebe7c12 */ /* 0x000fe2000f8e969b */
[----:B------:R-:W-:Y:S01]  /*20410*/  IMAD.WIDE.U32 R142, R143, -0x2daee0ad, RZ ;  /* 0xd2511f538f8e7825 */ /* 0x000fe200078e00ff */
[----:B---3--:R-:W-:Y:S02]  /*20420*/  FMNMX3.FTZ R4, R12, R120, R121, !PT ;  /* 0x000000780c047276 */ /* 0x008fe40007810079 */
[----:B------:R-:W-:Y:S01]  /*20430*/  SHF.R.U32.HI R226, RZ, 0x18, R140 ;  /* 0x00000018ffe27819 */ /* 0x000fe2000001168c */
[----:B------:R-:W-:Y:S01]  /*20440*/  IMAD.WIDE.U32 R12, R156, -0x326172a9, RZ ;  /* 0xcd9e8d579c0c7825 */ /* 0x000fe200078e00ff */
[----:B------:R-:W-:Y:S02]  /*20450*/  FMNMX3.FTZ R4, R4, R128, R129, !PT ;  /* 0x0000008004047276 */ /* 0x000fe40007810081 */
[----:B------:R-:W-:Y:S01]  /*20460*/  PRMT R185, R142, 0x7771, RZ ;  /* 0x000077718eb97816 */ /* 0x000fe200000000ff */
[----:B------:R-:W-:Y:S01]  /*20470*/  IMAD.MOV.U32 R144, RZ, RZ, R12 ;  /* 0x000000ffff907224 */ /* 0x000fe200078e000c */
[----:B------:R-:W-:Y:S01]  /*20480*/  LOP3.LUT R167, R160, UR5, R13, 0x96, !PT ;  /* 0x00000005a0a77c12 */ /* 0x000fe2000f8e960d */
[----:B--2---:R-:W-:Y:S01]  /*20490*/  FFMA.FTZ R5, R20, UR6, -R132 ;  /* 0x0000000614057c23 */ /* 0x004fe20008010884 */
[----:B----4-:R-:W-:Y:S01]  /*204a0*/  FMNMX.FTZ R20, R3, R138, !PT ;  /* 0x0000008a03147209 */ /* 0x010fe20007810000 */
[----:B------:R-:W-:Y:S01]  /*204b0*/  IMAD.WIDE.U32 R138, R157, -0x2daee0ad, RZ ;  /* 0xd2511f539d8a7825 */ /* 0x000fe200078e00ff */
[----:B------:R-:W-:Y:S01]  /*204c0*/  FMNMX3.FTZ R3, R2, R122, R123, !PT ;  /* 0x0000007a02037276 */ /* 0x000fe2000781007b */
[----:B------:R2:W-:Y:S01]  /*204d0*/  MUFU.EX2 R156, R5 ;  /* 0x00000005009c7308 */ /* 0x0005e20000000800 */
[----:B------:R-:W-:Y:S01]  /*204e0*/  PRMT R194, R152, 0x7772, RZ ;  /* 0x0000777298c27816 */ /* 0x000fe200000000ff */
[----:B------:R-:W-:Y:S01]  /*204f0*/  FADD.FTZ R2, -R20, R191 ;  /* 0x000000bf14027221 */ /* 0x000fe20000010100 */
[----:B------:R-:W-:Y:S01]  /*20500*/  FMNMX3.FTZ R3, R3, R130, R131, !PT ;  /* 0x0000008203037276 */ /* 0x000fe20007810083 */
[----:B------:R-:W-:Y:S01]  /*20510*/  SHFL.BFLY PT, R136, R4, 0x2, 0x1f ;  /* 0x0c401f0004887f89 */ /* 0x000fe200000e0000 */
[----:B------:R-:W-:Y:S01]  /*20520*/  LOP3.LUT R165, R150, UR24, R139, 0x96, !PT ;  /* 0x0000001896a57c12 */ /* 0x000fe2000f8e968b */
[----:B------:R-:W-:Y:S01]  /*20530*/  FMUL.FTZ R2, R2, UR6 ;  /* 0x0000000602027c20 */ /* 0x000fe20008410000 */
[----:B------:R-:W-:Y:S01]  /*20540*/  LOP3.LUT R191, R148, UR24, R143, 0x96, !PT ;  /* 0x0000001894bf7c12 */ /* 0x000fe2000f8e968f */
[----:B------:R-:W3:Y:S01]  /*20550*/  SHFL.BFLY PT, R13, R3, 0x2, 0x1f ;  /* 0x0c401f00030d7f89 */ /* 0x000ee200000e0000 */
[----:B------:R-:W-:Y:S01]  /*20560*/  PRMT R197, R152, 0x7773, RZ ;  /* 0x0000777398c57816 */ /* 0x000fe200000000ff */
[----:B------:R-:W-:Y:S02]  /*20570*/  IMAD.MOV.U32 R231, RZ, RZ, R142 ;  /* 0x000000ffffe77224 */ /* 0x000fe400078e008e */
[----:B------:R-:W-:Y:S02]  /*20580*/  IMAD.MOV.U32 R155, RZ, RZ, R177 ;  /* 0x000000ffff9b7224 */ /* 0x000fe400078e00b1 */
[----:B--2---:R-:W-:Y:S01]  /*20590*/  FFMA.FTZ R5, R21, UR6, -R132 ;  /* 0x0000000615057c23 */ /* 0x004fe20008010884 */
[C---:B------:R-:W-:Y:S03]  /*205a0*/  PRMT R21, R154.reuse, 0x7772, RZ ;  /* 0x000077729a157816 */ /* 0x040fe600000000ff */
[----:B------:R2:W-:Y:S01]  /*205b0*/  MUFU.EX2 R160, R5 ;  /* 0x0000000500a07308 */ /* 0x0005e20000000800 */
[----:B---3--:R-:W-:Y:S02]  /*205c0*/  FMNMX.FTZ R3, R3, R13, !PT ;  /* 0x0000000d03037209 */ /* 0x008fe40007810000 */
[----:B------:R-:W-:Y:S02]  /*205d0*/  LOP3.LUT R13, R199, 0xffff, RZ, 0xc0, !PT ;  /* 0x0000ffffc70d7812 */ /* 0x000fe400078ec0ff */
[----:B--2---:R-:W-:Y:S02]  /*205e0*/  PRMT R5, R154, 0x7771, RZ ;  /* 0x000077719a057816 */ /* 0x004fe400000000ff */
[----:B------:R-:W-:Y:S03]  /*205f0*/  SHF.R.U32.HI R242, RZ, 0x8, R13 ;  /* 0x00000008fff27819 */ /* 0x000fe6000001160d */
[----:B------:R2:W-:Y:S01]  /*20600*/  STL [R1+0xf0], R5 ;  /* 0x0000f00501007387 */ /* 0x0005e20000100800 */
[----:B------:R-:W-:Y:S03]  /*20610*/  LOP3.LUT R13, R242, 0xffff, RZ, 0xc0, !PT ;  /* 0x0000fffff20d7812 */ /* 0x000fe600078ec0ff */
[----:B------:R3:W-:Y:S01]  /*20620*/  STL [R1+0x8c], R21 ;  /* 0x00008c1501007387 */ /* 0x0007e20000100800 */
[----:B------:R-:W-:Y:S02]  /*20630*/  ISETP.LE.U32.AND P4, PT, R13, UR10, PT ;  /* 0x0000000a0d007c0c */ /* 0x000fe4000bf83070 */
[----:B--2---:R-:W-:Y:S01]  /*20640*/  PRMT R5, R154, 0x7773, RZ ;  /* 0x000077739a057816 */ /* 0x004fe200000000ff */
[----:B------:R-:W-:Y:S01]  /*20650*/  IMAD.MOV.U32 R154, RZ, RZ, R176 ;  /* 0x000000ffff9a7224 */ /* 0x000fe200078e00b0 */
[----:B---3--:R2:W3:Y:S03]  /*20660*/  MUFU.EX2 R21, R2 ;  /* 0x0000000200157308 */ /* 0x0084e60000000800 */
[----:B------:R4:W-:Y:S01]  /*20670*/  STL [R1+0x88], R5 ;  /* 0x0000880501007387 */ /* 0x0009e20000100800 */
[----:B--2---:R-:W-:Y:S05]  /*20680*/  PRMT R2, R152, 0x7771, RZ ;  /* 0x0000777198027816 */ /* 0x004fea00000000ff */
[----:B------:R2:W-:Y:S01]  /*20690*/  STL [R1+0x84], R2 ;  /* 0x0000840201007387 */ /* 0x0005e20000100800 */
[--C-:B----4-:R-:W-:Y:S03]  /*206a0*/  FFMA.FTZ R5, R28, UR6, -R132.reuse ;  /* 0x000000061c057c23 */ /* 0x110fe60008010884 */
[----:B------:R-:W-:Y:S01]  /*206b0*/  STL.64 [R1+0x50], R138 ;  /* 0x0000508a01007387 */ /* 0x000fe20000100a00 */
[----:B------:R-:W-:Y:S02]  /*206c0*/  IMAD.MOV.U32 R28, RZ, RZ, R201 ;  /* 0x000000ffff1c7224 */ /* 0x000fe400078e00c9 */
[--C-:B------:R-:W-:Y:S01]  /*206d0*/  FFMA.FTZ R201, R116, UR6, -R132.reuse ;  /* 0x0000000674c97c23 */ /* 0x100fe20008010884 */
[----:B------:R4:W-:Y:S01]  /*206e0*/  MUFU.EX2 R204, R5 ;  /* 0x0000000500cc7308 */ /* 0x0009e20000000800 */
[----:B--2---:R-:W-:Y:S02]  /*206f0*/  FMNMX.FTZ R2, R4, R136, !PT ;  /* 0x0000008804027209 */ /* 0x004fe40007810000 */
[C---:B------:R-:W-:Y:S02]  /*20700*/  PRMT R4, R12.reuse, 0x7771, RZ ;  /* 0x000077710c047816 */ /* 0x040fe400000000ff */
[C---:B----4-:R-:W-:Y:S03]  /*20710*/  PRMT R5, R12.reuse, 0x7772, RZ ;  /* 0x000077720c057816 */ /* 0x050fe600000000ff */
[----:B------:R2:W-:Y:S04]  /*20720*/  STL [R1+0x60], R4 ;  /* 0x0000600401007387 */ /* 0x0005e80000100800 */
[----:B------:R4:W-:Y:S01]  /*20730*/  STL [R1+0x74], R5 ;  /* 0x0000740501007387 */ /* 0x0009e20000100800 */
[----:B--2---:R-:W-:Y:S01]  /*20740*/  FFMA.FTZ R4, R29, UR6, -R132 ;  /* 0x000000061d047c23 */ /* 0x004fe20008010884 */
[----:B------:R-:W-:Y:S01]  /*20750*/  IMAD.MOV.U32 R29, RZ, RZ, R200 ;  /* 0x000000ffff1d7224 */ /* 0x000fe200078e00c8 */
[----:B----4-:R-:W-:Y:S02]  /*20760*/  PRMT R5, R12, 0x7773, RZ ;  /* 0x000077730c057816 */ /* 0x010fe400000000ff */
[----:B------:R2:W-:Y:S01]  /*20770*/  MUFU.EX2 R205, R4 ;  /* 0x0000000400cd7308 */ /* 0x0005e20000000800 */
[----:B------:R-:W4:Y:S04]  /*20780*/  SHFL.BFLY PT, R12, R2, 0x1, 0x1f ;  /* 0x0c201f00020c7f89 */ /* 0x000f2800000e0000 */
[----:B------:R-:W-:Y:S04]  /*20790*/  STL [R1+0x44], R5 ;  /* 0x0000440501007387 */ /* 0x000fe80000100800 */
[----:B------:R-:W-:Y:S04]  /*207a0*/  STL [R1+0x39c], R242 ;  /* 0x00039cf201007387 */ /* 0x000fe80000100800 */
[----:B------:R3:W3:Y:S01]  /*207b0*/  LDL.S16 R150, [R1+0x150] ;  /* 0x0001500001967983 */ /* 0x0006e20000100600 */
[--C-:B--2---:R-:W-:Y:S01]  /*207c0*/  FFMA.FTZ R4, R36, UR6, -R132.reuse ;  /* 0x0000000624047c23 */ /* 0x104fe20008010884 */
[----:B------:R-:W-:Y:S02]  /*207d0*/  IMAD.U32 R36, RZ, RZ, UR26 ;  /* 0x0000001aff247e24 */ /* 0x000fe4000f8e00ff */
[----:B------:R2:W2:Y:S01]  /*207e0*/  LDL.S16 R149, [R1+0x14c] ;  /* 0x00014c0001957983 */ /* 0x0004a20000100600 */
[----:B------:R1:W-:Y:S02]  /*207f0*/  MUFU.EX2 R207, R4 ;  /* 0x0000000400cf7308 */ /* 0x0003e40000000800 */
[----:B------:R-:W-:Y:S01]  /*20800*/  LEA R136, P0, R36, R28, 0x1 ;  /* 0x0000001c24887211 */ /* 0x000fe200078008ff */
[----:B------:R-:W1:Y:S01]  /*20810*/  SHFL.BFLY PT, R5, R3, 0x1, 0x1f ;  /* 0x0c201f0003057f89 */ /* 0x000e6200000e0000 */
[----:B------:R-:W-:Y:S01]  /*20820*/  PRMT R36, R138, 0x7770, RZ ;  /* 0x000077708a247816 */ /* 0x000fe200000000ff */
[----:B------:R-:W-:Y:S01]  /*20830*/  IMAD.WIDE.U32 R138, R151, -0x2daee0ad, RZ ;  /* 0xd2511f53978a7825 */ /* 0x000fe200078e00ff */
[----:B------:R-:W-:Y:S01]  /*20840*/  LEA.HI.X.SX32 R137, R137, R29, 0x1, P0 ;  /* 0x0000001d89897211 */ /* 0x000fe200000f0eff */
[----:B------:R2:W2:Y:S01]  /*20850*/  LDL.S16 R151, [R1+0x154] ;  /* 0x0001540001977983 */ /* 0x0004a20000100600 */
[----:B----4-:R-:W-:Y:S01]  /*20860*/  FMNMX.FTZ R13, R2, R12, !PT ;  /* 0x0000000c020d7209 */ /* 0x010fe20007810000 */
[----:B------:R-:W-:Y:S01]  /*20870*/  FFMA.FTZ R2, R45, UR6, -R132 ;  /* 0x000000062d027c23 */ /* 0x000fe20008010884 */
[----:B------:R-:W-:Y:S01]  /*20880*/  ISETP.LE.U32.AND P5, PT, R36, UR10, PT ;  /* 0x0000000a24007c0c */ /* 0x000fe2000bfa3070 */
[----:B-1----:R-:W-:Y:S01]  /*20890*/  IMAD.WIDE R172, R133, 0x70, R136 ;  /* 0x0000007085ac7825 */ /* 0x002fe200078e0288 */
[C---:B------:R-:W-:Y:S01]  /*208a0*/  PRMT R181, R138.reuse, 0x7771, RZ ;  /* 0x000077718ab57816 */ /* 0x040fe200000000ff */
[----:B------:R1:W-:Y:S01]  /*208b0*/  MUFU.EX2 R215, R2 ;  /* 0x0000000200d77308 */ /* 0x0003e20000000800 */
[C---:B------:R-:W-:Y:S01]  /*208c0*/  PRMT R198, R138.reuse, 0x7772, RZ ;  /* 0x000077728ac67816 */ /* 0x040fe200000000ff */
[----:B------:R-:W-:Y:S01]  /*208d0*/  IMAD.U32 R12, RZ, RZ, UR26 ;  /* 0x0000001aff0c7e24 */ /* 0x000fe2000f8e00ff */
[----:B------:R-:W-:Y:S01]  /*208e0*/  F2FP.F16.F32.PACK_AB R45, R159, R0 ;  /* 0x000000009f2d723e */ /* 0x000fe200000000ff */
[----:B------:R-:W-:Y:S01]  /*208f0*/  FFMA.FTZ R4, R37, UR6, -R132 ;  /* 0x0000000625047c23 */ /* 0x000fe20008010884 */
[----:B------:R-:W-:Y:S01]  /*20900*/  PRMT R133, R138, 0x7773, RZ ;  /* 0x000077738a857816 */ /* 0x000fe200000000ff */
[----:B------:R-:W-:Y:S01]  /*20910*/  FFMA.FTZ R0, R134, R186, R0 ;  /* 0x000000ba86007223 */ /* 0x000fe20000010000 */
[----:B------:R-:W-:Y:S03]  /*20920*/  LEA R36, P0, R12, R172, 0x1 ;  /* 0x000000ac0c247211 */ /* 0x000fe600078008ff */
[----:B------:R4:W-:Y:S01]  /*20930*/  MUFU.EX2 R208, R4 ;  /* 0x0000000400d07308 */ /* 0x0009e20000000800 */
[----:B------:R-:W-:Y:S01]  /*20940*/  FSETP.NEU.FTZ.AND P2, PT, R13, -INF , PT ;  /* 0xff8000000d00780b */ /* 0x000fe20003f5d000 */
[----:B------:R-:W-:Y:S01]  /*20950*/  IMAD.U32 R37, RZ, RZ, UR26 ;  /* 0x0000001aff257e24 */ /* 0x000fe2000f8e00ff */
[----:B------:R-:W-:Y:S01]  /*20960*/  LOP3.LUT R143, R168, UR24, R139, 0x96, !PT ;  /* 0x00000018a88f7c12 */ /* 0x000fe2000f8e968b */
[----:B------:R-:W-:Y:S01]  /*20970*/  IMAD.MOV.U32 R168, RZ, RZ, R174 ;  /* 0x000000ffffa87224 */ /* 0x000fe200078e00ae */
[----:B------:R-:W-:Y:S01]  /*20980*/  FMNMX.FTZ R12, R3, R5, !PT ;  /* 0x00000005030c7209 */ /* 0x000fe20007810000 */
[--C-:B------:R-:W-:Y:S01]  /*20990*/  FFMA.FTZ R5, R53, UR6, -R132.reuse ;  /* 0x0000000635057c23 */ /* 0x100fe20008010884 */
[----:B------:R-:W-:Y:S01]  /*209a0*/  LEA.HI.X.SX32 R37, R37, R173, 0x1, P0 ;  /* 0x000000ad25257211 */ /* 0x000fe200000f0eff */
[C---:B-1----:R-:W-:Y:S01]  /*209b0*/  FMUL.FTZ R2, R20.reuse, UR6 ;  /* 0x0000000614027c20 */ /* 0x042fe20008410000 */
[----:B------:R-:W-:Y:S01]  /*209c0*/  FSETP.NEU.FTZ.AND P0, PT, R20, -INF , PT ;  /* 0xff8000001400780b */ /* 0x000fe20003f1d000 */
[----:B------:R-:W-:Y:S01]  /*209d0*/  MUFU.EX2 R229, R5 ;  /* 0x0000000500e57308 */ /* 0x000fe20000000800 */
[--C-:B------:R-:W-:Y:S01]  /*209e0*/  FFMA.FTZ R3, R52, UR6, -R132.reuse ;  /* 0x0000000634037c23 */ /* 0x100fe20008010884 */
[----:B----4-:R-:W-:Y:S08]  /*209f0*/  FFMA.FTZ R4, R44, UR6, -R132 ;  /* 0x000000062c047c23 */ /* 0x010ff00008010884 */
[----:B------:R1:W-:Y:S10]  /*20a00*/  MUFU.EX2 R227, R3 ;  /* 0x0000000300e37308 */ /* 0x0003f40000000800 */
[----:B------:R4:W-:Y:S01]  /*20a10*/  MUFU.EX2 R214, R4 ;  /* 0x0000000400d67308 */ /* 0x0009e20000000800 */
[----:B-1----:R-:W-:Y:S05]  /*20a20*/  FMUL.FTZ R3, R13, UR6 ;  /* 0x000000060d037c20 */ /* 0x002fea0008410000 */
[----:B------:R-:W-:Y:S02]  /*20a30*/  FSEL R3, R3, RZ, P2 ;  /* 0x000000ff03037208 */ /* 0x000fe40001000000 */
[----:B----4-:R-:W-:Y:S03]  /*20a40*/  LOP3.LUT R4, R140, 0xffff, RZ, 0xc0, !PT ;  /* 0x0000ffff8c047812 */ /* 0x010fe600078ec0ff */
[--C-:B------:R-:W-:Y:S01]  /*20a50*/  FFMA.FTZ R161, R96, UR6, -R3.reuse ;  /* 0x0000000660a17c23 */ /* 0x100fe20008010803 */
[--C-:B------:R-:W-:Y:S01]  /*20a60*/  FFMA.FTZ R164, R105, UR6, -R3.reuse ;  /* 0x0000000669a47c23 */ /* 0x100fe20008010803 */
[----:B------:R-:W-:Y:S01]  /*20a70*/  SHF.R.U32.HI R224, RZ, 0x8, R4 ;  /* 0x00000008ffe07819 */ /* 0x000fe20000011604 */
[--C-:B------:R-:W-:Y:S01]  /*20a80*/  FFMA.FTZ R56, R56, UR6, -R3.reuse ;  /* 0x0000000638387c23 */ /* 0x100fe20008010803 */
[----:B------:R-:W-:Y:S01]  /*20a90*/  FSEL R4, R2, RZ, P0 ;  /* 0x000000ff02047208 */ /* 0x000fe20000000000 */
[----:B------:R-:W-:Y:S01]  /*20aa0*/  FFMA.FTZ R104, R104, UR6, -R3 ;  /* 0x0000000668687c23 */ /* 0x000fe20008010803 */
[----:B------:R-:W-:Y:S01]  /*20ab0*/  LOP3.LUT R44, R224, 0xffff, RZ, 0xc0, !PT ;  /* 0x0000ffffe02c7812 */ /* 0x000fe200078ec0ff */
[----:B------:R1:W-:Y:S01]  /*20ac0*/  STL [R1+0x398], R224 ;  /* 0x000398e001007387 */ /* 0x0003e20000100800 */
[----:B------:R-:W-:Y:S01]  /*20ad0*/  FSETP.NEU.FTZ.AND P0, PT, R12, -INF , PT ;  /* 0xff8000000c00780b */ /* 0x000fe20003f1d000 */
[----:B------:R-:W-:Y:S01]  /*20ae0*/  FFMA.FTZ R116, R86, UR6, -R4 ;  /* 0x0000000656747c23 */ /* 0x000fe20008010804 */
[----:B------:R-:W-:Y:S01]  /*20af0*/  ISETP.LE.U32.AND P1, PT, R44, UR10, PT ;  /* 0x0000000a2c007c0c */ /* 0x000fe2000bf23070 */
[----:B------:R-:W-:Y:S01]  /*20b00*/  STL [R1+0x34c], R20 ;  /* 0x00034c1401007387 */ /* 0x000fe20000100800 */
[----:B------:R-:W-:Y:S01]  /*20b10*/  FFMA.FTZ R44, R60, UR6, -R132 ;  /* 0x000000063c2c7c23 */ /* 0x000fe20008010884 */
[----:B------:R-:W-:Y:S01]  /*20b20*/  FMUL.FTZ R2, R12, UR6 ;  /* 0x000000060c027c20 */ /* 0x000fe20008410000 */
[--C-:B------:R-:W-:Y:S01]  /*20b30*/  FFMA.FTZ R177, R103, UR6, -R4.reuse ;  /* 0x0000000667b17c23 */ /* 0x100fe20008010804 */
[----:B------:R-:W-:Y:S01]  /*20b40*/  STL [R1+0x3a0], R228 ;  /* 0x0003a0e401007387 */ /* 0x000fe20000100800 */
[----:B------:R4:W-:Y:S01]  /*20b50*/  MUFU.EX2 R240, R44 ;  /* 0x0000002c00f07308 */ /* 0x0009e20000000800 */
[--C-:B------:R-:W-:Y:S01]  /*20b60*/  FFMA.FTZ R179, R111, UR6, -R4.reuse ;  /* 0x000000066fb37c23 */ /* 0x100fe20008010804 */
[----:B------:R-:W-:Y:S01]  /*20b70*/  FSEL R5, R2, RZ, P0 ;  /* 0x000000ff02057208 */ /* 0x000fe20000000000 */
[----:B------:R4:W-:Y:S01]  /*20b80*/  STL [R1+0x64], R138 ;  /* 0x0000648a01007387 */ /* 0x0009e20000100800 */
[----:B------:R-:W-:Y:S01]  /*20b90*/  ISETP.LE.U32.AND P0, PT, R228, UR10, PT ;  /* 0x0000000ae4007c0c */ /* 0x000fe2000bf03070 */
[--C-:B------:R-:W-:Y:S01]  /*20ba0*/  FFMA.FTZ R2, R6, UR6, -R4.reuse ;  /* 0x0000000606027c23 */ /* 0x100fe20008010804 */
[----:B------:R-:W-:Y:S01]  /*20bb0*/  F2FP.F16.F32.PACK_AB R6, R163, R153 ;  /* 0x00000099a306723e */ /* 0x000fe200000000ff */
[----:B------:R2:W2:Y:S01]  /*20bc0*/  LDL.S16 R52, [R1+0x160] ;  /* 0x0001600001347983 */ /* 0x0004a20000100600 */
[--C-:B------:R-:W-:Y:S01]  /*20bd0*/  FFMA.FTZ R46, R46, UR6, -R4.reuse ;  /* 0x000000062e2e7c23 */ /* 0x100fe20008010804 */
[--C-:B------:R-:W-:Y:S01]  /*20be0*/  FFMA.FTZ R47, R47, UR6, -R4.reuse ;  /* 0x000000062f2f7c23 */ /* 0x100fe20008010804 */
[----:B------:R-:W-:Y:S01]  /*20bf0*/  PRMT R141, R6, 0x7610, R141 ;  /* 0x00007610068d7816 */ /* 0x000fe2000000008d */
[----:B------:R2:W2:Y:S01]  /*20c00*/  LDL.S16 R145, [R1+0x168] ;  /* 0x0001680001917983 */ /* 0x0004a20000100600 */
[----:B------:R-:W-:Y:S01]  /*20c10*/  MUFU.EX2 R2, R2 ;  /* 0x0000000200027308 */ /* 0x000fe20000000800 */
[--C-:B------:R-:W-:Y:S01]  /*20c20*/  FFMA.FTZ R175, R94, UR6, -R4.reuse ;  /* 0x000000065eaf7c23 */ /* 0x100fe20008010804 */
[--C-:B------:R-:W-:Y:S01]  /*20c30*/  FFMA.FTZ R94, R33, UR6, -R3.reuse ;  /* 0x00000006215e7c23 */ /* 0x100fe20008010803 */
[----:B------:R-:W-:Y:S01]  /*20c40*/  STL [R1+0x3a4], R181 ;  /* 0x0003a4b501007387 */ /* 0x000fe20000100800 */
[----:B-1----:R-:W-:Y:S01]  /*20c50*/  PRMT R224, R248, 0x7771, RZ ;  /* 0x00007771f8e07816 */ /* 0x002fe200000000ff */
[----:B------:R-:W-:Y:S01]  /*20c60*/  FFMA.FTZ R171, R102, UR6, -R4 ;  /* 0x0000000666ab7c23 */ /* 0x000fe20008010804 */
[----:B----4-:R-:W-:Y:S01]  /*20c70*/  PRMT R44, R45, 0x7632, R44 ;  /* 0x000076322d2c7816 */ /* 0x010fe2000000002c */
[----:B------:R-:W-:Y:S01]  /*20c80*/  STL [R1+0x3a8], R198 ;  /* 0x0003a8c601007387 */ /* 0x000fe20000100800 */
[----:B------:R-:W-:Y:S02]  /*20c90*/  ISETP.GT.U32.AND P2, PT, R224, UR10, PT ;  /* 0x0000000ae0007c0c */ /* 0x000fe4000bf44070 */
[----:B------:R1:W-:Y:S01]  /*20ca0*/  MUFU.EX2 R152, R46 ;  /* 0x0000002e00987308 */ /* 0x0003e20000000800 */
        /* <DEDUP_REMOVED lines=8> */
[----:B------:R-:W-:Y:S01]  /*20d30*/  PRMT R138, R6, 0x7632, R138 ;  /* 0x00007632068a7816 */ /* 0x000fe2000000008a */
[----:B------:R-:W-:Y:S01]  /*20d40*/  FFMA.FTZ R6, R61, UR6, -R132 ;  /* 0x000000063d067c23 */ /* 0x000fe20008010884 */
[--C-:B------:R-:W-:Y:S01]  /*20d50*/  FFMA.FTZ R7, R7, UR6, -R4.reuse ;  /* 0x0000000607077c23 */ /* 0x100fe20008010804 */
[--C-:B------:R-:W-:Y:S01]  /*20d60*/  FFMA.FTZ R14, R14, UR6, -R4.reuse ;  /* 0x000000060e0e7c23 */ /* 0x100fe20008010804 */
[--C-:B------:R-:W-:Y:S01]  /*20d70*/  FFMA.FTZ R174, R95, UR6, -R4.reuse ;  /* 0x000000065fae7c23 */ /* 0x100fe20008010804 */
[----:B------:R4:W-:Y:S01]  /*20d80*/  MUFU.EX2 R243, R6 ;  /* 0x0000000600f37308 */ /* 0x0009e20000000800 */
[--C-:B------:R-:W-:Y:S01]  /*20d90*/  FFMA.FTZ R108, R79, UR6, -R4.reuse ;  /* 0x000000064f6c7c23 */ /* 0x100fe20008010804 */
[--C-:B------:R-:W-:Y:S01]  /*20da0*/  FFMA.FTZ R209, R118, UR6, -R4.reuse ;  /* 0x0000000676d17c23 */ /* 0x100fe20008010804 */
[--C-:B-1----:R-:W-:Y:S01]  /*20db0*/  FFMA.FTZ R46, R24, UR6, -R3.reuse ;  /* 0x00000006182e7c23 */ /* 0x102fe20008010803 */
[----:B------:R-:W-:Y:S01]  /*20dc0*/  FFMA.FTZ R210, R119, UR6, -R4 ;  /* 0x0000000677d27c23 */ /* 0x000fe20008010804 */
[----:B------:R-:W-:Y:S01]  /*20dd0*/  FFMA.FTZ R102, R41, UR6, -R3 ;  /* 0x0000000629667c23 */ /* 0x000fe20008010803 */
[----:B---3--:R-:W-:Y:S01]  /*20de0*/  FMUL.FTZ R79, R21, R235 ;  /* 0x000000eb154f7220 */ /* 0x008fe20000410000 */
[----:B------:R-:W-:Y:S01]  /*20df0*/  FFMA.FTZ R11, R11, UR6, -R5 ;  /* 0x000000060b0b7c23 */ /* 0x000fe20008010805 */
[--C-:B------:R-:W-:Y:S01]  /*20e00*/  FFMA.FTZ R48, R48, UR6, -R3.reuse ;  /* 0x0000000630307c23 */ /* 0x100fe20008010803 */
[--C-:B------:R-:W-:Y:S01]  /*20e10*/  FFMA.FTZ R49, R49, UR6, -R3.reuse ;  /* 0x0000000631317c23 */ /* 0x100fe20008010803 */
[--C-:B------:R-:W-:Y:S01]  /*20e20*/  FFMA.FTZ R73, R73, UR6, -R3.reuse ;  /* 0x0000000649497c23 */ /* 0x100fe20008010803 */
[--C-:B------:R-:W-:Y:S01]  /*20e30*/  FFMA.FTZ R200, R120, UR6, -R3.reuse ;  /* 0x0000000678c87c23 */ /* 0x100fe20008010803 */
[----:B------:R-:W-:Y:S01]  /*20e40*/  FFMA.FTZ R206, R121, UR6, -R3 ;  /* 0x0000000679ce7c23 */ /* 0x000fe20008010803 */
[----:B------:R-:W-:Y:S02]  /*20e50*/  IMAD.MOV.U32 R120, RZ, RZ, R212 ;  /* 0x000000ffff787224 */ /* 0x000fe400078e00d4 */
[----:B------:R-:W-:Y:S02]  /*20e60*/  IMAD.MOV.U32 R121, RZ, RZ, R213 ;  /* 0x000000ffff797224 */ /* 0x000fe400078e00d5 */
[----:B----4-:R-:W-:Y:S04]  /*20e70*/  FFMA.FTZ R6, R68, UR6, -R132 ;  /* 0x0000000644067c23 */ /* 0x010fe80008010884 */
[----:B------:R-:W-:Y:S01]  /*20e80*/  MUFU.EX2 R245, R6 ;  /* 0x0000000600f57308 */ /* 0x000fe20000000800 */
[----:B------:R-:W-:Y:S05]  /*20e90*/  @!P1 HADD2 R150, -R44.H0_H0, -RZ.H0_H0 ;  /* 0xa00000ff2c969230 */ /* 0x000fea0000000900 */
[----:B------:R-:W-:Y:S01]  /*20ea0*/  PRMT R147, R150, 0x7610, R147 ;  /* 0x0000761096937816 */ /* 0x000fe20000000093 */
[----:B--2---:R-:W-:Y:S05]  /*20eb0*/  @!P6 HADD2 R149, -R141.H0_H0, -RZ.H0_H0 ;  /* 0xa00000ff8d95e230 */ /* 0x004fea0000000900 */
[----:B------:R-:W-:Y:S01]  /*20ec0*/  PRMT R53, R149, 0x7610, R53 ;  /* 0x0000761095357816 */ /* 0x000fe20000000035 */
[----:B------:R-:W-:Y:S05]  /*20ed0*/  @!P0 HADD2 R151, -R45.H0_H0, -RZ.H0_H0 ;  /* 0xa00000ff2d978230 */ /* 0x000fea0000000900 */
[----:B------:R-:W-:Y:S01]  /*20ee0*/  PRMT R148, R151, 0x7610, R148 ;  /* 0x0000761097947816 */ /* 0x000fe20000000094 */
[----:B------:R1:W-:Y:S04]  /*20ef0*/  @!P0 STL.S16 [R1+0x154], R151 ;  /* 0x0001549701008387 */ /* 0x0003e80000100600 */
[----:B------:R2:W-:Y:S04]  /*20f00*/  @!P1 STL.S16 [R1+0x150], R150 ;  /* 0x0001509601009387 */ /* 0x0005e80000100600 */
[----:B------:R3:W-:Y:S04]  /*20f10*/  @!P6 STL.S16 [R1+0x14c], R149 ;  /* 0x00014c950100e387 */ /* 0x0007e80000100600 */
[----:B------:R4:W4:Y:S01]  /*20f20*/  LDL.S16 R60, [R1+0x164] ;  /* 0x00016400013c7983 */ /* 0x0009220000100600 */
[----:B-1----:R1:W-:Y:S01]  /*20f30*/  MUFU.EX2 R151, R47 ;  /* 0x0000002f00977308 */ /* 0x0023e20000000800 */
[----:B--2---:R-:W-:Y:S02]  /*20f40*/  PRMT R150, R45, 0x5410, R44 ;  /* 0x000054102d967816 */ /* 0x004fe4000000002c */
[----:B------:R-:W-:Y:S02]  /*20f50*/  @!P1 PRMT R44, R147, 0x5410, RZ ;  /* 0x00005410932c9816 */ /* 0x000fe400000000ff */
[----:B------:R-:W-:Y:S05]  /*20f60*/  PRMT R147, R141, 0x5410, R138 ;  /* 0x000054108d937816 */ /* 0x000fea000000008a */
[----:B---3--:R2:W3:Y:S01]  /*20f70*/  MUFU.EX2 R149, R7 ;  /* 0x0000000700957308 */ /* 0x0084e20000000800 */
[----:B------:R-:W-:Y:S01]  /*20f80*/  @!P0 PRMT R45, R148, 0x5410, RZ ;  /* 0x00005410942d8816 */ /* 0x000fe200000000ff */
[----:B------:R-:W-:Y:S01]  /*20f90*/  STL [R1+0x14], R150 ;  /* 0x0000149601007387 */ /* 0x000fe20000100800 */
[----:B------:R-:W-:Y:S02]  /*20fa0*/  ISETP.LE.U32.AND P0, PT, R226, UR10, PT ;  /* 0x0000000ae2007c0c */ /* 0x000fe4000bf03070 */
[----:B------:R-:W-:Y:S01]  /*20fb0*/  @!P6 PRMT R141, R53, 0x5410, RZ ;  /* 0x00005410358de816 */ /* 0x000fe200000000ff */
[----:B------:R3:W-:Y:S01]  /*20fc0*/  STL [R1+0x1c], R147 ;  /* 0x00001c9301007387 */ /* 0x0007e20000100800 */
[----:B-1----:R-:W-:Y:S03]  /*20fd0*/  FFMA.FTZ R47, R32, UR6, -R3 ;  /* 0x00000006202f7c23 */ /* 0x002fe60008010803 */
[----:B------:R1:W-:Y:S04]  /*20fe0*/  STG.E.U16 desc[UR20][R28.64], R45 ;  /* 0x0000002d1c007986 */ /* 0x0003e8000c101514 */
[----:B------:R1:W-:Y:S01]  /*20ff0*/  STG.E.U16 desc[UR20][R28.64+0x2], R44 ;  /* 0x0000022c1c007986 */ /* 0x0003e2000c101514 */
[----:B--2---:R-:W-:Y:S04]  /*21000*/  PRMT R7, R140, 0x7632, R7 ;  /* 0x000076328c077816 */ /* 0x004fe80000000007 */
[----:B------:R-:W-:Y:S02]  /*21010*/  LOP3.LUT R223, R7, 0xff, RZ, 0xc0, !PT ;  /* 0x000000ff07df7812 */ /* 0x000fe400078ec0ff */
[----:B------:R-:W-:Y:S02]  /*21020*/  LOP3.LUT R7, R165, 0xffff, RZ, 0xc0, !PT ;  /* 0x0000ffffa5077812 */ /* 0x000fe400078ec0ff */
[----:B------:R-:W-:Y:S02]  /*21030*/  ISETP.LE.U32.AND P1, PT, R223, UR10, PT ;  /* 0x0000000adf007c0c */ /* 0x000fe4000bf23070 */
[----:B------:R-:W-:Y:S02]  /*21040*/  SHF.R.U32.HI R250, RZ, 0x8, R7 ;  /* 0x00000008fffa7819 */ /* 0x000fe40000011607 */
[----:B---3--:R-:W-:Y:S01]  /*21050*/  F2FP.F16.F32.PACK_AB R7, R149, R2 ;  /* 0x000000029507723e */ /* 0x008fe200000000ff */
[----:B------:R-:W-:Y:S01]  /*21060*/  FFMA.FTZ R2, R21, R187, R2 ;  /* 0x000000bb15027223 */ /* 0x000fe20000010002 */
[----:B------:R-:W-:Y:S01]  /*21070*/  LOP3.LUT R53, R250, 0xffff, RZ, 0xc0, !PT ;  /* 0x0000fffffa357812 */ /* 0x000fe200078ec0ff */
[----:B------:R-:W-:Y:S01]  /*21080*/  FFMA.FTZ R147, R124, UR6, -R132 ;  /* 0x000000067c937c23 */ /* 0x000fe20008010884 */
[----:B------:R-:W-:Y:S02]  /*21090*/  PRMT R6, R7, 0x7632, R6 ;  /* 0x0000763207067816 */ /* 0x000fe40000000006 */
[----:B------:R-:W-:Y:S02]  /*210a0*/  ISETP.LE.U32.AND P6, PT, R53, UR10, PT ;  /* 0x0000000a35007c0c */ /* 0x000fe4000bfc3070 */
[----:B------:R-:W-:Y:S01]  /*210b0*/  LOP3.LUT R53, R170, 0xffff, RZ, 0xc0, !PT ;  /* 0x0000ffffaa357812 */ /* 0x000fe200078ec0ff */
[----:B-1----:R-:W-:Y:S03]  /*210c0*/  IMAD.U32 R45, RZ, RZ, UR27 ;  /* 0x0000001bff2d7e24 */ /* 0x002fe6000f8e00ff */
[----:B------:R-:W-:Y:S01]  /*210d0*/  SHF.R.U32.HI R230, RZ, 0x8, R53 ;  /* 0x00000008ffe67819 */ /* 0x000fe20000011635 */
[--C-:B------:R-:W-:Y:S01]  /*210e0*/  FFMA.FTZ R53, R77, UR6, -R132.reuse ;  /* 0x000000064d357c23 */ /* 0x100fe20008010884 */
[----:B------:R-:W-:Y:S01]  /*210f0*/  LOP3.LUT R44, R221, UR23, R45, 0x96, !PT ;  /* 0x00000017dd2c7c12 */ /* 0x000fe2000f8e962d */
[----:B------:R-:W-:Y:S01]  /*21100*/  @P2 HADD2 R52, -R138.H0_H0, -RZ.H0_H0 ;  /* 0xa00000ff8a342230 */ /* 0x000fe20000000900 */
[----:B------:R-:W-:Y:S01]  /*21110*/  LOP3.LUT R45, R190, 0xffff, RZ, 0xc0, !PT ;  /* 0x0000ffffbe2d7812 */ /* 0x000fe200078ec0ff */
[----:B------:R-:W-:Y:S01]  /*21120*/  FMUL.FTZ R77, R134, R233 ;  /* 0x000000e9864d7220 */ /* 0x000fe20000410000 */
[----:B------:R-:W-:Y:S01]  /*21130*/  @!P1 HADD2 R145, -R7.H0_H0, -RZ.H0_H0 ;  /* 0xa00000ff07919230 */ /* 0x000fe20000000900 */
[----:B------:R-:W-:Y:S01]  /*21140*/  MUFU.EX2 R249, R53 ;  /* 0x0000003500f97308 */ /* 0x000fe20000000800 */
[----:B------:R-:W-:Y:S01]  /*21150*/  PRMT R135, R52, 0x7610, R135 ;  /* 0x0000761034877816 */ /* 0x000fe20000000087 */
[----:B------:R1:W-:Y:S01]  /*21160*/  @P2 STL.S16 [R1+0x160], R52 ;  /* 0x0001603401002387 */ /* 0x0003e20000100600 */
[----:B------:R-:W-:Y:S01]  /*21170*/  SHF.R.U32.HI R251, RZ, 0x8, R45 ;  /* 0x00000008fffb7819 */ /* 0x000fe2000001162d */
[--C-:B------:R-:W-:Y:S01]  /*21180*/  FFMA.FTZ R45, R101, UR6, -R132.reuse ;  /* 0x00000006652d7c23 */ /* 0x100fe20008010884 */
[----:B------:R-:W-:Y:S01]  /*21190*/  @P2 PRMT R138, R135, 0x5410, RZ ;  /* 0x00005410878a2816 */ /* 0x000fe200000000ff */
[----:B------:R2:W-:Y:S01]  /*211a0*/  STL [R1+0x36c], R250 ;  /* 0x00036cfa01007387 */ /* 0x0005e20000100800 */
[----:B------:R-:W-:Y:S03]  /*211b0*/  PRMT R61, R145, 0x7610, R61 ;  /* 0x00007610913d7816 */ /* 0x000fe6000000003d */
[----:B------:R-:W-:Y:S01]  /*211c0*/  MUFU.EX2 R182, R45 ;  /* 0x0000002d00b67308 */ /* 0x000fe20000000800 */
[----:B------:R3:W3:Y:S01]  /*211d0*/  LDL.S16 R135, [R1+0x178] ;  /* 0x0001780001877983 */ /* 0x0006e20000100600 */
[----:B-1----:R-:W-:Y:S03]  /*211e0*/  FFMA.FTZ R52, R69, UR6, -R132 ;  /* 0x0000000645347c23 */ /* 0x002fe60008010884 */
[----:B------:R1:W3:Y:S01]  /*211f0*/  LDL.S16 R69, [R1+0x174] ;  /* 0x0001740001457983 */ /* 0x0002e20000100600 */
[----:B--2---:R-:W-:Y:S04]  /*21200*/  PRMT R250, R7, 0x5410, R6 ;  /* 0x0000541007fa7816 */ /* 0x004fe80000000006 */
[----:B------:R2:W-:Y:S01]  /*21210*/  MUFU.EX2 R246, R52 ;  /* 0x0000003400f67308 */ /* 0x0005e20000000800 */
[----:B------:R-:W-:Y:S01]  /*21220*/  @!P1 PRMT R7, R61, 0x5410, RZ ;  /* 0x000054103d079816 */ /* 0x000fe200000000ff */
[----:B------:R1:W-:Y:S04]  /*21230*/  @!P1 STL.S16 [R1+0x168], R145 ;  /* 0x0001689101009387 */ /* 0x0003e80000100600 */
[----:B------:R1:W-:Y:S01]  /*21240*/  STG.E.U16 desc[UR20][R136.64], R7 ;  /* 0x0000000788007986 */ /* 0x0003e2000c101514 */
[----:B--2---:R-:W-:Y:S01]  /*21250*/  FFMA.FTZ R52, R76, UR6, -R132 ;  /* 0x000000064c347c23 */ /* 0x004fe20008010884 */
[----:B------:R-:W-:Y:S03]  /*21260*/  FMUL.FTZ R76, R134, R232 ;  /* 0x000000e8864c7220 */ /* 0x000fe60000410000 */
[----:B------:R2:W-:Y:S01]  /*21270*/  MUFU.EX2 R247, R52 ;  /* 0x0000003400f77308 */ /* 0x0005e20000000800 */
[----:B-1----:R-:W-:Y:S01]  /*21280*/  FFMA.FTZ R145, R126, UR6, -R4 ;  /* 0x000000067e917c23 */ /* 0x002fe20008010804 */
[----:B------:R-:W-:Y:S01]  /*21290*/  FFMA.FTZ R7, R92, UR6, -R132 ;  /* 0x000000065c077c23 */ /* 0x000fe20008010884 */
[----:B------:R-:W-:Y:S01]  /*212a0*/  FFMA.FTZ R92, R71, UR6, -R4 ;  /* 0x00000006475c7c23 */ /* 0x000fe20008010804 */
[----:B------:R-:W-:Y:S02]  /*212b0*/  IMAD.MOV.U32 R71, RZ, RZ, R169 ;  /* 0x000000ffff477224 */ /* 0x000fe400078e00a9 */
[----:B------:R-:W-:Y:S04]  /*212c0*/  FFMA.FTZ R169, R113, UR6, -R3 ;  /* 0x0000000671a97c23 */ /* 0x000fe80008010803 */
[----:B------:R1:W-:Y:S01]  /*212d0*/  MUFU.EX2 R241, R7 ;  /* 0x0000000700f17308 */ /* 0x0003e20000000800 */
[----:B--2---:R-:W-:Y:S04]  /*212e0*/  F2FP.F16.F32.PACK_AB R52, R160, R156 ;  /* 0x0000009ca034723e */ /* 0x004fe800000000ff */
[C---:B------:R-:W-:Y:S02]  /*212f0*/  PRMT R139, R52.reuse, 0x7610, R139 ;  /* 0x00007610348b7816 */ /* 0x040fe4000000008b */
[----:B------:R-:W-:Y:S01]  /*21300*/  PRMT R140, R52, 0x7632, R140 ;  /* 0x00007632348c7816 */ /* 0x000fe2000000008c */
[--C-:B------:R-:W-:Y:S04]  /*21310*/  FFMA.FTZ R52, R84, UR6, -R132.reuse ;  /* 0x0000000654347c23 */ /* 0x100fe80008010884 */
[----:B------:R2:W-:Y:S01]  /*21320*/  MUFU.EX2 R211, R52 ;  /* 0x0000003400d37308 */ /* 0x0005e20000000800 */
[----:B-1----:R-:W-:Y:S01]  /*21330*/  LOP3.LUT R7, R251, 0xffff, RZ, 0xc0, !PT ;  /* 0x0000fffffb077812 */ /* 0x002fe200078ec0ff */
[----:B--2---:R-:W-:Y:S08]  /*21340*/  FFMA.FTZ R52, R85, UR6, -R132 ;  /* 0x0000000655347c23 */ /* 0x004ff00008010884 */
[----:B------:R1:W-:Y:S02]  /*21350*/  MUFU.EX2 R183, R52 ;  /* 0x0000003400b77308 */ /* 0x0003e40000000800 */
[----:B-1----:R-:W-:Y:S04]  /*21360*/  LOP3.LUT R52, R191, 0xffff, RZ, 0xc0, !PT ;  /* 0x0000ffffbf347812 */ /* 0x002fe800078ec0ff */
[----:B------:R-:W-:Y:S01]  /*21370*/  SHF.R.U32.HI R180, RZ, 0x8, R52 ;  /* 0x00000008ffb47819 */ /* 0x000fe20000011634 */
[----:B----4-:R-:W-:Y:S05]  /*21380*/  @!P0 HADD2 R60, -R6.H0_H0, -RZ.H0_H0 ;  /* 0xa00000ff063c8230 */ /* 0x010fea0000000900 */
[----:B------:R-:W-:Y:S01]  /*21390*/  PRMT R20, R60, 0x7610, R20 ;  /* 0x000076103c147816 */ /* 0x000fe20000000014 */
[----:B------:R1:W-:Y:S03]  /*213a0*/  @!P0 STL.S16 [R1+0x164], R60 ;  /* 0x0001643c01008387 */ /* 0x0003e60000100600 */
[----:B------:R-:W-:Y:S01]  /*213b0*/  @!P0 PRMT R6, R20, 0x5410, RZ ;  /* 0x0000541014068816 */ /* 0x000fe200000000ff */
[----:B------:R2:W-:Y:S01]  /*213c0*/  STL [R1+0x378], R250 ;  /* 0x000378fa01007387 */ /* 0x0005e20000100800 */
[----:B------:R-:W-:Y:S03]  /*213d0*/  PRMT R20, R142, 0x7772, RZ ;  /* 0x000077728e147816 */ /* 0x000fe600000000ff */
[----:B------:R4:W-:Y:S01]  /*213e0*/  STG.E.U16 desc[UR20][R136.64+0x2], R6 ;  /* 0x0000020688007986 */ /* 0x0009e2000c101514 */
[----:B-1----:R-:W-:Y:S04]  /*213f0*/  LOP3.LUT R60, R165, 0xff, RZ, 0xc0, !PT ;  /* 0x000000ffa53c7812 */ /* 0x002fe800078ec0ff */
[----:B------:R-:W-:Y:S01]  /*21400*/  ISETP.LE.U32.AND P2, PT, R60, UR10, PT ;  /* 0x0000000a3c007c0c */ /* 0x000fe2000bf43070 */
[----:B------:R1:W-:Y:S01]  /*21410*/  STL [R1+0x2c], R60 ;  /* 0x00002c3c01007387 */ /* 0x0003e20000100800 */
[----:B--2---:R-:W-:Y:S01]  /*21420*/  FMUL.FTZ R250, R134, R237 ;  /* 0x000000ed86fa7220 */ /* 0x004fe20000410000 */
[----:B------:R-:W-:Y:S02]  /*21430*/  IMAD.MOV.U32 R237, RZ, RZ, R155 ;  /* 0x000000ffffed7224 */ /* 0x000fe400078e009b */
[--C-:B------:R-:W-:Y:S01]  /*21440*/  FFMA.FTZ R155, R97, UR6, -R3.reuse ;  /* 0x00000006619b7c23 */ /* 0x100fe20008010803 */
[----:B------:R2:W-:Y:S01]  /*21450*/  STL [R1+0x358], R230 ;  /* 0x000358e601007387 */ /* 0x0005e20000100800 */
[----:B----4-:R-:W-:Y:S01]  /*21460*/  FFMA.FTZ R6, R93, UR6, -R132 ;  /* 0x000000065d067c23 */ /* 0x010fe20008010884 */
[----:B------:R-:W-:Y:S01]  /*21470*/  IMAD.WIDE.U32 R136, R44, -0x326172a9, RZ ;  /* 0xcd9e8d572c887825 */ /* 0x000fe200078e00ff */
[----:B------:R-:W-:Y:S02]  /*21480*/  LOP3.LUT R44, R180, 0xffff, RZ, 0xc0, !PT ;  /* 0x0000ffffb42c7812 */ /* 0x000fe400078ec0ff */
[----:B------:R4:W-:Y:S01]  /*21490*/  MUFU.EX2 R225, R6 ;  /* 0x0000000600e17308 */ /* 0x0009e20000000800 */
[----:B------:R-:W-:Y:S01]  /*214a0*/  FFMA.FTZ R93, R78, UR6, -R4 ;  /* 0x000000064e5d7c23 */ /* 0x000fe20008010804 */
[----:B------:R-:W-:Y:S01]  /*214b0*/  ISETP.LE.U32.AND P1, PT, R44, UR10, PT ;  /* 0x0000000a2c007c0c */ /* 0x000fe2000bf23070 */
[----:B------:R-:W-:Y:S01]  /*214c0*/  FMUL.FTZ R78, R21, R234 ;  /* 0x000000ea154e7220 */ /* 0x000fe20000410000 */
[----:B------:R-:W-:Y:S02]  /*214d0*/  LOP3.LUT R44, R137, R184, RZ, 0x3c, !PT ;  /* 0x000000b8892c7212 */ /* 0x000fe400078e3cff */
[----:B-1----:R-:W-:Y:S01]  /*214e0*/  LOP3.LUT R60, R230, 0xffff, RZ, 0xc0, !PT ;  /* 0x0000ffffe63c7812 */ /* 0x002fe200078ec0ff */
[----:B----4-:R-:W-:Y:S01]  /*214f0*/  FADD.FTZ R6, -R13, R192 ;  /* 0x000000c00d067221 */ /* 0x010fe20000010100 */
[----:B------:R-:W-:Y:S01]  /*21500*/  FFMA.FTZ R192, R117, UR6, -R132 ;  /* 0x0000000675c07c23 */ /* 0x000fe20008010884 */
[----:B------:R-:W-:Y:S01]  /*21510*/  FFMA.FTZ R117, R65, UR6, -R3 ;  /* 0x0000000641757c23 */ /* 0x000fe20008010803 */
[----:B------:R-:W-:Y:S01]  /*21520*/  ISETP.LE.U32.AND P0, PT, R60, UR10, PT ;  /* 0x0000000a3c007c0c */ /* 0x000fe2000bf03070 */
[----:B------:R-:W-:Y:S01]  /*21530*/  FMUL.FTZ R6, R6, UR6 ;  /* 0x0000000606067c20 */ /* 0x000fe20008410000 */
[----:B------:R-:W-:Y:S01]  /*21540*/  PRMT R60, R142, 0x7773, RZ ;  /* 0x000077738e3c7816 */ /* 0x000fe200000000ff */
[----:B------:R-:W-:Y:S01]  /*21550*/  FFMA.FTZ R142, R87, UR6, -R4 ;  /* 0x00000006578e7c23 */ /* 0x000fe20008010804 */
[----:B--2---:R-:W-:Y:S03]  /*21560*/  PRMT R230, R139, 0x5410, R140 ;  /* 0x000054108be67816 */ /* 0x004fe6000000008c */
[----:B------:R1:W-:Y:S01]  /*21570*/  STL [R1+0xc0], R60 ;  /* 0x0000c03c01007387 */ /* 0x0003e20000100800 */
[----:B------:R-:W-:Y:S03]  /*21580*/  MUFU.EX2 R6, R6 ;  /* 0x0000000600067308 */ /* 0x000fe60000000800 */
[----:B------:R-:W2:Y:S01]  /*21590*/  LDL.LU R61, [R1] ;  /* 0x00000000013d7983 */ /* 0x000ea20000300800 */
[----:B---3--:R-:W-:Y:S05]  /*215a0*/  @!P2 HADD2 R135, -R139.H0_H0, -RZ.H0_H0 ;  /* 0xa00000ff8b87a230 */ /* 0x008fea0000000900 */
[----:B------:R-:W-:Y:S04]  /*215b0*/  PRMT R68, R135, 0x7610, R68 ;  /* 0x0000761087447816 */ /* 0x000fe80000000044 */
[----:B------:R-:W-:Y:S01]  /*215c0*/  @!P2 PRMT R139, R68, 0x5410, RZ ;  /* 0x00005410448ba816 */ /* 0x000fe200000000ff */
[----:B-1----:R-:W3:Y:S01]  /*215d0*/  LDL.LU R60, [R1+0x4] ;  /* 0x00000400013c7983 */ /* 0x002ee20000300800 */
[----:B------:R-:W-:Y:S03]  /*215e0*/  @!P6 HADD2 R69, -R140.H0_H0, -RZ.H0_H0 ;  /* 0xa00000ff8c45e230 */ /* 0x000fe60000000900 */
[----:B------:R1:W-:Y:S01]  /*215f0*/  @!P2 STL.S16 [R1+0x178], R135 ;  /* 0x000178870100a387 */ /* 0x0003e20000100600 */
[----:B------:R-:W-:Y:S01]  /*21600*/  ISETP.LE.U32.AND P2, PT, R7, UR10, PT ;  /* 0x0000000a07007c0c */ /* 0x000fe2000bf43070 */
[--C-:B------:R-:W-:Y:S01]  /*21610*/  FFMA.FTZ R7, R100, UR6, -R132.reuse ;  /* 0x0000000664077c23 */ /* 0x100fe20008010884 */
[----:B------:R-:W-:Y:S01]  /*21620*/  PRMT R53, R69, 0x7610, R53 ;  /* 0x0000761045357816 */ /* 0x000fe20000000035 */
[----:B------:R-:W-:Y:S01]  /*21630*/  @!P6 STL.S16 [R1+0x174], R69 ;  /* 0x000174450100e387 */ /* 0x000fe20000100600 */
[----:B------:R-:W-:Y:S02]  /*21640*/  FFMA.FTZ R132, R125, UR6, -R132 ;  /* 0x000000067d847c23 */ /* 0x000fe40008010884 */
[----:B------:R-:W-:Y:S01]  /*21650*/  @!P6 PRMT R140, R53, 0x5410, RZ ;  /* 0x00005410358ce816 */ /* 0x000fe200000000ff */
[----:B------:R-:W-:Y:S01]  /*21660*/  STL [R1+0x35c], R251 ;  /* 0x00035cfb01007387 */ /* 0x000fe20000100800 */
[----:B------:R-:W-:Y:S04]  /*21670*/  IMAD.WIDE.U32 R52, R44, -0x2daee0ad, RZ ;  /* 0xd2511f532c347825 */ /* 0x000fe800078e00ff */
[----:B------:R-:W-:Y:S01]  /*21680*/  FMUL.FTZ R44, R134, R236 ;  /* 0x000000ec862c7220 */ /* 0x000fe20000410000 */
[----:B------:R4:W-:Y:S01]  /*21690*/  MUFU.EX2 R125, R14 ;  /* 0x0000000e007d7308 */ /* 0x0009e20000000800 */
[----:B------:R4:W-:Y:S01]  /*216a0*/  STL [R1+0x354], R180 ;  /* 0x000354b401007387 */ /* 0x0009e20000100800 */
[----:B------:R-:W-:Y:S02]  /*216b0*/  IMAD.MOV.U32 R236, RZ, RZ, R154 ;  /* 0x000000ffffec7224 */ /* 0x000fe400078e009a */
[----:B------:R-:W-:Y:S01]  /*216c0*/  IMAD.MOV.U32 R154, RZ, RZ, R222 ;  /* 0x000000ffff9a7224 */ /* 0x000fe200078e00de */
[----:B------:R-:W-:Y:S01]  /*216d0*/  LOP3.LUT R222, R170, 0xff, RZ, 0xc0, !PT ;  /* 0x000000ffaade7812 */ /* 0x000fe200078ec0ff */
[----:B------:R4:W-:Y:S04]  /*216e0*/  STL [R1+0x368], R230 ;  /* 0x000368e601007387 */ /* 0x0009e80000100800 */
[----:B------:R-:W-:Y:S04]  /*216f0*/  STL [R1+0x350], R13 ;  /* 0x0003500d01007387 */ /* 0x000fe80000100800 */
[----:B------:R-:W-:Y:S01]  /*21700*/  STL [R1+0x360], R147 ;  /* 0x0003609301007387 */ /* 0x000fe20000100800 */
[--C-:B-1----:R-:W-:Y:S01]  /*21710*/  FFMA.FTZ R135, R128, UR6, -R3.reuse ;  /* 0x0000000680877c23 */ /* 0x102fe20008010803 */
[--C-:B----4-:R-:W-:Y:S02]  /*21720*/  FFMA.FTZ R14, R15, UR6, -R4.reuse ;  /* 0x000000060f0e7c23 */ /* 0x110fe40008010804 */
[----:B------:R-:W-:Y:S01]  /*21730*/  STL [R1+0x364], R132 ;  /* 0x0003648401007387 */ /* 0x000fe20000100800 */
[--C-:B------:R-:W-:Y:S01]  /*21740*/  FFMA.FTZ R15, R23, UR6, -R4.reuse ;  /* 0x00000006170f7c23 */ /* 0x100fe20008010804 */
[--C-:B------:R-:W-:Y:S01]  /*21750*/  FFMA.FTZ R23, R38, UR6, -R4.reuse ;  /* 0x0000000626177c23 */ /* 0x100fe20008010804 */
[----:B------:R1:W-:Y:S01]  /*21760*/  MUFU.EX2 R109, R14 ;  /* 0x0000000e006d7308 */ /* 0x0003e20000000800 */
[--C-:B------:R-:W-:Y:S01]  /*21770*/  FFMA.FTZ R38, R55, UR6, -R4.reuse ;  /* 0x0000000637267c23 */ /* 0x100fe20008010804 */
[----:B------:R-:W-:Y:S01]  /*21780*/  FFMA.FTZ R55, R70, UR6, -R4 ;  /* 0x0000000646377c23 */ /* 0x000fe20008010804 */
[----:B------:R-:W-:Y:S02]  /*21790*/  IMAD.MOV.U32 R70, RZ, RZ, R168 ;  /* 0x000000ffff467224 */ /* 0x000fe400078e00a8 */
[--C-:B------:R-:W-:Y:S05]  /*217a0*/  FFMA.FTZ R168, R112, UR6, -R3.reuse ;  /* 0x0000000670a87c23 */ /* 0x100fea0008010803 */
[----:B------:R4:W3:Y:S01]  /*217b0*/  MUFU.EX2 R180, R7 ;  /* 0x0000000700b47308 */ /* 0x0008e20000000800 */
[----:B------:R-:W-:Y:S09]  /*217c0*/  IMAD.MOV.U32 R230, RZ, RZ, R154 ;  /* 0x000000ffffe67224 */ /* 0x000ff200078e009a */
[----:B------:R-:W-:Y:S01]  /*217d0*/  MUFU.EX2 R97, R38 ;  /* 0x0000002600617308 */ /* 0x000fe20000000800 */
[----:B-1----:R-:W-:Y:S01]  /*217e0*/  FFMA.FTZ R14, R31, UR6, -R4 ;  /* 0x000000061f0e7c23 */ /* 0x002fe20008010804 */
[----:B------:R-:W-:Y:S01]  /*217f0*/  FADD.FTZ R31, R159, R0 ;  /* 0x000000009f1f7221 */ /* 0x000fe20000010000 */
[----:B------:R-:W-:Y:S07]  /*21800*/  FFMA.FTZ R0, R8, UR6, -R3 ;  /* 0x0000000608007c23 */ /* 0x000fee0008010803 */
[----:B------:R-:W-:Y:S01]  /*21810*/  MUFU.EX2 R111, R14 ;  /* 0x0000000e006f7308 */ /* 0x000fe20000000800 */
[----:B----4-:R-:W-:Y:S09]  /*21820*/  LOP3.LUT R7, R136, R166, RZ, 0x3c, !PT ;  /* 0x000000a688077212 */ /* 0x010ff200078e3cff */
[----:B------:R-:W1:Y:S01]  /*21830*/  MUFU.EX2 R0, R0 ;  /* 0x0000000000007308 */ /* 0x000e620000000800 */
[C---:B--2---:R-:W-:Y:S05]  /*21840*/  FMUL.FTZ R61, R134.reuse, R61 ;  /* 0x0000003d863d7220 */ /* 0x044fea0000410000 */
[----:B------:R2:W-:Y:S01]  /*21850*/  STL [R1], R61 ;  /* 0x0000003d01007387 */ /* 0x0005e20000100800 */
[C---:B---3--:R-:W-:Y:S01]  /*21860*/  FMUL.FTZ R45, R134.reuse, R60 ;  /* 0x0000003c862d7220 */ /* 0x048fe20000410000 */
[C---:B------:R-:W-:Y:S01]  /*21870*/  FMUL.FTZ R60, R134.reuse, R216 ;  /* 0x000000d8863c7220 */ /* 0x040fe20000410000 */
[----:B------:R-:W-:Y:S03]  /*21880*/  IMAD.MOV.U32 R216, RZ, RZ, R236 ;  /* 0x000000ffffd87224 */ /* 0x000fe600078e00ec */
[----:B------:R-:W-:Y:S01]  /*21890*/  STL [R1+0x4], R45 ;  /* 0x0000042d01007387 */ /* 0x000fe20000100800 */
[----:B------:R-:W-:Y:S02]  /*218a0*/  IMAD.MOV.U32 R128, RZ, RZ, R216 ;  /* 0x000000ffff807224 */ /* 0x000fe400078e00d8 */
[----:B------:R-:W-:Y:S01]  /*218b0*/  IMAD.MOV.U32 R216, RZ, RZ, R180 ;  /* 0x000000ffffd87224 */ /* 0x000fe200078e00b4 */
[----:B------:R3:W-:Y:S01]  /*218c0*/  STL [R1+0x10], R44 ;  /* 0x0000102c01007387 */ /* 0x0007e20000100800 */
[----:B--2---:R-:W-:Y:S01]  /*218d0*/  FMUL.FTZ R61, R134, R217 ;  /* 0x000000d9863d7220 */ /* 0x004fe20000410000 */
[----:B------:R-:W-:Y:S01]  /*218e0*/  IMAD.MOV.U32 R217, RZ, RZ, R237 ;  /* 0x000000ffffd97224 */ /* 0x000fe200078e00ed */
[----:B------:R-:W-:Y:S01]  /*218f0*/  MUFU.EX2 R134, R15 ;  /* 0x0000000f00867308 */ /* 0x000fe20000000800 */
[----:B------:R-:W2:Y:S04]  /*21900*/  LDL.LU R85, [R1+0x8] ;  /* 0x0000080001557983 */ /* 0x000ea80000300800 */
[----:B------:R-:W4:Y:S04]  /*21910*/  LDL.LU R84, [R1+0xc] ;  /* 0x00000c0001547983 */ /* 0x000f280000300800 */
[----:B------:R1:W4:Y:S04]  /*21920*/  LDL.S16 R101, [R1+0x190] ;  /* 0x0001900001657983 */ /* 0x0003280000100600 */
[----:B------:R-:W-:Y:S04]  /*21930*/  STL [R1+0x37c], R250 ;  /* 0x00037cfa01007387 */ /* 0x000fe80000100800 */
[----:B------:R1:W-:Y:S04]  /*21940*/  STL [R1+0x370], R76 ;  /* 0x0003704c01007387 */ /* 0x0003e80000100800 */
[----:B------:R1:W-:Y:S01]  /*21950*/  STL [R1+0x374], R77 ;  /* 0x0003744d01007387 */ /* 0x0003e20000100800 */
[----:B---3--:R-:W-:Y:S01]  /*21960*/  IMAD.WIDE.U32 R44, R7, -0x2daee0ad, RZ ;  /* 0xd2511f53072c7825 */ /* 0x008fe200078e00ff */
[----:B------:R-:W-:Y:S02]  /*21970*/  LOP3.LUT R7, R212, UR13, R53, 0x96, !PT ;  /* 0x0000000dd4077c12 */ /* 0x000fe4000f8e9635 */
[----:B------:R2:W-:Y:S01]  /*21980*/  STL [R1+0x380], R60 ;  /* 0x0003803c01007387 */ /* 0x0005e20000100800 */
[--C-:B------:R-:W-:Y:S01]  /*21990*/  FFMA.FTZ R53, R62, UR6, -R4.reuse ;  /* 0x000000063e357c23 */ /* 0x100fe20008010804 */
[----:B------:R-:W-:Y:S01]  /*219a0*/  LOP3.LUT R52, R52, UR12, R45, 0x96, !PT ;  /* 0x0000000c34347c12 */ /* 0x000fe2000f8e962d */
[----:B------:R-:W-:Y:S04]  /*219b0*/  IMAD.WIDE.U32 R68, R7, -0x326172a9, RZ ;  /* 0xcd9e8d5707447825 */ /* 0x000fe800078e00ff */
[--C-:B------:R-:W-:Y:S01]  /*219c0*/  FFMA.FTZ R7, R30, UR6, -R4.reuse ;  /* 0x000000061e077c23 */ /* 0x100fe20008010804 */
[----:B------:R-:W-:Y:S01]  /*219d0*/  MUFU.EX2 R154, R53 ;  /* 0x00000035009a7308 */ /* 0x000fe20000000800 */
[--C-:B------:R-:W-:Y:S01]  /*219e0*/  FFMA.FTZ R45, R22, UR6, -R4.reuse ;  /* 0x00000006162d7c23 */ /* 0x100fe20008010804 */
[--C-:B------:R-:W-:Y:S01]  /*219f0*/  FFMA.FTZ R22, R39, UR6, -R4.reuse ;  /* 0x0000000627167c23 */ /* 0x100fe20008010804 */
[--C-:B------:R-:W-:Y:S01]  /*21a00*/  FFMA.FTZ R39, R54, UR6, -R4.reuse ;  /* 0x0000000636277c23 */ /* 0x100fe20008010804 */
[--C-:B------:R-:W-:Y:S01]  /*21a10*/  FFMA.FTZ R54, R63, UR6, -R4.reuse ;  /* 0x000000063f367c23 */ /* 0x100fe20008010804 */
[----:B------:R-:W-:Y:S01]  /*21a20*/  FFMA.FTZ R4, R127, UR6, -R4 ;  /* 0x000000067f047c23 */ /* 0x000fe20008010804 */
[C---:B------:R-:W-:Y:S01]  /*21a30*/  FMUL.FTZ R62, R21.reuse, R218 ;  /* 0x000000da153e7220 */ /* 0x040fe20000410000 */
[C---:B------:R-:W-:Y:S03]  /*21a40*/  FMUL.FTZ R63, R21.reuse, R219 ;  /* 0x000000db153f7220 */ /* 0x040fe60000410000 */
[----:B------:R3:W-:Y:S01]  /*21a50*/  MUFU.EX2 R150, R7 ;  /* 0x0000000700967308 */ /* 0x0007e20000000800 */
[----:B------:R-:W-:Y:S02]  /*21a60*/  IMAD.MOV.U32 R218, RZ, RZ, R70 ;  /* 0x000000ffffda7224 */ /* 0x000fe400078e0046 */
[----:B------:R-:W-:Y:S02]  /*21a70*/  IMAD.MOV.U32 R219, RZ, RZ, R71 ;  /* 0x000000ffffdb7224 */ /* 0x000fe400078e0047 */
[C---:B-1----:R-:W-:Y:S01]  /*21a80*/  FMUL.FTZ R76, R21.reuse, R239 ;  /* 0x000000ef154c7220 */ /* 0x042fe20000410000 */
[----:B------:R-:W-:Y:S04]  /*21a90*/  FMUL.FTZ R77, R21, R238 ;  /* 0x000000ee154d7220 */ /* 0x000fe80000410000 */
[----:B------:R-:W-:Y:S01]  /*21aa0*/  MUFU.EX2 R127, R23 ;  /* 0x00000017007f7308 */ /* 0x000fe20000000800 */
[----:B---3--:R-:W-:Y:S09]  /*21ab0*/  LOP3.LUT R7, R158, UR16, R69, 0x96, !PT ;  /* 0x000000109e077c12 */ /* 0x008ff2000f8e9645 */
[----:B------:R1:W-:Y:S01]  /*21ac0*/  MUFU.EX2 R118, R22 ;  /* 0x0000001600767308 */ /* 0x0003e20000000800 */
[----:B------:R-:W-:Y:S01]  /*21ad0*/  IMAD.WIDE.U32 R14, R7, -0x2daee0ad, RZ ;  /* 0xd2511f53070e7825 */ /* 0x000fe200078e00ff */
[----:B------:R-:W-:Y:S08]  /*21ae0*/  F2FP.F16.F32.PACK_AB R7, R205, R204 ;  /* 0x000000cccd07723e */ /* 0x000ff000000000ff */
[----:B------:R3:W-:Y:S01]  /*21af0*/  MUFU.EX2 R148, R45 ;  /* 0x0000002d00947308 */ /* 0x0007e20000000800 */
[C---:B------:R-:W-:Y:S02]  /*21b00*/  PRMT R95, R7.reuse, 0x7610, R95 ;  /* 0x00007610075f7816 */ /* 0x040fe4000000005f */
[----:B------:R-:W-:Y:S02]  /*21b10*/  PRMT R100, R7, 0x7632, R100 ;  /* 0x0000763207647816 */ /* 0x000fe40000000064 */
[----:B------:R-:W-:Y:S01]  /*21b20*/  LOP3.LUT R30, R44, UR11, R15, 0x96, !PT ;  /* 0x0000000b2c1e7c12 */ /* 0x000fe2000f8e960f */
[----:B------:R-:W-:Y:S01]  /*21b30*/  FFMA.FTZ R44, R16, UR6, -R3 ;  /* 0x00000006102c7c23 */ /* 0x000fe20008010803 */
[----:B------:R-:W-:Y:S01]  /*21b40*/  PRMT R244, R95, 0x5410, R100 ;  /* 0x000054105ff47816 */ /* 0x000fe20000000064 */
[----:B------:R-:W-:Y:S01]  /*21b50*/  FADD.FTZ R16, R153, R31 ;  /* 0x0000001f99107221 */ /* 0x000fe20000010000 */
[----:B-1----:R-:W-:Y:S04]  /*21b60*/  IMAD.WIDE.U32 R22, R52, -0x326172a9, RZ ;  /* 0xcd9e8d5734167825 */ /* 0x002fe800078e00ff */
[----:B------:R-:W-:Y:S01]  /*21b70*/  FFMA.FTZ R52, R25, UR6, -R3 ;  /* 0x0000000619347c23 */ /* 0x000fe20008010803 */
[----:B------:R1:W-:Y:S01]  /*21b80*/  MUFU.EX2 R162, R39 ;  /* 0x0000002700a27308 */ /* 0x0003e20000000800 */
[----:B------:R-:W-:Y:S01]  /*21b90*/  LOP3.LUT R15, R68, UR15, R23, 0x96, !PT ;  /* 0x0000000f440f7c12 */ /* 0x000fe2000f8e9617 */
[--C-:B---3--:R-:W-:Y:S01]  /*21ba0*/  FFMA.FTZ R45, R17, UR6, -R3.reuse ;  /* 0x00000006112d7c23 */ /* 0x108fe20008010803 */
[--C-:B-1----:R-:W-:Y:S01]  /*21bb0*/  FFMA.FTZ R39, R57, UR6, -R3.reuse ;  /* 0x0000000639277c23 */ /* 0x102fe20008010803 */
[C---:B--2---:R-:W-:Y:S01]  /*21bc0*/  FMUL.FTZ R60, R21.reuse, R85 ;  /* 0x00000055153c7220 */ /* 0x044fe20000410000 */
[----:B----4-:R-:W-:Y:S04]  /*21bd0*/  FMUL.FTZ R250, R21, R84 ;  /* 0x0000005415fa7220 */ /* 0x010fe80000410000 */
[----:B------:R1:W-:Y:S01]  /*21be0*/  STL.64 [R1+0x390], R60 ;  /* 0x0003903c01007387 */ /* 0x0003e20000100a00 */
[----:B------:R-:W-:Y:S01]  /*21bf0*/  FFMA.FTZ R21, R9, UR6, -R3 ;  /* 0x0000000609157c23 */ /* 0x000fe20008010803 */
[----:B------:R-:W-:Y:S02]  /*21c00*/  @!P5 HADD2 R101, -R95.H0_H0, -RZ.H0_H0 ;  /* 0xa00000ff5f65d230 */ /* 0x000fe40000000900 */
[----:B------:R2:W3:Y:S03]  /*21c10*/  LDL.S16 R187, [R1+0x18c] ;  /* 0x00018c0001bb7983 */ /* 0x0004e60000100600 */
[----:B------:R-:W-:Y:S01]  /*21c20*/  PRMT R7, R101, 0x7610, R7 ;  /* 0x0000761065077816 */ /* 0x000fe20000000007 */
[----:B------:R-:W4:Y:S03]  /*21c30*/  LDL.LU R186, [R1+0x2f8] ;  /* 0x0002f80001ba7983 */ /* 0x000f260000300800 */
[----:B------:R-:W-:Y:S01]  /*21c40*/  @!P5 PRMT R95, R7, 0x5410, RZ ;  /* 0x00005410075fd816 */ /* 0x000fe200000000ff */
[----:B------:R-:W2:Y:S01]  /*21c50*/  LDL.LU R157, [R1+0x2fc] ;  /* 0x0002fc00019d7983 */ /* 0x000ea20000300800 */
[----:B------:R-:W-:Y:S03]  /*21c60*/  FADD.FTZ R7, -R12, R193 ;  /* 0x000000c10c077221 */ /* 0x000fe60000010100 */
[----:B------:R-:W3:Y:S01]  /*21c70*/  LDL.LU R147, [R1+0x2e8] ;  /* 0x0002e80001937983 */ /* 0x000ee20000300800 */
[----:B------:R-:W-:Y:S03]  /*21c80*/  FMUL.FTZ R7, R7, UR6 ;  /* 0x0000000607077c20 */ /* 0x000fe60008410000 */
[----:B------:R-:W3:Y:S03]  /*21c90*/  LDL.LU R132, [R1+0x2ec] ;  /* 0x0002ec0001847983 */ /* 0x000ee60000300800 */
[----:B------:R-:W3:Y:S01]  /*21ca0*/  MUFU.EX2 R7, R7 ;  /* 0x0000000700077308 */ /* 0x000ee20000000800 */
[----:B------:R-:W3:Y:S04]  /*21cb0*/  LDL.LU R84, [R1+0x2d8] ;  /* 0x0002d80001547983 */ /* 0x000ee80000300800 */
[----:B------:R-:W3:Y:S04]  /*21cc0*/  LDL.LU R85, [R1+0x2dc] ;  /* 0x0002dc0001557983 */ /* 0x000ee80000300800 */
[----:B------:R-:W3:Y:S04]  /*21cd0*/  LDL.LU R87, [R1+0x2c8] ;  /* 0x0002c80001577983 */ /* 0x000ee80000300800 */
[----:B------:R-:W3:Y:S04]  /*21ce0*/  LDL.LU R86, [R1+0x2cc] ;  /* 0x0002cc0001567983 */ /* 0x000ee80000300800 */
[----:B-1----:R-:W3:Y:S04]  /*21cf0*/  LDL.LU.64 R60, [R1+0x50] ;  /* 0x00005000013c7983 */ /* 0x002ee80000300a00 */
[----:B------:R1:W-:Y:S04]  /*21d00*/  @!P5 STL.S16 [R1+0x190], R101 ;  /* 0x000190650100d387 */ /* 0x0003e80000100600 */
[----:B------:R-:W3:Y:S01]  /*21d10*/  LDL.LU R24, [R1+0x2d4] ;  /* 0x0002d40001187983 */ /* 0x000ee20000300800 */
[--C-:B-1----:R-:W-:Y:S01]  /*21d20*/  FFMA.FTZ R101, R40, UR6, -R3.reuse ;  /* 0x0000000628657c23 */ /* 0x102fe20008010803 */
[----:B------:R-:W-:Y:S04]  /*21d30*/  IMAD.WIDE.U32 R40, R15, -0x2daee0ad, RZ ;  /* 0xd2511f530f287825 */ /* 0x000fe800078e00ff */
[----:B------:R-:W-:Y:S01]  /*21d40*/  FFMA.FTZ R3, R129, UR6, -R3 ;  /* 0x0000000681037c23 */ /* 0x000fe20008010803 */
[----:B------:R-:W-:Y:S01]  /*21d50*/  IMAD.MOV.U32 R129, RZ, RZ, R217 ;  /* 0x000000ffff817224 */ /* 0x000fe200078e00d9 */
[----:B------:R-:W-:Y:S01]  /*21d60*/  LOP3.LUT R8, R14, UR25, R41, 0x96, !PT ;  /* 0x000000190e087c12 */ /* 0x000fe2000f8e9629 */
[----:B------:R-:W-:Y:S04]  /*21d70*/  IMAD.WIDE.U32 R14, R30, -0x326172a9, RZ ;  /* 0xcd9e8d571e0e7825 */ /* 0x000fe800078e00ff */
[----:B------:R-:W-:Y:S01]  /*21d80*/  IMAD.WIDE.U32 R8, R8, -0x326172a9, RZ ;  /* 0xcd9e8d5708087825 */ /* 0x000fe200078e00ff */
[----:B------:R-:W-:Y:S02]  /*21d90*/  LOP3.LUT R31, R22, UR17, R15, 0x96, !PT ;  /* 0x00000011161f7c12 */ /* 0x000fe4000f8e960f */
[----:B------:R-:W-:Y:S02]  /*21da0*/  F2FP.F16.F32.PACK_AB R15, R208, R207 ;  /* 0x000000cfd00f723e */ /* 0x000fe400000000ff */
[----:B------:R-:W-:Y:S02]  /*21db0*/  LOP3.LUT R65, R14, UR5, R9, 0x96, !PT ;  /* 0x000000050e417c12 */ /* 0x000fe4000f8e9609 */
[----:B------:R-:W-:Y:S01]  /*21dc0*/  PRMT R64, R15, 0x7610, R64 ;  /* 0x000076100f407816 */ /* 0x000fe20000000040 */
[----:B------:R-:W-:Y:S01]  /*21dd0*/  MUFU.EX2 R14, R11 ;  /* 0x0000000b000e7308 */ /* 0x000fe20000000800 */
[----:B------:R-:W-:Y:S02]  /*21de0*/  LOP3.LUT R9, R65, 0xffff, RZ, 0xc0, !PT ;  /* 0x0000ffff41097812 */ /* 0x000fe400078ec0ff */
[----:B------:R-:W-:Y:S02]  /*21df0*/  PRMT R57, R15, 0x7632, R57 ;  /* 0x000076320f397816 */ /* 0x000fe40000000039 */
[----:B------:R-:W-:Y:S02]  /*21e00*/  SHF.R.U32.HI R217, RZ, 0x8, R9 ;  /* 0x00000008ffd97819 */ /* 0x000fe40000011609 */
[----:B------:R-:W-:Y:S02]  /*21e10*/  PRMT R153, R8, 0x7773, RZ ;  /* 0x0000777308997816 */ /* 0x000fe400000000ff */
[----:B------:R-:W-:Y:S04]  /*21e20*/  LOP3.LUT R9, R217, 0xffff, RZ, 0xc0, !PT ;  /* 0x0000ffffd9097812 */ /* 0x000fe800078ec0ff */
[----:B------:R-:W-:Y:S01]  /*21e30*/  ISETP.LE.U32.AND P6, PT, R9, UR10, PT ;  /* 0x0000000a09007c0c */ /* 0x000fe2000bfc3070 */
[C---:B----4-:R-:W-:Y:S02]  /*21e40*/  FMUL.FTZ R232, R6.reuse, R186 ;  /* 0x000000ba06e87220 */ /* 0x050fe40000410000 */
[----:B------:R-:W-:Y:S01]  /*21e50*/  MUFU.EX2 R186, R93 ;  /* 0x0000005d00ba7308 */ /* 0x000fe20000000800 */
[----:B--2---:R-:W-:Y:S01]  /*21e60*/  FMUL.FTZ R233, R6, R157 ;  /* 0x0000009d06e97220 */ /* 0x004fe20000410000 */
[----:B------:R-:W-:Y:S01]  /*21e70*/  IMAD.MOV.U32 R157, RZ, RZ, R252 ;  /* 0x000000ffff9d7224 */ /* 0x000fe200078e00fc */
[----:B------:R-:W-:Y:S01]  /*21e80*/  PRMT R252, R64, 0x5410, R57 ;  /* 0x0000541040fc7816 */ /* 0x000fe20000000039 */
[----:B---3--:R-:W-:Y:S01]  /*21e90*/  FMUL.FTZ R236, R6, R147 ;  /* 0x0000009306ec7220 */ /* 0x008fe20000410000 */
[----:B------:R-:W-:Y:S01]  /*21ea0*/  LOP3.LUT R147, R178, 0xff, RZ, 0xc0, !PT ;  /* 0x000000ffb2937812 */ /* 0x000fe200078ec0ff */
[----:B------:R-:W-:Y:S02]  /*21eb0*/  IMAD.MOV.U32 R180, RZ, RZ, R157 ;  /* 0x000000ffffb47224 */ /* 0x000fe400078e009d */
[C---:B------:R-:W-:Y:S02]  /*21ec0*/  FMUL.FTZ R237, R6.reuse, R132 ;  /* 0x0000008406ed7220 */ /* 0x040fe40000410000 */
[----:B------:R-:W-:Y:S01]  /*21ed0*/  MUFU.EX2 R157, R92 ;  /* 0x0000005c009d7308 */ /* 0x000fe20000000800 */
[C---:B------:R-:W-:Y:S01]  /*21ee0*/  FMUL.FTZ R84, R6.reuse, R84 ;  /* 0x0000005406547220 */ /* 0x040fe20000410000 */
[C---:B------:R-:W-:Y:S01]  /*21ef0*/  FMUL.FTZ R85, R6.reuse, R85 ;  /* 0x0000005506557220 */ /* 0x040fe20000410000 */
[C---:B------:R-:W-:Y:S01]  /*21f00*/  FMUL.FTZ R68, R6.reuse, R87 ;  /* 0x0000005706447220 */ /* 0x040fe20000410000 */
[C---:B------:R-:W-:Y:S01]  /*21f10*/  FMUL.FTZ R69, R6.reuse, R86 ;  /* 0x0000005606457220 */ /* 0x040fe20000410000 */
[----:B------:R-:W-:Y:S01]  /*21f20*/  FFMA.FTZ R6, R6, R188, R0 ;  /* 0x000000bc06067223 */ /* 0x000fe20000010000 */
[----:B------:R-:W-:Y:S04]  /*21f30*/  PRMT R251, R60, 0x7771, RZ ;  /* 0x000077713cfb7816 */ /* 0x000fe800000000ff */
[----:B------:R-:W-:Y:S01]  /*21f40*/  ISETP.GT.U32.AND P5, PT, R251, UR10, PT ;  /* 0x0000000afb007c0c */ /* 0x000fe2000bfa4070 */
[----:B------:R-:W-:Y:S02]  /*21f50*/  FMUL.FTZ R71, R7, R24 ;  /* 0x0000001807477220 */ /* 0x000fe40000410000 */
[----:B------:R-:W-:Y:S10]  /*21f60*/  MUFU.EX2 R24, R44 ;  /* 0x0000002c00187308 */ /* 0x000ff40000000800 */
[----:B------:R-:W-:Y:S01]  /*21f70*/  @P5 HADD2 R187, -R100.H0_H0, -RZ.H0_H0 ;  /* 0xa00000ff64bb5230 */ /* 0x000fe20000000900 */
[----:B------:R-:W-:Y:S04]  /*21f80*/  MUFU.EX2 R44, R108 ;  /* 0x0000006c002c7308 */ /* 0x000fe80000000800 */
[----:B------:R-:W-:Y:S01]  /*21f90*/  PRMT R17, R187, 0x7610, R17 ;  /* 0x00007610bb117816 */ /* 0x000fe20000000011 */
[----:B------:R1:W-:Y:S03]  /*21fa0*/  @P5 STL.S16 [R1+0x18c], R187 ;  /* 0x00018cbb01005387 */ /* 0x0003e60000100600 */
[----:B------:R-:W-:Y:S01]  /*21fb0*/  @P5 PRMT R100, R17, 0x5410, RZ ;  /* 0x0000541011645816 */ /* 0x000fe200000000ff */
[----:B------:R2:W3:Y:S01]  /*21fc0*/  LDL.S16 R96, [R1+0x198] ;  /* 0x0001980001607983 */ /* 0x0004e20000100600 */
[----:B------:R-:W-:Y:S01]  /*21fd0*/  ISETP.LE.U32.AND P5, PT, R222, UR10, PT ;  /* 0x0000000ade007c0c */ /* 0x000fe2000bfa3070 */
[----:B------:R-:W4:Y:S02]  /*21fe0*/  MUFU.EX2 R17, R21 ;  /* 0x0000001500117308 */ /* 0x000f240000000800 */
[----:B------:R-:W2:Y:S04]  /*21ff0*/  LDL.LU R87, [R1+0x300] ;  /* 0x0003000001577983 */ /* 0x000ea80000300800 */
[----:B------:R-:W2:Y:S04]  /*22000*/  LDL.LU R86, [R1+0x304] ;  /* 0x0003040001567983 */ /* 0x000ea80000300800 */
[----:B------:R-:W2:Y:S04]  /*22010*/  LDL.LU R38, [R1+0x2f0] ;  /* 0x0002f00001267983 */ /* 0x000ea80000300800 */
[----:B------:R-:W2:Y:S01]  /*22020*/  LDL.LU R33, [R1+0x2f4] ;  /* 0x0002f40001217983 */ /* 0x000ea20000300800 */
[----:B----4-:R-:W-:Y:S03]  /*22030*/  F2FP.F16.F32.PACK_AB R112, R17, R0 ;  /* 0x000000001170723e */ /* 0x010fe600000000ff */
[----:B------:R-:W4:Y:S01]  /*22040*/  LDL.LU R32, [R1+0x2e0] ;  /* 0x0002e00001207983 */ /* 0x000f220000300800 */
[----:B------:R-:W-:Y:S01]  /*22050*/  LOP3.LUT R0, R136, R196, RZ, 0x3c, !PT ;  /* 0x000000c488007212 */ /* 0x000fe200078e3cff */
[----:B------:R-:W-:Y:S01]  /*22060*/  FADD.FTZ R21, R149, R2 ;  /* 0x0000000295157221 */ /* 0x000fe20000010000 */
[----:B------:R-:W-:Y:S01]  /*22070*/  FFMA.FTZ R2, R10, UR6, -R5 ;  /* 0x000000060a027c23 */ /* 0x000fe20008010805 */
[----:B------:R-:W4:Y:S01]  /*22080*/  LDL.LU R30, [R1+0x2e4] ;  /* 0x0002e400011e7983 */ /* 0x000f220000300800 */
[----:B------:R-:W-:Y:S01]  /*22090*/  FADD.FTZ R23, R17, R6 ;  /* 0x0000000611177221 */ /* 0x000fe20000010000 */
[----:B------:R-:W-:Y:S01]  /*220a0*/  LOP3.LUT R6, R137, R230, RZ, 0x3c, !PT ;  /* 0x000000e689067212 */ /* 0x000fe200078e3cff */
[----:B------:R-:W-:Y:S01]  /*220b0*/  FADD.FTZ R10, R163, R16 ;  /* 0x00000010a30a7221 */ /* 0x000fe20000010000 */
[----:B------:R-:W4:Y:S01]  /*220c0*/  LDL.LU R25, [R1+0x2d0] ;  /* 0x0002d00001197983 */ /* 0x000f220000300800 */
[----:B------:R-:W1:Y:S02]  /*220d0*/  MUFU.EX2 R2, R2 ;  /* 0x0000000200027308 */ /* 0x000e640000000800 */
[----:B-1----:R-:W-:Y:S02]  /*220e0*/  IMAD.MOV.U32 R187, RZ, RZ, R241 ;  /* 0x000000ffffbb7224 */ /* 0x002fe400078e00f1 */
[----:B------:R-:W-:Y:S01]  /*220f0*/  FADD.FTZ R9, R156, R10 ;  /* 0x0000000a9c097221 */ /* 0x000fe20000010000 */
[----:B------:R-:W-:Y:S01]  /*22100*/  PRMT R156, R8, 0x7772, RZ ;  /* 0x00007772089c7816 */ /* 0x000fe200000000ff */
[----:B------:R-:W-:Y:S04]  /*22110*/  IMAD.WIDE.U32 R10, R6, -0x2daee0ad, RZ ;  /* 0xd2511f53060a7825 */ /* 0x000fe800078e00ff */
[----:B------:R1:W1:Y:S10]  /*22120*/  MUFU.EX2 R137, R54 ;  /* 0x0000003600897308 */ /* 0x0002740000000800 */
[----:B------:R1:W-:Y:S01]  /*22130*/  MUFU.EX2 R163, R55 ;  /* 0x0000003700a37308 */ /* 0x0003e20000000800 */
[----:B------:R-:W-:Y:S02]  /*22140*/  F2FP.F16.F32.PACK_AB R124, R14, R2 ;  /* 0x000000020e7c723e */ /* 0x000fe400000000ff */
[----:B-1----:R-:W-:Y:S02]  /*22150*/  F2FP.F16.F32.PACK_AB R54, R151, R152 ;  /* 0x000000989736723e */ /* 0x002fe400000000ff */
[----:B------:R-:W-:Y:S01]  /*22160*/  F2FP.F16.F32.PACK_AB R55, R137, R154 ;  /* 0x0000009a8937723e */ /* 0x000fe200000000ff */
[----:B---3--:R-:W-:Y:S02]  /*22170*/  @!P5 HADD2 R96, -R64.H0_H0, -RZ.H0_H0 ;  /* 0xa00000ff4060d230 */ /* 0x008fe40000000900 */
[C---:B--2---:R-:W-:Y:S03]  /*22180*/  FMUL.FTZ R234, R7.reuse, R87 ;  /* 0x0000005707ea7220 */ /* 0x044fe60000410000 */
[----:B------:R-:W-:Y:S01]  /*22190*/  PRMT R16, R96, 0x7610, R16 ;  /* 0x0000761060107816 */ /* 0x000fe20000000010 */
[----:B------:R1:W-:Y:S01]  /*221a0*/  @!P5 STL.S16 [R1+0x198], R96 ;  /* 0x000198600100d387 */ /* 0x0003e20000100600 */
[C---:B------:R-:W-:Y:S02]  /*221b0*/  FMUL.FTZ R235, R7.reuse, R86 ;  /* 0x0000005607eb7220 */ /* 0x040fe40000410000 */
[----:B------:R-:W-:Y:S01]  /*221c0*/  @!P5 PRMT R64, R16, 0x5410, RZ ;  /* 0x000054101040d816 */ /* 0x000fe200000000ff */
[----:B------:R2:W3:Y:S01]  /*221d0*/  LDL.S16 R22, [R1+0x19c] ;  /* 0x00019c0001167983 */ /* 0x0004e20000100600 */
[C---:B------:R-:W-:Y:S03]  /*221e0*/  FMUL.FTZ R238, R7.reuse, R38 ;  /* 0x0000002607ee7220 */ /* 0x040fe60000410000 */
[----:B------:R2:W2:Y:S01]  /*221f0*/  LDL.S16 R105, [R1+0x1a0] ;  /* 0x0001a00001697983 */ /* 0x0004a20000100600 */
[----:B------:R-:W-:Y:S01]  /*22200*/  MUFU.EX2 R38, R46 ;  /* 0x0000002e00267308 */ /* 0x000fe20000000800 */
[C---:B------:R-:W-:Y:S02]  /*22210*/  FMUL.FTZ R239, R7.reuse, R33 ;  /* 0x0000002107ef7220 */ /* 0x040fe40000410000 */
[----:B------:R-:W2:Y:S01]  /*22220*/  LDL.LU R132, [R1+0x84] ;  /* 0x0000840001847983 */ /* 0x000ea20000300800 */
[C---:B----4-:R-:W-:Y:S01]  /*22230*/  FMUL.FTZ R86, R7.reuse, R32 ;  /* 0x0000002007567220 */ /* 0x050fe20000410000 */
[C---:B------:R-:W-:Y:S01]  /*22240*/  FMUL.FTZ R87, R7.reuse, R30 ;  /* 0x0000001e07577220 */ /* 0x040fe20000410000 */
[C---:B------:R-:W-:Y:S01]  /*22250*/  FMUL.FTZ R70, R7.reuse, R25 ;  /* 0x0000001907467220 */ /* 0x040fe20000410000 */
[----:B------:R-:W-:Y:S04]  /*22260*/  FFMA.FTZ R7, R7, R189, R2 ;  /* 0x000000bd07077223 */ /* 0x000fe80000010002 */
[----:B------:R-:W-:Y:S01]  /*22270*/  FADD.FTZ R25, R14, R7 ;  /* 0x000000070e197221 */ /* 0x000fe20000010000 */
[----:B------:R-:W-:Y:S01]  /*22280*/  IMAD.WIDE.U32 R14, R0, -0x2daee0ad, RZ ;  /* 0xd2511f53000e7825 */ /* 0x000fe200078e00ff */
[----:B------:R-:W-:Y:S03]  /*22290*/  LOP3.LUT R0, R128, UR13, R11, 0x96, !PT ;  /* 0x0000000d80007c12 */ /* 0x000fe6000f8e960b */
[----:B------:R-:W-:Y:S01]  /*222a0*/  FADD.FTZ R11, R160, R9 ;  /* 0x00000009a00b7221 */ /* 0x000fe20000010000 */
[----:B------:R-:W-:Y:S01]  /*222b0*/  LOP3.LUT R2, R10, UR12, R15, 0x96, !PT ;  /* 0x0000000c0a027c12 */ /* 0x000fe2000f8e960f */
[----:B------:R-:W-:Y:S01]  /*222c0*/  IMAD.WIDE.U32 R16, R0, -0x326172a9, RZ ;  /* 0xcd9e8d5700107825 */ /* 0x000fe200078e00ff */
[----:B------:R-:W-:Y:S01]  /*222d0*/  F2FP.F16.F32.PACK_AB R10, R109, R125 ;  /* 0x0000007d6d0a723e */ /* 0x000fe200000000ff */
[----:B------:R-:W4:Y:S02]  /*222e0*/  MUFU.EX2 R9, R45 ;  /* 0x0000002d00097308 */ /* 0x000f240000000800 */
[----:B------:R-:W-:Y:S01]  /*222f0*/  FADD.FTZ R0, R125, R21 ;  /* 0x000000157d007221 */ /* 0x000fe20000010000 */
[----:B------:R-:W-:Y:S01]  /*22300*/  FADD.FTZ R11, R204, R11 ;  /* 0x0000000bcc0b7221 */ /* 0x000fe20000010000 */
[----:B------:R-:W-:Y:S02]  /*22310*/  IMAD.MOV.U32 R204, RZ, RZ, R120 ;  /* 0x000000ffffcc7224 */ /* 0x000fe400078e0078 */
[----:B------:R-:W-:Y:S01]  /*22320*/  FADD.FTZ R21, R109, R0 ;  /* 0x000000006d157221 */ /* 0x000fe20000010000 */
[----:B------:R-:W-:Y:S05]  /*22330*/  LOP3.LUT R0, R218, UR16, R17, 0x96, !PT ;  /* 0x00000010da007c12 */ /* 0x000fea000f8e9611 */
[----:B------:R-:W-:Y:S05]  /*22340*/  IMAD.WIDE.U32 R6, R0, -0x2daee0ad, RZ ;  /* 0xd2511f5300067825 */ /* 0x000fea00078e00ff */
[----:B------:R-:W-:Y:S01]  /*22350*/  LOP3.LUT R7, R14, UR11, R7, 0x96, !PT ;  /* 0x0000000b0e077c12 */ /* 0x000fe2000f8e9607 */
[----:B------:R-:W-:Y:S01]  /*22360*/  IMAD.WIDE.U32 R14, R2, -0x326172a9, RZ ;  /* 0xcd9e8d57020e7825 */ /* 0x000fe200078e00ff */
[----:B----4-:R-:W-:Y:S04]  /*22370*/  F2FP.F16.F32.PACK_AB R110, R9, R24 ;  /* 0x00000018096e723e */ /* 0x010fe800000000ff */
[----:B------:R-:W-:Y:S01]  /*22380*/  LOP3.LUT R0, R16, UR15, R15, 0x96, !PT ;  /* 0x0000000f10007c12 */ /* 0x000fe2000f8e960f */
[----:B------:R-:W-:Y:S04]  /*22390*/  IMAD.WIDE.U32 R16, R7, -0x326172a9, RZ ;  /* 0xcd9e8d5707107825 */ /* 0x000fe800078e00ff */
[----:B------:R-:W-:Y:S04]  /*223a0*/  IMAD.WIDE.U32 R32, R0, -0x2daee0ad, RZ ;  /* 0xd2511f5300207825 */ /* 0x000fe800078e00ff */
[----:B------:R-:W-:Y:S01]  /*223b0*/  FFMA.FTZ R0, R18, UR6, -R5 ;  /* 0x0000000612007c23 */ /* 0x000fe20008010805 */
[----:B------:R-:W-:Y:S03]  /*223c0*/  LOP3.LUT R2, R6, UR25, R33, 0x96, !PT ;  /* 0x0000001906027c12 */ /* 0x000fe6000f8e9621 */
[----:B------:R4:W-:Y:S01]  /*223d0*/  MUFU.EX2 R30, R0 ;  /* 0x00000000001e7308 */ /* 0x0009e20000000800 */
[----:B------:R-:W-:Y:S02]  /*223e0*/  IMAD.MOV.U32 R33, RZ, RZ, R8 ;  /* 0x000000ffff217224 */ /* 0x000fe400078e0008 */
[----:B----4-:R-:W-:Y:S07]  /*223f0*/  FFMA.FTZ R0, R19, UR6, -R5 ;  /* 0x0000000613007c23 */ /* 0x010fee0008010805 */
[----:B------:R-:W4:Y:S10]  /*22400*/  MUFU.EX2 R19, R52 ;  /* 0x0000003400137308 */ /* 0x000f340000000800 */
[----:B------:R-:W1:Y:S01]  /*22410*/  MUFU.EX2 R18, R0 ;  /* 0x0000000000127308 */ /* 0x000e620000000800 */
[----:B----4-:R-:W-:Y:S02]  /*22420*/  F2FP.F16.F32.PACK_AB R126, R19, R38 ;  /* 0x00000026137e723e */ /* 0x010fe400000000ff */
[----:B-1----:R-:W-:Y:S01]  /*22430*/  F2FP.F16.F32.PACK_AB R109, R18, R30 ;  /* 0x0000001e126d723e */ /* 0x002fe200000000ff */
[----:B------:R-:W-:Y:S01]  /*22440*/  FADD.FTZ R0, R24, R23 ;  /* 0x0000001718007221 */ /* 0x000fe20000010000 */
[----:B------:R-:W-:Y:S05]  /*22450*/  IMAD.MOV.U32 R24, RZ, RZ, R218 ;  /* 0x000000ffff187224 */ /* 0x000fea00078e00da */
[----:B------:R1:W-:Y:S01]  /*22460*/  MUFU.EX2 R23, R47 ;  /* 0x0000002f00177308 */ /* 0x0003e20000000800 */
[----:B------:R-:W-:Y:S01]  /*22470*/  IMAD.MOV.U32 R218, RZ, RZ, R225 ;  /* 0x000000ffffda7224 */ /* 0x000fe200078e00e1 */
[----:B------:R-:W-:Y:S01]  /*22480*/  LOP3.LUT R225, R191, 0xff, RZ, 0xc0, !PT ;  /* 0x000000ffbfe17812 */ /* 0x000fe200078ec0ff */
[----:B------:R-:W-:Y:S01]  /*22490*/  FADD.FTZ R15, R9, R0 ;  /* 0x00000000090f7221 */ /* 0x000fe20000010000 */
[----:B------:R-:W-:Y:S01]  /*224a0*/  F2FP.F16.F32.PACK_AB R9, R215, R214 ;  /* 0x000000d6d709723e */ /* 0x000fe200000000ff */
[----:B------:R-:W-:Y:S03]  /*224b0*/  FFMA.FTZ R0, R26, UR6, -R5 ;  /* 0x000000061a007c23 */ /* 0x000fe60008010805 */
[C---:B------:R-:W-:Y:S02]  /*224c0*/  PRMT R53, R9.reuse, 0x7610, R53 ;  /* 0x0000761009357816 */ /* 0x040fe40000000035 */
[----:B------:R-:W-:Y:S04]  /*224d0*/  PRMT R52, R9, 0x7632, R52 ;  /* 0x0000763209347816 */ /* 0x000fe80000000034 */
[----:B------:R-:W-:Y:S01]  /*224e0*/  PRMT R241, R53, 0x5410, R52 ;  /* 0x0000541035f17816 */ /* 0x000fe20000000034 */
[----:B---3--:R-:W-:Y:S05]  /*224f0*/  @!P0 HADD2 R22, -R57.H0_H0, -RZ.H0_H0 ;  /* 0xa00000ff39168230 */ /* 0x008fea0000000900 */
[----:B------:R-:W-:Y:S01]  /*22500*/  PRMT R6, R22, 0x7610, R6 ;  /* 0x0000761016067816 */ /* 0x000fe20000000006 */
[----:B------:R3:W-:Y:S03]  /*22510*/  @!P0 STL.S16 [R1+0x19c], R22 ;  /* 0x00019c1601008387 */ /* 0x0007e60000100600 */
[----:B------:R-:W-:Y:S01]  /*22520*/  @!P0 PRMT R57, R6, 0x5410, RZ ;  /* 0x0000541006398816 */ /* 0x000fe200000000ff */
[----:B------:R-:W-:Y:S01]  /*22530*/  IMAD.WIDE.U32 R6, R2, -0x326172a9, RZ ;  /* 0xcd9e8d5702067825 */ /* 0x000fe200078e00ff */
[----:B------:R-:W-:Y:S03]  /*22540*/  ISETP.LE.U32.AND P0, PT, R147, UR10, PT ;  /* 0x0000000a93007c0c */ /* 0x000fe6000bf03070 */
[----:B------:R-:W-:Y:S01]  /*22550*/  FFMA.FTZ R2, R27, UR6, -R5 ;  /* 0x000000061b027c23 */ /* 0x000fe20008010805 */
[----:B------:R-:W-:Y:S01]  /*22560*/  IMAD.MOV.U32 R212, RZ, RZ, R6 ;  /* 0x000000ffffd47224 */ /* 0x000fe200078e0006 */
[----:B------:R-:W-:Y:S01]  /*22570*/  LOP3.LUT R96, R16, UR5, R7, 0x96, !PT ;  /* 0x0000000510607c12 */ /* 0x000fe2000f8e9607 */
[----:B------:R-:W-:Y:S01]  /*22580*/  FADD.FTZ R7, R30, R25 ;  /* 0x000000191e077221 */ /* 0x000fe20000010000 */
[C---:B------:R-:W-:Y:S01]  /*22590*/  PRMT R160, R6.reuse, 0x7772, RZ ;  /* 0x0000777206a07816 */ /* 0x040fe200000000ff */
[----:B------:R-:W-:Y:S01]  /*225a0*/  IMAD.MOV.U32 R25, RZ, RZ, R219 ;  /* 0x000000ffff197224 */ /* 0x000fe200078e00db */
[C---:B------:R-:W-:Y:S01]  /*225b0*/  PRMT R159, R6.reuse, 0x7773, RZ ;  /* 0x00007773069f7816 */ /* 0x040fe200000000ff */
[----:B------:R-:W-:Y:S01]  /*225c0*/  IMAD.MOV.U32 R219, RZ, RZ, R211 ;  /* 0x000000ffffdb7224 */ /* 0x000fe200078e00d3 */
[----:B------:R-:W-:Y:S01]  /*225d0*/  PRMT R213, R6, 0x7771, RZ ;  /* 0x0000777106d57816 */ /* 0x000fe200000000ff */
[----:B------:R-:W-:Y:S01]  /*225e0*/  IMAD.MOV.U32 R27, RZ, RZ, R221 ;  /* 0x000000ffff1b7224 */ /* 0x000fe200078e00dd */
[----:B------:R-:W-:Y:S01]  /*225f0*/  PRMT R211, R8, 0x7771, RZ ;  /* 0x0000777108d37816 */ /* 0x000fe200000000ff */
[----:B--2---:R-:W-:Y:S01]  /*22600*/  @!P0 HADD2 R105, -R53.H0_H0, -RZ.H0_H0 ;  /* 0xa00000ff35698230 */ /* 0x004fe20000000900 */
[----:B------:R-:W-:Y:S01]  /*22610*/  F2FP.F16.F32.PACK_AB R8, R229, R227 ;  /* 0x000000e3e508723e */ /* 0x000fe200000000ff */
[----:B------:R-:W-:Y:S02]  /*22620*/  IMAD.MOV.U32 R120, RZ, RZ, R219 ;  /* 0x000000ffff787224 */ /* 0x000fe400078e00db */
[----:B------:R-:W-:Y:S01]  /*22630*/  IMAD.MOV.U32 R219, RZ, RZ, R187 ;  /* 0x000000ffffdb7224 */ /* 0x000fe200078e00bb */
[----:B------:R-:W-:Y:S01]  /*22640*/  PRMT R16, R105, 0x7610, R16 ;  /* 0x0000761069107816 */ /* 0x000fe20000000010 */
[----:B------:R2:W-:Y:S01]  /*22650*/  @!P0 STL.S16 [R1+0x1a0], R105 ;  /* 0x0001a06901008387 */ /* 0x0005e20000100600 */
[----:B---3--:R-:W-:Y:S01]  /*22660*/  LOP3.LUT R22, R14, UR17, R17, 0x96, !PT ;  /* 0x000000110e167c12 */ /* 0x008fe2000f8e9611 */
[----:B------:R-:W-:Y:S01]  /*22670*/  FADD.FTZ R14, R18, R7 ;  /* 0x00000007120e7221 */ /* 0x000fe20000010000 */
[----:B------:R-:W-:Y:S01]  /*22680*/  @!P0 PRMT R53, R16, 0x5410, RZ ;  /* 0x0000541010358816 */ /* 0x000fe200000000ff */
[----:B------:R4:W3:Y:S01]  /*22690*/  LDL.S16 R26, [R1+0x1a4] ;  /* 0x0001a400011a7983 */ /* 0x0008e20000100600 */
[----:B------:R-:W-:Y:S01]  /*226a0*/  ISETP.GT.U32.AND P0, PT, R132, UR10, PT ;  /* 0x0000000a84007c0c */ /* 0x000fe2000bf04070 */
[----:B------:R1:W-:Y:S01]  /*226b0*/  MUFU.EX2 R17, R0 ;  /* 0x0000000000117308 */ /* 0x0003e20000000800 */
[C---:B------:R-:W-:Y:S01]  /*226c0*/  PRMT R46, R8.reuse, 0x7610, R46 ;  /* 0x00007610082e7816 */ /* 0x040fe2000000002e */
[----:B------:R-:W-:Y:S01]  /*226d0*/  IMAD.MOV.U32 R187, RZ, RZ, R216 ;  /* 0x000000ffffbb7224 */ /* 0x000fe200078e00d8 */
[----:B------:R-:W-:Y:S01]  /*226e0*/  PRMT R45, R8, 0x7632, R45 ;  /* 0x00007632082d7816 */ /* 0x000fe2000000002d */
[----:B------:R-:W-:Y:S01]  /*226f0*/  IMAD.MOV.U32 R216, RZ, RZ, R180 ;  /* 0x000000ffffd87224 */ /* 0x000fe200078e00b4 */
[----:B------:R-:W-:Y:S01]  /*22700*/  F2FP.F16.F32.PACK_AB R7, R134, R148 ;  /* 0x000000948607723e */ /* 0x000fe200000000ff */
[----:B------:R-:W-:Y:S01]  /*22710*/  IMAD.MOV.U32 R180, RZ, RZ, R146 ;  /* 0x000000ffffb47224 */ /* 0x000fe200078e0092 */
[----:B------:R-:W-:Y:S03]  /*22720*/  PRMT R146, R46, 0x5410, R45 ;  /* 0x000054102e927816 */ /* 0x000fe6000000002d */
[----:B------:R-:W2:Y:S01]  /*22730*/  MUFU.EX2 R18, R2 ;  /* 0x0000000200127308 */ /* 0x000ea20000000800 */
[----:B------:R-:W-:Y:S02]  /*22740*/  IMAD.MOV.U32 R178, RZ, RZ, R187 ;  /* 0x000000ffffb27224 */ /* 0x000fe400078e00bb */
[----:B------:R-:W-:Y:S02]  /*22750*/  IMAD.MOV.U32 R187, RZ, RZ, R249 ;  /* 0x000000ffffbb7224 */ /* 0x000fe400078e00f9 */
[----:B------:R-:W-:Y:S02]  /*22760*/  IMAD.MOV.U32 R193, RZ, RZ, R219 ;  /* 0x000000ffffc17224 */ /* 0x000fe400078e00db */
[----:B-1----:R-:W-:Y:S01]  /*22770*/  IMAD.MOV.U32 R47, RZ, RZ, R187 ;  /* 0x000000ffff2f7224 */ /* 0x002fe200078e00bb */
[----:B------:R-:W-:Y:S01]  /*22780*/  LOP3.LUT R187, R65, 0xff, RZ, 0xc0, !PT ;  /* 0x000000ff41bb7812 */ /* 0x000fe200078ec0ff */
[----:B------:R-:W-:Y:S01]  /*22790*/  FADD.FTZ R0, R148, R21 ;  /* 0x0000001594007221 */ /* 0x000fe20000010000 */
[----:B------:R-:W-:Y:S03]  /*227a0*/  IMAD.MOV.U32 R189, RZ, RZ, R216 ;  /* 0x000000ffffbd7224 */ /* 0x000fe600078e00d8 */
[----:B------:R-:W-:Y:S01]  /*227b0*/  FADD.FTZ R9, R134, R0 ;  /* 0x0000000086097221 */ /* 0x000fe20000010000 */
[----:B------:R-:W-:Y:S01]  /*227c0*/  FADD.FTZ R0, R38, R15 ;  /* 0x0000000f26007221 */ /* 0x000fe20000010000 */
[C---:B--2---:R-:W-:Y:S03]  /*227d0*/  F2FP.F16.F32.PACK_AB R125, R18.reuse, R17 ;  /* 0x00000011127d723e */ /* 0x044fe600000000ff */
[----:B------:R-:W-:Y:S01]  /*227e0*/  FADD.FTZ R16, R19, R0 ;  /* 0x0000000013107221 */ /* 0x000fe20000010000 */
[----:B------:R-:W-:Y:S01]  /*227f0*/  FADD.FTZ R0, R17, R14 ;  /* 0x0000000e11007221 */ /* 0x000fe20000010000 */
[----:B------:R-:W-:Y:S01]  /*22800*/  FADD.FTZ R2, R205, R11 ;  /* 0x0000000bcd027221 */ /* 0x000fe20000010000 */
[----:B------:R-:W1:Y:S01]  /*22810*/  MUFU.EX2 R17, R94 ;  /* 0x0000005e00117308 */ /* 0x000e620000000800 */
[----:B------:R-:W-:Y:S04]  /*22820*/  IMAD.WIDE.U32 R14, R31, -0x2daee0ad, RZ ;  /* 0xd2511f531f0e7825 */ /* 0x000fe800078e00ff */
[----:B------:R-:W-:Y:S01]  /*22830*/  FADD.FTZ R18, R18, R0 ;  /* 0x0000000012127221 */ /* 0x000fe20000010000 */
[----:B------:R-:W-:Y:S01]  /*22840*/  FADD.FTZ R0, R150, R9 ;  /* 0x0000000996007221 */ /* 0x000fe20000010000 */
[----:B------:R-:W-:Y:S01]  /*22850*/  FADD.FTZ R11, R207, R2 ;  /* 0x00000002cf0b7221 */ /* 0x000fe20000010000 */
[----:B------:R-:W-:Y:S01]  /*22860*/  LOP3.LUT R105, R40, UR24, R15, 0x96, !PT ;  /* 0x0000001828697c12 */ /* 0x000fe2000f8e960f */
[----:B------:R-:W-:Y:S01]  /*22870*/  IMAD.MOV.U32 R31, RZ, RZ, R14 ;  /* 0x000000ffff1f7224 */ /* 0x000fe200078e000e */
[C---:B------:R-:W-:Y:S01]  /*22880*/  F2FP.F16.F32.PACK_AB R2, R111.reuse, R150 ;  /* 0x000000966f02723e */ /* 0x040fe200000000ff */
[----:B------:R-:W-:Y:S01]  /*22890*/  FADD.FTZ R19, R111, R0 ;  /* 0x000000006f137221 */ /* 0x000fe20000010000 */
[----:B------:R-:W-:Y:S01]  /*228a0*/  PRMT R216, R14, 0x7771, RZ ;  /* 0x000077710ed87816 */ /* 0x000fe200000000ff */
[----:B------:R-:W-:Y:S01]  /*228b0*/  FFMA.FTZ R0, R34, UR6, -R5 ;  /* 0x0000000622007c23 */ /* 0x000fe20008010805 */
[----:B------:R-:W-:Y:S01]  /*228c0*/  FADD.FTZ R9, R208, R11 ;  /* 0x0000000bd0097221 */ /* 0x000fe20000010000 */
[----:B------:R-:W-:Y:S02]  /*228d0*/  IMAD.MOV.U32 R205, RZ, RZ, R121 ;  /* 0x000000ffffcd7224 */ /* 0x000fe400078e0079 */
[----:B------:R2:W-:Y:S01]  /*228e0*/  MUFU.EX2 R21, R0 ;  /* 0x0000000000157308 */ /* 0x0005e20000000800 */
[----:B------:R-:W-:Y:S01]  /*228f0*/  IMAD.MOV.U32 R121, RZ, RZ, R218 ;  /* 0x000000ffff797224 */ /* 0x000fe200078e00da */
[----:B-1----:R-:W-:Y:S01]  /*22900*/  F2FP.F16.F32.PACK_AB R119, R17, R23 ;  /* 0x000000171177723e */ /* 0x002fe200000000ff */
[----:B------:R-:W-:Y:S02]  /*22910*/  IMAD.MOV.U32 R208, RZ, RZ, R47 ;  /* 0x000000ffffd07224 */ /* 0x000fe400078e002f */
[----:B--2---:R-:W-:Y:S05]  /*22920*/  FFMA.FTZ R0, R35, UR6, -R5 ;  /* 0x0000000623007c23 */ /* 0x004fea0008010805 */
[----:B------:R-:W-:Y:S10]  /*22930*/  MUFU.EX2 R35, R116 ;  /* 0x0000007400237308 */ /* 0x000ff40000000800 */
[----:B------:R-:W1:Y:S02]  /*22940*/  MUFU.EX2 R11, R0 ;  /* 0x00000000000b7308 */ /* 0x000e640000000800 */
[----:B-1----:R-:W-:Y:S01]  /*22950*/  F2FP.F16.F32.PACK_AB R113, R11, R21 ;  /* 0x000000150b71723e */ /* 0x002fe200000000ff */
[----:B------:R-:W-:Y:S07]  /*22960*/  FADD.FTZ R0, R23, R16 ;  /* 0x0000001017007221 */ /* 0x000fee0000010000 */
[----:B------:R-:W-:Y:S01]  /*22970*/  MUFU.EX2 R23, R101 ;  /* 0x0000006500177308 */ /* 0x000fe20000000800 */
[----:B------:R-:W-:Y:S01]  /*22980*/  FADD.FTZ R16, R17, R0 ;  /* 0x0000000011107221 */ /* 0x000fe20000010000 */
[----:B------:R-:W-:Y:S01]  /*22990*/  FADD.FTZ R17, R214, R9 ;  /* 0x00000009d6117221 */ /* 0x000fe20000010000 */
[----:B------:R-:W-:Y:S01]  /*229a0*/  PRMT R214, R14, 0x7773, RZ ;  /* 0x000077730ed67816 */ /* 0x000fe200000000ff */
[----:B------:R-:W-:Y:S06]  /*229b0*/  IMAD.WIDE.U32 R8, R22, -0x2daee0ad, RZ ;  /* 0xd2511f5316087825 */ /* 0x000fec00078e00ff */
[----:B------:R-:W1:Y:S01]  /*229c0*/  MUFU.EX2 R22, R102 ;  /* 0x0000006600167308 */ /* 0x000e620000000800 */
[----:B------:R-:W-:Y:S01]  /*229d0*/  IMAD.MOV.U32 R249, RZ, RZ, R8 ;  /* 0x000000fffff97224 */ /* 0x000fe200078e0008 */
[----:B------:R-:W-:Y:S01]  /*229e0*/  LOP3.LUT R111, R32, UR24, R9, 0x96, !PT ;  /* 0x00000018206f7c12 */ /* 0x000fe2000f8e9609 */
[----:B------:R-:W-:Y:S01]  /*229f0*/  FADD.FTZ R9, R21, R18 ;  /* 0x0000001215097221 */ /* 0x000fe20000010000 */
[C---:B------:R-:W-:Y:S02]  /*22a00*/  PRMT R221, R8.reuse, 0x7771, RZ ;  /* 0x0000777108dd7816 */ /* 0x040fe400000000ff */
[----:B------:R-:W-:Y:S04]  /*22a10*/  PRMT R219, R8, 0x7773, RZ ;  /* 0x0000777308db7816 */ /* 0x000fe800000000ff */
[----:B------:R-:W-:Y:S01]  /*22a20*/  MUFU.EX2 R32, R103 ;  /* 0x0000006700207308 */ /* 0x000fe20000000800 */
[----:B-1----:R-:W-:Y:S01]  /*22a30*/  F2FP.F16.F32.PACK_AB R149, R22, R23 ;  /* 0x000000171695723e */ /* 0x002fe200000000ff */
[----:B---3--:R-:W-:Y:S05]  /*22a40*/  @P0 HADD2 R26, -R52.H0_H0, -RZ.H0_H0 ;  /* 0xa00000ff341a0230 */ /* 0x008fea0000000900 */
[----:B------:R-:W-:Y:S01]  /*22a50*/  PRMT R6, R26, 0x7610, R6 ;  /* 0x000076101a067816 */ /* 0x000fe20000000006 */
[----:B------:R1:W-:Y:S03]  /*22a60*/  @P0 STL.S16 [R1+0x1a4], R26 ;  /* 0x0001a41a01000387 */ /* 0x0003e60000100600 */
[----:B------:R-:W-:Y:S02]  /*22a70*/  @P0 PRMT R52, R6, 0x5410, RZ ;  /* 0x0000541006340816 */ /* 0x000fe400000000ff */
[----:B------:R-:W-:Y:S01]  /*22a80*/  ISETP.LE.U32.AND P0, PT, R225, UR10, PT ;  /* 0x0000000ae1007c0c */ /* 0x000fe2000bf03070 */
[----:B------:R4:W2:Y:S01]  /*22a90*/  LDL.S16 R6, [R1+0x1a8] ;  /* 0x0001a80001067983 */ /* 0x0008a20000100600 */
[----:B-1----:R-:W-:Y:S01]  /*22aa0*/  IMAD.MOV.U32 R26, RZ, RZ, R220 ;  /* 0x000000ffff1a7224 */ /* 0x002fe200078e00dc */
[----:B------:R-:W-:Y:S10]  /*22ab0*/  PRMT R220, R8, 0x7772, RZ ;  /* 0x0000777208dc7816 */ /* 0x000ff400000000ff */
[----:B--2---:R-:W-:Y:S05]  /*22ac0*/  @!P0 HADD2 R6, -R46.H0_H0, -RZ.H0_H0 ;  /* 0xa00000ff2e068230 */ /* 0x004fea0000000900 */
[----:B------:R-:W-:Y:S01]  /*22ad0*/  PRMT R15, R6, 0x7610, R15 ;  /* 0x00007610060f7816 */ /* 0x000fe2000000000f */
[----:B------:R1:W-:Y:S03]  /*22ae0*/  @!P0 STL.S16 [R1+0x1a8], R6 ;  /* 0x0001a80601008387 */ /* 0x0003e60000100600 */
[----:B------:R-:W-:Y:S01]  /*22af0*/  @!P0 PRMT R46, R15, 0x5410, RZ ;  /* 0x000054100f2e8816 */ /* 0x000fe200000000ff */
[----:B------:R4:W2:Y:S01]  /*22b00*/  LDL.S16 R34, [R1+0x1b0] ;  /* 0x0001b00001227983 */ /* 0x0008a20000100600 */
[----:B------:R-:W-:Y:S01]  /*22b10*/  FADD.FTZ R15, R11, R9 ;  /* 0x000000090b0f7221 */ /* 0x000fe20000010000 */
[----:B------:R-:W-:Y:S01]  /*22b20*/  F2FP.F16.F32.PACK_AB R9, R118, R127 ;  /* 0x0000007f7609723e */ /* 0x000fe200000000ff */
[----:B------:R-:W-:Y:S01]  /*22b30*/  FFMA.FTZ R11, R43, UR6, -R5 ;  /* 0x000000062b0b7c23 */ /* 0x000fe20008010805 */
[----:B------:R-:W-:Y:S02]  /*22b40*/  IMAD.MOV.U32 R43, RZ, RZ, R205 ;  /* 0x000000ffff2b7224 */ /* 0x000fe400078e00cd */
[----:B------:R-:W-:Y:S01]  /*22b50*/  IMAD.MOV.U32 R205, RZ, RZ, R25 ;  /* 0x000000ffffcd7224 */ /* 0x000fe200078e0019 */
[----:B------:R-:W-:Y:S01]  /*22b60*/  MUFU.EX2 R8, R11 ;  /* 0x0000000b00087308 */ /* 0x000fe20000000800 */
[----:B------:R-:W-:Y:S01]  /*22b70*/  IMAD.MOV.U32 R43, RZ, RZ, R129 ;  /* 0x000000ffff2b7224 */ /* 0x000fe200078e0081 */
[----:B-1----:R-:W-:Y:S04]  /*22b80*/  LOP3.LUT R6, R105, 0xffff, RZ, 0xc0, !PT ;  /* 0x0000ffff69067812 */ /* 0x002fe800078ec0ff */
[----:B------:R-:W-:Y:S01]  /*22b90*/  SHF.R.U32.HI R218, RZ, 0x8, R6 ;  /* 0x00000008ffda7819 */ /* 0x000fe20000011606 */
[----:B------:R-:W-:Y:S01]  /*22ba0*/  FFMA.FTZ R6, R42, UR6, -R5 ;  /* 0x000000062a067c23 */ /* 0x000fe20008010805 */
[----:B------:R-:W-:Y:S02]  /*22bb0*/  IMAD.MOV.U32 R42, RZ, RZ, R204 ;  /* 0x000000ffff2a7224 */ /* 0x000fe400078e00cc */
[----:B------:R-:W-:Y:S01]  /*22bc0*/  LOP3.LUT R0, R218, 0xffff, RZ, 0xc0, !PT ;  /* 0x0000ffffda007812 */ /* 0x000fe200078ec0ff */
[----:B------:R-:W1:Y:S01]  /*22bd0*/  MUFU.EX2 R21, R6 ;  /* 0x0000000600157308 */ /* 0x000e620000000800 */
[----:B------:R-:W-:Y:S02]  /*22be0*/  IMAD.MOV.U32 R204, RZ, RZ, R178 ;  /* 0x000000ffffcc7224 */ /* 0x000fe400078e00b2 */
[----:B------:R-:W-:Y:S01]  /*22bf0*/  ISETP.LE.U32.AND P0, PT, R0, UR10, PT ;  /* 0x0000000a00007c0c */ /* 0x000fe2000bf03070 */
[----:B------:R-:W-:Y:S01]  /*22c00*/  FADD.FTZ R0, R127, R19 ;  /* 0x000000137f007221 */ /* 0x000fe20000010000 */
[----:B------:R-:W-:Y:S02]  /*22c10*/  IMAD.MOV.U32 R178, RZ, RZ, R121 ;  /* 0x000000ffffb27224 */ /* 0x000fe400078e0079 */
[----:B------:R-:W-:Y:S02]  /*22c20*/  IMAD.MOV.U32 R127, RZ, RZ, R193 ;  /* 0x000000ffff7f7224 */ /* 0x000fe400078e00c1 */
[----:B------:R-:W-:Y:S01]  /*22c30*/  FADD.FTZ R18, R118, R0 ;  /* 0x0000000076127221 */ /* 0x000fe20000010000 */
[----:B------:R-:W-:Y:S01]  /*22c40*/  FADD.FTZ R0, R23, R16 ;  /* 0x0000001017007221 */ /* 0x000fe20000010000 */
[----:B------:R-:W-:Y:S01]  /*22c50*/  MUFU.EX2 R19, R49 ;  /* 0x0000003100137308 */ /* 0x000fe20000000800 */
[----:B------:R-:W-:Y:S02]  /*22c60*/  IMAD.MOV.U32 R207, RZ, RZ, R204 ;  /* 0x000000ffffcf7224 */ /* 0x000fe400078e00cc */
[----:B------:R-:W-:Y:S02]  /*22c70*/  IMAD.MOV.U32 R204, RZ, RZ, R24 ;  /* 0x000000ffffcc7224 */ /* 0x000fe400078e0018 */
[----:B------:R-:W-:Y:S01]  /*22c80*/  IMAD.MOV.U32 R47, RZ, RZ, R207 ;  /* 0x000000ffff2f7224 */ /* 0x000fe200078e00cf */
[----:B-1----:R-:W-:Y:S01]  /*22c90*/  F2FP.F16.F32.PACK_AB R148, R8, R21 ;  /* 0x000000150894723e */ /* 0x002fe200000000ff */
[----:B------:R-:W-:Y:S01]  /*22ca0*/  FADD.FTZ R6, R215, R17 ;  /* 0x00000011d7067221 */ /* 0x000fe20000010000 */
[----:B------:R-:W-:Y:S01]  /*22cb0*/  PRMT R215, R14, 0x7772, RZ ;  /* 0x000077720ed77816 */ /* 0x000fe200000000ff */
[----:B------:R-:W-:Y:S01]  /*22cc0*/  FADD.FTZ R17, R22, R0 ;  /* 0x0000000016117221 */ /* 0x000fe20000010000 */
[----:B------:R-:W-:Y:S02]  /*22cd0*/  IMAD.U32 R0, RZ, RZ, UR14 ;  /* 0x0000000eff007e24 */ /* 0x000fe4000f8e00ff */
[----:B------:R-:W-:Y:S01]  /*22ce0*/  FADD.FTZ R11, R227, R6 ;  /* 0x00000006e30b7221 */ /* 0x000fe20000010000 */
[----:B------:R-:W1:Y:S02]  /*22cf0*/  MUFU.EX2 R22, R48 ;  /* 0x0000003000167308 */ /* 0x000e640000000800 */
[----:B------:R-:W-:Y:S01]  /*22d00*/  LOP3.LUT R0, R27, UR23, R0, 0x96, !PT ;  /* 0x000000171b007c12 */ /* 0x000fe2000f8e9600 */
[----:B------:R-:W-:Y:S02]  /*22d10*/  IMAD.MOV.U32 R27, RZ, RZ, R120 ;  /* 0x000000ffff1b7224 */ /* 0x000fe400078e0078 */
[----:B------:R-:W-:Y:S02]  /*22d20*/  FADD.FTZ R11, R229, R11 ;  /* 0x0000000be50b7221 */ /* 0x000fe40000010000 */
[----:B------:R-:W-:Y:S04]  /*22d30*/  IMAD.WIDE.U32 R120, R0, -0x326172a9, RZ ;  /* 0xcd9e8d5700787825 */ /* 0x000fe800078e00ff */
[----:B------:R-:W-:Y:S01]  /*22d40*/  FADD.FTZ R0, R21, R15 ;  /* 0x0000000f15007221 */ /* 0x000fe20000010000 */
[----:B------:R-:W-:Y:S01]  /*22d50*/  IMAD.MOV.U32 R38, RZ, RZ, R27 ;  /* 0x000000ffff267224 */ /* 0x000fe200078e001b */
[----:B------:R-:W-:Y:S02]  /*22d60*/  LOP3.LUT R6, R121, R184, RZ, 0x3c, !PT ;  /* 0x000000b879067212 */ /* 0x000fe400078e3cff */
[----:B------:R-:W-:Y:S01]  /*22d70*/  FADD.FTZ R16, R8, R0 ;  /* 0x0000000008107221 */ /* 0x000fe20000010000 */
[----:B------:R-:W-:Y:S01]  /*22d80*/  LOP3.LUT R184, R231, 0xff, RZ, 0xc0, !PT ;  /* 0x000000ffe7b87812 */ /* 0x000fe200078ec0ff */
[----:B------:R-:W-:Y:S01]  /*22d90*/  FFMA.FTZ R0, R50, UR6, -R5 ;  /* 0x0000000632007c23 */ /* 0x000fe20008010805 */
[C---:B-1----:R-:W-:Y:S01]  /*22da0*/  F2FP.F16.F32.PACK_AB R134, R19.reuse, R22 ;  /* 0x000000161386723e */ /* 0x042fe200000000ff */
[----:B------:R-:W-:Y:S01]  /*22db0*/  IMAD.WIDE.U32 R14, R6, -0x2daee0ad, RZ ;  /* 0xd2511f53060e7825 */ /* 0x000fe200078e00ff */
[----:B------:R-:W-:Y:S01]  /*22dc0*/  ISETP.LE.U32.AND P5, PT, R184, UR10, PT ;  /* 0x0000000ab8007c0c */ /* 0x000fe2000bfa3070 */
[----:B------:R1:W3:Y:S02]  /*22dd0*/  MUFU.EX2 R23, R0 ;  /* 0x0000000000177308 */ /* 0x0002e40000000800 */
[----:B------:R-:W-:Y:S01]  /*22de0*/  FADD.FTZ R6, R22, R17 ;  /* 0x0000001116067221 */ /* 0x000fe20000010000 */
[----:B------:R-:W-:Y:S01]  /*22df0*/  FADD.FTZ R17, R240, R11 ;  /* 0x0000000bf0117221 */ /* 0x000fe20000010000 */
[----:B------:R-:W-:Y:S01]  /*22e00*/  FADD.FTZ R8, R152, R18 ;  /* 0x0000001298087221 */ /* 0x000fe20000010000 */
[----:B------:R-:W-:Y:S02]  /*22e10*/  IMAD.MOV.U32 R207, RZ, RZ, R38 ;  /* 0x000000ffffcf7224 */ /* 0x000fe400078e0026 */
[----:B------:R-:W-:Y:S01]  /*22e20*/  FADD.FTZ R22, R19, R6 ;  /* 0x0000000613167221 */ /* 0x000fe20000010000 */
[----:B------:R-:W-:Y:S01]  /*22e30*/  F2FP.F16.F32.PACK_AB R6, R243, R240 ;  /* 0x000000f0f306723e */ /* 0x000fe200000000ff */
[----:B------:R-:W-:Y:S01]  /*22e40*/  FADD.FTZ R21, R151, R8 ;  /* 0x0000000897157221 */ /* 0x000fe20000010000 */
[----:B------:R-:W-:Y:S01]  /*22e50*/  FFMA.FTZ R8, R51, UR6, -R5 ;  /* 0x0000000633087c23 */ /* 0x000fe20008010805 */
[----:B------:R-:W-:Y:S01]  /*22e60*/  IMAD.MOV.U32 R51, RZ, RZ, R205 ;  /* 0x000000ffff337224 */ /* 0x000fe200078e00cd */
[C---:B------:R-:W-:Y:S01]  /*22e70*/  PRMT R41, R6.reuse, 0x7610, R41 ;  /* 0x0000761006297816 */ /* 0x040fe20000000029 */
[----:B------:R-:W-:Y:S01]  /*22e80*/  IMAD.MOV.U32 R38, RZ, RZ, R178 ;  /* 0x000000ffff267224 */ /* 0x000fe200078e00b2 */
[----:B------:R-:W-:Y:S01]  /*22e90*/  PRMT R40, R6, 0x7632, R40 ;  /* 0x0000763206287816 */ /* 0x000fe20000000028 */
[----:B------:R-:W-:Y:S01]  /*22ea0*/  FADD.FTZ R6, R162, R21 ;  /* 0x00000015a2067221 */ /* 0x000fe20000010000 */
[----:B------:R-:W-:Y:S02]  /*22eb0*/  LOP3.LUT R178, R33, 0xff, RZ, 0xc0, !PT ;  /* 0x000000ff21b27812 */ /* 0x000fe400078ec0ff */
[----:B------:R-:W-:Y:S01]  /*22ec0*/  PRMT R229, R41, 0x5410, R40 ;  /* 0x0000541029e57816 */ /* 0x000fe20000000028 */
[----:B------:R-:W-:Y:S01]  /*22ed0*/  FADD.FTZ R21, R97, R6 ;  /* 0x0000000661157221 */ /* 0x000fe20000010000 */
[----:B-1----:R-:W-:Y:S01]  /*22ee0*/  LOP3.LUT R0, R42, UR13, R15, 0x96, !PT ;  /* 0x0000000d2a007c12 */ /* 0x002fe2000f8e960f */
[----:B------:R-:W-:Y:S01]  /*22ef0*/  IMAD.MOV.U32 R42, RZ, RZ, R128 ;  /* 0x000000ffff2a7224 */ /* 0x000fe200078e0080 */
[----:B------:R-:W-:Y:S01]  /*22f00*/  LOP3.LUT R205, R105, 0xff, RZ, 0xc0, !PT ;  /* 0x000000ff69cd7812 */ /* 0x000fe200078ec0ff */
[----:B------:R-:W1:Y:S02]  /*22f10*/  MUFU.EX2 R15, R8 ;  /* 0x00000008000f7308 */ /* 0x000e640000000800 */
[----:B------:R-:W-:Y:S01]  /*22f20*/  IMAD.WIDE.U32 R18, R0, -0x326172a9, RZ ;  /* 0xcd9e8d5700127825 */ /* 0x000fe200078e00ff */
[----:B------:R-:W-:Y:S05]  /*22f30*/  LOP3.LUT R0, R120, R166, RZ, 0x3c, !PT ;  /* 0x000000a678007212 */ /* 0x000fea00078e3cff */
[----:B------:R-:W-:Y:S04]  /*22f40*/  IMAD.WIDE.U32 R24, R0, -0x2daee0ad, RZ ;  /* 0xd2511f5300187825 */ /* 0x000fe800078e00ff */
[----:B---3--:R-:W-:Y:S01]  /*22f50*/  FADD.FTZ R0, R23, R16 ;  /* 0x0000001017007221 */ /* 0x008fe20000010000 */
[----:B------:R-:W-:Y:S02]  /*22f60*/  F2FP.F16.F32.PACK_AB R16, R97, R162 ;  /* 0x000000a26110723e */ /* 0x000fe400000000ff */
[C---:B-1----:R-:W-:Y:S01]  /*22f70*/  F2FP.F16.F32.PACK_AB R136, R15.reuse, R23 ;  /* 0x000000170f88723e */ /* 0x042fe200000000ff */
[----:B------:R-:W-:Y:S01]  /*22f80*/  FADD.FTZ R23, R15, R0 ;  /* 0x000000000f177221 */ /* 0x000fe20000010000 */
[----:B------:R-:W-:Y:S02]  /*22f90*/  LOP3.LUT R0, R14, UR12, R25, 0x96, !PT ;  /* 0x0000000c0e007c12 */ /* 0x000fe4000f8e9619 */
[----:B------:R-:W-:Y:S02]  /*22fa0*/  LOP3.LUT R8, R158, UR16, R19, 0x96, !PT ;  /* 0x000000109e087c12 */ /* 0x000fe4000f8e9613 */
[----:B------:R-:W-:Y:S01]  /*22fb0*/  MUFU.EX2 R19, R39 ;  /* 0x0000002700137308 */ /* 0x000fe20000000800 */
[----:B------:R-:W-:Y:S04]  /*22fc0*/  IMAD.WIDE.U32 R14, R0, -0x326172a9, RZ ;  /* 0xcd9e8d57000e7825 */ /* 0x000fe800078e00ff */
[----:B------:R-:W-:Y:S01]  /*22fd0*/  FFMA.FTZ R0, R58, UR6, -R5 ;  /* 0x000000063a007c23 */ /* 0x000fe20008010805 */
[----:B------:R-:W-:Y:S04]  /*22fe0*/  LOP3.LUT R6, R18, UR15, R15, 0x96, !PT ;  /* 0x0000000f12067c12 */ /* 0x000fe8000f8e960f */
[----:B------:R1:W-:Y:S01]  /*22ff0*/  MUFU.EX2 R25, R0 ;  /* 0x0000000000197308 */ /* 0x0003e20000000800 */
[----:B------:R-:W-:Y:S04]  /*23000*/  IMAD.WIDE.U32 R128, R6, -0x2daee0ad, RZ ;  /* 0xd2511f5306807825 */ /* 0x000fe800078e00ff */
[----:B-1----:R-:W-:Y:S01]  /*23010*/  FFMA.FTZ R0, R59, UR6, -R5 ;  /* 0x000000063b007c23 */ /* 0x002fe20008010805 */
[----:B--2---:R-:W-:Y:S05]  /*23020*/  @!P1 HADD2 R34, -R45.H0_H0, -RZ.H0_H0 ;  /* 0xa00000ff2d229230 */ /* 0x004fea0000000900 */
[----:B------:R-:W-:Y:S01]  /*23030*/  PRMT R30, R34, 0x7610, R30 ;  /* 0x00007610221e7816 */ /* 0x000fe2000000001e */
[----:B------:R1:W-:Y:S03]  /*23040*/  @!P1 STL.S16 [R1+0x1b0], R34 ;  /* 0x0001b02201009387 */ /* 0x0003e60000100600 */
[----:B------:R-:W-:Y:S01]  /*23050*/  @!P1 PRMT R45, R30, 0x5410, RZ ;  /* 0x000054101e2d9816 */ /* 0x000fe200000000ff */
[----:B------:R4:W2:Y:S01]  /*23060*/  LDL.S16 R26, [R1+0x1b4] ;  /* 0x0001b400011a7983 */ /* 0x0008a20000100600 */
[----:B------:R-:W-:Y:S01]  /*23070*/  ISETP.GT.U32.AND P1, PT, R194, UR10, PT ;  /* 0x0000000ac2007c0c */ /* 0x000fe2000bf24070 */
[----:B------:R-:W3:Y:S02]  /*23080*/  MUFU.EX2 R30, R56 ;  /* 0x00000038001e7308 */ /* 0x000ee40000000800 */
[----:B------:R4:W4:Y:S01]  /*23090*/  LDL.S16 R50, [R1+0x1c0] ;  /* 0x0001c00001327983 */ /* 0x0009220000100600 */
[----:B---3--:R-:W-:Y:S07]  /*230a0*/  F2FP.F16.F32.PACK_AB R150, R19, R30 ;  /* 0x0000001e1396723e */ /* 0x008fee00000000ff */
[----:B-1----:R-:W1:Y:S02]  /*230b0*/  MUFU.EX2 R34, R142 ;  /* 0x0000008e00227308 */ /* 0x002e640000000800 */
[----:B-1----:R-:W-:Y:S01]  /*230c0*/  F2FP.F16.F32.PACK_AB R188, R34, R35 ;  /* 0x0000002322bc723e */ /* 0x002fe200000000ff */
[----:B--2---:R-:W-:Y:S05]  /*230d0*/  @!P5 HADD2 R26, -R41.H0_H0, -RZ.H0_H0 ;  /* 0xa00000ff291ad230 */ /* 0x004fea0000000900 */
[----:B------:R-:W-:Y:S01]  /*230e0*/  PRMT R11, R26, 0x7610, R11 ;  /* 0x000076101a0b7816 */ /* 0x000fe2000000000b */
[----:B------:R1:W-:Y:S03]  /*230f0*/  @!P5 STL.S16 [R1+0x1b4], R26 ;  /* 0x0001b41a0100d387 */ /* 0x0003e60000100600 */
[----:B------:R-:W-:Y:S02]  /*23100*/  @!P5 PRMT R41, R11, 0x5410, RZ ;  /* 0x000054100b29d816 */ /* 0x000fe400000000ff */
[----:B------:R-:W-:Y:S11]  /*23110*/  ISETP.GT.U32.AND P5, PT, R185, UR10, PT ;  /* 0x0000000ab9007c0c */ /* 0x000ff6000bfa4070 */
[----:B------:R-:W-:Y:S02]  /*23120*/  @!UPT UIADD3 URZ, UPT, UPT, URZ, URZ, URZ ;  /* 0x000000fffffff290 */ /* 0x000fe4000fffe0ff */
[----:B----4-:R-:W-:Y:S05]  /*23130*/  @P5 HADD2 R50, -R40.H0_H0, -RZ.H0_H0 ;  /* 0xa00000ff28325230 */ /* 0x010fea0000000900 */
[----:B------:R-:W-:Y:S01]  /*23140*/  PRMT R15, R50, 0x7610, R15 ;  /* 0x00007610320f7816 */ /* 0x000fe2000000000f */
[----:B------:R2:W-:Y:S01]  /*23150*/  @P5 STL.S16 [R1+0x1c0], R50 ;  /* 0x0001c03201005387 */ /* 0x0005e20000100600 */
[----:B-1----:R-:W-:Y:S04]  /*23160*/  IMAD.WIDE.U32 R26, R8, -0x2daee0ad, RZ ;  /* 0xd2511f53081a7825 */ /* 0x002fe800078e00ff */
[----:B------:R-:W-:Y:S01]  /*23170*/  FADD.FTZ R8, R243, R17 ;  /* 0x00000011f3087221 */ /* 0x000fe20000010000 */
[----:B------:R-:W-:Y:S01]  /*23180*/  @P5 PRMT R40, R15, 0x5410, RZ ;  /* 0x000054100f285816 */ /* 0x000fe200000000ff */
[----:B------:R4:W3:Y:S01]  /*23190*/  LDL.S16 R6, [R1+0x1c4] ;  /* 0x0001c40001067983 */ /* 0x0008e20000100600 */
[----:B------:R-:W-:Y:S01]  /*231a0*/  LOP3.LUT R11, R24, UR11, R27, 0x96, !PT ;  /* 0x0000000b180b7c12 */ /* 0x000fe2000f8e961b */
[----:B------:R-:W-:Y:S01]  /*231b0*/  FADD.FTZ R8, R245, R8 ;  /* 0x00000008f5087221 */ /* 0x000fe20000010000 */
[----:B------:R-:W-:Y:S01]  /*231c0*/  ISETP.LE.U32.AND P5, PT, R187, UR10, PT ;  /* 0x0000000abb007c0c */ /* 0x000fe2000bfa3070 */
[----:B------:R-:W1:Y:S01]  /*231d0*/  MUFU.EX2 R24, R0 ;  /* 0x0000000000187308 */ /* 0x000e620000000800 */
[----:B------:R-:W-:Y:S01]  /*231e0*/  LOP3.LUT R17, R26, UR25, R129, 0x96, !PT ;  /* 0x000000191a117c12 */ /* 0x000fe2000f8e9681 */
[----:B------:R-:W-:Y:S04]  /*231f0*/  FADD.FTZ R8, R246, R8 ;  /* 0x00000008f6087221 */ /* 0x000fe80000010000 */
[----:B------:R-:W-:Y:S04]  /*23200*/  FADD.FTZ R8, R247, R8 ;  /* 0x00000008f7087221 */ /* 0x000fe80000010000 */
[----:B------:R4:W-:Y:S01]  /*23210*/  MUFU.EX2 R27, R72 ;  /* 0x00000048001b7308 */ /* 0x0009e20000000800 */
[----:B--2---:R2:W2:Y:S01]  /*23220*/  LDL.S16 R50, [R1+0x1c8] ;  /* 0x0001c80001327983 */ /* 0x0044a20000100600 */
[----:B-1----:R-:W-:Y:S01]  /*23230*/  F2FP.F16.F32.PACK_AB R142, R24, R25 ;  /* 0x00000019188e723e */ /* 0x002fe200000000ff */
[----:B------:R-:W-:Y:S01]  /*23240*/  FADD.FTZ R0, R30, R22 ;  /* 0x000000161e007221 */ /* 0x000fe20000010000 */
[----:B------:R-:W-:Y:S06]  /*23250*/  PRMT R30, R112, 0x7610, R30 ;  /* 0x00007610701e7816 */ /* 0x000fec000000001e */
[----:B------:R-:W1:Y:S01]  /*23260*/  MUFU.EX2 R26, R117 ;  /* 0x00000075001a7308 */ /* 0x000e620000000800 */
[----:B------:R-:W-:Y:S01]  /*23270*/  FADD.FTZ R15, R19, R0 ;  /* 0x00000000130f7221 */ /* 0x000fe20000010000 */
[----:B------:R-:W-:Y:S01]  /*23280*/  F2FP.F16.F32.PACK_AB R0, R246, R245 ;  /* 0x000000f5f600723e */ /* 0x000fe200000000ff */
[----:B------:R-:W-:Y:S01]  /*23290*/  IMAD.WIDE.U32 R18, R11, -0x326172a9, RZ ;  /* 0xcd9e8d570b127825 */ /* 0x000fe200078e00ff */
[----:B----4-:R-:W-:Y:S02]  /*232a0*/  F2FP.F16.F32.PACK_AB R72, R44, R186 ;  /* 0x000000ba2c48723e */ /* 0x010fe400000000ff */
[C---:B------:R-:W-:Y:S02]  /*232b0*/  PRMT R49, R0.reuse, 0x7610, R49 ;  /* 0x0000761000317816 */ /* 0x040fe40000000031 */
[----:B------:R-:W-:Y:S01]  /*232c0*/  PRMT R48, R0, 0x7632, R48 ;  /* 0x0000763200307816 */ /* 0x000fe20000000030 */
[----:B------:R-:W-:Y:S01]  /*232d0*/  FADD.FTZ R0, R25, R23 ;  /* 0x0000001719007221 */ /* 0x000fe20000010000 */
[----:B------:R-:W-:Y:S02]  /*232e0*/  LOP3.LUT R193, R14, UR17, R19, 0x96, !PT ;  /* 0x000000110ec17c12 */ /* 0x000fe4000f8e9613 */
[----:B------:R-:W-:Y:S01]  /*232f0*/  PRMT R240, R49, 0x5410, R48 ;  /* 0x0000541031f07816 */ /* 0x000fe20000000030 */
[----:B------:R-:W-:Y:S01]  /*23300*/  FADD.FTZ R14, R24, R0 ;  /* 0x00000000180e7221 */ /* 0x000fe20000010000 */
[----:B------:R-:W-:Y:S01]  /*23310*/  FFMA.FTZ R0, R66, UR6, -R5 ;  /* 0x0000000642007c23 */ /* 0x000fe20008010805 */
[----:B-1----:R-:W-:Y:S03]  /*23320*/  F2FP.F16.F32.PACK_AB R129, R26, R32 ;  /* 0x000000201a81723e */ /* 0x002fe600000000ff */
[----:B------:R1:W4:Y:S02]  /*23330*/  MUFU.EX2 R22, R0 ;  /* 0x0000000000167308 */ /* 0x0003240000000800 */
[----:B-1----:R-:W-:Y:S01]  /*23340*/  F2FP.F16.F32.PACK_AB R0, R208, R247 ;  /* 0x000000f7d000723e */ /* 0x002fe200000000ff */
[----:B------:R-:W-:Y:S03]  /*23350*/  IMAD.MOV.U32 R247, RZ, RZ, R51 ;  /* 0x000000fffff77224 */ /* 0x000fe600078e0033 */
[C---:B------:R-:W-:Y:S02]  /*23360*/  PRMT R92, R0.reuse, 0x7610, R92 ;  /* 0x00007610005c7816 */ /* 0x040fe4000000005c */
[----:B------:R-:W-:Y:S01]  /*23370*/  PRMT R93, R0, 0x7632, R93 ;  /* 0x00007632005d7816 */ /* 0x000fe2000000005d */
[----:B------:R-:W-:Y:S03]  /*23380*/  FADD.FTZ R0, R32, R15 ;  /* 0x0000000f20007221 */ /* 0x000fe60000010000 */
[----:B------:R-:W-:Y:S01]  /*23390*/  PRMT R231, R92, 0x5410, R93 ;  /* 0x000054105ce77816 */ /* 0x000fe2000000005d */
[----:B---3--:R-:W-:Y:S05]  /*233a0*/  @!P6 HADD2 R6, -R48.H0_H0, -RZ.H0_H0 ;  /* 0xa00000ff3006e230 */ /* 0x008fea0000000900 */
[----:B------:R-:W-:Y:S04]  /*233b0*/  PRMT R19, R6, 0x7610, R19 ;  /* 0x0000761006137816 */ /* 0x000fe80000000013 */
[----:B------:R-:W-:Y:S01]  /*233c0*/  @!P6 PRMT R48, R19, 0x5410, RZ ;  /* 0x000054101330e816 */ /* 0x000fe200000000ff */
[----:B--2---:R-:W-:Y:S05]  /*233d0*/  @!P5 HADD2 R50, -R49.H0_H0, -RZ.H0_H0 ;  /* 0xa00000ff3132d230 */ /* 0x004fea0000000900 */
[----:B------:R1:W-:Y:S01]  /*233e0*/  @!P5 STL.S16 [R1+0x1c8], R50 ;  /* 0x0001c8320100d387 */ /* 0x0003e20000100600 */
[----:B------:R-:W-:Y:S03]  /*233f0*/  PRMT R39, R50, 0x7610, R39 ;  /* 0x0000761032277816 */ /* 0x000fe60000000027 */
[----:B------:R2:W-:Y:S01]  /*23400*/  @!P6 STL.S16 [R1+0x1c4], R6 ;  /* 0x0001c4060100e387 */ /* 0x0005e20000100600 */
[----:B------:R-:W-:Y:S02]  /*23410*/  @!P5 PRMT R49, R39, 0x5410, RZ ;  /* 0x000054102731d816 */ /* 0x000fe400000000ff */
[----:B------:R-:W-:Y:S01]  /*23420*/  ISETP.LE.U32.AND P5, PT, R178, UR10, PT ;  /* 0x0000000ab2007c0c */ /* 0x000fe2000bfa3070 */
[----:B------:R3:W3:Y:S01]  /*23430*/  LDL.S16 R23, [R1+0x1d0] ;  /* 0x0001d00001177983 */ /* 0x0006e20000100600 */
[----:B------:R-:W-:Y:S03]  /*23440*/  ISETP.GT.U32.AND P6, PT, R211, UR10, PT ;  /* 0x0000000ad3007c0c */ /* 0x000fe6000bfc4070 */
[----:B------:R3:W3:Y:S01]  /*23450*/  LDL.S16 R56, [R1+0x1e4] ;  /* 0x0001e40001387983 */ /* 0x0006e20000100600 */
[----:B-1----:R-:W-:Y:S01]  /*23460*/  IMAD.MOV.U32 R50, RZ, RZ, R204 ;  /* 0x000000ffff327224 */ /* 0x002fe200078e00cc */
[----:B------:R-:W-:Y:S01]  /*23470*/  LOP3.LUT R204, R31, 0xff, RZ, 0xc0, !PT ;  /* 0x000000ff1fcc7812 */ /* 0x000fe200078ec0ff */
[----:B--2---:R-:W-:Y:S02]  /*23480*/  FADD.FTZ R6, R154, R21 ;  /* 0x000000159a067221 */ /* 0x004fe40000010000 */
[----:B------:R-:W-:Y:S01]  /*23490*/  IMAD.MOV.U32 R246, RZ, RZ, R50 ;  /* 0x000000fffff67224 */ /* 0x000fe200078e0032 */
[----:B------:R2:W2:Y:S01]  /*234a0*/  LDL.S16 R21, [R1+0x1cc] ;  /* 0x0001cc0001157983 */ /* 0x0004a20000100600 */
[----:B------:R-:W-:Y:S01]  /*234b0*/  MUFU.EX2 R50, R201 ;  /* 0x000000c900327308 */ /* 0x000fe20000000800 */
[----:B------:R-:W-:Y:S01]  /*234c0*/  FADD.FTZ R11, R137, R6 ;  /* 0x00000006890b7221 */ /* 0x000fe20000010000 */
[----:B------:R-:W-:Y:S01]  /*234d0*/  FFMA.FTZ R6, R67, UR6, -R5 ;  /* 0x0000000643067c23 */ /* 0x000fe20008010805 */
[----:B------:R-:W-:Y:S04]  /*234e0*/  IMAD.WIDE.U32 R66, R17, -0x326172a9, RZ ;  /* 0xcd9e8d5711427825 */ /* 0x000fe800078e00ff */
[----:B------:R-:W-:Y:S01]  /*234f0*/  FADD.FTZ R17, R26, R0 ;  /* 0x000000001a117221 */ /* 0x000fe20000010000 */
[----:B----4-:R-:W-:Y:S02]  /*23500*/  FADD.FTZ R0, R22, R14 ;  /* 0x0000000e16007221 */ /* 0x010fe40000010000 */
[----:B------:R1:W4:Y:S01]  /*23510*/  MUFU.EX2 R19, R6 ;  /* 0x0000000600137308 */ /* 0x0003220000000800 */
[----:B------:R-:W-:Y:S01]  /*23520*/  LOP3.LUT R116, R18, UR5, R67, 0x96, !PT ;  /* 0x0000000512747c12 */ /* 0x000fe2000f8e9643 */
[----:B------:R-:W-:Y:S02]  /*23530*/  IMAD.MOV.U32 R67, RZ, RZ, R189 ;  /* 0x000000ffff437224 */ /* 0x000fe400078e00bd */
[--C-:B------:R-:W-:Y:S01]  /*23540*/  FFMA.FTZ R189, R123, UR6, -R5.reuse ;  /* 0x000000067bbd7c23 */ /* 0x100fe20008010805 */
[----:B------:R-:W-:Y:S02]  /*23550*/  IMAD.MOV.U32 R123, RZ, RZ, R182 ;  /* 0x000000ffff7b7224 */ /* 0x000fe400078e00b6 */
[----:B------:R-:W-:Y:S01]  /*23560*/  LOP3.LUT R67, R67, 0xff, RZ, 0xc0, !PT ;  /* 0x000000ff43437812 */ /* 0x000fe200078ec0ff */
[--C-:B-1----:R-:W-:Y:S01]  /*23570*/  FFMA.FTZ R6, R74, UR6, -R5.reuse ;  /* 0x000000064a067c23 */ /* 0x102fe20008010805 */
[----:B----4-:R-:W-:Y:S01]  /*23580*/  FADD.FTZ R14, R19, R0 ;  /* 0x00000000130e7221 */ /* 0x010fe20000010000 */
[----:B------:R-:W-:Y:S01]  /*23590*/  FFMA.FTZ R0, R75, UR6, -R5 ;  /* 0x000000064b007c23 */ /* 0x000fe20008010805 */
[----:B------:R-:W-:Y:S02]  /*235a0*/  F2FP.F16.F32.PACK_AB R137, R19, R22 ;  /* 0x000000161389723e */ /* 0x000fe400000000ff */
[----:B------:R-:W-:Y:S01]  /*235b0*/  MUFU.EX2 R22, R81 ;  /* 0x0000005100167308 */ /* 0x000fe20000000800 */
[C---:B------:R-:W-:Y:S02]  /*235c0*/  PRMT R75, R248.reuse, 0x7773, RZ ;  /* 0x00007773f84b7816 */ /* 0x040fe400000000ff */
[----:B------:R-:W-:Y:S07]  /*235d0*/  PRMT R74, R248, 0x7772, RZ ;  /* 0x00007772f84a7816 */ /* 0x000fee00000000ff */
[----:B------:R1:W-:Y:S02]  /*235e0*/  MUFU.EX2 R18, R0 ;  /* 0x0000000000127308 */ /* 0x0003e40000000800 */
[----:B-1----:R-:W-:Y:S04]  /*235f0*/  F2FP.F16.F32.PACK_AB R0, R38, R127 ;  /* 0x0000007f2600723e */ /* 0x002fe800000000ff */
[C---:B------:R-:W-:Y:S02]  /*23600*/  PRMT R102, R0.reuse, 0x7610, R102 ;  /* 0x0000761000667816 */ /* 0x040fe40000000066 */
[----:B------:R-:W-:Y:S04]  /*23610*/  PRMT R108, R0, 0x7632, R108 ;  /* 0x00007632006c7816 */ /* 0x000fe8000000006c */
[----:B------:R-:W-:Y:S01]  /*23620*/  PRMT R245, R102, 0x5410, R108 ;  /* 0x0000541066f57816 */ /* 0x000fe2000000006c */
[----:B---3--:R-:W-:Y:S05]  /*23630*/  @!P5 HADD2 R23, -R92.H0_H0, -RZ.H0_H0 ;  /* 0xa00000ff5c17d230 */ /* 0x008fea0000000900 */
[----:B------:R1:W-:Y:S01]  /*23640*/  @!P5 STL.S16 [R1+0x1d0], R23 ;  /* 0x0001d0170100d387 */ /* 0x0003e20000100600 */
[----:B------:R-:W-:Y:S04]  /*23650*/  PRMT R58, R23, 0x7610, R58 ;  /* 0x00007610173a7816 */ /* 0x000fe8000000003a */
[----:B------:R-:W-:Y:S02]  /*23660*/  @!P5 PRMT R92, R58, 0x5410, RZ ;  /* 0x000054103a5cd816 */ /* 0x000fe400000000ff */
[----:B------:R-:W-:Y:S02]  /*23670*/  ISETP.LE.U32.AND P5, PT, R205, UR10, PT ;  /* 0x0000000acd007c0c */ /* 0x000fe4000bfa3070 */
[----:B------:R-:W-:Y:S01]  /*23680*/  LOP3.LUT R58, R199, 0xff, RZ, 0xc0, !PT ;  /* 0x000000ffc73a7812 */ /* 0x000fe200078ec0ff */
[----:B--2---:R-:W-:Y:S05]  /*23690*/  @P6 HADD2 R21, -R93.H0_H0, -RZ.H0_H0 ;  /* 0xa00000ff5d156230 */ /* 0x004fea0000000900 */
[----:B------:R2:W-:Y:S01]  /*236a0*/  @P6 STL.S16 [R1+0x1cc], R21 ;  /* 0x0001cc1501006387 */ /* 0x0005e20000100600 */
[----:B------:R-:W-:Y:S01]  /*236b0*/  PRMT R24, R21, 0x7610, R24 ;  /* 0x0000761015187816 */ /* 0x000fe20000000018 */
[----:B-1----:R1:W3:Y:S02]  /*236c0*/  MUFU.EX2 R23, R73 ;  /* 0x0000004900177308 */ /* 0x0022e40000000800 */
[----:B------:R4:W4:Y:S01]  /*236d0*/  LDL.S16 R39, [R1+0x1e0] ;  /* 0x0001e00001277983 */ /* 0x0009220000100600 */
[----:B------:R-:W-:Y:S02]  /*236e0*/  @P6 PRMT R93, R24, 0x5410, RZ ;  /* 0x00005410185d6816 */ /* 0x000fe400000000ff */
[----:B------:R-:W-:Y:S01]  /*236f0*/  ISETP.LE.U32.AND P6, PT, R204, UR10, PT ;  /* 0x0000000acc007c0c */ /* 0x000fe2000bfc3070 */
[----:B------:R4:W4:Y:S04]  /*23700*/  LDL.S16 R25, [R1+0x1dc] ;  /* 0x0001dc0001197983 */ /* 0x0009280000100600 */
[----:B------:R-:W2:Y:S01]  /*23710*/  MUFU.EX2 R24, R80 ;  /* 0x0000005000187308 */ /* 0x000ea20000000800 */
[----:B-1----:R-:W-:Y:S02]  /*23720*/  F2FP.F16.F32.PACK_AB R73, R157, R163 ;  /* 0x000000a39d49723e */ /* 0x002fe400000000ff */
[----:B---3--:R-:W-:Y:S07]  /*23730*/  F2FP.F16.F32.PACK_AB R154, R23, R27 ;  /* 0x0000001b179a723e */ /* 0x008fee00000000ff */
[----:B--2---:R1:W2:Y:S01]  /*23740*/  MUFU.EX2 R21, R6 ;  /* 0x0000000600157308 */ /* 0x0042a20000000800 */
[----:B------:R-:W-:Y:S01]  /*23750*/  F2FP.F16.F32.PACK_AB R151, R22, R24 ;  /* 0x000000181697723e */ /* 0x000fe200000000ff */
[----:B-1----:R-:W-:Y:S01]  /*23760*/  FADD.FTZ R6, R163, R11 ;  /* 0x0000000ba3067221 */ /* 0x002fe20000010000 */
[----:B------:R-:W-:Y:S01]  /*23770*/  FADD.FTZ R11, R208, R8 ;  /* 0x00000008d00b7221 */ /* 0x000fe20000010000 */
[----:B------:R-:W-:Y:S01]  /*23780*/  FADD.FTZ R8, R27, R17 ;  /* 0x000000111b087221 */ /* 0x000fe20000010000 */
[----:B--2---:R-:W-:Y:S01]  /*23790*/  FADD.FTZ R0, R21, R14 ;  /* 0x0000000e15007221 */ /* 0x004fe20000010000 */
[----:B------:R-:W-:Y:S01]  /*237a0*/  FADD.FTZ R15, R157, R6 ;  /* 0x000000069d0f7221 */ /* 0x000fe20000010000 */
[----:B------:R-:W-:Y:S01]  /*237b0*/  F2FP.F16.F32.PACK_AB R6, R183, R207 ;  /* 0x000000cfb706723e */ /* 0x000fe200000000ff */
[----:B------:R-:W-:Y:S01]  /*237c0*/  FADD.FTZ R17, R23, R8 ;  /* 0x0000000817117221 */ /* 0x000fe20000010000 */
[----:B------:R-:W-:Y:S01]  /*237d0*/  FADD.FTZ R8, R207, R11 ;  /* 0x0000000bcf087221 */ /* 0x000fe20000010000 */
[----:B------:R-:W-:Y:S01]  /*237e0*/  FADD.FTZ R11, R18, R0 ;  /* 0x00000000120b7221 */ /* 0x000fe20000010000 */
[----:B------:R-:W-:Y:S01]  /*237f0*/  PRMT R97, R6, 0x7610, R97 ;  /* 0x0000761006617816 */ /* 0x000fe20000000061 */
[----:B------:R-:W-:Y:S01]  /*23800*/  FFMA.FTZ R0, R82, UR6, -R5 ;  /* 0x0000000652007c23 */ /* 0x000fe20008010805 */
[----:B------:R-:W-:Y:S01]  /*23810*/  PRMT R101, R6, 0x7632, R101 ;  /* 0x0000763206657816 */ /* 0x000fe20000000065 */
[----:B------:R-:W-:Y:S01]  /*23820*/  FADD.FTZ R8, R183, R8 ;  /* 0x00000008b7087221 */ /* 0x000fe20000010000 */
[----:B------:R-:W-:Y:S01]  /*23830*/  F2FP.F16.F32.PACK_AB R157, R18, R21 ;  /* 0x00000015129d723e */ /* 0x000fe200000000ff */
[----:B------:R-:W-:Y:S01]  /*23840*/  @!P5 HADD2 R56, -R97.H0_H0, -RZ.H0_H0 ;  /* 0xa00000ff6138d230 */ /* 0x000fe20000000900 */
[----:B------:R-:W-:Y:S01]  /*23850*/  PRMT R183, R97, 0x5410, R101 ;  /* 0x0000541061b77816 */ /* 0x000fe20000000065 */
[----:B------:R1:W-:Y:S01]  /*23860*/  MUFU.EX2 R21, R0 ;  /* 0x0000000000157308 */ /* 0x0003e20000000800 */
[----:B------:R-:W-:Y:S01]  /*23870*/  LOP3.LUT R208, R116, 0xff, RZ, 0xc0, !PT ;  /* 0x000000ff74d07812 */ /* 0x000fe200078ec0ff */
[----:B------:R-:W-:Y:S01]  /*23880*/  FADD.FTZ R6, R186, R15 ;  /* 0x0000000fba067221 */ /* 0x000fe20000010000 */
[----:B------:R2:W-:Y:S01]  /*23890*/  @!P5 STL.S16 [R1+0x1e4], R56 ;  /* 0x0001e4380100d387 */ /* 0x0005e20000100600 */
[----:B------:R-:W-:Y:S01]  /*238a0*/  PRMT R26, R56, 0x7610, R26 ;  /* 0x00007610381a7816 */ /* 0x000fe2000000001a */
[----:B------:R-:W-:Y:S01]  /*238b0*/  FADD.FTZ R15, R127, R8 ;  /* 0x000000087f0f7221 */ /* 0x000fe20000010000 */
[----:B------:R-:W-:Y:S01]  /*238c0*/  FADD.FTZ R18, R44, R6 ;  /* 0x000000062c127221 */ /* 0x000fe20000010000 */
[----:B------:R-:W-:Y:S01]  /*238d0*/  LOP3.LUT R6, R116, 0xffff, RZ, 0xc0, !PT ;  /* 0x0000ffff74067812 */ /* 0x000fe200078ec0ff */
[--C-:B------:R-:W-:Y:S01]  /*238e0*/  FFMA.FTZ R186, R122, UR6, -R5.reuse ;  /* 0x000000067aba7c23 */ /* 0x100fe20008010805 */
[----:B------:R-:W-:Y:S01]  /*238f0*/  @!P5 PRMT R97, R26, 0x5410, RZ ;  /* 0x000054101a61d816 */ /* 0x000fe200000000ff */
[----:B------:R-:W-:Y:S01]  /*23900*/  FADD.FTZ R8, R35, R18 ;  /* 0x0000001223087221 */ /* 0x000fe20000010000 */
[----:B------:R-:W-:Y:S01]  /*23910*/  SHF.R.U32.HI R207, RZ, 0x8, R6 ;  /* 0x00000008ffcf7819 */ /* 0x000fe20000011606 */
[----:B------:R-:W-:Y:S01]  /*23920*/  MUFU.EX2 R35, R202 ;  /* 0x000000ca00237308 */ /* 0x000fe20000000800 */
[----:B------:R-:W-:Y:S02]  /*23930*/  ISETP.LE.U32.AND P5, PT, R208, UR10, PT ;  /* 0x0000000ad0007c0c */ /* 0x000fe4000bfa3070 */
[----:B------:R-:W-:Y:S01]  /*23940*/  LOP3.LUT R6, R207, 0xffff, RZ, 0xc0, !PT ;  /* 0x0000ffffcf067812 */ /* 0x000fe200078ec0ff */
[----:B-1----:R-:W-:Y:S01]  /*23950*/  FFMA.FTZ R0, R83, UR6, -R5 ;  /* 0x0000000653007c23 */ /* 0x002fe20008010805 */
[----:B----4-:R-:W-:Y:S02]  /*23960*/  @!P0 HADD2 R39, -R101.H0_H0, -RZ.H0_H0 ;  /* 0xa00000ff65278230 */ /* 0x010fe40000000900 */
[----:B------:R-:W-:Y:S03]  /*23970*/  @!P6 HADD2 R25, -R102.H0_H0, -RZ.H0_H0 ;  /* 0xa00000ff6619e230 */ /* 0x000fe60000000900 */
[----:B------:R1:W-:Y:S01]  /*23980*/  @!P0 STL.S16 [R1+0x1e0], R39 ;  /* 0x0001e02701008387 */ /* 0x0003e20000100600 */
[----:B------:R-:W-:Y:S03]  /*23990*/  PRMT R19, R39, 0x7610, R19 ;  /* 0x0000761027137816 */ /* 0x000fe60000000013 */
[----:B------:R3:W-:Y:S01]  /*239a0*/  @!P6 STL.S16 [R1+0x1dc], R25 ;  /* 0x0001dc190100e387 */ /* 0x0007e20000100600 */
[----:B------:R-:W-:Y:S02]  /*239b0*/  @!P0 PRMT R101, R19, 0x5410, RZ ;  /* 0x0000541013658816 */ /* 0x000fe400000000ff */
[----:B------:R4:W1:Y:S01]  /*239c0*/  MUFU.EX2 R19, R0 ;  /* 0x0000000000137308 */ /* 0x0008620000000800 */
[----:B--2---:R2:W2:Y:S01]  /*239d0*/  LDL.S16 R56, [R1+0x200] ;  /* 0x0002000001387983 */ /* 0x0044a20000100600 */
[----:B------:R-:W-:Y:S02]  /*239e0*/  ISETP.GT.U32.AND P0, PT, R216, UR10, PT ;  /* 0x0000000ad8007c0c */ /* 0x000fe4000bf04070 */
[----:B------:R-:W-:Y:S01]  /*239f0*/  PRMT R23, R25, 0x7610, R23 ;  /* 0x0000761019177816 */ /* 0x000fe20000000017 */
[----:B------:R2:W2:Y:S03]  /*23a00*/  LDL.S16 R26, [R1+0x1f8] ;  /* 0x0001f800011a7983 */ /* 0x0004a60000100600 */
[----:B------:R-:W-:Y:S01]  /*23a10*/  @!P6 PRMT R102, R23, 0x5410, RZ ;  /* 0x000054101766e816 */ /* 0x000fe200000000ff */
[----:B------:R2:W2:Y:S01]  /*23a20*/  LDL.S16 R27, [R1+0x214] ;  /* 0x00021400011b7983 */ /* 0x0004a20000100600 */
[----:B------:R-:W-:Y:S01]  /*23a30*/  ISETP.LE.U32.AND P6, PT, R6, UR10, PT ;  /* 0x0000000a06007c0c */ /* 0x000fe2000bfc3070 */
[----:B------:R-:W-:Y:S01]  /*23a40*/  FFMA.FTZ R6, R90, UR6, -R5 ;  /* 0x000000065a067c23 */ /* 0x000fe20008010805 */
[----:B------:R-:W-:Y:S01]  /*23a50*/  MUFU.EX2 R23, R89 ;  /* 0x0000005900177308 */ /* 0x000fe20000000800 */
[----:B----4-:R-:W-:Y:S01]  /*23a60*/  FADD.FTZ R0, R24, R17 ;  /* 0x0000001118007221 */ /* 0x010fe20000010000 */
[----:B-1----:R4:W4:Y:S01]  /*23a70*/  LDL.S16 R39, [R1+0x1fc] ;  /* 0x0001fc0001277983 */ /* 0x0029220000100600 */
[----:B------:R-:W-:Y:S07]  /*23a80*/  F2FP.F16.F32.PACK_AB R152, R19, R21 ;  /* 0x000000151398723e */ /* 0x000fee00000000ff */
[----:B------:R1:W-:Y:S01]  /*23a90*/  MUFU.EX2 R17, R6 ;  /* 0x0000000600117308 */ /* 0x0003e20000000800 */
[----:B------:R-:W-:Y:S01]  /*23aa0*/  FADD.FTZ R14, R22, R0 ;  /* 0x00000000160e7221 */ /* 0x000fe20000010000 */
[----:B------:R-:W-:Y:S01]  /*23ab0*/  F2FP.F16.F32.PACK_AB R0, R182, R47 ;  /* 0x0000002fb600723e */ /* 0x000fe200000000ff */
[----:B------:R-:W-:Y:S01]  /*23ac0*/  FADD.FTZ R22, R34, R8 ;  /* 0x0000000822167221 */ /* 0x000fe20000010000 */
[----:B------:R-:W-:Y:S02]  /*23ad0*/  FFMA.FTZ R182, R130, UR6, -R5 ;  /* 0x0000000682b67c23 */ /* 0x000fe40008010805 */
[C---:B------:R-:W-:Y:S02]  /*23ae0*/  PRMT R118, R0.reuse, 0x7610, R118 ;  /* 0x0000761000767816 */ /* 0x040fe40000000076 */
[----:B------:R-:W-:Y:S01]  /*23af0*/  PRMT R117, R0, 0x7632, R117 ;  /* 0x0000763200757816 */ /* 0x000fe20000000075 */
[----:B------:R-:W-:Y:S01]  /*23b00*/  FADD.FTZ R0, R21, R11 ;  /* 0x0000000b15007221 */ /* 0x000fe20000010000 */
[----:B---3--:R-:W3:Y:S03]  /*23b10*/  MUFU.EX2 R25, R88 ;  /* 0x0000005800197308 */ /* 0x008ee60000000800 */
[----:B------:R-:W-:Y:S01]  /*23b20*/  FADD.FTZ R11, R19, R0 ;  /* 0x00000000130b7221 */ /* 0x000fe20000010000 */
[----:B-1----:R-:W-:Y:S06]  /*23b30*/  FFMA.FTZ R6, R91, UR6, -R5 ;  /* 0x000000065b067c23 */ /* 0x002fec0008010805 */
[----:B------:R-:W-:Y:S10]  /*23b40*/  MUFU.EX2 R34, R104 ;  /* 0x0000006800227308 */ /* 0x000ff40000000800 */
[----:B------:R1:W1:Y:S01]  /*23b50*/  MUFU.EX2 R8, R6 ;  /* 0x0000000600087308 */ /* 0x0002620000000800 */
[----:B---3--:R-:W-:Y:S01]  /*23b60*/  FADD.FTZ R0, R25, R14 ;  /* 0x0000000e19007221 */ /* 0x008fe20000010000 */
[C---:B------:R-:W-:Y:S03]  /*23b70*/  F2FP.F16.F32.PACK_AB R162, R23.reuse, R25 ;  /* 0x0000001917a2723e */ /* 0x040fe600000000ff */
[----:B------:R-:W-:Y:S01]  /*23b80*/  FADD.FTZ R14, R23, R0 ;  /* 0x00000000170e7221 */ /* 0x000fe20000010000 */
[----:B------:R-:W-:Y:S04]  /*23b90*/  FADD.FTZ R0, R17, R11 ;  /* 0x0000000b11007221 */ /* 0x000fe80000010000 */
[----:B------:R-:W-:Y:S01]  /*23ba0*/  MUFU.EX2 R23, R155 ;  /* 0x0000009b00177308 */ /* 0x000fe20000000800 */
[----:B-1----:R-:W-:Y:S01]  /*23bb0*/  FADD.FTZ R6, R38, R15 ;  /* 0x0000000f26067221 */ /* 0x002fe20000010000 */
[----:B------:R-:W-:Y:S01]  /*23bc0*/  IMAD.MOV.U32 R38, RZ, RZ, R230 ;  /* 0x000000ffff267224 */ /* 0x000fe200078e00e6 */
[C---:B------:R-:W-:Y:S01]  /*23bd0*/  F2FP.F16.F32.PACK_AB R163, R8.reuse, R17 ;  /* 0x0000001108a3723e */ /* 0x040fe200000000ff */
[----:B------:R-:W-:Y:S02]  /*23be0*/  IMAD.MOV.U32 R230, RZ, RZ, R180 ;  /* 0x000000ffffe67224 */ /* 0x000fe400078e00b4 */
[----:B------:R-:W-:Y:S01]  /*23bf0*/  FADD.FTZ R21, R8, R0 ;  /* 0x0000000008157221 */ /* 0x000fe20000010000 */
[----:B------:R-:W-:Y:S01]  /*23c00*/  IMAD.MOV.U32 R180, RZ, RZ, R144 ;  /* 0x000000ffffb47224 */ /* 0x000fe200078e0090 */
[----:B------:R-:W-:Y:S01]  /*23c10*/  PRMT R144, R118, 0x5410, R117 ;  /* 0x0000541076907816 */ /* 0x000fe20000000075 */
[----:B------:R-:W-:Y:S01]  /*23c20*/  IMAD.MOV.U32 R227, RZ, RZ, R38 ;  /* 0x000000ffffe37224 */ /* 0x000fe200078e0026 */
[----:B------:R-:W-:Y:S01]  /*23c30*/  PRMT R8, R10, 0x7632, R8 ;  /* 0x000076320a087816 */ /* 0x000fe20000000008 */
[----:B------:R-:W-:Y:S01]  /*23c40*/  FADD.FTZ R18, R47, R6 ;  /* 0x000000062f127221 */ /* 0x000fe20000010000 */
[----:B------:R-:W-:Y:S01]  /*23c50*/  LOP3.LUT R0, R167, 0xffff, RZ, 0xc0, !PT ;  /* 0x0000ffffa7007812 */ /* 0x000fe200078ec0ff */
[--C-:B------:R-:W-:Y:S01]  /*23c60*/  FFMA.FTZ R17, R106, UR6, -R5.reuse ;  /* 0x000000066a117c23 */ /* 0x100fe20008010805 */
[----:B------:R-:W1:Y:S01]  /*23c70*/  MUFU.EX2 R47, R192 ;  /* 0x000000c0002f7308 */ /* 0x000e620000000800 */
[----:B------:R-:W-:Y:S01]  /*23c80*/  FADD.FTZ R18, R123, R18 ;  /* 0x000000127b127221 */ /* 0x000fe20000010000 */
[----:B------:R-:W-:Y:S01]  /*23c90*/  SHF.R.U32.HI R127, RZ, 0x8, R0 ;  /* 0x00000008ff7f7819 */ /* 0x000fe20000011600 */
[----:B------:R-:W-:Y:S07]  /*23ca0*/  FFMA.FTZ R0, R99, UR6, -R5 ;  /* 0x0000000663007c23 */ /* 0x000fee0008010805 */
[----:B------:R-:W-:Y:S01]  /*23cb0*/  MUFU.EX2 R25, R0 ;  /* 0x0000000000197308 */ /* 0x000fe20000000800 */
[----:B-1----:R-:W-:Y:S01]  /*23cc0*/  F2FP.F16.F32.PACK_AB R192, R47, R50 ;  /* 0x000000322fc0723e */ /* 0x002fe200000000ff */
[----:B--2---:R-:W-:Y:S02]  /*23cd0*/  @P0 HADD2 R56, -R108.H0_H0, -RZ.H0_H0 ;  /* 0xa00000ff6c380230 */ /* 0x004fe40000000900 */
[----:B------:R-:W-:Y:S03]  /*23ce0*/  @!P6 HADD2 R26, -R117.H0_H0, -RZ.H0_H0 ;  /* 0xa00000ff751ae230 */ /* 0x000fe60000000900 */
[----:B------:R-:W-:Y:S01]  /*23cf0*/  @P0 STL.S16 [R1+0x200], R56 ;  /* 0x0002003801000387 */ /* 0x000fe20000100600 */
[----:B------:R-:W-:Y:S02]  /*23d00*/  PRMT R33, R56, 0x7610, R33 ;  /* 0x0000761038217816 */ /* 0x000fe40000000021 */
[----:B------:R-:W-:Y:S02]  /*23d10*/  PRMT R31, R26, 0x7610, R31 ;  /* 0x000076101a1f7816 */ /* 0x000fe4000000001f */
[----:B------:R-:W-:Y:S01]  /*23d20*/  @P0 PRMT R108, R33, 0x5410, RZ ;  /* 0x00005410216c0816 */ /* 0x000fe200000000ff */
[----:B------:R-:W-:Y:S01]  /*23d30*/  IMAD.MOV.U32 R33, RZ, RZ, R43 ;  /* 0x000000ffff217224 */ /* 0x000fe200078e002b */
[----:B------:R-:W-:Y:S01]  /*23d40*/  ISETP.LE.U32.AND P0, PT, R58, UR10, PT ;  /* 0x0000000a3a007c0c */ /* 0x000fe2000bf03070 */
[----:B------:R1:W-:Y:S01]  /*23d50*/  MUFU.EX2 R43, R176 ;  /* 0x000000b0002b7308 */ /* 0x0003e20000000800 */
[----:B------:R-:W-:Y:S01]  /*23d60*/  @!P6 PRMT R117, R31, 0x5410, RZ ;  /* 0x000054101f75e816 */ /* 0x000fe200000000ff */
[----:B----4-:R-:W-:Y:S05]  /*23d70*/  @!P5 HADD2 R39, -R118.H0_H0, -RZ.H0_H0 ;  /* 0xa00000ff7627d230 */ /* 0x010fea0000000900 */
[----:B------:R-:W-:Y:S01]  /*23d80*/  @!P5 STL.S16 [R1+0x1fc], R39 ;  /* 0x0001fc270100d387 */ /* 0x000fe20000100600 */
[----:B------:R-:W-:Y:S03]  /*23d90*/  PRMT R32, R39, 0x7610, R32 ;  /* 0x0000761027207816 */ /* 0x000fe60000000020 */
[----:B------:R2:W-:Y:S01]  /*23da0*/  @!P6 STL.S16 [R1+0x1f8], R26 ;  /* 0x0001f81a0100e387 */ /* 0x0005e20000100600 */
[----:B------:R-:W-:Y:S01]  /*23db0*/  @!P5 PRMT R118, R32, 0x5410, RZ ;  /* 0x000054102076d816 */ /* 0x000fe200000000ff */
[----:B------:R-:W-:Y:S01]  /*23dc0*/  @!P0 HADD2 R27, -R112.H0_H0, -RZ.H0_H0 ;  /* 0xa00000ff701b8230 */ /* 0x000fe20000000900 */
[----:B------:R-:W-:Y:S01]  /*23dd0*/  ISETP.GT.U32.AND P5, PT, R75, UR10, PT ;  /* 0x0000000a4b007c0c */ /* 0x000fe2000bfa4070 */
[----:B------:R4:W3:Y:S01]  /*23de0*/  LDL.S16 R24, [R1+0x218] ;  /* 0x0002180001187983 */ /* 0x0008e20000100600 */
[----:B------:R-:W-:Y:S01]  /*23df0*/  ISETP.GT.U32.AND P6, PT, R74, UR10, PT ;  /* 0x0000000a4a007c0c */ /* 0x000fe2000bfc4070 */
[----:B------:R-:W-:Y:S01]  /*23e00*/  IMAD.MOV.U32 R32, RZ, RZ, R42 ;  /* 0x000000ffff207224 */ /* 0x000fe200078e002a */
[----:B-1----:R-:W-:Y:S01]  /*23e10*/  PRMT R176, R60, 0x7772, RZ ;  /* 0x000077723cb07816 */ /* 0x002fe200000000ff */
[----:B------:R4:W4:Y:S01]  /*23e20*/  LDL.S16 R19, [R1+0x21c] ;  /* 0x00021c0001137983 */ /* 0x0009220000100600 */
[----:B------:R-:W-:Y:S02]  /*23e30*/  LOP3.LUT R42, R127, 0xffff, RZ, 0xc0, !PT ;  /* 0x0000ffff7f2a7812 */ /* 0x000fe400078ec0ff */
[----:B------:R-:W-:Y:S02]  /*23e40*/  PRMT R6, R27, 0x7610, R6 ;  /* 0x000076101b067816 */ /* 0x000fe40000000006 */
[----:B------:R-:W-:Y:S02]  /*23e50*/  ISETP.LE.U32.AND P3, PT, R42, UR10, PT ;  /* 0x0000000a2a007c0c */ /* 0x000fe4000bf63070 */
[----:B------:R-:W-:Y:S01]  /*23e60*/  @!P0 PRMT R30, R6, 0x5410, RZ ;  /* 0x00005410061e8816 */ /* 0x000fe200000000ff */
[----:B------:R-:W-:Y:S04]  /*23e70*/  FFMA.FTZ R6, R98, UR6, -R5 ;  /* 0x0000000662067c23 */ /* 0x000fe80008010805 */
[----:B------:R-:W-:Y:S01]  /*23e80*/  STG.E.U16 desc[UR20][R172.64], R30 ;  /* 0x0000001eac007986 */ /* 0x000fe2000c101514 */
[----:B------:R-:W-:Y:S03]  /*23e90*/  MUFU.EX2 R31, R6 ;  /* 0x00000006001f7308 */ /* 0x000fe60000000800 */
[----:B--2---:R2:W2:Y:S04]  /*23ea0*/  LDL.S16 R26, [R1+0x210] ;  /* 0x00021000011a7983 */ /* 0x0044a80000100600 */
[----:B------:R1:W-:Y:S03]  /*23eb0*/  @!P0 STL.S16 [R1+0x214], R27 ;  /* 0x0002141b01008387 */ /* 0x0003e60000100600 */
[----:B------:R-:W1:Y:S02]  /*23ec0*/  MUFU.EX2 R39, R203 ;  /* 0x000000cb00277308 */ /* 0x000e640000000800 */
[----:B-1----:R-:W-:Y:S04]  /*23ed0*/  F2FP.F16.F32.PACK_AB R44, R35, R39 ;  /* 0x00000027232c723e */ /* 0x002fe800000000ff */
[----:B------:R-:W-:Y:S01]  /*23ee0*/  PRMT R103, R44, 0x7610, R103 ;  /* 0x000076102c677816 */ /* 0x000fe20000000067 */
[----:B------:R-:W-:Y:S01]  /*23ef0*/  FFMA.FTZ R27, R114, UR6, -R5 ;  /* 0x00000006721b7c23 */ /* 0x000fe20008010805 */
[----:B------:R-:W-:Y:S02]  /*23f00*/  IMAD.MOV.U32 R114, RZ, RZ, R32 ;  /* 0x000000ffff727224 */ /* 0x000fe400078e0020 */
[----:B------:R-:W-:Y:S01]  /*23f10*/  MUFU.EX2 R32, R177 ;  /* 0x000000b100207308 */ /* 0x000fe20000000800 */
[----:B---3--:R-:W-:Y:S02]  /*23f20*/  @P5 HADD2 R24, -R8.H0_H0, -RZ.H0_H0 ;  /* 0xa00000ff08185230 */ /* 0x008fe40000000900 */
[----:B----4-:R-:W-:Y:S03]  /*23f30*/  @P6 HADD2 R19, -R10.H0_H0, -RZ.H0_H0 ;  /* 0xa00000ff0a136230 */ /* 0x010fe60000000900 */
[----:B------:R-:W-:Y:S02]  /*23f40*/  PRMT R11, R24, 0x7610, R11 ;  /* 0x00007610180b7816 */ /* 0x000fe4000000000b */
[----:B------:R-:W-:Y:S02]  /*23f50*/  PRMT R15, R19, 0x7610, R15 ;  /* 0x00007610130f7816 */ /* 0x000fe4000000000f */
[----:B------:R-:W-:Y:S02]  /*23f60*/  PRMT R122, R11, 0x7610, R122 ;  /* 0x000076100b7a7816 */ /* 0x000fe4000000007a */
[----:B------:R-:W-:Y:S01]  /*23f70*/  PRMT R106, R15, 0x7610, R106 ;  /* 0x000076100f6a7816 */ /* 0x000fe2000000006a */
[----:B------:R-:W-:Y:S01]  /*23f80*/  MUFU.EX2 R11, R174 ;  /* 0x000000ae000b7308 */ /* 0x000fe20000000800 */
[----:B--2---:R-:W-:Y:S09]  /*23f90*/  @!P4 HADD2 R26, -R112.H1_H1, -RZ.H0_H0 ;  /* 0xa00000ff701ac230 */ /* 0x004ff20000000d00 */
[----:B------:R-:W1:Y:S01]  /*23fa0*/  MUFU.EX2 R15, R175 ;  /* 0x000000af000f7308 */ /* 0x000e620000000800 */
[----:B------:R2:W-:Y:S01]  /*23fb0*/  @!P4 STL.S16 [R1+0x210], R26 ;  /* 0x0002101a0100c387 */ /* 0x0005e20000100600 */
[----:B------:R-:W-:Y:S03]  /*23fc0*/  PRMT R59, R26, 0x7610, R59 ;  /* 0x000076101a3b7816 */ /* 0x000fe6000000003b */
[----:B------:R3:W-:Y:S04]  /*23fd0*/  @P5 STL.S16 [R1+0x218], R24 ;  /* 0x0002181801005387 */ /* 0x0007e80000100600 */
[----:B------:R4:W-:Y:S04]  /*23fe0*/  @P6 STL.S16 [R1+0x21c], R19 ;  /* 0x00021c1301006387 */ /* 0x0009e80000100600 */
[----:B------:R4:W4:Y:S01]  /*23ff0*/  LDL.S16 R56, [R1+0x22c] ;  /* 0x00022c0001387983 */ /* 0x0009220000100600 */
[----:B-1----:R-:W-:Y:S01]  /*24000*/  FADD.FTZ R6, R15, R22 ;  /* 0x000000160f067221 */ /* 0x002fe20000010000 */
[----:B------:R-:W-:Y:S01]  /*24010*/  F2FP.F16.F32.PACK_AB R201, R11, R15 ;  /* 0x0000000f0bc9723e */ /* 0x000fe200000000ff */
[----:B------:R-:W1:Y:S01]  /*24020*/  MUFU.EX2 R22, R164 ;  /* 0x000000a400167308 */ /* 0x000e620000000800 */
[----:B------:R4:W4:Y:S01]  /*24030*/  LDL.S16 R51, [R1+0x228] ;  /* 0x0002280001337983 */ /* 0x0009220000100600 */
[----:B------:R-:W-:Y:S02]  /*24040*/  PRMT R15, R112, 0x7632, R15 ;  /* 0x00007632700f7816 */ /* 0x000fe4000000000f */
[----:B------:R-:W-:Y:S01]  /*24050*/  @!P4 PRMT R15, R59, 0x5410, RZ ;  /* 0x000054103b0fc816 */ /* 0x000fe200000000ff */
[----:B------:R4:W4:Y:S01]  /*24060*/  LDL.S16 R38, [R1+0x230] ;  /* 0x0002300001267983 */ /* 0x0009220000100600 */
[----:B------:R-:W-:Y:S02]  /*24070*/  ISETP.LE.U32.AND P4, PT, R67, UR10, PT ;  /* 0x0000000a43007c0c */ /* 0x000fe4000bf83070 */
[----:B------:R-:W-:Y:S01]  /*24080*/  PRMT R59, R10, 0x5410, R8 ;  /* 0x000054100a3b7816 */ /* 0x000fe20000000008 */
[----:B------:R-:W4:Y:S01]  /*24090*/  LDL.LU R202, [R1+0xbc] ;  /* 0x0000bc0001ca7983 */ /* 0x000f220000300800 */
[----:B------:R-:W-:Y:S01]  /*240a0*/  @P5 PRMT R8, R122, 0x5410, RZ ;  /* 0x000054107a085816 */ /* 0x000fe200000000ff */
[----:B--2---:R-:W-:Y:S01]  /*240b0*/  FFMA.FTZ R26, R115, UR6, -R5 ;  /* 0x00000006731a7c23 */ /* 0x004fe20008010805 */
[----:B------:R-:W-:Y:S01]  /*240c0*/  IMAD.MOV.U32 R115, RZ, RZ, R33 ;  /* 0x000000ffff737224 */ /* 0x000fe200078e0021 */
[----:B------:R-:W-:Y:S01]  /*240d0*/  STG.E.U16 desc[UR20][R172.64+0x2], R15 ;  /* 0x0000020fac007986 */ /* 0x000fe2000c101514 */
[----:B---3--:R-:W2:Y:S01]  /*240e0*/  MUFU.EX2 R24, R161 ;  /* 0x000000a100187308 */ /* 0x008ea20000000800 */
[----:B------:R-:W-:Y:S01]  /*240f0*/  @P6 PRMT R10, R106, 0x5410, RZ ;  /* 0x000054106a0a6816 */ /* 0x000fe200000000ff */
[----:B------:R-:W-:Y:S01]  /*24100*/  IMAD.MOV.U32 R123, RZ, RZ, R115 ;  /* 0x000000ffff7b7224 */ /* 0x000fe200078e0073 */
[----:B-1----:R-:W-:Y:S01]  /*24110*/  F2FP.F16.F32.PACK_AB R166, R22, R34 ;  /* 0x0000002216a6723e */ /* 0x002fe200000000ff */
[----:B----4-:R-:W-:Y:S01]  /*24120*/  FFMA.FTZ R19, R107, UR6, -R5 ;  /* 0x000000066b137c23 */ /* 0x010fe20008010805 */
[----:B------:R-:W-:Y:S01]  /*24130*/  SHF.R.U32.HI R115, RZ, 0x18, R165 ;  /* 0x00000018ff737819 */ /* 0x000fe200000116a5 */
[----:B------:R-:W-:Y:S01]  /*24140*/  FFMA.FTZ R5, R131, UR6, -R5 ;  /* 0x0000000683057c23 */ /* 0x000fe20008010805 */
[----:B------:R-:W-:Y:S03]  /*24150*/  LOP3.LUT R131, R190, 0xff, RZ, 0xc0, !PT ;  /* 0x000000ffbe837812 */ /* 0x000fe600078ec0ff */
[----:B------:R-:W1:Y:S01]  /*24160*/  MUFU.EX2 R33, R171 ;  /* 0x000000ab00217308 */ /* 0x000e620000000800 */
[----:B------:R-:W-:Y:S01]  /*24170*/  IMAD.MOV.U32 R122, RZ, RZ, R114 ;  /* 0x000000ffff7a7224 */ /* 0x000fe200078e0072 */
[----:B------:R-:W-:Y:S01]  /*24180*/  PRMT R107, R44, 0x7632, R107 ;  /* 0x000076322c6b7816 */ /* 0x000fe2000000006b */
[----:B--2---:R-:W-:Y:S01]  /*24190*/  FADD.FTZ R0, R24, R14 ;  /* 0x0000000e18007221 */ /* 0x004fe20000010000 */
[----:B------:R-:W-:Y:S01]  /*241a0*/  FADD.FTZ R14, R11, R6 ;  /* 0x000000060b0e7221 */ /* 0x000fe20000010000 */
[C---:B------:R-:W-:Y:S02]  /*241b0*/  F2FP.F16.F32.PACK_AB R158, R23.reuse, R24 ;  /* 0x00000018179e723e */ /* 0x040fe400000000ff */
[--C-:B------:R-:W-:Y:S01]  /*241c0*/  FADD.FTZ R11, R23, R0.reuse ;  /* 0x00000000170b7221 */ /* 0x100fe20000010000 */
[----:B------:R-:W-:Y:S02]  /*241d0*/  PRMT R0, R165, 0x7632, R0 ;  /* 0x00007632a5007816 */ /* 0x000fe40000000000 */
[----:B------:R2:W3:Y:S01]  /*241e0*/  MUFU.EX2 R24, R17 ;  /* 0x0000001100187308 */ /* 0x0004e20000000800 */
[----:B------:R-:W-:Y:S01]  /*241f0*/  F2FP.F16.F32.PACK_AB R161, R25, R31 ;  /* 0x0000001f19a1723e */ /* 0x000fe200000000ff */
[----:B-1----:R-:W-:Y:S01]  /*24200*/  FADD.FTZ R14, R33, R14 ;  /* 0x0000000e210e7221 */ /* 0x002fe20000010000 */
[----:B------:R-:W-:Y:S01]  /*24210*/  LOP3.LUT R130, R0, 0xff, RZ, 0xc0, !PT ;  /* 0x000000ff00827812 */ /* 0x000fe200078ec0ff */
[----:B------:R-:W-:Y:S01]  /*24220*/  FADD.FTZ R0, R31, R21 ;  /* 0x000000151f007221 */ /* 0x000fe20000010000 */
[C---:B------:R-:W-:Y:S01]  /*24230*/  PRMT R6, R7.reuse, 0x7632, R6 ;  /* 0x0000763207067816 */ /* 0x040fe20000000006 */
[----:B------:R-:W-:Y:S01]  /*24240*/  FADD.FTZ R23, R32, R14 ;  /* 0x0000000e20177221 */ /* 0x000fe20000010000 */
[----:B------:R-:W-:Y:S03]  /*24250*/  ISETP.LE.U32.AND P5, PT, R130, UR10, PT ;  /* 0x0000000a82007c0c */ /* 0x000fe6000bfa3070 */
[----:B------:R1:W4:Y:S01]  /*24260*/  MUFU.EX2 R21, R19 ;  /* 0x0000001300157308 */ /* 0x0003220000000800 */
[----:B------:R-:W-:Y:S09]  /*24270*/  PRMT R155, R7, 0x5410, R6 ;  /* 0x00005410079b7816 */ /* 0x000ff20000000006 */
[----:B------:R-:W-:Y:S01]  /*24280*/  MUFU.EX2 R31, R169 ;  /* 0x000000a9001f7308 */ /* 0x000fe20000000800 */
[----:B--2---:R-:W-:Y:S01]  /*24290*/  FADD.FTZ R17, R25, R0 ;  /* 0x0000000019117221 */ /* 0x004fe20000010000 */
[----:B------:R-:W-:Y:S01]  /*242a0*/  FADD.FTZ R0, R34, R11 ;  /* 0x0000000b22007221 */ /* 0x000fe20000010000 */
[----:B------:R-:W-:Y:S01]  /*242b0*/  FADD.FTZ R11, R39, R18 ;  /* 0x00000012270b7221 */ /* 0x000fe20000010000 */
[----:B------:R-:W-:Y:S02]  /*242c0*/  F2FP.F16.F32.PACK_AB R25, R32, R33 ;  /* 0x000000212019723e */ /* 0x000fe400000000ff */
[----:B------:R-:W-:Y:S01]  /*242d0*/  FADD.FTZ R22, R22, R0 ;  /* 0x0000000016167221 */ /* 0x000fe20000010000 */
[----:B---3--:R-:W-:Y:S01]  /*242e0*/  FADD.FTZ R0, R24, R17 ;  /* 0x0000001118007221 */ /* 0x008fe20000010000 */
[----:B------:R-:W-:Y:S02]  /*242f0*/  FADD.FTZ R17, R35, R11 ;  /* 0x0000000b23117221 */ /* 0x000fe40000010000 */
[----:B------:R2:W3:Y:S01]  /*24300*/  MUFU.EX2 R32, R168 ;  /* 0x000000a800207308 */ /* 0x0004e20000000800 */
[----:B-1----:R-:W-:Y:S01]  /*24310*/  PRMT R19, R199, 0x7632, R19 ;  /* 0x00007632c7137816 */ /* 0x002fe20000000013 */
[C---:B----4-:R-:W-:Y:S08]  /*24320*/  FADD.FTZ R14, R21.reuse, R0 ;  /* 0x00000000150e7221 */ /* 0x050ff00000010000 */
[----:B------:R1:W-:Y:S10]  /*24330*/  MUFU.EX2 R34, R27 ;  /* 0x0000001b00227308 */ /* 0x0003f40000000800 */
[----:B------:R-:W4:Y:S01]  /*24340*/  MUFU.EX2 R33, R26 ;  /* 0x0000001a00217308 */ /* 0x000f220000000800 */
[----:B--2---:R-:W-:Y:S02]  /*24350*/  F2FP.F16.F32.PACK_AB R168, R21, R24 ;  /* 0x0000001815a8723e */ /* 0x004fe400000000ff */
[----:B------:R-:W-:Y:S02]  /*24360*/  PRMT R21, R110, 0x7610, R21 ;  /* 0x000076106e157816 */ /* 0x000fe40000000015 */
[----:B---3--:R-:W-:Y:S05]  /*24370*/  F2FP.F16.F32.PACK_AB R164, R31, R32 ;  /* 0x000000201fa4723e */ /* 0x008fea00000000ff */
[----:B------:R-:W-:Y:S01]  /*24380*/  MUFU.EX2 R35, R209 ;  /* 0x000000d100237308 */ /* 0x000fe20000000800 */
[----:B-1----:R-:W-:Y:S02]  /*24390*/  LOP3.LUT R27, R120, R196, RZ, 0x3c, !PT ;  /* 0x000000c4781b7212 */ /* 0x002fe400078e3cff */
[----:B----4-:R-:W-:Y:S02]  /*243a0*/  F2FP.F16.F32.PACK_AB R165, R33, R34 ;  /* 0x0000002221a5723e */ /* 0x010fe400000000ff */
[----:B------:R-:W-:Y:S01]  /*243b0*/  LOP3.LUT R26, R121, R227, RZ, 0x3c, !PT ;  /* 0x000000e3791a7212 */ /* 0x000fe200078e3cff */
[----:B------:R-:W-:Y:S01]  /*243c0*/  IMAD.MOV.U32 R227, RZ, RZ, R230 ;  /* 0x000000ffffe37224 */ /* 0x000fe200078e00e6 */
[----:B------:R-:W1:Y:S01]  /*243d0*/  LDC R121, c[0x0][0x448] ;  /* 0x00011200ff797b82 */ /* 0x000e620000000800 */
[C---:B------:R-:W-:Y:S05]  /*243e0*/  @!P4 HADD2 R56, -R110.reuse.H0_H0, -RZ.H0_H0 ;  /* 0xa00000ff6e38c230 */ /* 0x040fea0000000900 */
[----:B------:R2:W-:Y:S01]  /*243f0*/  @!P4 STL.S16 [R1+0x22c], R56 ;  /* 0x00022c380100c387 */ /* 0x0005e20000100600 */
[----:B------:R-:W-:Y:S01]  /*24400*/  PRMT R99, R56, 0x7610, R99 ;  /* 0x0000761038637816 */ /* 0x000fe20000000063 */
[----:B------:R-:W-:Y:S03]  /*24410*/  @!P5 HADD2 R38, -R7.H0_H0, -RZ.H0_H0 ;  /* 0xa00000ff0726d230 */ /* 0x000fe60000000900 */
[----:B------:R-:W-:Y:S02]  /*24420*/  @!P4 PRMT R21, R99, 0x5410, RZ ;  /* 0x000054106315c816 */ /* 0x000fe400000000ff */
[----:B------:R-:W-:Y:S02]  /*24430*/  ISETP.GT.U32.AND P0, PT, R202, UR10, PT ;  /* 0x0000000aca007c0c */ /* 0x000fe4000bf04070 */
[----:B------:R-:W-:Y:S04]  /*24440*/  PRMT R81, R38, 0x7610, R81 ;  /* 0x0000761026517816 */ /* 0x000fe80000000051 */
[----:B------:R-:W-:Y:S07]  /*24450*/  @!P5 PRMT R7, R81, 0x5410, RZ ;  /* 0x000054105107d816 */ /* 0x000fee00000000ff */
[----:B------:R-:W-:Y:S05]  /*24460*/  @P0 HADD2 R51, -R110.H1_H1, -RZ.H0_H0 ;  /* 0xa00000ff6e330230 */ /* 0x000fea0000000d00 */
[----:B------:R3:W-:Y:S01]  /*24470*/  @P0 STL.S16 [R1+0x228], R51 ;  /* 0x0002283301000387 */ /* 0x0007e20000100600 */
[----:B------:R-:W-:Y:S02]  /*24480*/  PRMT R82, R51, 0x7610, R82 ;  /* 0x0000761033527816 */ /* 0x000fe40000000052 */
[----:B--2---:R-:W-:Y:S01]  /*24490*/  SHF.R.U32.HI R56, RZ, 0x18, R199 ;  /* 0x00000018ff387819 */ /* 0x004fe200000116c7 */
[----:B------:R2:W-:Y:S03]  /*244a0*/  @!P5 STL.S16 [R1+0x230], R38 ;  /* 0x000230260100d387 */ /* 0x0005e60000100600 */
[----:B------:R-:W-:Y:S01]  /*244b0*/  ISETP.LE.U32.AND P5, PT, R56, UR10, PT ;  /* 0x0000000a38007c0c */ /* 0x000fe2000bfa3070 */
[----:B------:R-:W4:Y:S04]  /*244c0*/  LDL.LU R177, [R1+0xb4] ;  /* 0x0000b40001b17983 */ /* 0x000f280000300800 */
[----:B------:R1:W4:Y:S04]  /*244d0*/  LDL.S16 R18, [R1+0x23c] ;  /* 0x00023c0001127983 */ /* 0x0003280000100600 */
[----:B------:R1:W4:Y:S04]  /*244e0*/  LDL.S16 R11, [R1+0x238] ;  /* 0x00023800010b7983 */ /* 0x0003280000100600 */
[----:B------:R1:W4:Y:S04]  /*244f0*/  LDL.S16 R0, [R1+0x234] ;  /* 0x0002340001007983 */ /* 0x0003280000100600 */
[----:B------:R1:W4:Y:S01]  /*24500*/  LDL.S16 R81, [R1+0x2b0] ;  /* 0x0002b00001517983 */ /* 0x0003220000100600 */
[----:B---3--:R-:W-:Y:S02]  /*24510*/  LOP3.LUT R51, R19, 0xff, RZ, 0xc0, !PT ;  /* 0x000000ff13337812 */ /* 0x008fe400078ec0ff */
[----:B------:R-:W-:Y:S02]  /*24520*/  PRMT R19, R110, 0x7632, R19 ;  /* 0x000076326e137816 */ /* 0x000fe40000000013 */
[----:B------:R-:W-:Y:S01]  /*24530*/  @P0 PRMT R19, R82, 0x5410, RZ ;  /* 0x0000541052130816 */ /* 0x000fe200000000ff */
[----:B--2---:R2:W3:Y:S01]  /*24540*/  MUFU.EX2 R38, R179 ;  /* 0x000000b300267308 */ /* 0x0044e20000000800 */
[----:B------:R1:W4:Y:S01]  /*24550*/  LDL.S16 R82, [R1+0x29c] ;  /* 0x00029c0001527983 */ /* 0x0003220000100600 */
[----:B------:R-:W-:Y:S02]  /*24560*/  ISETP.LE.U32.AND P0, PT, R115, UR10, PT ;  /* 0x0000000a73007c0c */ /* 0x000fe4000bf03070 */
[----:B------:R-:W-:Y:S02]  /*24570*/  ISETP.LE.U32.AND P4, PT, R51, UR10, PT ;  /* 0x0000000a33007c0c */ /* 0x000fe4000bf83070 */
[----:B--2---:R-:W-:Y:S02]  /*24580*/  PRMT R179, R60, 0x7773, RZ ;  /* 0x000077733cb37816 */ /* 0x004fe400000000ff */
[----:B---3--:R-:W-:Y:S02]  /*24590*/  F2FP.F16.F32.PACK_AB R24, R38, R43 ;  /* 0x0000002b2618723e */ /* 0x008fe400000000ff */
[----:B------:R-:W-:Y:S05]  /*245a0*/  ISETP.GT.U32.AND P6, PT, R179, UR10, PT ;  /* 0x0000000ab3007c0c */ /* 0x000fea000bfc4070 */
[----:B----4-:R-:W-:Y:S02]  /*245b0*/  @!P0 HADD2 R18, -R6.H0_H0, -RZ.H0_H0 ;  /* 0xa00000ff06128230 */ /* 0x010fe40000000900 */
[C---:B------:R-:W-:Y:S03]  /*245c0*/  @!P4 HADD2 R11, -R124.reuse.H0_H0, -RZ.H0_H0 ;  /* 0xa00000ff7c0bc230 */ /* 0x040fe60000000900 */
[----:B------:R-:W-:Y:S01]  /*245d0*/  @!P0 STL.S16 [R1+0x23c], R18 ;  /* 0x00023c1201008387 */ /* 0x000fe20000100600 */
[----:B------:R-:W-:Y:S01]  /*245e0*/  PRMT R88, R18, 0x7610, R88 ;  /* 0x0000761012587816 */ /* 0x000fe20000000058 */
[----:B------:R-:W-:Y:S02]  /*245f0*/  @!P5 HADD2 R0, -R124.H1_H1, -RZ.H0_H0 ;  /* 0xa00000ff7c00d230 */ /* 0x000fe40000000d00 */
[----:B------:R2:W-:Y:S01]  /*24600*/  @!P4 STL.S16 [R1+0x238], R11 ;  /* 0x0002380b0100c387 */ /* 0x0005e20000100600 */
[----:B------:R-:W-:Y:S02]  /*24610*/  PRMT R83, R11, 0x7610, R83 ;  /* 0x000076100b537816 */ /* 0x000fe40000000053 */
[----:B------:R-:W-:Y:S01]  /*24620*/  @!P0 PRMT R6, R88, 0x5410, RZ ;  /* 0x0000541058068816 */ /* 0x000fe200000000ff */
[----:B------:R3:W-:Y:S01]  /*24630*/  @!P5 STL.S16 [R1+0x234], R0 ;  /* 0x000234000100d387 */ /* 0x0007e20000100600 */
[----:B------:R-:W-:Y:S01]  /*24640*/  ISETP.GT.U32.AND P0, PT, R177, UR10, PT ;  /* 0x0000000ab1007c0c */ /* 0x000fe2000bf04070 */
[----:B------:R-:W-:Y:S02]  /*24650*/  @!P2 HADD2 R82, -R126.H1_H1, -RZ.H0_H0 ;  /* 0xa00000ff7e52a230 */ /* 0x000fe40000000d00 */
[--C-:B--2---:R-:W-:Y:S01]  /*24660*/  FADD.FTZ R11, R43, R23.reuse ;  /* 0x000000172b0b7221 */ /* 0x104fe20000010000 */
[----:B------:R-:W-:Y:S01]  /*24670*/  PRMT R23, R0, 0x7610, R23 ;  /* 0x0000761000177816 */ /* 0x000fe20000000017 */
[----:B---3--:R-:W-:Y:S02]  /*24680*/  FADD.FTZ R0, R32, R22 ;  /* 0x0000001620007221 */ /* 0x008fe40000010000 */
[----:B------:R-:W-:Y:S01]  /*24690*/  FADD.FTZ R18, R38, R11 ;  /* 0x0000000b26127221 */ /* 0x000fe20000010000 */
[----:B------:R-:W-:Y:S01]  /*246a0*/  FADD.FTZ R11, R50, R17 ;  /* 0x00000011320b7221 */ /* 0x000fe20000010000 */
[----:B------:R-:W-:Y:S01]  /*246b0*/  LOP3.LUT R50, R227, 0xff, RZ, 0xc0, !PT ;  /* 0x000000ffe3327812 */ /* 0x000fe200078ec0ff */
[----:B------:R-:W-:Y:S01]  /*246c0*/  FADD.FTZ R32, R31, R0 ;  /* 0x000000001f207221 */ /* 0x000fe20000010000 */
[--C-:B------:R-:W-:Y:S01]  /*246d0*/  FADD.FTZ R0, R34, R14.reuse ;  /* 0x0000000e22007221 */ /* 0x100fe20000010000 */
[----:B------:R2:W3:Y:S01]  /*246e0*/  LDL.S16 R31, [R1+0x2a8] ;  /* 0x0002a800011f7983 */ /* 0x0004e20000100600 */
[C---:B------:R-:W-:Y:S01]  /*246f0*/  PRMT R14, R124.reuse, 0x7610, R14 ;  /* 0x000076107c0e7816 */ /* 0x040fe2000000000e */
[--C-:B------:R-:W-:Y:S01]  /*24700*/  FADD.FTZ R175, R47, R11.reuse ;  /* 0x0000000b2faf7221 */ /* 0x100fe20000010000 */
[----:B------:R-:W-:Y:S01]  /*24710*/  @!P4 PRMT R14, R83, 0x5410, RZ ;  /* 0x00005410530ec816 */ /* 0x000fe200000000ff */
[----:B------:R2:W4:Y:S01]  /*24720*/  LDL.S16 R34, [R1+0x2a0] ;  /* 0x0002a00001227983 */ /* 0x0005220000100600 */
[----:B------:R-:W-:Y:S01]  /*24730*/  ISETP.LE.U32.AND P4, PT, R131, UR10, PT ;  /* 0x0000000a83007c0c */ /* 0x000fe2000bf83070 */
[----:B------:R-:W1:Y:S01]  /*24740*/  MUFU.EX2 R17, R210 ;  /* 0x000000d200117308 */ /* 0x000e620000000800 */
[----:B------:R-:W-:Y:S01]  /*24750*/  PRMT R11, R124, 0x7632, R11 ;  /* 0x000076327c0b7816 */ /* 0x000fe2000000000b */
[----:B------:R-:W2:Y:S01]  /*24760*/  LDL.LU R196, [R1+0xa0] ;  /* 0x0000a00001c47983 */ /* 0x000ea20000300800 */
[----:B------:R-:W-:Y:S01]  /*24770*/  @!P5 PRMT R11, R23, 0x5410, RZ ;  /* 0x00005410170bd816 */ /* 0x000fe200000000ff */
[----:B------:R-:W-:Y:S01]  /*24780*/  FADD.FTZ R174, R33, R0 ;  /* 0x0000000021ae7221 */ /* 0x000fe20000010000 */
[----:B------:R-:W-:Y:S01]  /*24790*/  ISETP.LE.U32.AND P5, PT, R50, UR10, PT ;  /* 0x0000000a32007c0c */ /* 0x000fe2000bfa3070 */
[----:B------:R-:W2:Y:S01]  /*247a0*/  LDL.LU R230, [R1+0xf0] ;  /* 0x0000f00001e67983 */ /* 0x000ea20000300800 */
[----:B------:R-:W-:Y:S04]  /*247b0*/  IMAD.WIDE.U32 R22, R26, -0x2daee0ad, RZ ;  /* 0xd2511f531a167825 */ /* 0x000fe800078e00ff */
[--C-:B------:R-:W-:Y:S01]  /*247c0*/  FADD.FTZ R0, R35, R18.reuse ;  /* 0x0000001223007221 */ /* 0x100fe20000010000 */
[----:B------:R1:W-:Y:S01]  /*247d0*/  STG.E.U16 desc[UR20][R36.64], R14 ;  /* 0x0000000e24007986 */ /* 0x0003e2000c101514 */
[----:B------:R-:W-:Y:S01]  /*247e0*/  PRMT R18, R126, 0x7610, R18 ;  /* 0x000076107e127816 */ /* 0x000fe20000000012 */
[----:B------:R-:W-:Y:S02]  /*247f0*/  IMAD.WIDE.U32 R26, R27, -0x2daee0ad, RZ ;  /* 0xd2511f531b1a7825 */ /* 0x000fe400078e00ff */
[----:B------:R-:W-:Y:S02]  /*24800*/  STG.E.U16 desc[UR20][R36.64+0x2], R11 ;  /* 0x0000020b24007986 */ /* 0x000fe4000c101514 */
[C-C-:B-1----:R-:W-:Y:S02]  /*24810*/  FADD.FTZ R199, R17.reuse, R0.reuse ;  /* 0x0000000011c77221 */ /* 0x142fe40000010000 */
[----:B------:R-:W-:Y:S01]  /*24820*/  STG.E.U16 desc[UR20][R28.64+0x10], R141 ;  /* 0x0000108d1c007986 */ /* 0x000fe2000c101514 */
[----:B------:R-:W-:Y:S02]  /*24830*/  PRMT R0, R2, 0x7632, R0 ;  /* 0x0000763202007816 */ /* 0x000fe40000000000 */
[----:B------:R-:W-:Y:S01]  /*24840*/  F2FP.F16.F32.PACK_AB R243, R17, R35 ;  /* 0x0000002311f3723e */ /* 0x000fe200000000ff */
[----:B------:R-:W-:Y:S01]  /*24850*/  STG.E.U16 desc[UR20][R28.64+0x12], R138 ;  /* 0x0000128a1c007986 */ /* 0x000fe2000c101514 */
[--C-:B------:R-:W-:Y:S01]  /*24860*/  LOP3.LUT R17, R122, UR13, R23.reuse, 0x96, !PT ;  /* 0x0000000d7a117c12 */ /* 0x100fe2000f8e9617 */
[----:B------:R-:W-:Y:S01]  /*24870*/  @P6 HADD2 R81, -R0.H0_H0, -RZ.H0_H0 ;  /* 0xa00000ff00516230 */ /* 0x000fe20000000900 */
[----:B------:R-:W-:Y:S02]  /*24880*/  PRMT R23, R82, 0x7610, R23 ;  /* 0x0000761052177816 */ /* 0x000fe40000000017 */
[----:B------:R-:W-:Y:S02]  /*24890*/  LOP3.LUT R22, R22, UR12, R27, 0x96, !PT ;  /* 0x0000000c16167c12 */ /* 0x000fe4000f8e961b */
[----:B------:R-:W-:Y:S01]  /*248a0*/  PRMT R39, R81, 0x7610, R39 ;  /* 0x0000761051277816 */ /* 0x000fe20000000027 */
[----:B------:R-:W-:Y:S01]  /*248b0*/  MUFU.EX2 R27, R200 ;  /* 0x000000c8001b7308 */ /* 0x000fe20000000800 */
[----:B------:R-:W-:Y:S02]  /*248c0*/  PRMT R99, R2, 0x5410, R0 ;  /* 0x0000541002637816 */ /* 0x000fe40000000000 */
[----:B------:R-:W-:Y:S01]  /*248d0*/  @P6 PRMT R0, R39, 0x5410, RZ ;  /* 0x0000541027006816 */ /* 0x000fe200000000ff */
[C---:B------:R-:W-:Y:S05]  /*248e0*/  IMAD.WIDE R14, R121.reuse, -0x70, R172 ;  /* 0xffffff90790e7825 */ /* 0x040fea00078e02ac */
[----:B------:R-:W-:Y:S04]  /*248f0*/  STG.E.U16 desc[UR20][R14.64+0x10], R10 ;  /* 0x0000100a0e007986 */ /* 0x000fe8000c101514 */
[----:B------:R1:W-:Y:S02]  /*24900*/  STG.E.U16 desc[UR20][R14.64+0x12], R8 ;  /* 0x000012080e007986 */ /* 0x0003e4000c101514 */
[----:B-1----:R-:W-:Y:S05]  /*24910*/  IMAD.WIDE R14, R121, 0x70, R14 ;  /* 0x00000070790e7825 */ /* 0x002fea00078e020e */
[----:B------:R1:W-:Y:S04]  /*24920*/  STG.E.U16 desc[UR20][R14.64+0x10], R21 ;  /* 0x000010150e007986 */ /* 0x0003e8000c101514 */
[----:B------:R1:W-:Y:S02]  /*24930*/  STG.E.U16 desc[UR20][R14.64+0x12], R19 ;  /* 0x000012130e007986 */ /* 0x0003e4000c101514 */
[----:B-1----:R-:W-:Y:S01]  /*24940*/  PRMT R21, R119, 0x7632, R21 ;  /* 0x0000763277157816 */ /* 0x002fe20000000015 */
[----:B------:R-:W-:Y:S01]  /*24950*/  IMAD.WIDE R14, R121, -0x70, R14 ;  /* 0xffffff90790e7825 */ /* 0x000fe200078e020e */
[----:B------:R-:W-:Y:S03]  /*24960*/  PRMT R19, R113, 0x7610, R19 ;  /* 0x0000761071137816 */ /* 0x000fe60000000013 */
[----:B---3--:R-:W-:Y:S02]  /*24970*/  @P0 HADD2 R31, -R109.H0_H0, -RZ.H0_H0 ;  /* 0xa00000ff6d1f0230 */ /* 0x008fe40000000900 */
[----:B----4-:R-:W-:Y:S03]  /*24980*/  @!P4 HADD2 R34, -R126.H0_H0, -RZ.H0_H0 ;  /* 0xa00000ff7e22c230 */ /* 0x010fe60000000900 */
[----:B------:R-:W-:Y:S02]  /*24990*/  PRMT R38, R31, 0x7610, R38 ;  /* 0x000076101f267816 */ /* 0x000fe40000000026 */
[----:B------:R-:W-:Y:S01]  /*249a0*/  @!P4 STL.S16 [R1+0x2a0], R34 ;  /* 0x0002a0220100c387 */ /* 0x000fe20000100600 */
[----:B------:R-:W-:Y:S03]  /*249b0*/  PRMT R80, R34, 0x7610, R80 ;  /* 0x0000761022507816 */ /* 0x000fe60000000050 */
[----:B------:R-:W-:Y:S01]  /*249c0*/  @!P2 STL.S16 [R1+0x29c], R82 ;  /* 0x00029c520100a387 */ /* 0x000fe20000100600 */
[----:B------:R-:W-:Y:S02]  /*249d0*/  @!P4 PRMT R18, R80, 0x5410, RZ ;  /* 0x000054105012c816 */ /* 0x000fe400000000ff */
[----:B------:R-:W-:Y:S01]  /*249e0*/  ISETP.GT.U32.AND P4, PT, R176, UR10, PT ;  /* 0x0000000ab0007c0c */ /* 0x000fe2000bf84070 */
[----:B------:R-:W-:Y:S04]  /*249f0*/  @P6 STL.S16 [R1+0x2b0], R81 ;  /* 0x0002b05101006387 */ /* 0x000fe80000100600 */
[----:B------:R1:W-:Y:S04]  /*24a00*/  @P0 STL.S16 [R1+0x2a8], R31 ;  /* 0x0002a81f01000387 */ /* 0x0003e80000100600 */
[----:B------:R4:W3:Y:S04]  /*24a10*/  LDL.S16 R106, [R1+0x2b4] ;  /* 0x0002b400016a7983 */ /* 0x0008e80000100600 */
[----:B------:R4:W4:Y:S04]  /*24a20*/  LDL.S16 R10, [R1+0x298] ;  /* 0x00029800010a7983 */ /* 0x0009280000100600 */
[----:B------:R3:W4:Y:S04]  /*24a30*/  LDL.S16 R104, [R1+0x294] ;  /* 0x0002940001687983 */ /* 0x0007280000100600 */
[----:B------:R3:W4:Y:S04]  /*24a40*/  LDL.S16 R83, [R1+0x2a4] ;  /* 0x0002a40001537983 */ /* 0x0007280000100600 */
[----:B------:R-:W4:Y:S04]  /*24a50*/  LDL.LU R114, [R1+0x8c] ;  /* 0x00008c0001727983 */ /* 0x000f280000300800 */
[----:B------:R-:W4:Y:S01]  /*24a60*/  LDL.LU R123, [R1+0x88] ;  /* 0x00008800017b7983 */ /* 0x000f220000300800 */
[----:B-1----:R-:W-:Y:S01]  /*24a70*/  IMAD.WIDE.U32 R30, R17, -0x326172a9, RZ ;  /* 0xcd9e8d57111e7825 */ /* 0x002fe200078e00ff */
[----:B------:R-:W-:Y:S02]  /*24a80*/  PRMT R17, R126, 0x7632, R17 ;  /* 0x000076327e117816 */ /* 0x000fe40000000011 */
[----:B------:R1:W4:Y:S01]  /*24a90*/  LDL.S16 R88, [R1+0x2c4] ;  /* 0x0002c40001587983 */ /* 0x0003220000100600 */
[----:B------:R-:W-:Y:S02]  /*24aa0*/  @!P2 PRMT R17, R23, 0x5410, RZ ;  /* 0x000054101711a816 */ /* 0x000fe400000000ff */
[----:B--2---:R-:W-:Y:S01]  /*24ab0*/  ISETP.GT.U32.AND P2, PT, R230, UR10, PT ;  /* 0x0000000ae6007c0c */ /* 0x004fe2000bf44070 */
[----:B------:R1:W2:Y:S01]  /*24ac0*/  LDL.S16 R82, [R1+0x2c0] ;  /* 0x0002c00001527983 */ /* 0x0002a20000100600 */
[----:B------:R-:W-:Y:S01]  /*24ad0*/  LOP3.LUT R8, R246, UR16, R31, 0x96, !PT ;  /* 0x00000010f6087c12 */ /* 0x000fe2000f8e961f */
[----:B------:R-:W1:Y:S02]  /*24ae0*/  MUFU.EX2 R23, R206 ;  /* 0x000000ce00177308 */ /* 0x000e640000000800 */
[----:B------:R2:W2:Y:S02]  /*24af0*/  LDL.S16 R81, [R1+0x2bc] ;  /* 0x0002bc0001517983 */ /* 0x0004a40000100600 */
[----:B------:R-:W-:Y:S01]  /*24b00*/  IMAD.WIDE.U32 R34, R8, -0x2daee0ad, RZ ;  /* 0xd2511f5308227825 */ /* 0x000fe200078e00ff */
[----:B------:R-:W-:Y:S01]  /*24b10*/  PRMT R8, R109, 0x7610, R8 ;  /* 0x000076106d087816 */ /* 0x000fe20000000008 */
[----:B------:R2:W2:Y:S01]  /*24b20*/  LDL.S16 R80, [R1+0x2b8] ;  /* 0x0002b80001507983 */ /* 0x0004a20000100600 */
[----:B------:R-:W-:Y:S01]  /*24b30*/  @P0 PRMT R8, R38, 0x5410, RZ ;  /* 0x0000541026080816 */ /* 0x000fe200000000ff */
[----:B------:R-:W-:Y:S01]  /*24b40*/  IMAD.WIDE.U32 R38, R22, -0x326172a9, RZ ;  /* 0xcd9e8d5716267825 */ /* 0x000fe200078e00ff */
[----:B------:R-:W-:Y:S02]  /*24b50*/  ISETP.GT.U32.AND P0, PT, R196, UR10, PT ;  /* 0x0000000ac4007c0c */ /* 0x000fe4000bf04070 */
[----:B------:R-:W-:Y:S01]  /*24b60*/  LOP3.LUT R31, R26, UR11, R35, 0x96, !PT ;  /* 0x0000000b1a1f7c12 */ /* 0x000fe2000f8e9623 */
[----:B------:R1:W-:Y:S01]  /*24b70*/  STG.E.U16 desc[UR20][R36.64+0x10], R8 ;  /* 0x0000100824007986 */ /* 0x0003e2000c101514 */
[----:B------:R-:W-:Y:S02]  /*24b80*/  PRMT R22, R119, 0x7610, R22 ;  /* 0x0000761077167816 */ /* 0x000fe40000000016 */
[----:B------:R-:W-:Y:S02]  /*24b90*/  LOP3.LUT R11, R30, UR15, R39, 0x96, !PT ;  /* 0x0000000f1e0b7c12 */ /* 0x000fe4000f8e9627 */
[----:B-1----:R-:W-:Y:S02]  /*24ba0*/  F2FP.F16.F32.PACK_AB R169, R23, R27 ;  /* 0x0000001b17a9723e */ /* 0x002fe400000000ff */
[----:B------:R-:W-:Y:S01]  /*24bb0*/  PRMT R30, R151, 0x7610, R30 ;  /* 0x00007610971e7816 */ /* 0x000fe2000000001e */
[----:B------:R-:W-:Y:S01]  /*24bc0*/  IMAD.WIDE.U32 R246, R11, -0x2daee0ad, RZ ;  /* 0xd2511f530bf67825 */ /* 0x000fe200078e00ff */
[----:B------:R-:W-:Y:S03]  /*24bd0*/  PRMT R8, R109, 0x7632, R8 ;  /* 0x000076326d087816 */ /* 0x000fe60000000008 */
[----:B---3--:R-:W-:Y:S02]  /*24be0*/  @P4 HADD2 R106, -R2.H0_H0, -RZ.H0_H0 ;  /* 0xa00000ff026a4230 */ /* 0x008fe40000000900 */
[C---:B----4-:R-:W-:Y:S03]  /*24bf0*/  @!P5 HADD2 R10, -R119.reuse.H0_H0, -RZ.H0_H0 ;  /* 0xa00000ff770ad230 */ /* 0x050fe60000000900 */
[----:B------:R1:W-:Y:S01]  /*24c00*/  @P4 STL.S16 [R1+0x2b4], R106 ;  /* 0x0002b46a01004387 */ /* 0x0003e20000100600 */
[----:B------:R-:W-:Y:S01]  /*24c10*/  PRMT R98, R106, 0x7610, R98 ;  /* 0x000076106a627816 */ /* 0x000fe20000000062 */
[----:B------:R-:W-:Y:S02]  /*24c20*/  @P2 HADD2 R104, -R119.H1_H1, -RZ.H0_H0 ;  /* 0xa00000ff77682230 */ /* 0x000fe40000000d00 */
[----:B------:R3:W-:Y:S01]  /*24c30*/  @!P5 STL.S16 [R1+0x298], R10 ;  /* 0x0002980a0100d387 */ /* 0x0007e20000100600 */
[----:B------:R-:W-:Y:S01]  /*24c40*/  PRMT R94, R10, 0x7610, R94 ;  /* 0x000076100a5e7816 */ /* 0x000fe2000000005e */
[----:B------:R-:W-:Y:S02]  /*24c50*/  @P0 HADD2 R83, -R109.H1_H1, -RZ.H0_H0 ;  /* 0xa00000ff6d530230 */ /* 0x000fe40000000d00 */
[----:B------:R-:W-:Y:S01]  /*24c60*/  @P2 STL.S16 [R1+0x294], R104 ;  /* 0x0002946801002387 */ /* 0x000fe20000100600 */
[----:B------:R-:W-:Y:S02]  /*24c70*/  @!P5 PRMT R22, R94, 0x5410, RZ ;  /* 0x000054105e16d816 */ /* 0x000fe400000000ff */
[----:B------:R-:W-:Y:S01]  /*24c80*/  @P4 PRMT R2, R98, 0x5410, RZ ;  /* 0x0000541062024816 */ /* 0x000fe200000000ff */
[----:B------:R4:W-:Y:S01]  /*24c90*/  @P0 STL.S16 [R1+0x2a4], R83 ;  /* 0x0002a45301000387 */ /* 0x0009e20000100600 */
[----:B------:R-:W-:Y:S02]  /*24ca0*/  PRMT R26, R83, 0x7610, R26 ;  /* 0x00007610531a7816 */ /* 0x000fe4000000001a */
[----:B------:R-:W-:Y:S01]  /*24cb0*/  PRMT R91, R104, 0x7610, R91 ;  /* 0x00007610685b7816 */ /* 0x000fe2000000005b */
[----:B------:R4:W4:Y:S01]  /*24cc0*/  LDL.S16 R98, [R1+0x290] ;  /* 0x0002900001627983 */ /* 0x0009220000100600 */
[----:B------:R-:W-:Y:S02]  /*24cd0*/  @P0 PRMT R8, R26, 0x5410, RZ ;  /* 0x000054101a080816 */ /* 0x000fe400000000ff */
[----:B------:R-:W-:Y:S01]  /*24ce0*/  @P2 PRMT R21, R91, 0x5410, RZ ;  /* 0x000054105b152816 */ /* 0x000fe200000000ff */
[----:B------:R4:W4:Y:S01]  /*24cf0*/  LDL.S16 R94, [R1+0x28c] ;  /* 0x00028c00015e7983 */ /* 0x0009220000100600 */
[----:B------:R-:W-:Y:S02]  /*24d00*/  ISETP.GT.U32.AND P2, PT, R114, UR10, PT ;  /* 0x0000000a72007c0c */ /* 0x000fe4000bf44070 */
[----:B------:R-:W-:Y:S01]  /*24d10*/  ISETP.GT.U32.AND P0, PT, R123, UR10, PT ;  /* 0x0000000a7b007c0c */ /* 0x000fe2000bf04070 */
[----:B------:R4:W4:Y:S01]  /*24d20*/  LDL.S16 R91, [R1+0x270] ;  /* 0x00027000015b7983 */ /* 0x0009220000100600 */
[----:B-1----:R-:W-:Y:S03]  /*24d30*/  SHF.R.U32.HI R106, RZ, 0x18, R190 ;  /* 0x00000018ff6a7819 */ /* 0x002fe600000116be */
[----:B------:R1:W-:Y:S01]  /*24d40*/  STG.E.U16 desc[UR20][R36.64+0x12], R8 ;  /* 0x0000120824007986 */ /* 0x0003e2000c101514 */
[----:B---3--:R-:W-:Y:S01]  /*24d50*/  FADD.FTZ R10, R27, R32 ;  /* 0x000000201b0a7221 */ /* 0x008fe20000010000 */
[----:B------:R-:W-:Y:S02]  /*24d60*/  ISETP.LE.U32.AND P4, PT, R106, UR10, PT ;  /* 0x0000000a6a007c0c */ /* 0x000fe4000bf83070 */
[----:B------:R-:W-:Y:S01]  /*24d70*/  STG.E.U16 desc[UR20][R28.64+0x20], R139 ;  /* 0x0000208b1c007986 */ /* 0x000fe2000c101514 */
[--C-:B------:R-:W-:Y:S01]  /*24d80*/  FADD.FTZ R209, R23, R10.reuse ;  /* 0x0000000a17d17221 */ /* 0x100fe20000010000 */
[----:B------:R-:W-:Y:S01]  /*24d90*/  PRMT R10, R190, 0x7632, R10 ;  /* 0x00007632be0a7816 */ /* 0x000fe2000000000a */
[C---:B--2---:R-:W-:Y:S01]  /*24da0*/  @P2 HADD2 R81, -R113.reuse.H0_H0, -RZ.H0_H0 ;  /* 0xa00000ff71512230 */ /* 0x044fe20000000900 */
[----:B------:R-:W-:Y:S01]  /*24db0*/  STG.E.U16 desc[UR20][R28.64+0x22], R140 ;  /* 0x0000228c1c007986 */ /* 0x000fe2000c101514 */
[----:B------:R-:W-:Y:S01]  /*24dc0*/  @P0 HADD2 R80, -R113.H1_H1, -RZ.H0_H0 ;  /* 0xa00000ff71500230 */ /* 0x000fe20000000d00 */
[----:B----4-:R-:W-:Y:S01]  /*24dd0*/  LOP3.LUT R83, R10, 0xff, RZ, 0xc0, !PT ;  /* 0x000000ff0a537812 */ /* 0x010fe200078ec0ff */
[----:B------:R-:W-:Y:S01]  /*24de0*/  IMAD.WIDE R10, R121, 0x70, R14 ;  /* 0x00000070790a7825 */ /* 0x000fe200078e020e */
[----:B------:R2:W-:Y:S02]  /*24df0*/  STG.E.U16 desc[UR20][R14.64+0x20], R7 ;  /* 0x000020070e007986 */ /* 0x0005e4000c101514 */
[----:B------:R-:W-:Y:S01]  /*24e00*/  ISETP.LE.U32.AND P5, PT, R83, UR10, PT ;  /* 0x0000000a53007c0c */ /* 0x000fe2000bfa3070 */
[C---:B------:R-:W-:Y:S01]  /*24e10*/  @!P4 HADD2 R82, -R125.reuse.H1_H1, -RZ.H0_H0 ;  /* 0xa00000ff7d52c230 */ /* 0x040fe20000000d00 */
[----:B------:R3:W-:Y:S01]  /*24e20*/  STG.E.U16 desc[UR20][R14.64+0x22], R6 ;  /* 0x000022060e007986 */ /* 0x0007e2000c101514 */
[----:B------:R-:W-:Y:S02]  /*24e30*/  PRMT R23, R80, 0x7610, R23 ;  /* 0x0000761050177816 */ /* 0x000fe40000000017 */
[----:B------:R-:W-:Y:S01]  /*24e40*/  PRMT R89, R81, 0x7610, R89 ;  /* 0x0000761051597816 */ /* 0x000fe20000000059 */
[----:B------:R4:W-:Y:S01]  /*24e50*/  STG.E.U16 desc[UR20][R10.64+0x20], R18 ;  /* 0x000020120a007986 */ /* 0x0009e2000c101514 */
[----:B------:R-:W-:Y:S02]  /*24e60*/  PRMT R90, R82, 0x7610, R90 ;  /* 0x00007610525a7816 */ /* 0x000fe4000000005a */
[----:B------:R-:W-:Y:S01]  /*24e70*/  @P2 PRMT R19, R89, 0x5410, RZ ;  /* 0x0000541059132816 */ /* 0x000fe200000000ff */
[----:B------:R-:W-:Y:S01]  /*24e80*/  STG.E.U16 desc[UR20][R10.64+0x22], R17 ;  /* 0x000022110a007986 */ /* 0x000fe2000c101514 */
[----:B------:R-:W-:Y:S02]  /*24e90*/  LOP3.LUT R27, R34, UR25, R247, 0x96, !PT ;  /* 0x00000019221b7c12 */ /* 0x000fe4000f8e96f7 */
[----:B------:R-:W-:Y:S01]  /*24ea0*/  @!P5 HADD2 R88, -R125.H0_H0, -RZ.H0_H0 ;  /* 0xa00000ff7d58d230 */ /* 0x000fe20000000900 */
[----:B-1----:R-:W-:Y:S04]  /*24eb0*/  PRMT R8, R9, 0x7632, R8 ;  /* 0x0000763209087816 */ /* 0x002fe80000000008 */
[----:B------:R1:W-:Y:S01]  /*24ec0*/  @!P5 STL.S16 [R1+0x2c4], R88 ;  /* 0x0002c4580100d387 */ /* 0x0003e20000100600 */
[----:B------:R-:W-:Y:S03]  /*24ed0*/  PRMT R13, R88, 0x7610, R13 ;  /* 0x00007610580d7816 */ /* 0x000fe6000000000d */
[----:B------:R1:W-:Y:S01]  /*24ee0*/  @!P4 STL.S16 [R1+0x2c0], R82 ;  /* 0x0002c0520100c387 */ /* 0x0003e20000100600 */
[----:B--2---:R-:W-:Y:S03]  /*24ef0*/  PRMT R7, R170, 0x7632, R7 ;  /* 0x00007632aa077816 */ /* 0x004fe60000000007 */
[----:B------:R2:W-:Y:S01]  /*24f00*/  @P2 STL.S16 [R1+0x2bc], R81 ;  /* 0x0002bc5101002387 */ /* 0x0005e20000100600 */
[C---:B---3--:R-:W-:Y:S03]  /*24f10*/  PRMT R15, R54.reuse, 0x7610, R15 ;  /* 0x00007610360f7816 */ /* 0x048fe6000000000f */
[----:B------:R3:W-:Y:S01]  /*24f20*/  @P0 STL.S16 [R1+0x2b8], R80 ;  /* 0x0002b85001000387 */ /* 0x0007e20000100600 */
[----:B------:R-:W-:Y:S02]  /*24f30*/  PRMT R14, R54, 0x7632, R14 ;  /* 0x00007632360e7816 */ /* 0x000fe4000000000e */
[----:B----4-:R-:W-:Y:S01]  /*24f40*/  PRMT R18, R113, 0x7632, R18 ;  /* 0x0000763271127816 */ /* 0x010fe20000000012 */
[----:B------:R4:W4:Y:S01]  /*24f50*/  LDL.S16 R26, [R1+0x288] ;  /* 0x00028800011a7983 */ /* 0x0009220000100600 */
[----:B------:R-:W-:Y:S02]  /*24f60*/  @P0 PRMT R18, R23, 0x5410, RZ ;  /* 0x0000541017120816 */ /* 0x000fe400000000ff */
[----:B------:R-:W-:Y:S02]  /*24f70*/  ISETP.GT.U32.AND P0, PT, R197, UR10, PT ;  /* 0x0000000ac5007c0c */ /* 0x000fe4000bf04070 */
[----:B------:R-:W-:Y:S02]  /*24f80*/  PRMT R6, R125, 0x7610, R6 ;  /* 0x000076107d067816 */ /* 0x000fe40000000006 */
[----:B------:R-:W-:Y:S01]  /*24f90*/  @!P5 PRMT R6, R13, 0x5410, RZ ;  /* 0x000054100d06d816 */ /* 0x000fe200000000ff */
[----:B------:R-:W-:Y:S01]  /*24fa0*/  IMAD.MOV.U32 R13, RZ, RZ, R180 ;  /* 0x000000ffff0d7224 */ /* 0x000fe200078e00b4 */
[----:B-1----:R-:W-:Y:S02]  /*24fb0*/  LOP3.LUT R88, R167, 0xff, RZ, 0xc0, !PT ;  /* 0x000000ffa7587812 */ /* 0x002fe400078ec0ff */
[----:B------:R-:W-:Y:S01]  /*24fc0*/  PRMT R17, R16, 0x7632, R17 ;  /* 0x0000763210117816 */ /* 0x000fe20000000011 */
[----:B------:R1:W-:Y:S01]  /*24fd0*/  STG.E.U16 desc[UR20][R36.64+0x20], R6 ;  /* 0x0000200624007986 */ /* 0x0003e2000c101514 */
[----:B------:R-:W-:Y:S03]  /*24fe0*/  ISETP.LE.U32.AND P6, PT, R88, UR10, PT ;  /* 0x0000000a58007c0c */ /* 0x000fe6000bfc3070 */
[----:B------:R1:W4:Y:S01]  /*24ff0*/  LDL.S16 R82, [R1+0x26c] ;  /* 0x00026c0001527983 */ /* 0x0003220000100600 */
[----:B--2---:R-:W-:Y:S03]  /*25000*/  SHF.R.U32.HI R81, RZ, 0x18, R170 ;  /* 0x00000018ff517819 */ /* 0x004fe600000116aa */
[----:B------:R-:W2:Y:S01]  /*25010*/  LDL.LU R180, [R1+0x60] ;  /* 0x0000600001b47983 */ /* 0x000ea20000300800 */
[----:B---3--:R-:W-:Y:S02]  /*25020*/  LOP3.LUT R80, R7, 0xff, RZ, 0xc0, !PT ;  /* 0x000000ff07507812 */ /* 0x008fe400078ec0ff */
[----:B------:R-:W-:Y:S01]  /*25030*/  PRMT R7, R125, 0x7632, R7 ;  /* 0x000076327d077816 */ /* 0x000fe20000000007 */
[----:B------:R3:W3:Y:S01]  /*25040*/  LDL.S16 R89, [R1+0x260] ;  /* 0x0002600001597983 */ /* 0x0006e20000100600 */
[----:B------:R-:W-:Y:S02]  /*25050*/  @!P4 PRMT R7, R90, 0x5410, RZ ;  /* 0x000054105a07c816 */ /* 0x000fe400000000ff */
[----:B------:R-:W-:Y:S01]  /*25060*/  ISETP.LE.U32.AND P4, PT, R80, UR10, PT ;  /* 0x0000000a50007c0c */ /* 0x000fe2000bf83070 */
[----:B------:R2:W2:Y:S01]  /*25070*/  LDL.S16 R90, [R1+0x284] ;  /* 0x00028400015a7983 */ /* 0x0004a20000100600 */
[----:B------:R-:W-:Y:S03]  /*25080*/  ISETP.LE.U32.AND P5, PT, R81, UR10, PT ;  /* 0x0000000a51007c0c */ /* 0x000fe6000bfa3070 */
[----:B------:R2:W3:Y:S04]  /*25090*/  LDL.S16 R23, [R1+0x25c] ;  /* 0x00025c0001177983 */ /* 0x0004e80000100600 */
[----:B------:R-:W-:Y:S01]  /*250a0*/  STG.E.U16 desc[UR20][R36.64+0x22], R7 ;  /* 0x0000220724007986 */ /* 0x000fe2000c101514 */
[----:B-1----:R-:W-:Y:S03]  /*250b0*/  PRMT R6, R191, 0x7632, R6 ;  /* 0x00007632bf067816 */ /* 0x002fe60000000006 */
[----:B------:R1:W-:Y:S04]  /*250c0*/  STG.E.U16 desc[UR20][R28.64+0x30], R95 ;  /* 0x0000305f1c007986 */ /* 0x0003e8000c101514 */
[----:B------:R-:W-:Y:S01]  /*250d0*/  STG.E.U16 desc[UR20][R28.64+0x32], R100 ;  /* 0x000032641c007986 */ /* 0x000fe2000c101514 */
[----:B-1----:R-:W-:Y:S01]  /*250e0*/  LOP3.LUT R95, R6, 0xff, RZ, 0xc0, !PT ;  /* 0x000000ff065f7812 */ /* 0x002fe200078ec0ff */
[----:B------:R-:W-:Y:S01]  /*250f0*/  IMAD.WIDE R6, R121, -0x70, R10 ;  /* 0xffffff9079067825 */ /* 0x000fe200078e020a */
[----:B------:R-:W-:Y:S02]  /*25100*/  LOP3.LUT R10, R143, 0xffff, RZ, 0xc0, !PT ;  /* 0x0000ffff8f0a7812 */ /* 0x000fe400078ec0ff */
[----:B------:R-:W-:Y:S02]  /*25110*/  PRMT R11, R55, 0x7632, R11 ;  /* 0x00007632370b7816 */ /* 0x000fe4000000000b */
[----:B------:R1:W-:Y:S04]  /*25120*/  STG.E.U16 desc[UR20][R6.64+0x32], R0 ;  /* 0x0000320006007986 */ /* 0x0003e8000c101514 */
[----:B------:R1:W-:Y:S02]  /*25130*/  STG.E.U16 desc[UR20][R6.64+0x30], R2 ;  /* 0x0000300206007986 */ /* 0x0003e4000c101514 */
[----:B-1----:R-:W-:Y:S01]  /*25140*/  PRMT R0, R167, 0x7632, R0 ;  /* 0x00007632a7007816 */ /* 0x002fe20000000000 */
[C---:B------:R-:W-:Y:S05]  /*25150*/  IMAD.WIDE R6, R121.reuse, 0x70, R6 ;  /* 0x0000007079067825 */ /* 0x040fea00078e0206 */
[----:B------:R-:W-:Y:S04]  /*25160*/  STG.E.U16 desc[UR20][R6.64+0x30], R22 ;  /* 0x0000301606007986 */ /* 0x000fe8000c101514 */
[----:B------:R1:W-:Y:S04]  /*25170*/  STG.E.U16 desc[UR20][R6.64+0x32], R21 ;  /* 0x0000321506007986 */ /* 0x0003e8000c101514 */
[----:B------:R-:W-:Y:S04]  /*25180*/  STG.E.U16 desc[UR20][R36.64+0x30], R19 ;  /* 0x0000301324007986 */ /* 0x000fe8000c101514 */
[----:B------:R1:W-:Y:S04]  /*25190*/  STG.E.U16 desc[UR20][R36.64+0x32], R18 ;  /* 0x0000321224007986 */ /* 0x0003e8000c101514 */
[----:B------:R-:W-:Y:S04]  /*251a0*/  STG.E.U16 desc[UR20][R28.64+0x40], R64 ;  /* 0x000040401c007986 */ /* 0x000fe8000c101514 */
[----:B------:R-:W-:Y:S01]  /*251b0*/  STG.E.U16 desc[UR20][R28.64+0x42], R57 ;  /* 0x000042391c007986 */ /* 0x000fe2000c101514 */
[----:B-1----:R-:W-:Y:S01]  /*251c0*/  PRMT R21, R72, 0x7610, R21 ;  /* 0x0000761048157816 */ /* 0x002fe20000000015 */
[----:B------:R-:W-:Y:S04]  /*251d0*/  IMAD.WIDE R6, R121, -0x70, R6 ;  /* 0xffffff9079067825 */ /* 0x000fe800078e0206 */
[----:B------:R-:W-:Y:S04]  /*251e0*/  IMAD.WIDE.U32 R18, R27, -0x326172a9, RZ ;  /* 0xcd9e8d571b127825 */ /* 0x000fe800078e00ff */
[----:B------:R-:W-:Y:S02]  /*251f0*/  @!P4 HADD2 R98, -R9.H0_H0, -RZ.H0_H0 ;  /* 0xa00000ff0962c230 */ /* 0x000fe40000000900 */
[----:B------:R-:W-:Y:S03]  /*25200*/  @!P5 HADD2 R94, -R8.H0_H0, -RZ.H0_H0 ;  /* 0xa00000ff085ed230 */ /* 0x000fe60000000900 */
[----:B------:R-:W-:Y:S01]  /*25210*/  PRMT R170, R98, 0x7610, R170 ;  /* 0x0000761062aa7816 */ /* 0x000fe200000000aa */
[----:B------:R1:W-:Y:S01]  /*25220*/  @!P4 STL.S16 [R1+0x290], R98 ;  /* 0x000290620100c387 */ /* 0x0003e20000100600 */
[----:B------:R-:W-:Y:S01]  /*25230*/  @!P6 HADD2 R91, -R149.H0_H0, -RZ.H0_H0 ;  /* 0xa00000ff955be230 */ /* 0x000fe20000000900 */
[----:B------:R-:W-:Y:S02]  /*25240*/  PRMT R133, R94, 0x7610, R133 ;  /* 0x000076105e857816 */ /* 0x000fe40000000085 */
[----:B------:R2:W3:Y:S01]  /*25250*/  LDL.S16 R54, [R1+0x280] ;  /* 0x0002800001367983 */ /* 0x0004e20000100600 */
[----:B------:R-:W-:Y:S02]  /*25260*/  PRMT R39, R170, 0x7610, R39 ;  /* 0x00007610aa277816 */ /* 0x000fe40000000027 */
[----:B------:R-:W-:Y:S01]  /*25270*/  PRMT R198, R91, 0x7610, R198 ;  /* 0x000076105bc67816 */ /* 0x000fe200000000c6 */
[----:B------:R-:W-:Y:S04]  /*25280*/  @!P5 STL.S16 [R1+0x28c], R94 ;  /* 0x00028c5e0100d387 */ /* 0x000fe80000100600 */
[----:B------:R-:W-:Y:S01]  /*25290*/  @!P6 STL.S16 [R1+0x270], R91 ;  /* 0x0002705b0100e387 */ /* 0x000fe20000100600 */
[----:B-1----:R-:W-:Y:S01]  /*252a0*/  SHF.R.U32.HI R98, RZ, 0x18, R191 ;  /* 0x00000018ff627819 */ /* 0x002fe200000116bf */
[----:B----4-:R-:W-:Y:S05]  /*252b0*/  @P1 HADD2 R26, -R15.H0_H0, -RZ.H0_H0 ;  /* 0xa00000ff0f1a1230 */ /* 0x010fea0000000900 */
[----:B------:R-:W-:Y:S01]  /*252c0*/  PRMT R181, R26, 0x7610, R181 ;  /* 0x000076101ab57816 */ /* 0x000fe200000000b5 */
[----:B------:R-:W-:Y:S05]  /*252d0*/  @!P3 HADD2 R82, -R149.H1_H1, -RZ.H0_H0 ;  /* 0xa00000ff9552b230 */ /* 0x000fea0000000d00 */
[----:B------:R-:W-:Y:S01]  /*252e0*/  PRMT R138, R82, 0x7610, R138 ;  /* 0x00007610528a7816 */ /* 0x000fe2000000008a */
[----:B------:R1:W-:Y:S04]  /*252f0*/  @!P3 STL.S16 [R1+0x26c], R82 ;  /* 0x00026c520100b387 */ /* 0x0003e80000100600 */
[----:B------:R4:W-:Y:S01]  /*25300*/  @P1 STL.S16 [R1+0x288], R26 ;  /* 0x0002881a01001387 */ /* 0x0009e20000100600 */
[----:B--2---:R-:W-:Y:S05]  /*25310*/  @P0 HADD2 R90, -R14.H0_H0, -RZ.H0_H0 ;  /* 0xa00000ff0e5a0230 */ /* 0x004fea0000000900 */
[----:B------:R-:W-:Y:S02]  /*25320*/  PRMT R228, R90, 0x7610, R228 ;  /* 0x000076105ae47816 */ /* 0x000fe400000000e4 */
[----:B-1----:R-:W-:Y:S01]  /*25330*/  LOP3.LUT R82, R13, 0xff, RZ, 0xc0, !PT ;  /* 0x000000ff0d527812 */ /* 0x002fe200078ec0ff */
[----:B----4-:R2:W4:Y:S04]  /*25340*/  LDL.S16 R26, [R1+0x27c] ;  /* 0x00027c00011a7983 */ /* 0x0105280000100600 */
[----:B------:R-:W2:Y:S04]  /*25350*/  LDL.LU R173, [R1+0x44] ;  /* 0x0000440001ad7983 */ /* 0x000ea80000300800 */
[----:B------:R-:W2:Y:S04]  /*25360*/  LDL.LU R122, [R1+0x74] ;  /* 0x00007400017a7983 */ /* 0x000ea80000300800 */
[----:B------:R-:W2:Y:S04]  /*25370*/  LDL.LU R13, [R1+0xc0] ;  /* 0x0000c000010d7983 */ /* 0x000ea80000300800 */
[----:B------:R1:W-:Y:S01]  /*25380*/  @P0 STL.S16 [R1+0x284], R90 ;  /* 0x0002845a01000387 */ /* 0x0003e20000100600 */
[----:B------:R-:W-:Y:S11]  /*25390*/  ISETP.LE.U32.AND P0, PT, R82, UR10, PT ;  /* 0x0000000a52007c0c */ /* 0x000ff6000bf03070 */
[----:B------:R-:W-:Y:S02]  /*253a0*/  @!UPT UIADD3 URZ, UPT, UPT, URZ, URZ, URZ ;  /* 0x000000fffffff290 */ /* 0x000fe4000fffe0ff */
[C---:B---3--:R-:W-:Y:S05]  /*253b0*/  @!P0 HADD2 R89, -R134.reuse.H0_H0, -RZ.H0_H0 ;  /* 0xa00000ff86598230 */ /* 0x048fea0000000900 */
[----:B------:R-:W-:Y:S01]  /*253c0*/  PRMT R242, R89, 0x7610, R242 ;  /* 0x0000761059f27816 */ /* 0x000fe200000000f2 */
[----:B------:R-:W-:Y:S01]  /*253d0*/  @!P0 STL.S16 [R1+0x260], R89 ;  /* 0x0002605901008387 */ /* 0x000fe20000100600 */
[----:B------:R-:W-:Y:S03]  /*253e0*/  ISETP.GT.U32.AND P0, PT, R180, UR10, PT ;  /* 0x0000000ab4007c0c */ /* 0x000fe6000bf04070 */
[----:B------:R3:W3:Y:S01]  /*253f0*/  LDL.S16 R104, [R1+0x250] ;  /* 0x0002500001687983 */ /* 0x0006e20000100600 */
[--C-:B-1----:R-:W-:Y:S02]  /*25400*/  SHF.R.U32.HI R90, RZ, 0x8, R10.reuse ;  /* 0x00000008ff5a7819 */ /* 0x102fe4000001160a */
[----:B------:R-:W-:Y:S01]  /*25410*/  PRMT R10, R55, 0x7610, R10 ;  /* 0x00007610370a7816 */ /* 0x000fe2000000000a */
[----:B------:R1:W3:Y:S06]  /*25420*/  LDL.S16 R91, [R1+0x24c] ;  /* 0x00024c00015b7983 */ /* 0x0002ec0000100600 */
[----:B------:R-:W-:Y:S05]  /*25430*/  @P0 HADD2 R23, -R134.H1_H1, -RZ.H0_H0 ;  /* 0xa00000ff86170230 */ /* 0x000fea0000000d00 */
[----:B------:R-:W-:Y:S01]  /*25440*/  PRMT R172, R23, 0x7610, R172 ;  /* 0x0000761017ac7816 */ /* 0x000fe200000000ac */
[----:B------:R1:W-:Y:S01]  /*25450*/  @P0 STL.S16 [R1+0x25c], R23 ;  /* 0x00025c1701000387 */ /* 0x0003e20000100600 */
[----:B------:R-:W-:Y:S03]  /*25460*/  ISETP.LE.U32.AND P0, PT, R95, UR10, PT ;  /* 0x0000000a5f007c0c */ /* 0x000fe6000bf03070 */
[----:B-1----:R1:W3:Y:S10]  /*25470*/  LDL.S16 R23, [R1+0x278] ;  /* 0x0002780001177983 */ /* 0x0022f40000100600 */
[----:B------:R-:W-:Y:S05]  /*25480*/  @!P0 HADD2 R54, -R16.H0_H0, -RZ.H0_H0 ;  /* 0xa00000ff10368230 */ /* 0x000fea0000000900 */
[----:B------:R-:W-:Y:S01]  /*25490*/  PRMT R206, R54, 0x7610, R206 ;  /* 0x0000761036ce7816 */ /* 0x000fe200000000ce */
[----:B------:R1:W-:Y:S01]  /*254a0*/  @!P0 STL.S16 [R1+0x280], R54 ;  /* 0x0002803601008387 */ /* 0x0003e20000100600 */
[----:B------:R-:W-:Y:S03]  /*254b0*/  ISETP.LE.U32.AND P0, PT, R98, UR10, PT ;  /* 0x0000000a62007c0c */ /* 0x000fe6000bf03070 */
[----:B------:R-:W3:Y:S01]  /*254c0*/  LDL.LU R227, [R1+0x64] ;  /* 0x0000640001e37983 */ /* 0x000ee20000300800 */
[----:B-1----:R-:W-:Y:S09]  /*254d0*/  LOP3.LUT R54, R143, 0xff, RZ, 0xc0, !PT ;  /* 0x000000ff8f367812 */ /* 0x002ff200078ec0ff */
[----:B----4-:R-:W-:Y:S05]  /*254e0*/  @!P0 HADD2 R26, -R17.H0_H0, -RZ.H0_H0 ;  /* 0xa00000ff111a8230 */ /* 0x010fea0000000900 */
[----:B------:R-:W-:Y:S01]  /*254f0*/  PRMT R200, R26, 0x7610, R200 ;  /* 0x000076101ac87816 */ /* 0x000fe200000000c8 */
[----:B------:R1:W-:Y:S01]  /*25500*/  @!P0 STL.S16 [R1+0x27c], R26 ;  /* 0x00027c1a01008387 */ /* 0x0003e20000100600 */
[----:B------:R-:W-:Y:S02]  /*25510*/  ISETP.LE.U32.AND P0, PT, R54, UR10, PT ;  /* 0x0000000a36007c0c */ /* 0x000fe4000bf03070 */
[----:B--2---:R-:W-:Y:S01]  /*25520*/  ISETP.GT.U32.AND P3, PT, R122, UR10, PT ;  /* 0x0000000a7a007c0c */ /* 0x004fe2000bf64070 */
[----:B------:R2:W4:Y:S01]  /*25530*/  LDL.S16 R89, [R1+0x274] ;  /* 0x0002740001597983 */ /* 0x0005220000100600 */
[----:B------:R-:W-:Y:S03]  /*25540*/  ISETP.GT.U32.AND P1, PT, R13, UR10, PT ;  /* 0x0000000a0d007c0c */ /* 0x000fe6000bf24070 */
[----:B------:R2:W2:Y:S10]  /*25550*/  LDL.S16 R94, [R1+0x240] ;  /* 0x00024000015e7983 */ /* 0x0004b40000100600 */
[----:B------:R-:W-:Y:S04]  /*25560*/  @P1 LOP3.LUT R195, R195, 0x400000, RZ, 0xfc, !PT ;  /* 0x00400000c3c31812 */ /* 0x000fe800078efcff */
[----:B------:R-:W-:Y:S02]  /*25570*/  LOP3.LUT R195, R195, 0xff7fffff, RZ, 0xc0, !PT ;  /* 0xff7fffffc3c37812 */ /* 0x000fe400078ec0ff */
[----:B-1----:R-:W-:Y:S01]  /*25580*/  LOP3.LUT R26, R90, 0xffff, RZ, 0xc0, !PT ;  /* 0x0000ffff5a1a7812 */ /* 0x002fe200078ec0ff */
[C---:B---3--:R-:W-:Y:S05]  /*25590*/  @!P0 HADD2 R104, -R150.reuse.H0_H0, -RZ.H0_H0 ;  /* 0xa00000ff96688230 */ /* 0x048fea0000000900 */
[----:B------:R-:W-:Y:S01]  /*255a0*/  PRMT R191, R104, 0x7610, R191 ;  /* 0x0000761068bf7816 */ /* 0x000fe200000000bf */
[----:B------:R-:W-:Y:S01]  /*255b0*/  @!P0 STL.S16 [R1+0x250], R104 ;  /* 0x0002506801008387 */ /* 0x000fe20000100600 */
[----:B------:R-:W-:Y:S11]  /*255c0*/  ISETP.LE.U32.AND P0, PT, R26, UR10, PT ;  /* 0x0000000a1a007c0c */ /* 0x000ff6000bf03070 */
[----:B------:R-:W-:Y:S02]  /*255d0*/  @!UPT UIADD3 URZ, UPT, UPT, URZ, URZ, URZ ;  /* 0x000000fffffff290 */ /* 0x000fe4000fffe0ff */
[----:B------:R-:W-:Y:S05]  /*255e0*/  @!P0 HADD2 R91, -R150.H1_H1, -RZ.H0_H0 ;  /* 0xa00000ff965b8230 */ /* 0x000fea0000000d00 */
[----:B------:R-:W-:Y:S01]  /*255f0*/  PRMT R171, R91, 0x7610, R171 ;  /* 0x000076105bab7816 */ /* 0x000fe200000000ab */
[----:B------:R1:W-:Y:S01]  /*25600*/  @!P0 STL.S16 [R1+0x24c], R91 ;  /* 0x00024c5b01008387 */ /* 0x0003e20000100600 */
[----:B------:R-:W-:Y:S03]  /*25610*/  ISETP.GT.U32.AND P0, PT, R20, UR10, PT ;  /* 0x0000000a14007c0c */ /* 0x000fe6000bf04070 */
[----:B------:R3:W3:Y:S10]  /*25620*/  LDL.S16 R100, [R1+0x268] ;  /* 0x0002680001647983 */ /* 0x0006f40000100600 */
[----:B------:R-:W-:Y:S05]  /*25630*/  @P0 HADD2 R23, -R10.H0_H0, -RZ.H0_H0 ;  /* 0xa00000ff0a170230 */ /* 0x000fea0000000900 */
[----:B------:R-:W-:Y:S01]  /*25640*/  PRMT R141, R23, 0x7610, R141 ;  /* 0x00007610178d7816 */ /* 0x000fe2000000008d */
[----:B-1----:R1:W3:Y:S04]  /*25650*/  LDL.S16 R91, [R1+0x264] ;  /* 0x00026400015b7983 */ /* 0x0022e80000100600 */
[----:B------:R1:W-:Y:S01]  /*25660*/  @P0 STL.S16 [R1+0x278], R23 ;  /* 0x0002781701000387 */ /* 0x0003e20000100600 */
[----:B------:R-:W-:Y:S03]  /*25670*/  ISETP.GT.U32.AND P0, PT, R173, UR10, PT ;  /* 0x0000000aad007c0c */ /* 0x000fe6000bf04070 */
[----:B------:R2:W3:Y:S04]  /*25680*/  LDL.S16 R55, [R1+0x258] ;  /* 0x0002580001377983 */ /* 0x0004e80000100600 */
[----:B-1----:R1:W3:Y:S01]  /*25690*/  LDL.S16 R23, [R1+0x254] ;  /* 0x0002540001177983 */ /* 0x0022e20000100600 */
[----:B------:R-:W-:Y:S02]  /*256a0*/  LOP3.LUT R104, R227, 0xff, RZ, 0xc0, !PT ;  /* 0x000000ffe3687812 */ /* 0x000fe400078ec0ff */
[----:B------:R-:W-:Y:S02]  /*256b0*/  PRMT R227, R103, 0x5410, R107 ;  /* 0x0000541067e37816 */ /* 0x000fe4000000006b */
[----:B------:R-:W-:Y:S11]  /*256c0*/  ISETP.LE.U32.AND P5, PT, R104, UR10, PT ;  /* 0x0000000a68007c0c */ /* 0x000ff6000bfa3070 */
[----:B------:R-:W-:Y:S02]  /*256d0*/  @!UPT UIADD3 URZ, UPT, UPT, URZ, URZ, URZ ;  /* 0x000000fffffff290 */ /* 0x000fe4000fffe0ff */
[----:B------:R-:W-:Y:S04]  /*256e0*/  @P5 LOP3.LUT R195, R195, 0x800000, RZ, 0xfc, !PT ;  /* 0x00800000c3c35812 */ /* 0x000fe800078efcff */
[----:B------:R-:W-:Y:S01]  /*256f0*/  LOP3.LUT R195, R195, 0xfeffffff, RZ, 0xc0, !PT ;  /* 0xfeffffffc3c37812 */ /* 0x000fe200078ec0ff */
[----:B----4-:R-:W-:Y:S02]  /*25700*/  @P1 HADD2 R89, -R11.H0_H0, -RZ.H0_H0 ;  /* 0xa00000ff0b591230 */ /* 0x010fe40000000900 */
[----:B--2---:R-:W-:Y:S03]  /*25710*/  @!P5 HADD2 R94, -R129.H0_H0, -RZ.H0_H0 ;  /* 0xa00000ff815ed230 */ /* 0x004fe60000000900 */
[----:B------:R-:W-:Y:S01]  /*25720*/  PRMT R140, R89, 0x7610, R140 ;  /* 0x00007610598c7816 */ /* 0x000fe2000000008c */
[----:B------:R2:W-:Y:S01]  /*25730*/  @P1 STL.S16 [R1+0x274], R89 ;  /* 0x0002745901001387 */ /* 0x0005e20000100600 */
[----:B------:R-:W-:Y:S03]  /*25740*/  PRMT R120, R94, 0x7610, R120 ;  /* 0x000076105e787816 */ /* 0x000fe60000000078 */
[----:B------:R1:W4:Y:S04]  /*25750*/  LDL.S16 R22, [R1+0x248] ;  /* 0x0002480001167983 */ /* 0x0003280000100600 */
[----:B------:R1:W-:Y:S04]  /*25760*/  @!P5 STL.S16 [R1+0x240], R94 ;  /* 0x0002405e0100d387 */ /* 0x0003e80000100600 */
[----:B------:R3:W4:Y:S01]  /*25770*/  LDL.S16 R2, [R1+0x244] ;  /* 0x0002440001027983 */ /* 0x0007220000100600 */
[----:B--2---:R-:W-:Y:S02]  /*25780*/  LOP3.LUT R89, R0, 0xff, RZ, 0xc0, !PT ;  /* 0x000000ff00597812 */ /* 0x004fe400078ec0ff */
[----:B------:R-:W-:Y:S02]  /*25790*/  PRMT R0, R143, 0x7632, R0 ;  /* 0x000076328f007816 */ /* 0x000fe40000000000 */
[C---:B------:R-:W-:Y:S02]  /*257a0*/  ISETP.LE.U32.AND P1, PT, R89.reuse, UR10, PT ;  /* 0x0000000a59007c0c */ /* 0x040fe4000bf23070 */
[----:B-1----:R-:W-:Y:S04]  /*257b0*/  SHF.R.U32.HI R94, RZ, 0x18, R167 ;  /* 0x00000018ff5e7819 */ /* 0x002fe800000116a7 */
[----:B------:R-:W-:Y:S02]  /*257c0*/  ISETP.LE.U32.AND P5, PT, R94, UR10, PT ;  /* 0x0000000a5e007c0c */ /* 0x000fe4000bfa3070 */
[----:B------:R-:W-:Y:S05]  /*257d0*/  PRMT R89, R89, 0x5410, R94 ;  /* 0x0000541059597816 */ /* 0x000fea000000005e */
[----:B------:R-:W-:Y:S04]  /*257e0*/  @P1 LOP3.LUT R195, R195, 0x1000000, RZ, 0xfc, !PT ;  /* 0x01000000c3c31812 */ /* 0x000fe800078efcff */
[----:B------:R-:W-:Y:S04]  /*257f0*/  LOP3.LUT R195, R195, 0xfdffffff, RZ, 0xc0, !PT ;  /* 0xfdffffffc3c37812 */ /* 0x000fe800078ec0ff */
[----:B------:R-:W-:Y:S01]  /*25800*/  @P5 LOP3.LUT R195, R195, 0x2000000, RZ, 0xfc, !PT ;  /* 0x02000000c3c35812 */ /* 0x000fe200078efcff */
[C---:B---3--:R-:W-:Y:S05]  /*25810*/  @!P1 HADD2 R100, -R148.reuse.H0_H0, -RZ.H0_H0 ;  /* 0xa00000ff94649230 */ /* 0x048fea0000000900 */
[----:B------:R-:W-:Y:S01]  /*25820*/  PRMT R247, R100, 0x7610, R247 ;  /* 0x0000761064f77816 */ /* 0x000fe200000000f7 */
[----:B------:R-:W-:Y:S01]  /*25830*/  @!P1 STL.S16 [R1+0x268], R100 ;  /* 0x0002686401009387 */ /* 0x000fe20000100600 */
[----:B------:R-:W-:Y:S05]  /*25840*/  @!P5 HADD2 R91, -R148.H1_H1, -RZ.H0_H0 ;  /* 0xa00000ff945bd230 */ /* 0x000fea0000000d00 */
[----:B------:R-:W-:Y:S01]  /*25850*/  PRMT R210, R91, 0x7610, R210 ;  /* 0x000076105bd27816 */ /* 0x000fe200000000d2 */
[----:B------:R1:W-:Y:S01]  /*25860*/  @!P5 STL.S16 [R1+0x264], R91 ;  /* 0x0002645b0100d387 */ /* 0x0003e20000100600 */
[----:B------:R-:W-:Y:S01]  /*25870*/  ISETP.LE.U32.AND P5, PT, R81, UR10, PT ;  /* 0x0000000a51007c0c */ /* 0x000fe2000bfa3070 */
[C---:B------:R-:W-:Y:S05]  /*25880*/  @P3 HADD2 R55, -R136.reuse.H0_H0, -RZ.H0_H0 ;  /* 0xa00000ff88373230 */ /* 0x040fea0000000900 */
[----:B------:R-:W-:Y:S01]  /*25890*/  PRMT R32, R55, 0x7610, R32 ;  /* 0x0000761037207816 */ /* 0x000fe20000000020 */
[----:B------:R2:W-:Y:S01]  /*258a0*/  @P3 STL.S16 [R1+0x258], R55 ;  /* 0x0002583701003387 */ /* 0x0005e20000100600 */
[----:B------:R-:W-:Y:S01]  /*258b0*/  @P0 HADD2 R23, -R136.H1_H1, -RZ.H0_H0 ;  /* 0xa00000ff88170230 */ /* 0x000fe20000000d00 */
[----:B-1----:R-:W-:Y:S04]  /*258c0*/  SHF.R.U32.HI R91, RZ, 0x18, R143 ;  /* 0x00000018ff5b7819 */ /* 0x002fe8000001168f */
[----:B------:R-:W-:Y:S01]  /*258d0*/  PRMT R47, R23, 0x7610, R47 ;  /* 0x00007610172f7816 */ /* 0x000fe2000000002f */
[----:B------:R-:W-:Y:S01]  /*258e0*/  @P0 STL.S16 [R1+0x254], R23 ;  /* 0x0002541701000387 */ /* 0x000fe20000100600 */
[----:B------:R-:W-:Y:S02]  /*258f0*/  ISETP.LE.U32.AND P6, PT, R91, UR10, PT ;  /* 0x0000000a5b007c0c */ /* 0x000fe4000bfc3070 */
[----:B--2---:R-:W-:Y:S02]  /*25900*/  LOP3.LUT R55, R0, 0xff, RZ, 0xc0, !PT ;  /* 0x000000ff00377812 */ /* 0x004fe400078ec0ff */
[----:B------:R-:W-:Y:S02]  /*25910*/  LOP3.LUT R0, R96, 0xffff, RZ, 0xc0, !PT ;  /* 0x0000ffff60007812 */ /* 0x000fe400078ec0ff */
[----:B------:R-:W-:Y:S02]  /*25920*/  ISETP.LE.U32.AND P0, PT, R55, UR10, PT ;  /* 0x0000000a37007c0c */ /* 0x000fe4000bf03070 */
[----:B------:R-:W-:Y:S02]  /*25930*/  SHF.R.U32.HI R143, RZ, 0x8, R0 ;  /* 0x00000008ff8f7819 */ /* 0x000fe40000011600 */
[----:B------:R-:W-:Y:S02]  /*25940*/  LOP3.LUT R0, R111, 0xffff, RZ, 0xc0, !PT ;  /* 0x0000ffff6f007812 */ /* 0x000fe400078ec0ff */
[----:B------:R-:W-:Y:S02]  /*25950*/  PRMT R91, R55, 0x5410, R91 ;  /* 0x00005410375b7816 */ /* 0x000fe4000000005b */
[----:B------:R-:W-:Y:S04]  /*25960*/  SHF.R.U32.HI R170, RZ, 0x8, R0 ;  /* 0x00000008ffaa7819 */ /* 0x000fe80000011600 */
[----:B------:R-:W-:Y:S04]  /*25970*/  LOP3.LUT R0, R170, 0xffff, RZ, 0xc0, !PT ;  /* 0x0000ffffaa007812 */ /* 0x000fe800078ec0ff */
[----:B------:R-:W-:Y:S01]  /*25980*/  ISETP.LE.U32.AND P2, PT, R0, UR10, PT ;  /* 0x0000000a00007c0c */ /* 0x000fe2000bf43070 */
[C---:B----4-:R-:W-:Y:S05]  /*25990*/  @!P0 HADD2 R22, -R142.reuse.H0_H0, -RZ.H0_H0 ;  /* 0xa00000ff8e168230 */ /* 0x050fea0000000900 */
[----:B------:R-:W-:Y:S01]  /*259a0*/  PRMT R43, R22, 0x7610, R43 ;  /* 0x00007610162b7816 */ /* 0x000fe2000000002b */
[----:B------:R1:W-:Y:S01]  /*259b0*/  @!P0 STL.S16 [R1+0x248], R22 ;  /* 0x0002481601008387 */ /* 0x0003e20000100600 */
[----:B------:R-:W-:Y:S05]  /*259c0*/  @!P6 HADD2 R2, -R142.H1_H1, -RZ.H0_H0 ;  /* 0xa00000ff8e02e230 */ /* 0x000fea0000000d00 */
[----:B------:R-:W-:Y:S01]  /*259d0*/  PRMT R35, R2, 0x7610, R35 ;  /* 0x0000761002237816 */ /* 0x000fe20000000023 */
[----:B------:R2:W-:Y:S04]  /*259e0*/  @!P6 STL.S16 [R1+0x244], R2 ;  /* 0x000244020100e387 */ /* 0x0005e80000100600 */
[----:B------:R4:W3:Y:S01]  /*259f0*/  LDL.S16 R139, [R1+0x2ac] ;  /* 0x0002ac00018b7983 */ /* 0x0008e20000100600 */
[----:B-1----:R-:W-:Y:S03]  /*25a00*/  IMAD.WIDE.U32 R22, R31, -0x326172a9, RZ ;  /* 0xcd9e8d571f167825 */ /* 0x002fe600078e00ff */
[----:B------:R-:W-:Y:S02]  /*25a10*/  LOP3.LUT R100, R22, UR5, R19, 0x96, !PT ;  /* 0x0000000516647c12 */ /* 0x000fe4000f8e9613 */
[--C-:B------:R-:W-:Y:S02]  /*25a20*/  LOP3.LUT R190, R38, UR17, R23.reuse, 0x96, !PT ;  /* 0x0000001126be7c12 */ /* 0x100fe4000f8e9617 */
[----:B------:R-:W-:Y:S02]  /*25a30*/  LOP3.LUT R0, R100, 0xffff, RZ, 0xc0, !PT ;  /* 0x0000ffff64007812 */ /* 0x000fe400078ec0ff */
[----:B--2---:R-:W-:Y:S02]  /*25a40*/  LOP3.LUT R2, R143, 0xffff, RZ, 0xc0, !PT ;  /* 0x0000ffff8f027812 */ /* 0x004fe400078ec0ff */
[----:B------:R-:W-:Y:S02]  /*25a50*/  SHF.R.U32.HI R167, RZ, 0x8, R0 ;  /* 0x00000008ffa77819 */ /* 0x000fe40000011600 */
[----:B------:R-:W-:Y:S02]  /*25a60*/  ISETP.LE.U32.AND P4, PT, R2, UR10, PT ;  /* 0x0000000a02007c0c */ /* 0x000fe4000bf83070 */
[----:B------:R-:W-:Y:S02]  /*25a70*/  LOP3.LUT R0, R167, 0xffff, RZ, 0xc0, !PT ;  /* 0x0000ffffa7007812 */ /* 0x000fe400078ec0ff */
[----:B------:R-:W-:Y:S02]  /*25a80*/  PRMT R2, R149, 0x7610, R2 ;  /* 0x0000761095027816 */ /* 0x000fe40000000002 */
[----:B------:R-:W-:Y:S01]  /*25a90*/  ISETP.LE.U32.AND P0, PT, R0, UR10, PT ;  /* 0x0000000a00007c0c */ /* 0x000fe2000bf03070 */
[----:B------:R-:W-:Y:S01]  /*25aa0*/  IMAD.MOV.U32 R0, RZ, RZ, R66 ;  /* 0x000000ffff007224 */ /* 0x000fe200078e0042 */
[----:B------:R-:W-:Y:S02]  /*25ab0*/  PRMT R19, R51, 0x5410, R56 ;  /* 0x0000541033137816 */ /* 0x000fe40000000038 */
[----:B------:R-:W-:Y:S02]  /*25ac0*/  PRMT R22, R72, 0x7632, R22 ;  /* 0x0000763248167816 */ /* 0x000fe40000000016 */
[----:B------:R-:W-:Y:S02]  /*25ad0*/  LOP3.LUT R203, R0, 0xff, RZ, 0xc0, !PT ;  /* 0x000000ff00cb7812 */ /* 0x000fe400078ec0ff */
[----:B------:R-:W-:Y:S02]  /*25ae0*/  PRMT R0, R149, 0x7632, R0 ;  /* 0x0000763295007816 */ /* 0x000fe40000000000 */
[----:B------:R-:W-:Y:S11]  /*25af0*/  ISETP.LE.U32.AND P1, PT, R203, UR10, PT ;  /* 0x0000000acb007c0c */ /* 0x000ff6000bf23070 */
[----:B------:R-:W-:Y:S02]  /*25b00*/  @!UPT UIADD3 URZ, UPT, UPT, URZ, URZ, URZ ;  /* 0x000000fffffff290 */ /* 0x000fe4000fffe0ff */
[----:B---3--:R-:W-:Y:S05]  /*25b10*/  @!P1 HADD2 R139, -R103.H0_H0, -RZ.H0_H0 ;  /* 0xa00000ff678b9230 */ /* 0x008fea0000000900 */
[----:B------:R-:W-:Y:S01]  /*25b20*/  PRMT R23, R139, 0x7610, R23 ;  /* 0x000076108b177816 */ /* 0x000fe20000000017 */
[----:B------:R1:W-:Y:S03]  /*25b30*/  @!P1 STL.S16 [R1+0x2ac], R139 ;  /* 0x0002ac8b01009387 */ /* 0x0003e60000100600 */
[----:B------:R-:W-:Y:S02]  /*25b40*/  @!P1 PRMT R103, R23, 0x5410, RZ ;  /* 0x0000541017679816 */ /* 0x000fe400000000ff */
[----:B------:R-:W-:Y:S02]  /*25b50*/  ISETP.LE.U32.AND P1, PT, R80, UR10, PT ;  /* 0x0000000a50007c0c */ /* 0x000fe4000bf23070 */
[----:B------:R-:W-:Y:S01]  /*25b60*/  PRMT R23, R67, 0x5410, R202 ;  /* 0x0000541043177816 */ /* 0x000fe200000000ca */
[----:B------:R-:W-:Y:S01]  /*25b70*/  IMAD.MOV.U32 R67, RZ, RZ, R250 ;  /* 0x000000ffff437224 */ /* 0x000fe200078e00fa */
[----:B------:R-:W-:Y:S02]  /*25b80*/  PRMT R202, R18, 0x7772, RZ ;  /* 0x0000777212ca7816 */ /* 0x000fe400000000ff */
[----:B-1----:R-:W-:Y:S07]  /*25b90*/  PRMT R139, R9, 0x5410, R8 ;  /* 0x00005410098b7816 */ /* 0x002fee0000000008 */
[----:B------:R-:W-:Y:S02]  /*25ba0*/  @!P1 PRMT R9, R39, 0x5410, RZ ;  /* 0x0000541027099816 */ /* 0x000fe400000000ff */
[----:B------:R-:W-:Y:S02]  /*25bb0*/  @!P5 PRMT R8, R133, 0x5410, RZ ;  /* 0x000054108508d816 */ /* 0x000fe400000000ff */
[----:B------:R-:W2:Y:S01]  /*25bc0*/  LDL.LU R133, [R1+0x3ac] ;  /* 0x0003ac0001857983 */ /* 0x000ea20000300800 */
[----:B------:R-:W-:Y:S02]  /*25bd0*/  ISETP.GT.U32.AND P5, PT, R194, UR10, PT ;  /* 0x0000000ac2007c0c */ /* 0x000fe4000bfa4070 */
[C---:B------:R-:W-:Y:S01]  /*25be0*/  ISETP.LE.U32.AND P1, PT, R88.reuse, UR10, PT ;  /* 0x0000000a58007c0c */ /* 0x040fe2000bf23070 */
[----:B------:R1:W-:Y:S01]  /*25bf0*/  STG.E.U16 desc[UR20][R6.64+0x40], R9 ;  /* 0x0000400906007986 */ /* 0x0003e2000c101514 */
[----:B------:R-:W-:Y:S03]  /*25c00*/  PRMT R88, R88, 0x5410, R127 ;  /* 0x0000541058587816 */ /* 0x000fe6000000007f */
[----:B------:R3:W-:Y:S08]  /*25c10*/  STG.E.U16 desc[UR20][R6.64+0x42], R8 ;  /* 0x0000420806007986 */ /* 0x0007f0000c101514 */
[----:B------:R-:W-:Y:S02]  /*25c20*/  @!P1 PRMT R2, R198, 0x5410, RZ ;  /* 0x00005410c6029816 */ /* 0x000fe400000000ff */
[----:B------:R-:W4:Y:S01]  /*25c30*/  LDL.LU R198, [R1+0x3a8] ;  /* 0x0003a80001c67983 */ /* 0x000f220000300800 */
[----:B------:R-:W-:Y:S02]  /*25c40*/  ISETP.LE.U32.AND P1, PT, R42, UR10, PT ;  /* 0x0000000a2a007c0c */ /* 0x000fe4000bf23070 */
[----:B-1----:R-:W-:Y:S11]  /*25c50*/  PRMT R9, R150, 0x7610, R9 ;  /* 0x0000761096097816 */ /* 0x002ff60000000009 */
[----:B------:R-:W-:Y:S01]  /*25c60*/  @!P1 PRMT R0, R138, 0x5410, RZ ;  /* 0x000054108a009816 */ /* 0x000fe200000000ff */
[----:B---3--:R-:W-:Y:S01]  /*25c70*/  IMAD.WIDE R6, R121, 0x70, R6 ;  /* 0x0000007079067825 */ /* 0x008fe200078e0206 */
[----:B------:R-:W-:Y:S02]  /*25c80*/  ISETP.GT.U32.AND P1, PT, R197, UR10, PT ;  /* 0x0000000ac5007c0c */ /* 0x000fe4000bf24070 */
[----:B------:R-:W-:Y:S02]  /*25c90*/  PRMT R138, R15, 0x5410, R14 ;  /* 0x000054100f8a7816 */ /* 0x000fe4000000000e */
[----:B------:R1:W-:Y:S01]  /*25ca0*/  STG.E.U16 desc[UR20][R6.64+0x40], R2 ;  /* 0x0000400206007986 */ /* 0x0003e2000c101514 */
[----:B------:R-:W-:Y:S02]  /*25cb0*/  @P5 PRMT R15, R181, 0x5410, RZ ;  /* 0x00005410b50f5816 */ /* 0x000fe400000000ff */
[C---:B------:R-:W-:Y:S01]  /*25cc0*/  LOP3.LUT P5, RZ, R195.reuse, 0x2000000, RZ, 0xc0, !PT ;  /* 0x02000000c3ff7812 */ /* 0x040fe200078ac0ff */
[----:B------:R-:W3:Y:S01]  /*25cd0*/  LDL.LU R181, [R1+0x3a4] ;  /* 0x0003a40001b57983 */ /* 0x000ee20000300800 */
[----:B------:R-:W-:Y:S03]  /*25ce0*/  PRMT R8, R150, 0x7632, R8 ;  /* 0x0000763296087816 */ /* 0x000fe60000000008 */
[----:B------:R1:W-:Y:S01]  /*25cf0*/  STG.E.U16 desc[UR20][R6.64+0x42], R0 ;  /* 0x0000420006007986 */ /* 0x0003e2000c101514 */
[----:B------:R-:W-:Y:S02]  /*25d00*/  @P1 PRMT R14, R228, 0x5410, RZ ;  /* 0x00005410e40e1816 */ /* 0x000fe400000000ff */
[----:B------:R-:W-:Y:S01]  /*25d10*/  ISETP.LE.U32.AND P1, PT, R82, UR10, PT ;  /* 0x0000000a52007c0c */ /* 0x000fe2000bf23070 */
[----:B------:R-:W2:Y:S01]  /*25d20*/  LDL.LU R228, [R1+0x3a0] ;  /* 0x0003a00001e47983 */ /* 0x000ea20000300800 */
[----:B-1----:R-:W-:Y:S11]  /*25d30*/  PRMT R2, R134, 0x7610, R2 ;  /* 0x0000761086027816 */ /* 0x002ff60000000002 */
[----:B------:R-:W-:Y:S02]  /*25d40*/  @!P1 PRMT R2, R242, 0x5410, RZ ;  /* 0x00005410f2029816 */ /* 0x000fe400000000ff */
[----:B------:R-:W2:Y:S01]  /*25d50*/  LDL.LU R242, [R1+0x39c] ;  /* 0x00039c0001f27983 */ /* 0x000ea20000300800 */
[----:B------:R-:W-:Y:S03]  /*25d60*/  LOP3.LUT P1, RZ, R195, 0x1000000, RZ, 0xc0, !PT ;  /* 0x01000000c3ff7812 */ /* 0x000fe6000782c0ff */
[----:B------:R1:W2:Y:S01]  /*25d70*/  LDL.S16 R38, [R1+0x224] ;  /* 0x0002240001267983 */ /* 0x0002a20000100600 */
[----:B------:R-:W-:Y:S01]  /*25d80*/  PRMT R0, R148, 0x7610, R0 ;  /* 0x0000761094007816 */ /* 0x000fe20000000000 */
[----:B------:R-:W-:Y:S02]  /*25d90*/  IMAD.WIDE R6, R121, -0x70, R6 ;  /* 0xffffff9079067825 */ /* 0x000fe400078e0206 */
[----:B------:R1:W2:Y:S06]  /*25da0*/  LDL.S16 R39, [R1+0x1e8] ;  /* 0x0001e80001277983 */ /* 0x0002ac0000100600 */
[----:B------:R-:W-:Y:S01]  /*25db0*/  @!P1 PRMT R0, R247, 0x5410, RZ ;  /* 0x00005410f7009816 */ /* 0x000fe200000000ff */
[----:B------:R-:W-:Y:S01]  /*25dc0*/  IMAD.MOV.U32 R247, RZ, RZ, R18 ;  /* 0x000000fffff77224 */ /* 0x000fe200078e0012 */
[----:B------:R-:W-:Y:S03]  /*25dd0*/  ISETP.GT.U32.AND P1, PT, R180, UR10, PT ;  /* 0x0000000ab4007c0c */ /* 0x000fe6000bf24070 */
[----:B------:R1:W-:Y:S02]  /*25de0*/  STG.E.U16 desc[UR20][R36.64+0x40], R0 ;  /* 0x0000400024007986 */ /* 0x0003e4000c101514 */
[----:B-1----:R-:W-:Y:S02]  /*25df0*/  PRMT R0, R148, 0x7632, R0 ;  /* 0x0000763294007816 */ /* 0x002fe40000000000 */
[----:B------:R-:W-:Y:S02]  /*25e00*/  @!P5 PRMT R0, R210, 0x5410, RZ ;  /* 0x00005410d200d816 */ /* 0x000fe400000000ff */
[----:B------:R-:W-:Y:S02]  /*25e10*/  ISETP.LE.U32.AND P5, PT, R98, UR10, PT ;  /* 0x0000000a62007c0c */ /* 0x000fe4000bfa3070 */
[----:B------:R-:W-:Y:S01]  /*25e20*/  PRMT R210, R18, 0x7771, RZ ;  /* 0x0000777112d27816 */ /* 0x000fe200000000ff */
[----:B------:R1:W-:Y:S04]  /*25e30*/  STG.E.U16 desc[UR20][R36.64+0x42], R0 ;  /* 0x0000420024007986 */ /* 0x0003e8000c101514 */
[----:B------:R-:W-:Y:S04]  /*25e40*/  STG.E.U16 desc[UR20][R28.64+0x50], R53 ;  /* 0x000050351c007986 */ /* 0x000fe8000c101514 */
[----:B------:R-:W-:Y:S04]  /*25e50*/  STG.E.U16 desc[UR20][R28.64+0x52], R52 ;  /* 0x000052341c007986 */ /* 0x000fe8000c101514 */
[----:B------:R1:W-:Y:S04]  /*25e60*/  STG.E.U16 desc[UR20][R6.64+0x50], R15 ;  /* 0x0000500f06007986 */ /* 0x0003e8000c101514 */
[----:B------:R1:W-:Y:S02]  /*25e70*/  STG.E.U16 desc[UR20][R6.64+0x52], R14 ;  /* 0x0000520e06007986 */ /* 0x0003e4000c101514 */
[----:B-1----:R-:W-:Y:S02]  /*25e80*/  PRMT R0, R134, 0x7632, R0 ;  /* 0x0000763286007816 */ /* 0x002fe40000000000 */
[----:B------:R-:W-:Y:S02]  /*25e90*/  @P1 PRMT R0, R172, 0x5410, RZ ;  /* 0x00005410ac001816 */ /* 0x000fe400000000ff */
[----:B------:R-:W-:Y:S02]  /*25ea0*/  PRMT R172, R16, 0x5410, R17 ;  /* 0x0000541010ac7816 */ /* 0x000fe40000000011 */
[----:B------:R-:W-:Y:S02]  /*25eb0*/  @!P5 PRMT R17, R200, 0x5410, RZ ;  /* 0x00005410c811d816 */ /* 0x000fe400000000ff */
[----:B------:R-:W-:Y:S02]  /*25ec0*/  ISETP.LE.U32.AND P5, PT, R26, UR10, PT ;  /* 0x0000000a1a007c0c */ /* 0x000fe4000bfa3070 */
[----:B------:R-:W-:Y:S01]  /*25ed0*/  ISETP.LE.U32.AND P1, PT, R95, UR10, PT ;  /* 0x0000000a5f007c0c */ /* 0x000fe2000bf23070 */
[----:B------:R-:W-:Y:S01]  /*25ee0*/  IMAD.MOV.U32 R15, RZ, RZ, R248 ;  /* 0x000000ffff0f7224 */ /* 0x000fe200078e00f8 */
[----:B------:R-:W-:Y:S01]  /*25ef0*/  PRMT R26, R177, 0x5410, R196 ;  /* 0x00005410b11a7816 */ /* 0x000fe200000000c4 */
[----:B------:R-:W1:Y:S01]  /*25f00*/  LDC R248, c[0x0][0x448] ;  /* 0x00011200fff87b82 */ /* 0x000e620000000800 */
[----:B------:R-:W-:Y:S01]  /*25f10*/  PRMT R196, R66, 0x7772, RZ ;  /* 0x0000777242c47816 */ /* 0x000fe200000000ff */
[----:B------:R-:W-:Y:S01]  /*25f20*/  IMAD.WIDE R6, R121, 0x70, R6 ;  /* 0x0000007079067825 */ /* 0x000fe200078e0206 */
[----:B------:R-:W-:Y:S02]  /*25f30*/  PRMT R14, R129, 0x7610, R14 ;  /* 0x00007610810e7816 */ /* 0x000fe4000000000e */
[----:B------:R-:W-:Y:S02]  /*25f40*/  PRMT R200, R18, 0x7773, RZ ;  /* 0x0000777312c87816 */ /* 0x000fe400000000ff */
[----:B------:R1:W-:Y:S01]  /*25f50*/  STG.E.U16 desc[UR20][R6.64+0x52], R0 ;  /* 0x0000520006007986 */ /* 0x0003e2000c101514 */
[----:B------:R-:W-:Y:S02]  /*25f60*/  @!P5 PRMT R8, R171, 0x5410, RZ ;  /* 0x00005410ab08d816 */ /* 0x000fe400000000ff */
[----:B------:R-:W-:Y:S01]  /*25f70*/  @!P1 PRMT R16, R206, 0x5410, RZ ;  /* 0x00005410ce109816 */ /* 0x000fe200000000ff */
[----:B------:R1:W-:Y:S01]  /*25f80*/  STG.E.U16 desc[UR20][R6.64+0x50], R2 ;  /* 0x0000500206007986 */ /* 0x0003e2000c101514 */
[----:B------:R-:W-:Y:S02]  /*25f90*/  LOP3.LUT P5, RZ, R195, 0x800000, RZ, 0xc0, !PT ;  /* 0x00800000c3ff7812 */ /* 0x000fe400078ac0ff */
[----:B------:R-:W-:Y:S02]  /*25fa0*/  ISETP.LE.U32.AND P1, PT, R54, UR10, PT ;  /* 0x0000000a36007c0c */ /* 0x000fe4000bf23070 */
[----:B------:R-:W-:Y:S02]  /*25fb0*/  PRMT R171, R10, 0x5410, R11 ;  /* 0x000054100aab7816 */ /* 0x000fe4000000000b */
[----:B------:R-:W-:Y:S02]  /*25fc0*/  PRMT R206, R66, 0x7771, RZ ;  /* 0x0000777142ce7816 */ /* 0x000fe400000000ff */
[----:B------:R-:W-:Y:S05]  /*25fd0*/  PRMT R54, R54, 0x5410, R90 ;  /* 0x0000541036367816 */ /* 0x000fea000000005a */
[----:B------:R-:W-:Y:S02]  /*25fe0*/  @!P5 PRMT R14, R120, 0x5410, RZ ;  /* 0x00005410780ed816 */ /* 0x000fe400000000ff */
[----:B------:R-:W-:Y:S02]  /*25ff0*/  ISETP.GT.U32.AND P5, PT, R173, UR10, PT ;  /* 0x0000000aad007c0c */ /* 0x000fe4000bfa4070 */
[----:B------:R-:W-:Y:S02]  /*26000*/  @!P1 PRMT R9, R191, 0x5410, RZ ;  /* 0x00005410bf099816 */ /* 0x000fe400000000ff */
[----:B------:R-:W-:Y:S02]  /*26010*/  ISETP.GT.U32.AND P1, PT, R20, UR10, PT ;  /* 0x0000000a14007c0c */ /* 0x000fe4000bf24070 */
[----:B------:R-:W-:Y:S02]  /*26020*/  PRMT R191, R66, 0x7773, RZ ;  /* 0x0000777342bf7816 */ /* 0x000fe400000000ff */
[----:B-1----:R-:W-:Y:S02]  /*26030*/  PRMT R0, R136, 0x7610, R0 ;  /* 0x0000761088007816 */ /* 0x002fe40000000000 */
[----:B------:R-:W-:Y:S01]  /*26040*/  @P3 PRMT R0, R32, 0x5410, RZ ;  /* 0x0000541020003816 */ /* 0x000fe200000000ff */
[----:B------:R-:W-:Y:S01]  /*26050*/  IMAD.WIDE R6, R121, -0x70, R6 ;  /* 0xffffff9079067825 */ /* 0x000fe200078e0206 */
[----:B------:R1:W2:Y:S01]  /*26060*/  LDL.S16 R32, [R1+0x220] ;  /* 0x0002200001207983 */ /* 0x0002a20000100600 */
[----:B------:R-:W-:Y:S02]  /*26070*/  LOP3.LUT P3, RZ, R195, 0x100000, RZ, 0xc0, !PT ;  /* 0x00100000c3ff7812 */ /* 0x000fe4000786c0ff */
[----:B------:R-:W-:Y:S01]  /*26080*/  PRMT R2, R142, 0x7610, R2 ;  /* 0x000076108e027816 */ /* 0x000fe20000000002 */
[----:B------:R1:W-:Y:S01]  /*26090*/  STG.E.U16 desc[UR20][R36.64+0x50], R0 ;  /* 0x0000500024007986 */ /* 0x0003e2000c101514 */
[----:B------:R-:W-:Y:S02]  /*260a0*/  @P1 PRMT R10, R141, 0x5410, RZ ;  /* 0x000054108d0a1816 */ /* 0x000fe400000000ff */
[----:B------:R-:W-:Y:S02]  /*260b0*/  PRMT R141, R194, 0x5410, R197 ;  /* 0x00005410c28d7816 */ /* 0x000fe400000000c5 */
[C---:B------:R-:W-:Y:S11]  /*260c0*/  LOP3.LUT P1, RZ, R195.reuse, 0x400000, RZ, 0xc0, !PT ;  /* 0x00400000c3ff7812 */ /* 0x040ff6000782c0ff */
[----:B------:R-:W-:Y:S02]  /*260d0*/  @!UPT UIADD3 URZ, UPT, UPT, URZ, URZ, URZ ;  /* 0x000000fffffff290 */ /* 0x000fe4000fffe0ff */
[----:B------:R-:W-:Y:S02]  /*260e0*/  @P1 PRMT R11, R140, 0x5410, RZ ;  /* 0x000054108c0b1816 */ /* 0x000fe400000000ff */
[----:B------:R-:W-:Y:S02]  /*260f0*/  LOP3.LUT P1, RZ, R195, 0x200000, RZ, 0xc0, !PT ;  /* 0x00200000c3ff7812 */ /* 0x000fe4000782c0ff */
[----:B------:R-:W-:Y:S02]  /*26100*/  PRMT R140, R122, 0x5410, R173 ;  /* 0x000054107a8c7816 */ /* 0x000fe400000000ad */
[----:B------:R-:W-:Y:S02]  /*26110*/  PRMT R173, R21, 0x5410, R22 ;  /* 0x0000541015ad7816 */ /* 0x000fe40000000016 */
[----:B-1----:R-:W-:Y:S02]  /*26120*/  PRMT R0, R136, 0x7632, R0 ;  /* 0x0000763288007816 */ /* 0x002fe40000000000 */
[----:B------:R-:W-:Y:S02]  /*26130*/  @P5 PRMT R0, R47, 0x5410, RZ ;  /* 0x000054102f005816 */ /* 0x000fe400000000ff */
[----:B------:R-:W-:Y:S02]  /*26140*/  ISETP.LE.U32.AND P5, PT, R55, UR10, PT ;  /* 0x0000000a37007c0c */ /* 0x000fe4000bfa3070 */
[----:B------:R-:W-:Y:S01]  /*26150*/  PRMT R55, R192, 0x7632, R55 ;  /* 0x00007632c0377816 */ /* 0x000fe20000000037 */
[----:B------:R1:W-:Y:S04]  /*26160*/  STG.E.U16 desc[UR20][R36.64+0x52], R0 ;  /* 0x0000520024007986 */ /* 0x0003e8000c101514 */
[----:B------:R-:W-:Y:S04]  /*26170*/  STG.E.U16 desc[UR20][R28.64+0x60], R46 ;  /* 0x0000602e1c007986 */ /* 0x000fe8000c101514 */
[----:B------:R-:W-:Y:S02]  /*26180*/  STG.E.U16 desc[UR20][R28.64+0x62], R45 ;  /* 0x0000622d1c007986 */ /* 0x000fe4000c101514 */
[----:B------:R-:W-:Y:S02]  /*26190*/  @!P5 PRMT R2, R43, 0x5410, RZ ;  /* 0x000054102b02d816 */ /* 0x000fe400000000ff */
[----:B------:R-:W-:Y:S04]  /*261a0*/  STG.E.U16 desc[UR20][R6.64+0x60], R16 ;  /* 0x0000601006007986 */ /* 0x000fe8000c101514 */
[----:B------:R1:W-:Y:S02]  /*261b0*/  STG.E.U16 desc[UR20][R6.64+0x62], R17 ;  /* 0x0000621106007986 */ /* 0x0003e4000c101514 */
[----:B-1----:R-:W-:Y:S02]  /*261c0*/  PRMT R0, R142, 0x7632, R0 ;  /* 0x000076328e007816 */ /* 0x002fe40000000000 */
[----:B------:R-:W-:Y:S02]  /*261d0*/  @!P6 PRMT R0, R35, 0x5410, RZ ;  /* 0x000054102300e816 */ /* 0x000fe400000000ff */
[----:B------:R1:W2:Y:S01]  /*261e0*/  LDL.S16 R35, [R1+0x1d8] ;  /* 0x0001d80001237983 */ /* 0x0002a20000100600 */
[----:B------:R-:W-:Y:S01]  /*261f0*/  IMAD.WIDE R6, R121, 0x70, R6 ;  /* 0x0000007079067825 */ /* 0x000fe200078e0206 */
[----:B------:R-:W-:Y:S03]  /*26200*/  PRMT R17, R74, 0x5410, R75 ;  /* 0x000054104a117816 */ /* 0x000fe6000000004b */
[----:B------:R-:W-:Y:S01]  /*26210*/  IMAD.MOV.U32 R74, RZ, RZ, R77 ;  /* 0x000000ffff4a7224 */ /* 0x000fe200078e004d */
[----:B------:R1:W-:Y:S01]  /*26220*/  STG.E.U16 desc[UR20][R6.64+0x60], R9 ;  /* 0x0000600906007986 */ /* 0x0003e2000c101514 */
[----:B------:R-:W-:Y:S03]  /*26230*/  IMAD.MOV.U32 R75, RZ, RZ, R76 ;  /* 0x000000ffff4b7224 */ /* 0x000fe600078e004c */
[----:B------:R4:W-:Y:S04]  /*26240*/  STG.E.U16 desc[UR20][R6.64+0x62], R8 ;  /* 0x0000620806007986 */ /* 0x0009e8000c101514 */
[----:B------:R4:W-:Y:S04]  /*26250*/  STG.E.U16 desc[UR20][R36.64+0x62], R0 ;  /* 0x0000620024007986 */ /* 0x0009e8000c101514 */
[----:B------:R3:W-:Y:S04]  /*26260*/  STG.E.U16 desc[UR20][R36.64+0x60], R2 ;  /* 0x0000600224007986 */ /* 0x0007e8000c101514 */
[----:B------:R-:W-:Y:S04]  /*26270*/  STG.E.U16 desc[UR20][R28.64+0x70], R41 ;  /* 0x000070291c007986 */ /* 0x000fe8000c101514 */
[----:B------:R-:W-:Y:S01]  /*26280*/  STG.E.U16 desc[UR20][R28.64+0x72], R40 ;  /* 0x000072281c007986 */ /* 0x000fe2000c101514 */
[----:B-1----:R-:W-:Y:S02]  /*26290*/  PRMT R9, R129, 0x7632, R9 ;  /* 0x0000763281097816 */ /* 0x002fe40000000009 */
[----:B----4-:R-:W-:Y:S02]  /*262a0*/  ISETP.GT.U32.AND P6, PT, R198, UR10, PT ;  /* 0x0000000ac6007c0c */ /* 0x010fe4000bfc4070 */
[----:B------:R-:W-:Y:S01]  /*262b0*/  PRMT R8, R137, 0x7610, R8 ;  /* 0x0000761089087816 */ /* 0x000fe20000000008 */
[----:B------:R-:W-:Y:S01]  /*262c0*/  IMAD.WIDE R6, R248, -0x70, R6 ;  /* 0xffffff90f8067825 */ /* 0x000fe200078e0206 */
[----:B------:R-:W-:Y:S04]  /*262d0*/  PRMT R0, R65, 0x7632, R0 ;  /* 0x0000763241007816 */ /* 0x000fe80000000000 */
[----:B------:R-:W-:Y:S01]  /*262e0*/  STG.E.U16 desc[UR20][R6.64+0x72], R11 ;  /* 0x0000720b06007986 */ /* 0x000fe2000c101514 */
[----:B------:R-:W-:Y:S03]  /*262f0*/  LOP3.LUT R121, R0, 0xff, RZ, 0xc0, !PT ;  /* 0x000000ff00797812 */ /* 0x000fe600078ec0ff */
[----:B------:R1:W-:Y:S01]  /*26300*/  STG.E.U16 desc[UR20][R6.64+0x70], R10 ;  /* 0x0000700a06007986 */ /* 0x0003e2000c101514 */
[----:B------:R-:W-:Y:S02]  /*26310*/  LOP3.LUT R0, R15, 0xff, RZ, 0xc0, !PT ;  /* 0x000000ff0f007812 */ /* 0x000fe400078ec0ff */
[C---:B---3--:R-:W-:Y:S02]  /*26320*/  PRMT R2, R73.reuse, 0x7610, R2 ;  /* 0x0000761049027816 */ /* 0x048fe40000000002 */
[----:B------:R-:W-:Y:S02]  /*26330*/  PRMT R15, R0, 0x5410, R224 ;  /* 0x00005410000f7816 */ /* 0x000fe400000000e0 */
[----:B------:R-:W-:Y:S04]  /*26340*/  PRMT R0, R73, 0x7632, R0 ;  /* 0x0000763249007816 */ /* 0x000fe80000000000 */
[----:B------:R-:W-:Y:S02]  /*26350*/  PRMT R177, R2, 0x5410, R0 ;  /* 0x0000541002b17816 */ /* 0x000fe40000000000 */
[----:B------:R-:W-:Y:S02]  /*26360*/  ISETP.GT.U32.AND P5, PT, R181, UR10, PT ;  /* 0x0000000ab5007c0c */ /* 0x000fe4000bfa4070 */
[----:B------:R-:W-:Y:S01]  /*26370*/  PRMT R104, R104, 0x5410, R181 ;  /* 0x0000541068687816 */ /* 0x000fe200000000b5 */
[----:B-1----:R-:W-:Y:S05]  /*26380*/  IMAD.WIDE R6, R248, 0x70, R6 ;  /* 0x00000070f8067825 */ /* 0x002fea00078e0206 */
[----:B------:R1:W-:Y:S05]  /*26390*/  STG.E.U16 desc[UR20][R6.64+0x70], R14 ;  /* 0x0000700e06007986 */ /* 0x0003ea000c101514 */
[----:B--2---:R-:W-:Y:S05]  /*263a0*/  @P5 HADD2 R38, -R129.H1_H1, -RZ.H0_H0 ;  /* 0xa00000ff81265230 */ /* 0x004fea0000000d00 */
[----:B------:R2:W-:Y:S01]  /*263b0*/  @P5 STL.S16 [R1+0x224], R38 ;  /* 0x0002242601005387 */ /* 0x0005e20000100600 */
[----:B------:R-:W-:Y:S04]  /*263c0*/  PRMT R27, R38, 0x7610, R27 ;  /* 0x00007610261b7816 */ /* 0x000fe8000000001b */
[----:B------:R-:W-:Y:S01]  /*263d0*/  @P5 PRMT R9, R27, 0x5410, RZ ;  /* 0x000054101b095816 */ /* 0x000fe200000000ff */
[----:B------:R-:W-:Y:S01]  /*263e0*/  IMAD.MOV.U32 R27, RZ, RZ, R60 ;  /* 0x000000ffff1b7224 */ /* 0x000fe200078e003c */
[----:B------:R-:W-:Y:S03]  /*263f0*/  ISETP.LE.U32.AND P5, PT, R121, UR10, PT ;  /* 0x0000000a79007c0c */ /* 0x000fe6000bfa3070 */
[----:B------:R3:W-:Y:S01]  /*26400*/  STG.E.U16 desc[UR20][R6.64+0x72], R9 ;  /* 0x0000720906007986 */ /* 0x0007e2000c101514 */
[----:B-1----:R-:W-:Y:S09]  /*26410*/  LOP3.LUT R14, R17, 0xff00ff, RZ, 0xc0, !PT ;  /* 0x00ff00ff110e7812 */ /* 0x002ff200078ec0ff */
[----:B------:R-:W-:Y:S01]  /*26420*/  @!P5 HADD2 R39, -R2.H0_H0, -RZ.H0_H0 ;  /* 0xa00000ff0227d230 */ /* 0x000fe20000000900 */
[----:B--2---:R-:W-:Y:S02]  /*26430*/  PRMT R38, R114, 0x5410, R123 ;  /* 0x0000541072267816 */ /* 0x004fe4000000007b */
[----:B------:R-:W-:Y:S02]  /*26440*/  SHF.R.U32.HI R114, RZ, 0x18, R65 ;  /* 0x00000018ff727819 */ /* 0x000fe40000011641 */
[----:B------:R-:W-:Y:S02]  /*26450*/  PRMT R11, R39, 0x7610, R11 ;  /* 0x00007610270b7816 */ /* 0x000fe4000000000b */
[----:B------:R-:W-:Y:S02]  /*26460*/  LOP3.LUT R123, R96, 0xff, RZ, 0xc0, !PT ;  /* 0x000000ff607b7812 */ /* 0x000fe400078ec0ff */
[----:B------:R-:W-:Y:S02]  /*26470*/  @!P5 PRMT R2, R11, 0x5410, RZ ;  /* 0x000054100b02d816 */ /* 0x000fe400000000ff */
[----:B------:R-:W-:Y:S02]  /*26480*/  PRMT R11, R223, 0x5410, R226 ;  /* 0x00005410df0b7816 */ /* 0x000fe400000000e2 */
[----:B---3--:R-:W-:Y:S01]  /*26490*/  PRMT R9, R137, 0x7632, R9 ;  /* 0x0000763289097816 */ /* 0x008fe20000000009 */
[----:B------:R-:W-:Y:S04]  /*264a0*/  IMAD.WIDE R6, R248, -0x70, R6 ;  /* 0xffffff90f8067825 */ /* 0x000fe800078e0206 */
[C---:B------:R-:W-:Y:S05]  /*264b0*/  @P6 HADD2 R32, -R137.reuse.H0_H0, -RZ.H0_H0 ;  /* 0xa00000ff89206230 */ /* 0x040fea0000000900 */
[----:B------:R1:W-:Y:S01]  /*264c0*/  @P6 STL.S16 [R1+0x220], R32 ;  /* 0x0002202001006387 */ /* 0x0003e20000100600 */
[----:B------:R-:W-:Y:S03]  /*264d0*/  PRMT R16, R32, 0x7610, R16 ;  /* 0x0000761020107816 */ /* 0x000fe60000000010 */
[----:B------:R-:W2:Y:S01]  /*264e0*/  LDL.LU R224, [R1+0x398] ;  /* 0x0003980001e07983 */ /* 0x000ea20000300800 */
[----:B------:R-:W-:Y:S02]  /*264f0*/  @P6 PRMT R8, R16, 0x5410, RZ ;  /* 0x0000541010086816 */ /* 0x000fe400000000ff */
[----:B------:R-:W-:Y:S01]  /*26500*/  ISETP.GT.U32.AND P6, PT, R133, UR10, PT ;  /* 0x0000000a85007c0c */ /* 0x000fe2000bfc4070 */
[----:B------:R-:W3:Y:S01]  /*26510*/  LDL.LU.64 R60, [R1+0x390] ;  /* 0x00039000013c7983 */ /* 0x000ee20000300a00 */
[----:B------:R-:W-:Y:S03]  /*26520*/  PRMT R16, R58, 0x5410, R242 ;  /* 0x000054103a107816 */ /* 0x000fe600000000f2 */
[----:B------:R-:W-:Y:S04]  /*26530*/  STG.E.U16 desc[UR20][R36.64+0x70], R8 ;  /* 0x0000700824007986 */ /* 0x000fe8000c101514 */
[----:B-1----:R-:W4:Y:S04]  /*26540*/  LDL R32, [R1+0x320] ;  /* 0x0003200001207983 */ /* 0x002f280000100800 */
[----:B------:R-:W4:Y:S04]  /*26550*/  LDL.LU R47, [R1+0x14] ;  /* 0x00001400012f7983 */ /* 0x000f280000300800 */
[----:B------:R-:W4:Y:S04]  /*26560*/  LDL.LU R197, [R1+0x388] ;  /* 0x0003880001c57983 */ /* 0x000f280000300800 */
[----:B------:R-:W4:Y:S04]  /*26570*/  LDL.LU R194, [R1+0x384] ;  /* 0x0003840001c27983 */ /* 0x000f280000300800 */
[----:B------:R1:W4:Y:S04]  /*26580*/  LDL.S16 R44, [R1+0x1f4] ;  /* 0x0001f400012c7983 */ /* 0x0003280000100600 */
[----:B------:R-:W4:Y:S04]  /*26590*/  LDL.LU R120, [R1+0x1c] ;  /* 0x00001c0001787983 */ /* 0x000f280000300800 */
[----:B------:R-:W-:Y:S01]  /*265a0*/  @!P5 STL.S16 [R1+0x1e8], R39 ;  /* 0x0001e8270100d387 */ /* 0x000fe20000100600 */
[----:B------:R-:W-:Y:S01]  /*265b0*/  ISETP.LE.U32.AND P5, PT, R114, UR10, PT ;  /* 0x0000000a72007c0c */ /* 0x000fe2000bfa3070 */
[----:B------:R-:W-:Y:S05]  /*265c0*/  @P6 HADD2 R35, -R137.H1_H1, -RZ.H0_H0 ;  /* 0xa00000ff89236230 */ /* 0x000fea0000000d00 */
[----:B------:R-:W-:Y:S01]  /*265d0*/  PRMT R45, R35, 0x7610, R45 ;  /* 0x00007610232d7816 */ /* 0x000fe2000000002d */
[----:B------:R1:W-:Y:S03]  /*265e0*/  @P6 STL.S16 [R1+0x1d8], R35 ;  /* 0x0001d82301006387 */ /* 0x0003e60000100600 */
[----:B------:R-:W-:Y:S01]  /*265f0*/  @P6 PRMT R9, R45, 0x5410, RZ ;  /* 0x000054102d096816 */ /* 0x000fe200000000ff */
[----:B------:R2:W4:Y:S01]  /*26600*/  LDL.S16 R51, [R1+0x20c] ;  /* 0x00020c0001337983 */ /* 0x0005220000100600 */
[----:B------:R-:W-:Y:S03]  /*26610*/  ISETP.LE.U32.AND P6, PT, R123, UR10, PT ;  /* 0x0000000a7b007c0c */ /* 0x000fe6000bfc3070 */
[----:B------:R-:W-:Y:S04]  /*26620*/  STG.E.U16 desc[UR20][R36.64+0x72], R9 ;  /* 0x0000720924007986 */ /* 0x000fe8000c101514 */
[----:B------:R-:W-:Y:S04]  /*26630*/  STG.E.U16 desc[UR20][R28.64+0x80], R49 ;  /* 0x000080311c007986 */ /* 0x000fe8000c101514 */
[----:B------:R-:W-:Y:S04]  /*26640*/  STG.E.U16 desc[UR20][R28.64+0x82], R48 ;  /* 0x000082301c007986 */ /* 0x000fe8000c101514 */
[----:B------:R1:W-:Y:S04]  /*26650*/  STG.E.U16 desc[UR20][R6.64+0x80], R2 ;  /* 0x0000800206007986 */ /* 0x0003e8000c101514 */
[----:B-1----:R1:W4:Y:S04]  /*26660*/  LDL.S16 R35, [R1+0x208] ;  /* 0x0002080001237983 */ /* 0x0023280000100600 */
[----:B------:R-:W4:Y:S04]  /*26670*/  LDL.LU R64, [R1] ;  /* 0x0000000001407983 */ /* 0x000f280000300800 */
[----:B------:R-:W4:Y:S01]  /*26680*/  LDL.LU R65, [R1+0x4] ;  /* 0x0000040001417983 */ /* 0x000f220000300800 */
[----:B------:R-:W-:Y:S04]  /*26690*/  PRMT R2, R96, 0x7632, R2 ;  /* 0x0000763260027816 */ /* 0x000fe80000000002 */
[----:B------:R-:W-:Y:S02]  /*266a0*/  LOP3.LUT R122, R2, 0xff, RZ, 0xc0, !PT ;  /* 0x000000ff027a7812 */ /* 0x000fe400078ec0ff */
[----:B--2---:R-:W-:Y:S01]  /*266b0*/  PRMT R10, R228, 0x5410, R224 ;  /* 0x00005410e40a7816 */ /* 0x004fe200000000e0 */
[----:B---3--:R-:W-:Y:S02]  /*266c0*/  IMAD.MOV.U32 R66, RZ, RZ, R60 ;  /* 0x000000ffff427224 */ /* 0x008fe400078e003c */
[----:B------:R-:W2:Y:S04]  /*266d0*/  LDL.LU R60, [R1+0x380] ;  /* 0x00038000013c7983 */ /* 0x000ea80000300800 */
[----:B------:R-:W3:Y:S01]  /*266e0*/  LDL.LU R250, [R1+0x37c] ;  /* 0x00037c0001fa7983 */ /* 0x000ee20000300800 */
[----:B----4-:R-:W-:Y:S03]  /*266f0*/  VIADD R39, R197, 0x4020 ;  /* 0x00004020c5277836 */ /* 0x010fe60000000000 */
[----:B------:R-:W4:Y:S01]  /*26700*/  LDSM.16.MT88.4 R40, [R197+0x4000] ;  /* 0x00400000c528783b */ /* 0x000f220000004200 */
[----:B------:R-:W-:Y:S01]  /*26710*/  @P1 VIADD R39, R32, 0xffffffe0 ;  /* 0xffffffe020271836 */ /* 0x000fe20000000000 */
[--C-:B------:R-:W-:Y:S02]  /*26720*/  HSET2.LE.AND R9, R11, R194.reuse, PT ;  /* 0x000000c20b097233 */ /* 0x100fe40003803000 */
[----:B------:R1:W4:Y:S01]  /*26730*/  LDL.S16 R32, [R1+0x204] ;  /* 0x0002040001207983 */ /* 0x0003220000100600 */
[--C-:B------:R-:W-:Y:S02]  /*26740*/  HSET2.LE.AND R11, R14, R194.reuse, PT ;  /* 0x000000c20e0b7233 */ /* 0x100fe40003803000 */
[----:B------:R-:W-:Y:S01]  /*26750*/  PRMT R14, R154, 0x7632, R14 ;  /* 0x000076329a0e7816 */ /* 0x000fe2000000000e */
[----:B------:R-:W-:Y:S01]  /*26760*/  @!P5 HADD2 R44, -R0.H0_H0, -RZ.H0_H0 ;  /* 0xa00000ff002cd230 */ /* 0x000fe20000000900 */
[--C-:B------:R-:W-:Y:S02]  /*26770*/  HSET2.LE.AND R8, R10, R194.reuse, PT ;  /* 0x000000c20a087233 */ /* 0x100fe40003803000 */
[--C-:B------:R-:W-:Y:S02]  /*26780*/  HSET2.LE.AND R10, R15, R194.reuse, PT ;  /* 0x000000c20f0a7233 */ /* 0x100fe40003803000 */
[----:B------:R-:W-:Y:S01]  /*26790*/  PRMT R18, R44, 0x7610, R18 ;  /* 0x000076102c127816 */ /* 0x000fe20000000012 */
[----:B------:R-:W-:Y:S01]  /*267a0*/  @!P5 STL.S16 [R1+0x1f4], R44 ;  /* 0x0001f42c0100d387 */ /* 0x000fe20000100600 */
[----:B------:R-:W-:Y:S02]  /*267b0*/  PRMT R15, R154, 0x7610, R15 ;  /* 0x000076109a0f7816 */ /* 0x000fe4000000000f */
[----:B------:R-:W-:Y:S01]  /*267c0*/  @!P5 PRMT R0, R18, 0x5410, RZ ;  /* 0x000054101200d816 */ /* 0x000fe200000000ff */
[----:B------:R-:W2:Y:S01]  /*267d0*/  LDL.LU R72, [R1+0x10] ;  /* 0x0000100001487983 */ /* 0x000ea20000300800 */
[----:B------:R-:W-:Y:S02]  /*267e0*/  ISETP.GT.U32.AND P5, PT, R156, UR10, PT ;  /* 0x0000000a9c007c0c */ /* 0x000fe4000bfa4070 */
[----:B------:R-:W-:Y:S01]  /*267f0*/  LOP3.LUT R10, R120, R10, RZ, 0xc0, !PT ;  /* 0x0000000a780a7212 */ /* 0x000fe200078ec0ff */
[----:B------:R1:W-:Y:S01]  /*26800*/  STG.E.U16 desc[UR20][R6.64+0x82], R0 ;  /* 0x0000820006007986 */ /* 0x0003e2000c101514 */
[----:B------:R-:W-:Y:S02]  /*26810*/  LOP3.LUT R120, R212, 0xff, RZ, 0xc0, !PT ;  /* 0x000000ffd4787812 */ /* 0x000fe400078ec0ff */
[--C-:B------:R-:W-:Y:S01]  /*26820*/  HSET2.LE.AND R2, R23, R194.reuse, PT ;  /* 0x000000c217027233 */ /* 0x100fe20003803000 */
[----:B------:R-:W-:Y:S01]  /*26830*/  IMAD.MOV.U32 R23, RZ, RZ, R124 ;  /* 0x000000ffff177224 */ /* 0x000fe200078e007c */
[----:B------:R-:W-:Y:S02]  /*26840*/  LOP3.LUT R8, R47, R8, RZ, 0xc0, !PT ;  /* 0x000000082f087212 */ /* 0x000fe400078ec0ff */
[----:B------:R-:W-:Y:S01]  /*26850*/  LOP3.LUT R11, R59, R11, RZ, 0xc0, !PT ;  /* 0x0000000b3b0b7212 */ /* 0x000fe200078ec0ff */
[----:B------:R-:W2:Y:S01]  /*26860*/  LDSM.16.MT88.4 R44, [R39] ;  /* 0x00000000272c783b */ /* 0x000ea20000004200 */
[----:B------:R-:W-:Y:S01]  /*26870*/  PRMT R124, R184, 0x5410, R185 ;  /* 0x00005410b87c7816 */ /* 0x000fe200000000b9 */
[----:B------:R-:W-:Y:S05]  /*26880*/  @!P6 HADD2 R51, -R154.H0_H0, -RZ.H0_H0 ;  /* 0xa00000ff9a33e230 */ /* 0x000fea0000000900 */
[----:B------:R-:W-:Y:S04]  /*26890*/  PRMT R34, R51, 0x7610, R34 ;  /* 0x0000761033227816 */ /* 0x000fe80000000022 */
[----:B------:R-:W-:Y:S01]  /*268a0*/  @!P6 PRMT R15, R34, 0x5410, RZ ;  /* 0x00005410220fe816 */ /* 0x000fe200000000ff */
[----:B-1----:R-:W-:Y:S01]  /*268b0*/  IMAD.WIDE R6, R248, 0x70, R6 ;  /* 0x00000070f8067825 */ /* 0x002fe200078e0206 */
[--C-:B------:R-:W-:Y:S03]  /*268c0*/  HSET2.LE.AND R0, R16, R194.reuse, PT ;  /* 0x000000c210007233 */ /* 0x100fe60003803000 */
[----:B------:R-:W-:Y:S01]  /*268d0*/  IMAD.MOV.U32 R16, RZ, RZ, R112 ;  /* 0x000000ffff107224 */ /* 0x000fe200078e0070 */
[----:B------:R-:W-:Y:S01]  /*268e0*/  SHF.R.U32.HI R112, RZ, 0x18, R96 ;  /* 0x00000018ff707819 */ /* 0x000fe20000011660 */
[----:B------:R-:W-:Y:S01]  /*268f0*/  STG.E.U16 desc[UR20][R6.64+0x80], R15 ;  /* 0x0000800f06007986 */ /* 0x000fe2000c101514 */
[----:B------:R-:W-:Y:S02]  /*26900*/  PRMT R96, R82, 0x5410, R180 ;  /* 0x0000541052607816 */ /* 0x000fe400000000b4 */
[----:B------:R-:W-:Y:S02]  /*26910*/  LOP3.LUT R16, R16, R0, RZ, 0xc0, !PT ;  /* 0x0000000010107212 */ /* 0x000fe400078ec0ff */
[--C-:B------:R-:W-:Y:S01]  /*26920*/  HSET2.LE.AND R0, R19, R194.reuse, PT ;  /* 0x000000c213007233 */ /* 0x100fe20003803000 */
[----:B------:R-:W-:Y:S02]  /*26930*/  @!P4 HADD2 R35, -R154.H1_H1, -RZ.H0_H0 ;  /* 0xa00000ff9a23c230 */ /* 0x000fe40000000d00 */
[----:B------:R-:W-:Y:S03]  /*26940*/  IMAD.MOV.U32 R19, RZ, RZ, R109 ;  /* 0x000000ffff137224 */ /* 0x000fe600078e006d */
[----:B------:R-:W-:Y:S04]  /*26950*/  PRMT R17, R35, 0x7610, R17 ;  /* 0x0000761023117816 */ /* 0x000fe80000000011 */
[----:B------:R-:W-:Y:S05]  /*26960*/  @!P4 PRMT R14, R17, 0x5410, RZ ;  /* 0x00005410110ec816 */ /* 0x000fea00000000ff */
[----:B------:R1:W-:Y:S02]  /*26970*/  STG.E.U16 desc[UR20][R6.64+0x82], R14 ;  /* 0x0000820e06007986 */ /* 0x0003e4000c101514 */
[----:B-1----:R-:W-:Y:S01]  /*26980*/  PRMT R14, R157, 0x7632, R14 ;  /* 0x000076329d0e7816 */ /* 0x002fe2000000000e */
[----:B------:R-:W-:Y:S04]  /*26990*/  IMAD.WIDE R6, R248, -0x70, R6 ;  /* 0xffffff90f8067825 */ /* 0x000fe800078e0206 */
[----:B---3--:R-:W-:Y:S02]  /*269a0*/  IMAD.MOV.U32 R73, RZ, RZ, R250 ;  /* 0x000000ffff497224 */ /* 0x008fe400078e00fa */
[----:B------:R-:W3:Y:S04]  /*269b0*/  LDL.LU R250, [R1+0x378] ;  /* 0x0003780001fa7983 */ /* 0x000ee80000300800 */
[----:B------:R-:W2:Y:S04]  /*269c0*/  LDL.LU R77, [R1+0x374] ;  /* 0x00037400014d7983 */ /* 0x000ea80000300800 */
[----:B------:R-:W2:Y:S04]  /*269d0*/  LDL.LU R76, [R1+0x370] ;  /* 0x00037000014c7983 */ /* 0x000ea80000300800 */
[----:B------:R-:W-:Y:S01]  /*269e0*/  @!P6 STL.S16 [R1+0x20c], R51 ;  /* 0x00020c330100e387 */ /* 0x000fe20000100600 */
[----:B------:R-:W-:Y:S02]  /*269f0*/  ISETP.GT.U32.AND P6, PT, R153, UR10, PT ;  /* 0x0000000a99007c0c */ /* 0x000fe4000bfc4070 */
[----:B------:R-:W-:Y:S01]  /*26a00*/  PRMT R153, R156, 0x5410, R153 ;  /* 0x000054109c997816 */ /* 0x000fe20000000099 */
[----:B------:R-:W-:Y:S01]  /*26a10*/  @!P4 STL.S16 [R1+0x208], R35 ;  /* 0x000208230100c387 */ /* 0x000fe20000100600 */
[----:B------:R-:W-:Y:S01]  /*26a20*/  ISETP.LE.U32.AND P4, PT, R120, UR10, PT ;  /* 0x0000000a78007c0c */ /* 0x000fe2000bf83070 */
[----:B----4-:R-:W-:Y:S05]  /*26a30*/  @P5 HADD2 R32, -R21.H0_H0, -RZ.H0_H0 ;  /* 0xa00000ff15205230 */ /* 0x010fea0000000900 */
[----:B------:R-:W-:Y:S04]  /*26a40*/  PRMT R33, R32, 0x7610, R33 ;  /* 0x0000761020217816 */ /* 0x000fe80000000021 */
[----:B------:R-:W-:Y:S02]  /*26a50*/  @P5 PRMT R21, R33, 0x5410, RZ ;  /* 0x0000541021155816 */ /* 0x000fe400000000ff */
[----:B---3--:R-:W-:Y:S02]  /*26a60*/  LOP3.LUT R9, R250, R9, RZ, 0xc0, !PT ;  /* 0x00000009fa097212 */ /* 0x008fe400078ec0ff */
[----:B------:R-:W3:Y:S04]  /*26a70*/  LDL.LU R250, [R1+0x36c] ;  /* 0x00036c0001fa7983 */ /* 0x000ee80000300800 */
[----:B------:R4:W4:Y:S01]  /*26a80*/  LDL.S16 R18, [R1+0x1f0] ;  /* 0x0001f00001127983 */ /* 0x0009220000100600 */
[C---:B------:R-:W-:Y:S03]  /*26a90*/  HMMA.16816.F32 R64, R8.reuse, R40, R64 ;  /* 0x000000280840723c */ /* 0x040fe60000001840 */
[----:B------:R1:W3:Y:S04]  /*26aa0*/  LDL.S16 R17, [R1+0x1ec] ;  /* 0x0001ec0001117983 */ /* 0x0002e80000100600 */
[----:B------:R1:W-:Y:S01]  /*26ab0*/  @P5 STL.S16 [R1+0x204], R32 ;  /* 0x0002042001005387 */ /* 0x0003e20000100600 */
[----:B------:R-:W-:Y:S01]  /*26ac0*/  ISETP.LE.U32.AND P5, PT, R122, UR10, PT ;  /* 0x0000000a7a007c0c */ /* 0x000fe2000bfa3070 */
[C---:B--2---:R-:W-:Y:S08]  /*26ad0*/  HMMA.16816.F32 R72, R8.reuse, R42, R72 ;  /* 0x0000002a0848723c */ /* 0x044ff00000001848 */
[C---:B------:R-:W-:Y:S08]  /*26ae0*/  HMMA.16816.F32 R76, R8.reuse, R44, R76 ;  /* 0x0000002c084c723c */ /* 0x040ff0000000184c */
[----:B------:R-:W-:Y:S03]  /*26af0*/  HMMA.16816.F32 R60, R8, R46, R60 ;  /* 0x0000002e083c723c */ /* 0x000fe6000000183c */
[----:B------:R-:W-:Y:S02]  /*26b00*/  LOP3.LUT R10, R27, 0xff, RZ, 0xc0, !PT ;  /* 0x000000ff1b0a7812 */ /* 0x000fe400078ec0ff */
[----:B------:R-:W-:Y:S02]  /*26b10*/  PRMT R11, R176, 0x5410, R179 ;  /* 0x00005410b00b7816 */ /* 0x000fe400000000b3 */
[----:B------:R-:W-:Y:S01]  /*26b20*/  PRMT R10, R10, 0x5410, R251 ;  /* 0x000054100a0a7816 */ /* 0x000fe200000000fb */
[----:B-1----:R2:W2:Y:S01]  /*26b30*/  LDL.S16 R32, [R1+0x1d4] ;  /* 0x0001d40001207983 */ /* 0x0024a20000100600 */
[----:B------:R-:W-:Y:S02]  /*26b40*/  PRMT R9, R130, 0x5410, R115 ;  /* 0x0000541082097816 */ /* 0x000fe40000000073 */
[----:B------:R-:W-:Y:S01]  /*26b50*/  PRMT R27, R80, 0x5410, R81 ;  /* 0x00005410501b7816 */ /* 0x000fe20000000051 */
[----:B----4-:R-:W-:Y:S02]  /*26b60*/  @P6 HADD2 R18, -R22.H0_H0, -RZ.H0_H0 ;  /* 0xa00000ff16126230 */ /* 0x010fe40000000900 */
[----:B---3--:R-:W-:Y:S03]  /*26b70*/  @!P4 HADD2 R17, -R151.H0_H0, -RZ.H0_H0 ;  /* 0xa00000ff9711c230 */ /* 0x008fe60000000900 */
[----:B------:R-:W-:Y:S01]  /*26b80*/  PRMT R48, R18, 0x7610, R48 ;  /* 0x0000761012307816 */ /* 0x000fe20000000030 */
[----:B------:R1:W-:Y:S01]  /*26b90*/  @P6 STL.S16 [R1+0x1f0], R18 ;  /* 0x0001f01201006387 */ /* 0x0003e20000100600 */
[----:B------:R-:W-:Y:S03]  /*26ba0*/  PRMT R31, R17, 0x7610, R31 ;  /* 0x00007610111f7816 */ /* 0x000fe6000000001f */
[----:B------:R-:W3:Y:S01]  /*26bb0*/  LDL.LU R53, [R1+0x2c] ;  /* 0x00002c0001357983 */ /* 0x000ee20000300800 */
[----:B------:R-:W-:Y:S02]  /*26bc0*/  @P6 PRMT R22, R48, 0x5410, RZ ;  /* 0x0000541030166816 */ /* 0x000fe400000000ff */
[----:B------:R-:W-:Y:S01]  /*26bd0*/  @!P4 PRMT R30, R31, 0x5410, RZ ;  /* 0x000054101f1ec816 */ /* 0x000fe200000000ff */
[----:B------:R4:W4:Y:S01]  /*26be0*/  LDL.S16 R52, [R1+0x1ac] ;  /* 0x0001ac0001347983 */ /* 0x0009220000100600 */
[----:B------:R-:W-:Y:S02]  /*26bf0*/  PRMT R31, R147, 0x5410, R132 ;  /* 0x00005410931f7816 */ /* 0x000fe40000000084 */
[C---:B------:R-:W-:Y:S01]  /*26c00*/  ISETP.GT.U32.AND P6, PT, R160.reuse, UR10, PT ;  /* 0x0000000aa0007c0c */ /* 0x040fe2000bfc4070 */
[----:B------:R2:W-:Y:S01]  /*26c10*/  @!P4 STL.S16 [R1+0x1ec], R17 ;  /* 0x0001ec110100c387 */ /* 0x0005e20000100600 */
[----:B------:R-:W-:Y:S02]  /*26c20*/  ISETP.GT.U32.AND P4, PT, R159, UR10, PT ;  /* 0x0000000a9f007c0c */ /* 0x000fe4000bf84070 */
[----:B------:R-:W-:Y:S01]  /*26c30*/  PRMT R159, R160, 0x5410, R159 ;  /* 0x00005410a09f7816 */ /* 0x000fe2000000009f */
[----:B-1----:R-:W-:Y:S02]  /*26c40*/  IMAD.MOV.U32 R18, RZ, RZ, R110 ;  /* 0x000000ffff127224 */ /* 0x002fe400078e006e */
[----:B--2---:R-:W-:Y:S03]  /*26c50*/  @!P5 HADD2 R32, -R157.H0_H0, -RZ.H0_H0 ;  /* 0xa00000ff9d20d230 */ /* 0x004fe60000000900 */
[----:B------:R-:W-:Y:S02]  /*26c60*/  LOP3.LUT R18, R18, R2, RZ, 0xc0, !PT ;  /* 0x0000000212127212 */ /* 0x000fe400078ec0ff */
[----:B------:R-:W-:Y:S01]  /*26c70*/  @!P5 STL.S16 [R1+0x1d4], R32 ;  /* 0x0001d4200100d387 */ /* 0x000fe20000100600 */
[----:B------:R-:W-:Y:S02]  /*26c80*/  LOP3.LUT R17, R26, 0xff00ff, RZ, 0xc0, !PT ;  /* 0x00ff00ff1a117812 */ /* 0x000fe400078ec0ff */
[----:B------:R-:W-:Y:S02]  /*26c90*/  PRMT R26, R32, 0x7610, R26 ;  /* 0x00007610201a7816 */ /* 0x000fe4000000001a */
[----:B------:R-:W1:Y:S01]  /*26ca0*/  LDSM.16.MT88.4 R32, [R197+0x4400] ;  /* 0x00440000c520783b */ /* 0x000e620000004200 */
[--C-:B------:R-:W-:Y:S02]  /*26cb0*/  HSET2.LE.AND R2, R17, R194.reuse, PT ;  /* 0x000000c211027233 */ /* 0x100fe40003803000 */
[----:B------:R-:W-:Y:S03]  /*26cc0*/  LOP3.LUT R17, R23, R0, RZ, 0xc0, !PT ;  /* 0x0000000017117212 */ /* 0x000fe600078ec0ff */
[----:B------:R-:W-:Y:S02]  /*26cd0*/  LOP3.LUT R19, R19, R2, RZ, 0xc0, !PT ;  /* 0x0000000213137212 */ /* 0x000fe400078ec0ff */
[----:B------:R-:W-:Y:S02]  /*26ce0*/  PRMT R2, R157, 0x7610, R2 ;  /* 0x000076109d027816 */ /* 0x000fe40000000002 */
[----:B------:R-:W-:Y:S02]  /*26cf0*/  @!P5 PRMT R2, R26, 0x5410, RZ ;  /* 0x000054101a02d816 */ /* 0x000fe400000000ff */
[----:B------:R-:W-:Y:S01]  /*26d00*/  PRMT R26, R50, 0x5410, R230 ;  /* 0x00005410321a7816 */ /* 0x000fe200000000e6 */
[C---:B------:R-:W-:Y:S01]  /*26d10*/  HMMA.16816.F32 R84, R16.reuse, R44, R84 ;  /* 0x0000002c1054723c */ /* 0x040fe20000001854 */
[----:B------:R-:W2:Y:S04]  /*26d20*/  LDL.LU R230, [R1+0x368] ;  /* 0x0003680001e67983 */ /* 0x000ea80000300800 */
[----:B------:R-:W-:Y:S01]  /*26d30*/  ISETP.LE.U32.AND P5, PT, R112, UR10, PT ;  /* 0x0000000a70007c0c */ /* 0x000fe2000bfa3070 */
[----:B------:R-:W2:Y:S02]  /*26d40*/  LDL.LU R132, [R1+0x364] ;  /* 0x0003640001847983 */ /* 0x000ea40000300800 */
[C---:B------:R-:W-:Y:S02]  /*26d50*/  HMMA.16816.F32 R56, R16.reuse, R40, R232 ;  /* 0x000000281038723c */ /* 0x040fe400000018e8 */
[----:B------:R-:W2:Y:S04]  /*26d60*/  LDL.LU R147, [R1+0x360] ;  /* 0x0003600001937983 */ /* 0x000ea80000300800 */
[----:B------:R-:W2:Y:S02]  /*26d70*/  LDL.LU R251, [R1+0x35c] ;  /* 0x00035c0001fb7983 */ /* 0x000ea40000300800 */
[C---:B------:R-:W-:Y:S02]  /*26d80*/  HMMA.16816.F32 R48, R16.reuse, R42, R236 ;  /* 0x0000002a1030723c */ /* 0x040fe400000018ec */
[----:B------:R1:W2:Y:S04]  /*26d90*/  LDL.S16 R109, [R1+0x194] ;  /* 0x00019400016d7983 */ /* 0x0002a80000100600 */
[----:B------:R-:W1:Y:S02]  /*26da0*/  LDSM.16.MT88.4 R40, [R39+0x400] ;  /* 0x000400002728783b */ /* 0x000e640000004200 */
[----:B------:R-:W-:Y:S02]  /*26db0*/  HMMA.16816.F32 R68, R16, R46, R68 ;  /* 0x0000002e1044723c */ /* 0x000fe40000001844 */
[----:B------:R1:W-:Y:S01]  /*26dc0*/  STG.E.U16 desc[UR20][R36.64+0x80], R2 ;  /* 0x0000800224007986 */ /* 0x0003e2000c101514 */
[----:B------:R-:W-:Y:S02]  /*26dd0*/  IMAD.MOV.U32 R19, RZ, RZ, R113 ;  /* 0x000000ffff137224 */ /* 0x000fe400078e0071 */
[----:B------:R-:W-:Y:S01]  /*26de0*/  IMAD.MOV.U32 R17, RZ, RZ, R125 ;  /* 0x000000ffff117224 */ /* 0x000fe200078e007d */
[----:B------:R-:W-:Y:S01]  /*26df0*/  PRMT R125, R20, 0x5410, R13 ;  /* 0x00005410147d7816 */ /* 0x000fe2000000000d */
[----:B------:R-:W-:Y:S02]  /*26e00*/  IMAD.MOV.U32 R18, RZ, RZ, R119 ;  /* 0x000000ffff127224 */ /* 0x000fe400078e0077 */
[----:B------:R-:W-:Y:S01]  /*26e10*/  IMAD.MOV.U32 R16, RZ, RZ, R126 ;  /* 0x000000ffff107224 */ /* 0x000fe200078e007e */
[----:B-1----:R-:W-:Y:S05]  /*26e20*/  LOP3.LUT R2, R11, 0xff00ff, RZ, 0xc0, !PT ;  /* 0x00ff00ff0b027812 */ /* 0x002fea00078ec0ff */
[--C-:B------:R-:W-:Y:S05]  /*26e30*/  HSET2.LE.AND R2, R2, R194.reuse, PT ;  /* 0x000000c202027233 */ /* 0x100fea0003803000 */
[----:B------:R-:W-:Y:S02]  /*26e40*/  LOP3.LUT R11, R99, R2, RZ, 0xc0, !PT ;  /* 0x00000002630b7212 */ /* 0x000fe400078ec0ff */
[--C-:B------:R-:W-:Y:S02]  /*26e50*/  HSET2.LE.AND R2, R26, R194.reuse, PT ;  /* 0x000000c21a027233 */ /* 0x100fe40003803000 */
[----:B------:R-:W-:Y:S03]  /*26e60*/  PRMT R26, R151, 0x7632, R26 ;  /* 0x00007632971a7816 */ /* 0x000fe6000000001a */
[----:B------:R-:W-:Y:S02]  /*26e70*/  LOP3.LUT R18, R18, R2, RZ, 0xc0, !PT ;  /* 0x0000000212127212 */ /* 0x000fe400078ec0ff */
[----:B------:R-:W-:Y:S05]  /*26e80*/  LOP3.LUT R2, R38, 0xff00ff, RZ, 0xc0, !PT ;  /* 0x00ff00ff26027812 */ /* 0x000fea00078ec0ff */
[--C-:B------:R-:W-:Y:S05]  /*26e90*/  HSET2.LE.AND R2, R2, R194.reuse, PT ;  /* 0x000000c202027233 */ /* 0x100fea0003803000 */
[----:B------:R-:W-:Y:S02]  /*26ea0*/  LOP3.LUT R19, R19, R2, RZ, 0xc0, !PT ;  /* 0x0000000213137212 */ /* 0x000fe400078ec0ff */
[----:B------:R-:W-:Y:S02]  /*26eb0*/  PRMT R2, R188, 0x7610, R2 ;  /* 0x00007610bc027816 */ /* 0x000fe40000000002 */
[----:B---3--:R-:W-:Y:S01]  /*26ec0*/  PRMT R0, R53, 0x5410, R250 ;  /* 0x0000541035007816 */ /* 0x008fe200000000fa */
[----:B----4-:R-:W-:Y:S04]  /*26ed0*/  @!P5 HADD2 R52, -R157.H1_H1, -RZ.H0_H0 ;  /* 0xa00000ff9d34d230 */ /* 0x010fe80000000d00 */
[--C-:B------:R-:W-:Y:S02]  /*26ee0*/  HSET2.LE.AND R0, R0, R194.reuse, PT ;  /* 0x000000c200007233 */ /* 0x100fe40003803000 */
[----:B------:R-:W-:Y:S04]  /*26ef0*/  PRMT R15, R52, 0x7610, R15 ;  /* 0x00007610340f7816 */ /* 0x000fe8000000000f */
[----:B------:R-:W-:Y:S02]  /*26f00*/  @!P5 PRMT R14, R15, 0x5410, RZ ;  /* 0x000054100f0ed816 */ /* 0x000fe400000000ff */
[----:B------:R-:W-:Y:S02]  /*26f10*/  PRMT R15, R83, 0x5410, R106 ;  /* 0x00005410530f7816 */ /* 0x000fe4000000006a */
[----:B------:R-:W-:Y:S01]  /*26f20*/  PRMT R106, R198, 0x5410, R133 ;  /* 0x00005410c66a7816 */ /* 0x000fe20000000085 */
[----:B------:R1:W-:Y:S04]  /*26f30*/  STG.E.U16 desc[UR20][R36.64+0x82], R14 ;  /* 0x0000820e24007986 */ /* 0x0003e8000c101514 */
[----:B------:R3:W-:Y:S04]  /*26f40*/  STG.E.U16 desc[UR20][R28.64+0x90], R92 ;  /* 0x0000905c1c007986 */ /* 0x0007e8000c101514 */
[----:B------:R-:W-:Y:S04]  /*26f50*/  STG.E.U16 desc[UR20][R28.64+0x92], R93 ;  /* 0x0000925d1c007986 */ /* 0x000fe8000c101514 */
[----:B------:R4:W-:Y:S04]  /*26f60*/  STG.E.U16 desc[UR20][R6.64+0x92], R22 ;  /* 0x0000921606007986 */ /* 0x0009e8000c101514 */
[----:B------:R4:W-:Y:S01]  /*26f70*/  STG.E.U16 desc[UR20][R6.64+0x90], R21 ;  /* 0x0000901506007986 */ /* 0x0009e2000c101514 */
[----:B-1----:R-:W-:Y:S02]  /*26f80*/  PRMT R14, R105, 0x7632, R14 ;  /* 0x00007632690e7816 */ /* 0x002fe4000000000e */
[----:B------:R-:W-:Y:S02]  /*26f90*/  SHF.R.U32.HI R105, RZ, 0x18, R105 ;  /* 0x00000018ff697819 */ /* 0x000fe40000011669 */
[----:B------:R-:W-:Y:S02]  /*26fa0*/  LOP3.LUT R115, R14, 0xff, RZ, 0xc0, !PT ;  /* 0x000000ff0e737812 */ /* 0x000fe400078ec0ff */
[----:B--2---:R-:W-:Y:S02]  /*26fb0*/  LOP3.LUT R8, R230, R0, RZ, 0xc0, !PT ;  /* 0x00000000e6087212 */ /* 0x004fe400078ec0ff */
[--C-:B------:R-:W-:Y:S01]  /*26fc0*/  HSET2.LE.AND R0, R10, R194.reuse, PT ;  /* 0x000000c20a007233 */ /* 0x100fe20003803000 */
[----:B------:R-:W2:Y:S01]  /*26fd0*/  LDL.LU R230, [R1+0x358] ;  /* 0x0003580001e67983 */ /* 0x000ea20000300800 */
[----:B---3--:R-:W-:Y:S01]  /*26fe0*/  PRMT R92, R95, 0x5410, R98 ;  /* 0x000054105f5c7816 */ /* 0x008fe20000000062 */
[----:B------:R-:W-:Y:S01]  /*26ff0*/  MUFU.EX2 R132, R132 ;  /* 0x0000008400847308 */ /* 0x000fe20000000800 */
[----:B----4-:R-:W-:Y:S01]  /*27000*/  PRMT R22, R152, 0x7632, R22 ;  /* 0x0000763298167816 */ /* 0x010fe20000000016 */
[----:B------:R1:W-:Y:S01]  /*27010*/  @!P5 STL.S16 [R1+0x1ac], R52 ;  /* 0x0001ac340100d387 */ /* 0x0003e20000100600 */
[----:B------:R-:W-:Y:S02]  /*27020*/  ISETP.GT.U32.AND P5, PT, R213, UR10, PT ;  /* 0x0000000ad5007c0c */ /* 0x000fe4000bfa4070 */
[----:B------:R-:W-:Y:S01]  /*27030*/  LOP3.LUT R10, R244, R0, RZ, 0xc0, !PT ;  /* 0x00000000f40a7212 */ /* 0x000fe200078ec0ff */
[----:B------:R-:W3:Y:S01]  /*27040*/  LDL.LU R180, [R1+0x354] ;  /* 0x0003540001b47983 */ /* 0x000ee20000300800 */
[--C-:B------:R-:W-:Y:S03]  /*27050*/  HSET2.LE.AND R0, R9, R194.reuse, PT ;  /* 0x000000c209007233 */ /* 0x100fe60003803000 */
[----:B------:R-:W4:Y:S01]  /*27060*/  MUFU.EX2 R38, R147 ;  /* 0x0000009300267308 */ /* 0x000f220000000800 */
[----:B------:R-:W-:Y:S01]  /*27070*/  IMAD.WIDE R6, R248, 0x70, R6 ;  /* 0x00000070f8067825 */ /* 0x000fe200078e0206 */
[----:B------:R2:W3:Y:S02]  /*27080*/  LDL.S16 R44, [R1+0x184] ;  /* 0x00018400012c7983 */ /* 0x0004e40000100600 */
[----:B------:R-:W-:Y:S02]  /*27090*/  LOP3.LUT R9, R155, R0, RZ, 0xc0, !PT ;  /* 0x000000009b097212 */ /* 0x000fe400078ec0ff */
[----:B------:R-:W-:Y:S01]  /*270a0*/  PRMT R0, R131, 0x5410, R251 ;  /* 0x0000541083007816 */ /* 0x000fe200000000fb */
[----:B------:R-:W-:Y:S01]  /*270b0*/  STG.E.U16 desc[UR20][R6.64+0x90], R30 ;  /* 0x0000901e06007986 */ /* 0x000fe2000c101514 */
[----:B------:R-:W-:Y:S03]  /*270c0*/  @P5 HADD2 R109, -R151.H1_H1, -RZ.H0_H0 ;  /* 0xa00000ff976d5230 */ /* 0x000fe60000000d00 */
[--C-:B------:R-:W-:Y:S01]  /*270d0*/  HSET2.LE.AND R0, R0, R194.reuse, PT ;  /* 0x000000c200007233 */ /* 0x100fe20003803000 */
[C---:B------:R-:W-:Y:S01]  /*270e0*/  HMMA.16816.F32 R80, R8.reuse, R32, R64 ;  /* 0x000000200850723c */ /* 0x040fe20000001840 */
[----:B------:R-:W-:Y:S04]  /*270f0*/  @P5 STL.S16 [R1+0x194], R109 ;  /* 0x0001946d01005387 */ /* 0x000fe80000100600 */
[----:B------:R-:W-:Y:S01]  /*27100*/  PRMT R45, R109, 0x7610, R45 ;  /* 0x000076106d2d7816 */ /* 0x000fe2000000002d */
[----:B------:R-:W3:Y:S01]  /*27110*/  LDL.LU R13, [R1+0x350] ;  /* 0x00035000010d7983 */ /* 0x000ee20000300800 */
[----:B------:R-:W-:Y:S01]  /*27120*/  LOP3.LUT R16, R16, R0, RZ, 0xc0, !PT ;  /* 0x0000000010107212 */ /* 0x000fe200078ec0ff */
[C---:B------:R-:W-:Y:S02]  /*27130*/  HMMA.16816.F32 R72, R8.reuse, R34, R72 ;  /* 0x000000220848723c */ /* 0x040fe40000001848 */
[----:B------:R-:W3:Y:S01]  /*27140*/  LDL.LU R20, [R1+0x34c] ;  /* 0x00034c0001147983 */ /* 0x000ee20000300800 */
[--C-:B------:R-:W-:Y:S01]  /*27150*/  HSET2.LE.AND R0, R15, R194.reuse, PT ;  /* 0x000000c20f007233 */ /* 0x100fe20003803000 */
[----:B-1----:R-:W-:Y:S01]  /*27160*/  IMAD.WIDE.U32 R52, R193, -0x2daee0ad, RZ ;  /* 0xd2511f53c1347825 */ /* 0x002fe200078e00ff */
[----:B------:R-:W-:Y:S01]  /*27170*/  @P5 PRMT R26, R45, 0x5410, RZ ;  /* 0x000054102d1a5816 */ /* 0x000fe200000000ff */
[----:B------:R-:W3:Y:S01]  /*27180*/  LDL.LU R133, [R1+0x348] ;  /* 0x0003480001857983 */ /* 0x000ee20000300800 */
[----:B------:R-:W-:Y:S01]  /*27190*/  ISETP.LE.U32.AND P5, PT, R115, UR10, PT ;  /* 0x0000000a73007c0c */ /* 0x000fe2000bfa3070 */
[C---:B------:R-:W-:Y:S02]  /*271a0*/  HMMA.16816.F32 R76, R8.reuse, R40, R76 ;  /* 0x00000028084c723c */ /* 0x040fe4000000184c */
[----:B------:R1:W5:Y:S01]  /*271b0*/  LDL.LU R198, [R1+0x344] ;  /* 0x0003440001c67983 */ /* 0x0003620000300800 */
[----:B------:R-:W-:Y:S01]  /*271c0*/  LOP3.LUT R17, R17, R0, RZ, 0xc0, !PT ;  /* 0x0000000011117212 */ /* 0x000fe200078ec0ff */
[----:B------:R-:W-:Y:S01]  /*271d0*/  IMAD.MOV.U32 R193, RZ, RZ, R12 ;  /* 0x000000ffffc17224 */ /* 0x000fe200078e000c */
[----:B------:R-:W-:Y:S01]  /*271e0*/  PRMT R0, R188, 0x7632, R0 ;  /* 0x00007632bc007816 */ /* 0x000fe20000000000 */
[----:B------:R1:W5:Y:S01]  /*271f0*/  LDL.LU R185, [R1+0x340] ;  /* 0x0003400001b97983 */ /* 0x0003620000300800 */
[--C-:B------:R-:W-:Y:S01]  /*27200*/  LOP3.LUT R99, R128, UR24, R53.reuse, 0x96, !PT ;  /* 0x0000001880637c12 */ /* 0x100fe2000f8e9635 */
[----:B------:R-:W-:Y:S02]  /*27210*/  HMMA.16816.F32 R60, R8, R42, R60 ;  /* 0x0000002a083c723c */ /* 0x000fe4000000183c */
[----:B------:R1:W5:Y:S01]  /*27220*/  LDL.LU R184, [R1+0x33c] ;  /* 0x00033c0001b87983 */ /* 0x0003620000300800 */
[----:B------:R-:W-:Y:S02]  /*27230*/  PRMT R90, R2, 0x5410, R0 ;  /* 0x00005410025a7816 */ /* 0x000fe40000000000 */
[--C-:B------:R-:W-:Y:S01]  /*27240*/  HSET2.LE.AND R10, R31, R194.reuse, PT ;  /* 0x000000c21f0a7233 */ /* 0x100fe20003803000 */
[----:B------:R1:W5:Y:S01]  /*27250*/  LDL.LU R181, [R1+0x338] ;  /* 0x0003380001b57983 */ /* 0x0003620000300800 */
[----:B------:R-:W-:Y:S01]  /*27260*/  LOP3.LUT R11, R141, 0xff00ff, RZ, 0xc0, !PT ;  /* 0x00ff00ff8d0b7812 */ /* 0x000fe200078ec0ff */
[C---:B------:R-:W-:Y:S01]  /*27270*/  HMMA.16816.F32 R56, R16.reuse, R32, R56 ;  /* 0x000000201038723c */ /* 0x040fe20000001838 */
[----:B------:R-:W-:Y:S01]  /*27280*/  MUFU.EX2 R31, R186 ;  /* 0x000000ba001f7308 */ /* 0x000fe20000000800 */
[----:B------:R1:W-:Y:S03]  /*27290*/  STG.E.U16 desc[UR20][R6.64+0x92], R26 ;  /* 0x0000921a06007986 */ /* 0x0003e6000c101514 */
[--C-:B------:R-:W-:Y:S02]  /*272a0*/  HSET2.LE.AND R9, R27, R194.reuse, PT ;  /* 0x000000c21b097233 */ /* 0x100fe40003803000 */
[--C-:B------:R-:W-:Y:S01]  /*272b0*/  HSET2.LE.AND R11, R11, R194.reuse, PT ;  /* 0x000000c20b0b7233 */ /* 0x100fe20003803000 */
[C---:B------:R-:W-:Y:S01]  /*272c0*/  HMMA.16816.F32 R64, R16.reuse, R34, R48 ;  /* 0x000000221040723c */ /* 0x040fe20000001830 */
[----:B------:R-:W3:Y:S02]  /*272d0*/  LDSM.16.MT88.4 R32, [R197+0x4800] ;  /* 0x00480000c520783b */ /* 0x000ee40000004200 */
[----:B------:R-:W-:Y:S02]  /*272e0*/  LOP3.LUT R10, R241, R10, RZ, 0xc0, !PT ;  /* 0x0000000af10a7212 */ /* 0x000fe400078ec0ff */
[----:B------:R-:W-:Y:S01]  /*272f0*/  LOP3.LUT R9, R139, R9, RZ, 0xc0, !PT ;  /* 0x000000098b097212 */ /* 0x000fe200078ec0ff */
[----:B------:R-:W3:Y:S01]  /*27300*/  LDSM.16.MT88.4 R48, [R39+0x800] ;  /* 0x000800002730783b */ /* 0x000ee20000004200 */
[----:B------:R-:W-:Y:S01]  /*27310*/  LOP3.LUT R11, R138, R11, RZ, 0xc0, !PT ;  /* 0x0000000b8a0b7212 */ /* 0x000fe200078ec0ff */
[----:B------:R-:W-:Y:S03]  /*27320*/  HMMA.16816.F32 R68, R16, R42, R68 ;  /* 0x0000002a1044723c */ /* 0x000fe60000001844 */
[----:B------:R-:W-:Y:S02]  /*27330*/  PRMT R53, R192, 0x7610, R53 ;  /* 0x00007610c0357816 */ /* 0x000fe40000000035 */
[----:B----4-:R-:W-:Y:S02]  /*27340*/  F2FP.F16.F32.PACK_AB R21, R132, R38 ;  /* 0x000000268415723e */ /* 0x010fe400000000ff */
[----:B------:R-:W-:Y:S02]  /*27350*/  PRMT R126, R53, 0x5410, R55 ;  /* 0x00005410357e7816 */ /* 0x000fe40000000037 */
[----:B------:R-:W-:Y:S02]  /*27360*/  PRMT R27, R158, 0x7632, R27 ;  /* 0x000076329e1b7816 */ /* 0x000fe4000000001b */
[----:B-1----:R-:W-:Y:S01]  /*27370*/  PRMT R26, R25, 0x7632, R26 ;  /* 0x00007632191a7816 */ /* 0x002fe2000000001a */
[----:B------:R-:W-:Y:S01]  /*27380*/  IMAD.WIDE R6, R248, -0x70, R6 ;  /* 0xffffff90f8067825 */ /* 0x000fe200078e0206 */
[----:B--2---:R-:W-:Y:S02]  /*27390*/  PRMT R23, R222, 0x5410, R230 ;  /* 0x00005410de177816 */ /* 0x004fe400000000e6 */
[----:B---3--:R-:W-:Y:S02]  /*273a0*/  PRMT R94, R225, 0x5410, R180 ;  /* 0x00005410e15e7816 */ /* 0x008fe400000000b4 */
[----:B------:R2:W5:Y:S01]  /*273b0*/  LDL.LU R180, [R1+0x334] ;  /* 0x0003340001b47983 */ /* 0x0005620000300800 */
[----:B------:R-:W-:Y:S03]  /*273c0*/  @!P5 HADD2 R44, -R2.H0_H0, -RZ.H0_H0 ;  /* 0xa00000ff022cd230 */ /* 0x000fe60000000900 */
[----:B------:R2:W5:Y:S02]  /*273d0*/  LDL.LU R147, [R1+0x330] ;  /* 0x0003300001937983 */ /* 0x0005640000300800 */
[----:B------:R-:W-:Y:S02]  /*273e0*/  PRMT R8, R44, 0x7610, R8 ;  /* 0x000076102c087816 */ /* 0x000fe40000000008 */
[----:B------:R2:W3:Y:S02]  /*273f0*/  LDL.S16 R113, [R1+0x188] ;  /* 0x0001880001717983 */ /* 0x0004e40000100600 */
[----:B------:R-:W-:Y:S02]  /*27400*/  @!P5 PRMT R2, R8, 0x5410, RZ ;  /* 0x000054100802d816 */ /* 0x000fe400000000ff */
[----:B------:R2:W4:Y:S01]  /*27410*/  LDL.S16 R109, [R1+0x180] ;  /* 0x00018000016d7983 */ /* 0x0005220000100600 */
[--C-:B------:R-:W-:Y:S02]  /*27420*/  HSET2.LE.AND R8, R23, R194.reuse, PT ;  /* 0x000000c217087233 */ /* 0x100fe40003803000 */
[----:B------:R-:W1:Y:S01]  /*27430*/  MUFU.EX2 R23, R189 ;  /* 0x000000bd00177308 */ /* 0x000e620000000800 */
[----:B------:R2:W2:Y:S02]  /*27440*/  LDL.S16 R15, [R1+0x17c] ;  /* 0x00017c00010f7983 */ /* 0x0004a40000100600 */
[----:B------:R-:W-:Y:S01]  /*27450*/  LOP3.LUT R8, R252, R8, RZ, 0xc0, !PT ;  /* 0x00000008fc087212 */ /* 0x000fe200078ec0ff */
[----:B------:R-:W-:Y:S01]  /*27460*/  IMAD.MOV.U32 R192, RZ, RZ, R13 ;  /* 0x000000ffffc07224 */ /* 0x000fe200078e000d */
[----:B------:R1:W-:Y:S01]  /*27470*/  @!P5 STL.S16 [R1+0x184], R44 ;  /* 0x0001842c0100d387 */ /* 0x0003e20000100600 */
[----:B------:R-:W-:Y:S03]  /*27480*/  ISETP.LE.U32.AND P5, PT, R105, UR10, PT ;  /* 0x0000000a69007c0c */ /* 0x000fe6000bfa3070 */
[----:B------:R2:W2:Y:S01]  /*27490*/  LDL.S16 R110, [R1+0x170] ;  /* 0x00017000016e7983 */ /* 0x0004a20000100600 */
[C---:B------:R-:W-:Y:S03]  /*274a0*/  HMMA.16816.F32 R80, R8.reuse, R32, R80 ;  /* 0x000000200850723c */ /* 0x040fe60000001850 */
[----:B------:R2:W2:Y:S02]  /*274b0*/  LDL.S16 R98, [R1+0x16c] ;  /* 0x00016c0001627983 */ /* 0x0004a40000100600 */
[----:B-1----:R-:W-:Y:S03]  /*274c0*/  F2FP.F16.F32.PACK_AB R119, R23, R31 ;  /* 0x0000001f1777723e */ /* 0x002fe600000000ff */
[C---:B------:R-:W-:Y:S08]  /*274d0*/  HMMA.16816.F32 R72, R8.reuse, R34, R72 ;  /* 0x000000220848723c */ /* 0x040ff00000001848 */
[----:B------:R-:W-:Y:S08]  /*274e0*/  HMMA.16816.F32 R76, R8, R48, R76 ;  /* 0x00000030084c723c */ /* 0x000ff0000000184c */
[----:B------:R-:W-:Y:S05]  /*274f0*/  HMMA.16816.F32 R44, R16, R40, R84 ;  /* 0x00000028102c723c */ /* 0x000fea0000001854 */
[----:B------:R-:W-:Y:S01]  /*27500*/  LOP3.LUT R17, R140, 0xff00ff, RZ, 0xc0, !PT ;  /* 0x00ff00ff8c117812 */ /* 0x000fe200078ec0ff */
[----:B------:R-:W-:Y:S02]  /*27510*/  IMAD.MOV.U32 R18, RZ, RZ, R134 ;  /* 0x000000ffff127224 */ /* 0x000fe400078e0086 */
[----:B------:R-:W-:Y:S05]  /*27520*/  HMMA.16816.F32 R60, R8, R50, R60 ;  /* 0x00000032083c723c */ /* 0x000fea000000183c */
[C---:B------:R-:W-:Y:S01]  /*27530*/  PRMT R8, R162.reuse, 0x7610, R8 ;  /* 0x00007610a2087816 */ /* 0x040fe20000000008 */
[----:B------:R-:W-:Y:S01]  /*27540*/  IMAD.MOV.U32 R16, RZ, RZ, R149 ;  /* 0x000000ffff107224 */ /* 0x000fe200078e0095 */
[----:B------:R-:W-:Y:S02]  /*27550*/  LOP3.LUT R9, R99, 0xffff, RZ, 0xc0, !PT ;  /* 0x0000ffff63097812 */ /* 0x000fe400078ec0ff */
[----:B------:R-:W-:Y:S02]  /*27560*/  PRMT R10, R163, 0x7610, R10 ;  /* 0x00007610a30a7816 */ /* 0x000fe4000000000a */
[----:B------:R-:W-:Y:S01]  /*27570*/  PRMT R11, R162, 0x7632, R11 ;  /* 0x00007632a20b7816 */ /* 0x000fe2000000000b */
[----:B---3--:R-:W-:Y:S02]  /*27580*/  @!P5 HADD2 R113, -R0.H0_H0, -RZ.H0_H0 ;  /* 0xa00000ff0071d230 */ /* 0x008fe40000000900 */
[C---:B----4-:R-:W-:Y:S03]  /*27590*/  @P6 HADD2 R109, -R152.reuse.H0_H0, -RZ.H0_H0 ;  /* 0xa00000ff986d6230 */ /* 0x050fe60000000900 */
[----:B------:R-:W-:Y:S01]  /*275a0*/  PRMT R14, R113, 0x7610, R14 ;  /* 0x00007610710e7816 */ /* 0x000fe2000000000e */
[----:B------:R1:W-:Y:S01]  /*275b0*/  @!P5 STL.S16 [R1+0x188], R113 ;  /* 0x000188710100d387 */ /* 0x0003e20000100600 */
[----:B--2---:R-:W-:Y:S02]  /*275c0*/  @P4 HADD2 R15, -R152.H1_H1, -RZ.H0_H0 ;  /* 0xa00000ff980f4230 */ /* 0x004fe40000000d00 */
[----:B------:R-:W-:Y:S01]  /*275d0*/  @!P5 PRMT R0, R14, 0x5410, RZ ;  /* 0x000054100e00d816 */ /* 0x000fe200000000ff */
[----:B------:R2:W-:Y:S01]  /*275e0*/  @P6 STL.S16 [R1+0x180], R109 ;  /* 0x0001806d01006387 */ /* 0x0005e20000100600 */
[----:B------:R-:W-:Y:S01]  /*275f0*/  PRMT R86, R109, 0x7610, R86 ;  /* 0x000076106d567816 */ /* 0x000fe20000000056 */
[----:B------:R-:W-:Y:S01]  /*27600*/  FADD.FTZ R14, R31, R174 ;  /* 0x000000ae1f0e7221 */ /* 0x000fe20000010000 */
[----:B------:R-:W-:Y:S01]  /*27610*/  PRMT R85, R15, 0x7610, R85 ;  /* 0x000076100f557816 */ /* 0x000fe20000000055 */
[----:B------:R3:W-:Y:S02]  /*27620*/  @P4 STL.S16 [R1+0x17c], R15 ;  /* 0x00017c0f01004387 */ /* 0x0007e40000100600 */
[--C-:B------:R-:W-:Y:S01]  /*27630*/  FADD.FTZ R127, R23, R14.reuse ;  /* 0x0000000e177f7221 */ /* 0x100fe20000010000 */
[----:B------:R-:W-:Y:S01]  /*27640*/  PRMT R14, R111, 0x7632, R14 ;  /* 0x000076326f0e7816 */ /* 0x000fe2000000000e */
[----:B------:R4:W4:Y:S01]  /*27650*/  LDL.S16 R95, [R1+0x15c] ;  /* 0x00015c00015f7983 */ /* 0x0009220000100600 */
[----:B------:R-:W-:Y:S01]  /*27660*/  PRMT R23, R152, 0x7610, R23 ;  /* 0x0000761098177816 */ /* 0x000fe20000000017 */
[----:B------:R-:W-:Y:S01]  /*27670*/  @!P2 HADD2 R98, -R162.H1_H1, -RZ.H0_H0 ;  /* 0xa00000ffa262a230 */ /* 0x000fe20000000d00 */
[----:B------:R-:W-:Y:S01]  /*27680*/  @P6 PRMT R23, R86, 0x5410, RZ ;  /* 0x0000541056176816 */ /* 0x000fe200000000ff */
[----:B------:R4:W4:Y:S01]  /*27690*/  LDL.S16 R19, [R1+0x158] ;  /* 0x0001580001137983 */ /* 0x0009220000100600 */
[----:B------:R-:W-:Y:S02]  /*276a0*/  @P4 PRMT R22, R85, 0x5410, RZ ;  /* 0x0000541055164816 */ /* 0x000fe400000000ff */
[----:B------:R-:W-:Y:S01]  /*276b0*/  PRMT R93, R98, 0x7610, R93 ;  /* 0x00007610625d7816 */ /* 0x000fe2000000005d */
[----:B------:R-:W-:Y:S03]  /*276c0*/  STG.E.U16 desc[UR20][R36.64+0x90], R23 ;  /* 0x0000901724007986 */ /* 0x000fe6000c101514 */
[----:B------:R-:W-:Y:S01]  /*276d0*/  @!P2 PRMT R11, R93, 0x5410, RZ ;  /* 0x000054105d0ba816 */ /* 0x000fe200000000ff */
[----:B------:R-:W-:Y:S01]  /*276e0*/  STG.E.U16 desc[UR20][R36.64+0x92], R22 ;  /* 0x0000921624007986 */ /* 0x000fe2000c101514 */
[----:B-1----:R-:W-:Y:S02]  /*276f0*/  LOP3.LUT R113, R111, 0xff, RZ, 0xc0, !PT ;  /* 0x000000ff6f717812 */ /* 0x002fe400078ec0ff */
[----:B------:R-:W-:Y:S01]  /*27700*/  SHF.R.U32.HI R111, RZ, 0x18, R111 ;  /* 0x00000018ff6f7819 */ /* 0x000fe2000001166f */
[----:B------:R1:W-:Y:S01]  /*27710*/  STG.E.U16 desc[UR20][R28.64+0xa2], R101 ;  /* 0x0000a2651c007986 */ /* 0x0003e2000c101514 */
[----:B------:R-:W-:Y:S02]  /*27720*/  ISETP.LE.U32.AND P5, PT, R113, UR10, PT ;  /* 0x0000000a71007c0c */ /* 0x000fe4000bfa3070 */
[----:B--2---:R-:W-:Y:S01]  /*27730*/  LOP3.LUT R109, R14, 0xff, RZ, 0xc0, !PT ;  /* 0x000000ff0e6d7812 */ /* 0x004fe200078ec0ff */
[----:B------:R2:W-:Y:S01]  /*27740*/  STG.E.U16 desc[UR20][R28.64+0xa0], R97 ;  /* 0x0000a0611c007986 */ /* 0x0005e2000c101514 */
[----:B------:R-:W-:Y:S01]  /*27750*/  ISETP.LE.U32.AND P4, PT, R111, UR10, PT ;  /* 0x0000000a6f007c0c */ /* 0x000fe2000bf83070 */
[----:B---3--:R-:W-:Y:S01]  /*27760*/  FADD.FTZ R15, R38, R175 ;  /* 0x000000af260f7221 */ /* 0x008fe20000010000 */
[----:B------:R-:W-:Y:S01]  /*27770*/  ISETP.LE.U32.AND P6, PT, R109, UR10, PT ;  /* 0x0000000a6d007c0c */ /* 0x000fe2000bfc3070 */
[----:B------:R3:W-:Y:S01]  /*27780*/  STG.E.U16 desc[UR20][R6.64+0xa0], R2 ;  /* 0x0000a00206007986 */ /* 0x0007e2000c101514 */
[--C-:B------:R-:W-:Y:S01]  /*27790*/  HSET2.LE.AND R14, R88, R194.reuse, PT ;  /* 0x000000c2580e7233 */ /* 0x100fe20003803000 */
[----:B------:R-:W-:Y:S01]  /*277a0*/  FADD.FTZ R186, R132, R15 ;  /* 0x0000000f84ba7221 */ /* 0x000fe20000010000 */
[--C-:B------:R-:W-:Y:S01]  /*277b0*/  HSET2.LE.AND R15, R96, R194.reuse, PT ;  /* 0x000000c2600f7233 */ /* 0x100fe20003803000 */
[----:B------:R3:W-:Y:S02]  /*277c0*/  STG.E.U16 desc[UR20][R6.64+0xa2], R0 ;  /* 0x0000a20006007986 */ /* 0x0007e4000c101514 */
[----:B------:R-:W-:Y:S01]  /*277d0*/  LOP3.LUT R16, R16, R14, RZ, 0xc0, !PT ;  /* 0x0000000e10107212 */ /* 0x000fe200078ec0ff */
[----:B------:R-:W-:Y:S01]  /*277e0*/  @!P5 HADD2 R110, -R162.H0_H0, -RZ.H0_H0 ;  /* 0xa00000ffa26ed230 */ /* 0x000fe20000000900 */
[----:B------:R-:W-:Y:S02]  /*277f0*/  LOP3.LUT R18, R18, R15, RZ, 0xc0, !PT ;  /* 0x0000000f12127212 */ /* 0x000fe400078ec0ff */
[--C-:B------:R-:W-:Y:S01]  /*27800*/  HSET2.LE.AND R15, R17, R194.reuse, PT ;  /* 0x000000c2110f7233 */ /* 0x100fe20003803000 */
[----:B------:R-:W-:Y:S01]  /*27810*/  IMAD.MOV.U32 R17, RZ, RZ, R148 ;  /* 0x000000ffff117224 */ /* 0x000fe200078e0094 */
[----:B------:R-:W-:Y:S01]  /*27820*/  PRMT R84, R110, 0x7610, R84 ;  /* 0x000076106e547816 */ /* 0x000fe20000000054 */
[----:B------:R3:W-:Y:S01]  /*27830*/  @!P5 STL.S16 [R1+0x170], R110 ;  /* 0x0001706e0100d387 */ /* 0x0007e20000100600 */
[--C-:B------:R-:W-:Y:S02]  /*27840*/  HSET2.LE.AND R14, R89, R194.reuse, PT ;  /* 0x000000c2590e7233 */ /* 0x100fe40003803000 */
[----:B------:R-:W-:Y:S01]  /*27850*/  @!P5 PRMT R8, R84, 0x5410, RZ ;  /* 0x000054105408d816 */ /* 0x000fe200000000ff */
[----:B------:R-:W-:Y:S01]  /*27860*/  @!P2 STL.S16 [R1+0x16c], R98 ;  /* 0x00016c620100a387 */ /* 0x000fe20000100600 */
[----:B------:R-:W-:Y:S02]  /*27870*/  ISETP.GT.U32.AND P5, PT, R206, UR10, PT ;  /* 0x0000000ace007c0c */ /* 0x000fe4000bfa4070 */
[--C-:B-1----:R-:W-:Y:S01]  /*27880*/  SHF.R.U32.HI R101, RZ, 0x8, R9.reuse ;  /* 0x00000008ff657819 */ /* 0x102fe20000011609 */
[----:B------:R1:W4:Y:S01]  /*27890*/  LDL.S16 R87, [R1+0x144] ;  /* 0x0001440001577983 */ /* 0x0003220000100600 */
[----:B------:R-:W-:Y:S02]  /*278a0*/  PRMT R9, R163, 0x7632, R9 ;  /* 0x00007632a3097816 */ /* 0x000fe40000000009 */
[----:B------:R-:W-:Y:S01]  /*278b0*/  LOP3.LUT R17, R17, R14, RZ, 0xc0, !PT ;  /* 0x0000000e11117212 */ /* 0x000fe200078ec0ff */
[----:B------:R1:W4:Y:S01]  /*278c0*/  LDL.S16 R86, [R1+0x140] ;  /* 0x0001400001567983 */ /* 0x0003220000100600 */
[----:B--2---:R-:W-:Y:S02]  /*278d0*/  LOP3.LUT R97, R249, 0xff, RZ, 0xc0, !PT ;  /* 0x000000fff9617812 */ /* 0x004fe400078ec0ff */
[----:B---3--:R-:W-:Y:S01]  /*278e0*/  LOP3.LUT R2, R101, 0xffff, RZ, 0xc0, !PT ;  /* 0x0000ffff65027812 */ /* 0x008fe200078ec0ff */
[----:B------:R1:W2:Y:S01]  /*278f0*/  LDL.S16 R85, [R1+0x13c] ;  /* 0x00013c0001557983 */ /* 0x0002a20000100600 */
[----:B------:R-:W-:Y:S01]  /*27900*/  PRMT R0, R201, 0x7632, R0 ;  /* 0x00007632c9007816 */ /* 0x000fe20000000000 */
[----:B------:R-:W-:Y:S05]  /*27910*/  IMAD.WIDE R6, R248, 0x70, R6 ;  /* 0x00000070f8067825 */ /* 0x000fea00078e0206 */
[----:B------:R3:W-:Y:S01]  /*27920*/  STG.E.U16 desc[UR20][R6.64+0xa0], R8 ;  /* 0x0000a00806007986 */ /* 0x0007e2000c101514 */
[----:B------:R-:W-:Y:S03]  /*27930*/  LOP3.LUT R110, R99, 0xff, RZ, 0xc0, !PT ;  /* 0x000000ff636e7812 */ /* 0x000fe600078ec0ff */
[----:B------:R1:W-:Y:S01]  /*27940*/  STG.E.U16 desc[UR20][R6.64+0xa2], R11 ;  /* 0x0000a20b06007986 */ /* 0x0003e2000c101514 */
[----:B------:R-:W-:Y:S02]  /*27950*/  ISETP.LE.U32.AND P2, PT, R110, UR10, PT ;  /* 0x0000000a6e007c0c */ /* 0x000fe4000bf43070 */
[----:B---3--:R-:W-:Y:S04]  /*27960*/  PRMT R8, R116, 0x7632, R8 ;  /* 0x0000763274087816 */ /* 0x008fe80000000008 */
[----:B------:R-:W-:Y:S01]  /*27970*/  LOP3.LUT R96, R8, 0xff, RZ, 0xc0, !PT ;  /* 0x000000ff08607812 */ /* 0x000fe200078ec0ff */
[----:B-1----:R-:W-:Y:S01]  /*27980*/  IMAD.WIDE R6, R248, -0x70, R6 ;  /* 0xffffff90f8067825 */ /* 0x002fe200078e0206 */
[--C-:B------:R-:W-:Y:S02]  /*27990*/  HSET2.LE.AND R8, R94, R194.reuse, PT ;  /* 0x000000c25e087233 */ /* 0x100fe40003803000 */
[----:B------:R-:W-:Y:S03]  /*279a0*/  LOP3.LUT R11, R125, 0xff00ff, RZ, 0xc0, !PT ;  /* 0x00ff00ff7d0b7812 */ /* 0x000fe600078ec0ff */
[----:B------:R-:W-:Y:S02]  /*279b0*/  LOP3.LUT R8, R146, R8, RZ, 0xc0, !PT ;  /* 0x0000000892087212 */ /* 0x000fe400078ec0ff */
[--C-:B------:R-:W-:Y:S05]  /*279c0*/  HSET2.LE.AND R11, R11, R194.reuse, PT ;  /* 0x000000c20b0b7233 */ /* 0x100fea0003803000 */
[----:B------:R-:W-:Y:S01]  /*279d0*/  LOP3.LUT R11, R171, R11, RZ, 0xc0, !PT ;  /* 0x0000000bab0b7212 */ /* 0x000fe200078ec0ff */
[C---:B----4-:R-:W-:Y:S02]  /*279e0*/  @!P6 HADD2 R95, -R163.reuse.H0_H0, -RZ.H0_H0 ;  /* 0xa00000ffa35fe230 */ /* 0x050fe40000000900 */
[----:B------:R-:W-:Y:S03]  /*279f0*/  @!P4 HADD2 R19, -R163.H1_H1, -RZ.H0_H0 ;  /* 0xa00000ffa313c230 */ /* 0x000fe60000000d00 */
[----:B------:R-:W-:Y:S01]  /*27a00*/  PRMT R41, R95, 0x7610, R41 ;  /* 0x000076105f297816 */ /* 0x000fe20000000029 */
[----:B------:R-:W-:Y:S01]  /*27a10*/  @!P6 STL.S16 [R1+0x15c], R95 ;  /* 0x00015c5f0100e387 */ /* 0x000fe20000100600 */
[----:B------:R-:W-:Y:S03]  /*27a20*/  PRMT R30, R19, 0x7610, R30 ;  /* 0x00007610131e7816 */ /* 0x000fe6000000001e */
[----:B------:R1:W-:Y:S01]  /*27a30*/  @!P4 STL.S16 [R1+0x158], R19 ;  /* 0x000158130100c387 */ /* 0x0003e20000100600 */
[----:B------:R-:W-:Y:S02]  /*27a40*/  @!P6 PRMT R10, R41, 0x5410, RZ ;  /* 0x00005410290ae816 */ /* 0x000fe400000000ff */
[----:B------:R-:W-:Y:S01]  /*27a50*/  @!P4 PRMT R9, R30, 0x5410, RZ ;  /* 0x000054101e09c816 */ /* 0x000fe200000000ff */
[----:B------:R4:W3:Y:S01]  /*27a60*/  LDL.S16 R84, [R1+0x148] ;  /* 0x0001480001547983 */ /* 0x0008e20000100600 */
[----:B------:R-:W-:Y:S02]  /*27a70*/  ISETP.LE.U32.AND P6, PT, R2, UR10, PT ;  /* 0x0000000a02007c0c */ /* 0x000fe4000bfc3070 */
[----:B------:R-:W-:Y:S01]  /*27a80*/  ISETP.GT.U32.AND P4, PT, R215, UR10, PT ;  /* 0x0000000ad7007c0c */ /* 0x000fe2000bf84070 */
[----:B------:R4:W4:Y:S01]  /*27a90*/  LDL.S16 R41, [R1+0x138] ;  /* 0x0001380001297983 */ /* 0x0009220000100600 */
[----:B------:R-:W-:Y:S03]  /*27aa0*/  PRMT R2, R201, 0x7610, R2 ;  /* 0x00007610c9027816 */ /* 0x000fe60000000002 */
[----:B------:R2:W4:Y:S01]  /*27ab0*/  LDL.S16 R30, [R1+0x130] ;  /* 0x00013000011e7983 */ /* 0x0005220000100600 */
[----:B------:R-:W-:Y:S03]  /*27ac0*/  PRMT R88, R2, 0x5410, R0 ;  /* 0x0000541002587816 */ /* 0x000fe60000000000 */
[----:B------:R2:W-:Y:S04]  /*27ad0*/  STG.E.U16 desc[UR20][R36.64+0xa0], R10 ;  /* 0x0000a00a24007986 */ /* 0x0005e8000c101514 */
[----:B------:R2:W-:Y:S04]  /*27ae0*/  STG.E.U16 desc[UR20][R36.64+0xa2], R9 ;  /* 0x0000a20924007986 */ /* 0x0005e8000c101514 */
[----:B------:R-:W-:Y:S01]  /*27af0*/  STG.E.U16 desc[UR20][R28.64+0xb0], R102 ;  /* 0x0000b0661c007986 */ /* 0x000fe2000c101514 */
[----:B-1----:R-:W-:Y:S03]  /*27b00*/  IMAD.MOV.U32 R19, RZ, RZ, R136 ;  /* 0x000000ffff137224 */ /* 0x002fe600078e0088 */
[----:B------:R1:W-:Y:S02]  /*27b10*/  STG.E.U16 desc[UR20][R28.64+0xb2], R108 ;  /* 0x0000b26c1c007986 */ /* 0x0003e4000c101514 */
[----:B------:R-:W-:Y:S02]  /*27b20*/  LOP3.LUT R19, R19, R15, RZ, 0xc0, !PT ;  /* 0x0000000f13137212 */ /* 0x000fe400078ec0ff */
[----:B------:R1:W4:Y:S01]  /*27b30*/  LDL.S16 R15, [R1+0x12c] ;  /* 0x00012c00010f7983 */ /* 0x0003220000100600 */
[----:B------:R-:W-:Y:S04]  /*27b40*/  @P5 HADD2 R87, -R107.H0_H0, -RZ.H0_H0 ;  /* 0xa00000ff6b575230 */ /* 0x000fe80000000900 */
[C---:B------:R-:W-:Y:S01]  /*27b50*/  HMMA.16816.F32 R56, R16.reuse, R32, R56 ;  /* 0x000000201038723c */ /* 0x040fe20000001838 */
[----:B------:R-:W-:Y:S04]  /*27b60*/  @P5 STL.S16 [R1+0x144], R87 ;  /* 0x0001445701005387 */ /* 0x000fe80000100600 */
[----:B------:R-:W-:Y:S01]  /*27b70*/  PRMT R14, R87, 0x7610, R14 ;  /* 0x00007610570e7816 */ /* 0x000fe2000000000e */
[----:B------:R-:W-:Y:S01]  /*27b80*/  @!P2 HADD2 R86, -R53.H0_H0, -RZ.H0_H0 ;  /* 0xa00000ff3556a230 */ /* 0x000fe20000000900 */
[--C-:B--2---:R-:W-:Y:S01]  /*27b90*/  HSET2.LE.AND R10, R124, R194.reuse, PT ;  /* 0x000000c27c0a7233 */ /* 0x104fe20003803000 */
[----:B------:R-:W-:Y:S01]  /*27ba0*/  @!P6 HADD2 R85, -R55.H0_H0, -RZ.H0_H0 ;  /* 0xa00000ff3755e230 */ /* 0x000fe20000000900 */
[----:B------:R-:W-:Y:S01]  /*27bb0*/  @P5 PRMT R107, R14, 0x5410, RZ ;  /* 0x000054100e6b5816 */ /* 0x000fe200000000ff */
[C---:B------:R-:W-:Y:S01]  /*27bc0*/  HMMA.16816.F32 R64, R16.reuse, R34, R64 ;  /* 0x000000221040723c */ /* 0x040fe20000001840 */
[----:B------:R-:W-:Y:S02]  /*27bd0*/  @!P2 STL.S16 [R1+0x140], R86 ;  /* 0x000140560100a387 */ /* 0x000fe40000100600 */
[----:B------:R-:W-:Y:S02]  /*27be0*/  ISETP.GT.U32.AND P5, PT, R214, UR10, PT ;  /* 0x0000000ad6007c0c */ /* 0x000fe4000bfa4070 */
[----:B------:R-:W-:Y:S01]  /*27bf0*/  PRMT R43, R86, 0x7610, R43 ;  /* 0x00007610562b7816 */ /* 0x000fe2000000002b */
[----:B------:R-:W-:Y:S01]  /*27c00*/  @!P6 STL.S16 [R1+0x13c], R85 ;  /* 0x00013c550100e387 */ /* 0x000fe20000100600 */
[----:B------:R-:W-:Y:S01]  /*27c10*/  PRMT R42, R85, 0x7610, R42 ;  /* 0x00007610552a7816 */ /* 0x000fe2000000002a */
[----:B------:R-:W-:Y:S02]  /*27c20*/  HMMA.16816.F32 R68, R16, R50, R68 ;  /* 0x000000321044723c */ /* 0x000fe40000001844 */
[----:B------:R-:W2:Y:S01]  /*27c30*/  LDSM.16.MT88.4 R32, [R197+0x4c00] ;  /* 0x004c0000c520783b */ /* 0x000ea20000004200 */
[----:B------:R-:W-:Y:S02]  /*27c40*/  @!P2 PRMT R53, R43, 0x5410, RZ ;  /* 0x000054102b35a816 */ /* 0x000fe400000000ff */
[----:B------:R-:W-:Y:S02]  /*27c50*/  ISETP.GT.U32.AND P2, PT, R221, UR10, PT ;  /* 0x0000000add007c0c */ /* 0x000fe4000bf44070 */
[----:B------:R-:W-:Y:S02]  /*27c60*/  @!P6 PRMT R55, R42, 0x5410, RZ ;  /* 0x000054102a37e816 */ /* 0x000fe400000000ff */
[----:B------:R-:W-:Y:S02]  /*27c70*/  ISETP.LE.U32.AND P6, PT, R96, UR10, PT ;  /* 0x0000000a60007c0c */ /* 0x000fe4000bfc3070 */
[--C-:B------:R-:W-:Y:S02]  /*27c80*/  HSET2.LE.AND R9, R92, R194.reuse, PT ;  /* 0x000000c25c097233 */ /* 0x100fe40003803000 */
[----:B------:R-:W-:Y:S02]  /*27c90*/  LOP3.LUT R10, R229, R10, RZ, 0xc0, !PT ;  /* 0x0000000ae50a7212 */ /* 0x000fe400078ec0ff */
[----:B-1----:R-:W-:Y:S02]  /*27ca0*/  PRMT R108, R202, 0x5410, R200 ;  /* 0x00005410ca6c7816 */ /* 0x002fe400000000c8 */
[----:B------:R-:W-:Y:S07]  /*27cb0*/  LOP3.LUT R9, R172, R9, RZ, 0xc0, !PT ;  /* 0x00000009ac097212 */ /* 0x000fee00078ec0ff */
[C---:B--2---:R-:W-:Y:S08]  /*27cc0*/  HMMA.16816.F32 R80, R8.reuse, R32, R80 ;  /* 0x000000200850723c */ /* 0x044ff00000001850 */
[----:B------:R-:W-:Y:S03]  /*27cd0*/  HMMA.16816.F32 R72, R8, R34, R72 ;  /* 0x000000220848723c */ /* 0x000fe60000001848 */
[----:B---3--:R-:W-:Y:S02]  /*27ce0*/  @P4 HADD2 R84, -R2.H0_H0, -RZ.H0_H0 ;  /* 0xa00000ff02544230 */ /* 0x008fe40000000900 */
[----:B----4-:R-:W-:Y:S03]  /*27cf0*/  @P5 HADD2 R41, -R0.H0_H0, -RZ.H0_H0 ;  /* 0xa00000ff00295230 */ /* 0x010fe60000000900 */
[----:B------:R-:W-:Y:S01]  /*27d00*/  PRMT R22, R84, 0x7610, R22 ;  /* 0x0000761054167816 */ /* 0x000fe20000000016 */
[----:B------:R1:W-:Y:S03]  /*27d10*/  @P4 STL.S16 [R1+0x148], R84 ;  /* 0x0001485401004387 */ /* 0x0003e60000100600 */
[----:B------:R-:W-:Y:S01]  /*27d20*/  @P4 PRMT R2, R22, 0x5410, RZ ;  /* 0x0000541016024816 */ /* 0x000fe200000000ff */
[----:B------:R2:W3:Y:S01]  /*27d30*/  LDL.S16 R14, [R1+0x134] ;  /* 0x00013400010e7983 */ /* 0x0004e20000100600 */
[----:B------:R-:W-:Y:S02]  /*27d40*/  ISETP.LE.U32.AND P4, PT, R97, UR10, PT ;  /* 0x0000000a61007c0c */ /* 0x000fe4000bf83070 */
[----:B------:R-:W-:Y:S01]  /*27d50*/  PRMT R40, R41, 0x7610, R40 ;  /* 0x0000761029287816 */ /* 0x000fe20000000028 */
[----:B------:R2:W5:Y:S03]  /*27d60*/  LDL.LU R146, [R1+0x32c] ;  /* 0x00032c0001927983 */ /* 0x0005660000300800 */
[----:B------:R-:W-:Y:S01]  /*27d70*/  @P5 PRMT R0, R40, 0x5410, RZ ;  /* 0x0000541028005816 */ /* 0x000fe200000000ff */
[----:B------:R2:W4:Y:S04]  /*27d80*/  LDL.S16 R22, [R1+0x120] ;  /* 0x0001200001167983 */ /* 0x0005280000100600 */
[----:B------:R-:W-:Y:S02]  /*27d90*/  @P5 STL.S16 [R1+0x138], R41 ;  /* 0x0001382901005387 */ /* 0x000fe40000100600 */
[C---:B------:R-:W-:Y:S02]  /*27da0*/  @!P4 HADD2 R30, -R158.reuse.H0_H0, -RZ.H0_H0 ;  /* 0xa00000ff9e1ec230 */ /* 0x040fe40000000900 */
[----:B------:R-:W-:Y:S01]  /*27db0*/  LDSM.16.MT88.4 R40, [R197+0x5000] ;  /* 0x00500000c528783b */ /* 0x000fe20000004200 */
[----:B------:R-:W-:Y:S02]  /*27dc0*/  @P2 HADD2 R15, -R158.H1_H1, -RZ.H0_H0 ;  /* 0xa00000ff9e0f2230 */ /* 0x000fe40000000d00 */
[----:B------:R-:W-:Y:S01]  /*27dd0*/  PRMT R38, R30, 0x7610, R38 ;  /* 0x000076101e267816 */ /* 0x000fe20000000026 */
[----:B------:R-:W-:Y:S01]  /*27de0*/  @!P4 STL.S16 [R1+0x130], R30 ;  /* 0x0001301e0100c387 */ /* 0x000fe20000100600 */
[----:B-1----:R-:W-:Y:S03]  /*27df0*/  HMMA.16816.F32 R84, R16, R48, R44 ;  /* 0x000000301054723c */ /* 0x002fe6000000182c */
[----:B------:R1:W-:Y:S02]  /*27e00*/  @P2 STL.S16 [R1+0x12c], R15 ;  /* 0x00012c0f01002387 */ /* 0x0003e40000100600 */
[----:B------:R-:W-:Y:S01]  /*27e10*/  PRMT R31, R15, 0x7610, R31 ;  /* 0x000076100f1f7816 */ /* 0x000fe2000000001f */
[----:B------:R-:W-:Y:S01]  /*27e20*/  IMAD.MOV.U32 R18, RZ, RZ, R129 ;  /* 0x000000ffff127224 */ /* 0x000fe200078e0081 */
[----:B------:R-:W-:Y:S01]  /*27e30*/  LOP3.LUT R17, R106, 0xff00ff, RZ, 0xc0, !PT ;  /* 0x00ff00ff6a117812 */ /* 0x000fe200078ec0ff */
[----:B------:R-:W2:Y:S01]  /*27e40*/  LDSM.16.MT88.4 R44, [R39+0xc00] ;  /* 0x000c0000272c783b */ /* 0x000ea20000004200 */
[----:B------:R-:W-:Y:S01]  /*27e50*/  @P2 PRMT R27, R31, 0x5410, RZ ;  /* 0x000054101f1b2816 */ /* 0x000fe200000000ff */
[----:B------:R-:W-:Y:S01]  /*27e60*/  IMAD.MOV.U32 R19, RZ, RZ, R137 ;  /* 0x000000ffff137224 */ /* 0x000fe200078e0089 */
[----:B------:R-:W-:Y:S01]  /*27e70*/  ISETP.GT.U32.AND P2, PT, R220, UR10, PT ;  /* 0x0000000adc007c0c */ /* 0x000fe2000bf44070 */
[----:B------:R2:W-:Y:S01]  /*27e80*/  STG.E.U16 desc[UR20][R6.64+0xb0], R2 ;  /* 0x0000b00206007986 */ /* 0x0005e2000c101514 */
[----:B------:R-:W-:Y:S01]  /*27e90*/  LOP3.LUT R31, R100, 0xff, RZ, 0xc0, !PT ;  /* 0x000000ff641f7812 */ /* 0x000fe200078ec0ff */
[----:B------:R-:W-:Y:S01]  /*27ea0*/  IMAD.MOV.U32 R16, RZ, RZ, R150 ;  /* 0x000000ffff107224 */ /* 0x000fe200078e0096 */
[----:B------:R-:W-:Y:S01]  /*27eb0*/  PRMT R106, R196, 0x5410, R191 ;  /* 0x00005410c46a7816 */ /* 0x000fe200000000bf */
[----:B------:R2:W-:Y:S01]  /*27ec0*/  STG.E.U16 desc[UR20][R6.64+0xb2], R0 ;  /* 0x0000b20006007986 */ /* 0x0005e2000c101514 */
[--C-:B-1----:R-:W-:Y:S02]  /*27ed0*/  HSET2.LE.AND R15, R104, R194.reuse, PT ;  /* 0x000000c2680f7233 */ /* 0x102fe40003803000 */
[----:B------:R-:W-:Y:S03]  /*27ee0*/  PRMT R104, R25, 0x5410, R26 ;  /* 0x0000541019687816 */ /* 0x000fe6000000001a */
[----:B------:R-:W-:Y:S02]  /*27ef0*/  LOP3.LUT R18, R18, R15, RZ, 0xc0, !PT ;  /* 0x0000000f12127212 */ /* 0x000fe400078ec0ff */
[--C-:B------:R-:W-:Y:S01]  /*27f00*/  HSET2.LE.AND R15, R17, R194.reuse, PT ;  /* 0x000000c2110f7233 */ /* 0x100fe20003803000 */
[----:B------:R-:W-:Y:S01]  /*27f10*/  IMAD.MOV.U32 R17, RZ, RZ, R142 ;  /* 0x000000ffff117224 */ /* 0x000fe200078e008e */
[----:B--2---:R-:W-:Y:S03]  /*27f20*/  MUFU.EX2 R2, R4 ;  /* 0x0000000400027308 */ /* 0x004fe60000000800 */
[----:B------:R-:W-:Y:S07]  /*27f30*/  LOP3.LUT R19, R19, R15, RZ, 0xc0, !PT ;  /* 0x0000000f13137212 */ /* 0x000fee00078ec0ff */
[----:B------:R-:W1:Y:S01]  /*27f40*/  MUFU.EX2 R15, R145 ;  /* 0x00000091000f7308 */ /* 0x000e620000000800 */
[C---:B------:R-:W-:Y:S08]  /*27f50*/  HMMA.16816.F32 R76, R8.reuse, R44, R76 ;  /* 0x0000002c084c723c */ /* 0x040ff0000000184c */
[----:B------:R-:W-:Y:S03]  /*27f60*/  HMMA.16816.F32 R60, R8, R46, R60 ;  /* 0x0000002e083c723c */ /* 0x000fe6000000183c */
[----:B------:R-:W-:Y:S02]  /*27f70*/  PRMT R8, R187, 0x5410, R217 ;  /* 0x00005410bb087816 */ /* 0x000fe400000000d9 */
[----:B------:R-:W-:Y:S01]  /*27f80*/  PRMT R9, R178, 0x5410, R211 ;  /* 0x00005410b2097816 */ /* 0x000fe200000000d3 */
[----:B-1----:R-:W-:Y:S01]  /*27f90*/  FADD.FTZ R0, R15, R199 ;  /* 0x000000c70f007221 */ /* 0x002fe20000010000 */
[C---:B------:R-:W-:Y:S03]  /*27fa0*/  F2FP.F16.F32.PACK_AB R15, R2.reuse, R15 ;  /* 0x0000000f020f723e */ /* 0x040fe600000000ff */
[----:B------:R-:W-:Y:S01]  /*27fb0*/  FADD.FTZ R187, R2, R0 ;  /* 0x0000000002bb7221 */ /* 0x000fe20000010000 */
[--C-:B------:R-:W-:Y:S05]  /*27fc0*/  HSET2.LE.AND R0, R8, R194.reuse, PT ;  /* 0x000000c208007233 */ /* 0x100fea0003803000 */
[----:B------:R-:W-:Y:S01]  /*27fd0*/  LOP3.LUT R8, R240, R0, RZ, 0xc0, !PT ;  /* 0x00000000f0087212 */ /* 0x000fe200078ec0ff */
[----:B---3--:R-:W-:Y:S05]  /*27fe0*/  @!P6 HADD2 R14, -R25.H0_H0, -RZ.H0_H0 ;  /* 0xa00000ff190ee230 */ /* 0x008fea0000000900 */
[----:B------:R-:W-:Y:S01]  /*27ff0*/  PRMT R23, R14, 0x7610, R23 ;  /* 0x000076100e177816 */ /* 0x000fe20000000017 */
[----:B------:R1:W-:Y:S03]  /*28000*/  @!P6 STL.S16 [R1+0x134], R14 ;  /* 0x0001340e0100e387 */ /* 0x0003e60000100600 */
[----:B------:R-:W-:Y:S01]  /*28010*/  @!P6 PRMT R25, R23, 0x5410, RZ ;  /* 0x000054101719e816 */ /* 0x000fe200000000ff */
[----:B------:R2:W5:Y:S01]  /*28020*/  LDL.LU R145, [R1+0x328] ;  /* 0x0003280001917983 */ /* 0x0005620000300800 */
[----:B------:R-:W-:Y:S01]  /*28030*/  ISETP.GT.U32.AND P6, PT, R191, UR10, PT ;  /* 0x0000000abf007c0c */ /* 0x000fe2000bfc4070 */
[----:B------:R-:W-:Y:S02]  /*28040*/  IMAD.MOV.U32 R191, RZ, RZ, R20 ;  /* 0x000000ffffbf7224 */ /* 0x000fe400078e0014 */
[----:B------:R2:W3:Y:S04]  /*28050*/  LDL.S16 R30, [R1+0x128] ;  /* 0x00012800011e7983 */ /* 0x0004e80000100600 */
[----:B------:R2:W2:Y:S01]  /*28060*/  LDL.S16 R11, [R1+0x124] ;  /* 0x00012400010b7983 */ /* 0x0004a20000100600 */
[--C-:B-1----:R-:W-:Y:S02]  /*28070*/  HSET2.LE.AND R14, R54, R194.reuse, PT ;  /* 0x000000c2360e7233 */ /* 0x102fe40003803000 */
[----:B------:R-:W-:Y:S03]  /*28080*/  SHF.R.U32.HI R54, RZ, 0x18, R116 ;  /* 0x00000018ff367819 */ /* 0x000fe60000011674 */
[----:B------:R-:W-:Y:S02]  /*28090*/  LOP3.LUT R16, R16, R14, RZ, 0xc0, !PT ;  /* 0x0000000e10107212 */ /* 0x000fe400078ec0ff */
[--C-:B------:R-:W-:Y:S02]  /*280a0*/  HSET2.LE.AND R14, R91, R194.reuse, PT ;  /* 0x000000c25b0e7233 */ /* 0x100fe40003803000 */
[----:B------:R-:W-:Y:S03]  /*280b0*/  ISETP.LE.U32.AND P5, PT, R54, UR10, PT ;  /* 0x0000000a36007c0c */ /* 0x000fe6000bfa3070 */
[----:B------:R-:W-:Y:S02]  /*280c0*/  LOP3.LUT R17, R17, R14, RZ, 0xc0, !PT ;  /* 0x0000000e11117212 */ /* 0x000fe400078ec0ff */
[----:B------:R-:W-:Y:S02]  /*280d0*/  PRMT R14, R158, 0x7610, R14 ;  /* 0x000076109e0e7816 */ /* 0x000fe4000000000e */
[----:B------:R-:W-:Y:S02]  /*280e0*/  @!P4 PRMT R14, R38, 0x5410, RZ ;  /* 0x00005410260ec816 */ /* 0x000fe400000000ff */
[----:B------:R-:W-:Y:S01]  /*280f0*/  ISETP.GT.U32.AND P4, PT, R196, UR10, PT ;  /* 0x0000000ac4007c0c */ /* 0x000fe2000bf84070 */
[----:B------:R1:W2:Y:S01]  /*28100*/  LDL.S16 R38, [R1+0x11c] ;  /* 0x00011c0001267983 */ /* 0x0002a20000100600 */
[C---:B------:R-:W-:Y:S05]  /*28110*/  HMMA.16816.F32 R48, R16.reuse, R34, R64 ;  /* 0x000000221030723c */ /* 0x040fea0000001840 */
[----:B----4-:R-:W-:Y:S03]  /*28120*/  @!P5 HADD2 R22, -R26.H0_H0, -RZ.H0_H0 ;  /* 0xa00000ff1a16d230 */ /* 0x010fe60000000900 */
[C---:B------:R-:W-:Y:S02]  /*28130*/  HMMA.16816.F32 R64, R16.reuse, R44, R84 ;  /* 0x0000002c1040723c */ /* 0x040fe40000001854 */
[----:B------:R4:W-:Y:S01]  /*28140*/  @!P5 STL.S16 [R1+0x120], R22 ;  /* 0x000120160100d387 */ /* 0x0009e20000100600 */
[----:B------:R-:W-:Y:S02]  /*28150*/  PRMT R4, R22, 0x7610, R4 ;  /* 0x0000761016047816 */ /* 0x000fe40000000004 */
[----:B------:R-:W-:Y:S02]  /*28160*/  PRMT R45, R203, 0x5410, R206 ;  /* 0x00005410cb2d7816 */ /* 0x000fe400000000ce */
[----:B------:R-:W-:Y:S01]  /*28170*/  @!P5 PRMT R26, R4, 0x5410, RZ ;  /* 0x00005410041ad816 */ /* 0x000fe200000000ff */
[C---:B------:R-:W-:Y:S03]  /*28180*/  HMMA.16816.F32 R68, R16.reuse, R46, R68 ;  /* 0x0000002e1044723c */ /* 0x040fe60000001844 */
[----:B------:R-:W-:Y:S02]  /*28190*/  ISETP.LE.U32.AND P5, PT, R31, UR10, PT ;  /* 0x0000000a1f007c0c */ /* 0x000fe4000bfa3070 */
[----:B------:R-:W-:Y:S03]  /*281a0*/  PRMT R4, R121, 0x5410, R114 ;  /* 0x0000541079047816 */ /* 0x000fe60000000072 */
[----:B------:R-:W-:Y:S01]  /*281b0*/  HMMA.16816.F32 R56, R16, R32, R56 ;  /* 0x000000201038723c */ /* 0x000fe20000001838 */
[----:B------:R-:W1:Y:S02]  /*281c0*/  LDSM.16.MT88.4 R32, [R39+0x1000] ;  /* 0x001000002720783b */ /* 0x000e640000004200 */
[--C-:B------:R-:W-:Y:S01]  /*281d0*/  HSET2.LE.AND R0, R4, R194.reuse, PT ;  /* 0x000000c204007233 */ /* 0x100fe20003803000 */
[----:B------:R-:W-:Y:S02]  /*281e0*/  IMAD.MOV.U32 R16, RZ, RZ, R154 ;  /* 0x000000ffff107224 */ /* 0x000fe400078e009a */
[----:B------:R-:W-:Y:S02]  /*281f0*/  IMAD.MOV.U32 R17, RZ, RZ, R157 ;  /* 0x000000ffff117224 */ /* 0x000fe400078e009d */
[----:B------:R-:W-:Y:S02]  /*28200*/  IMAD.MOV.U32 R18, RZ, RZ, R151 ;  /* 0x000000ffff127224 */ /* 0x000fe400078e0097 */
[----:B------:R-:W-:Y:S02]  /*28210*/  IMAD.MOV.U32 R19, RZ, RZ, R152 ;  /* 0x000000ffff137224 */ /* 0x000fe400078e0098 */
[----:B----4-:R-:W-:Y:S01]  /*28220*/  IMAD.WIDE R22, R248, 0x70, R6 ;  /* 0x00000070f8167825 */ /* 0x010fe200078e0206 */
[----:B------:R-:W-:Y:S02]  /*28230*/  PRMT R6, R161, 0x7610, R6 ;  /* 0x00007610a1067816 */ /* 0x000fe40000000006 */
[----:B------:R-:W-:Y:S02]  /*28240*/  LOP3.LUT R7, R153, 0xff00ff, RZ, 0xc0, !PT ;  /* 0x00ff00ff99077812 */ /* 0x000fe400078ec0ff */
[----:B------:R4:W-:Y:S03]  /*28250*/  STG.E.U16 desc[UR20][R22.64+0xb0], R14 ;  /* 0x0000b00e16007986 */ /* 0x0009e6000c101514 */
[--C-:B------:R-:W-:Y:S01]  /*28260*/  HSET2.LE.AND R4, R7, R194.reuse, PT ;  /* 0x000000c207047233 */ /* 0x100fe20003803000 */
[----:B------:R1:W-:Y:S01]  /*28270*/  STG.E.U16 desc[UR20][R22.64+0xb2], R27 ;  /* 0x0000b21b16007986 */ /* 0x0003e2000c101514 */
[----:B----4-:R-:W-:Y:S02]  /*28280*/  PRMT R14, R166, 0x7610, R14 ;  /* 0x00007610a60e7816 */ /* 0x010fe4000000000e */
[----:B-1----:R-:W-:Y:S01]  /*28290*/  PRMT R27, R24, 0x7632, R27 ;  /* 0x00007632181b7816 */ /* 0x002fe2000000001b */
[----:B---3--:R-:W-:Y:S02]  /*282a0*/  @P2 HADD2 R30, -R161.H0_H0, -RZ.H0_H0 ;  /* 0xa00000ffa11e2230 */ /* 0x008fe40000000900 */
[----:B--2---:R-:W-:Y:S03]  /*282b0*/  @!P5 HADD2 R11, -R166.H0_H0, -RZ.H0_H0 ;  /* 0xa00000ffa60bd230 */ /* 0x004fe60000000900 */
[----:B------:R-:W-:Y:S01]  /*282c0*/  PRMT R2, R30, 0x7610, R2 ;  /* 0x000076101e027816 */ /* 0x000fe20000000002 */
[----:B------:R1:W-:Y:S03]  /*282d0*/  @P2 STL.S16 [R1+0x128], R30 ;  /* 0x0001281e01002387 */ /* 0x0003e60000100600 */
[----:B------:R-:W-:Y:S02]  /*282e0*/  @P2 PRMT R6, R2, 0x5410, RZ ;  /* 0x0000541002062816 */ /* 0x000fe400000000ff */
[----:B------:R-:W-:Y:S02]  /*282f0*/  ISETP.GT.U32.AND P2, PT, R219, UR10, PT ;  /* 0x0000000adb007c0c */ /* 0x000fe4000bf44070 */
[--C-:B------:R-:W-:Y:S01]  /*28300*/  HSET2.LE.AND R2, R9, R194.reuse, PT ;  /* 0x000000c209027233 */ /* 0x100fe20003803000 */
[----:B------:R2:W-:Y:S01]  /*28310*/  STG.E.U16 desc[UR20][R36.64+0xb0], R6 ;  /* 0x0000b00624007986 */ /* 0x0005e2000c101514 */
[----:B------:R-:W-:Y:S02]  /*28320*/  PRMT R7, R11, 0x7610, R7 ;  /* 0x000076100b077816 */ /* 0x000fe40000000007 */
[----:B------:R-:W-:Y:S02]  /*28330*/  LOP3.LUT R9, R177, R0, RZ, 0xc0, !PT ;  /* 0x00000000b1097212 */ /* 0x000fe400078ec0ff */
[----:B------:R-:W-:Y:S02]  /*28340*/  LOP3.LUT R10, R231, R2, RZ, 0xc0, !PT ;  /* 0x00000002e70a7212 */ /* 0x000fe400078ec0ff */
[----:B------:R-:W-:Y:S02]  /*28350*/  PRMT R0, R161, 0x7632, R0 ;  /* 0x00007632a1007816 */ /* 0x000fe40000000000 */
[----:B------:R-:W-:Y:S01]  /*28360*/  @!P5 PRMT R14, R7, 0x5410, RZ ;  /* 0x00005410070ed816 */ /* 0x000fe200000000ff */
[----:B-1----:R4:W3:Y:S04]  /*28370*/  LDL.S16 R30, [R1+0x118] ;  /* 0x00011800011e7983 */ /* 0x0028e80000100600 */
[----:B------:R1:W-:Y:S01]  /*28380*/  @!P5 STL.S16 [R1+0x124], R11 ;  /* 0x0001240b0100d387 */ /* 0x0003e20000100600 */
[----:B------:R-:W-:Y:S01]  /*28390*/  ISETP.GT.U32.AND P5, PT, R202, UR10, PT ;  /* 0x0000000aca007c0c */ /* 0x000fe2000bfa4070 */
[----:B------:R-:W-:Y:S02]  /*283a0*/  @P2 HADD2 R38, -R161.H1_H1, -RZ.H0_H0 ;  /* 0xa00000ffa1262230 */ /* 0x000fe40000000d00 */
[----:B--2---:R-:W-:Y:S03]  /*283b0*/  IMAD.WIDE.U32 R6, R190, -0x2daee0ad, RZ ;  /* 0xd2511f53be067825 */ /* 0x004fe600078e00ff */
[----:B------:R-:W-:Y:S01]  /*283c0*/  PRMT R2, R38, 0x7610, R2 ;  /* 0x0000761026027816 */ /* 0x000fe20000000002 */
[----:B------:R2:W-:Y:S01]  /*283d0*/  @P2 STL.S16 [R1+0x11c], R38 ;  /* 0x00011c2601002387 */ /* 0x0005e20000100600 */
[----:B------:R-:W-:Y:S02]  /*283e0*/  IMAD.MOV.U32 R190, RZ, RZ, R133 ;  /* 0x000000ffffbe7224 */ /* 0x000fe400078e0085 */
[----:B------:R-:W-:Y:S01]  /*283f0*/  @P2 PRMT R0, R2, 0x5410, RZ ;  /* 0x0000541002002816 */ /* 0x000fe200000000ff */
[----:B------:R4:W4:Y:S01]  /*28400*/  LDL.S16 R85, [R1+0x114] ;  /* 0x0001140001557983 */ /* 0x0009220000100600 */
[----:B------:R-:W-:Y:S02]  /*28410*/  PRMT R2, R123, 0x5410, R143 ;  /* 0x000054107b027816 */ /* 0x000fe4000000008f */
[C---:B------:R-:W-:Y:S01]  /*28420*/  PRMT R87, R6.reuse, 0x7773, RZ ;  /* 0x0000777306577816 */ /* 0x040fe200000000ff */
[----:B------:R3:W4:Y:S01]  /*28430*/  LDL.S16 R44, [R1+0x110] ;  /* 0x00011000012c7983 */ /* 0x0007220000100600 */
[----:B------:R-:W-:Y:S02]  /*28440*/  PRMT R98, R6, 0x7771, RZ ;  /* 0x0000777106627816 */ /* 0x000fe400000000ff */
[----:B------:R-:W-:Y:S01]  /*28450*/  ISETP.GT.U32.AND P2, PT, R200, UR10, PT ;  /* 0x0000000ac8007c0c */ /* 0x000fe2000bf44070 */
[----:B------:R3:W4:Y:S04]  /*28460*/  LDL.S16 R46, [R1+0x10c] ;  /* 0x00010c00012e7983 */ /* 0x0007280000100600 */
[----:B------:R2:W-:Y:S01]  /*28470*/  STG.E.U16 desc[UR20][R36.64+0xb2], R0 ;  /* 0x0000b20024007986 */ /* 0x0005e2000c101514 */
[----:B-1----:R-:W-:Y:S02]  /*28480*/  LOP3.LUT R11, R173, R4, RZ, 0xc0, !PT ;  /* 0x00000004ad0b7212 */ /* 0x002fe400078ec0ff */
[----:B------:R-:W-:Y:S01]  /*28490*/  PRMT R4, R120, 0x5410, R213 ;  /* 0x0000541078047816 */ /* 0x000fe200000000d5 */
[----:B------:R-:W-:Y:S04]  /*284a0*/  STG.E.U16 desc[UR20][R28.64+0xc0], R118 ;  /* 0x0000c0761c007986 */ /* 0x000fe8000c101514 */
[C---:B------:R-:W-:Y:S01]  /*284b0*/  HMMA.16816.F32 R80, R8.reuse, R40, R80 ;  /* 0x000000280850723c */ /* 0x040fe20000001850 */
[----:B------:R-:W-:Y:S04]  /*284c0*/  STG.E.U16 desc[UR20][R28.64+0xc2], R117 ;  /* 0x0000c2751c007986 */ /* 0x000fe8000c101514 */
[----:B--2---:R-:W-:Y:S02]  /*284d0*/  LOP3.LUT R38, R246, UR24, R7, 0x96, !PT ;  /* 0x00000018f6267c12 */ /* 0x004fe4000f8e9607 */
[----:B------:R-:W-:Y:S01]  /*284e0*/  PRMT R7, R122, 0x5410, R112 ;  /* 0x000054107a077816 */ /* 0x000fe20000000070 */
[C---:B------:R-:W-:Y:S08]  /*284f0*/  HMMA.16816.F32 R72, R8.reuse, R42, R72 ;  /* 0x0000002a0848723c */ /* 0x040ff00000001848 */
[C---:B------:R-:W-:Y:S03]  /*28500*/  HMMA.16816.F32 R76, R8.reuse, R32, R76 ;  /* 0x00000020084c723c */ /* 0x040fe6000000184c */
[--C-:B------:R-:W-:Y:S02]  /*28510*/  HSET2.LE.AND R0, R2, R194.reuse, PT ;  /* 0x000000c202007233 */ /* 0x100fe40003803000 */
[--C-:B------:R-:W-:Y:S02]  /*28520*/  HSET2.LE.AND R2, R4, R194.reuse, PT ;  /* 0x000000c204027233 */ /* 0x100fe40003803000 */
[----:B------:R-:W-:Y:S01]  /*28530*/  LOP3.LUT R4, R159, 0xff00ff, RZ, 0xc0, !PT ;  /* 0x00ff00ff9f047812 */ /* 0x000fe200078ec0ff */
[----:B------:R-:W-:Y:S01]  /*28540*/  HMMA.16816.F32 R60, R8, R34, R60 ;  /* 0x00000022083c723c */ /* 0x000fe2000000183c */
[----:B------:R1:W-:Y:S02]  /*28550*/  MUFU.EX2 R10, R135 ;  /* 0x00000087000a7308 */ /* 0x0003e40000000800 */
[----:B------:R-:W-:Y:S01]  /*28560*/  LOP3.LUT R16, R16, R0, RZ, 0xc0, !PT ;  /* 0x0000000010107212 */ /* 0x000fe200078ec0ff */
[----:B------:R-:W-:Y:S01]  /*28570*/  IMAD.WIDE R8, R248, -0x70, R22 ;  /* 0xffffff90f8087825 */ /* 0x000fe200078e0216 */
[--C-:B------:R-:W-:Y:S02]  /*28580*/  HSET2.LE.AND R0, R7, R194.reuse, PT ;  /* 0x000000c207007233 */ /* 0x100fe40003803000 */
[----:B------:R-:W-:Y:S02]  /*28590*/  PRMT R7, R166, 0x7632, R7 ;  /* 0x00007632a6077816 */ /* 0x000fe40000000007 */
[----:B------:R-:W-:Y:S01]  /*285a0*/  LOP3.LUT R18, R18, R2, RZ, 0xc0, !PT ;  /* 0x0000000212127212 */ /* 0x000fe200078ec0ff */
[----:B------:R-:W-:Y:S01]  /*285b0*/  STG.E.U16 desc[UR20][R8.64+0xc0], R25 ;  /* 0x0000c01908007986 */ /* 0x000fe2000c101514 */
[----:B------:R-:W-:Y:S02]  /*285c0*/  LOP3.LUT R17, R17, R0, RZ, 0xc0, !PT ;  /* 0x0000000011117212 */ /* 0x000fe400078ec0ff */
[----:B------:R-:W-:Y:S01]  /*285d0*/  PRMT R0, R100, 0x7632, R0 ;  /* 0x0000763264007816 */ /* 0x000fe20000000000 */
[----:B------:R2:W-:Y:S01]  /*285e0*/  STG.E.U16 desc[UR20][R8.64+0xc2], R26 ;  /* 0x0000c21a08007986 */ /* 0x0005e2000c101514 */
[--C-:B------:R-:W-:Y:S02]  /*285f0*/  HSET2.LE.AND R2, R4, R194.reuse, PT ;  /* 0x000000c204027233 */ /* 0x100fe40003803000 */
[----:B------:R-:W-:Y:S03]  /*28600*/  PRMT R4, R168, 0x7610, R4 ;  /* 0x00007610a8047816 */ /* 0x000fe60000000004 */
[----:B------:R-:W-:Y:S02]  /*28610*/  LOP3.LUT R19, R19, R2, RZ, 0xc0, !PT ;  /* 0x0000000213137212 */ /* 0x000fe400078ec0ff */
[----:B------:R-:W-:Y:S04]  /*28620*/  LOP3.LUT R2, R247, 0xff, RZ, 0xc0, !PT ;  /* 0x000000fff7027812 */ /* 0x000fe800078ec0ff */
[----:B------:R-:W-:Y:S01]  /*28630*/  PRMT R102, R2, 0x5410, R210 ;  /* 0x0000541002667816 */ /* 0x000fe200000000d2 */
[C---:B------:R-:W-:Y:S08]  /*28640*/  HMMA.16816.F32 R56, R16.reuse, R40, R56 ;  /* 0x000000281038723c */ /* 0x040ff00000001838 */
[C---:B------:R-:W-:Y:S01]  /*28650*/  HMMA.16816.F32 R92, R16.reuse, R42, R48 ;  /* 0x0000002a105c723c */ /* 0x040fe20000001830 */
[----:B------:R-:W4:Y:S04]  /*28660*/  LDSM.16.MT88.4 R40, [R197+0x5400] ;  /* 0x00540000c528783b */ /* 0x000f280000004200 */
[----:B------:R-:W4:Y:S01]  /*28670*/  LDSM.16.MT88.4 R48, [R39+0x1400] ;  /* 0x001400002730783b */ /* 0x000f220000004200 */
[----:B--2---:R-:W-:Y:S02]  /*28680*/  PRMT R26, R96, 0x5410, R54 ;  /* 0x00005410601a7816 */ /* 0x004fe40000000036 */
[C---:B------:R-:W-:Y:S03]  /*28690*/  HMMA.16816.F32 R64, R16.reuse, R32, R64 ;  /* 0x000000201040723c */ /* 0x040fe60000001840 */
[----:B---3--:R-:W-:Y:S05]  /*286a0*/  @!P0 HADD2 R30, -R166.H1_H1, -RZ.H0_H0 ;  /* 0xa00000ffa61e8230 */ /* 0x008fea0000000d00 */
[----:B------:R-:W-:Y:S01]  /*286b0*/  PRMT R86, R30, 0x7610, R86 ;  /* 0x000076101e567816 */ /* 0x000fe20000000056 */
[----:B------:R2:W-:Y:S03]  /*286c0*/  @!P0 STL.S16 [R1+0x118], R30 ;  /* 0x0001181e01008387 */ /* 0x0005e60000100600 */
[----:B------:R-:W-:Y:S01]  /*286d0*/  @!P0 PRMT R7, R86, 0x5410, RZ ;  /* 0x0000541056078816 */ /* 0x000fe200000000ff */
[----:B-1----:R1:W5:Y:S01]  /*286e0*/  LDL.LU R135, [R1+0x324] ;  /* 0x0003240001877983 */ /* 0x0023620000300800 */
[----:B------:R-:W-:Y:S03]  /*286f0*/  PRMT R86, R6, 0x7772, RZ ;  /* 0x0000777206567816 */ /* 0x000fe600000000ff */
[----:B------:R1:W3:Y:S01]  /*28700*/  LDL.S16 R23, [R1+0x108] ;  /* 0x0001080001177983 */ /* 0x0002e20000100600 */
[----:B----4-:R-:W-:Y:S02]  /*28710*/  @P4 HADD2 R85, -R24.H0_H0, -RZ.H0_H0 ;  /* 0xa00000ff18554230 */ /* 0x010fe40000000900 */
[----:B------:R-:W-:Y:S03]  /*28720*/  @P6 HADD2 R44, -R27.H0_H0, -RZ.H0_H0 ;  /* 0xa00000ff1b2c6230 */ /* 0x000fe60000000900 */
[----:B------:R-:W-:Y:S01]  /*28730*/  PRMT R47, R85, 0x7610, R47 ;  /* 0x00007610552f7816 */ /* 0x000fe2000000002f */
[----:B------:R-:W-:Y:S01]  /*28740*/  @P4 STL.S16 [R1+0x114], R85 ;  /* 0x0001145501004387 */ /* 0x000fe20000100600 */
[----:B------:R-:W-:Y:S03]  /*28750*/  PRMT R22, R44, 0x7610, R22 ;  /* 0x000076102c167816 */ /* 0x000fe60000000016 */
[----:B------:R4:W-:Y:S01]  /*28760*/  @P6 STL.S16 [R1+0x110], R44 ;  /* 0x0001102c01006387 */ /* 0x0009e20000100600 */
[----:B--2---:R-:W-:Y:S02]  /*28770*/  LOP3.LUT R30, R0, 0xff, RZ, 0xc0, !PT ;  /* 0x000000ff001e7812 */ /* 0x004fe400078ec0ff */
[----:B------:R-:W2:Y:S02]  /*28780*/  MUFU.EX2 R0, R3 ;  /* 0x0000000300007308 */ /* 0x000ea40000000800 */
[----:B------:R-:W-:Y:S11]  /*28790*/  ISETP.LE.U32.AND P0, PT, R30, UR10, PT ;  /* 0x0000000a1e007c0c */ /* 0x000ff6000bf03070 */
[----:B------:R-:W-:Y:S02]  /*287a0*/  @!UPT UIADD3 URZ, UPT, UPT, URZ, URZ, URZ ;  /* 0x000000fffffff290 */ /* 0x000fe4000fffe0ff */
[----:B------:R-:W-:Y:S01]  /*287b0*/  @!P0 HADD2 R46, -R168.H0_H0, -RZ.H0_H0 ;  /* 0xa00000ffa82e8230 */ /* 0x000fe20000000900 */
[----:B--2---:R-:W-:Y:S02]  /*287c0*/  F2FP.F16.F32.PACK_AB R84, R0, R10 ;  /* 0x0000000a0054723e */ /* 0x004fe400000000ff */
[----:B----4-:R-:W-:Y:S02]  /*287d0*/  PRMT R44, R24, 0x5410, R27 ;  /* 0x00005410182c7816 */ /* 0x010fe4000000001b */
[----:B------:R-:W-:Y:S01]  /*287e0*/  @!P0 STL.S16 [R1+0x10c], R46 ;  /* 0x00010c2e01008387 */ /* 0x000fe20000100600 */
[----:B------:R-:W-:Y:S02]  /*287f0*/  @P6 PRMT R27, R22, 0x5410, RZ ;  /* 0x00005410161b6816 */ /* 0x000fe400000000ff */
[----:B------:R-:W-:Y:S01]  /*28800*/  ISETP.LE.U32.AND P6, PT, R2, UR10, PT ;  /* 0x0000000a02007c0c */ /* 0x000fe2000bfc3070 */
[----:B------:R1:W2:Y:S01]  /*28810*/  LDL.S16 R114, [R1+0x104] ;  /* 0x0001040001727983 */ /* 0x0002a20000100600 */
[----:B------:R-:W-:Y:S01]  /*28820*/  PRMT R25, R46, 0x7610, R25 ;  /* 0x000076102e197816 */ /* 0x000fe20000000019 */
[----:B------:R-:W-:Y:S01]  /*28830*/  IMAD.WIDE R2, R248, 0x70, R8 ;  /* 0x00000070f8027825 */ /* 0x000fe200078e0208 */
[----:B------:R-:W-:Y:S01]  /*28840*/  SHF.R.U32.HI R22, RZ, 0x18, R100 ;  /* 0x00000018ff167819 */ /* 0x000fe20000011664 */
[----:B------:R1:W4:Y:S01]  /*28850*/  LDL.S16 R112, [R1+0x100] ;  /* 0x0001000001707983 */ /* 0x0003220000100600 */
[----:B------:R-:W-:Y:S01]  /*28860*/  @!P0 PRMT R4, R25, 0x5410, RZ ;  /* 0x0000541019048816 */ /* 0x000fe200000000ff */
[----:B------:R-:W-:Y:S01]  /*28870*/  FADD.FTZ R8, R10, R209 ;  /* 0x000000d10a087221 */ /* 0x000fe20000010000 */
[----:B------:R-:W-:Y:S01]  /*28880*/  ISETP.LE.U32.AND P0, PT, R22, UR10, PT ;  /* 0x0000000a16007c0c */ /* 0x000fe2000bf03070 */
[----:B------:R1:W-:Y:S01]  /*28890*/  STG.E.U16 desc[UR20][R2.64+0xc0], R14 ;  /* 0x0000c00e02007986 */ /* 0x0003e2000c101514 */
[----:B------:R-:W-:Y:S01]  /*288a0*/  @P4 PRMT R24, R47, 0x5410, RZ ;  /* 0x000054102f184816 */ /* 0x000fe200000000ff */
[----:B------:R-:W-:Y:S01]  /*288b0*/  FADD.FTZ R188, R0, R8 ;  /* 0x0000000800bc7221 */ /* 0x000fe20000010000 */
[----:B------:R-:W-:Y:S01]  /*288c0*/  LOP3.LUT R0, R38, 0xffff, RZ, 0xc0, !PT ;  /* 0x0000ffff26007812 */ /* 0x000fe200078ec0ff */
[----:B------:R1:W-:Y:S01]  /*288d0*/  STG.E.U16 desc[UR20][R2.64+0xc2], R7 ;  /* 0x0000c20702007986 */ /* 0x0003e2000c101514 */
[----:B------:R-:W-:Y:S01]  /*288e0*/  PRMT R8, R204, 0x5410, R216 ;  /* 0x00005410cc087816 */ /* 0x000fe200000000d8 */
[----:B------:R-:W-:Y:S01]  /*288f0*/  IMAD.MOV.U32 R100, RZ, RZ, R6 ;  /* 0x000000ffff647224 */ /* 0x000fe200078e0006 */
[----:B------:R-:W-:Y:S01]  /*28900*/  PRMT R6, R215, 0x5410, R214 ;  /* 0x00005410d7067816 */ /* 0x000fe200000000d6 */
[----:B------:R1:W-:Y:S01]  /*28910*/  STG.E.U16 desc[UR20][R36.64+0xc0], R4 ;  /* 0x0000c00424007986 */ /* 0x0003e2000c101514 */
[----:B------:R-:W-:Y:S02]  /*28920*/  PRMT R9, R205, 0x5410, R218 ;  /* 0x00005410cd097816 */ /* 0x000fe400000000da */
[----:B------:R-:W-:Y:S02]  /*28930*/  SHF.R.U32.HI R85, RZ, 0x8, R0 ;  /* 0x00000008ff557819 */ /* 0x000fe40000011600 */
[----:B------:R-:W-:Y:S02]  /*28940*/  PRMT R10, R115, 0x5410, R105 ;  /* 0x00005410730a7816 */ /* 0x000fe40000000069 */
[--C-:B------:R-:W-:Y:S02]  /*28950*/  HSET2.LE.AND R0, R9, R194.reuse, PT ;  /* 0x000000c209007233 */ /* 0x100fe40003803000 */
[----:B------:R-:W-:Y:S02]  /*28960*/  ISETP.GT.U32.AND P4, PT, R210, UR10, PT ;  /* 0x0000000ad2007c0c */ /* 0x000fe4000bf84070 */
[--C-:B------:R-:W-:Y:S02]  /*28970*/  PRMT R54, R30, 0x5410, R22.reuse ;  /* 0x000054101e367816 */ /* 0x100fe40000000016 */
[----:B------:R-:W-:Y:S02]  /*28980*/  PRMT R22, R21, 0x7632, R22 ;  /* 0x0000763215167816 */ /* 0x000fe40000000016 */
[----:B------:R-:W-:Y:S02]  /*28990*/  PRMT R25, R208, 0x5410, R207 ;  /* 0x00005410d0197816 */ /* 0x000fe400000000cf */
[----:B-1----:R-:W-:Y:S02]  /*289a0*/  PRMT R14, R168, 0x7632, R14 ;  /* 0x00007632a80e7816 */ /* 0x002fe4000000000e */
[----:B------:R-:W-:Y:S01]  /*289b0*/  LOP3.LUT R7, R6, 0xff00ff, RZ, 0xc0, !PT ;  /* 0x00ff00ff06077812 */ /* 0x000fe200078ec0ff */
[----:B------:R-:W-:Y:S01]  /*289c0*/  IMAD.WIDE R2, R248, -0x70, R2 ;  /* 0xffffff90f8027825 */ /* 0x000fe200078e0202 */
[--C-:B------:R-:W-:Y:S02]  /*289d0*/  HSET2.LE.AND R6, R10, R194.reuse, PT ;  /* 0x000000c20a067233 */ /* 0x100fe40003803000 */
[--C-:B------:R-:W-:Y:S02]  /*289e0*/  HSET2.LE.AND R4, R8, R194.reuse, PT ;  /* 0x000000c208047233 */ /* 0x100fe40003803000 */
[----:B------:R-:W-:Y:S02]  /*289f0*/  LOP3.LUT R8, R85, 0xffff, RZ, 0xc0, !PT ;  /* 0x0000ffff55087812 */ /* 0x000fe400078ec0ff */
[--C-:B------:R-:W-:Y:S02]  /*28a00*/  HSET2.LE.AND R7, R7, R194.reuse, PT ;  /* 0x000000c207077233 */ /* 0x100fe40003803000 */
[----:B------:R-:W-:Y:S02]  /*28a10*/  LOP3.LUT R10, R245, R4, RZ, 0xc0, !PT ;  /* 0x00000004f50a7212 */ /* 0x000fe400078ec0ff */
[----:B------:R-:W-:Y:S02]  /*28a20*/  LOP3.LUT R9, R90, R6, RZ, 0xc0, !PT ;  /* 0x000000065a097212 */ /* 0x000fe400078ec0ff */
[----:B------:R-:W-:Y:S01]  /*28a30*/  PRMT R6, R52, 0x7771, RZ ;  /* 0x0000777134067816 */ /* 0x000fe200000000ff */
[----:B---3--:R-:W-:Y:S05]  /*28a40*/  @!P0 HADD2 R23, -R168.H1_H1, -RZ.H0_H0 ;  /* 0xa00000ffa8178230 */ /* 0x008fea0000000d00 */
[----:B------:R1:W-:Y:S01]  /*28a50*/  @!P0 STL.S16 [R1+0x108], R23 ;  /* 0x0001081701008387 */ /* 0x0003e20000100600 */
[----:B------:R-:W-:Y:S03]  /*28a60*/  PRMT R11, R23, 0x7610, R11 ;  /* 0x00007610170b7816 */ /* 0x000fe6000000000b */
[----:B------:R3:W3:Y:S01]  /*28a70*/  LDL.S16 R47, [R1+0xfc] ;  /* 0x0000fc00012f7983 */ /* 0x0006e20000100600 */
[----:B------:R-:W-:Y:S02]  /*28a80*/  @!P0 PRMT R14, R11, 0x5410, RZ ;  /* 0x000054100b0e8816 */ /* 0x000fe400000000ff */
[----:B------:R-:W-:Y:S01]  /*28a90*/  ISETP.LE.U32.AND P0, PT, R8, UR10, PT ;  /* 0x0000000a08007c0c */ /* 0x000fe2000bf03070 */
[----:B------:R1:W3:Y:S01]  /*28aa0*/  LDL.S16 R46, [R1+0xf8] ;  /* 0x0000f800012e7983 */ /* 0x0002e20000100600 */
[----:B------:R-:W-:Y:S02]  /*28ab0*/  LOP3.LUT R8, R183, R0, RZ, 0xc0, !PT ;  /* 0x00000000b7087212 */ /* 0x000fe400078ec0ff */
[----:B------:R-:W-:Y:S01]  /*28ac0*/  LOP3.LUT R11, R88, R7, RZ, 0xc0, !PT ;  /* 0x00000007580b7212 */ /* 0x000fe200078ec0ff */
[----:B------:R-:W4:Y:S01]  /*28ad0*/  S2R R183, SR_TID.X ;  /* 0x0000000000b77919 */ /* 0x000f220000002100 */
[----:B------:R-:W-:Y:S01]  /*28ae0*/  HMMA.16816.F32 R88, R16, R34, R68 ;  /* 0x000000221058723c */ /* 0x000fe20000001844 */
[----:B------:R-:W4:Y:S02]  /*28af0*/  LDSM.16.MT88.4 R32, [R197+0x5800] ;  /* 0x00580000c520783b */ /* 0x000f240000004200 */
[C---:B------:R-:W-:Y:S01]  /*28b00*/  PRMT R68, R52.reuse, 0x7772, RZ ;  /* 0x0000777234447816 */ /* 0x040fe200000000ff */
[----:B------:R-:W-:Y:S01]  /*28b10*/  IMAD.MOV.U32 R16, RZ, RZ, R162 ;  /* 0x000000ffff107224 */ /* 0x000fe200078e00a2 */
[----:B------:R-:W-:Y:S01]  /*28b20*/  PRMT R69, R52, 0x7773, RZ ;  /* 0x0000777334457816 */ /* 0x000fe200000000ff */
[----:B------:R4:W-:Y:S01]  /*28b30*/  STG.E.U16 desc[UR20][R36.64+0xc2], R14 ;  /* 0x0000c20e24007986 */ /* 0x0009e2000c101514 */
[----:B------:R-:W-:Y:S01]  /*28b40*/  PRMT R0, R97, 0x5410, R221 ;  /* 0x0000541061007816 */ /* 0x000fe200000000dd */
[C---:B------:R-:W-:Y:S02]  /*28b50*/  HMMA.16816.F32 R80, R8.reuse, R40, R80 ;  /* 0x000000280850723c */ /* 0x040fe40000001850 */
[----:B------:R-:W-:Y:S03]  /*28b60*/  STG.E.U16 desc[UR20][R28.64+0xd0], R103 ;  /* 0x0000d0671c007986 */ /* 0x000fe6000c101514 */
[----:B------:R-:W-:Y:S01]  /*28b70*/  PRMT R7, R113, 0x5410, R170 ;  /* 0x0000541071077816 */ /* 0x000fe200000000aa */
[----:B------:R-:W-:Y:S01]  /*28b80*/  STG.E.U16 desc[UR20][R28.64+0xd2], R107 ;  /* 0x0000d26b1c007986 */ /* 0x000fe2000c101514 */
[--C-:B------:R-:W-:Y:S01]  /*28b90*/  HSET2.LE.AND R4, R0, R194.reuse, PT ;  /* 0x000000c200047233 */ /* 0x100fe20003803000 */
[C---:B------:R-:W-:Y:S02]  /*28ba0*/  HMMA.16816.F32 R72, R8.reuse, R42, R72 ;  /* 0x0000002a0848723c */ /* 0x040fe40000001848 */
[----:B------:R-:W-:Y:S01]  /*28bb0*/  STG.E.U16 desc[UR20][R2.64+0xd0], R24 ;  /* 0x0000d01802007986 */ /* 0x000fe2000c101514 */
[--C-:B------:R-:W-:Y:S01]  /*28bc0*/  HSET2.LE.AND R0, R7, R194.reuse, PT ;  /* 0x000000c207007233 */ /* 0x100fe20003803000 */
[----:B-1----:R-:W-:Y:S01]  /*28bd0*/  IMAD.MOV.U32 R23, RZ, RZ, R52 ;  /* 0x000000ffff177224 */ /* 0x002fe200078e0034 */
[----:B------:R-:W-:Y:S01]  /*28be0*/  PRMT R17, R109, 0x5410, R111 ;  /* 0x000054106d117816 */ /* 0x000fe2000000006f */
[----:B------:R1:W-:Y:S01]  /*28bf0*/  STG.E.U16 desc[UR20][R2.64+0xd2], R27 ;  /* 0x0000d21b02007986 */ /* 0x0003e2000c101514 */
[----:B------:R-:W-:Y:S01]  /*28c00*/  PRMT R52, R31, 0x5410, R167 ;  /* 0x000054101f347816 */ /* 0x000fe200000000a7 */
[C---:B--2---:R-:W-:Y:S01]  /*28c10*/  @!P6 HADD2 R114, -R164.reuse.H0_H0, -RZ.H0_H0 ;  /* 0xa00000ffa472e230 */ /* 0x044fe20000000900 */
[----:B------:R-:W-:Y:S01]  /*28c20*/  LOP3.LUT R16, R16, R0, RZ, 0xc0, !PT ;  /* 0x0000000010107212 */ /* 0x000fe200078ec0ff */
[C---:B------:R-:W-:Y:S03]  /*28c30*/  HMMA.16816.F32 R60, R8.reuse, R50, R60 ;  /* 0x00000032083c723c */ /* 0x040fe6000000183c */
[--C-:B------:R-:W-:Y:S01]  /*28c40*/  HSET2.LE.AND R0, R17, R194.reuse, PT ;  /* 0x000000c211007233 */ /* 0x100fe20003803000 */
[----:B------:R-:W-:Y:S01]  /*28c50*/  @!P6 STL.S16 [R1+0x104], R114 ;  /* 0x000104720100e387 */ /* 0x000fe20000100600 */
[----:B------:R-:W-:Y:S01]  /*28c60*/  PRMT R31, R114, 0x7610, R31 ;  /* 0x00007610721f7816 */ /* 0x000fe2000000001f */
[----:B----4-:R-:W-:Y:S01]  /*28c70*/  @P4 HADD2 R112, -R164.H1_H1, -RZ.H0_H0 ;  /* 0xa00000ffa4704230 */ /* 0x010fe20000000d00 */
[----:B------:R-:W-:Y:S01]  /*28c80*/  PRMT R14, R220, 0x5410, R219 ;  /* 0x00005410dc0e7816 */ /* 0x000fe200000000db */
[----:B------:R-:W-:Y:S01]  /*28c90*/  HMMA.16816.F32 R76, R8, R48, R76 ;  /* 0x00000030084c723c */ /* 0x000fe2000000184c */
[----:B------:R2:W-:Y:S02]  /*28ca0*/  MUFU.EX2 R10, R5 ;  /* 0x00000005000a7308 */ /* 0x0005e40000000800 */
[----:B------:R-:W-:Y:S01]  /*28cb0*/  @P4 STL.S16 [R1+0x100], R112 ;  /* 0x0001007001004387 */ /* 0x000fe20000100600 */
[----:B------:R-:W-:Y:S01]  /*28cc0*/  LOP3.LUT R7, R14, 0xff00ff, RZ, 0xc0, !PT ;  /* 0x00ff00ff0e077812 */ /* 0x000fe200078ec0ff */
[----:B------:R-:W-:Y:S01]  /*28cd0*/  IMAD.MOV.U32 R14, RZ, RZ, R158 ;  /* 0x000000ffff0e7224 */ /* 0x000fe200078e009e */
[----:B------:R-:W-:Y:S01]  /*28ce0*/  PRMT R30, R112, 0x7610, R30 ;  /* 0x00007610701e7816 */ /* 0x000fe2000000001e */
[----:B------:R-:W-:Y:S01]  /*28cf0*/  IMAD.WIDE R8, R248, 0x70, R2 ;  /* 0x00000070f8087825 */ /* 0x000fe200078e0202 */
[----:B------:R-:W-:Y:S02]  /*28d00*/  PRMT R11, R164, 0x7632, R11 ;  /* 0x00007632a40b7816 */ /* 0x000fe4000000000b */
[----:B------:R-:W-:Y:S01]  /*28d10*/  LOP3.LUT R18, R14, R4, RZ, 0xc0, !PT ;  /* 0x000000040e127212 */ /* 0x000fe200078ec0ff */
[----:B------:R-:W-:Y:S01]  /*28d20*/  IMAD.MOV.U32 R14, RZ, RZ, R161 ;  /* 0x000000ffff0e7224 */ /* 0x000fe200078e00a1 */
[--C-:B------:R-:W-:Y:S01]  /*28d30*/  HSET2.LE.AND R4, R7, R194.reuse, PT ;  /* 0x000000c207047233 */ /* 0x100fe20003803000 */
[----:B------:R-:W-:Y:S01]  /*28d40*/  IMAD.MOV.U32 R7, RZ, RZ, R163 ;  /* 0x000000ffff077224 */ /* 0x000fe200078e00a3 */
[----:B------:R-:W-:Y:S02]  /*28d50*/  @P4 PRMT R11, R30, 0x5410, RZ ;  /* 0x000054101e0b4816 */ /* 0x000fe400000000ff */
[----:B-1----:R-:W-:Y:S02]  /*28d60*/  PRMT R3, R99, 0x7632, R3 ;  /* 0x0000763263037816 */ /* 0x002fe40000000003 */
[----:B------:R-:W-:Y:S01]  /*28d70*/  LOP3.LUT R17, R7, R0, RZ, 0xc0, !PT ;  /* 0x0000000007117212 */ /* 0x000fe200078ec0ff */
[----:B------:R1:W-:Y:S01]  /*28d80*/  STG.E.U16 desc[UR20][R8.64+0xd2], R11 ;  /* 0x0000d20b08007986 */ /* 0x0003e2000c101514 */
[----:B------:R-:W-:Y:S02]  /*28d90*/  LOP3.LUT R0, R23, 0xff, RZ, 0xc0, !PT ;  /* 0x000000ff17007812 */ /* 0x000fe400078ec0ff */
[----:B------:R-:W-:Y:S02]  /*28da0*/  LOP3.LUT R19, R14, R4, RZ, 0xc0, !PT ;  /* 0x000000040e137212 */ /* 0x000fe400078ec0ff */
[C---:B------:R-:W-:Y:S02]  /*28db0*/  ISETP.LE.U32.AND P4, PT, R0.reuse, UR10, PT ;  /* 0x0000000a00007c0c */ /* 0x040fe4000bf83070 */
[----:B------:R-:W-:Y:S02]  /*28dc0*/  PRMT R70, R0, 0x5410, R6 ;  /* 0x0000541000467816 */ /* 0x000fe40000000006 */
[--C-:B------:R-:W-:Y:S01]  /*28dd0*/  HSET2.LE.AND R0, R25, R194.reuse, PT ;  /* 0x000000c219007233 */ /* 0x100fe20003803000 */
[C---:B------:R-:W-:Y:S01]  /*28de0*/  HMMA.16816.F32 R56, R16.reuse, R40, R56 ;  /* 0x000000281038723c */ /* 0x040fe20000001838 */
[----:B------:R4:W4:Y:S04]  /*28df0*/  LDL.S16 R25, [R1+0xf4] ;  /* 0x0000f40001197983 */ /* 0x0009280000100600 */
[----:B------:R-:W-:Y:S02]  /*28e00*/  PRMT R14, R164, 0x7610, R14 ;  /* 0x00007610a40e7816 */ /* 0x000fe4000000000e */
[----:B------:R-:W-:Y:S01]  /*28e10*/  @!P6 PRMT R14, R31, 0x5410, RZ ;  /* 0x000054101f0ee816 */ /* 0x000fe200000000ff */
[C---:B------:R-:W-:Y:S01]  /*28e20*/  HMMA.16816.F32 R64, R16.reuse, R48, R64 ;  /* 0x000000301040723c */ /* 0x040fe20000001840 */
[----:B------:R-:W1:Y:S02]  /*28e30*/  MUFU.EX2 R31, R182 ;  /* 0x000000b6001f7308 */ /* 0x000e640000000800 */
[----:B------:R-:W-:Y:S01]  /*28e40*/  LOP3.LUT R4, R144, R0, RZ, 0xc0, !PT ;  /* 0x0000000090047212 */ /* 0x000fe200078ec0ff */
[----:B------:R-:W-:Y:S01]  /*28e50*/  STG.E.U16 desc[UR20][R8.64+0xd0], R14 ;  /* 0x0000d00e08007986 */ /* 0x000fe2000c101514 */
[--C-:B--2---:R-:W-:Y:S01]  /*28e60*/  HSET2.LE.AND R5, R26, R194.reuse, PT ;  /* 0x000000c21a057233 */ /* 0x104fe20003803000 */
[----:B------:R-:W-:Y:S01]  /*28e70*/  IMAD.SHL.U32 R144, R183, 0x8, RZ ;  /* 0x00000008b7907824 */ /* 0x000fe200078e00ff */
[----:B------:R-:W-:Y:S01]  /*28e80*/  LOP3.LUT R3, R3, 0xff, RZ, 0xc0, !PT ;  /* 0x000000ff03037812 */ /* 0x000fe200078ec0ff */
[C---:B------:R-:W-:Y:S03]  /*28e90*/  HMMA.16816.F32 R88, R16.reuse, R50, R88 ;  /* 0x000000321058723c */ /* 0x040fe60000001858 */
[----:B------:R-:W-:Y:S01]  /*28ea0*/  SHF.R.U32.HI R2, RZ, 0x18, R99 ;  /* 0x00000018ff027819 */ /* 0x000fe20000011663 */
[----:B-1----:R-:W-:Y:S01]  /*28eb0*/  IMAD.MOV.U32 R11, RZ, RZ, R166 ;  /* 0x000000ffff0b7224 */ /* 0x002fe200078e00a6 */
[----:B------:R-:W-:Y:S02]  /*28ec0*/  LOP3.LUT R30, R38, 0xff, RZ, 0xc0, !PT ;  /* 0x000000ff261e7812 */ /* 0x000fe400078ec0ff */
[----:B------:R-:W-:Y:S01]  /*28ed0*/  PRMT R49, R3, 0x5410, R2 ;  /* 0x0000541003317816 */ /* 0x000fe20000000002 */
[----:B------:R-:W-:Y:S03]  /*28ee0*/  HMMA.16816.F32 R92, R16, R42, R92 ;  /* 0x0000002a105c723c */ /* 0x000fe6000000185c */
[----:B------:R-:W-:Y:S01]  /*28ef0*/  FADD.FTZ R0, R31, R127 ;  /* 0x0000007f1f007221 */ /* 0x000fe20000010000 */
[----:B------:R-:W-:Y:S01]  /*28f00*/  F2FP.F16.F32.PACK_AB R31, R10, R31 ;  /* 0x0000001f0a1f723e */ /* 0x000fe200000000ff */
[----:B------:R-:W-:Y:S01]  /*28f10*/  IMAD.MOV.U32 R18, RZ, RZ, R164 ;  /* 0x000000ffff127224 */ /* 0x000fe200078e00a4 */
[----:B------:R-:W-:Y:S01]  /*28f20*/  LOP3.LUT R7, R106, 0xff00ff, RZ, 0xc0, !PT ;  /* 0x00ff00ff6a077812 */ /* 0x000fe200078ec0ff */
[----:B------:R-:W-:Y:S01]  /*28f30*/  FADD.FTZ R189, R10, R0 ;  /* 0x000000000abd7221 */ /* 0x000fe20000010000 */
[----:B------:R-:W-:Y:S01]  /*28f40*/  PRMT R10, R165, 0x7632, R10 ;  /* 0x00007632a50a7816 */ /* 0x000fe2000000000a */
[----:B------:R-:W-:Y:S01]  /*28f50*/  IMAD.SHL.U32 R182, R183, 0x20, RZ ;  /* 0x00000020b7b67824 */ /* 0x000fe200078e00ff */
[----:B------:R-:W-:Y:S02]  /*28f60*/  PRMT R0, R165, 0x7610, R0 ;  /* 0x00007610a5007816 */ /* 0x000fe40000000000 */
[--C-:B------:R-:W-:Y:S02]  /*28f70*/  HSET2.LE.AND R7, R7, R194.reuse, PT ;  /* 0x000000c207077233 */ /* 0x100fe40003803000 */
[----:B------:R-:W-:Y:S02]  /*28f80*/  ISETP.GT.U32.AND P6, PT, R6, UR10, PT ;  /* 0x0000000a06007c0c */ /* 0x000fe4000bfc4070 */
[--C-:B------:R-:W-:Y:S02]  /*28f90*/  HSET2.LE.AND R6, R45, R194.reuse, PT ;  /* 0x000000c22d067233 */ /* 0x100fe40003803000 */
[----:B------:R-:W-:Y:S02]  /*28fa0*/  LOP3.LUT R7, R44, R7, RZ, 0xc0, !PT ;  /* 0x000000072c077212 */ /* 0x000fe400078ec0ff */
[----:B------:R-:W-:Y:S02]  /*28fb0*/  LOP3.LUT R5, R104, R5, RZ, 0xc0, !PT ;  /* 0x0000000568057212 */ /* 0x000fe400078ec0ff */
[----:B------:R-:W-:Y:S02]  /*28fc0*/  LOP3.LUT R6, R227, R6, RZ, 0xc0, !PT ;  /* 0x00000006e3067212 */ /* 0x000fe400078ec0ff */
[----:B------:R-:W-:Y:S02]  /*28fd0*/  PRMT R24, R110, 0x5410, R101 ;  /* 0x000054106e187816 */ /* 0x000fe40000000065 */
[----:B------:R-:W-:Y:S03]  /*28fe0*/  LOP3.LUT R144, R144, 0x18, RZ, 0xc0, !PT ;  /* 0x0000001890907812 */ /* 0x000fe600078ec0ff */
[C---:B------:R-:W-:Y:S08]  /*28ff0*/  HMMA.16816.F32 R80, R4.reuse, R32, R80 ;  /* 0x000000200450723c */ /* 0x040ff00000001850 */
[C---:B------:R-:W-:Y:S03]  /*29000*/  HMMA.16816.F32 R72, R4.reuse, R34, R72 ;  /* 0x000000220448723c */ /* 0x040fe60000001848 */
[C---:B---3--:R-:W-:Y:S02]  /*29010*/  @P5 HADD2 R47, -R165.reuse.H0_H0, -RZ.H0_H0 ;  /* 0xa00000ffa52f5230 */ /* 0x048fe40000000900 */
[----:B------:R-:W-:Y:S03]  /*29020*/  @P2 HADD2 R46, -R165.H1_H1, -RZ.H0_H0 ;  /* 0xa00000ffa52e2230 */ /* 0x000fe60000000d00 */
[----:B------:R-:W-:Y:S01]  /*29030*/  @P5 STL.S16 [R1+0xfc], R47 ;  /* 0x0000fc2f01005387 */ /* 0x000fe20000100600 */
[----:B------:R-:W-:Y:S03]  /*29040*/  PRMT R26, R47, 0x7610, R26 ;  /* 0x000076102f1a7816 */ /* 0x000fe6000000001a */
[----:B------:R-:W-:Y:S01]  /*29050*/  @P2 STL.S16 [R1+0xf8], R46 ;  /* 0x0000f82e01002387 */ /* 0x000fe20000100600 */
[----:B------:R-:W-:Y:S02]  /*29060*/  PRMT R23, R46, 0x7610, R23 ;  /* 0x000076102e177816 */ /* 0x000fe40000000017 */
[----:B------:R-:W-:Y:S01]  /*29070*/  @P5 PRMT R0, R26, 0x5410, RZ ;  /* 0x000054101a005816 */ /* 0x000fe200000000ff */
[----:B------:R2:W3:Y:S01]  /*29080*/  LDL.S16 R41, [R1+0xe4] ;  /* 0x0000e40001297983 */ /* 0x0004e20000100600 */
[----:B------:R-:W-:Y:S02]  /*29090*/  @P2 PRMT R10, R23, 0x5410, RZ ;  /* 0x00005410170a2816 */ /* 0x000fe400000000ff */
[----:B------:R-:W-:Y:S01]  /*290a0*/  ISETP.LE.U32.AND P5, PT, R3, UR10, PT ;  /* 0x0000000a03007c0c */ /* 0x000fe2000bfa3070 */
[----:B------:R2:W2:Y:S01]  /*290b0*/  LDL.S16 R23, [R1+0xe0] ;  /* 0x0000e00001177983 */ /* 0x0004a20000100600 */
[----:B------:R-:W-:Y:S02]  /*290c0*/  ISETP.LE.U32.AND P2, PT, R2, UR10, PT ;  /* 0x0000000a02007c0c */ /* 0x000fe4000bf43070 */
[----:B------:R-:W-:Y:S01]  /*290d0*/  PRMT R2, R243, 0x7610, R2 ;  /* 0x00007610f3027816 */ /* 0x000fe20000000002 */
[----:B------:R1:W2:Y:S01]  /*290e0*/  LDL.S16 R40, [R1+0xd0] ;  /* 0x0000d00001287983 */ /* 0x0002a20000100600 */
[--C-:B------:R-:W-:Y:S03]  /*290f0*/  HSET2.LE.AND R3, R52, R194.reuse, PT ;  /* 0x000000c234037233 */ /* 0x100fe60003803000 */
[----:B------:R-:W1:Y:S02]  /*29100*/  LDSM.16.MT88.4 R44, [R39+0x1800] ;  /* 0x00180000272c783b */ /* 0x000e640000004200 */
[----:B------:R-:W-:Y:S02]  /*29110*/  LOP3.LUT R16, R11, R3, RZ, 0xc0, !PT ;  /* 0x000000030b107212 */ /* 0x000fe400078ec0ff */
[----:B------:R1:W-:Y:S01]  /*29120*/  STG.E.U16 desc[UR20][R36.64+0xd0], R0 ;  /* 0x0000d00024007986 */ /* 0x0003e2000c101514 */
[--C-:B------:R-:W-:Y:S02]  /*29130*/  HSET2.LE.AND R3, R102, R194.reuse, PT ;  /* 0x000000c266037233 */ /* 0x100fe40003803000 */
[----:B------:R-:W-:Y:S01]  /*29140*/  LOP3.LUT R11, R108, 0xff00ff, RZ, 0xc0, !PT ;  /* 0x00ff00ff6c0b7812 */ /* 0x000fe200078ec0ff */
[----:B------:R1:W-:Y:S02]  /*29150*/  STG.E.U16 desc[UR20][R36.64+0xd2], R10 ;  /* 0x0000d20a24007986 */ /* 0x0003e4000c101514 */
[----:B------:R-:W-:Y:S01]  /*29160*/  LOP3.LUT R18, R18, R3, RZ, 0xc0, !PT ;  /* 0x0000000312127212 */ /* 0x000fe200078ec0ff */
[----:B------:R-:W-:Y:S01]  /*29170*/  IMAD.MOV.U32 R3, RZ, RZ, R168 ;  /* 0x000000ffff037224 */ /* 0x000fe200078e00a8 */
[----:B------:R-:W-:Y:S01]  /*29180*/  STG.E.U16 desc[UR20][R28.64+0xe0], R53 ;  /* 0x0000e0351c007986 */ /* 0x000fe2000c101514 */
[--C-:B------:R-:W-:Y:S03]  /*29190*/  HSET2.LE.AND R11, R11, R194.reuse, PT ;  /* 0x000000c20b0b7233 */ /* 0x100fe60003803000 */
[----:B------:R-:W-:Y:S01]  /*291a0*/  STG.E.U16 desc[UR20][R28.64+0xe2], R55 ;  /* 0x0000e2371c007986 */ /* 0x000fe2000c101514 */
[----:B-1----:R-:W-:Y:S04]  /*291b0*/  PRMT R0, R243, 0x7632, R0 ;  /* 0x00007632f3007816 */ /* 0x002fe80000000000 */
[----:B------:R-:W-:Y:S02]  /*291c0*/  PRMT R48, R2, 0x5410, R0 ;  /* 0x0000541002307816 */ /* 0x000fe40000000000 */
[--C-:B------:R-:W-:Y:S01]  /*291d0*/  HSET2.LE.AND R10, R54, R194.reuse, PT ;  /* 0x000000c2360a7233 */ /* 0x100fe20003803000 */
[C---:B------:R-:W-:Y:S04]  /*291e0*/  HMMA.16816.F32 R76, R4.reuse, R44, R76 ;  /* 0x0000002c044c723c */ /* 0x040fe8000000184c */
[----:B------:R-:W-:Y:S02]  /*291f0*/  LOP3.LUT R17, R3, R10, RZ, 0xc0, !PT ;  /* 0x0000000a03117212 */ /* 0x000fe400078ec0ff */
[----:B------:R-:W-:Y:S02]  /*29200*/  PRMT R3, R38, 0x7632, R3 ;  /* 0x0000763226037816 */ /* 0x000fe40000000003 */
[----:B------:R-:W-:Y:S03]  /*29210*/  HMMA.16816.F32 R60, R4, R46, R60 ;  /* 0x0000002e043c723c */ /* 0x000fe6000000183c */
[----:B----4-:R-:W-:Y:S02]  /*29220*/  @!P5 HADD2 R25, -R2.H0_H0, -RZ.H0_H0 ;  /* 0xa00000ff0219d230 */ /* 0x010fe40000000900 */
[----:B------:R-:W-:Y:S01]  /*29230*/  IMAD.WIDE R4, R248, -0x70, R8 ;  /* 0xffffff90f8047825 */ /* 0x000fe200078e0208 */
[----:B------:R-:W-:Y:S02]  /*29240*/  SHF.R.U32.HI R7, RZ, 0x18, R38 ;  /* 0x00000018ff077819 */ /* 0x000fe40000011626 */
[----:B------:R-:W-:Y:S01]  /*29250*/  PRMT R6, R169, 0x7610, R6 ;  /* 0x00007610a9067816 */ /* 0x000fe20000000006 */
[----:B------:R1:W-:Y:S01]  /*29260*/  @!P5 STL.S16 [R1+0xf4], R25 ;  /* 0x0000f4190100d387 */ /* 0x0003e20000100600 */
[----:B------:R-:W-:Y:S03]  /*29270*/  PRMT R14, R25, 0x7610, R14 ;  /* 0x00007610190e7816 */ /* 0x000fe6000000000e */
[----:B------:R4:W4:Y:S01]  /*29280*/  LDL.S16 R27, [R1+0xdc] ;  /* 0x0000dc00011b7983 */ /* 0x0009220000100600 */
[----:B------:R-:W-:Y:S01]  /*29290*/  @!P5 PRMT R2, R14, 0x5410, RZ ;  /* 0x000054100e02d816 */ /* 0x000fe200000000ff */
[----:B------:R-:W-:Y:S01]  /*292a0*/  IMAD.MOV.U32 R14, RZ, RZ, R165 ;  /* 0x000000ffff0e7224 */ /* 0x000fe200078e00a5 */
[----:B------:R-:W-:Y:S01]  /*292b0*/  ISETP.LE.U32.AND P5, PT, R30, UR10, PT ;  /* 0x0000000a1e007c0c */ /* 0x000fe2000bfa3070 */
[----:B------:R2:W4:Y:S03]  /*292c0*/  LDL.S16 R26, [R1+0xd8] ;  /* 0x0000d800011a7983 */ /* 0x0005260000100600 */
[----:B------:R-:W-:Y:S01]  /*292d0*/  LOP3.LUT R19, R14, R11, RZ, 0xc0, !PT ;  /* 0x0000000b0e137212 */ /* 0x000fe200078ec0ff */
[----:B------:R1:W-:Y:S01]  /*292e0*/  STG.E.U16 desc[UR20][R4.64+0xe0], R2 ;  /* 0x0000e00204007986 */ /* 0x0003e2000c101514 */
[----:B------:R-:W-:Y:S05]  /*292f0*/  PRMT R14, R15, 0x7632, R14 ;  /* 0x000076320f0e7816 */ /* 0x000fea000000000e */
[C---:B------:R-:W-:Y:S01]  /*29300*/  HMMA.16816.F32 R56, R16.reuse, R32, R56 ;  /* 0x000000201038723c */ /* 0x040fe20000001838 */
[----:B-1----:R1:W4:Y:S07]  /*29310*/  LDL.S16 R25, [R1+0xd4] ;  /* 0x0000d40001197983 */ /* 0x00232e0000100600 */
[C---:B------:R-:W-:Y:S08]  /*29320*/  HMMA.16816.F32 R52, R16.reuse, R34, R92 ;  /* 0x000000221034723c */ /* 0x040ff0000000185c */
[C---:B------:R-:W-:Y:S03]  /*29330*/  HMMA.16816.F32 R32, R16.reuse, R44, R64 ;  /* 0x0000002c1020723c */ /* 0x040fe60000001840 */
[--C-:B------:R-:W-:Y:S05]  /*29340*/  HSET2.LE.AND R2, R24, R194.reuse, PT ;  /* 0x000000c218027233 */ /* 0x100fea0003803000 */
[----:B------:R-:W-:Y:S03]  /*29350*/  HMMA.16816.F32 R44, R16, R46, R88 ;  /* 0x0000002e102c723c */ /* 0x000fe60000001858 */
[----:B------:R-:W-:Y:S01]  /*29360*/  PRMT R16, R86, 0x5410, R87 ;  /* 0x0000541056107816 */ /* 0x000fe20000000057 */
[----:B---3--:R-:W-:Y:S02]  /*29370*/  @!P2 HADD2 R41, -R0.H0_H0, -RZ.H0_H0 ;  /* 0xa00000ff0029a230 */ /* 0x008fe40000000900 */
[----:B--2---:R-:W-:Y:S03]  /*29380*/  @!P5 HADD2 R23, -R169.H0_H0, -RZ.H0_H0 ;  /* 0xa00000ffa917d230 */ /* 0x004fe60000000900 */
[----:B------:R-:W-:Y:S01]  /*29390*/  @!P2 STL.S16 [R1+0xe4], R41 ;  /* 0x0000e4290100a387 */ /* 0x000fe20000100600 */
[----:B------:R-:W-:Y:S01]  /*293a0*/  PRMT R11, R41, 0x7610, R11 ;  /* 0x00007610290b7816 */ /* 0x000fe2000000000b */
[----:B------:R-:W-:Y:S02]  /*293b0*/  @!P4 HADD2 R40, -R21.H0_H0, -RZ.H0_H0 ;  /* 0xa00000ff1528c230 */ /* 0x000fe40000000900 */
[----:B------:R2:W-:Y:S01]  /*293c0*/  @!P5 STL.S16 [R1+0xe0], R23 ;  /* 0x0000e0170100d387 */ /* 0x0005e20000100600 */
[----:B------:R-:W-:Y:S02]  /*293d0*/  @!P2 PRMT R0, R11, 0x5410, RZ ;  /* 0x000054100b00a816 */ /* 0x000fe400000000ff */
[----:B------:R-:W-:Y:S01]  /*293e0*/  PRMT R8, R23, 0x7610, R8 ;  /* 0x0000761017087816 */ /* 0x000fe20000000008 */
[----:B------:R-:W-:Y:S01]  /*293f0*/  @!P4 STL.S16 [R1+0xd0], R40 ;  /* 0x0000d0280100c387 */ /* 0x000fe20000100600 */
[----:B------:R-:W-:Y:S02]  /*29400*/  PRMT R50, R40, 0x7610, R50 ;  /* 0x0000761028327816 */ /* 0x000fe40000000032 */
[----:B------:R-:W-:Y:S01]  /*29410*/  @!P5 PRMT R6, R8, 0x5410, RZ ;  /* 0x000054100806d816 */ /* 0x000fe200000000ff */
[----:B------:R1:W3:Y:S01]  /*29420*/  LDL.S16 R51, [R1+0xc8] ;  /* 0x0000c80001337983 */ /* 0x0002e20000100600 */
[----:B------:R-:W-:Y:S02]  /*29430*/  ISETP.LE.U32.AND P5, PT, R7, UR10, PT ;  /* 0x0000000a07007c0c */ /* 0x000fe4000bfa3070 */
[----:B------:R-:W-:Y:S01]  /*29440*/  LOP3.LUT R8, R126, R2, RZ, 0xc0, !PT ;  /* 0x000000027e087212 */ /* 0x000fe200078ec0ff */
[----:B------:R-:W1:Y:S04]  /*29450*/  LDSM.16.MT88.4 R40, [R197+0x5c00] ;  /* 0x005c0000c528783b */ /* 0x000e680000004200 */
[----:B------:R2:W-:Y:S02]  /*29460*/  STG.E.U16 desc[UR20][R4.64+0xe2], R0 ;  /* 0x0000e20004007986 */ /* 0x0005e4000c101514 */
[----:B--2---:R-:W-:Y:S01]  /*29470*/  LOP3.LUT R23, R3, 0xff, RZ, 0xc0, !PT ;  /* 0x000000ff03177812 */ /* 0x004fe200078ec0ff */
[----:B------:R-:W-:Y:S03]  /*29480*/  IMAD.WIDE R2, R248, 0x70, R4 ;  /* 0x00000070f8027825 */ /* 0x000fe600078e0204 */
[----:B------:R-:W-:Y:S02]  /*29490*/  ISETP.LE.U32.AND P2, PT, R23, UR10, PT ;  /* 0x0000000a17007c0c */ /* 0x000fe4000bf43070 */
[----:B------:R2:W-:Y:S01]  /*294a0*/  STG.E.U16 desc[UR20][R2.64+0xe0], R6 ;  /* 0x0000e00602007986 */ /* 0x0005e2000c101514 */
[----:B------:R-:W-:Y:S02]  /*294b0*/  PRMT R4, R169, 0x7632, R4 ;  /* 0x00007632a9047816 */ /* 0x000fe40000000004 */
[----:B------:R-:W-:Y:S02]  /*294c0*/  PRMT R0, R119, 0x7610, R0 ;  /* 0x0000761077007816 */ /* 0x000fe40000000000 */
[----:B------:R-:W-:Y:S04]  /*294d0*/  PRMT R5, R68, 0x5410, R69 ;  /* 0x0000541044057816 */ /* 0x000fe80000000045 */
[----:B------:R-:W-:Y:S02]  /*294e0*/  LOP3.LUT R11, R5, 0xff00ff, RZ, 0xc0, !PT ;  /* 0x00ff00ff050b7812 */ /* 0x000fe400078ec0ff */
[----:B------:R-:W-:Y:S02]  /*294f0*/  PRMT R5, R119, 0x7632, R5 ;  /* 0x0000763277057816 */ /* 0x000fe40000000005 */
[----:B--2---:R-:W-:Y:S02]  /*29500*/  PRMT R6, R21, 0x5410, R22 ;  /* 0x0000541015067816 */ /* 0x004fe40000000016 */
[----:B------:R-:W-:Y:S02]  /*29510*/  @!P4 PRMT R21, R50, 0x5410, RZ ;  /* 0x000054103215c816 */ /* 0x000fe400000000ff */
[----:B------:R-:W-:Y:S01]  /*29520*/  ISETP.GT.U32.AND P4, PT, R87, UR10, PT ;  /* 0x0000000a57007c0c */ /* 0x000fe2000bf84070 */
[----:B----4-:R-:W-:Y:S02]  /*29530*/  @!P0 HADD2 R27, -R169.H1_H1, -RZ.H0_H0 ;  /* 0xa00000ffa91b8230 */ /* 0x010fe40000000d00 */
[C---:B------:R-:W-:Y:S03]  /*29540*/  @!P2 HADD2 R26, -R119.reuse.H0_H0, -RZ.H0_H0 ;  /* 0xa00000ff771aa230 */ /* 0x040fe60000000900 */
[----:B------:R-:W-:Y:S01]  /*29550*/  @!P0 STL.S16 [R1+0xdc], R27 ;  /* 0x0000dc1b01008387 */ /* 0x000fe20000100600 */
[----:B------:R-:W-:Y:S03]  /*29560*/  PRMT R10, R27, 0x7610, R10 ;  /* 0x000076101b0a7816 */ /* 0x000fe6000000000a */
[----:B------:R-:W-:Y:S01]  /*29570*/  @!P2 STL.S16 [R1+0xd8], R26 ;  /* 0x0000d81a0100a387 */ /* 0x000fe20000100600 */
[----:B------:R-:W-:Y:S02]  /*29580*/  @!P0 PRMT R4, R10, 0x5410, RZ ;  /* 0x000054100a048816 */ /* 0x000fe400000000ff */
[----:B------:R-:W-:Y:S02]  /*29590*/  PRMT R9, R26, 0x7610, R9 ;  /* 0x000076101a097816 */ /* 0x000fe40000000009 */
[----:B------:R-:W-:Y:S01]  /*295a0*/  ISETP.GT.U32.AND P0, PT, R68, UR10, PT ;  /* 0x0000000a44007c0c */ /* 0x000fe2000bf04070 */
[----:B------:R2:W-:Y:S01]  /*295b0*/  STG.E.U16 desc[UR20][R2.64+0xe2], R4 ;  /* 0x0000e20402007986 */ /* 0x0005e2000c101514 */
[----:B------:R-:W-:Y:S02]  /*295c0*/  @!P2 PRMT R0, R9, 0x5410, RZ ;  /* 0x000054100900a816 */ /* 0x000fe400000000ff */
[----:B------:R-:W-:Y:S03]  /*295d0*/  ISETP.GT.U32.AND P2, PT, R86, UR10, PT ;  /* 0x0000000a56007c0c */ /* 0x000fe6000bf44070 */
[----:B------:R4:W-:Y:S01]  /*295e0*/  STG.E.U16 desc[UR20][R36.64+0xe0], R0 ;  /* 0x0000e00024007986 */ /* 0x0009e2000c101514 */
[----:B------:R-:W-:Y:S05]  /*295f0*/  @!P5 HADD2 R25, -R119.H1_H1, -RZ.H0_H0 ;  /* 0xa00000ff7719d230 */ /* 0x000fea0000000d00 */
[----:B------:R-:W-:Y:S01]  /*29600*/  @!P5 STL.S16 [R1+0xd4], R25 ;  /* 0x0000d4190100d387 */ /* 0x000fe20000100600 */
[----:B------:R-:W-:Y:S03]  /*29610*/  PRMT R71, R25, 0x7610, R71 ;  /* 0x0000761019477816 */ /* 0x000fe60000000047 */
[----:B------:R1:W3:Y:S01]  /*29620*/  LDL.S16 R38, [R1+0xc4] ;  /* 0x0000c40001267983 */ /* 0x0002e20000100600 */
[----:B------:R-:W-:Y:S02]  /*29630*/  @!P5 PRMT R5, R71, 0x5410, RZ ;  /* 0x000054104705d816 */ /* 0x000fe400000000ff */
[----:B------:R-:W-:Y:S01]  /*29640*/  ISETP.GT.U32.AND P5, PT, R69, UR10, PT ;  /* 0x0000000a45007c0c */ /* 0x000fe2000bfa4070 */
[----:B------:R-:W1:Y:S04]  /*29650*/  LDSM.16.MT88.4 R24, [R39+0x1c00] ;  /* 0x001c00002718783b */ /* 0x000e680000004200 */
[----:B------:R-:W-:Y:S01]  /*29660*/  STG.E.U16 desc[UR20][R36.64+0xe2], R5 ;  /* 0x0000e20524007986 */ /* 0x000fe2000c101514 */
[--C-:B--2---:R-:W-:Y:S03]  /*29670*/  HSET2.LE.AND R4, R49, R194.reuse, PT ;  /* 0x000000c231047233 */ /* 0x104fe60003803000 */
[----:B------:R-:W-:Y:S01]  /*29680*/  STG.E.U16 desc[UR20][R28.64+0xf0], R21 ;  /* 0x0000f0151c007986 */ /* 0x000fe2000c101514 */
[----:B------:R-:W-:Y:S01]  /*29690*/  IMAD.WIDE R2, R248, -0x70, R2 ;  /* 0xffffff90f8027825 */ /* 0x000fe200078e0202 */
[----:B------:R-:W-:Y:S02]  /*296a0*/  LOP3.LUT R9, R48, R4, RZ, 0xc0, !PT ;  /* 0x0000000430097212 */ /* 0x000fe400078ec0ff */
[--C-:B----4-:R-:W-:Y:S02]  /*296b0*/  HSET2.LE.AND R0, R70, R194.reuse, PT ;  /* 0x000000c246007233 */ /* 0x110fe40003803000 */
[----:B------:R-:W-:Y:S03]  /*296c0*/  PRMT R4, R15, 0x5410, R14 ;  /* 0x000054100f047816 */ /* 0x000fe6000000000e */
[----:B------:R-:W-:Y:S02]  /*296d0*/  LOP3.LUT R10, R6, R0, RZ, 0xc0, !PT ;  /* 0x00000000060a7212 */ /* 0x000fe400078ec0ff */
[--C-:B------:R-:W-:Y:S05]  /*296e0*/  HSET2.LE.AND R0, R11, R194.reuse, PT ;  /* 0x000000c20b007233 */ /* 0x100fea0003803000 */
[----:B------:R-:W-:Y:S02]  /*296f0*/  LOP3.LUT R11, R4, R0, RZ, 0xc0, !PT ;  /* 0x00000000040b7212 */ /* 0x000fe400078ec0ff */
[----:B------:R-:W-:Y:S02]  /*29700*/  PRMT R0, R30, 0x5410, R85 ;  /* 0x000054101e007816 */ /* 0x000fe40000000055 */
[----:B------:R-:W-:Y:S03]  /*29710*/  LOP3.LUT R4, R100, 0xff, RZ, 0xc0, !PT ;  /* 0x000000ff64047812 */ /* 0x000fe600078ec0ff */
[C---:B-1----:R-:W-:Y:S05]  /*29720*/  HMMA.16816.F32 R236, R8.reuse, R42, R72 ;  /* 0x0000002a08ec723c */ /* 0x042fea0000001848 */
[--C-:B------:R-:W-:Y:S03]  /*29730*/  HSET2.LE.AND R0, R0, R194.reuse, PT ;  /* 0x000000c200007233 */ /* 0x100fe60003803000 */
[C---:B------:R-:W-:Y:S08]  /*29740*/  HMMA.16816.F32 R232, R8.reuse, R24, R76 ;  /* 0x0000001808e8723c */ /* 0x040ff0000000184c */
[C---:B------:R-:W-:Y:S03]  /*29750*/  HMMA.16816.F32 R216, R8.reuse, R26, R60 ;  /* 0x0000001a08d8723c */ /* 0x040fe6000000183c */
[----:B---3--:R-:W-:Y:S05]  /*29760*/  @P6 HADD2 R51, -R22.H0_H0, -RZ.H0_H0 ;  /* 0xa00000ff16336230 */ /* 0x008fea0000000900 */
[----:B------:R1:W-:Y:S01]  /*29770*/  @P6 STL.S16 [R1+0xc8], R51 ;  /* 0x0000c83301006387 */ /* 0x0003e20000100600 */
[----:B------:R-:W-:Y:S04]  /*29780*/  PRMT R6, R51, 0x7610, R6 ;  /* 0x0000761033067816 */ /* 0x000fe80000000006 */
[----:B------:R-:W-:Y:S02]  /*29790*/  @P6 PRMT R22, R6, 0x5410, RZ ;  /* 0x0000541006166816 */ /* 0x000fe400000000ff */
[----:B------:R-:W-:Y:S02]  /*297a0*/  PRMT R6, R4, 0x5410, R98 ;  /* 0x0000541004067816 */ /* 0x000fe40000000062 */
[----:B------:R-:W-:Y:S01]  /*297b0*/  ISETP.GT.U32.AND P6, PT, R98, UR10, PT ;  /* 0x0000000a62007c0c */ /* 0x000fe2000bfc4070 */
[----:B------:R-:W-:Y:S01]  /*297c0*/  STG.E.U16 desc[UR20][R28.64+0xf2], R22 ;  /* 0x0000f2161c007986 */ /* 0x000fe2000c101514 */
[-C--:B-1----:R-:W-:Y:S03]  /*297d0*/  HMMA.16816.F32 R48, R8, R40.reuse, R80 ;  /* 0x000000280830723c */ /* 0x082fe60000001850 */
[C---:B------:R-:W-:Y:S02]  /*297e0*/  PRMT R10, R84.reuse, 0x7610, R10 ;  /* 0x00007610540a7816 */ /* 0x040fe4000000000a */
[----:B------:R-:W-:Y:S02]  /*297f0*/  PRMT R9, R84, 0x7632, R9 ;  /* 0x0000763254097816 */ /* 0x000fe40000000009 */
[----:B------:R-:W-:Y:S11]  /*29800*/  PRMT R8, R31, 0x7610, R8 ;  /* 0x000076101f087816 */ /* 0x000ff60000000008 */
[----:B------:R-:W-:Y:S01]  /*29810*/  @!UPT UIADD3 URZ, UPT, UPT, URZ, URZ, URZ ;  /* 0x000000fffffff290 */ /* 0x000fe2000fffe0ff */
[----:B------:R1:W-:Y:S04]  /*29820*/  STL.64 [R1], R48 ;  /* 0x0000003001007387 */ /* 0x0003e80000100a00 */
[----:B------:R-:W-:Y:S01]  /*29830*/  STL.64 [R1+0x8], R50 ;  /* 0x0000083201007387 */ /* 0x000fe20000100a00 */
[----:B------:R-:W-:Y:S05]  /*29840*/  @P0 HADD2 R38, -R15.H0_H0, -RZ.H0_H0 ;  /* 0xa00000ff0f260230 */ /* 0x000fea0000000900 */
[----:B------:R2:W-:Y:S01]  /*29850*/  @P0 STL.S16 [R1+0xc4], R38 ;  /* 0x0000c42601000387 */ /* 0x0005e20000100600 */
[----:B------:R-:W-:Y:S03]  /*29860*/  PRMT R5, R38, 0x7610, R5 ;  /* 0x0000761026057816 */ /* 0x000fe60000000005 */
[----:B-1----:R4:W3:Y:S01]  /*29870*/  LDL.S16 R48, [R1+0xb8] ;  /* 0x0000b80001307983 */ /* 0x0028e20000100600 */
[----:B------:R-:W-:Y:S02]  /*29880*/  @P0 PRMT R15, R5, 0x5410, RZ ;  /* 0x00005410050f0816 */ /* 0x000fe400000000ff */
[----:B------:R-:W-:Y:S01]  /*29890*/  ISETP.LE.U32.AND P0, PT, R4, UR10, PT ;  /* 0x0000000a04007c0c */ /* 0x000fe2000bf03070 */
[----:B------:R4:W4:Y:S01]  /*298a0*/  LDL.S16 R39, [R1+0xb0] ;  /* 0x0000b00001277983 */ /* 0x0009220000100600 */
[----:B------:R-:W-:Y:S01]  /*298b0*/  IMAD.MOV.U32 R4, RZ, RZ, R169 ;  /* 0x000000ffff047224 */ /* 0x000fe200078e00a9 */
[----:B------:R-:W-:Y:S02]  /*298c0*/  PRMT R5, R23, 0x5410, R7 ;  /* 0x0000541017057816 */ /* 0x000fe40000000007 */
[----:B------:R1:W4:Y:S01]  /*298d0*/  LDL.S16 R30, [R1+0xa8] ;  /* 0x0000a800011e7983 */ /* 0x0003220000100600 */
[----:B------:R-:W-:Y:S01]  /*298e0*/  LOP3.LUT R7, R16, 0xff00ff, RZ, 0xc0, !PT ;  /* 0x00ff00ff10077812 */ /* 0x000fe200078ec0ff */
[----:B------:R-:W-:Y:S01]  /*298f0*/  IMAD.MOV.U32 R16, RZ, RZ, R119 ;  /* 0x000000ffff107224 */ /* 0x000fe200078e0077 */
[----:B------:R-:W-:Y:S01]  /*29900*/  LOP3.LUT R4, R4, R0, RZ, 0xc0, !PT ;  /* 0x0000000004047212 */ /* 0x000fe200078ec0ff */
[----:B------:R1:W4:Y:S01]  /*29910*/  LDL.S16 R19, [R1+0xa4] ;  /* 0x0000a40001137983 */ /* 0x0003220000100600 */
[--C-:B------:R-:W-:Y:S01]  /*29920*/  HSET2.LE.AND R0, R6, R194.reuse, PT ;  /* 0x000000c206007233 */ /* 0x100fe20003803000 */
[----:B------:R-:W-:Y:S01]  /*29930*/  IMAD.MOV.U32 R6, RZ, RZ, R84 ;  /* 0x000000ffff067224 */ /* 0x000fe200078e0054 */
[--C-:B------:R-:W-:Y:S01]  /*29940*/  HSET2.LE.AND R5, R5, R194.reuse, PT ;  /* 0x000000c205057233 */ /* 0x100fe20003803000 */
[----:B------:R1:W-:Y:S03]  /*29950*/  STG.E.U16 desc[UR20][R2.64+0xf0], R15 ;  /* 0x0000f00f02007986 */ /* 0x0003e6000c101514 */
[----:B------:R-:W-:Y:S01]  /*29960*/  LOP3.LUT R6, R6, R0, RZ, 0xc0, !PT ;  /* 0x0000000006067212 */ /* 0x000fe200078ec0ff */
[----:B--2---:R2:W2:Y:S01]  /*29970*/  LDL.S16 R38, [R1+0xac] ;  /* 0x0000ac0001267983 */ /* 0x0044a20000100600 */
[----:B------:R-:W-:Y:S02]  /*29980*/  HSET2.LE.AND R0, R7, R194, PT ;  /* 0x000000c207007233 */ /* 0x000fe40003803000 */
[----:B------:R-:W-:Y:S03]  /*29990*/  LOP3.LUT R5, R16, R5, RZ, 0xc0, !PT ;  /* 0x0000000510057212 */ /* 0x000fe600078ec0ff */
[C---:B------:R-:W-:Y:S02]  /*299a0*/  LOP3.LUT R7, R31.reuse, R0, RZ, 0xc0, !PT ;  /* 0x000000001f077212 */ /* 0x040fe400078ec0ff */
[----:B------:R-:W-:Y:S05]  /*299b0*/  PRMT R0, R31, 0x7632, R0 ;  /* 0x000076321f007816 */ /* 0x000fea0000000000 */
[C---:B------:R-:W-:Y:S08]  /*299c0*/  HMMA.16816.F32 R56, R4.reuse, R40, R56 ;  /* 0x000000280438723c */ /* 0x040ff00000001838 */
[C---:B------:R-:W-:Y:S08]  /*299d0*/  HMMA.16816.F32 R40, R4.reuse, R42, R52 ;  /* 0x0000002a0428723c */ /* 0x040ff00000001834 */
[C---:B------:R-:W-:Y:S03]  /*299e0*/  HMMA.16816.F32 R32, R4.reuse, R24, R32 ;  /* 0x000000180420723c */ /* 0x040fe60000001820 */
[----:B------:R-:W-:Y:S04]  /*299f0*/  STL.64 [R1+0x2f8], R56 ;  /* 0x0002f83801007387 */ /* 0x000fe80000100a00 */
[----:B------:R-:W-:Y:S01]  /*29a00*/  STL.64 [R1+0x300], R58 ;  /* 0x0003003a01007387 */ /* 0x000fe20000100a00 */
[----:B------:R-:W-:Y:S03]  /*29a10*/  HMMA.16816.F32 R4, R4, R26, R44 ;  /* 0x0000001a0404723c */ /* 0x000fe6000000182c */
[----:B---3--:R-:W-:Y:S02]  /*29a20*/  @P5 HADD2 R48, -R14.H0_H0, -RZ.H0_H0 ;  /* 0xa00000ff0e305230 */ /* 0x008fe40000000900 */
[C---:B----4-:R-:W-:Y:S03]  /*29a30*/  @!P0 HADD2 R39, -R84.reuse.H0_H0, -RZ.H0_H0 ;  /* 0xa00000ff54278230 */ /* 0x050fe60000000900 */
[----:B------:R-:W-:Y:S01]  /*29a40*/  @P5 STL.S16 [R1+0xb8], R48 ;  /* 0x0000b83001005387 */ /* 0x000fe20000100600 */
[----:B------:R-:W-:Y:S01]  /*29a50*/  PRMT R18, R48, 0x7610, R18 ;  /* 0x0000761030127816 */ /* 0x000fe20000000012 */
[C---:B------:R-:W-:Y:S02]  /*29a60*/  @P2 HADD2 R30, -R31.reuse.H0_H0, -RZ.H0_H0 ;  /* 0xa00000ff1f1e2230 */ /* 0x040fe40000000900 */
[----:B------:R-:W-:Y:S01]  /*29a70*/  @!P0 STL.S16 [R1+0xb0], R39 ;  /* 0x0000b02701008387 */ /* 0x000fe20000100600 */
[----:B------:R-:W-:Y:S01]  /*29a80*/  @P5 PRMT R14, R18, 0x5410, RZ ;  /* 0x00005410120e5816 */ /* 0x000fe200000000ff */
[----:B------:R-:W-:Y:S01]  /*29a90*/  @P4 HADD2 R19, -R31.H1_H1, -RZ.H0_H0 ;  /* 0xa00000ff1f134230 */ /* 0x000fe20000000d00 */
[----:B------:R-:W-:Y:S03]  /*29aa0*/  PRMT R17, R39, 0x7610, R17 ;  /* 0x0000761027117816 */ /* 0x000fe60000000011 */
[----:B------:R3:W-:Y:S01]  /*29ab0*/  STG.E.U16 desc[UR20][R2.64+0xf2], R14 ;  /* 0x0000f20e02007986 */ /* 0x0007e2000c101514 */
[----:B-1----:R-:W-:Y:S02]  /*29ac0*/  PRMT R15, R30, 0x7610, R15 ;  /* 0x000076101e0f7816 */ /* 0x002fe4000000000f */
[----:B------:R-:W-:Y:S02]  /*29ad0*/  @!P0 PRMT R10, R17, 0x5410, RZ ;  /* 0x00005410110a8816 */ /* 0x000fe400000000ff */
[----:B------:R-:W-:Y:S01]  /*29ae0*/  @P2 PRMT R8, R15, 0x5410, RZ ;  /* 0x000054100f082816 */ /* 0x000fe200000000ff */
[----:B--2---:R-:W-:Y:S01]  /*29af0*/  @P6 HADD2 R38, -R84.H1_H1, -RZ.H0_H0 ;  /* 0xa00000ff54266230 */ /* 0x004fe20000000d00 */
[----:B------:R-:W-:Y:S02]  /*29b00*/  PRMT R11, R19, 0x7610, R11 ;  /* 0x00007610130b7816 */ /* 0x000fe4000000000b */
[----:B------:R-:W-:Y:S02]  /*29b10*/  IADD3 R201, P0, PT, R28, -0x100, RZ ;  /* 0xffffff001cc97810 */ /* 0x000fe40007f1e0ff */
[----:B------:R2:W-:Y:S01]  /*29b20*/  @P6 STL.S16 [R1+0xac], R38 ;  /* 0x0000ac2601006387 */ /* 0x0005e20000100600 */
[----:B------:R-:W-:Y:S02]  /*29b30*/  @P4 PRMT R0, R11, 0x5410, RZ ;  /* 0x000054100b004816 */ /* 0x000fe400000000ff */
[----:B------:R-:W-:Y:S01]  /*29b40*/  PRMT R16, R38, 0x7610, R16 ;  /* 0x0000761026107816 */ /* 0x000fe20000000010 */
[----:B------:R2:W-:Y:S01]  /*29b50*/  @P2 STL.S16 [R1+0xa8], R30 ;  /* 0x0000a81e01002387 */ /* 0x0005e20000100600 */
[----:B------:R-:W-:Y:S02]  /*29b60*/  IADD3.X R200, PT, PT, R29, -0x1, RZ, P0, !PT ;  /* 0xffffffff1dc87810 */ /* 0x000fe400007fe4ff */
[----:B------:R-:W-:Y:S01]  /*29b70*/  @P6 PRMT R9, R16, 0x5410, RZ ;  /* 0x0000541010096816 */ /* 0x000fe200000000ff */
[----:B------:R2:W-:Y:S04]  /*29b80*/  @P4 STL.S16 [R1+0xa4], R19 ;  /* 0x0000a41301004387 */ /* 0x0005e80000100600 */
[----:B------:R2:W-:Y:S04]  /*29b90*/  STL.64 [R1+0x2e8], R40 ;  /* 0x0002e82801007387 */ /* 0x0005e80000100a00 */
[----:B------:R2:W-:Y:S01]  /*29ba0*/  STL.64 [R1+0x2f0], R42 ;  /* 0x0002f02a01007387 */ /* 0x0005e20000100a00 */
[----:B---3--:R-:W-:Y:S03]  /*29bb0*/  IMAD.WIDE R2, R248, 0x70, R2 ;  /* 0x00000070f8027825 */ /* 0x008fe600078e0202 */
[----:B------:R2:W-:Y:S04]  /*29bc0*/  STL.64 [R1+0x2d8], R32 ;  /* 0x0002d82001007387 */ /* 0x0005e80000100a00 */
[----:B------:R2:W-:Y:S04]  /*29bd0*/  STL.64 [R1+0x2e0], R34 ;  /* 0x0002e02201007387 */ /* 0x0005e80000100a00 */
[----:B------:R2:W-:Y:S04]  /*29be0*/  STG.E.U16 desc[UR20][R2.64+0xf0], R10 ;  /* 0x0000f00a02007986 */ /* 0x0005e8000c101514 */
[----:B------:R2:W-:Y:S04]  /*29bf0*/  STG.E.U16 desc[UR20][R2.64+0xf2], R9 ;  /* 0x0000f20902007986 */ /* 0x0005e8000c101514 */
[----:B------:R2:W-:Y:S04]  /*29c00*/  STL.64 [R1+0x2c8], R4 ;  /* 0x0002c80401007387 */ /* 0x0005e80000100a00 */
[----:B------:R2:W-:Y:S04]  /*29c10*/  STG.E.U16 desc[UR20][R36.64+0xf0], R8 ;  /* 0x0000f00824007986 */ /* 0x0005e8000c101514 */
[----:B------:R2:W-:Y:S04]  /*29c20*/  STG.E.U16 desc[UR20][R36.64+0xf2], R0 ;  /* 0x0000f20024007986 */ /* 0x0005e8000c101514 */
[----:B------:R2:W-:Y:S01]  /*29c30*/  STL.64 [R1+0x2d0], R6 ;  /* 0x0002d00601007387 */ /* 0x0005e20000100a00 */
[----:B------:R-:W-:Y:S05]  /*29c40*/  BRA.U UP0, `(.L_x_642) ;  /* 0xffffff4500087547 */ /* 0x000fea000b83ffff */
.L_x_641:
[----:B------:R-:W4:Y:S01]  /*29c50*/  LDL.LU R48, [R1+0x2fc] ;  /* 0x0002fc0001307983 */ /* 0x000f220000300800 */
[----:B------:R-:W1:Y:S03]  /*29c60*/  LDCU UR4, c[0x0][0x4fc] ;  /* 0x00009f80ff0477ac */ /* 0x000e660008000800 */
[----:B------:R-:W4:Y:S04]  /*29c70*/  LDL.LU R47, [R1+0x2e8] ;  /* 0x0002e800012f7983 */ /* 0x000f280000300800 */
[----:B--2---:R-:W2:Y:S04]  /*29c80*/  SHFL.BFLY PT, R0, R186, 0x2, 0x1f ;  /* 0x0c401f00ba007f89 */ /* 0x004ea800000e0000 */
[----:B-1-3--:R-:W1:Y:S04]  /*29c90*/  SHFL.BFLY PT, R3, R187, 0x2, 0x1f ;  /* 0x0c401f00bb037f89 */ /* 0x00ae6800000e0000 */
[----:B------:R-:W3:Y:S04]  /*29ca0*/  SHFL.BFLY PT, R5, R189, 0x2, 0x1f ;  /* 0x0c401f00bd057f89 */ /* 0x000ee800000e0000 */
[----:B------:R-:W3:Y:S01]  /*29cb0*/  SHFL.BFLY PT, R2, R188, 0x2, 0x1f ;  /* 0x0c401f00bc027f89 */ /* 0x000ee200000e0000 */
[----:B------:R-:W3:Y:S01]  /*29cc0*/  S2R R46, SR_TID.X ;  /* 0x00000000002e7919 */ /* 0x000ee20000002100 */
[----:B------:R-:W-:Y:S01]  /*29cd0*/  UISETP.NE.AND UP3, UPT, UR18, -0x1, UPT ;  /* 0xffffffff1200788c */ /* 0x000fe2000bf65270 */
[----:B------:R-:W3:Y:S08]  /*29ce0*/  S2UR UR8, SR_CgaCtaId ;  /* 0x00000000000879c3 */ /* 0x000ef00000008800 */
[----:B------:R-:W4:Y:S01]  /*29cf0*/  S2UR UR9, SR_CTAID.Y ;  /* 0x00000000000979c3 */ /* 0x000f220000002600 */
[----:B------:R-:W4:Y:S01]  /*29d00*/  LDL.LU R41, [R1+0x2ec] ;  /* 0x0002ec0001297983 */ /* 0x000f220000300800 */
[----:B------:R-:W-:Y:S01]  /*29d10*/  UMOV UR6, 0x400 ;  /* 0x0000040000067882 */ /* 0x000fe20000000000 */
[----:B------:R-:W3:Y:S02]  /*29d20*/  LDCU.U8 UR11, c[0x0][0x549] ;  /* 0x0000a920ff0b77ac */ /* 0x000ee40008000000 */
[----:B------:R-:W4:Y:S01]  /*29d30*/  LDL.LU R19, [R1+0x2d8] ;  /* 0x0002d80001137983 */ /* 0x000f220000300800 */
[----:B------:R-:W3:Y:S03]  /*29d40*/  LDCU.U8 UR7, c[0x0][0x548] ;  /* 0x0000a900ff0777ac */ /* 0x000ee60008000000 */
[----:B------:R-:W4:Y:S04]  /*29d50*/  LDL.LU R18, [R1+0x2dc] ;  /* 0x0002dc0001127983 */ /* 0x000f280000300800 */
        /* <DEDUP_REMOVED lines=14> */
[----:B------:R-:W4:Y:S01]  /*29e40*/  LDL.LU R11, [R1] ;  /* 0x00000000010b7983 */ /* 0x000f220000300800 */
[----:B--2---:R-:W-:Y:S01]  /*29e50*/  FADD.FTZ R4, R0, R186 ;  /* 0x000000ba00047221 */ /* 0x004fe20000010000 */
[----:B-1----:R-:W-:Y:S01]  /*29e60*/  FADD.FTZ R3, R3, R187 ;  /* 0x000000bb03037221 */ /* 0x002fe20000010000 */
[----:B---3--:R-:W-:Y:S01]  /*29e70*/  FADD.FTZ R0, R5, R189 ;  /* 0x000000bd05007221 */ /* 0x008fe20000010000 */
[----:B------:R-:W-:Y:S01]  /*29e80*/  FADD.FTZ R2, R2, R188 ;  /* 0x000000bc02027221 */ /* 0x000fe20000010000 */
[----:B------:R-:W-:Y:S01]  /*29e90*/  SHF.L.U32 R45, R46, 0x3, RZ ;  /* 0x000000032e2d7819 */ /* 0x000fe200000006ff */
[----:B------:R-:W1:Y:S01]  /*29ea0*/  SHFL.BFLY PT, R7, R4, 0x1, 0x1f ;  /* 0x0c201f0004077f89 */ /* 0x000e6200000e0000 */
[----:B------:R-:W-:Y:S01]  /*29eb0*/  ULEA UR8, UR8, UR6, 0x18 ;  /* 0x0000000608087291 */ /* 0x000fe2000f8ec0ff */
[----:B------:R-:W2:Y:S01]  /*29ec0*/  S2UR UR13, SR_CTAID.Z ;  /* 0x00000000000d79c3 */ /* 0x000ea20000002700 */
[----:B------:R-:W-:Y:S01]  /*29ed0*/  UISETP.NE.AND UP1, UPT, UR11, URZ, UPT ;  /* 0x000000ff0b00728c */ /* 0x000fe2000bf25270 */
[----:B------:R-:W3:Y:S01]  /*29ee0*/  SHFL.BFLY PT, R8, R3, 0x1, 0x1f ;  /* 0x0c201f0003087f89 */ /* 0x000ee200000e0000 */
[----:B------:R-:W2:Y:S03]  /*29ef0*/  LDCU UR6, c[0x0][0x434] ;  /* 0x00008680ff0677ac */ /* 0x000ea60008000800 */
[----:B------:R-:W2:Y:S01]  /*29f00*/  SHFL.BFLY PT, R5, R0, 0x1, 0x1f ;  /* 0x0c201f0000057f89 */ /* 0x000ea200000e0000 */
[----:B------:R-:W-:Y:S01]  /*29f10*/  UISETP.NE.AND UP2, UPT, UR18, -0x1, UPT ;  /* 0xffffffff1200788c */ /* 0x000fe2000bf45270 */
[----:B------:R-:W2:Y:S02]  /*29f20*/  LDCU UR11, c[0x0][0x434] ;  /* 0x00008680ff0b77ac */ /* 0x000ea40008000800 */
[----:B------:R-:W2:Y:S02]  /*29f30*/  SHFL.BFLY PT, R6, R2, 0x1, 0x1f ;  /* 0x0c201f0002067f89 */ /* 0x000ea400000e0000 */
[----:B------:R-:W2:Y:S01]  /*29f40*/  @UP1 LDCU UR12, c[0x0][0x430] ;  /* 0x00008600ff0c17ac */ /* 0x000ea20008000800 */
[----:B------:R-:W-:Y:S01]  /*29f50*/  UISETP.NE.AND UP0, UPT, UR7, URZ, !UP1 ;  /* 0x000000ff0700728c */ /* 0x000fe2000cf05270 */
[----:B-1----:R-:W-:-:S04]  /*29f60*/  FADD.FTZ R26, R4, R7 ;  /* 0x00000007041a7221 */ /* 0x002fc80000010000 */
[----:B------:R-:W1:Y:S01]  /*29f70*/  MUFU.RCP R4, R26 ;  /* 0x0000001a00047308 */ /* 0x000e620000001000 */
[----:B---3--:R-:W-:Y:S01]  /*29f80*/  FADD.FTZ R25, R3, R8 ;  /* 0x0000000803197221 */ /* 0x008fe20000010000 */
[----:B------:R-:W-:Y:S02]  /*29f90*/  FSETP.NE.FTZ.AND P3, PT, R26, RZ, PT ;  /* 0x000000ff1a00720b */ /* 0x000fe40003f75000 */
[----:B-----5:R-:W-:Y:S01]  /*29fa0*/  LOP3.LUT R3, R135, 0x3e00, R147, 0xf8, !PT ;  /* 0x00003e0087037812 */ /* 0x020fe200078ef893 */
[----:B--2---:R-:W-:Y:S01]  /*29fb0*/  FADD.FTZ R24, R0, R5 ;  /* 0x0000000500187221 */ /* 0x004fe20000010000 */
[----:B------:R-:W-:Y:S01]  /*29fc0*/  LOP3.LUT R0, R45, 0xc0, RZ, 0xc0, !PT ;  /* 0x000000c02d007812 */ /* 0x000fe200078ec0ff */
[----:B------:R-:W-:Y:S01]  /*29fd0*/  @UP1 UIMAD UR11, UR12, UR6, URZ ;  /* 0x000000060c0b12a4 */ /* 0x000fe2000f8e02ff */
[----:B------:R-:W-:Y:S01]  /*29fe0*/  FADD.FTZ R23, R2, R6 ;  /* 0x0000000602177221 */ /* 0x000fe20000010000 */
[----:B------:R-:W2:Y:S01]  /*29ff0*/  MUFU.RCP R7, R25 ;  /* 0x0000001900077308 */ /* 0x000ea20000001000 */
[----:B------:R-:W-:-:S02]  /*2a000*/  FSETP.NE.FTZ.AND P2, PT, R25, RZ, PT ;  /* 0x000000ff1900720b */ /* 0x000fc40003f55000 */
[----:B------:R-:W-:Y:S02]  /*2a010*/  FSETP.NE.FTZ.AND P0, PT, R24, RZ, PT ;  /* 0x000000ff1800720b */ /* 0x000fe40003f15000 */
[----:B------:R-:W-:Y:S02]  /*2a020*/  FSETP.NE.FTZ.AND P1, PT, R23, RZ, PT ;  /* 0x000000ff1700720b */ /* 0x000fe40003f35000 */
[----:B-1----:R-:W-:Y:S01]  /*2a030*/  FSEL R2, R4, 1, P3 ;  /* 0x3f80000004027808 */ /* 0x002fe20001800000 */
[----:B------:R-:W-:Y:S01]  /*2a040*/  MUFU.RCP R5, R23 ;  /* 0x0000001700057308 */ /* 0x000fe20000001000 */
[----:B------:R-:W-:Y:S02]  /*2a050*/  LOP3.LUT R4, R3, 0x20, R45, 0xf8, !PT ;  /* 0x0000002003047812 */ /* 0x000fe400078ef82d */
[----:B------:R-:W-:Y:S01]  /*2a060*/  LOP3.LUT R3, R0, 0x18, R46, 0xf8, !PT ;  /* 0x0000001800037812 */ /* 0x000fe200078ef82e */
[----:B------:R-:W-:-:S03]  /*2a070*/  FMUL.FTZ R2, R2, UR4 ;  /* 0x0000000402027c20 */ /* 0x000fc60008410000 */
[----:B------:R-:W-:Y:S01]  /*2a080*/  LOP3.LUT R44, R4, R3, RZ, 0xfc, !PT ;  /* 0x00000003042c7212 */ /* 0x000fe200078efcff */
[C---:B------:R-:W-:Y:S01]  /*2a090*/  FMUL.FTZ R29, R2.reuse, R236 ;  /* 0x000000ec021d7220 */ /* 0x040fe20000410000 */
[----:B------:R-:W1:Y:S01]  /*2a0a0*/  MUFU.RCP R3, R24 ;  /* 0x0000001800037308 */ /* 0x000e620000001000 */
[----:B--2---:R-:W-:Y:S01]  /*2a0b0*/  FSEL R0, R7, 1, P2 ;  /* 0x3f80000007007808 */ /* 0x004fe20001000000 */
[C---:B------:R-:W-:Y:S01]  /*2a0c0*/  FMUL.FTZ R28, R2.reuse, R237 ;  /* 0x000000ed021c7220 */ /* 0x040fe20000410000 */
[C---:B------:R-:W-:Y:S01]  /*2a0d0*/  FMUL.FTZ R35, R2.reuse, R232 ;  /* 0x000000e802237220 */ /* 0x040fe20000410000 */
[C---:B------:R-:W-:Y:S01]  /*2a0e0*/  FMUL.FTZ R34, R2.reuse, R233 ;  /* 0x000000e902227220 */ /* 0x040fe20000410000 */
[----:B------:R-:W-:Y:S01]  /*2a0f0*/  FMUL.FTZ R43, R2, R216 ;  /* 0x000000d8022b7220 */ /* 0x000fe20000410000 */
[----:B------:R-:W-:Y:S01]  /*2a100*/  FMUL.FTZ R0, R0, UR4 ;  /* 0x0000000400007c20 */ /* 0x000fe20008410000 */
[----:B------:R-:W-:-:S03]  /*2a110*/  FMUL.FTZ R40, R2, R217 ;  /* 0x000000d902287220 */ /* 0x000fc60000410000 */
[C---:B------:R-:W-:Y:S01]  /*2a120*/  FMUL.FTZ R33, R0.reuse, R234 ;  /* 0x000000ea00217220 */ /* 0x040fe20000410000 */
[C---:B------:R-:W-:Y:S01]  /*2a130*/  FMUL.FTZ R32, R0.reuse, R235 ;  /* 0x000000eb00207220 */ /* 0x040fe20000410000 */
[C---:B------:R-:W-:Y:S01]  /*2a140*/  FMUL.FTZ R42, R0.reuse, R218 ;  /* 0x000000da002a7220 */ /* 0x040fe20000410000 */
[----:B------:R-:W-:Y:S01]  /*2a150*/  FMUL.FTZ R39, R0, R219 ;  /* 0x000000db00277220 */ /* 0x000fe20000410000 */
[----:B-1----:R-:W-:Y:S02]  /*2a160*/  FSEL R3, R3, 1, P0 ;  /* 0x3f80000003037808 */ /* 0x002fe40000000000 */
[----:B----4-:R-:W-:Y:S02]  /*2a170*/  MOV R30, R22 ;  /* 0x00000016001e7202 */ /* 0x010fe40000000f00 */
[----:B------:R-:W-:Y:S02]  /*2a180*/  MOV R22, R21 ;  /* 0x0000001500167202 */ /* 0x000fe40000000f00 */
[----:B------:R-:W-:-:S02]  /*2a190*/  MOV R21, R17 ;  /* 0x0000001100157202 */ /* 0x000fc40000000f00 */
[----:B------:R-:W-:Y:S01]  /*2a1a0*/  MOV R17, R16 ;  /* 0x0000001000117202 */ /* 0x000fe20000000f00 */
[----:B------:R-:W-:Y:S01]  /*2a1b0*/  FMUL.FTZ R16, R0, R239 ;  /* 0x000000ef00107220 */ /* 0x000fe20000410000 */
[----:B------:R-:W-:Y:S01]  /*2a1c0*/  FMUL.FTZ R10, R2, R10 ;  /* 0x0000000a020a7220 */ /* 0x000fe20000410000 */
[C---:B------:R-:W-:Y:S01]  /*2a1d0*/  FMUL.FTZ R9, R0.reuse, R9 ;  /* 0x0000000900097220 */ /* 0x040fe20000410000 */
[C---:B------:R-:W-:Y:S01]  /*2a1e0*/  FMUL.FTZ R8, R0.reuse, R27 ;  /* 0x0000001b00087220 */ /* 0x040fe20000410000 */
[----:B------:R-:W-:Y:S01]  /*2a1f0*/  FMUL.FTZ R27, R0, R238 ;  /* 0x000000ee001b7220 */ /* 0x000fe20000410000 */
[----:B------:R-:W-:Y:S01]  /*2a200*/  FMUL.FTZ R0, R3, UR4 ;  /* 0x0000000403007c20 */ /* 0x000fe20008410000 */
[----:B------:R-:W-:Y:S01]  /*2a210*/  FMUL.FTZ R11, R2, R11 ;  /* 0x0000000b020b7220 */ /* 0x000fe20000410000 */
[----:B------:R-:W-:Y:S02]  /*2a220*/  FSEL R2, R5, 1, P1 ;  /* 0x3f80000005027808 */ /* 0x000fe40000800000 */
[C---:B------:R-:W-:Y:S01]  /*2a230*/  FMUL.FTZ R3, R0.reuse, R38 ;  /* 0x0000002600037220 */ /* 0x040fe20000410000 */
[C---:B------:R-:W-:Y:S01]  /*2a240*/  FMUL.FTZ R38, R0.reuse, R17 ;  /* 0x0000001100267220 */ /* 0x040fe20000410000 */
[C---:B------:R-:W-:Y:S01]  /*2a250*/  FMUL.FTZ R15, R0.reuse, R15 ;  /* 0x0000000f000f7220 */ /* 0x040fe20000410000 */
[----:B------:R-:W-:Y:S01]  /*2a260*/  FMUL.FTZ R14, R0, R14 ;  /* 0x0000000e000e7220 */ /* 0x000fe20000410000 */
[----:B------:R-:W-:Y:S01]  /*2a270*/  FMUL.FTZ R2, R2, UR4 ;  /* 0x0000000402027c20 */ /* 0x000fe20008410000 */
[----:B------:R-:W1:Y:S03]  /*2a280*/  @!UP3 LDCU.64 UR4, c[0x0][0x400] ;  /* 0x00008000ff04b7ac */ /* 0x000e660008000a00 */
        /* <DEDUP_REMOVED lines=11> */
[----:B------:R-:W-:Y:S01]  /*2a340*/  FMUL.FTZ R31, R0, R30 ;  /* 0x0000001e001f7220 */ /* 0x000fe20000410000 */
[----:B------:R-:W-:Y:S01]  /*2a350*/  F2FP.F16.F32.PACK_AB R17, R4, R5 ;  /* 0x000000050411723e */ /* 0x000fe200000000ff */
[----:B------:R-:W-:Y:S01]  /*2a360*/  FMUL.FTZ R30, R0, R22 ;  /* 0x00000016001e7220 */ /* 0x000fe20000410000 */
[----:B------:R-:W-:Y:S01]  /*2a370*/  F2FP.F16.F32.PACK_AB R8, R2, R3 ;  /* 0x000000030208723e */ /* 0x000fe200000000ff */
[----:B-1----:R-:W-:Y:S01]  /*2a380*/  @!UP3 UIMAD.WIDE.U32 UR14, UR9, UR4, URZ ;  /* 0x00000004090eb2a5 */ /* 0x002fe2000f8e00ff */
[----:B------:R-:W-:-:S02]  /*2a390*/  LOP3.LUT R5, R146, 0x20, RZ, 0xc0, !PT ;  /* 0x0000002092057812 */ /* 0x000fc400078ec0ff */
[----:B------:R-:W-:Y:S01]  /*2a3a0*/  LEA R2, R44, UR8, 0x1 ;  /* 0x000000082c027c11 */ /* 0x000fe2000f8e08ff */
[----:B------:R-:W-:Y:S01]  /*2a3b0*/  @!UP3 UIMAD UR10, UR9, UR5, UR15 ;  /* 0x00000005090ab2a4 */ /* 0x000fe2000f8e020f */
[----:B------:R-:W-:Y:S01]  /*2a3c0*/  F2FP.F16.F32.PACK_AB R22, R10, R11 ;  /* 0x0000000b0a16723e */ /* 0x000fe200000000ff */
[----:B------:R-:W1:Y:S01]  /*2a3d0*/  @UP3 LDCU.64 UR4, c[0x0][0x408] ;  /* 0x00008100ff0437ac */ /* 0x000e620008000a00 */
[----:B------:R-:W-:Y:S01]  /*2a3e0*/  F2FP.F16.F32.PACK_AB R0, R16, R27 ;  /* 0x0000001b1000723e */ /* 0x000fe200000000ff */
[----:B------:R2:W-:Y:S01]  /*2a3f0*/  STS [R2+0x200], R21 ;  /* 0x0002001502007388 */ /* 0x0005e20000000800 */
[----:B------:R-:W-:Y:S02]  /*2a400*/  IADD3 R3, PT, PT, R2, -R5, RZ ;  /* 0x8000000502037210 */ /* 0x000fe40007ffe0ff */
[----:B------:R-:W-:Y:S01]  /*2a410*/  LOP3.LUT R146, R146, 0x40, RZ, 0xc0, !PT ;  /* 0x0000004092927812 */ /* 0x000fe200078ec0ff */
[----:B------:R-:W-:Y:S01]  /*2a420*/  STS [R2], R22 ;  /* 0x0000001602007388 */ /* 0x000fe20000000800 */
[----:B------:R-:W-:Y:S01]  /*2a430*/  F2FP.F16.F32.PACK_AB R4, R28, R29 ;  /* 0x0000001d1c04723e */ /* 0x000fe200000000ff */
[----:B------:R-:W3:Y:S01]  /*2a440*/  @UP1 LDCU UR15, c[0x0][0x430] ;  /* 0x00008600ff0f17ac */ /* 0x000ee20008000800 */
        /* <DEDUP_REMOVED lines=8> */
[----:B------:R-:W-:Y:S01]  /*2a4d0*/  F2FP.F16.F32.PACK_AB R9, R39, R42 ;  /* 0x0000002a2709723e */ /* 0x000fe200000000ff */
[----:B-1----:R-:W-:Y:S01]  /*2a4e0*/  @UP3 UIMAD.WIDE.U32 UR16, UR18, UR4, URZ ;  /* 0x00000004121032a5 */ /* 0x002fe2000f8e00ff */
[----:B------:R-:W-:Y:S01]  /*2a4f0*/  F2FP.F16.F32.PACK_AB R14, R18, R19 ;  /* 0x00000013120e723e */ /* 0x000fe200000000ff */
[----:B------:R1:W-:Y:S01]  /*2a500*/  STS [R2+0x1200], R8 ;  /* 0x0012000802007388 */ /* 0x0003e20000000800 */
[----:B------:R-:W-:Y:S01]  /*2a510*/  F2FP.F16.F32.PACK_AB R11, R30, R31 ;  /* 0x0000001f1e0b723e */ /* 0x000fe200000000ff */
[----:B------:R-:W1:Y:S01]  /*2a520*/  S2UR UR4, SR_CTAID.X ;  /* 0x00000000000479c3 */ /* 0x000e620000002500 */
[----:B------:R-:W-:Y:S01]  /*2a530*/  F2FP.F16.F32.PACK_AB R19, R36, R37 ;  /* 0x000000252413723e */ /* 0x000fe200000000ff */
[----:B------:R-:W-:Y:S01]  /*2a540*/  STS [R3+0x1010], R7 ;  /* 0x0010100703007388 */ /* 0x000fe20000000800 */
[----:B------:R-:W-:Y:S01]  /*2a550*/  F2FP.F16.F32.PACK_AB R18, R38, R41 ;  /* 0x000000292612723e */ /* 0x000fe200000000ff */
[----:B------:R-:W-:Y:S01]  /*2a560*/  @UP3 UIMAD UR10, UR18, UR5, UR17 ;  /* 0x00000005120a32a4 */ /* 0x000fe2000f8e0211 */
[----:B--2---:R-:W-:Y:S01]  /*2a570*/  MOV R21, 0x7f800000 ;  /* 0x7f80000000157802 */ /* 0x004fe20000000f00 */
[----:B------:R2:W-:Y:S01]  /*2a580*/  STS [R3+0x1210], R6 ;  /* 0x0012100603007388 */ /* 0x0005e20000000800 */
[----:B------:R-:W-:Y:S01]  /*2a590*/  @!UP2 UIMAD UR18, UR9, UR6, URZ ;  /* 0x000000060912a2a4 */ /* 0x000fe2000f8e02ff */
[----:B------:R-:W-:Y:S01]  /*2a5a0*/  @UP1 UMOV UR5, 0x1 ;  /* 0x0000000100051882 */ /* 0x000fe20000000000 */
[----:B------:R-:W-:Y:S01]  /*2a5b0*/  @UP3 UMOV UR14, UR16 ;  /* 0x00000010000e3c82 */ /* 0x000fe20008000000 */
[----:B----4-:R-:W-:Y:S01]  /*2a5c0*/  IADD3 R0, PT, PT, R2, -R146, RZ ;  /* 0x8000009202007210 */ /* 0x010fe20007ffe0ff */
[----:B------:R-:W-:Y:S01]  /*2a5d0*/  USHF.R.S32.HI UR12, URZ, 0x1f, UR18 ;  /* 0x0000001fff0c7899 */ /* 0x000fe20008011412 */
[----:B---3--:R-:W3:Y:S03]  /*2a5e0*/  @P3 LDC R4, c[0x0][0x458] ;  /* 0x00011600ff043b82 */ /* 0x008ee60000000800 */
[----:B------:R-:W-:Y:S01]  /*2a5f0*/  STS [R0+0x20], R16 ;  /* 0x0000201000007388 */ /* 0x000fe20000000800 */
[----:B------:R-:W-:-:S03]  /*2a600*/  MOV R17, 0x7f800000 ;  /* 0x7f80000000117802 */ /* 0x000fc60000000f00 */
[----:B------:R4:W-:Y:S01]  /*2a610*/  STS [R0+0x220], R15 ;  /* 0x0002200f00007388 */ /* 0x0009e20000000800 */
[----:B-1----:R-:W-:Y:S01]  /*2a620*/  IADD3 R2, PT, PT, -R5, R0, RZ ;  /* 0x0000000005027210 */ /* 0x002fe20007ffe1ff */
[----:B------:R-:W1:Y:S01]  /*2a630*/  @P1 LDC R8, c[0x0][0x458] ;  /* 0x00011600ff081b82 */ /* 0x000e620000000800 */
[----:B------:R-:W-:Y:S03]  /*2a640*/  @P1 MUFU.LG2 R5, R23 ;  /* 0x0000001700051308 */ /* 0x000fe60000000c00 */
[----:B------:R-:W-:Y:S04]  /*2a650*/  STS [R2+0x30], R10 ;  /* 0x0000300a02007388 */ /* 0x000fe80000000800 */
[----:B--2---:R-:W2:Y:S01]  /*2a660*/  @P2 LDC R3, c[0x0][0x458] ;  /* 0x00011600ff032b82 */ /* 0x004ea20000000800 */
[----:B------:R-:W-:Y:S01]  /*2a670*/  STS [R2+0x230], R9 ;  /* 0x0002300902007388 */ /* 0x000fe20000000800 */
[----:B------:R-:W-:Y:S03]  /*2a680*/  @P0 MUFU.LG2 R6, R24 ;  /* 0x0000001800060308 */ /* 0x000fe60000000c00 */
[----:B------:R-:W-:Y:S03]  /*2a690*/  STS [R0+0x1020], R14 ;  /* 0x0010200e00007388 */ /* 0x000fe60000000800 */
[----:B------:R-:W1:Y:S01]  /*2a6a0*/  @P0 LDC R7, c[0x0][0x458] ;  /* 0x00011600ff070b82 */ /* 0x000e620000000800 */
[----:B------:R3:W-:Y:S01]  /*2a6b0*/  STS [R0+0x1220], R11 ;  /* 0x0012200b00007388 */ /* 0x0007e20000000800 */
[----:B----4-:R-:W4:Y:S03]  /*2a6c0*/  @P3 MUFU.LG2 R15, R26 ;  /* 0x0000001a000f3308 */ /* 0x010f260000000c00 */
[----:B------:R-:W-:Y:S04]  /*2a6d0*/  STS [R2+0x1030], R19 ;  /* 0x0010301302007388 */ /* 0x000fe80000000800 */
[----:B------:R4:W-:Y:S01]  /*2a6e0*/  STS [R2+0x1230], R18 ;  /* 0x0012301202007388 */ /* 0x0009e20000000800 */
[----:B---3--:R3:W2:Y:S01]  /*2a6f0*/  @P2 MUFU.LG2 R0, R25 ;  /* 0x0000001900002308 */ /* 0x0086a20000000c00 */
[----:B----4-:R-:W-:-:S04]  /*2a700*/  @P3 FMUL.FTZ R2, R15, 0.69314718246459960938 ;  /* 0x3f3172180f023820 */ /* 0x010fc80000410000 */
[----:B------:R-:W-:Y:S01]  /*2a710*/  @P3 FFMA.FTZ R21, R133, R4, R2 ;  /* 0x0000000485153223 */ /* 0x000fe20000010002 */
[----:B---3--:R-:W3:Y:S01]  /*2a720*/  S2R R25, SR_CTAID.X ;  /* 0x0000000000197919 */ /* 0x008ee20000002500 */
[----:B--2---:R-:W-:-:S04]  /*2a730*/  @P2 FMUL.FTZ R0, R0, 0.69314718246459960938 ;  /* 0x3f31721800002820 */ /* 0x004fc80000410000 */
[----:B------:R-:W-:Y:S01]  /*2a740*/  @P2 FFMA.FTZ R17, R20, R3, R0 ;  /* 0x0000000314112223 */ /* 0x000fe20000010000 */
[----:B-1----:R-:W-:Y:S06]  /*2a750*/  BRA.U UP1, `(.L_x_645) ;  /* 0x0000000101207547 */ /* 0x002fec000b800000 */
        /* <DEDUP_REMOVED lines=8> */
.L_x_645:
        /* <DEDUP_REMOVED lines=24> */
[----:B------:R-:W-:Y:S02]  /*2a960*/  SHF.R.U32.HI R0, RZ, 0x1, R46 ;  /* 0x00000001ff007819 */ /* 0x000fe4000001162e */
        /* <DEDUP_REMOVED lines=12> */
[C---:B------:R-:W-:Y:S01]  /*2aa30*/  @!P6 IADD3 R4, P0, PT, R2.reuse, UR18, RZ ;  /* 0x000000120204ec10 */ /* 0x040fe2000ff1e0ff */
[----:B------:R-:W-:Y:S01]  /*2aa40*/  @!P5 IMAD R0, R3, UR15, RZ ;  /* 0x0000000f0300dc24 */ /* 0x000fe2000f8e02ff */
[----:B------:R-:W2:Y:S01]  /*2aa50*/  @!P5 LDC.64 R10, c[0x0][0x420] ;  /* 0x00010800ff0adb82 */ /* 0x000ea20000000a00 */
[----:B------:R-:W-:Y:S01]  /*2aa60*/  @!P4 IMAD R5, R5, UR15, RZ ;  /* 0x0000000f0505cc24 */ /* 0x000fe2000f8e02ff */
[----:B------:R-:W-:Y:S01]  /*2aa70*/  @!P6 LEA.HI.X.SX32 R6, R2, UR5, 0x1, P0 ;  /* 0x000000050206ec11 */ /* 0x000fe200080f0eff */
[----:B------:R-:W-:Y:S01]  /*2aa80*/  @!P3 IMAD R3, R7, UR15, RZ ;  /* 0x0000000f0703bc24 */ /* 0x000fe2000f8e02ff */
[----:B------:R-:W-:-:S04]  /*2aa90*/  @!P5 IADD3 R2, P0, PT, R0, UR18, RZ ;  /* 0x000000120002dc10 */ /* 0x000fc8000ff1e0ff */
[----:B------:R-:W4:Y:S08]  /*2aaa0*/  @!P4 LDC.64 R12, c[0x0][0x420] ;  /* 0x00010800ff0ccb82 */ /* 0x000f300000000a00 */
[----:B------:R-:W5:Y:S01]  /*2aab0*/  @!P3 LDC.64 R18, c[0x0][0x420] ;  /* 0x00010800ff12bb82 */ /* 0x000f620000000a00 */
[----:B-1----:R-:W-:-:S04]  /*2aac0*/  @!P6 LEA R8, P1, R4, R8, 0x2 ;  /* 0x000000080408e211 */ /* 0x002fc800078210ff */
[----:B------:R-:W-:Y:S02]  /*2aad0*/  @!P6 LEA.HI.X R9, R4, R9, R6, 0x2, P1 ;  /* 0x000000090409e211 */ /* 0x000fe400008f1406 */
[----:B------:R-:W-:Y:S02]  /*2aae0*/  @!P5 LEA.HI.X.SX32 R4, R0, UR5, 0x1, P0 ;  /* 0x000000050004dc11 */ /* 0x000fe400080f0eff */
[C---:B--2---:R-:W-:Y:S01]  /*2aaf0*/  @!P5 LEA R6, P2, R2.reuse, R10, 0x2 ;  /* 0x0000000a0206d211 */ /* 0x044fe200078410ff */
[----:B------:R1:W-:Y:S01]  /*2ab00*/  @!P6 STG.E desc[UR20][R8.64], R21 ;  /* 0x000000150800e986 */ /* 0x0003e2000c101914 */
[----:B------:R-:W-:Y:S02]  /*2ab10*/  @!P4 IADD3 R0, P1, PT, R5, UR18, RZ ;  /* 0x000000120500cc10 */ /* 0x000fe4000ff3e0ff */
[----:B------:R-:W-:Y:S02]  /*2ab20*/  @!P3 IADD3 R10, P0, PT, R3, UR18, RZ ;  /* 0x00000012030abc10 */ /* 0x000fe4000ff1e0ff */
[----:B------:R-:W-:-:S02]  /*2ab30*/  @!P5 LEA.HI.X R7, R2, R11, R4, 0x2, P2 ;  /* 0x0000000b0207d211 */ /* 0x000fc400010f1404 */
[----:B------:R-:W-:Y:S02]  /*2ab40*/  @!P4 LEA.HI.X.SX32 R5, R5, UR5, 0x1, P1 ;  /* 0x000000050505cc11 */ /* 0x000fe400088f0eff */
[----:B------:R-:W-:Y:S01]  /*2ab50*/  @!P3 LEA.HI.X.SX32 R3, R3, UR5, 0x1, P0 ;  /* 0x000000050303bc11 */ /* 0x000fe200080f0eff */
[----:B------:R1:W-:Y:S01]  /*2ab60*/  @!P5 STG.E desc[UR20][R6.64], R17 ;  /* 0x000000110600d986 */ /* 0x0003e2000c101914 */
[----:B----4-:R-:W-:Y:S02]  /*2ab70*/  @!P4 LEA R4, P1, R0, R12, 0x2 ;  /* 0x0000000c0004c211 */ /* 0x010fe400078210ff */
[----:B-----5:R-:W-:Y:S02]  /*2ab80*/  @!P3 LEA R2, P0, R10, R18, 0x2 ;  /* 0x000000120a02b211 */ /* 0x020fe400078010ff */
[----:B------:R-:W-:Y:S02]  /*2ab90*/  @!P4 LEA.HI.X R5, R0, R13, R5, 0x2, P1 ;  /* 0x0000000d0005c211 */ /* 0x000fe400008f1405 */
[----:B------:R-:W-:-:S03]  /*2aba0*/  @!P3 LEA.HI.X R3, R10, R19, R3, 0x2, P0 ;  /* 0x000000130a03b211 */ /* 0x000fc600000f1403 */
[----:B------:R1:W-:Y:S04]  /*2abb0*/  @!P4 STG.E desc[UR20][R4.64], R15 ;  /* 0x0000000f0400c986 */ /* 0x0003e8000c101914 */
[----:B------:R1:W-:Y:S02]  /*2abc0*/  @!P3 STG.E desc[UR20][R2.64], R14 ;  /* 0x0000000e0200b986 */ /* 0x0003e4000c101914 */
.L_x_647:
[----:B------:R-:W-:Y:S05]  /*2abd0*/  BSYNC.RECONVERGENT B0 ;  /* 0x0000000000007941 */ /* 0x000fea0003800200 */
.L_x_646:
[----:B------:R-:W2:Y:S01]  /*2abe0*/  LDCU UR6, c[0x0][0x440] ;  /* 0x00008800ff0677ac */ /* 0x000ea20008000800 */
[----:B-1----:R1:W4:Y:S01]  /*2abf0*/  LDS.128 R20, [R16+0x1800] ;  /* 0x0018000010147984 */ /* 0x0023220000000c00 */
[----:B------:R-:W-:Y:S01]  /*2ac00*/  LOP3.LUT R4, R45, 0x18, RZ, 0xc0, !PT ;  /* 0x000000182d047812 */ /* 0x000fe200078ec0ff */
[----:B------:R-:W-:Y:S01]  /*2ac10*/  BSSY.RECONVERGENT B0, `(.L_x_648) ;  /* 0x000001f000007945 */ /* 0x000fe20003800200 */
[----:B------:R-:W5:Y:S01]  /*2ac20*/  LDCU.64 UR4, c[0x0][0x410] ;  /* 0x00008200ff0477ac */ /* 0x000f620008000a00 */
        /* <DEDUP_REMOVED lines=9> */
[----:B-----5:R-:W-:Y:S01]  /*2acc0*/  IMAD.U32 R6, RZ, RZ, UR5 ;  /* 0x00000005ff067e24 */ /* 0x020fe2000f8e00ff */
[----:B------:R-:W-:-:S02]  /*2acd0*/  ISETP.GE.OR P3, PT, R2, UR19, P0 ;  /* 0x0000001302007c0c */ /* 0x000fc40008766670 */
[----:B------:R-:W-:Y:S01]  /*2ace0*/  ISETP.GE.OR P1, PT, R0, UR19, P0 ;  /* 0x0000001300007c0c */ /* 0x000fe20008726670 */
[----:B------:R-:W-:Y:S01]  /*2acf0*/  IMAD.U32 R0, RZ, RZ, UR4 ;  /* 0x00000004ff007e24 */ /* 0x000fe2000f8e00ff */
[----:B------:R-:W-:Y:S02]  /*2ad00*/  ISETP.GE.OR P0, PT, R3, UR19, P0 ;  /* 0x0000001303007c0c */ /* 0x000fe40008706670 */
[----:B------:R-:W-:Y:S01]  /*2ad10*/  MOV R3, RZ ;  /* 0x000000ff00037202 */ /* 0x000fe20000000f00 */
[----:B------:R-:W-:-:S04]  /*2ad20*/  IMAD.WIDE.U32 R8, R0, UR13, R4 ;  /* 0x0000000d00087c25 */ /* 0x000fc8000f8e0004 */
[----:B---3--:R-:W-:-:S04]  /*2ad30*/  IMAD.WIDE.U32 R2, R25, 0x80, R2 ;  /* 0x0000008019027825 */ /* 0x008fc800078e0002 */
[----:B------:R-:W-:Y:S01]  /*2ad40*/  IMAD R5, R6, UR13, R9 ;  /* 0x0000000d06057c24 */ /* 0x000fe2000f8e0209 */
[----:B----4-:R-:W-:Y:S06]  /*2ad50*/  @P3 BRA `(.L_x_649) ;  /* 0x0000000000283947 */ /* 0x010fec0003800000 */
        /* <DEDUP_REMOVED lines=10> */
.L_x_649:
[----:B------:R-:W-:Y:S05]  /*2ae00*/  BSYNC.RECONVERGENT B0 ;  /* 0x0000000000007941 */ /* 0x000fea0003800200 */
.L_x_648:
        /* <DEDUP_REMOVED lines=16> */
.L_x_651:
[----:B------:R-:W-:Y:S05]  /*2af10*/  BSYNC.RECONVERGENT B0 ;  /* 0x0000000000007941 */ /* 0x000fea0003800200 */
.L_x_650:
        /* <DEDUP_REMOVED lines=16> */
.L_x_653:
[----:B------:R-:W-:Y:S05]  /*2b020*/  BSYNC.RECONVERGENT B0 ;  /* 0x0000000000007941 */ /* 0x000fea0003800200 */
.L_x_652:
        /* <DEDUP_REMOVED lines=15> */
.L_x_654:
        /* <DEDUP_REMOVED lines=14> */
.L_x_737:


//--------------------- .text._ZN5flash16flash_fwd_kernelI23Flash_fwd_kernel_traitsILi32ELi128ELi128ELi4ELb0ELb0EN7cutlass6half_tE19Flash_kernel_traitsILi32ELi128ELi128ELi4ES3_EELb0ELb1ELb0ELb1ELb0ELb0ELb1ELb0EEEvNS_16Flash_fwd_paramsE --------------------------
	.section	.text._ZN5flash16flash_fwd_kernelI23Flash_fwd_kernel_traitsILi32ELi128ELi128ELi4ELb0ELb0EN7cutlass6half_tE19Flash_kernel_traitsILi32ELi128ELi128ELi4ES3_EELb0ELb1ELb0ELb1ELb0ELb0ELb1ELb0EEEvNS_16Flash_fwd_paramsE,"ax",@progbits
	.align	128
        .global         _ZN5flash16flash_fwd_kernelI23Flash_fwd_kernel_traitsILi32ELi128ELi128ELi4ELb0ELb0EN7cutlass6half_tE19Flash_kernel_traitsILi32ELi128ELi128ELi4ES3_EELb0ELb1ELb0ELb1ELb0ELb0ELb1ELb0EEEvNS_16Flash_fwd_paramsE
        .type           _ZN5flash16flash_fwd_kernelI23Flash_fwd_kernel_traitsILi32ELi128ELi128ELi4ELb0ELb0EN7cutlass6half_tE19Flash_kernel_traitsILi32ELi128ELi128ELi4ES3_EELb0ELb1ELb0ELb1ELb0ELb0ELb1ELb0EEEvNS_16Flash_fwd_paramsE,@function
        .size           _ZN5flash16flash_fwd_kernelI23Flash_fwd_kernel_traitsILi32ELi128ELi128ELi4ELb0ELb0EN7cutlass6half_tE19Flash_kernel_traitsILi32ELi128ELi128ELi4ES3_EELb0ELb1ELb0ELb1ELb0ELb0ELb1ELb0EEEvNS_16Flash_fwd_paramsE,(.L_x_738 - _ZN5flash16flash_fwd_kernelI23Flash_fwd_kernel_traitsILi32ELi128ELi128ELi4ELb0ELb0EN7cutlass6half_tE19Flash_kernel_traitsILi32ELi128ELi128ELi4ES3_EELb0ELb1ELb0ELb1ELb0ELb0ELb1ELb0EEEvNS_16Flash_fwd_paramsE)
        .other          _ZN5flash16flash_fwd_kernelI23Flash_fwd_kernel_traitsILi32ELi128ELi128ELi4ELb0ELb0EN7cutlass6half_tE19Flash_kernel_traitsILi32ELi128ELi128ELi4ES3_EELb0ELb1ELb0ELb1ELb0ELb0ELb1ELb0EEEvNS_16Flash_fwd_paramsE,@"STO_CUDA_ENTRY STV_DEFAULT"
_ZN5flash16flash_fwd_kernelI23Flash_fwd_kernel_traitsILi32ELi128ELi128ELi4ELb0ELb0EN7cutlass6half_tE19Flash_kernel_traitsILi32ELi128ELi128ELi4ES3_EELb0ELb1ELb0ELb1ELb0ELb0ELb1ELb0EEEvNS_16Flash_fwd_paramsE:
.text._ZN5flash16flash_fwd_kernelI23Flash_fwd_kernel_traitsILi32ELi128ELi128ELi4ELb0ELb0EN7cutlass6half_tE19Flash_kernel_traitsILi32ELi128ELi128ELi4ES3_EELb0ELb1ELb0ELb1ELb0ELb0ELb1ELb0EEEvNS_16Flash_fwd_paramsE:
[----:B------:R-:W-:Y:S08]  /*0000*/  LDC R1, c[0x0][0x37c] ;  /* 0x0000df00ff017b82 */ /* 0x000ff00000000800 */
[----:B------:R-:W1:Y:S01]  /*0010*/  LDC.64 R2, c[0x0][0x460] ;  /* 0x00011800ff027b82 */ /* 0x000e620000000a00 */
[----:B------:R-:W2:Y:S01]  /*0020*/  S2R R231, SR_CTAID.Y ;  /* 0x0000000000e77919 */ /* 0x000ea20000002600 */
[----:B------:R-:W3:Y:S01]  /*0030*/  LDCU.64 UR16, c[0x0][0x358] ;  /* 0x00006b00ff1077ac */ /* 0x000ee20008000a00 */
[----:B------:R-:W-:Y:S01]  /*0040*/  IMAD.MOV.U32 R228, RZ, RZ, -0x1 ;  /* 0xffffffffffe47424 */ /* 0x000fe200078e00ff */
[----:B------:R-:W4:Y:S04]  /*0050*/  LDCU.64 UR4, c[0x0][0x478] ;  /* 0x00008f00ff0477ac */ /* 0x000f280008000a00 */
[----:B------:R-:W2:Y:S01]  /*0060*/  LDC.64 R4, c[0x0][0x460] ;  /* 0x00011800ff047b82 */ /* 0x000ea20000000a00 */
[----:B------:R-:W3:Y:S01]  /*0070*/  LDCU.64 UR6, c[0x0][0x470] ;  /* 0x00008e00ff0677ac */ /* 0x000ee20008000a00 */
[----:B-1----:R-:W-:-:S02]  /*0080*/  ISETP.NE.U32.AND P0, PT, R2, RZ, PT ;  /* 0x000000ff0200720c */ /* 0x002fc40003f05070 */
[----:B------:R-:W-:Y:S02]  /*0090*/  ISETP.NE.U32.AND P4, PT, R2, RZ, PT ;  /* 0x000000ff0200720c */ /* 0x000fe40003f85070 */
[C---:B------:R-:W-:Y:S02]  /*00a0*/  ISETP.NE.AND.EX P0, PT, R3.reuse, RZ, PT, P0 ;  /* 0x000000ff0300720c */ /* 0x040fe40003f05300 */
[----:B------:R-:W-:Y:S02]  /*00b0*/  ISETP.NE.AND.EX P4, PT, R3, RZ, PT, P4 ;  /* 0x000000ff0300720c */ /* 0x000fe40003f85340 */
[----:B----4-:R-:W-:Y:S01]  /*00c0*/  ISETP.NE.U32.AND P2, PT, RZ, UR4, PT ;  /* 0x00000004ff007c0c */ /* 0x010fe2000bf45070 */
[C---:B--2---:R-:W-:Y:S01]  /*00d0*/  IMAD.WIDE.U32 R8, R231.reuse, 0x4, R4 ;  /* 0x00000004e7087825 */ /* 0x044fe200078e0004 */
[----:B---3--:R-:W-:Y:S01]  /*00e0*/  ISETP.NE.U32.AND P3, PT, RZ, UR6, PT ;  /* 0x00000006ff007c0c */ /* 0x008fe2000bf65070 */
[----:B------:R-:W1:Y:S01]  /*00f0*/  LDC.64 R4, c[0x0][0x468] ;  /* 0x00011a00ff047b82 */ /* 0x000e620000000a00 */
[----:B------:R-:W-:Y:S01]  /*0100*/  ISETP.NE.AND.EX P2, PT, RZ, UR5, PT, P2 ;  /* 0x00000005ff007c0c */ /* 0x000fe2000bf45320 */
[----:B------:R-:W-:Y:S01]  /*0110*/  IMAD.SHL.U32 R15, R231, 0x4, RZ ;  /* 0x00000004e70f7824 */ /* 0x000fe200078e00ff */
[----:B------:R-:W-:-:S03]  /*0120*/  ISETP.NE.AND.EX P3, PT, RZ, UR7, PT, P3 ;  /* 0x00000007ff007c0c */ /* 0x000fc6000bf65330 */
[----:B------:R-:W2:Y:S04]  /*0130*/  @P0 LDG.E R228, desc[UR16][R8.64] ;  /* 0x0000001008e40981 */ /* 0x000ea8000c1e1900 */
[----:B------:R3:W2:Y:S01]  /*0140*/  @P4 LDG.E R11, desc[UR16][R8.64+0x4] ;  /* 0x00000410080b4981 */ /* 0x0006a2000c1e1900 */
[----:B------:R-:W-:Y:S01]  /*0150*/  SHF.R.U32.HI R2, RZ, 0x1e, R231 ;  /* 0x0000001eff027819 */ /* 0x000fe200000116e7 */
[----:B------:R-:W-:Y:S02]  /*0160*/  IMAD.MOV.U32 R0, RZ, RZ, RZ ;  /* 0x000000ffff007224 */ /* 0x000fe400078e00ff */
[C---:B------:R-:W-:Y:S01]  /*0170*/  @P2 IADD3 R6, P0, PT, R15.reuse, UR4, RZ ;  /* 0x000000040f062c10 */ /* 0x040fe2000ff1e0ff */
[----:B------:R-:W4:Y:S01]  /*0180*/  LDCU.U8 UR4, c[0x0][0x532] ;  /* 0x0000a640ff0477ac */ /* 0x000f220008000000 */
[----:B------:R-:W-:-:S02]  /*0190*/  @P3 IADD3 R12, P1, PT, R15, UR6, RZ ;  /* 0x000000060f0c3c10 */ /* 0x000fc4000ff3e0ff */
[C---:B------:R-:W-:Y:S01]  /*01a0*/  @P2 IADD3.X R7, PT, PT, R2.reuse, UR5, RZ, P0, !PT ;  /* 0x0000000502072c10 */ /* 0x040fe200087fe4ff */
[----:B------:R-:W4:Y:S01]  /*01b0*/  S2R R19, SR_CTAID.X ;  /* 0x0000000000137919 */ /* 0x000f220000002500 */
[----:B------:R-:W-:Y:S02]  /*01c0*/  @P3 IADD3.X R13, PT, PT, R2, UR7, RZ, P1, !PT ;  /* 0x00000007020d3c10 */ /* 0x000fe40008ffe4ff */
[----:B-1----:R-:W-:-:S03]  /*01d0*/  IADD3 R14, P0, PT, R15, R4, RZ ;  /* 0x000000040f0e7210 */ /* 0x002fc60007f1e0ff */
[----:B------:R1:W5:Y:S02]  /*01e0*/  @P3 LDG.E R0, desc[UR16][R12.64] ;  /* 0x000000100c003981 */ /* 0x000364000c1e1900 */
[----:B------:R-:W-:Y:S01]  /*01f0*/  IMAD.X R15, R2, 0x1, R5, P0 ;  /* 0x00000001020f7824 */ /* 0x000fe200000e0605 */
[C---:B------:R-:W-:Y:S01]  /*0200*/  ISETP.NE.U32.AND P0, PT, R4.reuse, RZ, PT ;  /* 0x000000ff0400720c */ /* 0x040fe20003f05070 */
[----:B------:R2:W5:Y:S01]  /*0210*/  @P2 LDG.E R7, desc[UR16][R6.64] ;  /* 0x0000001006072981 */ /* 0x000562000c1e1900 */
[----:B------:R-:W-:Y:S01]  /*0220*/  ISETP.EQ.U32.AND P3, PT, R4, RZ, PT ;  /* 0x000000ff0400720c */ /* 0x000fe20003f62070 */
[----:B------:R-:W2:Y:S01]  /*0230*/  @!P2 LDC.64 R2, c[0x0][0x488] ;  /* 0x00012200ff02ab82 */ /* 0x000ea20000000a00 */
[----:B------:R-:W-:Y:S01]  /*0240*/  ISETP.NE.AND.EX P0, PT, R5, RZ, PT, P0 ;  /* 0x000000ff0500720c */ /* 0x000fe20003f05300 */
[----:B---3--:R-:W-:Y:S01]  /*0250*/  IMAD.MOV.U32 R9, RZ, RZ, -0x1 ;  /* 0xffffffffff097424 */ /* 0x008fe200078e00ff */
[----:B----4-:R-:W-:-:S04]  /*0260*/  ISETP.NE.AND P1, PT, RZ, UR4, PT ;  /* 0x00000004ff007c0c */ /* 0x010fc8000bf25270 */
[----:B------:R-:W-:Y:S01]  /*0270*/  ISETP.EQ.OR.EX P3, PT, R5, RZ, !P1, P3 ;  /* 0x000000ff0500720c */ /* 0x000fe20004f62730 */
[----:B-1----:R-:W1:Y:S01]  /*0280*/  @!P4 LDC R13, c[0x0][0x434] ;  /* 0x00010d00ff0dcb82 */ /* 0x002e620000000800 */
[----:B------:R-:W-:-:S11]  /*0290*/  IMAD.SHL.U32 R10, R19, 0x80, RZ ;  /* 0x00000080130a7824 */ /* 0x000fd600078e00ff */
[----:B------:R3:W5:Y:S01]  /*02a0*/  @!P3 LDG.E R9, desc[UR16][R14.64] ;  /* 0x000000100e09b981 */ /* 0x000762000c1e1900 */
[----:B------:R-:W4:Y:S08]  /*02b0*/  @!P2 LDC R6, c[0x0][0x43c] ;  /* 0x00010f00ff06ab82 */ /* 0x000f300000000800 */
[----:B------:R-:W1:Y:S01]  /*02c0*/  @!P0 LDC R5, c[0x0][0x438] ;  /* 0x00010e00ff058b82 */ /* 0x000e620000000800 */
[----:B--2---:R-:W-:-:S05]  /*02d0*/  @P4 IMAD.IADD R13, R11, 0x1, -R228 ;  /* 0x000000010b0d4824 */ /* 0x004fca00078e0ae4 */
[----:B-1----:R-:W-:Y:S01]  /*02e0*/  ISETP.GT.AND P3, PT, R13, R10, PT ;  /* 0x0000000a0d00720c */ /* 0x002fe20003f64270 */
[----:B---34-:R-:W-:-:S12]  /*02f0*/  @!P0 BRA `(.L_x_655) ;  /* 0x00000000000c8947 */ /* 0x018fd80003800000 */
[----:B------:R-:W2:Y:S02]  /*0300*/  @P1 LDG.E R4, desc[UR16][R14.64+0x4] ;  /* 0x000004100e041981 */ /* 0x000ea4000c1e1900 */
[----:B--2--5:R-:W-:-:S06]  /*0310*/  @P1 IADD3 R5, PT, PT, R4, -R9, RZ ;  /* 0x8000000904051210 */ /* 0x024fcc0007ffe0ff */
[----:B------:R1:W5:Y:S02]  /*0320*/  @!P1 LDG.E R5, desc[UR16][R14.64] ;  /* 0x000000100e059981 */ /* 0x000364000c1e1900 */
.L_x_655:
[----:B------:R-:W-:Y:S05]  /*0330*/  @!P3 EXIT ;  /* 0x000000000000b94d */ /* 0x000fea0003800000 */
[----:B------:R-:W2:Y:S01]  /*0340*/  LDC R142, c[0x0][0x508] ;  /* 0x00014200ff8e7b82 */ /* 0x000ea20000000800 */
[----:B------:R-:W-:Y:S01]  /*0350*/  @!P2 ISETP.NE.U32.AND P0, PT, R2, RZ, PT ;  /* 0x000000ff0200a20c */ /* 0x000fe20003f05070 */
[----:B------:R-:W-:Y:S01]  /*0360*/  VIADD R2, R19, 0x1 ;  /* 0x0000000113027836 */ /* 0x000fe20000000000 */
[----:B------:R-:W3:Y:S02]  /*0370*/  S2R R16, SR_CTAID.Z ;  /* 0x0000000000107919 */ /* 0x000ee40000002700 */
[----:B------:R-:W-:Y:S01]  /*0380*/  @!P2 ISETP.NE.AND.EX P0, PT, R3, RZ, PT, P0 ;  /* 0x000000ff0300a20c */ /* 0x000fe20003f05300 */
[----:B-----5:R-:W-:Y:S01]  /*0390*/  @P2 IMAD.IADD R3, R7, 0x1, -R0 ;  /* 0x0000000107032824 */ /* 0x020fe200078e0a00 */
[----:B------:R-:W4:Y:S02]  /*03a0*/  S2R R230, SR_TID.X ;  /* 0x0000000000e67919 */ /* 0x000f240000002100 */
[----:B------:R-:W-:-:S04]  /*03b0*/  @!P2 SEL R6, R6, RZ, P0 ;  /* 0x000000ff0606a207 */ /* 0x000fc80000000000 */
[----:B------:R-:W-:Y:S01]  /*03c0*/  @!P2 IADD3 R3, PT, PT, R6, R5, -R0 ;  /* 0x000000050603a210 */ /* 0x000fe20007ffe800 */
[----:B------:R-:W-:-:S04]  /*03d0*/  IMAD R5, R2, 0x80, -R13 ;  /* 0x0000008002057824 */ /* 0x000fc800078e0a0d */
        /* <DEDUP_REMOVED lines=13> */
[----:B------:R-:W3:Y:S08]  /*04b0*/  LDC.U8 R8, c[0x0][0x548] ;  /* 0x00015200ff087b82 */ /* 0x000ef00000000000 */
[----:B------:R-:W4:Y:S01]  /*04c0*/  @!P1 LDC.64 R6, c[0x0][0x400] ;  /* 0x00010000ff069b82 */ /* 0x000f220000000a00 */
[----:B--2---:R-:W-:-:S07]  /*04d0*/  ISETP.NE.AND P0, PT, R0, RZ, PT ;  /* 0x000000ff0000720c */ /* 0x004fce0003f05270 */
[----:B------:R-:W2:Y:S01]  /*04e0*/  @P1 LDC.64 R4, c[0x0][0x408] ;  /* 0x00010200ff041b82 */ /* 0x000ea20000000a00 */
[----:B---3--:R-:W-:-:S07]  /*04f0*/  ISETP.NE.AND P2, PT, R8, RZ, !P0 ;  /* 0x000000ff0800720c */ /* 0x008fce0004745270 */
[----:B------:R-:W3:Y:S08]  /*0500*/  LDC R0, c[0x0][0x434] ;  /* 0x00010d00ff007b82 */ /* 0x000ef00000000800 */
[----:B------:R-:W5:Y:S08]  /*0510*/  @P0 LDC.64 R2, c[0x0][0x430] ;  /* 0x00010c00ff020b82 */ /* 0x000f700000000a00 */
[----:B------:R-:W1:Y:S01]  /*0520*/  @P0 LDC R9, c[0x0][0x430] ;  /* 0x00010c00ff090b82 */ /* 0x000e620000000800 */
[----:B-----5:R-:W-:-:S02]  /*0530*/  @P0 IMAD R3, R2, R3, RZ ;  /* 0x0000000302030224 */ /* 0x020fc400078e02ff */
[----:B------:R-:W-:Y:S01]  /*0540*/  @P0 IMAD.MOV.U32 R2, RZ, RZ, 0x1 ;  /* 0x00000001ff020424 */ /* 0x000fe200078e00ff */
[----:B--234-:R-:W-:Y:S06]  /*0550*/  @P0 BRA `(.L_x_657) ;  /* 0x0000000000280947 */ /* 0x01cfec0003800000 */
        /* <DEDUP_REMOVED lines=10> */
.L_x_657:
[----:B------:R-:W2:Y:S01]  /*0600*/  LDCU UR4, c[0x0][0x440] ;  /* 0x00008800ff0477ac */ /* 0x000ea20008000800 */
[----:B-1----:R-:W-:Y:S01]  /*0610*/  @!P1 IMAD.WIDE.U32 R14, R231, R6, RZ ;  /* 0x00000006e70e9225 */ /* 0x002fe200078e00ff */
[C---:B------:R-:W-:Y:S01]  /*0620*/  ISETP.NE.AND P4, PT, R228.reuse, -0x1, PT ;  /* 0xffffffffe400780c */ /* 0x040fe20003f85270 */
[----:B------:R-:W-:Y:S02]  /*0630*/  BSSY.RECONVERGENT B0, `(.L_x_658) ;  /* 0x000002d000007945 */ /* 0x000fe40003800200 */
[----:B------:R-:W-:-:S04]  /*0640*/  @P1 IMAD.WIDE.U32 R20, R228, R4, RZ ;  /* 0x00000004e4141225 */ /* 0x000fc800078e00ff */
[----:B------:R-:W-:Y:S01]  /*0650*/  IMAD.SHL.U32 R4, R230, 0x8, RZ ;  /* 0x00000008e6047824 */ /* 0x000fe200078e00ff */
[----:B------:R-:W-:Y:S01]  /*0660*/  SHF.R.U32.HI R230, RZ, 0x2, R230 ;  /* 0x00000002ffe67819 */ /* 0x000fe200000116e6 */
[----:B----4-:R-:W-:Y:S02]  /*0670*/  IMAD R3, R16, R3, RZ ;  /* 0x0000000310037224 */ /* 0x010fe400078e02ff */
[C---:B------:R-:W-:Y:S02]  /*0680*/  @!P1 IMAD R7, R231.reuse, R7, R15 ;  /* 0x00000007e7079224 */ /* 0x040fe400078e020f */
[----:B------:R-:W-:Y:S01]  /*0690*/  @P1 IMAD R7, R228, R5, R21 ;  /* 0x00000005e4071224 */ /* 0x000fe200078e0215 */
[----:B------:R-:W-:Y:S01]  /*06a0*/  LOP3.LUT R5, R4, 0x18, RZ, 0xc0, !PT ;  /* 0x0000001804057812 */ /* 0x000fe200078ec0ff */
[C---:B------:R-:W-:Y:S01]  /*06b0*/  @!P2 IMAD R3, R231.reuse, R2, R3 ;  /* 0x00000002e703a224 */ /* 0x040fe200078e0203 */
[C---:B------:R-:W-:Y:S01]  /*06c0*/  IADD3 R4, PT, PT, R230.reuse, 0x40, RZ ;  /* 0x00000040e6047810 */ /* 0x040fe20007ffe0ff */
[----:B------:R-:W-:Y:S01]  /*06d0*/  IMAD R231, R231, R0, RZ ;  /* 0x00000000e7e77224 */ /* 0x000fe200078e02ff */
[C---:B--2---:R-:W-:Y:S01]  /*06e0*/  ISETP.GE.AND P0, PT, R5.reuse, UR4, PT ;  /* 0x0000000405007c0c */ /* 0x044fe2000bf06270 */
[----:B------:R-:W-:Y:S01]  /*06f0*/  @P1 IMAD.MOV.U32 R14, RZ, RZ, R20 ;  /* 0x000000ffff0e1224 */ /* 0x000fe200078e0014 */
[----:B------:R-:W1:Y:S01]  /*0700*/  LDCU.64 UR4, c[0x0][0x410] ;  /* 0x00008200ff0477ac */ /* 0x000e620008000a00 */
[----:B------:R-:W-:Y:S01]  /*0710*/  ISETP.NE.AND P3, PT, R5, RZ, PT ;  /* 0x000000ff0500720c */ /* 0x000fe20003f65270 */
[----:B------:R-:W-:Y:S01]  /*0720*/  IMAD.IADD R13, R13, 0x1, -R10 ;  /* 0x000000010d0d7824 */ /* 0x000fe200078e0a0a */
[----:B------:R-:W-:Y:S01]  /*0730*/  SEL R0, R231, R228, !P4 ;  /* 0x000000e4e7007207 */ /* 0x000fe20006000000 */
[C---:B------:R-:W-:Y:S01]  /*0740*/  VIADD R6, R230.reuse, 0x20 ;  /* 0x00000020e6067836 */ /* 0x040fe20000000000 */
[----:B------:R-:W-:Y:S01]  /*0750*/  IADD3 R14, P1, PT, R5, R14, RZ ;  /* 0x0000000e050e7210 */ /* 0x000fe20007f3e0ff */
[----:B------:R-:W-:Y:S01]  /*0760*/  VIADD R2, R230, 0x60 ;  /* 0x00000060e6027836 */ /* 0x000fe20000000000 */
[----:B------:R-:W-:-:S02]  /*0770*/  SHF.R.S32.HI R5, RZ, 0x1f, R0 ;  /* 0x0000001fff057819 */ /* 0x000fc40000011400 */
[----:B------:R-:W-:Y:S01]  /*0780*/  SEL R0, R0, RZ, P2 ;  /* 0x000000ff00007207 */ /* 0x000fe20001000000 */
[----:B------:R-:W-:Y:S01]  /*0790*/  IMAD.X R15, RZ, RZ, R7, P1 ;  /* 0x000000ffff0f7224 */ /* 0x000fe200008e0607 */
[----:B------:R-:W-:Y:S02]  /*07a0*/  SEL R5, R5, RZ, P2 ;  /* 0x000000ff05057207 */ /* 0x000fe40001000000 */
[CC--:B------:R-:W-:Y:S02]  /*07b0*/  ISETP.GE.OR P2, PT, R230.reuse, R13.reuse, P0 ;  /* 0x0000000de600720c */ /* 0x0c0fe40000746670 */
[----:B------:R-:W-:Y:S02]  /*07c0*/  MOV R231, RZ ;  /* 0x000000ff00e77202 */ /* 0x000fe40000000f00 */
[-C--:B------:R-:W-:Y:S01]  /*07d0*/  ISETP.GE.OR P6, PT, R230, R13.reuse, P3 ;  /* 0x0000000de600720c */ /* 0x080fe20001fc6670 */
[----:B-1----:R-:W-:Y:S01]  /*07e0*/  IMAD.WIDE.U32 R14, R16, UR4, R14 ;  /* 0x00000004100e7c25 */ /* 0x002fe2000f8e000e */
[----:B------:R-:W-:-:S02]  /*07f0*/  ISETP.GE.OR P5, PT, R6, R13, P3 ;  /* 0x0000000d0600720c */ /* 0x000fc40001fa6670 */
        /* <DEDUP_REMOVED lines=16> */
.L_x_659:
[----:B------:R-:W-:Y:S05]  /*0900*/  BSYNC.RECONVERGENT B0 ;  /* 0x0000000000007941 */ /* 0x000fea0003800200 */
.L_x_658:
[----:B------:R-:W-:Y:S01]  /*0910*/  BSSY.RECONVERGENT B0, `(.L_x_660) ;  /* 0x0000012000007945 */ /* 0x000fe20003800200 */
[----:B------:R-:W-:Y:S01]  /*0920*/  ISETP.GE.OR P2, PT, R4, R13, P0 ;  /* 0x0000000d0400720c */ /* 0x000fe20000746670 */
[----:B------:R-:W-:Y:S01]  /*0930*/  IMAD R10, R10, R9, RZ ;  /* 0x000000090a0a7224 */ /* 0x000fe200078e02ff */
[----:B------:R-:W-:Y:S01]  /*0940*/  ISETP.GE.OR P0, PT, R2, R13, P0 ;  /* 0x0000000d0200720c */ /* 0x000fe20000706670 */
[----:B------:R-:W-:-:S12]  /*0950*/  @P1 BRA `(.L_x_661) ;  /* 0x0000000000341947 */ /* 0x000fd80003800000 */
[----:B------:R-:W2:Y:S01]  /*0960*/  LDCU.64 UR6, c[0x0][0x408] ;  /* 0x00008100ff0677ac */ /* 0x000ea20008000a00 */
[----:B------:R-:W-:Y:S01]  /*0970*/  IADD3 R8, P1, PT, R18, 0x20, RZ ;  /* 0x0000002012087810 */ /* 0x000fe20007f3e0ff */
[----:B------:R-:W-:Y:S01]  /*0980*/  IMAD.MOV.U32 R12, RZ, RZ, R14 ;  /* 0x000000ffff0c7224 */ /* 0x000fe200078e000e */
[----:B------:R-:W-:Y:S01]  /*0990*/  MOV R13, R17 ;  /* 0x00000011000d7202 */ /* 0x000fe20000000f00 */
[----:B------:R-:W3:Y:S02]  /*09a0*/  LDCU.64 UR4, c[0x0][0x3f0] ;  /* 0x00007e00ff0477ac */ /* 0x000ee40008000a00 */
[----:B------:R-:W-:-:S04]  /*09b0*/  IMAD.X R7, RZ, RZ, R19, P1 ;  /* 0x000000ffff077224 */ /* 0x000fc800008e0613 */
[----:B--2---:R-:W-:Y:S02]  /*09c0*/  IMAD R7, R7, UR6, RZ ;  /* 0x0000000607077c24 */ /* 0x004fe4000f8e02ff */
[----:B------:R-:W-:-:S04]  /*09d0*/  IMAD.WIDE.U32 R12, R8, UR6, R12 ;  /* 0x00000006080c7c25 */ /* 0x000fc8000f8e000c */
[----:B------:R-:W-:Y:S01]  /*09e0*/  IMAD R7, R8, UR7, R7 ;  /* 0x0000000708077c24 */ /* 0x000fe2000f8e0207 */
[----:B---3--:R-:W-:-:S04]  /*09f0*/  LEA R20, P1, R12, UR4, 0x1 ;  /* 0x000000040c147c11 */ /* 0x008fc8000f8208ff */
[----:B------:R-:W-:-:S04]  /*0a00*/  IADD3 R7, PT, PT, R13, R7, RZ ;  /* 0x000000070d077210 */ /* 0x000fc80007ffe0ff */
[----:B------:R-:W-:-:S05]  /*0a10*/  LEA.HI.X R21, R12, UR5, R7, 0x1, P1 ;  /* 0x000000050c157c11 */ /* 0x000fca00088f0c07 */
[----:B------:R2:W-:Y:S02]  /*0a20*/  STG.E.128 desc[UR16][R20.64], RZ ;  /* 0x000000ff14007986 */ /* 0x0005e4000c101d10 */
.L_x_661:
[----:B------:R-:W-:Y:S05]  /*0a30*/  BSYNC.RECONVERGENT B0 ;  /* 0x0000000000007941 */ /* 0x000fea0003800200 */
.L_x_660:
[----:B------:R-:W-:Y:S04]  /*0a40*/  BSSY.RECONVERGENT B0, `(.L_x_662) ;  /* 0x000000f000007945 */ /* 0x000fe80003800200 */
[----:B------:R-:W-:Y:S05]  /*0a50*/  @P2 BRA `(.L_x_663) ;  /* 0x0000000000342947 */ /* 0x000fea0003800000 */
[----:B------:R-:W3:Y:S01]  /*0a60*/  LDCU.64 UR6, c[0x0][0x408] ;  /* 0x00008100ff0677ac */ /* 0x000ee20008000a00 */
[----:B------:R-:W-:Y:S01]  /*0a70*/  IADD3 R8, P1, PT, R18, 0x40, RZ ;  /* 0x0000004012087810 */ /* 0x000fe20007f3e0ff */
[----:B------:R-:W-:Y:S01]  /*0a80*/  IMAD.MOV.U32 R12, RZ, RZ, R14 ;  /* 0x000000ffff0c7224 */ /* 0x000fe200078e000e */
[----:B------:R-:W-:Y:S01]  /*0a90*/  MOV R13, R17 ;  /* 0x00000011000d7202 */ /* 0x000fe20000000f00 */
[----:B------:R-:W2:Y:S02]  /*0aa0*/  LDCU.64 UR4, c[0x0][0x3f0] ;  /* 0x00007e00ff0477ac */ /* 0x000ea40008000a00 */
[----:B------:R-:W-:-:S04]  /*0ab0*/  IMAD.X R7, RZ, RZ, R19, P1 ;  /* 0x000000ffff077224 */ /* 0x000fc800008e0613 */
[----:B---3--:R-:W-:Y:S02]  /*0ac0*/  IMAD R7, R7, UR6, RZ ;  /* 0x0000000607077c24 */ /* 0x008fe4000f8e02ff */
[----:B------:R-:W-:-:S04]  /*0ad0*/  IMAD.WIDE.U32 R12, R8, UR6, R12 ;  /* 0x00000006080c7c25 */ /* 0x000fc8000f8e000c */
[----:B------:R-:W-:Y:S01]  /*0ae0*/  IMAD R7, R8, UR7, R7 ;  /* 0x0000000708077c24 */ /* 0x000fe2000f8e0207 */
[----:B--2---:R-:W-:-:S04]  /*0af0*/  LEA R20, P1, R12, UR4, 0x1 ;  /* 0x000000040c147c11 */ /* 0x004fc8000f8208ff */
[----:B------:R-:W-:-:S04]  /*0b00*/  IADD3 R7, PT, PT, R13, R7, RZ ;  /* 0x000000070d077210 */ /* 0x000fc80007ffe0ff */
[----:B------:R-:W-:-:S05]  /*0b10*/  LEA.HI.X R21, R12, UR5, R7, 0x1, P1 ;  /* 0x000000050c157c11 */ /* 0x000fca00088f0c07 */
[----:B------:R3:W-:Y:S02]  /*0b20*/  STG.E.128 desc[UR16][R20.64], RZ ;  /* 0x000000ff14007986 */ /* 0x0007e4000c101d10 */
.L_x_663:
[----:B------:R-:W-:Y:S05]  /*0b30*/  BSYNC.RECONVERGENT B0 ;  /* 0x0000000000007941 */ /* 0x000fea0003800200 */
.L_x_662:
[----:B------:R-:W-:Y:S01]  /*0b40*/  BSSY.RECONVERGENT B0, `(.L_x_664) ;  /* 0x0000012000007945 */ /* 0x000fe20003800200 */
[--C-:B------:R-:W-:Y:S02]  /*0b50*/  IADD3 R0, P2, P1, R10, R0, R3.reuse ;  /* 0x000000000a007210 */ /* 0x100fe4000795e003 */
[----:B------:R-:W-:Y:S02]  /*0b60*/  SHF.R.S32.HI R10, RZ, 0x1f, R10 ;  /* 0x0000001fff0a7819 */ /* 0x000fe4000001140a */
[----:B------:R-:W-:Y:S01]  /*0b70*/  SHF.R.S32.HI R7, RZ, 0x1f, R3 ;  /* 0x0000001fff077819 */ /* 0x000fe20000011403 */
[----:B------:R-:W-:Y:S08]  /*0b80*/  @P0 BRA `(.L_x_665) ;  /* 0x0000000000340947 */ /* 0x000ff00003800000 */
        /* <DEDUP_REMOVED lines=12> */
[----:B------:R4:W-:Y:S02]  /*0c50*/  STG.E.128 desc[UR16][R14.64], RZ ;  /* 0x000000ff0e007986 */ /* 0x0009e4000c101d10 */
.L_x_665:
[----:B------:R-:W-:Y:S05]  /*0c60*/  BSYNC.RECONVERGENT B0 ;  /* 0x0000000000007941 */ /* 0x000fea0003800200 */
.L_x_664:
        /* <DEDUP_REMOVED lines=11> */
.L_x_667:
[----:B------:R-:W-:Y:S05]  /*0d20*/  BSYNC.RECONVERGENT B0 ;  /* 0x0000000000007941 */ /* 0x000fea0003800200 */
.L_x_666:
        /* <DEDUP_REMOVED lines=10> */
.L_x_669:
[----:B------:R-:W-:Y:S05]  /*0dd0*/  BSYNC.RECONVERGENT B0 ;  /* 0x0000000000007941 */ /* 0x000fea0003800200 */
.L_x_668:
        /* <DEDUP_REMOVED lines=10> */
.L_x_671:
[----:B------:R-:W-:Y:S05]  /*0e80*/  BSYNC.RECONVERGENT B0 ;  /* 0x0000000000007941 */ /* 0x000fea0003800200 */
.L_x_670:
[----:B------:R-:W-:Y:S05]  /*0e90*/  @P3 EXIT ;  /* 0x000000000000394d */ /* 0x000fea0003800000 */
[----:B------:R-:W5:Y:S01]  /*0ea0*/  LDCU.64 UR4, c[0x0][0x420] ;  /* 0x00008400ff0477ac */ /* 0x000f620008000a00 */
[----:B------:R-:W-:-:S05]  /*0eb0*/  IMAD R2, R2, R9, RZ ;  /* 0x0000000902027224 */ /* 0x000fca00078e02ff */
[----:B------:R-:W-:-:S04]  /*0ec0*/  IADD3 R0, P0, PT, R2, R0, RZ ;  /* 0x0000000002007210 */ /* 0x000fc80007f1e0ff */
[----:B------:R-:W-:Y:S02]  /*0ed0*/  LEA.HI.X.SX32 R5, R2, R5, 0x1, P0 ;  /* 0x0000000502057211 */ /* 0x000fe400000f0eff */
[----:B-----5:R-:W-:-:S04]  /*0ee0*/  LEA R2, P0, R0, UR4, 0x2 ;  /* 0x0000000400027c11 */ /* 0x020fc8000f8010ff */
[----:B-1----:R-:W-:Y:S01]  /*0ef0*/  LEA.HI.X R3, R0, UR5, R5, 0x2, P0 ;  /* 0x0000000500037c11 */ /* 0x002fe200080f1405 */
[----:B------:R-:W-:-:S05]  /*0f00*/  IMAD.MOV.U32 R5, RZ, RZ, 0x7f800000 ;  /* 0x7f800000ff057424 */ /* 0x000fca00078e00ff */
[----:B------:R-:W-:Y:S01]  /*0f10*/  STG.E desc[UR16][R2.64], R5 ;  /* 0x0000000502007986 */ /* 0x000fe2000c101910 */
[----:B------:R-:W-:Y:S05]  /*0f20*/  EXIT ;  /* 0x000000000000794d */ /* 0x000fea0003800000 */
.L_x_656:
[----:B------:R-:W-:Y:S02]  /*0f30*/  ISETP.NE.AND P0, PT, R228, -0x1, PT ;  /* 0xffffffffe400780c */ /* 0x000fe40003f05270 */
[----:B------:R-:W-:-:S11]  /*0f40*/  ISETP.NE.AND P2, PT, R9, -0x1, PT ;  /* 0xffffffff0900780c */ /* 0x000fd60003f45270 */
[----:B------:R-:W2:Y:S08]  /*0f50*/  @!P0 LDC.64 R6, c[0x0][0x398] ;  /* 0x0000e600ff068b82 */ /* 0x000eb00000000a00 */
[----:B------:R-:W1:Y:S01]  /*0f60*/  @P0 LDC.64 R4, c[0x0][0x3b0] ;  /* 0x0000ec00ff040b82 */ /* 0x000e620000000a00 */
[----:B--2---:R-:W-:-:S04]  /*0f70*/  @!P0 IMAD.WIDE.U32 R20, R231, R6, RZ ;  /* 0x00000006e7148225 */ /* 0x004fc800078e00ff */
[----:B-1----:R-:W-:-:S04]  /*0f80*/  @P0 IMAD.WIDE.U32 R14, R228, R4, RZ ;  /* 0x00000004e40e0225 */ /* 0x002fc800078e00ff */
[----:B------:R-:W-:Y:S01]  /*0f90*/  @!P0 IMAD R4, R231, R7, R21 ;  /* 0x00000007e7048224 */ /* 0x000fe200078e0215 */
[----:B------:R-:W-:Y:S01]  /*0fa0*/  @P0 MOV R20, R14 ;  /* 0x0000000e00140202 */ /* 0x000fe20000000f00 */
[----:B------:R-:W-:Y:S01]  /*0fb0*/  @P0 IMAD R4, R228, R5, R15 ;  /* 0x00000005e4040224 */ /* 0x000fe200078e020f */
        /* <DEDUP_REMOVED lines=14> */
.L_x_672:
[----:B------:R-:W1:Y:S01]  /*10a0*/  LDC.64 R104, c[0x0][0x3b8] ;  /* 0x0000ee00ff687b82 */ /* 0x000e620000000a00 */
[----:B------:R-:W-:-:S05]  /*10b0*/  IADD3 R6, PT, PT, R0, R9, RZ ;  /* 0x0000000900067210 */ /* 0x000fca0007ffe0ff */
[C---:B-1----:R-:W-:Y:S02]  /*10c0*/  IMAD R5, R6.reuse, R105, RZ ;  /* 0x0000006906057224 */ /* 0x042fe400078e02ff */
[----:B------:R-:W-:-:S05]  /*10d0*/  IMAD.WIDE.U32 R6, R6, R104, RZ ;  /* 0x0000006806067225 */ /* 0x000fca00078e00ff */
[----:B------:R-:W-:Y:S02]  /*10e0*/  IADD3 R5, PT, PT, R7, R5, RZ ;  /* 0x0000000507057210 */ /* 0x000fe40007ffe0ff */
[----:B------:R-:W-:-:S07]  /*10f0*/  MOV R8, R6 ;  /* 0x0000000600087202 */ /* 0x000fce0000000f00 */
.L_x_673:
[----:B------:R-:W1:Y:S01]  /*1100*/  LDC R7, c[0x0][0x3e8] ;  /* 0x0000fa00ff077b82 */ /* 0x000e620000000800 */
[----:B------:R-:W-:Y:S02]  /*1110*/  MOV R14, RZ ;  /* 0x000000ff000e7202 */ /* 0x000fe40000000f00 */
[----:B-1----:R-:W-:-:S04]  /*1120*/  IABS R12, R7 ;  /* 0x00000007000c7213 */ /* 0x002fc80000000000 */
[----:B------:R-:W1:Y:S08]  /*1130*/  I2F.RP R18, R12 ;  /* 0x0000000c00127306 */ /* 0x000e700000209400 */
[----:B-1----:R-:W1:Y:S02]  /*1140*/  MUFU.RCP R15, R18 ;  /* 0x00000012000f7308 */ /* 0x002e640000001000 */
[----:B-1----:R-:W-:-:S06]  /*1150*/  VIADD R15, R15, 0xffffffe ;  /* 0x0ffffffe0f0f7836 */ /* 0x002fcc0000000000 */
[----:B------:R-:W1:Y:S02]  /*1160*/  F2I.FTZ.U32.TRUNC.NTZ R15, R15 ;  /* 0x0000000f000f7305 */ /* 0x000e64000021f000 */
[----:B-1----:R-:W-:-:S04]  /*1170*/  IMAD.MOV R6, RZ, RZ, -R15 ;  /* 0x000000ffff067224 */ /* 0x002fc800078e0a0f */
[----:B------:R-:W-:Y:S01]  /*1180*/  IMAD R11, R6, R12, RZ ;  /* 0x0000000c060b7224 */ /* 0x000fe200078e02ff */
[----:B------:R-:W-:-:S03]  /*1190*/  IABS R6, R16 ;  /* 0x0000001000067213 */ /* 0x000fc60000000000 */
[----:B------:R-:W-:-:S06]  /*11a0*/  IMAD.HI.U32 R11, R15, R11, R14 ;  /* 0x0000000b0f0b7227 */ /* 0x000fcc00078e000e */
[----:B------:R-:W-:-:S04]  /*11b0*/  IMAD.HI.U32 R14, R11, R6, RZ ;  /* 0x000000060b0e7227 */ /* 0x000fc800078e00ff */
[----:B------:R-:W-:-:S04]  /*11c0*/  IMAD.MOV R11, RZ, RZ, -R14 ;  /* 0x000000ffff0b7224 */ /* 0x000fc800078e0a0e */
[----:B------:R-:W-:Y:S01]  /*11d0*/  IMAD R11, R12, R11, R6 ;  /* 0x0000000b0c0b7224 */ /* 0x000fe200078e0206 */
[----:B------:R-:W-:-:S04]  /*11e0*/  LOP3.LUT R6, R16, R7, RZ, 0x3c, !PT ;  /* 0x0000000710067212 */ /* 0x000fc800078e3cff */
[----:B------:R-:W-:Y:S02]  /*11f0*/  ISETP.GT.U32.AND P1, PT, R12, R11, PT ;  /* 0x0000000b0c00720c */ /* 0x000fe40003f24070 */
[----:B------:R-:W-:-:S11]  /*1200*/  ISETP.GE.AND P0, PT, R6, RZ, PT ;  /* 0x000000ff0600720c */ /* 0x000fd60003f06270 */
[-C--:B------:R-:W-:Y:S01]  /*1210*/  @!P1 IADD3 R11, PT, PT, R11, -R12.reuse, RZ ;  /* 0x8000000c0b0b9210 */ /* 0x080fe20007ffe0ff */
[----:B------:R-:W-:Y:S01]  /*1220*/  @!P1 VIADD R14, R14, 0x1 ;  /* 0x000000010e0e9836 */ /* 0x000fe20000000000 */
[----:B------:R-:W-:Y:S02]  /*1230*/  ISETP.NE.AND P1, PT, R7, RZ, PT ;  /* 0x000000ff0700720c */ /* 0x000fe40003f25270 */
[----:B------:R-:W-:-:S13]  /*1240*/  ISETP.GE.U32.AND P3, PT, R11, R12, PT ;  /* 0x0000000c0b00720c */ /* 0x000fda0003f66070 */
        /* <DEDUP_REMOVED lines=18> */
.L_x_674:
[----:B------:R-:W1:Y:S01]  /*1370*/  LDC.64 R106, c[0x0][0x3c0] ;  /* 0x0000f000ff6a7b82 */ /* 0x000e620000000a00 */
[----:B------:R-:W-:-:S05]  /*1380*/  IADD3 R0, PT, PT, R0, R9, RZ ;  /* 0x0000000900007210 */ /* 0x000fca0007ffe0ff */
[C---:B-1----:R-:W-:Y:S02]  /*1390*/  IMAD R7, R0.reuse, R107, RZ ;  /* 0x0000006b00077224 */ /* 0x042fe400078e02ff */
[----:B------:R-:W-:-:S05]  /*13a0*/  IMAD.WIDE.U32 R14, R0, R106, RZ ;  /* 0x0000006a000e7225 */ /* 0x000fca00078e00ff */
[----:B------:R-:W-:Y:S02]  /*13b0*/  IADD3 R7, PT, PT, R15, R7, RZ ;  /* 0x000000070f077210 */ /* 0x000fe40007ffe0ff */
[----:B------:R-:W-:-:S07]  /*13c0*/  MOV R12, R14 ;  /* 0x0000000e000c7202 */ /* 0x000fce0000000f00 */
.L_x_675:
        /* <DEDUP_REMOVED lines=24> */
[----:B-1----:R-:W-:Y:S01]  /*1550*/  IMAD R235, R233, UR4, RZ ;  /* 0x00000004e9eb7c24 */ /* 0x002fe2000f8e02ff */
[----:B------:R-:W-:Y:S01]  /*1560*/  LOP3.LUT R232, R5, 0x1f20, R0, 0xf8, !PT ;  /* 0x00001f2005e87812 */ /* 0x000fe200078ef800 */
[C---:B------:R-:W-:Y:S02]  /*1570*/  IMAD R9, R14.reuse, R105, R9 ;  /* 0x000000690e097224 */ /* 0x040fe400078e0209 */
[----:B------:R-:W-:Y:S02]  /*1580*/  IMAD R233, R233, UR6, RZ ;  /* 0x00000006e9e97c24 */ /* 0x000fe4000f8e02ff */
[----:B------:R-:W-:Y:S02]  /*1590*/  IMAD R23, R14, R107, R23 ;  /* 0x0000006b0e177224 */ /* 0x000fe400078e0217 */
[C---:B------:R-:W-:Y:S02]  /*15a0*/  IMAD R235, R6.reuse, UR5, R235 ;  /* 0x0000000506eb7c24 */ /* 0x040fe4000f8e02eb */
[----:B------:R-:W-:-:S02]  /*15b0*/  IMAD R233, R6, UR7, R233 ;  /* 0x0000000706e97c24 */ /* 0x000fc4000f8e02e9 */
        /* <DEDUP_REMOVED lines=32> */
.L_x_678:
[----:B------:R1:W-:Y:S02]  /*17c0*/  STS.128 [R232], RZ ;  /* 0x000000ffe8007388 */ /* 0x0003e40000000c00 */
.L_x_677:
[----:B------:R-:W-:Y:S05]  /*17d0*/  BSYNC.RECONVERGENT B0 ;  /* 0x0000000000007941 */ /* 0x000fea0003800200 */
.L_x_676:
[----:B------:R-:W-:Y:S01]  /*17e0*/  IADD3 R11, PT, PT, R14, 0x20, RZ ;  /* 0x000000200e0b7810 */ /* 0x000fe20007ffe0ff */
[----:B--2---:R-:W-:Y:S01]  /*17f0*/  VIADD R8, R2, 0xffffffff ;  /* 0xffffffff02087836 */ /* 0x004fe20000000000 */
[----:B------:R-:W-:Y:S01]  /*1800*/  SHF.L.U64.HI R5, R104, 0x7, R105 ;  /* 0x0000000768057819 */ /* 0x000fe20000010269 */
[----:B------:R-:W-:Y:S01]  /*1810*/  VIADD R9, R14, 0x40 ;  /* 0x000000400e097836 */ /* 0x000fe20000000000 */
[-C--:B------:R-:W-:Y:S01]  /*1820*/  ISETP.GE.AND P0, PT, R11, R194.reuse, PT ;  /* 0x000000c20b00720c */ /* 0x080fe20003f06270 */
[----:B------:R-:W-:Y:S01]  /*1830*/  IMAD R6, R8, -0x80, R3 ;  /* 0xffffff8008067824 */ /* 0x000fe200078e0203 */
[----:B------:R-:W-:Y:S01]  /*1840*/  IADD3 R7, PT, PT, R14, 0x60, RZ ;  /* 0x000000600e077810 */ /* 0x000fe20007ffe0ff */
[----:B------:R-:W-:Y:S01]  /*1850*/  IMAD.SHL.U32 R23, R104, 0x80, RZ ;  /* 0x0000008068177824 */ /* 0x000fe200078e00ff */
[----:B------:R-:W-:Y:S01]  /*1860*/  BSSY.RECONVERGENT B0, `(.L_x_679) ;  /* 0x000001b000007945 */ /* 0x000fe20003800200 */
[----:B------:R-:W-:Y:S01]  /*1870*/  ISETP.GE.AND P2, PT, R9, R194, PT ;  /* 0x000000c20900720c */ /* 0x000fe20003f46270 */
[----:B------:R-:W-:Y:S01]  /*1880*/  IMAD R12, R5, R8, RZ ;  /* 0x00000008050c7224 */ /* 0x000fe200078e02ff */
        /* <DEDUP_REMOVED lines=24> */
.L_x_680:
[----:B------:R-:W-:Y:S05]  /*1a10*/  BSYNC.RECONVERGENT B0 ;  /* 0x0000000000007941 */ /* 0x000fea0003800200 */
.L_x_679:
        /* <DEDUP_REMOVED lines=22> */
.L_x_682:
[----:B------:R-:W-:Y:S05]  /*1b80*/  BSYNC.RECONVERGENT B0 ;  /* 0x0000000000007941 */ /* 0x000fea0003800200 */
.L_x_681:
        /* <DEDUP_REMOVED lines=8> */
[----:B------:R-:W2:Y:S04]  /*1c10*/  LDCU.64 UR6, c[0x0][0x380] ;  /* 0x00007000ff0677ac */ /* 0x000ea80008000a00 */
[----:B------:R-:W-:Y:S01]  /*1c20*/  IMAD.X R18, RZ, RZ, R19, P0 ;  /* 0x000000ffff127224 */ /* 0x000fe200000e0613 */
[----:B------:R-:W-:-:S03]  /*1c30*/  MOV R19, R25 ;  /* 0x0000001900137202 */ /* 0x000fc60000000f00 */
[----:B-----5:R-:W-:Y:S02]  /*1c40*/  IMAD R5, R18, UR8, RZ ;  /* 0x0000000812057c24 */ /* 0x020fe4000f8e02ff */
[----:B------:R-:W-:Y:S02]  /*1c50*/  IMAD.MOV.U32 R18, RZ, RZ, R20 ;  /* 0x000000ffff127224 */ /* 0x000fe400078e0014 */
[C---:B------:R-:W-:Y:S02]  /*1c60*/  IMAD R5, R4.reuse, UR9, R5 ;  /* 0x0000000904057c24 */ /* 0x040fe4000f8e0205 */
[----:B------:R-:W-:-:S03]  /*1c70*/  IMAD.WIDE.U32 R18, R4, UR8, R18 ;  /* 0x0000000804127c25 */ /* 0x000fc6000f8e0012 */
[----:B--2---:R-:W-:Y:S02]  /*1c80*/  LEA R4, P0, R18, UR6, 0x1 ;  /* 0x0000000612047c11 */ /* 0x004fe4000f8008ff */
[----:B------:R-:W-:-:S04]  /*1c90*/  IADD3 R5, PT, PT, R19, R5, RZ ;  /* 0x0000000513057210 */ /* 0x000fc80007ffe0ff */
[----:B------:R-:W-:-:S05]  /*1ca0*/  LEA.HI.X R5, R18, UR7, R5, 0x1, P0 ;  /* 0x0000000712057c11 */ /* 0x000fca00080f0c05 */
[----:B------:R-:W-:Y:S01]  /*1cb0*/  @!PT LDS RZ, [RZ] ;  /* 0x00000000fffff984 */ /* 0x000fe20000000800 */
[----:B------:R-:W-:Y:S01]  /*1cc0*/  @!PT LDS RZ, [RZ] ;  /* 0x00000000fffff984 */ /* 0x000fe20000000800 */
[----:B------:R-:W-:Y:S01]  /*1cd0*/  @!PT LDS RZ, [RZ] ;  /* 0x00000000fffff984 */ /* 0x000fe20000000800 */
[----:B------:R2:W-:Y:S02]  /*1ce0*/  LDGSTS.E.BYPASS.LTC128B.128 [R232+0x1800], desc[UR16][R4.64] ;  /* 0x0180000004e87fae */ /* 0x0005e4000b981a10 */
.L_x_684:
[----:B------:R-:W-:Y:S05]  /*1cf0*/  BSYNC.RECONVERGENT B0 ;  /* 0x0000000000007941 */ /* 0x000fea0003800200 */
.L_x_683:
        /* <DEDUP_REMOVED lines=13> */
.L_x_687:
[----:B------:R1:W-:Y:S02]  /*1dd0*/  STS.128 [R232+0x2000], RZ ;  /* 0x002000ffe8007388 */ /* 0x0003e40000000c00 */
.L_x_686:
[----:B------:R-:W-:Y:S05]  /*1de0*/  BSYNC.RECONVERGENT B0 ;  /* 0x0000000000007941 */ /* 0x000fea0003800200 */
.L_x_685:
        /* <DEDUP_REMOVED lines=19> */
.L_x_689:
[----:B------:R-:W-:Y:S05]  /*1f20*/  BSYNC.RECONVERGENT B0 ;  /* 0x0000000000007941 */ /* 0x000fea0003800200 */
.L_x_688:
        /* <DEDUP_REMOVED lines=14> */
.L_x_691:
[----:B------:R-:W-:Y:S05]  /*2010*/  BSYNC.RECONVERGENT B0 ;  /* 0x0000000000007941 */ /* 0x000fea0003800200 */
.L_x_690:
        /* <DEDUP_REMOVED lines=16> */
.L_x_693:
[----:B------:R-:W-:Y:S05]  /*2120*/  BSYNC.RECONVERGENT B0 ;  /* 0x0000000000007941 */ /* 0x000fea0003800200 */
.L_x_692:
[----:B------:R-:W5:Y:S01]  /*2130*/  LDCU.64 UR6, c[0x0][0x538] ;  /* 0x0000a700ff0677ac */ /* 0x000f620008000a00 */
[----:B------:R-:W0:Y:S01]  /*2140*/  LDGDEPBAR ;  /* 0x00000000000079af */ /* 0x000e220000000000 */
[----:B-----5:R-:W-:-:S04]  /*2150*/  ISETP.NE.U32.AND P1, PT, RZ, UR6, PT ;  /* 0x00000006ff007c0c */ /* 0x020fc8000bf25070 */
[----:B------:R-:W-:Y:S02]  /*2160*/  ISETP.NE.AND.EX P1, PT, RZ, UR7, PT, P1 ;  /* 0x00000007ff007c0c */ /* 0x000fe4000bf25310 */
[----:B------:R-:W-:Y:S01]  /*2170*/  SHF.R.U32.HI R143, RZ, 0x1, R230 ;  /* 0x00000001ff8f7819 */ /* 0x000fe200000116e6 */
[----:B------:R-:W-:-:S10]  /*2180*/  DEPBAR.LE SB0, 0x0 ;  /* 0x000080000000791a */ /* 0x000fd40000000000 */
[----:B--2---:R-:W2:Y:S01]  /*2190*/  @P1 LDC.64 R4, c[0x0][0x540] ;  /* 0x00015000ff041b82 */ /* 0x004ea20000000a00 */
[----:B------:R-:W-:-:S07]  /*21a0*/  @P1 IMAD.MOV.U32 R17, RZ, RZ, RZ ;  /* 0x000000ffff111224 */ /* 0x000fce00078e00ff */
[----:B------:R-:W5:Y:S01]  /*21b0*/  @P1 LDC R12, c[0x0][0x458] ;  /* 0x00011600ff0c1b82 */ /* 0x000f620000000800 */
[----:B--2---:R-:W-:-:S04]  /*21c0*/  @P1 IMAD.WIDE.U32 R16, R231, R4, R16 ;  /* 0x00000004e7101225 */ /* 0x004fc800078e0010 */
[----:B------:R-:W-:Y:S01]  /*21d0*/  @P1 IMAD R5, R231, R5, R17 ;  /* 0x00000005e7051224 */ /* 0x000fe200078e0211 */
[----:B------:R-:W-:-:S04]  /*21e0*/  @P1 LEA R18, P0, R16, UR6, 0x2 ;  /* 0x0000000610121c11 */ /* 0x000fc8000f8010ff */
[----:B------:R-:W-:-:S05]  /*21f0*/  @P1 LEA.HI.X R19, R16, UR7, R5, 0x2, P0 ;  /* 0x0000000710131c11 */ /* 0x000fca00080f1405 */
[----:B------:R-:W2:Y:S01]  /*2200*/  @P1 LDG.E R15, desc[UR16][R18.64] ;  /* 0x00000010120f1981 */ /* 0x000ea2000c1e1900 */
[----:B-----5:R-:W2:Y:S01]  /*2210*/  @P1 MUFU.RCP R12, R12 ;  /* 0x0000000c000c1308 */ /* 0x020ea20000001000 */
[----:B------:R-:W-:Y:S01]  /*2220*/  LOP3.LUT R5, R143, 0x1f0, RZ, 0xc0, !PT ;  /* 0x000001f08f057812 */ /* 0x000fe200078ec0ff */
[----:B------:R-:W-:Y:S01]  /*2230*/  BSSY.RECONVERGENT B0, `(.L_x_694) ;  /* 0x000001b000007945 */ /* 0x000fe20003800200 */
[----:B------:R-:W-:Y:S01]  /*2240*/  LOP3.LUT R14, R14, 0x7, RZ, 0xc0, !PT ;  /* 0x000000070e0e7812 */ /* 0x000fe200078ec0ff */
[----:B------:R-:W-:Y:S01]  /*2250*/  IMAD.MOV.U32 R180, RZ, RZ, RZ ;  /* 0x000000ffffb47224 */ /* 0x000fe200078e00ff */
[----:B------:R-:W-:Y:S01]  /*2260*/  IADD3 R10, PT, PT, R5, 0x1, R10 ;  /* 0x00000001050a7810 */ /* 0x000fe20007ffe00a */
[C---:B------:R-:W-:Y:S01]  /*2270*/  IMAD.SHL.U32 R5, R106.reuse, 0x80, RZ ;  /* 0x000000806a057824 */ /* 0x040fe200078e00ff */
[----:B------:R-:W-:Y:S02]  /*2280*/  SHF.L.U64.HI R17, R106, 0x7, R107 ;  /* 0x000000076a117819 */ /* 0x000fe4000001026b */
[----:B------:R-:W-:Y:S01]  /*2290*/  IADD3 R10, PT, PT, -R13, R10, R14 ;  /* 0x0000000a0d0a7210 */ /* 0x000fe20007ffe10e */
[----:B------:R-:W-:-:S03]  /*22a0*/  IMAD.WIDE.U32 R4, R5, R8, RZ ;  /* 0x0000000805047225 */ /* 0x000fc600078e00ff */
[----:B------:R-:W-:Y:S01]  /*22b0*/  IADD3 R142, PT, PT, R10, R142, R3 ;  /* 0x0000008e0a8e7210 */ /* 0x000fe20007ffe003 */
[----:B------:R-:W-:-:S04]  /*22c0*/  IMAD R13, R17, R8, RZ ;  /* 0x00000008110d7224 */ /* 0x000fc800078e02ff */
[----:B------:R-:W-:Y:S01]  /*22d0*/  IMAD.IADD R13, R5, 0x1, R13 ;  /* 0x00000001050d7824 */ /* 0x000fe200078e020d */
[----:B------:R-:W-:Y:S01]  /*22e0*/  BAR.SYNC.DEFER_BLOCKING 0x0 ;  /* 0x0000000000007b1d */ /* 0x000fe20000010000 */
[----:B--2---:R-:W-:-:S05]  /*22f0*/  @P1 FMUL.FTZ R180, R15, R12 ;  /* 0x0000000c0fb41220 */ /* 0x004fca0000410000 */
        /* <DEDUP_REMOVED lines=11> */
.L_x_696:
[----:B------:R2:W-:Y:S01]  /*23b0*/  STS.128 [R232+0x4000], RZ ;  /* 0x004000ffe8007388 */ /* 0x0005e20000000c00 */
[----:B------:R-:W-:Y:S05]  /*23c0*/  BRA `(.L_x_697) ;  /* 0x0000000000047947 */ /* 0x000fea0003800000 */
.L_x_695:
[----:B------:R2:W-:Y:S02]  /*23d0*/  STS.128 [R232+0x4000], RZ ;  /* 0x004000ffe8007388 */ /* 0x0005e40000000c00 */
.L_x_697:
[----:B------:R-:W-:Y:S05]  /*23e0*/  BSYNC.RECONVERGENT B0 ;  /* 0x0000000000007941 */ /* 0x000fea0003800200 */
.L_x_694:
[-C--:B------:R-:W-:Y:S01]  /*23f0*/  ISETP.GE.AND P0, PT, R11, R6.reuse, PT ;  /* 0x000000060b00720c */ /* 0x080fe20003f06270 */
[----:B------:R-:W-:Y:S01]  /*2400*/  IMAD.SHL.U32 R8, R230, 0x4, RZ ;  /* 0x00000004e6087824 */ /* 0x000fe200078e00ff */
[----:B------:R-:W-:Y:S01]  /*2410*/  LOP3.LUT R17, R0, 0xc0, RZ, 0xc0, !PT ;  /* 0x000000c000117812 */ /* 0x000fe200078ec0ff */
[----:B--2---:R-:W-:Y:S01]  /*2420*/  IMAD.SHL.U32 R15, R230, 0x10, RZ ;  /* 0x00000010e60f7824 */ /* 0x004fe200078e00ff */
[----:B------:R-:W-:Y:S01]  /*2430*/  ISETP.GE.AND P2, PT, R9, R6, PT ;  /* 0x000000060900720c */ /* 0x000fe20003f46270 */
[----:B------:R-:W-:Y:S01]  /*2440*/  BSSY.RECONVERGENT B0, `(.L_x_698) ;  /* 0x000001b000007945 */ /* 0x000fe20003800200 */
[----:B------:R-:W-:Y:S02]  /*2450*/  LOP3.LUT R8, R17, 0x18, R8, 0xf8, !PT ;  /* 0x0000001811087812 */ /* 0x000fe400078ef808 */
[----:B------:R-:W-:Y:S02]  /*2460*/  LOP3.LUT R9, R15, 0x100, RZ, 0xc0, !PT ;  /* 0x000001000f097812 */ /* 0x000fe400078ec0ff */
[----:B------:R-:W-:-:S02]  /*2470*/  LOP3.LUT R146, R0, 0x120, RZ, 0xc0, !PT ;  /* 0x0000012000927812 */ /* 0x000fc400078ec0ff */
[C---:B------:R-:W-:Y:S01]  /*2480*/  LOP3.LUT R143, R8.reuse, 0x8, R143, 0x78, !PT ;  /* 0x00000008088f7812 */ /* 0x040fe200078e788f */
[----:B------:R2:W-:Y:S01]  /*2490*/  @P0 STS.128 [R232+0x4800], RZ ;  /* 0x004800ffe8000388 */ /* 0x0005e20000000c00 */
[----:B------:R-:W-:Y:S02]  /*24a0*/  LOP3.LUT R9, R9, 0x20, R0, 0xf8, !PT ;  /* 0x0000002009097812 */ /* 0x000fe400078ef800 */
        /* <DEDUP_REMOVED lines=20> */
.L_x_699:
[----:B------:R-:W-:Y:S05]  /*25f0*/  BSYNC.RECONVERGENT B0 ;  /* 0x0000000000007941 */ /* 0x000fea0003800200 */
.L_x_698:
        /* <DEDUP_REMOVED lines=9> */
[----:B-1----:R-:W-:-:S04]  /*2690*/  LEA R6, P0, R106, R4, 0x6 ;  /* 0x000000046a067211 */ /* 0x002fc800078030ff */
[----:B------:R-:W-:Y:S02]  /*26a0*/  LEA.HI.X R0, R106, R13, R107, 0x6, P0 ;  /* 0x0000000d6a007211 */ /* 0x000fe400000f346b */
[----:B------:R-:W-:-:S04]  /*26b0*/  LEA R8, P0, R6, R195, 0x1 ;  /* 0x000000c306087211 */ /* 0x000fc800078008ff */
[----:B------:R-:W-:-:S05]  /*26c0*/  LEA.HI.X R9, R6, R233, R0, 0x1, P0 ;  /* 0x000000e906097211 */ /* 0x000fca00000f0c00 */
[----:B------:R-:W-:Y:S01]  /*26d0*/  @!PT LDS RZ, [RZ] ;  /* 0x00000000fffff984 */ /* 0x000fe20000000800 */
[----:B------:R-:W-:Y:S01]  /*26e0*/  @!PT LDS RZ, [RZ] ;  /* 0x00000000fffff984 */ /* 0x000fe20000000800 */
[----:B------:R-:W-:Y:S01]  /*26f0*/  @!PT LDS RZ, [RZ] ;  /* 0x00000000fffff984 */ /* 0x000fe20000000800 */
[----:B------:R1:W-:Y:S04]  /*2700*/  LDGSTS.E.BYPASS.LTC128B.128 [R232+0x5000], desc[UR16][R8.64] ;  /* 0x0500000008e87fae */ /* 0x0003e8000b981a10 */
.L_x_701:
[----:B------:R-:W-:Y:S05]  /*2710*/  BSYNC.RECONVERGENT B0 ;  /* 0x0000000000007941 */ /* 0x000fea0003800200 */
.L_x_700:
        /* <DEDUP_REMOVED lines=17> */
.L_x_703:
[----:B------:R-:W-:Y:S05]  /*2830*/  BSYNC.RECONVERGENT B0 ;  /* 0x0000000000007941 */ /* 0x000fea0003800200 */
.L_x_702:
[----:B------:R-:W-:Y:S01]  /*2840*/  LDSM.16.M88.4 R76, [R163+0x2000] ;  /* 0x00200000a34c783b */ /* 0x000fe20000000200 */
[----:B------:R-:W-:Y:S01]  /*2850*/  IMAD.MOV.U32 R141, RZ, RZ, 0x20 ;  /* 0x00000020ff8d7424 */ /* 0x000fe200078e00ff */
[C---:B------:R-:W-:Y:S01]  /*2860*/  LOP3.LUT P6, RZ, R230.reuse, 0x4, RZ, 0xc0, !PT ;  /* 0x00000004e6ff7812 */ /* 0x040fe200078cc0ff */
[----:B------:R-:W5:Y:S01]  /*2870*/  LDCU UR6, c[0x0][0x50c] ;  /* 0x0000a180ff0677ac */ /* 0x000f620008000800 */
[----:B-1----:R-:W1:Y:S01]  /*2880*/  LDSM.16.M88.4 R8, [R164+0x1000] ;  /* 0x00100000a408783b */ /* 0x002e620000000200 */
[----:B------:R-:W-:Y:S01]  /*2890*/  IMAD.SHL.U32 R193, R230, 0x2, RZ ;  /* 0x00000002e6c17824 */ /* 0x000fe200078e00ff */
[----:B------:R-:W-:Y:S02]  /*28a0*/  SEL R141, R141, 0xffffffe0, !P6 ;  /* 0xffffffe08d8d7807 */ /* 0x000fe40007000000 */
[----:B------:R-:W2:Y:S02]  /*28b0*/  LDSM.16.M88.4 R68, [R163+0x2400] ;  /* 0x00240000a344783b */ /* 0x000ea40000000200 */
[----:B------:R-:W-:Y:S01]  /*28c0*/  LOP3.LUT R193, R193, 0x6, RZ, 0xc0, !PT ;  /* 0x00000006c1c17812 */ /* 0x000fe200078ec0ff */
[--C-:B------:R-:W-:Y:S01]  /*28d0*/  IMAD.IADD R140, R164, 0x1, R141.reuse ;  /* 0x00000001a48c7824 */ /* 0x100fe200078e028d */
[----:B------:R-:W3:Y:S01]  /*28e0*/  LDSM.16.M88.4 R100, [R164] ;  /* 0x00000000a464783b */ /* 0x000ee20000000200 */
[----:B------:R-:W-:-:S03]  /*28f0*/  IMAD.IADD R0, R163, 0x1, R141 ;  /* 0x00000001a3007824 */ /* 0x000fc600078e028d */
[----:B------:R-:W-:Y:S04]  /*2900*/  LDSM.16.M88.4 R92, [R140+0x1000] ;  /* 0x001000008c5c783b */ /* 0x000fe80000000200 */
[----:B------:R-:W4:Y:S04]  /*2910*/  LDSM.16.M88.4 R136, [R0+0x2000] ;  /* 0x002000000088783b */ /* 0x000f280000000200 */
[----:B------:R-:W5:Y:S04]  /*2920*/  LDSM.16.M88.4 R132, [R0+0x2400] ;  /* 0x002400000084783b */ /* 0x000f680000000200 */
[----:B------:R-:W5:Y:S04]  /*2930*/  LDSM.16.M88.4 R96, [R140] ;  /* 0x000000008c60783b */ /* 0x000f680000000200 */
[----:B------:R-:W5:Y:S04]  /*2940*/  LDSM.16.M88.4 R60, [R163+0x2800] ;  /* 0x00280000a33c783b */ /* 0x000f680000000200 */
[----:B------:R-:W-:Y:S04]  /*2950*/  LDSM.16.M88.4 R128, [R0+0x2800] ;  /* 0x002800000080783b */ /* 0x000fe80000000200 */
[----:B------:R-:W5:Y:S01]  /*2960*/  LDSM.16.M88.4 R52, [R163+0x2c00] ;  /* 0x002c0000a334783b */ /* 0x000f620000000200 */
[C---:B-1----:R-:W-:Y:S03]  /*2970*/  HMMA.16816.F32 R4, R8.reuse, R76, RZ ;  /* 0x0000004c0804723c */ /* 0x042fe600000018ff */
[----:B------:R-:W1:Y:S04]  /*2980*/  LDSM.16.M88.4 R44, [R163+0x3000] ;  /* 0x00300000a32c783b */ /* 0x000e680000000200 */
[----:B------:R-:W1:Y:S01]  /*2990*/  LDSM.16.M88.4 R124, [R0+0x2c00] ;  /* 0x002c0000007c783b */ /* 0x000e620000000200 */
[----:B--2---:R-:W-:Y:S03]  /*29a0*/  HMMA.16816.F32 R16, R8, R68, RZ ;  /* 0x000000440810723c */ /* 0x004fe600000018ff */
[----:B------:R-:W2:Y:S04]  /*29b0*/  LDSM.16.M88.4 R120, [R0+0x3000] ;  /* 0x003000000078783b */ /* 0x000ea80000000200 */
[----:B------:R-:W2:Y:S01]  /*29c0*/  LDSM.16.M88.4 R36, [R163+0x3400] ;  /* 0x00340000a324783b */ /* 0x000ea20000000200 */
[----:B---3--:R-:W-:Y:S03]  /*29d0*/  HMMA.16816.F32 R12, R100, R76, RZ ;  /* 0x0000004c640c723c */ /* 0x008fe600000018ff */
[----:B------:R-:W3:Y:S04]  /*29e0*/  LDSM.16.M88.4 R116, [R0+0x3400] ;  /* 0x003400000074783b */ /* 0x000ee80000000200 */
[----:B------:R-:W-:Y:S01]  /*29f0*/  LDSM.16.M88.4 R108, [R163+0x3c00] ;  /* 0x003c0000a36c783b */ /* 0x000fe20000000200 */
[----:B----4-:R-:W-:Y:S03]  /*2a00*/  HMMA.16816.F32 R4, R92, R136, R4 ;  /* 0x000000885c04723c */ /* 0x010fe60000001804 */
[----:B------:R-:W-:Y:S04]  /*2a10*/  LDSM.16.M88.4 R84, [R0+0x3c00] ;  /* 0x003c00000054783b */ /* 0x000fe80000000200 */
[----:B------:R-:W-:Y:S01]  /*2a20*/  LDSM.16.M88.4 R88, [R0+0x3800] ;  /* 0x003800000058783b */ /* 0x000fe20000000200 */
[----:B------:R-:W-:Y:S03]  /*2a30*/  HMMA.16816.F32 R20, R100, R68, RZ ;  /* 0x000000446414723c */ /* 0x000fe600000018ff */
[----:B------:R-:W0:Y:S05]  /*2a40*/  LDGDEPBAR ;  /* 0x00000000000079af */ /* 0x000e2a0000000000 */
[----:B-----5:R-:W-:Y:S03]  /*2a50*/  HMMA.16816.F32 R16, R92, R132, R16 ;  /* 0x000000845c10723c */ /* 0x020fe60000001810 */
[----:B------:R-:W-:Y:S01]  /*2a60*/  FMUL.FTZ R4, R4, UR6 ;  /* 0x0000000604047c20 */ /* 0x000fe20008410000 */
[----:B------:R-:W-:Y:S01]  /*2a70*/  FMUL.FTZ R147, R5, UR6 ;  /* 0x0000000605937c20 */ /* 0x000fe20008410000 */
[----:B------:R-:W-:Y:S01]  /*2a80*/  FMUL.FTZ R155, R6, UR6 ;  /* 0x00000006069b7c20 */ /* 0x000fe20008410000 */
[----:B------:R-:W-:Y:S01]  /*2a90*/  FMUL.FTZ R145, R7, UR6 ;  /* 0x0000000607917c20 */ /* 0x000fe20008410000 */
[----:B------:R4:W-:Y:S01]  /*2aa0*/  MUFU.TANH R157, R4 ;  /* 0x00000004009d7308 */ /* 0x0009e20000002400 */
[C---:B------:R-:W-:Y:S07]  /*2ab0*/  HMMA.16816.F32 R12, R96.reuse, R136, R12 ;  /* 0x00000088600c723c */ /* 0x040fee000000180c */
[----:B------:R-:W-:Y:S01]  /*2ac0*/  MUFU.TANH R155, R155 ;  /* 0x0000009b009b7308 */ /* 0x000fe20000002400 */
[----:B------:R-:W-:Y:S03]  /*2ad0*/  HMMA.16816.F32 R20, R96, R132, R20 ;  /* 0x000000846014723c */ /* 0x000fe60000001814 */
[----:B------:R-:W-:Y:S01]  /*2ae0*/  FMUL.FTZ R16, R16, UR6 ;  /* 0x0000000610107c20 */ /* 0x000fe20008410000 */
[----:B------:R-:W-:Y:S01]  /*2af0*/  FMUL.FTZ R17, R17, UR6 ;  /* 0x0000000611117c20 */ /* 0x000fe20008410000 */
[----:B------:R-:W-:Y:S01]  /*2b00*/  FMUL.FTZ R18, R18, UR6 ;  /* 0x0000000612127c20 */ /* 0x000fe20008410000 */
[----:B------:R-:W-:Y:S01]  /*2b10*/  FMUL.FTZ R171, R19, UR6 ;  /* 0x0000000613ab7c20 */ /* 0x000fe20008410000 */
[----:B------:R-:W-:Y:S01]  /*2b20*/  MUFU.TANH R167, R16 ;  /* 0x0000001000a77308 */ /* 0x000fe20000002400 */
[-C--:B----4-:R-:W-:Y:S03]  /*2b30*/  HMMA.16816.F32 R4, R100, R60.reuse, RZ ;  /* 0x0000003c6404723c */ /* 0x090fe600000018ff */
[----:B------:R-:W-:Y:S01]  /*2b40*/  FMUL.FTZ R12, R12, UR6 ;  /* 0x000000060c0c7c20 */ /* 0x000fe20008410000 */
[----:B------:R-:W-:Y:S01]  /*2b50*/  FMUL.FTZ R13, R13, UR6 ;  /* 0x000000060d0d7c20 */ /* 0x000fe20008410000 */
[----:B------:R-:W-:Y:S01]  /*2b60*/  FMUL.FTZ R14, R14, UR6 ;  /* 0x000000060e0e7c20 */ /* 0x000fe20008410000 */
[----:B------:R-:W-:Y:S01]  /*2b70*/  FMUL.FTZ R15, R15, UR6 ;  /* 0x000000060f0f7c20 */ /* 0x000fe20008410000 */
[----:B------:R-:W-:Y:S01]  /*2b80*/  MUFU.TANH R169, R17 ;  /* 0x0000001100a97308 */ /* 0x000fe20000002400 */
[C---:B------:R-:W-:Y:S03]  /*2b90*/  HMMA.16816.F32 R28, R8.reuse, R60, RZ ;  /* 0x0000003c081c723c */ /* 0x040fe600000018ff */
[----:B------:R-:W-:Y:S01]  /*2ba0*/  FMUL.FTZ R20, R20, UR6 ;  /* 0x0000000614147c20 */ /* 0x000fe20008410000 */
[----:B------:R-:W-:Y:S01]  /*2bb0*/  FMUL.FTZ R21, R21, UR6 ;  /* 0x0000000615157c20 */ /* 0x000fe20008410000 */
[----:B------:R-:W-:Y:S01]  /*2bc0*/  FMUL.FTZ R22, R22, UR6 ;  /* 0x0000000616167c20 */ /* 0x000fe20008410000 */
[----:B------:R-:W-:Y:S01]  /*2bd0*/  FMUL.FTZ R23, R23, UR6 ;  /* 0x0000000617177c20 */ /* 0x000fe20008410000 */
[----:B------:R-:W-:Y:S01]  /*2be0*/  MUFU.TANH R153, R12 ;  /* 0x0000000c00997308 */ /* 0x000fe20000002400 */
[----:B------:R-:W-:Y:S07]  /*2bf0*/  HMMA.16816.F32 R24, R8, R52, RZ ;  /* 0x000000340818723c */ /* 0x000fee00000018ff */
[----:B------:R-:W-:Y:S01]  /*2c00*/  MUFU.TANH R149, R13 ;  /* 0x0000000d00957308 */ /* 0x000fe20000002400 */
[-C--:B------:R-:W-:Y:S07]  /*2c10*/  HMMA.16816.F32 R4, R96, R128.reuse, R4 ;  /* 0x000000806004723c */ /* 0x080fee0000001804 */
[----:B------:R-:W-:Y:S01]  /*2c20*/  MUFU.TANH R151, R14 ;  /* 0x0000000e00977308 */ /* 0x000fe20000002400 */
[----:B------:R-:W-:Y:S07]  /*2c30*/  HMMA.16816.F32 R28, R92, R128, R28 ;  /* 0x000000805c1c723c */ /* 0x000fee000000181c */
[----:B------:R4:W-:Y:S01]  /*2c40*/  MUFU.TANH R129, R18 ;  /* 0x0000001200817308 */ /* 0x0009e20000002400 */
[----:B-1----:R-:W-:Y:S03]  /*2c50*/  HMMA.16816.F32 R32, R100, R44, RZ ;  /* 0x0000002c6420723c */ /* 0x002fe600000018ff */
[----:B------:R-:W-:Y:S01]  /*2c60*/  FMUL.FTZ R173, R5, UR6 ;  /* 0x0000000605ad7c20 */ /* 0x000fe20008410000 */
[----:B------:R-:W-:Y:S01]  /*2c70*/  FMUL.FTZ R175, R6, UR6 ;  /* 0x0000000606af7c20 */ /* 0x000fe20008410000 */
[----:B------:R-:W-:-:S02]  /*2c80*/  FMUL.FTZ R177, R7, UR6 ;  /* 0x0000000607b17c20 */ /* 0x000fc40008410000 */
[----:B------:R1:W-:Y:S01]  /*2c90*/  MUFU.TANH R137, R15 ;  /* 0x0000000f00897308 */ /* 0x0003e20000002400 */
[----:B------:R-:W-:Y:S03]  /*2ca0*/  HMMA.16816.F32 R24, R92, R124, R24 ;  /* 0x0000007c5c18723c */ /* 0x000fe60000001818 */
[----:B------:R-:W-:Y:S01]  /*2cb0*/  FMUL.FTZ R28, R28, UR6 ;  /* 0x000000061c1c7c20 */ /* 0x000fe20008410000 */
[----:B------:R-:W-:Y:S01]  /*2cc0*/  FMUL.FTZ R29, R29, UR6 ;  /* 0x000000061d1d7c20 */ /* 0x000fe20008410000 */
[----:B------:R-:W-:Y:S01]  /*2cd0*/  FMUL.FTZ R30, R30, UR6 ;  /* 0x000000061e1e7c20 */ /* 0x000fe20008410000 */
[----:B------:R-:W-:Y:S01]  /*2ce0*/  FMUL.FTZ R183, R31, UR6 ;  /* 0x000000061fb77c20 */ /* 0x000fe20008410000 */
[----:B------:R-:W-:Y:S01]  /*2cf0*/  MUFU.TANH R133, R20 ;  /* 0x0000001400857308 */ /* 0x000fe20000002400 */
[----:B----4-:R-:W-:Y:S07]  /*2d00*/  HMMA.16816.F32 R16, R8, R44, RZ ;  /* 0x0000002c0810723c */ /* 0x010fee00000018ff */
[----:B------:R-:W-:Y:S01]  /*2d10*/  MUFU.TANH R159, R21 ;  /* 0x00000015009f7308 */ /* 0x000fe20000002400 */
[----:B-1----:R-:W-:Y:S03]  /*2d20*/  HMMA.16816.F32 R12, R100, R52, RZ ;  /* 0x00000034640c723c */ /* 0x002fe600000018ff */
[----:B------:R-:W-:Y:S01]  /*2d30*/  FMUL.FTZ R24, R24, UR6 ;  /* 0x0000000618187c20 */ /* 0x000fe20008410000 */
[----:B------:R-:W-:Y:S01]  /*2d40*/  FMUL.FTZ R25, R25, UR6 ;  /* 0x0000000619197c20 */ /* 0x000fe20008410000 */
[----:B------:R-:W-:Y:S01]  /*2d50*/  FMUL.FTZ R203, R26, UR6 ;  /* 0x000000061acb7c20 */ /* 0x000fe20008410000 */
[----:B------:R-:W-:Y:S01]  /*2d60*/  FMUL.FTZ R205, R27, UR6 ;  /* 0x000000061bcd7c20 */ /* 0x000fe20008410000 */
[----:B------:R-:W-:Y:S01]  /*2d70*/  MUFU.TANH R161, R22 ;  /* 0x0000001600a17308 */ /* 0x000fe20000002400 */
[-C--:B--2---:R-:W-:Y:S07]  /*2d80*/  HMMA.16816.F32 R32, R96, R120.reuse, R32 ;  /* 0x000000786020723c */ /* 0x084fee0000001820 */
[----:B------:R1:W-:Y:S01]  /*2d90*/  MUFU.TANH R165, R23 ;  /* 0x0000001700a57308 */ /* 0x0003e20000002400 */
[----:B------:R-:W-:Y:S07]  /*2da0*/  HMMA.16816.F32 R16, R92, R120, R16 ;  /* 0x000000785c10723c */ /* 0x000fee0000001810 */
[----:B------:R-:W-:Y:S01]  /*2db0*/  MUFU.TANH R179, R28 ;  /* 0x0000001c00b37308 */ /* 0x000fe20000002400 */
[----:B------:R-:W-:Y:S01]  /*2dc0*/  HMMA.16816.F32 R12, R96, R124, R12 ;  /* 0x0000007c600c723c */ /* 0x000fe2000000180c */
[----:B------:R-:W-:-:S02]  /*2dd0*/  FMUL.FTZ R125, R4, UR6 ;  /* 0x00000006047d7c20 */ /* 0x000fc40008410000 */
[----:B------:R-:W-:Y:S01]  /*2de0*/  FMUL.FTZ R32, R32, UR6 ;  /* 0x0000000620207c20 */ /* 0x000fe20008410000 */
[----:B------:R-:W-:Y:S01]  /*2df0*/  FMUL.FTZ R33, R33, UR6 ;  /* 0x0000000621217c20 */ /* 0x000fe20008410000 */
[----:B------:R-:W-:Y:S01]  /*2e00*/  FMUL.FTZ R34, R34, UR6 ;  /* 0x0000000622227c20 */ /* 0x000fe20008410000 */
[----:B------:R-:W-:Y:S01]  /*2e10*/  FMUL.FTZ R35, R35, UR6 ;  /* 0x0000000623237c20 */ /* 0x000fe20008410000 */
[----:B------:R-:W-:Y:S01]  /*2e20*/  MUFU.TANH R181, R29 ;  /* 0x0000001d00b57308 */ /* 0x000fe20000002400 */
[----:B-1----:R-:W1:Y:S01]  /*2e30*/  LDSM.16.M88.4 R20, [R163+0x3800] ;  /* 0x00380000a314783b */ /* 0x002e620000000200 */
[----:B------:R-:W-:Y:S01]  /*2e40*/  HMMA.16816.F32 R112, R100, R36, RZ ;  /* 0x000000246470723c */ /* 0x000fe200000018ff */
[----:B------:R-:W-:-:S04]  /*2e50*/  DEPBAR.LE SB0, 0x0 ;  /* 0x000080000000791a */ /* 0x000fc80000000000 */
[----:B------:R-:W-:Y:S01]  /*2e60*/  FMUL.FTZ R16, R16, UR6 ;  /* 0x0000000610107c20 */ /* 0x000fe20008410000 */
[----:B------:R-:W-:Y:S01]  /*2e70*/  FMUL.FTZ R17, R17, UR6 ;  /* 0x0000000611117c20 */ /* 0x000fe20008410000 */
[----:B------:R-:W-:Y:S01]  /*2e80*/  FMUL.FTZ R18, R18, UR6 ;  /* 0x0000000612127c20 */ /* 0x000fe20008410000 */
[----:B------:R-:W-:Y:S01]  /*2e90*/  HMMA.16816.F32 R4, R8, R36, RZ ;  /* 0x000000240804723c */ /* 0x000fe200000018ff */
[----:B------:R-:W-:Y:S01]  /*2ea0*/  FMUL.FTZ R19, R19, UR6 ;  /* 0x0000000613137c20 */ /* 0x000fe20008410000 */
[----:B------:R1:W-:Y:S01]  /*2eb0*/  MUFU.TANH R121, R30 ;  /* 0x0000001e00797308 */ /* 0x0003e20000002400 */
[----:B------:R-:W-:Y:S01]  /*2ec0*/  FMUL.FTZ R185, R13, UR6 ;  /* 0x000000060db97c20 */ /* 0x000fe20008410000 */
[----:B------:R-:W-:Y:S01]  /*2ed0*/  FMUL.FTZ R187, R14, UR6 ;  /* 0x000000060ebb7c20 */ /* 0x000fe20008410000 */
[----:B------:R-:W-:-:S03]  /*2ee0*/  FMUL.FTZ R189, R15, UR6 ;  /* 0x000000060fbd7c20 */ /* 0x000fc60008410000 */
[----:B------:R-:W-:Y:S02]  /*2ef0*/  HMMA.16816.F32 R80, R8, R78, RZ ;  /* 0x0000004e0850723c */ /* 0x000fe400000018ff */
[----:B------:R-:W-:Y:S06]  /*2f00*/  MUFU.TANH R191, R24 ;  /* 0x0000001800bf7308 */ /* 0x000fec0000002400 */
[-C--:B---3--:R-:W-:Y:S02]  /*2f10*/  HMMA.16816.F32 R112, R96, R116.reuse, R112 ;  /* 0x000000746070723c */ /* 0x088fe40000001870 */
[----:B------:R2:W-:Y:S06]  /*2f20*/  MUFU.TANH R197, R25 ;  /* 0x0000001900c57308 */ /* 0x0005ec0000002400 */
[----:B------:R-:W-:Y:S01]  /*2f30*/  HMMA.16816.F32 R4, R92, R116, R4 ;  /* 0x000000745c04723c */ /* 0x000fe20000001804 */
[----:B------:R-:W-:Y:S01]  /*2f40*/  FMUL.FTZ R117, R12, UR6 ;  /* 0x000000060c757c20 */ /* 0x000fe20008410000 */
[----:B------:R-:W-:Y:S06]  /*2f50*/  MUFU.TANH R201, R32 ;  /* 0x0000002000c97308 */ /* 0x000fec0000002400 */
[----:B-1----:R-:W-:Y:S02]  /*2f60*/  HMMA.16816.F32 R28, R8, R20, RZ ;  /* 0x00000014081c723c */ /* 0x002fe400000018ff */
[----:B------:R-:W-:Y:S01]  /*2f70*/  MUFU.TANH R199, R33 ;  /* 0x0000002100c77308 */ /* 0x000fe20000002400 */
[----:B------:R-:W-:Y:S01]  /*2f80*/  FMUL.FTZ R112, R112, UR6 ;  /* 0x0000000670707c20 */ /* 0x000fe20008410000 */
[----:B------:R-:W-:Y:S01]  /*2f90*/  FMUL.FTZ R114, R114, UR6 ;  /* 0x0000000672727c20 */ /* 0x000fe20008410000 */
[----:B------:R-:W-:Y:S01]  /*2fa0*/  FMUL.FTZ R113, R113, UR6 ;  /* 0x0000000671717c20 */ /* 0x000fe20008410000 */
[----:B------:R-:W-:-:S02]  /*2fb0*/  FMUL.FTZ R115, R115, UR6 ;  /* 0x0000000673737c20 */ /* 0x000fc40008410000 */
[C---:B------:R-:W-:Y:S02]  /*2fc0*/  HMMA.16816.F32 R72, R8.reuse, R70, RZ ;  /* 0x000000460848723c */ /* 0x040fe400000018ff */
[----:B------:R-:W-:Y:S01]  /*2fd0*/  MUFU.TANH R207, R34 ;  /* 0x0000002200cf7308 */ /* 0x000fe20000002400 */
[----:B------:R-:W-:Y:S01]  /*2fe0*/  FMUL.FTZ R4, R4, UR6 ;  /* 0x0000000604047c20 */ /* 0x000fe20008410000 */
[----:B------:R-:W-:Y:S01]  /*2ff0*/  FMUL.FTZ R6, R6, UR6 ;  /* 0x0000000606067c20 */ /* 0x000fe20008410000 */
[----:B------:R-:W-:Y:S01]  /*3000*/  FMUL.FTZ R5, R5, UR6 ;  /* 0x0000000605057c20 */ /* 0x000fe20008410000 */
[----:B------:R-:W-:Y:S02]  /*3010*/  FMUL.FTZ R7, R7, UR6 ;  /* 0x0000000607077c20 */ /* 0x000fe40008410000 */
[C---:B------:R-:W-:Y:S02]  /*3020*/  HMMA.16816.F32 R64, R8.reuse, R62, RZ ;  /* 0x0000003e0840723c */ /* 0x040fe400000018ff */
[----:B------:R1:W-:Y:S06]  /*3030*/  MUFU.TANH R209, R35 ;  /* 0x0000002300d17308 */ /* 0x0003ec0000002400 */
[C---:B------:R-:W-:Y:S02]  /*3040*/  HMMA.16816.F32 R56, R8.reuse, R54, RZ ;  /* 0x000000360838723c */ /* 0x040fe400000018ff */
[----:B------:R-:W-:Y:S06]  /*3050*/  MUFU.TANH R211, R16 ;  /* 0x0000001000d37308 */ /* 0x000fec0000002400 */
[C---:B------:R-:W-:Y:S02]  /*3060*/  HMMA.16816.F32 R48, R8.reuse, R46, RZ ;  /* 0x0000002e0830723c */ /* 0x040fe400000018ff */
[----:B------:R-:W-:Y:S06]  /*3070*/  MUFU.TANH R213, R17 ;  /* 0x0000001100d57308 */ /* 0x000fec0000002400 */
[C---:B------:R-:W-:Y:S02]  /*3080*/  HMMA.16816.F32 R40, R8.reuse, R38, RZ ;  /* 0x000000260828723c */ /* 0x040fe400000018ff */
[----:B------:R-:W-:Y:S06]  /*3090*/  MUFU.TANH R217, R18 ;  /* 0x0000001200d97308 */ /* 0x000fec0000002400 */
[----:B--2---:R-:W-:Y:S02]  /*30a0*/  HMMA.16816.F32 R24, R8, R22, RZ ;  /* 0x000000160818723c */ /* 0x004fe400000018ff */
[----:B------:R2:W-:Y:S06]  /*30b0*/  MUFU.TANH R219, R19 ;  /* 0x0000001300db7308 */ /* 0x0005ec0000002400 */
[C---:B-1----:R-:W-:Y:S02]  /*30c0*/  HMMA.16816.F32 R32, R100.reuse, R20, RZ ;  /* 0x000000146420723c */ /* 0x042fe400000018ff */
[----:B------:R1:W-:Y:S06]  /*30d0*/  MUFU.TANH R223, R4 ;  /* 0x0000000400df7308 */ /* 0x0003ec0000002400 */
[C---:B------:R-:W-:Y:S02]  /*30e0*/  HMMA.16816.F32 R76, R100.reuse, R78, RZ ;  /* 0x0000004e644c723c */ /* 0x040fe400000018ff */
[----:B------:R-:W-:Y:S06]  /*30f0*/  MUFU.TANH R147, R147 ;  /* 0x0000009300937308 */ /* 0x000fec0000002400 */
        /* <DEDUP_REMOVED lines=12> */
[-C--:B--2---:R-:W-:Y:S02]  /*31c0*/  HMMA.16816.F32 R16, R100, R108.reuse, RZ ;  /* 0x0000006c6410723c */ /* 0x084fe400000018ff */
[----:B------:R-:W-:Y:S06]  /*31d0*/  MUFU.TANH R177, R177 ;  /* 0x000000b100b17308 */ /* 0x000fec0000002400 */
[----:B------:R-:W-:Y:S01]  /*31e0*/  HMMA.16816.F32 R12, R8, R108, RZ ;  /* 0x0000006c080c723c */ /* 0x000fe200000018ff */
[----:B------:R-:W-:Y:S01]  /*31f0*/  IMAD R109, R2, 0x80, R193 ;  /* 0x00000080026d7824 */ /* 0x000fe200078e02c1 */
[----:B------:R-:W-:Y:S01]  /*3200*/  VIMNMX R108, PT, PT, R142, R3, PT ;  /* 0x000000038e6c7248 */ /* 0x000fe20003fe0100 */
[----:B------:R-:W-:Y:S05]  /*3210*/  MUFU.TANH R183, R183 ;  /* 0x000000b700b77308 */ /* 0x000fea0000002400 */
[-C--:B------:R-:W-:Y:S03]  /*3220*/  HMMA.16816.F32 R100, R100, R110.reuse, RZ ;  /* 0x0000006e6464723c */ /* 0x080fe600000018ff */
[----:B------:R-:W-:Y:S05]  /*3230*/  MUFU.TANH R117, R117 ;  /* 0x0000007500757308 */ /* 0x000fea0000002400 */
[----:B------:R-:W-:Y:S03]  /*3240*/  HMMA.16816.F32 R8, R8, R110, RZ ;  /* 0x0000006e0808723c */ /* 0x000fe600000018ff */
[----:B------:R-:W-:Y:S05]  /*3250*/  MUFU.TANH R187, R187 ;  /* 0x000000bb00bb7308 */ /* 0x000fea0000002400 */
[----:B------:R-:W-:Y:S03]  /*3260*/  HMMA.16816.F32 R80, R92, R138, R80 ;  /* 0x0000008a5c50723c */ /* 0x000fe60000001850 */
[----:B------:R-:W-:Y:S05]  /*3270*/  MUFU.TANH R221, R114 ;  /* 0x0000007200dd7308 */ /* 0x000fea0000002400 */
[----:B------:R-:W-:Y:S03]  /*3280*/  HMMA.16816.F32 R44, R96, R122, R44 ;  /* 0x0000007a602c723c */ /* 0x000fe6000000182c */
[----:B------:R-:W-:Y:S05]  /*3290*/  MUFU.TANH R185, R185 ;  /* 0x000000b900b97308 */ /* 0x000fea0000002400 */
[----:B------:R-:W-:Y:S03]  /*32a0*/  HMMA.16816.F32 R12, R92, R84, R12 ;  /* 0x000000545c0c723c */ /* 0x000fe6000000180c */
[----:B------:R-:W-:Y:S01]  /*32b0*/  FMUL.FTZ R80, R80, UR6 ;  /* 0x0000000650507c20 */ /* 0x000fe20008410000 */
[----:B------:R-:W-:Y:S01]  /*32c0*/  FMUL.FTZ R82, R82, UR6 ;  /* 0x0000000652527c20 */ /* 0x000fe20008410000 */
[----:B------:R-:W-:Y:S01]  /*32d0*/  FMUL.FTZ R81, R81, UR6 ;  /* 0x0000000651517c20 */ /* 0x000fe20008410000 */
[----:B------:R-:W-:Y:S01]  /*32e0*/  FMUL.FTZ R83, R83, UR6 ;  /* 0x0000000653537c20 */ /* 0x000fe20008410000 */
[----:B------:R-:W-:Y:S01]  /*32f0*/  MUFU.TANH R189, R189 ;  /* 0x000000bd00bd7308 */ /* 0x000fe20000002400 */
[----:B------:R-:W-:Y:S07]  /*3300*/  HMMA.16816.F32 R100, R96, R86, R100 ;  /* 0x000000566064723c */ /* 0x000fee0000001864 */
[----:B------:R-:W-:Y:S01]  /*3310*/  MUFU.TANH R81, R81 ;  /* 0x0000005100517308 */ /* 0x000fe20000002400 */
[----:B------:R-:W-:Y:S03]  /*3320*/  HMMA.16816.F32 R28, R92, R88, R28 ;  /* 0x000000585c1c723c */ /* 0x000fe6000000181c */
[----:B------:R-:W-:Y:S01]  /*3330*/  FMUL.FTZ R12, R12, UR6 ;  /* 0x000000060c0c7c20 */ /* 0x000fe20008410000 */
[----:B------:R-:W-:Y:S01]  /*3340*/  FMUL.FTZ R14, R14, UR6 ;  /* 0x000000060e0e7c20 */ /* 0x000fe20008410000 */
[----:B------:R-:W-:-:S02]  /*3350*/  FMUL.FTZ R13, R13, UR6 ;  /* 0x000000060d0d7c20 */ /* 0x000fc40008410000 */
[----:B------:R-:W-:Y:S01]  /*3360*/  MUFU.TANH R203, R203 ;  /* 0x000000cb00cb7308 */ /* 0x000fe20000002400 */
[----:B------:R-:W-:Y:S03]  /*3370*/  HMMA.16816.F32 R56, R92, R126, R56 ;  /* 0x0000007e5c38723c */ /* 0x000fe60000001838 */
[----:B------:R-:W-:Y:S01]  /*3380*/  FMUL.FTZ R101, R101, UR6 ;  /* 0x0000000665657c20 */ /* 0x000fe20008410000 */
[----:B------:R-:W-:-:S03]  /*3390*/  FMUL.FTZ R103, R103, UR6 ;  /* 0x0000000667677c20 */ /* 0x000fc60008410000 */
[----:B------:R-:W-:Y:S01]  /*33a0*/  MUFU.TANH R205, R205 ;  /* 0x000000cd00cd7308 */ /* 0x000fe20000002400 */
[C---:B------:R-:W-:Y:S03]  /*33b0*/  HMMA.16816.F32 R48, R92.reuse, R122, R48 ;  /* 0x0000007a5c30723c */ /* 0x040fe60000001830 */
[----:B------:R-:W-:Y:S01]  /*33c0*/  FMUL.FTZ R28, R28, UR6 ;  /* 0x000000061c1c7c20 */ /* 0x000fe20008410000 */
[----:B------:R-:W-:Y:S01]  /*33d0*/  FMUL.FTZ R30, R30, UR6 ;  /* 0x000000061e1e7c20 */ /* 0x000fe20008410000 */
[----:B------:R-:W-:Y:S01]  /*33e0*/  FMUL.FTZ R29, R29, UR6 ;  /* 0x000000061d1d7c20 */ /* 0x000fe20008410000 */
[----:B------:R-:W-:Y:S01]  /*33f0*/  FMUL.FTZ R31, R31, UR6 ;  /* 0x000000061f1f7c20 */ /* 0x000fe20008410000 */
[----:B------:R2:W-:Y:S01]  /*3400*/  MUFU.TANH R227, R28 ;  /* 0x0000001c00e37308 */ /* 0x0005e20000002400 */
[----:B------:R-:W-:Y:S03]  /*3410*/  HMMA.16816.F32 R40, R92, R118, R40 ;  /* 0x000000765c28723c */ /* 0x000fe60000001828 */
[----:B------:R-:W-:-:S04]  /*3420*/  FMUL.FTZ R57, R57, UR6 ;  /* 0x0000000639397c20 */ /* 0x000fc80008410000 */
[----:B------:R-:W-:Y:S01]  /*3430*/  MUFU.TANH R237, R30 ;  /* 0x0000001e00ed7308 */ /* 0x000fe20000002400 */
[----:B------:R-:W-:Y:S03]  /*3440*/  HMMA.16816.F32 R72, R92, R134, R72 ;  /* 0x000000865c48723c */ /* 0x000fe60000001848 */
[----:B------:R-:W-:Y:S01]  /*3450*/  FMUL.FTZ R50, R50, UR6 ;  /* 0x0000000632327c20 */ /* 0x000fe20008410000 */
[----:B------:R-:W-:-:S03]  /*3460*/  FMUL.FTZ R51, R51, UR6 ;  /* 0x0000000633337c20 */ /* 0x000fc60008410000 */
[----:B------:R-:W-:Y:S01]  /*3470*/  MUFU.TANH R113, R113 ;  /* 0x0000007100717308 */ /* 0x000fe20000002400 */
[----:B------:R-:W-:Y:S03]  /*3480*/  HMMA.16816.F32 R24, R92, R90, R24 ;  /* 0x0000005a5c18723c */ /* 0x000fe60000001818 */
[----:B------:R-:W-:-:S04]  /*3490*/  FMUL.FTZ R43, R43, UR6 ;  /* 0x000000062b2b7c20 */ /* 0x000fc80008410000 */
[----:B------:R-:W-:Y:S01]  /*34a0*/  MUFU.TANH R115, R115 ;  /* 0x0000007300737308 */ /* 0x000fe20000002400 */
[C---:B------:R-:W-:Y:S03]  /*34b0*/  HMMA.16816.F32 R68, R96.reuse, R134, R68 ;  /* 0x000000866044723c */ /* 0x040fe60000001844 */
[----:B-1----:R-:W-:Y:S01]  /*34c0*/  FMUL.FTZ R4, R75, UR6 ;  /* 0x000000064b047c20 */ /* 0x002fe20008410000 */
[----:B------:R-:W-:Y:S01]  /*34d0*/  FMUL.FTZ R123, R74, UR6 ;  /* 0x000000064a7b7c20 */ /* 0x000fe20008410000 */
[----:B------:R-:W-:Y:S01]  /*34e0*/  FMUL.FTZ R74, R58, UR6 ;  /* 0x000000063a4a7c20 */ /* 0x000fe20008410000 */
[----:B------:R-:W-:Y:S01]  /*34f0*/  FMUL.FTZ R72, R72, UR6 ;  /* 0x0000000648487c20 */ /* 0x000fe20008410000 */
[----:B------:R-:W-:Y:S01]  /*3500*/  MUFU.TANH R5, R5 ;  /* 0x0000000500057308 */ /* 0x000fe20000002400 */
[C---:B------:R-:W-:Y:S07]  /*3510*/  HMMA.16816.F32 R76, R96.reuse, R138, R76 ;  /* 0x0000008a604c723c */ /* 0x040fee000000184c */
[----:B------:R-:W-:Y:S01]  /*3520*/  MUFU.TANH R123, R123 ;  /* 0x0000007b007b7308 */ /* 0x000fe20000002400 */
[----:B------:R-:W-:Y:S03]  /*3530*/  HMMA.16816.F32 R36, R96, R118, R36 ;  /* 0x000000766024723c */ /* 0x000fe60000001824 */
[----:B--2---:R-:W-:-:S04]  /*3540*/  FMUL.FTZ R28, R69, UR6 ;  /* 0x00000006451c7c20 */ /* 0x004fc80008410000 */
[----:B------:R-:W-:Y:S01]  /*3550*/  MUFU.TANH R119, R14 ;  /* 0x0000000e00777308 */ /* 0x000fe20000002400 */
[C---:B------:R-:W-:Y:S07]  /*3560*/  HMMA.16816.F32 R60, R96.reuse, R130, R60 ;  /* 0x00000082603c723c */ /* 0x040fee000000183c */
[----:B------:R-:W-:Y:S01]  /*3570*/  MUFU.TANH R7, R7 ;  /* 0x0000000700077308 */ /* 0x000fe20000002400 */
[----:B------:R-:W-:Y:S03]  /*3580*/  HMMA.16816.F32 R52, R96, R126, R52 ;  /* 0x0000007e6034723c */ /* 0x000fe60000001834 */
[----:B------:R-:W-:Y:S01]  /*3590*/  FMUL.FTZ R69, R37, UR6 ;  /* 0x0000000625457c20 */ /* 0x000fe20008410000 */
[----:B------:R-:W-:-:S03]  /*35a0*/  FMUL.FTZ R37, R100, UR6 ;  /* 0x0000000664257c20 */ /* 0x000fc60008410000 */
[----:B------:R1:W-:Y:S01]  /*35b0*/  MUFU.TANH R127, R12 ;  /* 0x0000000c007f7308 */ /* 0x0003e20000002400 */
[----:B------:R-:W-:Y:S03]  /*35c0*/  HMMA.16816.F32 R64, R92, R130, R64 ;  /* 0x000000825c40723c */ /* 0x000fe60000001840 */
[----:B------:R-:W-:-:S04]  /*35d0*/  FMUL.FTZ R58, R63, UR6 ;  /* 0x000000063f3a7c20 */ /* 0x000fc80008410000 */
[----:B------:R-:W-:Y:S01]  /*35e0*/  MUFU.TANH R37, R37 ;  /* 0x0000002500257308 */ /* 0x000fe20000002400 */
[----:B------:R-:W-:Y:S01]  /*35f0*/  HMMA.16816.F32 R92, R92, R86, R8 ;  /* 0x000000565c5c723c */ /* 0x000fe20000001808 */
[C-C-:B------:R-:W-:Y:S01]  /*3600*/  VIADDMNMX R10, R142.reuse, 0x8, R3.reuse, PT ;  /* 0x000000088e0a7846 */ /* 0x140fe20003800103 */
[----:B------:R-:W-:Y:S01]  /*3610*/  FMUL.FTZ R87, R45, UR6 ;  /* 0x000000062d577c20 */ /* 0x000fe20008410000 */
[C-C-:B------:R-:W-:Y:S01]  /*3620*/  VIADDMNMX R9, R142.reuse, 0x40, R3.reuse, PT ;  /* 0x000000408e097846 */ /* 0x140fe20003800103 */
[----:B------:R-:W-:Y:S01]  /*3630*/  FMUL.FTZ R8, R15, UR6 ;  /* 0x000000060f087c20 */ /* 0x000fe20008410000 */
[----:B------:R-:W-:Y:S01]  /*3640*/  VIADDMNMX R3, R142, 0x48, R3, PT ;  /* 0x000000488e037846 */ /* 0x000fe20003800103 */
[----:B------:R-:W-:Y:S01]  /*3650*/  FMUL.FTZ R15, R42, UR6 ;  /* 0x000000062a0f7c20 */ /* 0x000fe20008410000 */
[----:B------:R-:W-:Y:S01]  /*3660*/  FMUL.FTZ R42, R24, UR6 ;  /* 0x00000006182a7c20 */ /* 0x000fe20008410000 */
[C---:B------:R-:W-:Y:S01]  /*3670*/  HMMA.16816.F32 R20, R96.reuse, R90, R20 ;  /* 0x0000005a6014723c */ /* 0x040fe20000001814 */
[----:B------:R2:W-:Y:S01]  /*3680*/  MUFU.TANH R91, R80 ;  /* 0x00000050005b7308 */ /* 0x0005e20000002400 */
[----:B-1----:R-:W-:Y:S01]  /*3690*/  FMUL.FTZ R12, R56, UR6 ;  /* 0x00000006380c7c20 */ /* 0x002fe20008410000 */
[----:B------:R-:W-:Y:S01]  /*36a0*/  FMUL.FTZ R56, R49, UR6 ;  /* 0x0000000631387c20 */ /* 0x000fe20008410000 */
[----:B------:R-:W-:Y:S01]  /*36b0*/  FMUL.FTZ R49, R40, UR6 ;  /* 0x0000000628317c20 */ /* 0x000fe20008410000 */
[----:B------:R-:W-:Y:S01]  /*36c0*/  FMUL.FTZ R40, R25, UR6 ;  /* 0x0000000619287c20 */ /* 0x000fe20008410000 */
[----:B------:R-:W-:Y:S01]  /*36d0*/  FMUL.FTZ R25, R79, UR6 ;  /* 0x000000064f197c20 */ /* 0x000fe20008410000 */
[----:B------:R-:W-:Y:S01]  /*36e0*/  FMUL.FTZ R79, R60, UR6 ;  /* 0x000000063c4f7c20 */ /* 0x000fe20008410000 */
[C---:B------:R-:W-:Y:S01]  /*36f0*/  HMMA.16816.F32 R32, R96.reuse, R88, R32 ;  /* 0x000000586020723c */ /* 0x040fe20000001820 */
[----:B------:R1:W-:Y:S01]  /*3700*/  MUFU.TANH R89, R6 ;  /* 0x0000000600597308 */ /* 0x0003e20000002400 */
[----:B------:R-:W-:Y:S01]  /*3710*/  FMUL.FTZ R60, R53, UR6 ;  /* 0x00000006353c7c20 */ /* 0x000fe20008410000 */
[----:B------:R-:W-:Y:S01]  /*3720*/  FMUL.FTZ R92, R92, UR6 ;  /* 0x000000065c5c7c20 */ /* 0x000fe20008410000 */
[----:B------:R-:W-:Y:S01]  /*3730*/  FMUL.FTZ R94, R94, UR6 ;  /* 0x000000065e5e7c20 */ /* 0x000fe20008410000 */
[----:B------:R-:W-:Y:S01]  /*3740*/  FMUL.FTZ R14, R67, UR6 ;  /* 0x00000006430e7c20 */ /* 0x000fe20008410000 */
[----:B------:R-:W-:Y:S01]  /*3750*/  FMUL.FTZ R88, R44, UR6 ;  /* 0x000000062c587c20 */ /* 0x000fe20008410000 */
[----:B------:R-:W-:Y:S01]  /*3760*/  FMUL.FTZ R65, R65, UR6 ;  /* 0x0000000641417c20 */ /* 0x000fe20008410000 */
[----:B------:R-:W-:Y:S01]  /*3770*/  HMMA.16816.F32 R16, R96, R84, R16 ;  /* 0x000000546010723c */ /* 0x000fe20000001810 */
[----:B------:R3:W-:Y:S01]  /*3780*/  MUFU.TANH R53, R4 ;  /* 0x0000000400357308 */ /* 0x0007e20000002400 */
[----:B--2---:R-:W-:Y:S01]  /*3790*/  FMUL.FTZ R80, R47, UR6 ;  /* 0x000000062f507c20 */ /* 0x004fe20008410000 */
[----:B------:R-:W-:Y:S01]  /*37a0*/  FMUL.FTZ R47, R102, UR6 ;  /* 0x00000006662f7c20 */ /* 0x000fe20008410000 */
[----:B------:R-:W-:Y:S01]  /*37b0*/  FMUL.FTZ R96, R55, UR6 ;  /* 0x0000000637607c20 */ /* 0x000fe20008410000 */
[----:B------:R-:W-:Y:S01]  /*37c0*/  FMUL.FTZ R63, R20, UR6 ;  /* 0x00000006143f7c20 */ /* 0x000fe20008410000 */
[----:B------:R-:W-:Y:S01]  /*37d0*/  FMUL.FTZ R24, R70, UR6 ;  /* 0x0000000646187c20 */ /* 0x000fe20008410000 */
[----:B------:R-:W-:Y:S01]  /*37e0*/  FMUL.FTZ R98, R52, UR6 ;  /* 0x0000000634627c20 */ /* 0x000fe20008410000 */
[----:B------:R-:W-:Y:S01]  /*37f0*/  FMUL.FTZ R66, R66, UR6 ;  /* 0x0000000642427c20 */ /* 0x000fe20008410000 */
[----:B------:R-:W2:Y:S01]  /*3800*/  MUFU.TANH R47, R47 ;  /* 0x0000002f002f7308 */ /* 0x000ea20000002400 */
[----:B-1----:R-:W-:Y:S01]  /*3810*/  FMUL.FTZ R6, R73, UR6 ;  /* 0x0000000649067c20 */ /* 0x002fe20008410000 */
[----:B------:R-:W-:Y:S01]  /*3820*/  FMUL.FTZ R34, R34, UR6 ;  /* 0x0000000622227c20 */ /* 0x000fe20008410000 */
[----:B------:R-:W-:Y:S01]  /*3830*/  FMUL.FTZ R73, R59, UR6 ;  /* 0x000000063b497c20 */ /* 0x000fe20008410000 */
[----:B------:R-:W-:Y:S01]  /*3840*/  FMUL.FTZ R59, R48, UR6 ;  /* 0x00000006303b7c20 */ /* 0x000fe20008410000 */
[----:B------:R-:W-:Y:S01]  /*3850*/  FMUL.FTZ R48, R41, UR6 ;  /* 0x0000000629307c20 */ /* 0x000fe20008410000 */
[----:B------:R-:W-:Y:S01]  /*3860*/  FMUL.FTZ R32, R32, UR6 ;  /* 0x0000000620207c20 */ /* 0x000fe20008410000 */
[----:B------:R-:W-:Y:S01]  /*3870*/  FMUL.FTZ R97, R54, UR6 ;  /* 0x0000000636617c20 */ /* 0x000fe20008410000 */
[----:B------:R1:W-:Y:S01]  /*3880*/  MUFU.TANH R75, R6 ;  /* 0x00000006004b7308 */ /* 0x0003e20000002400 */
[----:B---3--:R-:W-:-:S02]  /*3890*/  VIADD R4, R109, 0xfffffff8 ;  /* 0xfffffff86d047836 */ /* 0x008fc40000000000 */
[----:B------:R-:W-:Y:S01]  /*38a0*/  FMUL.FTZ R18, R18, UR6 ;  /* 0x0000000612127c20 */ /* 0x000fe20008410000 */
[----:B------:R-:W-:Y:S01]  /*38b0*/  FMUL.FTZ R11, R16, UR6 ;  /* 0x00000006100b7c20 */ /* 0x000fe20008410000 */
[----:B------:R-:W-:Y:S01]  /*38c0*/  FMUL.FTZ R16, R64, UR6 ;  /* 0x0000000640107c20 */ /* 0x000fe20008410000 */
[----:B------:R-:W-:Y:S01]  /*38d0*/  FMUL.FTZ R64, R22, UR6 ;  /* 0x0000000616407c20 */ /* 0x000fe20008410000 */
[----:B------:R-:W-:Y:S01]  /*38e0*/  I2FP.F32.U32 R20, R4 ;  /* 0x0000000400147245 */ /* 0x000fe20000201000 */
[C---:B------:R-:W-:Y:S01]  /*38f0*/  VIADD R22, R109.reuse, 0xffffff89 ;  /* 0xffffff896d167836 */ /* 0x040fe20000000000 */
[----:B------:R-:W3:Y:S01]  /*3900*/  MUFU.TANH R45, R92 ;  /* 0x0000005c002d7308 */ /* 0x000ee20000002400 */
[----:B------:R-:W-:Y:S01]  /*3910*/  ISETP.GE.AND P3, PT, R4, R10, PT ;  /* 0x0000000a0400720c */ /* 0x000fe20003f66270 */
[----:B------:R-:W-:Y:S02]  /*3920*/  VIADD R54, R109, 0xffffffa8 ;  /* 0xffffffa86d367836 */ /* 0x000fe40000000000 */
[----:B--2---:R-:W-:Y:S01]  /*3930*/  FFMA.FTZ R47, R20, R180, R47 ;  /* 0x000000b4142f7223 */ /* 0x004fe2000001002f */
[----:B------:R-:W-:Y:S01]  /*3940*/  ISETP.GE.AND P4, PT, R4, R108, PT ;  /* 0x0000006c0400720c */ /* 0x000fe20003f86270 */
[----:B------:R-:W-:Y:S01]  /*3950*/  FFMA.FTZ R30, R20, R180, R37 ;  /* 0x000000b4141e7223 */ /* 0x000fe20000010025 */
[----:B------:R-:W-:Y:S01]  /*3960*/  FMUL.FTZ R35, R35, UR6 ;  /* 0x0000000623237c20 */ /* 0x000fe20008410000 */
[----:B------:R-:W-:Y:S01]  /*3970*/  FMUL.FTZ R33, R33, UR6 ;  /* 0x0000000621217c20 */ /* 0x000fe20008410000 */
[----:B------:R-:W2:Y:S01]  /*3980*/  MUFU.TANH R55, R94 ;  /* 0x0000005e00377308 */ /* 0x000ea20000002400 */
[----:B-1----:R-:W-:Y:S01]  /*3990*/  VIADD R6, R109, 0xffffff80 ;  /* 0xffffff806d067836 */ /* 0x002fe20000000000 */
        /* <DEDUP_REMOVED lines=8> */
[----:B------:R-:W-:Y:S01]  /*3a20*/  ISETP.GE.AND P5, PT, R6, R9, PT ;  /* 0x000000090600720c */ /* 0x000fe20003fa6270 */
[----:B---3--:R-:W-:Y:S01]  /*3a30*/  FFMA.FTZ R45, R20, R180, R45 ;  /* 0x000000b4142d7223 */ /* 0x008fe2000001002d */
[----:B------:R-:W-:Y:S01]  /*3a40*/  ISETP.GE.AND P1, PT, R6, R3, PT ;  /* 0x000000030600720c */ /* 0x000fe20003f26270 */
[----:B------:R-:W-:Y:S01]  /*3a50*/  FMUL.FTZ R95, R95, UR6 ;  /* 0x000000065f5f7c20 */ /* 0x000fe20008410000 */
[----:B------:R-:W-:-:S03]  /*3a60*/  I2FP.F32.U32 R6, R6 ;  /* 0x0000000600067245 */ /* 0x000fc60000201000 */
[----:B------:R3:W-:Y:S01]  /*3a70*/  MUFU.TANH R135, R18 ;  /* 0x0000001200877308 */ /* 0x0007e20000002400 */
[-C--:B--2---:R-:W-:Y:S01]  /*3a80*/  FFMA.FTZ R55, R20, R180.reuse, R55 ;  /* 0x000000b414377223 */ /* 0x084fe20000010037 */
[----:B------:R-:W-:Y:S01]  /*3a90*/  FFMA.FTZ R84, R6, R180, R157 ;  /* 0x000000b406547223 */ /* 0x000fe2000001009d */
[----:B------:R-:W-:-:S04]  /*3aa0*/  VIADD R20, R109, 0xffffff88 ;  /* 0xffffff886d147836 */ /* 0x000fc80000000000 */
[----:B------:R-:W-:Y:S01]  /*3ab0*/  FSEL R84, R84, -INF , !P5 ;  /* 0xff80000054547808 */ /* 0x000fe20006800000 */
[----:B------:R2:W-:Y:S01]  /*3ac0*/  MUFU.TANH R67, R82 ;  /* 0x0000005200437308 */ /* 0x0005e20000002400 */
[----:B-1----:R-:W-:Y:S01]  /*3ad0*/  FMUL.FTZ R34, R26, UR6 ;  /* 0x000000061a227c20 */ /* 0x002fe20008410000 */
[----:B------:R-:W-:Y:S01]  /*3ae0*/  FMUL.FTZ R26, R78, UR6 ;  /* 0x000000064e1a7c20 */ /* 0x000fe20008410000 */
[----:B------:R-:W-:Y:S01]  /*3af0*/  FMUL.FTZ R78, R36, UR6 ;  /* 0x00000006244e7c20 */ /* 0x000fe20008410000 */
[----:B------:R-:W-:-:S04]  /*3b00*/  FFMA.FTZ R36, R6, R180, R153 ;  /* 0x000000b406247223 */ /* 0x000fc80000010099 */
[----:B------:R1:W-:Y:S01]  /*3b10*/  MUFU.TANH R41, R72 ;  /* 0x0000004800297308 */ /* 0x0003e20000002400 */
[----:B---3--:R-:W-:Y:S01]  /*3b20*/  FMUL.FTZ R18, R71, UR6 ;  /* 0x0000000647127c20 */ /* 0x008fe20008410000 */
[----:B------:R-:W-:Y:S01]  /*3b30*/  FMUL.FTZ R71, R62, UR6 ;  /* 0x000000063e477c20 */ /* 0x000fe20008410000 */
[----:B------:R-:W-:Y:S01]  /*3b40*/  FMUL.FTZ R62, R21, UR6 ;  /* 0x00000006153e7c20 */ /* 0x000fe20008410000 */
[-C--:B------:R-:W-:Y:S01]  /*3b50*/  FFMA.FTZ R21, R6, R180.reuse, R151 ;  /* 0x000000b406157223 */ /* 0x080fe20000010097 */
[----:B------:R-:W-:Y:S01]  /*3b60*/  FSEL R36, R36, -INF , !P2 ;  /* 0xff80000024247808 */ /* 0x000fe20005000000 */
[----:B------:R-:W-:Y:S01]  /*3b70*/  FFMA.FTZ R6, R6, R180, R155 ;  /* 0x000000b406067223 */ /* 0x000fe2000001009b */
[----:B------:R-:W-:Y:S01]  /*3b80*/  ISETP.GE.AND P2, PT, R4, R9, PT ;  /* 0x000000090400720c */ /* 0x000fe20003f46270 */
[----:B------:R3:W-:Y:S01]  /*3b90*/  MUFU.TANH R47, R26 ;  /* 0x0000001a002f7308 */ /* 0x0007e20000002400 */
[----:B--2---:R-:W-:Y:S01]  /*3ba0*/  FMUL.FTZ R82, R76, UR6 ;  /* 0x000000064c527c20 */ /* 0x004fe20008410000 */
[----:B------:R-:W-:Y:S01]  /*3bb0*/  FSEL R21, R21, -INF , !P0 ;  /* 0xff80000015157808 */ /* 0x000fe20004000000 */
[----:B------:R-:W-:Y:S01]  /*3bc0*/  FMUL.FTZ R76, R38, UR6 ;  /* 0x00000006264c7c20 */ /* 0x000fe20008410000 */
[----:B------:R-:W-:Y:S01]  /*3bd0*/  ISETP.GE.AND P0, PT, R4, R3, PT ;  /* 0x000000030400720c */ /* 0x000fe20003f06270 */
[----:B------:R-:W-:Y:S01]  /*3be0*/  VIADD R4, R109, 0xffffff81 ;  /* 0xffffff816d047836 */ /* 0x000fe20000000000 */
[----:B------:R-:W-:-:S02]  /*3bf0*/  FSEL R6, R6, -INF , !P1 ;  /* 0xff80000006067808 */ /* 0x000fc40004800000 */
[----:B------:R2:W-:Y:S01]  /*3c00*/  MUFU.TANH R85, R32 ;  /* 0x0000002000557308 */ /* 0x0005e20000002400 */
[----:B-1----:R-:W-:Y:S01]  /*3c10*/  FMUL.FTZ R72, R68, UR6 ;  /* 0x0000000644487c20 */ /* 0x002fe20008410000 */
[----:B------:R-:W-:Y:S01]  /*3c20*/  FMUL.FTZ R68, R39, UR6 ;  /* 0x0000000627447c20 */ /* 0x000fe20008410000 */
[C---:B------:R-:W-:Y:S02]  /*3c30*/  ISETP.GE.AND P5, PT, R4.reuse, R108, PT ;  /* 0x0000006c0400720c */ /* 0x040fe40003fa6270 */
[C---:B------:R-:W-:Y:S02]  /*3c40*/  ISETP.GE.AND P1, PT, R4.reuse, R10, PT ;  /* 0x0000000a0400720c */ /* 0x040fe40003f26270 */
[C---:B------:R-:W-:Y:S01]  /*3c50*/  ISETP.GE.AND P4, PT, R4.reuse, R9, PT ;  /* 0x000000090400720c */ /* 0x040fe20003f86270 */
[----:B------:R-:W1:Y:S01]  /*3c60*/  MUFU.TANH R39, R82 ;  /* 0x0000005200277308 */ /* 0x000e620000002400 */
[----:B------:R-:W-:Y:S02]  /*3c70*/  ISETP.GE.AND P3, PT, R4, R3, PT ;  /* 0x000000030400720c */ /* 0x000fe40003f66270 */
[----:B------:R-:W-:-:S02]  /*3c80*/  I2FP.F32.U32 R4, R4 ;  /* 0x0000000400047245 */ /* 0x000fc40000201000 */
[----:B---3--:R-:W-:Y:S02]  /*3c90*/  I2FP.F32.U32 R26, R20 ;  /* 0x00000014001a7245 */ /* 0x008fe40000201000 */
[----:B------:R-:W-:Y:S01]  /*3ca0*/  FSEL R134, R45, -INF , !P2 ;  /* 0xff8000002d867808 */ /* 0x000fe20005000000 */
[----:B------:R-:W-:Y:S01]  /*3cb0*/  MUFU.TANH R25, R25 ;  /* 0x0000001900197308 */ /* 0x000fe20000002400 */
[----:B--2---:R-:W-:Y:S01]  /*3cc0*/  FMUL.FTZ R32, R27, UR6 ;  /* 0x000000061b207c20 */ /* 0x004fe20008410000 */
[----:B------:R-:W-:Y:S01]  /*3cd0*/  FMUL.FTZ R27, R77, UR6 ;  /* 0x000000064d1b7c20 */ /* 0x000fe20008410000 */
[----:B------:R-:W-:Y:S01]  /*3ce0*/  FMUL.FTZ R77, R61, UR6 ;  /* 0x000000063d4d7c20 */ /* 0x000fe20008410000 */
[----:B------:R-:W-:Y:S01]  /*3cf0*/  FMUL.FTZ R61, R23, UR6 ;  /* 0x00000006173d7c20 */ /* 0x000fe20008410000 */
[CC--:B------:R-:W-:Y:S01]  /*3d00*/  FFMA.FTZ R149, R4.reuse, R180.reuse, R149 ;  /* 0x000000b404957223 */ /* 0x0c0fe20000010095 */
[CC--:B------:R-:W-:Y:S01]  /*3d10*/  FFMA.FTZ R37, R4.reuse, R180.reuse, R137 ;  /* 0x000000b404257223 */ /* 0x0c0fe20000010089 */
[CC--:B------:R-:W-:Y:S01]  /*3d20*/  FFMA.FTZ R118, R4.reuse, R180.reuse, R147 ;  /* 0x000000b404767223 */ /* 0x0c0fe20000010093 */
[----:B------:R2:W3:Y:S01]  /*3d30*/  MUFU.TANH R23, R27 ;  /* 0x0000001b00177308 */ /* 0x0004e20000002400 */
[----:B------:R-:W-:Y:S01]  /*3d40*/  FSEL R120, R55, -INF , !P0 ;  /* 0xff80000037787808 */ /* 0x000fe20004000000 */
[-C--:B------:R-:W-:Y:S01]  /*3d50*/  FFMA.FTZ R4, R4, R180.reuse, R145 ;  /* 0x000000b404047223 */ /* 0x080fe20000010091 */
[----:B-1----:R-:W-:Y:S01]  /*3d60*/  FFMA.FTZ R39, R26, R180, R39 ;  /* 0x000000b41a277223 */ /* 0x002fe20000010027 */
[----:B------:R-:W-:Y:S01]  /*3d70*/  ISETP.GE.AND P2, PT, R20, R108, PT ;  /* 0x0000006c1400720c */ /* 0x000fe20003f46270 */
[----:B------:R-:W-:Y:S01]  /*3d80*/  FFMA.FTZ R86, R26, R180, R91 ;  /* 0x000000b41a567223 */ /* 0x000fe2000001005b */
[----:B------:R-:W-:-:S02]  /*3d90*/  ISETP.GE.AND P0, PT, R20, R10, PT ;  /* 0x0000000a1400720c */ /* 0x000fc40003f06270 */
[----:B------:R1:W4:Y:S01]  /*3da0*/  MUFU.TANH R99, R83 ;  /* 0x0000005300637308 */ /* 0x0003220000002400 */
[----:B------:R-:W-:Y:S02]  /*3db0*/  FSEL R118, R118, -INF , !P4 ;  /* 0xff80000076767808 */ /* 0x000fe40006000000 */
[----:B------:R-:W-:Y:S02]  /*3dc0*/  FSEL R4, R4, -INF , !P3 ;  /* 0xff80000004047808 */ /* 0x000fe40005800000 */
[----:B------:R-:W-:Y:S02]  /*3dd0*/  FSEL R44, R39, -INF , !P2 ;  /* 0xff800000272c7808 */ /* 0x000fe40005000000 */
[----:B------:R-:W-:Y:S01]  /*3de0*/  ISETP.GE.AND P4, PT, R22, R108, PT ;  /* 0x0000006c1600720c */ /* 0x000fe20003f86270 */
[----:B------:R5:W-:Y:S01]  /*3df0*/  MUFU.TANH R131, R16 ;  /* 0x0000001000837308 */ /* 0x000be20000002400 */
[----:B--2---:R-:W-:Y:S01]  /*3e00*/  FFMA.FTZ R27, R26, R180, R47 ;  /* 0x000000b41a1b7223 */ /* 0x004fe2000001002f */
[----:B------:R-:W-:Y:S01]  /*3e10*/  ISETP.GE.AND P3, PT, R22, R10, PT ;  /* 0x0000000a1600720c */ /* 0x000fe20003f66270 */
[----:B------:R-:W-:Y:S01]  /*3e20*/  FFMA.FTZ R26, R26, R180, R67 ;  /* 0x000000b41a1a7223 */ /* 0x000fe20000010043 */
[----:B------:R-:W-:-:S02]  /*3e30*/  ISETP.GE.AND P2, PT, R22, R9, PT ;  /* 0x000000091600720c */ /* 0x000fc40003f46270 */
[----:B------:R-:W-:Y:S02]  /*3e40*/  FSEL R27, R27, -INF , !P0 ;  /* 0xff8000001b1b7808 */ /* 0x000fe40004000000 */
[----:B------:R-:W-:Y:S01]  /*3e50*/  ISETP.GE.AND P0, PT, R22, R3, PT ;  /* 0x000000031600720c */ /* 0x000fe20003f06270 */
[----:B------:R-:W-:Y:S01]  /*3e60*/  MUFU.TANH R91, R65 ;  /* 0x00000041005b7308 */ /* 0x000fe20000002400 */
[----:B------:R-:W-:Y:S01]  /*3e70*/  FSEL R45, R149, -INF , !P5 ;  /* 0xff800000952d7808 */ /* 0x000fe20006800000 */
[----:B-1----:R-:W-:Y:S01]  /*3e80*/  FMUL.FTZ R83, R46, UR6 ;  /* 0x000000062e537c20 */ /* 0x002fe20008410000 */
[----:B------:R-:W-:Y:S01]  /*3e90*/  FSEL R37, R37, -INF , !P1 ;  /* 0xff80000025257808 */ /* 0x000fe20004800000 */
[C---:B------:R-:W-:Y:S01]  /*3ea0*/  VIADD R46, R109.reuse, 0xffffff98 ;  /* 0xffffff986d2e7836 */ /* 0x040fe20000000000 */
[----:B------:R-:W-:Y:S02]  /*3eb0*/  I2FP.F32.U32 R22, R22 ;  /* 0x0000001600167245 */ /* 0x000fe40000201000 */
[C---:B------:R-:W-:Y:S01]  /*3ec0*/  ISETP.GE.AND P5, PT, R20.reuse, R9, PT ;  /* 0x000000091400720c */ /* 0x040fe20003fa6270 */
[----:B------:R1:W2:Y:S01]  /*3ed0*/  MUFU.TANH R55, R72 ;  /* 0x0000004800377308 */ /* 0x0002a20000002400 */
[----:B------:R-:W-:Y:S01]  /*3ee0*/  ISETP.GE.AND P1, PT, R20, R3, PT ;  /* 0x000000031400720c */ /* 0x000fe20003f26270 */
[----:B------:R-:W-:-:S02]  /*3ef0*/  VIADD R20, R109, 0xffffff90 ;  /* 0xffffff906d147836 */ /* 0x000fc40000000000 */
[CC--:B---3--:R-:W-:Y:S01]  /*3f00*/  FFMA.FTZ R38, R22.reuse, R180.reuse, R23 ;  /* 0x000000b416267223 */ /* 0x0c8fe20000010017 */
[-C--:B------:R-:W-:Y:S01]  /*3f10*/  FFMA.FTZ R23, R22, R180.reuse, R25 ;  /* 0x000000b416177223 */ /* 0x080fe20000010019 */
[----:B------:R-:W-:Y:S01]  /*3f20*/  FSEL R86, R86, -INF , !P5 ;  /* 0xff80000056567808 */ /* 0x000fe20006800000 */
[----:B------:R-:W-:Y:S01]  /*3f30*/  FFMA.FTZ R81, R22, R180, R81 ;  /* 0x000000b416517223 */ /* 0x000fe20000010051 */
[----:B-----5:R-:W-:Y:S01]  /*3f40*/  I2FP.F32.U32 R16, R20 ;  /* 0x0000001400107245 */ /* 0x020fe20000201000 */
[----:B------:R3:W5:Y:S01]  /*3f50*/  MUFU.TANH R65, R24 ;  /* 0x0000001800417308 */ /* 0x0007620000002400 */
[----:B------:R-:W-:Y:S01]  /*3f60*/  FSEL R26, R26, -INF , !P1 ;  /* 0xff8000001a1a7808 */ /* 0x000fe20004800000 */
[-C--:B----4-:R-:W-:Y:S01]  /*3f70*/  FFMA.FTZ R70, R22, R180.reuse, R99 ;  /* 0x000000b416467223 */ /* 0x090fe20000010063 */
[----:B------:R-:W-:Y:S01]  /*3f80*/  FSEL R38, R38, -INF , !P4 ;  /* 0xff80000026267808 */ /* 0x000fe20006000000 */
[CC--:B------:R-:W-:Y:S01]  /*3f90*/  FFMA.FTZ R47, R16.reuse, R180.reuse, R133 ;  /* 0x000000b4102f7223 */ /* 0x0c0fe20000010085 */
[----:B------:R-:W-:Y:S01]  /*3fa0*/  FSEL R23, R23, -INF , !P3 ;  /* 0xff80000017177808 */ /* 0x000fe20005800000 */
[----:B------:R-:W-:Y:S01]  /*3fb0*/  FFMA.FTZ R25, R16, R180, R161 ;  /* 0x000000b410197223 */ /* 0x000fe200000100a1 */
[C---:B------:R-:W-:Y:S01]  /*3fc0*/  ISETP.GE.AND P5, PT, R20.reuse, R108, PT ;  /* 0x0000006c1400720c */ /* 0x040fe20003fa6270 */
[----:B------:R-:W4:Y:S01]  /*3fd0*/  MUFU.TANH R39, R28 ;  /* 0x0000001c00277308 */ /* 0x000f220000002400 */
[----:B------:R-:W-:Y:S01]  /*3fe0*/  ISETP.GE.AND P1, PT, R20, R10, PT ;  /* 0x0000000a1400720c */ /* 0x000fe20003f26270 */
[-C--:B-1----:R-:W-:Y:S01]  /*3ff0*/  FFMA.FTZ R72, R16, R180.reuse, R167 ;  /* 0x000000b410487223 */ /* 0x082fe200000100a7 */
[----:B------:R-:W-:Y:S01]  /*4000*/  ISETP.GE.AND P4, PT, R20, R9, PT ;  /* 0x000000091400720c */ /* 0x000fe20003f86270 */
[----:B------:R-:W-:Y:S01]  /*4010*/  FFMA.FTZ R16, R16, R180, R129 ;  /* 0x000000b410107223 */ /* 0x000fe20000010081 */
[----:B------:R-:W-:Y:S01]  /*4020*/  ISETP.GE.AND P3, PT, R20, R3, PT ;  /* 0x000000031400720c */ /* 0x000fe20003f66270 */
[----:B------:R-:W-:Y:S01]  /*4030*/  VIADD R20, R109, 0xffffff91 ;  /* 0xffffff916d147836 */ /* 0x000fe20000000000 */
[----:B------:R-:W-:Y:S01]  /*4040*/  FSEL R92, R81, -INF , !P2 ;  /* 0xff800000515c7808 */ /* 0x000fe20005000000 */
[----:B------:R1:W4:Y:S01]  /*4050*/  MUFU.TANH R99, R18 ;  /* 0x0000001200637308 */ /* 0x0003220000002400 */
[----:B------:R-:W-:Y:S01]  /*4060*/  FSEL R70, R70, -INF , !P0 ;  /* 0xff80000046467808 */ /* 0x000fe20004000000 */
[----:B------:R-:W-:Y:S01]  /*4070*/  VIADD R22, R109, 0xffffff99 ;  /* 0xffffff996d167836 */ /* 0x000fe20000000000 */
[----:B------:R-:W-:-:S02]  /*4080*/  FSEL R47, R47, -INF , !P5 ;  /* 0xff8000002f2f7808 */ /* 0x000fc40006800000 */
[----:B------:R-:W-:Y:S02]  /*4090*/  FSEL R25, R25, -INF , !P1 ;  /* 0xff80000019197808 */ /* 0x000fe40004800000 */
[C---:B------:R-:W-:Y:S01]  /*40a0*/  ISETP.GE.AND P2, PT, R20.reuse, R108, PT ;  /* 0x0000006c1400720c */ /* 0x040fe20003f46270 */
[----:B------:R-:W-:Y:S01]  /*40b0*/  MUFU.TANH R137, R66 ;  /* 0x0000004200897308 */ /* 0x000fe20000002400 */
[C---:B------:R-:W-:Y:S02]  /*40c0*/  ISETP.GE.AND P0, PT, R20.reuse, R10, PT ;  /* 0x0000000a1400720c */ /* 0x040fe40003f06270 */
[C---:B------:R-:W-:Y:S02]  /*40d0*/  ISETP.GE.AND P5, PT, R20.reuse, R9, PT ;  /* 0x000000091400720c */ /* 0x040fe40003fa6270 */
[----:B------:R-:W-:Y:S02]  /*40e0*/  ISETP.GE.AND P1, PT, R20, R3, PT ;  /* 0x000000031400720c */ /* 0x000fe40003f26270 */
[----:B------:R-:W-:Y:S01]  /*40f0*/  I2FP.F32.U32 R20, R20 ;  /* 0x0000001400147245 */ /* 0x000fe20000201000 */
[----:B------:R4:W-:Y:S01]  /*4100*/  MUFU.TANH R129, R12 ;  /* 0x0000000c00817308 */ /* 0x0009e20000002400 */
[----:B---3--:R-:W-:-:S02]  /*4110*/  I2FP.F32.U32 R24, R46 ;  /* 0x0000002e00187245 */ /* 0x008fc40000201000 */
[----:B------:R-:W-:Y:S01]  /*4120*/  FSEL R72, R72, -INF , !P4 ;  /* 0xff80000048487808 */ /* 0x000fe20006000000 */
[-C--:B------:R-:W-:Y:S01]  /*4130*/  FFMA.FTZ R112, R20, R180.reuse, R169 ;  /* 0x000000b414707223 */ /* 0x080fe200000100a9 */
[----:B------:R-:W-:Y:S01]  /*4140*/  FSEL R16, R16, -INF , !P3 ;  /* 0xff80000010107808 */ /* 0x000fe20005800000 */
[-C--:B------:R-:W-:Y:S01]  /*4150*/  FFMA.FTZ R171, R20, R180.reuse, R171 ;  /* 0x000000b414ab7223 */ /* 0x080fe200000100ab */
[CC--:B--2---:R-:W-:Y:S01]  /*4160*/  FFMA.FTZ R55, R24.reuse, R180.reuse, R55 ;  /* 0x000000b418377223 */ /* 0x0c4fe20000010037 */
[----:B-----5:R-:W-:Y:S01]  /*4170*/  FFMA.FTZ R65, R24, R180, R65 ;  /* 0x000000b418417223 */ /* 0x020fe20000010041 */
[----:B------:R-:W-:Y:S01]  /*4180*/  ISETP.GE.AND P4, PT, R46, R108, PT ;  /* 0x0000006c2e00720c */ /* 0x000fe20003f86270 */
[----:B------:R-:W-:Y:S01]  /*4190*/  FFMA.FTZ R52, R20, R180, R159 ;  /* 0x000000b414347223 */ /* 0x000fe2000001009f */
[----:B------:R-:W-:Y:S01]  /*41a0*/  ISETP.GE.AND P3, PT, R46, R10, PT ;  /* 0x0000000a2e00720c */ /* 0x000fe20003f66270 */
[-C--:B------:R-:W-:Y:S01]  /*41b0*/  FFMA.FTZ R67, R20, R180.reuse, R165 ;  /* 0x000000b414437223 */ /* 0x080fe200000100a5 */
[----:B------:R-:W-:Y:S01]  /*41c0*/  FSEL R112, R112, -INF , !P5 ;  /* 0xff80000070707808 */ /* 0x000fe20006800000 */
[CC--:B------:R-:W-:Y:S01]  /*41d0*/  FFMA.FTZ R41, R24.reuse, R180.reuse, R41 ;  /* 0x000000b418297223 */ /* 0x0c0fe20000010029 */
[----:B-1----:R-:W-:Y:S01]  /*41e0*/  FSEL R18, R171, -INF , !P1 ;  /* 0xff800000ab127808 */ /* 0x002fe20004800000 */
[----:B------:R-:W-:Y:S01]  /*41f0*/  FFMA.FTZ R82, R24, R180, R123 ;  /* 0x000000b418527223 */ /* 0x000fe2000001007b */
[----:B------:R-:W-:Y:S01]  /*4200*/  FSEL R55, R55, -INF , !P4 ;  /* 0xff80000037377808 */ /* 0x000fe20006000000 */
[----:B------:R-:W-:Y:S01]  /*4210*/  VIADD R20, R109, 0xffffffa0 ;  /* 0xffffffa06d147836 */ /* 0x000fe20000000000 */
[----:B------:R-:W-:Y:S01]  /*4220*/  FSEL R65, R65, -INF , !P3 ;  /* 0xff80000041417808 */ /* 0x000fe20005800000 */
[----:B----4-:R-:W-:Y:S01]  /*4230*/  VIADD R12, R109, 0xffffffa1 ;  /* 0xffffffa16d0c7836 */ /* 0x010fe20000000000 */
[C---:B------:R-:W-:Y:S01]  /*4240*/  ISETP.GE.AND P5, PT, R22.reuse, R108, PT ;  /* 0x0000006c1600720c */ /* 0x040fe20003fa6270 */
[----:B------:R-:W1:Y:S01]  /*4250*/  MUFU.TANH R71, R71 ;  /* 0x0000004700477308 */ /* 0x000e620000002400 */
[----:B------:R-:W-:-:S02]  /*4260*/  ISETP.GE.AND P1, PT, R22, R10, PT ;  /* 0x0000000a1600720c */ /* 0x000fc40003f26270 */
[C---:B------:R-:W-:Y:S02]  /*4270*/  ISETP.GE.AND P4, PT, R22.reuse, R9, PT ;  /* 0x000000091600720c */ /* 0x040fe40003f86270 */
[----:B------:R-:W-:Y:S02]  /*4280*/  ISETP.GE.AND P3, PT, R22, R3, PT ;  /* 0x000000031600720c */ /* 0x000fe40003f66270 */
[----:B------:R-:W-:Y:S01]  /*4290*/  I2FP.F32.U32 R22, R22 ;  /* 0x0000001600167245 */ /* 0x000fe20000201000 */
[----:B------:R2:W-:Y:S01]  /*42a0*/  MUFU.TANH R81, R14 ;  /* 0x0000000e00517308 */ /* 0x0005e20000002400 */
[----:B------:R-:W-:Y:S02]  /*42b0*/  FSEL R52, R52, -INF , !P2 ;  /* 0xff80000034347808 */ /* 0x000fe40005000000 */
[----:B------:R-:W-:Y:S01]  /*42c0*/  FSEL R67, R67, -INF , !P0 ;  /* 0xff80000043437808 */ /* 0x000fe20004000000 */
[-C--:B------:R-:W-:Y:S01]  /*42d0*/  FFMA.FTZ R28, R22, R180.reuse, R53 ;  /* 0x000000b4161c7223 */ /* 0x080fe20000010035 */
[----:B------:R-:W-:Y:S01]  /*42e0*/  ISETP.GE.AND P2, PT, R46, R9, PT ;  /* 0x000000092e00720c */ /* 0x000fe20003f46270 */
[-C--:B------:R-:W-:Y:S01]  /*42f0*/  FFMA.FTZ R24, R22, R180.reuse, R75 ;  /* 0x000000b416187223 */ /* 0x080fe2000001004b */
[----:B------:R-:W-:Y:S01]  /*4300*/  ISETP.GE.AND P0, PT, R46, R3, PT ;  /* 0x000000032e00720c */ /* 0x000fe20003f06270 */
[CC--:B------:R-:W-:Y:S01]  /*4310*/  FFMA.FTZ R46, R22.reuse, R180.reuse, R39 ;  /* 0x000000b4162e7223 */ /* 0x0c0fe20000010027 */
[----:B------:R-:W-:Y:S01]  /*4320*/  FFMA.FTZ R39, R22, R180, R99 ;  /* 0x000000b416277223 */ /* 0x000fe20000010063 */
[----:B------:R-:W-:Y:S01]  /*4330*/  FSEL R66, R41, -INF , !P2 ;  /* 0xff80000029427808 */ /* 0x000fe20005000000 */
[----:B------:R3:W-:Y:S01]  /*4340*/  MUFU.TANH R99, R57 ;  /* 0x0000003900637308 */ /* 0x0007e20000002400 */
[----:B------:R-:W-:Y:S01]  /*4350*/  FSEL R82, R82, -INF , !P0 ;  /* 0xff80000052527808 */ /* 0x000fe20004000000 */
[----:B------:R-:W-:Y:S01]  /*4360*/  VIADD R22, R109, 0xffffffa9 ;  /* 0xffffffa96d167836 */ /* 0x000fe20000000000 */
[----:B------:R-:W-:-:S02]  /*4370*/  FSEL R46, R46, -INF , !P5 ;  /* 0xff8000002e2e7808 */ /* 0x000fc40006800000 */
[----:B------:R-:W-:Y:S02]  /*4380*/  FSEL R39, R39, -INF , !P1 ;  /* 0xff80000027277808 */ /* 0x000fe40004800000 */
[C---:B------:R-:W-:Y:S01]  /*4390*/  ISETP.GE.AND P2, PT, R20.reuse, R108, PT ;  /* 0x0000006c1400720c */ /* 0x040fe20003f46270 */
[----:B------:R4:W5:Y:S01]  /*43a0*/  MUFU.TANH R123, R79 ;  /* 0x0000004f007b7308 */ /* 0x0009620000002400 */
[C---:B------:R-:W-:Y:S02]  /*43b0*/  ISETP.GE.AND P0, PT, R20.reuse, R10, PT ;  /* 0x0000000a1400720c */ /* 0x040fe40003f06270 */
[C---:B------:R-:W-:Y:S02]  /*43c0*/  ISETP.GE.AND P5, PT, R20.reuse, R9, PT ;  /* 0x000000091400720c */ /* 0x040fe40003fa6270 */
[----:B------:R-:W-:Y:S02]  /*43d0*/  ISETP.GE.AND P1, PT, R20, R3, PT ;  /* 0x000000031400720c */ /* 0x000fe40003f26270 */
[----:B------:R-:W-:Y:S01]  /*43e0*/  I2FP.F32.U32 R20, R20 ;  /* 0x0000001400147245 */ /* 0x000fe20000201000 */
[----:B------:R-:W5:Y:S01]  /*43f0*/  MUFU.TANH R75, R77 ;  /* 0x0000004d004b7308 */ /* 0x000f620000002400 */
[----:B------:R-:W-:-:S02]  /*4400*/  FSEL R24, R24, -INF , !P4 ;  /* 0xff80000018187808 */ /* 0x000fc40006000000 */
[----:B------:R-:W-:Y:S01]  /*4410*/  FSEL R28, R28, -INF , !P3 ;  /* 0xff8000001c1c7808 */ /* 0x000fe20005800000 */
[CC--:B------:R-:W-:Y:S01]  /*4420*/  FFMA.FTZ R53, R20.reuse, R180.reuse, R125 ;  /* 0x000000b414357223 */ /* 0x0c0fe2000001007d */
[----:B------:R-:W-:Y:S01]  /*4430*/  FFMA.FTZ R41, R20, R180, R175 ;  /* 0x000000b414297223 */ /* 0x000fe200000100af */
[----:B------:R-:W-:Y:S01]  /*4440*/  ISETP.GE.AND P4, PT, R12, R108, PT ;  /* 0x0000006c0c00720c */ /* 0x000fe20003f86270 */
[----:B------:R-:W-:Y:S01]  /*4450*/  FFMA.FTZ R94, R20, R180, R179 ;  /* 0x000000b4145e7223 */ /* 0x000fe200000100b3 */
[----:B------:R-:W-:Y:S01]  /*4460*/  ISETP.GE.AND P3, PT, R12, R10, PT ;  /* 0x0000000a0c00720c */ /* 0x000fe20003f66270 */
[----:B--2---:R-:W-:Y:S01]  /*4470*/  FFMA.FTZ R14, R20, R180, R121 ;  /* 0x000000b4140e7223 */ /* 0x004fe20000010079 */
[----:B------:R-:W-:Y:S01]  /*4480*/  FSEL R53, R53, -INF , !P2 ;  /* 0xff80000035357808 */ /* 0x000fe20005000000 */
[----:B------:R-:W2:Y:S01]  /*4490*/  MUFU.TANH R125, R58 ;  /* 0x0000003a007d7308 */ /* 0x000ea20000002400 */
[----:B------:R-:W-:Y:S01]  /*44a0*/  FSEL R41, R41, -INF , !P0 ;  /* 0xff80000029297808 */ /* 0x000fe20004000000 */
[----:B------:R-:W-:Y:S01]  /*44b0*/  VIADD R20, R109, 0xffffffb0 ;  /* 0xffffffb06d147836 */ /* 0x000fe20000000000 */
[----:B------:R-:W-:-:S02]  /*44c0*/  ISETP.GE.AND P2, PT, R12, R9, PT ;  /* 0x000000090c00720c */ /* 0x000fc40003f46270 */
[----:B------:R-:W-:Y:S02]  /*44d0*/  ISETP.GE.AND P0, PT, R12, R3, PT ;  /* 0x000000030c00720c */ /* 0x000fe40003f06270 */
[----:B------:R-:W-:Y:S01]  /*44e0*/  I2FP.F32.U32 R12, R12 ;  /* 0x0000000c000c7245 */ /* 0x000fe20000201000 */
[----:B------:R1:W-:Y:S01]  /*44f0*/  MUFU.TANH R121, R74 ;  /* 0x0000004a00797308 */ /* 0x0003e20000002400 */
[----:B------:R-:W-:Y:S02]  /*4500*/  FSEL R94, R94, -INF , !P5 ;  /* 0xff8000005e5e7808 */ /* 0x000fe40006800000 */
[----:B------:R-:W-:Y:S01]  /*4510*/  FSEL R14, R14, -INF , !P1 ;  /* 0xff8000000e0e7808 */ /* 0x000fe20004800000 */
[CC--:B---3--:R-:W-:Y:S01]  /*4520*/  FFMA.FTZ R57, R12.reuse, R180.reuse, R173 ;  /* 0x000000b40c397223 */ /* 0x0c8fe200000100ad */
[----:B----4-:R-:W-:Y:S01]  /*4530*/  FFMA.FTZ R79, R12, R180, R177 ;  /* 0x000000b40c4f7223 */ /* 0x010fe200000100b1 */
[----:B------:R-:W-:Y:S01]  /*4540*/  ISETP.GE.AND P5, PT, R54, R108, PT ;  /* 0x0000006c3600720c */ /* 0x000fe20003fa6270 */
[----:B------:R-:W-:Y:S01]  /*4550*/  FFMA.FTZ R90, R12, R180, R181 ;  /* 0x000000b40c5a7223 */ /* 0x000fe200000100b5 */
[----:B------:R-:W-:Y:S01]  /*4560*/  ISETP.GE.AND P1, PT, R54, R10, PT ;  /* 0x0000000a3600720c */ /* 0x000fe20003f26270 */
[----:B------:R-:W-:Y:S01]  /*4570*/  FFMA.FTZ R12, R12, R180, R183 ;  /* 0x000000b40c0c7223 */ /* 0x000fe200000100b7 */
[----:B------:R-:W-:Y:S01]  /*4580*/  FSEL R57, R57, -INF , !P4 ;  /* 0xff80000039397808 */ /* 0x000fe20006000000 */
[----:B------:R-:W-:Y:S01]  /*4590*/  MUFU.TANH R73, R73 ;  /* 0x0000004900497308 */ /* 0x000fe20000002400 */
[----:B------:R-:W-:-:S02]  /*45a0*/  FSEL R79, R79, -INF , !P3 ;  /* 0xff8000004f4f7808 */ /* 0x000fc40005800000 */
[C---:B------:R-:W-:Y:S02]  /*45b0*/  ISETP.GE.AND P4, PT, R54.reuse, R9, PT ;  /* 0x000000093600720c */ /* 0x040fe40003f86270 */
[----:B------:R-:W-:Y:S01]  /*45c0*/  ISETP.GE.AND P3, PT, R54, R3, PT ;  /* 0x000000033600720c */ /* 0x000fe20003f66270 */
[----:B-1----:R-:W-:Y:S01]  /*45d0*/  VIADD R74, R109, 0xffffffb1 ;  /* 0xffffffb16d4a7836 */ /* 0x002fe20000000000 */
[----:B------:R-:W-:Y:S01]  /*45e0*/  I2FP.F32.U32 R54, R54 ;  /* 0x0000003600367245 */ /* 0x000fe20000201000 */
[----:B------:R1:W-:Y:S01]  /*45f0*/  MUFU.TANH R133, R80 ;  /* 0x0000005000857308 */ /* 0x0003e20000002400 */
[----:B------:R-:W-:Y:S02]  /*4600*/  I2FP.F32.U32 R102, R22 ;  /* 0x0000001600667245 */ /* 0x000fe40000201000 */
[----:B------:R-:W-:Y:S01]  /*4610*/  FSEL R90, R90, -INF , !P2 ;  /* 0xff8000005a5a7808 */ /* 0x000fe20005000000 */
[CC--:B------:R-:W-:Y:S01]  /*4620*/  FFMA.FTZ R71, R54.reuse, R180.reuse, R71 ;  /* 0x000000b436477223 */ /* 0x0c0fe20000010047 */
[CC--:B-----5:R-:W-:Y:S01]  /*4630*/  FFMA.FTZ R123, R54.reuse, R180.reuse, R123 ;  /* 0x000000b4367b7223 */ /* 0x0e0fe2000001007b */
[CC--:B------:R-:W-:Y:S01]  /*4640*/  FFMA.FTZ R131, R54.reuse, R180.reuse, R131 ;  /* 0x000000b436837223 */ /* 0x0c0fe20000010083 */
[-C--:B------:R-:W-:Y:S01]  /*4650*/  FFMA.FTZ R114, R54, R180.reuse, R137 ;  /* 0x000000b436727223 */ /* 0x080fe20000010089 */
[----:B------:R-:W-:Y:S01]  /*4660*/  FSEL R12, R12, -INF , !P0 ;  /* 0xff8000000c0c7808 */ /* 0x000fe20004000000 */
[CC--:B------:R-:W-:Y:S01]  /*4670*/  FFMA.FTZ R54, R102.reuse, R180.reuse, R75 ;  /* 0x000000b466367223 */ /* 0x0c0fe2000001004b */
[----:B------:R-:W-:Y:S01]  /*4680*/  FSEL R77, R71, -INF , !P1 ;  /* 0xff800000474d7808 */ /* 0x000fe20004800000 */
[----:B--2---:R-:W-:Y:S01]  /*4690*/  FFMA.FTZ R71, R102, R180, R125 ;  /* 0x000000b466477223 */ /* 0x004fe2000001007d */
[----:B------:R-:W-:Y:S01]  /*46a0*/  ISETP.GE.AND P2, PT, R22, R108, PT ;  /* 0x0000006c1600720c */ /* 0x000fe20003f46270 */
[----:B------:R-:W-:Y:S01]  /*46b0*/  FFMA.FTZ R252, R102, R180, R81 ;  /* 0x000000b466fc7223 */ /* 0x000fe20000010051 */
[----:B------:R-:W-:Y:S01]  /*46c0*/  ISETP.GE.AND P0, PT, R22, R10, PT ;  /* 0x0000000a1600720c */ /* 0x000fe20003f06270 */
[----:B------:R2:W3:Y:S01]  /*46d0*/  MUFU.TANH R81, R98 ;  /* 0x0000006200517308 */ /* 0x0004e20000002400 */
[----:B------:R-:W-:Y:S01]  /*46e0*/  I2FP.F32.U32 R100, R20 ;  /* 0x0000001400647245 */ /* 0x000fe20000201000 */
[----:B-1----:R-:W-:Y:S01]  /*46f0*/  VIADD R80, R109, 0xffffffd8 ;  /* 0xffffffd86d507836 */ /* 0x002fe20000000000 */
[----:B------:R-:W-:-:S02]  /*4700*/  FSEL R58, R123, -INF , !P5 ;  /* 0xff8000007b3a7808 */ /* 0x000fc40006800000 */
[----:B------:R-:W-:Y:S01]  /*4710*/  ISETP.GE.AND P5, PT, R22, R9, PT ;  /* 0x000000091600720c */ /* 0x000fe20003fa6270 */
[-C--:B------:R-:W-:Y:S01]  /*4720*/  FFMA.FTZ R117, R100, R180.reuse, R117 ;  /* 0x000000b464757223 */ /* 0x080fe20000010075 */
[----:B------:R-:W-:Y:S01]  /*4730*/  ISETP.GE.AND P1, PT, R22, R3, PT ;  /* 0x000000031600720c */ /* 0x000fe20003f26270 */
[-C--:B------:R-:W-:Y:S01]  /*4740*/  FFMA.FTZ R75, R100, R180.reuse, R187 ;  /* 0x000000b4644b7223 */ /* 0x080fe200000100bb */
[----:B------:R-:W-:Y:S01]  /*4750*/  FSEL R22, R131, -INF , !P4 ;  /* 0xff80000083167808 */ /* 0x000fe20006000000 */
[----:B------:R1:W-:Y:S01]  /*4760*/  MUFU.TANH R123, R59 ;  /* 0x0000003b007b7308 */ /* 0x0003e20000002400 */
[----:B------:R-:W-:Y:S01]  /*4770*/  FSEL R114, R114, -INF , !P3 ;  /* 0xff80000072727808 */ /* 0x000fe20005800000 */
[-C--:B------:R-:W-:Y:S01]  /*4780*/  FFMA.FTZ R124, R100, R180.reuse, R191 ;  /* 0x000000b4647c7223 */ /* 0x080fe200000100bf */
[----:B------:R-:W-:Y:S01]  /*4790*/  FSEL R54, R54, -INF , !P2 ;  /* 0xff80000036367808 */ /* 0x000fe20005000000 */
[----:B------:R-:W-:Y:S01]  /*47a0*/  FFMA.FTZ R138, R100, R180, R203 ;  /* 0x000000b4648a7223 */ /* 0x000fe200000100cb */
[----:B------:R-:W-:Y:S01]  /*47b0*/  FSEL R71, R71, -INF , !P0 ;  /* 0xff80000047477808 */ /* 0x000fe20004000000 */
[C---:B------:R-:W-:Y:S01]  /*47c0*/  VIADD R100, R109.reuse, 0xffffffb8 ;  /* 0xffffffb86d647836 */ /* 0x040fe20000000000 */
[C---:B------:R-:W-:Y:S01]  /*47d0*/  ISETP.GE.AND P4, PT, R20.reuse, R108, PT ;  /* 0x0000006c1400720c */ /* 0x040fe20003f86270 */
[----:B------:R-:W4:Y:S01]  /*47e0*/  MUFU.TANH R125, R97 ;  /* 0x00000061007d7308 */ /* 0x000f220000002400 */
[C---:B------:R-:W-:Y:S01]  /*47f0*/  ISETP.GE.AND P3, PT, R20.reuse, R10, PT ;  /* 0x0000000a1400720c */ /* 0x040fe20003f66270 */
[----:B--2---:R-:W-:Y:S01]  /*4800*/  VIADD R98, R109, 0xffffffb9 ;  /* 0xffffffb96d627836 */ /* 0x004fe20000000000 */
[----:B------:R-:W-:-:S02]  /*4810*/  ISETP.GE.AND P2, PT, R20, R9, PT ;  /* 0x000000091400720c */ /* 0x000fc40003f46270 */
[----:B------:R-:W-:Y:S01]  /*4820*/  ISETP.GE.AND P0, PT, R20, R3, PT ;  /* 0x000000031400720c */ /* 0x000fe20003f06270 */
[----:B------:R-:W-:Y:S01]  /*4830*/  FFMA.FTZ R20, R102, R180, R91 ;  /* 0x000000b466147223 */ /* 0x000fe2000001005b */
[----:B------:R-:W-:Y:S01]  /*4840*/  FSEL R252, R252, -INF , !P1 ;  /* 0xff800000fcfc7808 */ /* 0x000fe20004800000 */
[----:B------:R2:W5:Y:S01]  /*4850*/  MUFU.TANH R91, R60 ;  /* 0x0000003c005b7308 */ /* 0x0005620000002400 */
[----:B-1----:R-:W-:Y:S02]  /*4860*/  FSEL R59, R117, -INF , !P4 ;  /* 0xff800000753b7808 */ /* 0x002fe40006000000 */
[----:B------:R-:W-:Y:S02]  /*4870*/  FSEL R20, R20, -INF , !P5 ;  /* 0xff80000014147808 */ /* 0x000fe40006800000 */
[----:B------:R-:W-:Y:S02]  /*4880*/  FSEL R75, R75, -INF , !P3 ;  /* 0xff8000004b4b7808 */ /* 0x000fe40005800000 */
[C---:B------:R-:W-:Y:S01]  /*4890*/  ISETP.GE.AND P5, PT, R74.reuse, R108, PT ;  /* 0x0000006c4a00720c */ /* 0x040fe20003fa6270 */
[----:B------:R1:W5:Y:S01]  /*48a0*/  MUFU.TANH R117, R96 ;  /* 0x0000006000757308 */ /* 0x0003620000002400 */
[----:B------:R-:W-:-:S02]  /*48b0*/  ISETP.GE.AND P1, PT, R74, R10, PT ;  /* 0x0000000a4a00720c */ /* 0x000fc40003f26270 */
[C---:B------:R-:W-:Y:S02]  /*48c0*/  ISETP.GE.AND P4, PT, R74.reuse, R9, PT ;  /* 0x000000094a00720c */ /* 0x040fe40003f86270 */
[----:B------:R-:W-:Y:S02]  /*48d0*/  ISETP.GE.AND P3, PT, R74, R3, PT ;  /* 0x000000034a00720c */ /* 0x000fe40003f66270 */
[----:B------:R-:W-:Y:S01]  /*48e0*/  I2FP.F32.U32 R74, R74 ;  /* 0x0000004a004a7245 */ /* 0x000fe20000201000 */
[----:B------:R5:W-:Y:S01]  /*48f0*/  MUFU.TANH R97, R56 ;  /* 0x0000003800617308 */ /* 0x000be20000002400 */
[----:B------:R-:W-:Y:S02]  /*4900*/  FSEL R124, R124, -INF , !P2 ;  /* 0xff8000007c7c7808 */ /* 0x000fe40005000000 */
[----:B------:R-:W-:Y:S01]  /*4910*/  FSEL R138, R138, -INF , !P0 ;  /* 0xff8000008a8a7808 */ /* 0x000fe20004000000 */
[CC--:B------:R-:W-:Y:S01]  /*4920*/  FFMA.FTZ R185, R74.reuse, R180.reuse, R185 ;  /* 0x000000b44ab97223 */ /* 0x0c0fe200000100b9 */
[----:B------:R-:W-:Y:S01]  /*4930*/  FFMA.FTZ R131, R74, R180, R189 ;  /* 0x000000b44a837223 */ /* 0x000fe200000100bd */
[----:B------:R-:W-:Y:S01]  /*4940*/  ISETP.GE.AND P2, PT, R100, R108, PT ;  /* 0x0000006c6400720c */ /* 0x000fe20003f46270 */
[----:B------:R-:W-:Y:S01]  /*4950*/  FFMA.FTZ R197, R74, R180, R197 ;  /* 0x000000b44ac57223 */ /* 0x000fe200000100c5 */
[----:B------:R-:W-:Y:S01]  /*4960*/  ISETP.GE.AND P0, PT, R100, R10, PT ;  /* 0x0000000a6400720c */ /* 0x000fe20003f06270 */
[----:B------:R-:W-:Y:S01]  /*4970*/  FFMA.FTZ R205, R74, R180, R205 ;  /* 0x000000b44acd7223 */ /* 0x000fe200000100cd */
[----:B--2---:R-:W-:Y:S01]  /*4980*/  FSEL R60, R185, -INF , !P5 ;  /* 0xff800000b93c7808 */ /* 0x004fe20006800000 */
[----:B------:R-:W-:Y:S01]  /*4990*/  VIADD R74, R109, 0xffffffc0 ;  /* 0xffffffc06d4a7836 */ /* 0x000fe20000000000 */
[----:B------:R-:W-:Y:S01]  /*49a0*/  FSEL R131, R131, -INF , !P1 ;  /* 0xff80000083837808 */ /* 0x000fe20004800000 */
[----:B------:R-:W-:Y:S01]  /*49b0*/  MUFU.TANH R137, R83 ;  /* 0x0000005300897308 */ /* 0x000fe20000002400 */
[C---:B------:R-:W-:Y:S01]  /*49c0*/  ISETP.GE.AND P5, PT, R100.reuse, R9, PT ;  /* 0x000000096400720c */ /* 0x040fe20003fa6270 */
[----:B-1----:R-:W-:Y:S01]  /*49d0*/  VIADD R96, R109, 0xffffffc8 ;  /* 0xffffffc86d607836 */ /* 0x002fe20000000000 */
[----:B------:R-:W-:-:S02]  /*49e0*/  ISETP.GE.AND P1, PT, R100, R3, PT ;  /* 0x000000036400720c */ /* 0x000fc40003f26270 */
[----:B------:R-:W-:Y:S02]  /*49f0*/  I2FP.F32.U32 R100, R100 ;  /* 0x0000006400647245 */ /* 0x000fe40000201000 */
[----:B------:R-:W-:Y:S01]  /*4a00*/  FSEL R250, R197, -INF , !P4 ;  /* 0xff800000c5fa7808 */ /* 0x000fe20006000000 */
[----:B------:R-:W-:Y:S01]  /*4a10*/  MUFU.TANH R83, R49 ;  /* 0x0000003100537308 */ /* 0x000fe20000002400 */
        /* <DEDUP_REMOVED lines=8> */
[----:B------:R1:W-:Y:S01]  /*4aa0*/  MUFU.TANH R129, R50 ;  /* 0x0000003200817308 */ /* 0x0003e20000002400 */
[----:B------:R-:W-:-:S02]  /*4ab0*/  FSEL R125, R125, -INF , !P0 ;  /* 0xff8000007d7d7808 */ /* 0x000fc40004000000 */
[C---:B------:R-:W-:Y:S02]  /*4ac0*/  ISETP.GE.AND P2, PT, R98.reuse, R9, PT ;  /* 0x000000096200720c */ /* 0x040fe40003f46270 */
[----:B------:R-:W-:Y:S02]  /*4ad0*/  ISETP.GE.AND P0, PT, R98, R3, PT ;  /* 0x000000036200720c */ /* 0x000fe40003f06270 */
[----:B------:R-:W-:Y:S01]  /*4ae0*/  I2FP.F32.U32 R98, R98 ;  /* 0x0000006200627245 */ /* 0x000fe20000201000 */
[----:B------:R-:W-:Y:S01]  /*4af0*/  MUFU.TANH R69, R69 ;  /* 0x0000004500457308 */ /* 0x000fe20000002400 */
[----:B------:R-:W-:Y:S02]  /*4b00*/  FSEL R248, R248, -INF , !P5 ;  /* 0xff800000f8f87808 */ /* 0x000fe40006800000 */
[----:B------:R-:W-:Y:S01]  /*4b10*/  FSEL R244, R121, -INF , !P1 ;  /* 0xff80000079f47808 */ /* 0x000fe20004800000 */
[CC--:B-----5:R-:W-:Y:S01]  /*4b20*/  FFMA.FTZ R56, R98.reuse, R180.reuse, R91 ;  /* 0x000000b462387223 */ /* 0x0e0fe2000001005b */
[----:B------:R-:W-:Y:S01]  /*4b30*/  FFMA.FTZ R91, R98, R180, R117 ;  /* 0x000000b4625b7223 */ /* 0x000fe20000010075 */
[----:B------:R-:W-:Y:S01]  /*4b40*/  ISETP.GE.AND P5, PT, R74, R108, PT ;  /* 0x0000006c4a00720c */ /* 0x000fe20003fa6270 */
[----:B------:R-:W-:Y:S01]  /*4b50*/  FFMA.FTZ R99, R98, R180, R99 ;  /* 0x000000b462637223 */ /* 0x000fe20000010063 */
[----:B------:R-:W-:Y:S01]  /*4b60*/  ISETP.GE.AND P1, PT, R74, R10, PT ;  /* 0x0000000a4a00720c */ /* 0x000fe20003f26270 */
[----:B------:R-:W-:Y:S01]  /*4b70*/  FFMA.FTZ R242, R98, R180, R73 ;  /* 0x000000b462f27223 */ /* 0x000fe20000010049 */
[----:B-1----:R-:W-:Y:S01]  /*4b80*/  I2FP.F32.U32 R50, R74 ;  /* 0x0000004a00327245 */ /* 0x002fe20000201000 */
[----:B------:R1:W-:Y:S01]  /*4b90*/  MUFU.TANH R117, R51 ;  /* 0x0000003300757308 */ /* 0x0003e20000002400 */
[----:B------:R-:W-:-:S02]  /*4ba0*/  FSEL R56, R56, -INF , !P4 ;  /* 0xff80000038387808 */ /* 0x000fc40006000000 */
[----:B------:R-:W-:Y:S01]  /*4bb0*/  FSEL R91, R91, -INF , !P3 ;  /* 0xff8000005b5b7808 */ /* 0x000fe20005800000 */
[-C--:B------:R-:W-:Y:S01]  /*4bc0*/  FFMA.FTZ R201, R50, R180.reuse, R201 ;  /* 0x000000b432c97223 */ /* 0x080fe200000100c9 */
[----:B------:R-:W-:Y:S01]  /*4bd0*/  ISETP.GE.AND P4, PT, R74, R9, PT ;  /* 0x000000094a00720c */ /* 0x000fe20003f86270 */
[-C--:B------:R-:W-:Y:S01]  /*4be0*/  FFMA.FTZ R121, R50, R180.reuse, R207 ;  /* 0x000000b432797223 */ /* 0x080fe200000100cf */
[----:B------:R-:W-:Y:S01]  /*4bf0*/  ISETP.GE.AND P3, PT, R74, R3, PT ;  /* 0x000000034a00720c */ /* 0x000fe20003f66270 */
[----:B------:R-:W-:Y:S01]  /*4c00*/  VIADD R74, R109, 0xffffffc1 ;  /* 0xffffffc16d4a7836 */ /* 0x000fe20000000000 */
[----:B------:R-:W-:Y:S01]  /*4c10*/  FSEL R132, R99, -INF , !P2 ;  /* 0xff80000063847808 */ /* 0x000fe20005000000 */
[----:B------:R2:W3:Y:S01]  /*4c20*/  MUFU.TANH R73, R88 ;  /* 0x0000005800497308 */ /* 0x0004e20000002400 */
[----:B------:R-:W-:Y:S01]  /*4c30*/  FSEL R242, R242, -INF , !P0 ;  /* 0xff800000f2f27808 */ /* 0x000fe20004000000 */
[CC--:B------:R-:W-:Y:S01]  /*4c40*/  FFMA.FTZ R211, R50.reuse, R180.reuse, R211 ;  /* 0x000000b432d37223 */ /* 0x0c0fe200000100d3 */
[----:B------:R-:W-:Y:S01]  /*4c50*/  FSEL R121, R121, -INF , !P1 ;  /* 0xff80000079797808 */ /* 0x000fe20004800000 */
[----:B------:R-:W-:Y:S01]  /*4c60*/  FFMA.FTZ R168, R50, R180, R217 ;  /* 0x000000b432a87223 */ /* 0x000fe200000100d9 */
[----:B------:R-:W-:-:S02]  /*4c70*/  ISETP.GE.AND P2, PT, R74, R108, PT ;  /* 0x0000006c4a00720c */ /* 0x000fc40003f46270 */
[----:B-1----:R-:W-:Y:S01]  /*4c80*/  FSEL R51, R201, -INF , !P5 ;  /* 0xff800000c9337808 */ /* 0x002fe20006800000 */
[----:B------:R1:W4:Y:S01]  /*4c90*/  MUFU.TANH R99, R87 ;  /* 0x0000005700637308 */ /* 0x0003220000002400 */
[C---:B------:R-:W-:Y:S02]  /*4ca0*/  ISETP.GE.AND P0, PT, R74.reuse, R10, PT ;  /* 0x0000000a4a00720c */ /* 0x040fe40003f06270 */
[C---:B------:R-:W-:Y:S02]  /*4cb0*/  ISETP.GE.AND P5, PT, R74.reuse, R9, PT ;  /* 0x000000094a00720c */ /* 0x040fe40003fa6270 */
[----:B------:R-:W-:Y:S02]  /*4cc0*/  ISETP.GE.AND P1, PT, R74, R3, PT ;  /* 0x000000034a00720c */ /* 0x000fe40003f26270 */
[----:B------:R-:W-:Y:S01]  /*4cd0*/  I2FP.F32.U32 R74, R74 ;  /* 0x0000004a004a7245 */ /* 0x000fe20000201000 */
[----:B------:R-:W-:Y:S01]  /*4ce0*/  MUFU.TANH R35, R35 ;  /* 0x0000002300237308 */ /* 0x000fe20000002400 */
[----:B------:R-:W-:Y:S01]  /*4cf0*/  FSEL R240, R211, -INF , !P4 ;  /* 0xff800000d3f07808 */ /* 0x000fe20006000000 */
[C---:B--2---:R-:W-:Y:S01]  /*4d00*/  VIADD R88, R109.reuse, 0xffffffc9 ;  /* 0xffffffc96d587836 */ /* 0x044fe20000000000 */
[----:B------:R-:W-:Y:S01]  /*4d10*/  FSEL R168, R168, -INF , !P3 ;  /* 0xff800000a8a87808 */ /* 0x000fe20005800000 */
[CC--:B------:R-:W-:Y:S01]  /*4d20*/  FFMA.FTZ R50, R74.reuse, R180.reuse, R199 ;  /* 0x000000b44a327223 */ /* 0x0c0fe200000100c7 */
[----:B------:R-:W-:Y:S01]  /*4d30*/  FFMA.FTZ R153, R74, R180, R209 ;  /* 0x000000b44a997223 */ /* 0x000fe200000100d1 */
[----:B------:R-:W-:Y:S01]  /*4d40*/  ISETP.GE.AND P4, PT, R96, R108, PT ;  /* 0x0000006c6000720c */ /* 0x000fe20003f86270 */
[----:B------:R-:W-:Y:S01]  /*4d50*/  FFMA.FTZ R152, R74, R180, R213 ;  /* 0x000000b44a987223 */ /* 0x000fe200000100d5 */
[----:B------:R-:W-:Y:S01]  /*4d60*/  ISETP.GE.AND P3, PT, R96, R10, PT ;  /* 0x0000000a6000720c */ /* 0x000fe20003f66270 */
[----:B------:R-:W-:Y:S01]  /*4d70*/  FFMA.FTZ R219, R74, R180, R219 ;  /* 0x000000b44adb7223 */ /* 0x000fe200000100db */
[----:B------:R-:W-:Y:S01]  /*4d80*/  FSEL R50, R50, -INF , !P2 ;  /* 0xff80000032327808 */ /* 0x000fe20005000000 */
[----:B------:R-:W-:Y:S01]  /*4d90*/  VIADD R74, R109, 0xffffffd0 ;  /* 0xffffffd06d4a7836 */ /* 0x000fe20000000000 */
[----:B------:R-:W-:Y:S01]  /*4da0*/  FSEL R153, R153, -INF , !P0 ;  /* 0xff80000099997808 */ /* 0x000fe20004000000 */
[----:B------:R-:W-:Y:S01]  /*4db0*/  MUFU.TANH R33, R33 ;  /* 0x0000002100217308 */ /* 0x000fe20000002400 */
[----:B------:R-:W-:-:S02]  /*4dc0*/  ISETP.GE.AND P2, PT, R96, R9, PT ;  /* 0x000000096000720c */ /* 0x000fc40003f46270 */
[----:B------:R-:W-:Y:S02]  /*4dd0*/  ISETP.GE.AND P0, PT, R96, R3, PT ;  /* 0x000000036000720c */ /* 0x000fe40003f06270 */
[----:B------:R-:W-:Y:S02]  /*4de0*/  I2FP.F32.U32 R96, R96 ;  /* 0x0000006000607245 */ /* 0x000fe40000201000 */
[----:B------:R-:W-:Y:S01]  /*4df0*/  FSEL R152, R152, -INF , !P5 ;  /* 0xff80000098987808 */ /* 0x000fe20006800000 */
[----:B------:R-:W-:Y:S01]  /*4e00*/  MUFU.TANH R29, R29 ;  /* 0x0000001d001d7308 */ /* 0x000fe20000002400 */
[----:B------:R-:W-:Y:S01]  /*4e10*/  FSEL R234, R219, -INF , !P1 ;  /* 0xff800000dbea7808 */ /* 0x000fe20004800000 */
[CC--:B---3--:R-:W-:Y:S01]  /*4e20*/  FFMA.FTZ R73, R96.reuse, R180.reuse, R73 ;  /* 0x000000b460497223 */ /* 0x0c8fe20000010049 */
[----:B------:R-:W-:Y:S01]  /*4e30*/  FFMA.FTZ R137, R96, R180, R137 ;  /* 0x000000b460897223 */ /* 0x000fe20000010089 */
[----:B------:R-:W-:Y:S01]  /*4e40*/  ISETP.GE.AND P5, PT, R88, R108, PT ;  /* 0x0000006c5800720c */ /* 0x000fe20003fa6270 */
[----:B------:R-:W-:Y:S01]  /*4e50*/  FFMA.FTZ R123, R96, R180, R123 ;  /* 0x000000b4607b7223 */ /* 0x000fe2000001007b */
[----:B------:R-:W-:Y:S01]  /*4e60*/  ISETP.GE.AND P1, PT, R88, R10, PT ;  /* 0x0000000a5800720c */ /* 0x000fe20003f26270 */
[----:B------:R-:W-:Y:S01]  /*4e70*/  FFMA.FTZ R129, R96, R180, R129 ;  /* 0x000000b460817223 */ /* 0x000fe20000010081 */
[----:B-1----:R-:W-:Y:S01]  /*4e80*/  FSEL R87, R73, -INF , !P4 ;  /* 0xff80000049577808 */ /* 0x002fe20006000000 */
[----:B------:R-:W-:Y:S01]  /*4e90*/  MUFU.TANH R31, R31 ;  /* 0x0000001f001f7308 */ /* 0x000fe20000002400 */
[----:B------:R-:W-:-:S02]  /*4ea0*/  FSEL R147, R137, -INF , !P3 ;  /* 0xff80000089937808 */ /* 0x000fc40005800000 */
[C---:B------:R-:W-:Y:S02]  /*4eb0*/  ISETP.GE.AND P4, PT, R88.reuse, R9, PT ;  /* 0x000000095800720c */ /* 0x040fe40003f86270 */
[----:B------:R-:W-:Y:S02]  /*4ec0*/  ISETP.GE.AND P3, PT, R88, R3, PT ;  /* 0x000000035800720c */ /* 0x000fe40003f66270 */
[----:B------:R-:W-:Y:S01]  /*4ed0*/  I2FP.F32.U32 R88, R88 ;  /* 0x0000005800587245 */ /* 0x000fe20000201000 */
[----:B------:R1:W-:Y:S01]  /*4ee0*/  MUFU.TANH R73, R48 ;  /* 0x0000003000497308 */ /* 0x0003e20000002400 */
[----:B------:R-:W-:Y:S02]  /*4ef0*/  FSEL R236, R123, -INF , !P2 ;  /* 0xff8000007bec7808 */ /* 0x000fe40005000000 */
[----:B------:R-:W-:Y:S01]  /*4f00*/  FSEL R178, R129, -INF , !P0 ;  /* 0xff80000081b27808 */ /* 0x000fe20004000000 */
[CC--:B----4-:R-:W-:Y:S01]  /*4f10*/  FFMA.FTZ R49, R88.reuse, R180.reuse, R99 ;  /* 0x000000b458317223 */ /* 0x0d0fe20000010063 */
        /* <DEDUP_REMOVED lines=13> */
[----:B------:R2:W3:Y:S01]  /*4ff0*/  MUFU.TANH R97, R78 ;  /* 0x0000004e00617308 */ /* 0x0004e20000002400 */
[----:B------:R-:W-:Y:S01]  /*5000*/  FSEL R174, R117, -INF , !P3 ;  /* 0xff80000075ae7808 */ /* 0x000fe20005800000 */
[CC--:B-1----:R-:W-:Y:S01]  /*5010*/  FFMA.FTZ R48, R74.reuse, R180.reuse, R215 ;  /* 0x000000b44a307223 */ /* 0x0c2fe200000100d7 */
[----:B------:R-:W-:Y:S01]  /*5020*/  FFMA.FTZ R133, R74, R180, R221 ;  /* 0x000000b44a857223 */ /* 0x000fe200000100dd */
[----:B------:R-:W-:Y:S01]  /*5030*/  ISETP.GE.AND P4, PT, R88, R108, PT ;  /* 0x0000006c5800720c */ /* 0x000fe20003f86270 */
[----:B------:R-:W-:Y:S01]  /*5040*/  FFMA.FTZ R192, R74, R180, R223 ;  /* 0x000000b44ac07223 */ /* 0x000fe200000100df */
[----:B------:R-:W-:Y:S01]  /*5050*/  ISETP.GE.AND P3, PT, R88, R10, PT ;  /* 0x0000000a5800720c */ /* 0x000fe20003f66270 */
[----:B------:R-:W-:Y:S01]  /*5060*/  FFMA.FTZ R89, R74, R180, R89 ;  /* 0x000000b44a597223 */ /* 0x000fe20000010059 */
[----:B------:R-:W-:Y:S01]  /*5070*/  FSEL R48, R48, -INF , !P2 ;  /* 0xff80000030307808 */ /* 0x000fe20005000000 */
[----:B------:R1:W4:Y:S01]  /*5080*/  MUFU.TANH R15, R76 ;  /* 0x0000004c000f7308 */ /* 0x0003220000002400 */
[----:B------:R-:W-:-:S02]  /*5090*/  FSEL R133, R133, -INF , !P0 ;  /* 0xff80000085857808 */ /* 0x000fc40004000000 */
[C---:B------:R-:W-:Y:S02]  /*50a0*/  ISETP.GE.AND P2, PT, R88.reuse, R9, PT ;  /* 0x000000095800720c */ /* 0x040fe40003f46270 */
[----:B------:R-:W-:Y:S02]  /*50b0*/  ISETP.GE.AND P0, PT, R88, R3, PT ;  /* 0x000000035800720c */ /* 0x000fe40003f06270 */
[----:B------:R-:W-:Y:S01]  /*50c0*/  I2FP.F32.U32 R88, R88 ;  /* 0x0000005800587245 */ /* 0x000fe20000201000 */
[----:B--2---:R-:W-:Y:S01]  /*50d0*/  VIADD R78, R109, 0xffffffd9 ;  /* 0xffffffd96d4e7836 */ /* 0x004fe20000000000 */
[----:B------:R-:W-:Y:S01]  /*50e0*/  FSEL R192, R192, -INF , !P5 ;  /* 0xff800000c0c07808 */ /* 0x000fe20006800000 */
[----:B------:R-:W-:Y:S01]  /*50f0*/  MUFU.TANH R63, R63 ;  /* 0x0000003f003f7308 */ /* 0x000fe20000002400 */
[----:B------:R-:W-:Y:S01]  /*5100*/  FSEL R184, R89, -INF , !P1 ;  /* 0xff80000059b87808 */ /* 0x000fe20004800000 */
[CC--:B------:R-:W-:Y:S01]  /*5110*/  FFMA.FTZ R74, R88.reuse, R180.reuse, R113 ;  /* 0x000000b4584a7223 */ /* 0x0c0fe20000010071 */
[CC--:B------:R-:W-:Y:S01]  /*5120*/  FFMA.FTZ R115, R88.reuse, R180.reuse, R115 ;  /* 0x000000b458737223 */ /* 0x0c0fe20000010073 */
[----:B------:R-:W-:Y:S01]  /*5130*/  FFMA.FTZ R186, R88, R180, R5 ;  /* 0x000000b458ba7223 */ /* 0x000fe20000010005 */
[----:B------:R-:W-:Y:S01]  /*5140*/  ISETP.GE.AND P5, PT, R80, R108, PT ;  /* 0x0000006c5000720c */ /* 0x000fe20003fa6270 */
[----:B------:R-:W-:Y:S01]  /*5150*/  FFMA.FTZ R7, R88, R180, R7 ;  /* 0x000000b458077223 */ /* 0x000fe20000010007 */
[----:B------:R-:W-:Y:S01]  /*5160*/  FSEL R74, R74, -INF , !P4 ;  /* 0xff8000004a4a7808 */ /* 0x000fe20006000000 */
[----:B------:R2:W5:Y:S01]  /*5170*/  MUFU.TANH R113, R68 ;  /* 0x0000004400717308 */ /* 0x0005620000002400 */
[----:B------:R-:W-:Y:S01]  /*5180*/  FSEL R5, R115, -INF , !P3 ;  /* 0xff80000073057808 */ /* 0x000fe20005800000 */
[----:B-1----:R-:W-:Y:S01]  /*5190*/  VIADD R76, R109, 0xffffffe0 ;  /* 0xffffffe06d4c7836 */ /* 0x002fe20000000000 */
[----:B------:R-:W-:-:S02]  /*51a0*/  ISETP.GE.AND P1, PT, R80, R10, PT ;  /* 0x0000000a5000720c */ /* 0x000fc40003f26270 */
[C---:B------:R-:W-:Y:S02]  /*51b0*/  ISETP.GE.AND P4, PT, R80.reuse, R9, PT ;  /* 0x000000095000720c */ /* 0x040fe40003f86270 */
[----:B------:R-:W-:Y:S01]  /*51c0*/  ISETP.GE.AND P3, PT, R80, R3, PT ;  /* 0x000000035000720c */ /* 0x000fe20003f66270 */
[----:B------:R1:W5:Y:S01]  /*51d0*/  MUFU.TANH R89, R43 ;  /* 0x0000002b00597308 */ /* 0x0003620000002400 */
[----:B------:R-:W-:Y:S02]  /*51e0*/  I2FP.F32.U32 R80, R80 ;  /* 0x0000005000507245 */ /* 0x000fe40000201000 */
        /* <DEDUP_REMOVED lines=10> */
[----:B------:R-:W-:Y:S01]  /*5290*/  FSEL R15, R15, -INF , !P1 ;  /* 0xff8000000f0f7808 */ /* 0x000fe20004800000 */
[----:B--2---:R-:W-:Y:S01]  /*52a0*/  VIADD R68, R109, 0xffffffe8 ;  /* 0xffffffe86d447836 */ /* 0x004fe20000000000 */
[----:B------:R-:W-:-:S02]  /*52b0*/  ISETP.GE.AND P5, PT, R78, R9, PT ;  /* 0x000000094e00720c */ /* 0x000fc40003fa6270 */
[----:B------:R-:W-:Y:S02]  /*52c0*/  ISETP.GE.AND P1, PT, R78, R3, PT ;  /* 0x000000034e00720c */ /* 0x000fe40003f26270 */
[----:B------:R-:W-:Y:S01]  /*52d0*/  I2FP.F32.U32 R78, R78 ;  /* 0x0000004e004e7245 */ /* 0x000fe20000201000 */
[----:B------:R-:W-:Y:S01]  /*52e0*/  MUFU.TANH R61, R61 ;  /* 0x0000003d003d7308 */ /* 0x000fe20000002400 */
[----:B------:R-:W-:Y:S02]  /*52f0*/  FSEL R190, R190, -INF , !P4 ;  /* 0xff800000bebe7808 */ /* 0x000fe40006000000 */
[----:B------:R-:W-:Y:S01]  /*5300*/  FSEL R176, R99, -INF , !P3 ;  /* 0xff80000063b07808 */ /* 0x000fe20005800000 */
[CC--:B-1----:R-:W-:Y:S01]  /*5310*/  FFMA.FTZ R43, R78.reuse, R180.reuse, R69 ;  /* 0x000000b44e2b7223 */ /* 0x0c2fe20000010045 */
[----:B-----5:R-:W-:Y:S01]  /*5320*/  FFMA.FTZ R113, R78, R180, R113 ;  /* 0x000000b44e717223 */ /* 0x020fe20000010071 */
[----:B------:R-:W-:Y:S01]  /*5330*/  ISETP.GE.AND P4, PT, R76, R108, PT ;  /* 0x0000006c4c00720c */ /* 0x000fe20003f86270 */
[----:B------:R-:W-:Y:S01]  /*5340*/  FFMA.FTZ R188, R78, R180, R73 ;  /* 0x000000b44ebc7223 */ /* 0x000fe20000010049 */
[----:B------:R-:W-:Y:S01]  /*5350*/  ISETP.GE.AND P3, PT, R76, R10, PT ;  /* 0x0000000a4c00720c */ /* 0x000fe20003f66270 */
[----:B------:R1:W-:Y:S01]  /*5360*/  MUFU.TANH R69, R40 ;  /* 0x0000002800457308 */ /* 0x0003e20000002400 */
[----:B------:R-:W-:Y:S01]  /*5370*/  FSEL R43, R43, -INF , !P2 ;  /* 0xff8000002b2b7808 */ /* 0x000fe20005000000 */
[----:B---3--:R-:W-:Y:S01]  /*5380*/  VIADD R42, R109, 0xffffffe1 ;  /* 0xffffffe16d2a7836 */ /* 0x008fe20000000000 */
[----:B------:R-:W-:Y:S01]  /*5390*/  FSEL R123, R113, -INF , !P0 ;  /* 0xff800000717b7808 */ /* 0x000fe20004000000 */
[----:B------:R-:W-:Y:S01]  /*53a0*/  FFMA.FTZ R89, R78, R180, R89 ;  /* 0x000000b44e597223 */ /* 0x000fe20000010059 */
[----:B------:R-:W-:-:S02]  /*53b0*/  ISETP.GE.AND P2, PT, R76, R9, PT ;  /* 0x000000094c00720c */ /* 0x000fc40003f46270 */
[----:B------:R-:W-:Y:S01]  /*53c0*/  ISETP.GE.AND P0, PT, R76, R3, PT ;  /* 0x000000034c00720c */ /* 0x000fe20003f06270 */
[----:B------:R2:W-:Y:S01]  /*53d0*/  MUFU.TANH R73, R34 ;  /* 0x0000002200497308 */ /* 0x0005e20000002400 */
[----:B------:R-:W-:Y:S02]  /*53e0*/  I2FP.F32.U32 R76, R76 ;  /* 0x0000004c004c7245 */ /* 0x000fe40000201000 */
[----:B------:R-:W-:Y:S02]  /*53f0*/  FSEL R188, R188, -INF , !P5 ;  /* 0xff800000bcbc7808 */ /* 0x000fe40006800000 */
[----:B------:R-:W-:Y:S01]  /*5400*/  FSEL R172, R89, -INF , !P1 ;  /* 0xff80000059ac7808 */ /* 0x000fe20004800000 */
[CC--:B------:R-:W-:Y:S01]  /*5410*/  FFMA.FTZ R85, R76.reuse, R180.reuse, R85 ;  /* 0x000000b44c557223 */ /* 0x0c0fe20000010055 */
[CC--:B------:R-:W-:Y:S01]  /*5420*/  FFMA.FTZ R139, R76.reuse, R180.reuse, R225 ;  /* 0x000000b44c8b7223 */ /* 0x0c0fe200000100e1 */
[CC--:B------:R-:W-:Y:S01]  /*5430*/  FFMA.FTZ R170, R76.reuse, R180.reuse, R227 ;  /* 0x000000b44caa7223 */ /* 0x0c0fe200000100e3 */
[----:B------:R-:W-:Y:S01]  /*5440*/  FFMA.FTZ R154, R76, R180, R237 ;  /* 0x000000b44c9a7223 */ /* 0x000fe200000100ed */
[----:B------:R-:W-:Y:S01]  /*5450*/  ISETP.GE.AND P5, PT, R42, R108, PT ;  /* 0x0000006c2a00720c */ /* 0x000fe20003fa6270 */
[----:B------:R-:W-:Y:S01]  /*5460*/  MUFU.TANH R11, R11 ;  /* 0x0000000b000b7308 */ /* 0x000fe20000002400 */
[----:B-1----:R-:W-:-:S02]  /*5470*/  FSEL R40, R85, -INF , !P4 ;  /* 0xff80000055287808 */ /* 0x002fc40006000000 */
[----:B------:R-:W-:Y:S02]  /*5480*/  FSEL R139, R139, -INF , !P3 ;  /* 0xff8000008b8b7808 */ /* 0x000fe40005800000 */
[C---:B------:R-:W-:Y:S02]  /*5490*/  ISETP.GE.AND P1, PT, R42.reuse, R10, PT ;  /* 0x0000000a2a00720c */ /* 0x040fe40003f26270 */
[----:B--2---:R-:W-:Y:S01]  /*54a0*/  I2FP.F32.U32 R34, R42 ;  /* 0x0000002a00227245 */ /* 0x004fe20000201000 */
[----:B------:R1:W2:Y:S01]  /*54b0*/  MUFU.TANH R85, R64 ;  /* 0x0000004000557308 */ /* 0x0002a20000002400 */
[C---:B------:R-:W-:Y:S02]  /*54c0*/  ISETP.GE.AND P4, PT, R42.reuse, R9, PT ;  /* 0x000000092a00720c */ /* 0x040fe40003f86270 */
[----:B------:R-:W-:Y:S01]  /*54d0*/  ISETP.GE.AND P3, PT, R42, R3, PT ;  /* 0x000000032a00720c */ /* 0x000fe20003f66270 */
[CC--:B------:R-:W-:Y:S01]  /*54e0*/  FFMA.FTZ R151, R34.reuse, R180.reuse, R35 ;  /* 0x000000b422977223 */ /* 0x0c0fe20000010023 */
[CC--:B------:R-:W-:Y:S01]  /*54f0*/  FFMA.FTZ R33, R34.reuse, R180.reuse, R33 ;  /* 0x000000b422217223 */ /* 0x0c0fe20000010021 */
[CC--:B------:R-:W-:Y:S01]  /*5500*/  FFMA.FTZ R29, R34.reuse, R180.reuse, R29 ;  /* 0x000000b4221d7223 */ /* 0x0c0fe2000001001d */
[----:B------:R-:W-:Y:S01]  /*5510*/  FFMA.FTZ R150, R34, R180, R31 ;  /* 0x000000b422967223 */ /* 0x000fe2000001001f */
[----:B------:R-:W3:Y:S01]  /*5520*/  MUFU.TANH R35, R62 ;  /* 0x0000003e00237308 */ /* 0x000ee20000002400 */
[----:B------:R-:W-:Y:S01]  /*5530*/  FSEL R170, R170, -INF , !P2 ;  /* 0xff800000aaaa7808 */ /* 0x000fe20005000000 */
[C---:B------:R-:W-:Y:S01]  /*5540*/  VIADD R42, R109.reuse, 0xffffffe9 ;  /* 0xffffffe96d2a7836 */ /* 0x040fe20000000000 */
[----:B------:R-:W-:Y:S01]  /*5550*/  FSEL R154, R154, -INF , !P0 ;  /* 0xff8000009a9a7808 */ /* 0x000fe20004000000 */
[----:B------:R-:W-:Y:S01]  /*5560*/  VIADD R31, R109, 0xfffffff0 ;  /* 0xfffffff06d1f7836 */ /* 0x000fe20000000000 */
[----:B------:R-:W-:-:S02]  /*5570*/  ISETP.GE.AND P2, PT, R68, R108, PT ;  /* 0x0000006c4400720c */ /* 0x000fc40003f46270 */
[----:B------:R-:W-:Y:S01]  /*5580*/  ISETP.GE.AND P0, PT, R68, R10, PT ;  /* 0x0000000a4400720c */ /* 0x000fe20003f06270 */
[----:B------:R-:W-:Y:S01]  /*5590*/  MUFU.TANH R13, R13 ;  /* 0x0000000d000d7308 */ /* 0x000fe20000002400 */
[----:B-1----:R-:W-:Y:S02]  /*55a0*/  I2FP.F32.U32 R64, R68 ;  /* 0x0000004400407245 */ /* 0x002fe40000201000 */
[----:B------:R-:W-:Y:S02]  /*55b0*/  FSEL R166, R29, -INF , !P4 ;  /* 0xff8000001da67808 */ /* 0x000fe40006000000 */
[----:B------:R-:W-:Y:S01]  /*55c0*/  FSEL R150, R150, -INF , !P3 ;  /* 0xff80000096967808 */ /* 0x000fe20005800000 */
[CC--:B------:R-:W-:Y:S01]  /*55d0*/  FFMA.FTZ R34, R64.reuse, R180.reuse, R63 ;  /* 0x000000b440227223 */ /* 0x0c0fe2000001003f */
[----:B--2---:R-:W-:Y:S01]  /*55e0*/  FFMA.FTZ R85, R64, R180, R85 ;  /* 0x000000b440557223 */ /* 0x004fe20000010055 */
[----:B------:R-:W-:Y:S01]  /*55f0*/  ISETP.GE.AND P4, PT, R42, R108, PT ;  /* 0x0000006c2a00720c */ /* 0x000fe20003f86270 */
[----:B------:R-:W-:Y:S01]  /*5600*/  FFMA.FTZ R83, R64, R180, R83 ;  /* 0x000000b440537223 */ /* 0x000fe20000010053 */
[----:B------:R-:W-:Y:S01]  /*5610*/  ISETP.GE.AND P3, PT, R42, R10, PT ;  /* 0x0000000a2a00720c */ /* 0x000fe20003f66270 */
[----:B------:R-:W-:Y:S01]  /*5620*/  FFMA.FTZ R73, R64, R180, R73 ;  /* 0x000000b440497223 */ /* 0x000fe20000010049 */
[----:B------:R-:W-:Y:S01]  /*5630*/  FSEL R34, R34, -INF , !P2 ;  /* 0xff80000022227808 */ /* 0x000fe20005000000 */
[----:B------:R-:W1:Y:S01]  /*5640*/  MUFU.TANH R63, R32 ;  /* 0x00000020003f7308 */ /* 0x000e620000002400 */
[----:B------:R-:W-:-:S02]  /*5650*/  FSEL R149, R85, -INF , !P0 ;  /* 0xff80000055957808 */ /* 0x000fc40004000000 */
[C---:B------:R-:W-:Y:S02]  /*5660*/  ISETP.GE.AND P2, PT, R42.reuse, R9, PT ;  /* 0x000000092a00720c */ /* 0x040fe40003f46270 */
[----:B------:R-:W-:Y:S02]  /*5670*/  ISETP.GE.AND P0, PT, R42, R3, PT ;  /* 0x000000032a00720c */ /* 0x000fe40003f06270 */
[----:B------:R-:W-:Y:S01]  /*5680*/  I2FP.F32.U32 R42, R42 ;  /* 0x0000002a002a7245 */ /* 0x000fe20000201000 */
[----:B------:R-:W2:Y:S01]  /*5690*/  MUFU.TANH R17, R17 ;  /* 0x0000001100117308 */ /* 0x000ea20000002400 */
[----:B------:R-:W-:Y:S02]  /*56a0*/  FSEL R33, R33, -INF , !P5 ;  /* 0xff80000021217808 */ /* 0x000fe40006800000 */
[----:B------:R-:W-:Y:S01]  /*56b0*/  FSEL R151, R151, -INF , !P1 ;  /* 0xff80000097977808 */ /* 0x000fe20004800000 */
[CC--:B---3--:R-:W-:Y:S01]  /*56c0*/  FFMA.FTZ R29, R42.reuse, R180.reuse, R35 ;  /* 0x000000b42a1d7223 */ /* 0x0c8fe20000010023 */
[-C--:B------:R-:W-:Y:S01]  /*56d0*/  FFMA.FTZ R61, R42, R180.reuse, R61 ;  /* 0x000000b42a3d7223 */ /* 0x080fe2000001003d */
[----:B------:R-:W-:Y:S01]  /*56e0*/  ISETP.GE.AND P5, PT, R68, R9, PT ;  /* 0x000000094400720c */ /* 0x000fe20003fa6270 */
[-C--:B------:R-:W-:Y:S01]  /*56f0*/  FFMA.FTZ R69, R42, R180.reuse, R69 ;  /* 0x000000b42a457223 */ /* 0x080fe20000010045 */
[----:B------:R-:W-:Y:S01]  /*5700*/  ISETP.GE.AND P1, PT, R68, R3, PT ;  /* 0x000000034400720c */ /* 0x000fe20003f26270 */
[----:B------:R-:W3:Y:S01]  /*5710*/  MUFU.TANH R19, R19 ;  /* 0x0000001300137308 */ /* 0x000ee20000002400 */
[----:B------:R-:W-:Y:S01]  /*5720*/  FSEL R160, R83, -INF , !P5 ;  /* 0xff80000053a07808 */ /* 0x000fe20006800000 */
[----:B-1----:R-:W-:Y:S01]  /*5730*/  FFMA.FTZ R63, R42, R180, R63 ;  /* 0x000000b42a3f7223 */ /* 0x002fe2000001003f */
[----:B------:R-:W-:-:S02]  /*5740*/  FSEL R148, R73, -INF , !P1 ;  /* 0xff80000049947808 */ /* 0x000fc40004800000 */
[----:B------:R-:W-:Y:S02]  /*5750*/  FSEL R29, R29, -INF , !P4 ;  /* 0xff8000001d1d7808 */ /* 0x000fe40006000000 */
[----:B------:R-:W-:Y:S01]  /*5760*/  FSEL R137, R61, -INF , !P3 ;  /* 0xff8000003d897808 */ /* 0x000fe20005800000 */
[----:B------:R1:W4:Y:S01]  /*5770*/  MUFU.TANH R35, R8 ;  /* 0x0000000800237308 */ /* 0x0003220000002400 */
[C---:B------:R-:W-:Y:S02]  /*5780*/  ISETP.GE.AND P5, PT, R31.reuse, R108, PT ;  /* 0x0000006c1f00720c */ /* 0x040fe40003fa6270 */
[C---:B------:R-:W-:Y:S02]  /*5790*/  ISETP.GE.AND P1, PT, R31.reuse, R10, PT ;  /* 0x0000000a1f00720c */ /* 0x040fe40003f26270 */
[C---:B------:R-:W-:Y:S02]  /*57a0*/  ISETP.GE.AND P4, PT, R31.reuse, R9, PT ;  /* 0x000000091f00720c */ /* 0x040fe40003f86270 */
[----:B------:R-:W-:Y:S01]  /*57b0*/  ISETP.GE.AND P3, PT, R31, R3, PT ;  /* 0x000000031f00720c */ /* 0x000fe20003f66270 */
[----:B------:R-:W5:Y:S01]  /*57c0*/  MUFU.TANH R93, R93 ;  /* 0x0000005d005d7308 */ /* 0x000f620000002400 */
[----:B------:R-:W-:Y:S01]  /*57d0*/  I2FP.F32.U32 R32, R31 ;  /* 0x0000001f00207245 */ /* 0x000fe20000201000 */
[----:B------:R-:W-:Y:S01]  /*57e0*/  VIADD R31, R109, 0xfffffff1 ;  /* 0xfffffff16d1f7836 */ /* 0x000fe20000000000 */
[----:B------:R-:W-:-:S02]  /*57f0*/  FSEL R156, R69, -INF , !P2 ;  /* 0xff800000459c7808 */ /* 0x000fc40005000000 */
[----:B------:R-:W-:Y:S01]  /*5800*/  FSEL R144, R63, -INF , !P0 ;  /* 0xff8000003f907808 */ /* 0x000fe20004000000 */
[CC--:B------:R-:W-:Y:S01]  /*5810*/  FFMA.FTZ R11, R32.reuse, R180.reuse, R11 ;  /* 0x000000b4200b7223 */ /* 0x0c0fe2000001000b */
[----:B------:R-:W-:Y:S01]  /*5820*/  I2FP.F32.U32 R62, R31 ;  /* 0x0000001f003e7245 */ /* 0x000fe20000201000 */
[CC--:B------:R-:W-:Y:S01]  /*5830*/  FFMA.FTZ R117, R32.reuse, R180.reuse, R135 ;  /* 0x000000b420757223 */ /* 0x0c0fe20000010087 */
[CC--:B------:R-:W-:Y:S01]  /*5840*/  FFMA.FTZ R127, R32.reuse, R180.reuse, R127 ;  /* 0x000000b4207f7223 */ /* 0x0c0fe2000001007f */
[-C--:B------:R-:W-:Y:S01]  /*5850*/  FFMA.FTZ R119, R32, R180.reuse, R119 ;  /* 0x000000b420777223 */ /* 0x080fe20000010077 */
[----:B------:R-:W5:Y:S01]  /*5860*/  MUFU.TANH R95, R95 ;  /* 0x0000005f005f7308 */ /* 0x000f620000002400 */
[----:B------:R-:W-:Y:S01]  /*5870*/  FSEL R32, R11, -INF , !P5 ;  /* 0xff8000000b207808 */ /* 0x000fe20006800000 */
[----:B------:R-:W-:Y:S01]  /*5880*/  FFMA.FTZ R13, R62, R180, R13 ;  /* 0x000000b43e0d7223 */ /* 0x000fe2000001000d */
[----:B------:R-:W-:Y:S01]  /*5890*/  ISETP.GE.AND P5, PT, R31, R9, PT ;  /* 0x000000091f00720c */ /* 0x000fe20003fa6270 */
[----:B-1----:R-:W-:-:S02]  /*58a0*/  VIADD R8, R109, 0xfffffff9 ;  /* 0xfffffff96d087836 */ /* 0x002fc40000000000 */
[CC--:B--2---:R-:W-:Y:S01]  /*58b0*/  FFMA.FTZ R17, R62.reuse, R180.reuse, R17 ;  /* 0x000000b43e117223 */ /* 0x0c4fe20000010011 */
[-C--:B---3--:R-:W-:Y:S01]  /*58c0*/  FFMA.FTZ R19, R62, R180.reuse, R19 ;  /* 0x000000b43e137223 */ /* 0x088fe20000010013 */
[----:B------:R-:W-:Y:S01]  /*58d0*/  FSEL R136, R13, -INF , !P5 ;  /* 0xff8000000d887808 */ /* 0x000fe20006800000 */
[----:B------:R-:W1:Y:S01]  /*58e0*/  MUFU.TANH R101, R101 ;  /* 0x0000006500657308 */ /* 0x000e620000002400 */
[----:B------:R-:W-:Y:S01]  /*58f0*/  ISETP.NE.AND P5, PT, R2, 0x1, PT ;  /* 0x000000010200780c */ /* 0x000fe20003fa5270 */
[----:B----4-:R-:W-:Y:S01]  /*5900*/  FFMA.FTZ R35, R62, R180, R35 ;  /* 0x000000b43e237223 */ /* 0x010fe20000010023 */
[----:B------:R-:W-:Y:S01]  /*5910*/  BAR.SYNC.DEFER_BLOCKING 0x0 ;  /* 0x0000000000007b1d */ /* 0x000fe20000010000 */
[C---:B------:R-:W-:Y:S02]  /*5920*/  ISETP.GE.AND P2, PT, R31.reuse, R108, PT ;  /* 0x0000006c1f00720c */ /* 0x040fe40003f46270 */
[----:B------:R-:W-:Y:S02]  /*5930*/  ISETP.GE.AND P0, PT, R31, R10, PT ;  /* 0x0000000a1f00720c */ /* 0x000fe40003f06270 */
[----:B------:R-:W-:Y:S01]  /*5940*/  I2FP.F32.U32 R64, R8 ;  /* 0x0000000800407245 */ /* 0x000fe20000201000 */
[----:B------:R-:W2:Y:S01]  /*5950*/  MUFU.TANH R103, R103 ;  /* 0x0000006700677308 */ /* 0x000ea20000002400 */
[----:B------:R-:W-:-:S02]  /*5960*/  FSEL R142, R127, -INF , !P4 ;  /* 0xff8000007f8e7808 */ /* 0x000fc40006000000 */
[----:B------:R-:W-:Y:S01]  /*5970*/  FSEL R126, R119, -INF , !P3 ;  /* 0xff800000777e7808 */ /* 0x000fe20005800000 */
[CC--:B-----5:R-:W-:Y:S01]  /*5980*/  FFMA.FTZ R93, R64.reuse, R180.reuse, R93 ;  /* 0x000000b4405d7223 */ /* 0x0e0fe2000001005d */
[----:B------:R-:W-:Y:S01]  /*5990*/  FSEL R42, R17, -INF , !P2 ;  /* 0xff800000112a7808 */ /* 0x000fe20005000000 */
[----:B------:R-:W-:Y:S01]  /*59a0*/  FFMA.FTZ R95, R64, R180, R95 ;  /* 0x000000b4405f7223 */ /* 0x000fe2000001005f */
[----:B------:R-:W-:Y:S02]  /*59b0*/  FSEL R115, R19, -INF , !P0 ;  /* 0xff80000013737808 */ /* 0x000fe40004000000 */
[C---:B------:R-:W-:Y:S02]  /*59c0*/  ISETP.GE.AND P4, PT, R8.reuse, R108, PT ;  /* 0x0000006c0800720c */ /* 0x040fe40003f86270 */
[C---:B------:R-:W-:Y:S02]  /*59d0*/  ISETP.GE.AND P3, PT, R8.reuse, R10, PT ;  /* 0x0000000a0800720c */ /* 0x040fe40003f66270 */
[----:B------:R-:W-:-:S02]  /*59e0*/  ISETP.GE.AND P2, PT, R8, R9, PT ;  /* 0x000000090800720c */ /* 0x000fc40003f46270 */
[-C--:B------:R-:W-:Y:S01]  /*59f0*/  ISETP.GE.AND P0, PT, R8, R3.reuse, PT ;  /* 0x000000030800720c */ /* 0x080fe20003f06270 */
[CC--:B-1----:R-:W-:Y:S01]  /*5a00*/  FFMA.FTZ R8, R64.reuse, R180.reuse, R101 ;  /* 0x000000b440087223 */ /* 0x0c2fe20000010065 */
[----:B------:R-:W-:Y:S01]  /*5a10*/  FSEL R117, R117, -INF , !P1 ;  /* 0xff80000075757808 */ /* 0x000fe20004800000 */
[----:B--2---:R-:W-:Y:S01]  /*5a20*/  FFMA.FTZ R103, R64, R180, R103 ;  /* 0x000000b440677223 */ /* 0x004fe20000010067 */
[----:B------:R-:W-:Y:S02]  /*5a30*/  ISETP.GE.AND P1, PT, R31, R3, PT ;  /* 0x000000031f00720c */ /* 0x000fe40003f26270 */
[----:B------:R-:W-:Y:S02]  /*5a40*/  FSEL R8, R8, -INF , !P4 ;  /* 0xff80000008087808 */ /* 0x000fe40006000000 */
[----:B------:R-:W-:Y:S02]  /*5a50*/  FSEL R122, R35, -INF , !P1 ;  /* 0xff800000237a7808 */ /* 0x000fe40004800000 */
[----:B------:R-:W-:-:S02]  /*5a60*/  FSEL R103, R103, -INF , !P3 ;  /* 0xff80000067677808 */ /* 0x000fc40005800000 */
        /* <DEDUP_REMOVED lines=15> */
[--C-:B------:R-:W-:Y:S02]  /*5b60*/  @!P0 LEA.HI.X R62, R104, R89, R105.reuse, 0x5, P3 ;  /* 0x00000059683e8211 */ /* 0x100fe400018f2c69 */
[----:B------:R-:W-:Y:S02]  /*5b70*/  @!P0 LEA R98, P3, R64, R229, 0x1 ;  /* 0x000000e540628211 */ /* 0x000fe400078608ff */
[----:B------:R-:W-:-:S02]  /*5b80*/  @!P0 LEA.HI.X R68, R104, R89, R105, 0x6, P2 ;  /* 0x0000005968448211 */ /* 0x000fc400010f3469 */
[----:B------:R-:W-:Y:S02]  /*5b90*/  @!P1 LEA.HI.X R101, R88, R235, R89, 0x1, P4 ;  /* 0x000000eb58659211 */ /* 0x000fe400020f0c59 */
        /* <DEDUP_REMOVED lines=29> */
.L_x_706:
[----:B------:R-:W-:Y:S05]  /*5d70*/  BSYNC.RECONVERGENT B0 ;  /* 0x0000000000007941 */ /* 0x000fea0003800200 */
.L_x_705:
[----:B------:R-:W0:Y:S02]  /*5d80*/  LDGDEPBAR ;  /* 0x00000000000079af */ /* 0x000e240000000000 */
.L_x_704:
[----:B------:R-:W-:Y:S01]  /*5d90*/  FMNMX3.FTZ R11, R36, R45, R44, !PT ;  /* 0x0000002d240b7276 */ /* 0x000fe2000781002c */
[----:B------:R-:W3:Y:S01]  /*5da0*/  LDCU UR5, c[0x0][0x45c] ;  /* 0x00008b80ff0577ac */ /* 0x000ee20008000800 */
[----:B------:R-:W-:Y:S02]  /*5db0*/  IADD3 R238, PT, PT, R146, R143, RZ ;  /* 0x0000008f92ee7210 */ /* 0x000fe40007ffe0ff */
[----:B------:R-:W-:Y:S02]  /*5dc0*/  FMNMX3.FTZ R11, R11, R38, R47, !PT ;  /* 0x000000260b0b7276 */ /* 0x000fe4000781002f */
[----:B------:R-:W-:Y:S02]  /*5dd0*/  LEA R238, R238, UR4, 0x1 ;  /* 0x00000004eeee7c11 */ /* 0x000fe4000f8e08ff */
[----:B------:R-:W-:Y:S02]  /*5de0*/  FMNMX3.FTZ R11, R11, R52, R55, !PT ;  /* 0x000000340b0b7276 */ /* 0x000fe40007810037 */
[----:B------:R-:W-:Y:S01]  /*5df0*/  IADD3 R237, PT, PT, R238, 0x4000, RZ ;  /* 0x00004000eeed7810 */ /* 0x000fe20007ffe0ff */
[----:B------:R-:W-:Y:S01]  /*5e00*/  LDSM.16.MT88.4 R200, [R238+0x4000] ;  /* 0x00400000eec8783b */ /* 0x000fe20000004200 */
        /* <DEDUP_REMOVED lines=12> */
[----:B--2---:R-:W-:-:S05]  /*5ed0*/  FMNMX.FTZ R62, R8, R11, !PT ;  /* 0x0000000b083e7209 */ /* 0x004fca0007810000 */
[----:B------:R-:W2:Y:S02]  /*5ee0*/  SHFL.BFLY PT, R13, R62, 0x2, 0x1f ;  /* 0x0c401f003e0d7f89 */ /* 0x000ea400000e0000 */
[----:B--2---:R-:W-:-:S05]  /*5ef0*/  FMNMX.FTZ R13, R62, R13, !PT ;  /* 0x0000000d3e0d7209 */ /* 0x004fca0007810000 */
[----:B------:R-:W2:Y:S02]  /*5f00*/  SHFL.BFLY PT, R130, R13, 0x1, 0x1f ;  /* 0x0c201f000d827f89 */ /* 0x000ea400000e0000 */
[----:B--2---:R-:W-:-:S04]  /*5f10*/  FMNMX.FTZ R130, R13, R130, !PT ;  /* 0x000000820d827209 */ /* 0x004fc80007810000 */
[C---:B------:R-:W-:Y:S01]  /*5f20*/  FSETP.NEU.FTZ.AND P0, PT, R130.reuse, -INF , PT ;  /* 0xff8000008200780b */ /* 0x040fe20003f1d000 */
[----:B---3--:R-:W-:-:S05]  /*5f30*/  FMUL.FTZ R11, R130, UR5 ;  /* 0x00000005820b7c20 */ /* 0x008fca0008410000 */
[----:B------:R-:W-:-:S05]  /*5f40*/  FSEL R11, R11, RZ, P0 ;  /* 0x000000ff0b0b7208 */ /* 0x000fca0000000000 */
[----:B------:R-:W-:Y:S01]  /*5f50*/  FFMA.FTZ R102, R36, UR5, -R11 ;  /* 0x0000000524667c23 */ /* 0x000fe2000801080b */
[----:B------:R-:W-:Y:S01]  /*5f60*/  FMNMX3.FTZ R36, R21, R37, R27, !PT ;  /* 0x0000002515247276 */ /* 0x000fe2000781001b */
[--C-:B------:R-:W-:Y:S01]  /*5f70*/  FFMA.FTZ R64, R57, UR5, -R11.reuse ;  /* 0x0000000539407c23 */ /* 0x100fe2000801080b */
[--C-:B------:R-:W-:Y:S01]  /*5f80*/  FFMA.FTZ R57, R51, UR5, -R11.reuse ;  /* 0x0000000533397c23 */ /* 0x100fe2000801080b */
[----:B------:R-:W-:Y:S01]  /*5f90*/  FFMA.FTZ R51, R7, UR5, -R11 ;  /* 0x0000000507337c23 */ /* 0x000fe2000801080b */
[----:B------:R-:W-:Y:S01]  /*5fa0*/  FMNMX3.FTZ R36, R36, R23, R25, !PT ;  /* 0x0000001724247276 */ /* 0x000fe20007810019 */
[--C-:B------:R-:W-:Y:S01]  /*5fb0*/  FFMA.FTZ R63, R58, UR5, -R11.reuse ;  /* 0x000000053a3f7c23 */ /* 0x100fe2000801080b */
[--C-:B------:R-:W-:Y:S01]  /*5fc0*/  FFMA.FTZ R58, R56, UR5, -R11.reuse ;  /* 0x00000005383a7c23 */ /* 0x100fe2000801080b */
[----:B-1----:R-:W-:Y:S01]  /*5fd0*/  FFMA.FTZ R100, R44, UR5, -R11 ;  /* 0x000000052c647c23 */ /* 0x002fe2000801080b */
[----:B------:R-:W-:Y:S01]  /*5fe0*/  FMNMX3.FTZ R36, R36, R67, R65, !PT ;  /* 0x0000004324247276 */ /* 0x000fe20007810041 */
[--C-:B------:R-:W-:Y:S01]  /*5ff0*/  FFMA.FTZ R69, R53, UR5, -R11.reuse ;  /* 0x0000000535457c23 */ /* 0x100fe2000801080b */
[--C-:B------:R-:W-:Y:S01]  /*6000*/  FFMA.FTZ R62, R54, UR5, -R11.reuse ;  /* 0x00000005363e7c23 */ /* 0x100fe2000801080b */
        /* <DEDUP_REMOVED lines=30> */
[----:B------:R-:W-:Y:S01]  /*61f0*/  FFMA.FTZ R42, R8, UR5, -R11 ;  /* 0x00000005082a7c23 */ /* 0x000fe2000801080b */
[----:B------:R-:W-:Y:S01]  /*6200*/  FMNMX3.FTZ R11, R6, R4, R26, !PT ;  /* 0x00000004060b7276 */ /* 0x000fe2000781001a */
[----:B------:R-:W-:Y:S01]  /*6210*/  MUFU.EX2 R102, R102 ;  /* 0x0000006600667308 */ /* 0x000fe20000000800 */
[----:B------:R-:W-:-:S02]  /*6220*/  FMNMX3.FTZ R36, R36, R123, R139, !PT ;  /* 0x0000007b24247276 */ /* 0x000fc4000781008b */
[----:B------:R-:W-:Y:S02]  /*6230*/  FMNMX3.FTZ R11, R11, R70, R16, !PT ;  /* 0x000000460b0b7276 */ /* 0x000fe40007810010 */
[----:B------:R-:W-:Y:S02]  /*6240*/  FMNMX3.FTZ R36, R36, R151, R149, !PT ;  /* 0x0000009724247276 */ /* 0x000fe40007810095 */
[----:B------:R-:W-:Y:S01]  /*6250*/  FMNMX3.FTZ R11, R11, R18, R82, !PT ;  /* 0x000000120b0b7276 */ /* 0x000fe20007810052 */
[----:B------:R-:W1:Y:S01]  /*6260*/  MUFU.EX2 R99, R99 ;  /* 0x0000006300637308 */ /* 0x000e620000000800 */
[----:B------:R-:W-:Y:S02]  /*6270*/  FMNMX3.FTZ R36, R36, R137, R117, !PT ;  /* 0x0000008924247276 */ /* 0x000fe40007810075 */
[----:B------:R-:W-:Y:S02]  /*6280*/  FMNMX3.FTZ R11, R11, R28, R14, !PT ;  /* 0x0000001c0b0b7276 */ /* 0x000fe4000781000e */
[----:B------:R-:W-:-:S02]  /*6290*/  FMNMX3.FTZ R36, R36, R115, R111, !PT ;  /* 0x0000007324247276 */ /* 0x000fc4000781006f */
[----:B------:R-:W-:Y:S01]  /*62a0*/  FMNMX3.FTZ R11, R11, R12, R114, !PT ;  /* 0x0000000c0b0b7276 */ /* 0x000fe20007810072 */
[----:B------:R-:W-:Y:S01]  /*62b0*/  MUFU.EX2 R100, R100 ;  /* 0x0000006400647308 */ /* 0x000fe20000000800 */
[----:B------:R-:W-:Y:S02]  /*62c0*/  FMNMX.FTZ R13, R103, R36, !PT ;  /* 0x00000024670d7209 */ /* 0x000fe40007810000 */
[----:B------:R-:W-:-:S03]  /*62d0*/  FMNMX3.FTZ R11, R11, R252, R138, !PT ;  /* 0x000000fc0b0b7276 */ /* 0x000fc6000781008a */
[----:B------:R-:W2:Y:S01]  /*62e0*/  SHFL.BFLY PT, R36, R13, 0x2, 0x1f ;  /* 0x0c401f000d247f89 */ /* 0x000ea200000e0000 */
[----:B------:R-:W-:Y:S01]  /*62f0*/  FMNMX3.FTZ R11, R11, R246, R244, !PT ;  /* 0x000000f60b0b7276 */ /* 0x000fe200078100f4 */
[----:B------:R-:W3:Y:S01]  /*6300*/  MUFU.EX2 R89, R89 ;  /* 0x0000005900597308 */ /* 0x000ee20000000800 */
[----:B-1----:R-:W-:Y:S01]  /*6310*/  F2FP.F16.F32.PACK_AB R204, R99, R102 ;  /* 0x0000006663cc723e */ /* 0x002fe200000000ff */
[----:B------:R-:W-:Y:S01]  /*6320*/  FADD.FTZ R99, R102, R99 ;  /* 0x0000006366637221 */ /* 0x000fe20000010000 */
[----:B------:R-:W-:-:S04]  /*6330*/  FMNMX3.FTZ R11, R11, R242, R168, !PT ;  /* 0x000000f20b0b7276 */ /* 0x000fc800078100a8 */
[----:B------:R-:W-:Y:S01]  /*6340*/  FMNMX3.FTZ R11, R11, R234, R178, !PT ;  /* 0x000000ea0b0b7276 */ /* 0x000fe200078100b2 */
[----:B------:R-:W-:Y:S03]  /*6350*/  MUFU.EX2 R83, R83 ;  /* 0x0000005300537308 */ /* 0x000fe60000000800 */
[----:B------:R-:W-:-:S04]  /*6360*/  FMNMX3.FTZ R11, R11, R174, R184, !PT ;  /* 0x000000ae0b0b7276 */ /* 0x000fc800078100b8 */
[----:B------:R-:W-:Y:S01]  /*6370*/  FMNMX3.FTZ R11, R11, R182, R176, !PT ;  /* 0x000000b60b0b7276 */ /* 0x000fe200078100b0 */
[----:B------:R-:W-:Y:S01]  /*6380*/  MUFU.EX2 R80, R80 ;  /* 0x0000005000507308 */ /* 0x000fe20000000800 */
[----:B---3--:R-:W-:Y:S01]  /*6390*/  F2FP.F16.F32.PACK_AB R206, R89, R100 ;  /* 0x0000006459ce723e */ /* 0x008fe200000000ff */
[----:B------:R-:W-:Y:S01]  /*63a0*/  FADD.FTZ R100, R100, R99 ;  /* 0x0000006364647221 */ /* 0x000fe20000010000 */
[----:B------:R-:W-:Y:S02]  /*63b0*/  FMNMX3.FTZ R11, R11, R172, R154, !PT ;  /* 0x000000ac0b0b7276 */ /* 0x000fe4000781009a */
[----:B--2---:R-:W-:Y:S01]  /*63c0*/  FMNMX.FTZ R7, R13, R36, !PT ;  /* 0x000000240d077209 */ /* 0x004fe20007810000 */
[----:B------:R-:W-:Y:S01]  /*63d0*/  FADD.FTZ R100, R89, R100 ;  /* 0x0000006459647221 */ /* 0x000fe20000010000 */
[----:B------:R-:W-:Y:S01]  /*63e0*/  FMNMX3.FTZ R11, R11, R150, R148, !PT ;  /* 0x000000960b0b7276 */ /* 0x000fe20007810094 */
[----:B------:R-:W-:Y:S02]  /*63f0*/  MUFU.EX2 R76, R76 ;  /* 0x0000004c004c7308 */ /* 0x000fe40000000800 */
[----:B------:R-:W1:Y:S01]  /*6400*/  SHFL.BFLY PT, R36, R7, 0x1, 0x1f ;  /* 0x0c201f0007247f89 */ /* 0x000e6200000e0000 */
[----:B------:R-:W-:-:S04]  /*6410*/  FMNMX3.FTZ R11, R11, R144, R126, !PT ;  /* 0x000000900b0b7276 */ /* 0x000fc8000781007e */
[----:B------:R-:W-:Y:S01]  /*6420*/  FMNMX3.FTZ R11, R11, R122, R120, !PT ;  /* 0x0000007a0b0b7276 */ /* 0x000fe20007810078 */
[----:B------:R-:W-:Y:S03]  /*6430*/  MUFU.EX2 R73, R73 ;  /* 0x0000004900497308 */ /* 0x000fe60000000800 */
[----:B------:R-:W-:-:S05]  /*6440*/  FMNMX.FTZ R11, R116, R11, !PT ;  /* 0x0000000b740b7209 */ /* 0x000fca0007810000 */
[----:B------:R-:W2:Y:S01]  /*6450*/  SHFL.BFLY PT, R30, R11, 0x2, 0x1f ;  /* 0x0c401f000b1e7f89 */ /* 0x000ea200000e0000 */
[----:B------:R-:W-:Y:S08]  /*6460*/  MUFU.EX2 R69, R69 ;  /* 0x0000004500457308 */ /* 0x000ff00000000800 */
[----:B------:R-:W-:Y:S01]  /*6470*/  MUFU.EX2 R64, R64 ;  /* 0x0000004000407308 */ /* 0x000fe20000000800 */
[----:B-1----:R-:W-:-:S02]  /*6480*/  FMNMX.FTZ R129, R7, R36, !PT ;  /* 0x0000002407817209 */ /* 0x002fc40007810000 */
[----:B------:R-:W-:Y:S02]  /*6490*/  FMNMX3.FTZ R7, R84, R118, R86, !PT ;  /* 0x0000007654077276 */ /* 0x000fe40007810056 */
[C---:B------:R-:W-:Y:S01]  /*64a0*/  FSETP.NEU.FTZ.AND P0, PT, R129.reuse, -INF , PT ;  /* 0xff8000008100780b */ /* 0x040fe20003f1d000 */
[----:B------:R-:W-:Y:S01]  /*64b0*/  FMUL.FTZ R110, R129, UR5 ;  /* 0x00000005816e7c20 */ /* 0x000fe20008410000 */
[----:B------:R-:W-:Y:S01]  /*64c0*/  FMNMX3.FTZ R7, R7, R92, R72, !PT ;  /* 0x0000005c07077276 */ /* 0x000fe20007810048 */
[----:B------:R-:W-:Y:S03]  /*64d0*/  MUFU.EX2 R63, R63 ;  /* 0x0000003f003f7308 */ /* 0x000fe60000000800 */
[----:B------:R-:W-:Y:S02]  /*64e0*/  FMNMX3.FTZ R7, R7, R112, R66, !PT ;  /* 0x0000007007077276 */ /* 0x000fe40007810042 */
[----:B------:R-:W-:-:S02]  /*64f0*/  FSEL R110, R110, RZ, P0 ;  /* 0x000000ff6e6e7208 */ /* 0x000fc40000000000 */
[----:B------:R-:W-:Y:S01]  /*6500*/  FMNMX3.FTZ R7, R7, R24, R94, !PT ;  /* 0x0000001807077276 */ /* 0x000fe2000781005e */
[----:B------:R-:W-:Y:S01]  /*6510*/  MUFU.EX2 R62, R62 ;  /* 0x0000003e003e7308 */ /* 0x000fe20000000800 */
[----:B--2---:R-:W-:Y:S01]  /*6520*/  FMNMX.FTZ R11, R11, R30, !PT ;  /* 0x0000001e0b0b7209 */ /* 0x004fe20007810000 */
[----:B------:R-:W-:Y:S01]  /*6530*/  FFMA.FTZ R97, R37, UR5, -R110 ;  /* 0x0000000525617c23 */ /* 0x000fe2000801086e */
[----:B------:R-:W-:Y:S01]  /*6540*/  FMNMX3.FTZ R7, R7, R90, R22, !PT ;  /* 0x0000005a07077276 */ /* 0x000fe20007810016 */
[--C-:B------:R-:W-:Y:S01]  /*6550*/  FFMA.FTZ R37, R131, UR5, -R110.reuse ;  /* 0x0000000583257c23 */ /* 0x100fe2000801086e */
[----:B------:R-:W-:Y:S01]  /*6560*/  FFMA.FTZ R34, R121, UR5, -R110 ;  /* 0x0000000579227c23 */ /* 0x000fe2000801086e */
[----:B------:R-:W1:Y:S01]  /*6570*/  SHFL.BFLY PT, R196, R11, 0x1, 0x1f ;  /* 0x0c201f000bc47f89 */ /* 0x000e6200000e0000 */
        /* <DEDUP_REMOVED lines=14> */
[----:B------:R-:W-:Y:S01]  /*6660*/  MUFU.EX2 R98, R98 ;  /* 0x0000006200627308 */ /* 0x000fe20000000800 */
[----:B------:R-:W-:Y:S01]  /*6670*/  FFMA.FTZ R68, R41, UR5, -R110 ;  /* 0x0000000529447c23 */ /* 0x000fe2000801086e */
[----:B------:R-:W-:Y:S01]  /*6680*/  FMNMX3.FTZ R7, R7, R158, R192, !PT ;  /* 0x0000009e07077276 */ /* 0x000fe200078100c0 */
[--C-:B------:R-:W-:Y:S01]  /*6690*/  FFMA.FTZ R41, R79, UR5, -R110.reuse ;  /* 0x000000054f297c23 */ /* 0x100fe2000801086e */
[--C-:B------:R-:W-:Y:S01]  /*66a0*/  FFMA.FTZ R74, R65, UR5, -R110.reuse ;  /* 0x00000005414a7c23 */ /* 0x100fe2000801086e */
[----:B------:R-:W-:Y:S01]  /*66b0*/  FFMA.FTZ R35, R91, UR5, -R110 ;  /* 0x000000055b237c23 */ /* 0x000fe2000801086e */
[----:B------:R-:W-:Y:S01]  /*66c0*/  FMNMX3.FTZ R7, R7, R186, R190, !PT ;  /* 0x000000ba07077276 */ /* 0x000fe200078100be */
[--C-:B------:R-:W-:Y:S01]  /*66d0*/  FFMA.FTZ R36, R125, UR5, -R110.reuse ;  /* 0x000000057d247c23 */ /* 0x100fe2000801086e */
[----:B------:R-:W2:Y:S01]  /*66e0*/  MUFU.EX2 R97, R97 ;  /* 0x0000006100617308 */ /* 0x000ea20000000800 */
[----:B-1----:R-:W-:Y:S01]  /*66f0*/  FMNMX.FTZ R11, R11, R196, !PT ;  /* 0x000000c40b0b7209 */ /* 0x002fe20007810000 */
[----:B------:R-:W-:Y:S01]  /*6700*/  FFMA.FTZ R30, R133, UR5, -R110 ;  /* 0x00000005851e7c23 */ /* 0x000fe2000801086e */
[----:B------:R-:W-:Y:S01]  /*6710*/  FMNMX3.FTZ R7, R7, R188, R170, !PT ;  /* 0x000000bc07077276 */ /* 0x000fe200078100aa */
[--C-:B------:R-:W-:Y:S01]  /*6720*/  FFMA.FTZ R32, R147, UR5, -R110.reuse ;  /* 0x0000000593207c23 */ /* 0x100fe2000801086e */
[----:B------:R-:W-:Y:S01]  /*6730*/  FFMA.FTZ R31, R145, UR5, -R110 ;  /* 0x00000005911f7c23 */ /* 0x000fe2000801086e */
[----:B------:R-:W-:Y:S01]  /*6740*/  FMUL.FTZ R121, R11, UR5 ;  /* 0x000000050b797c20 */ /* 0x000fe20008410000 */
[----:B------:R-:W-:Y:S01]  /*6750*/  FMNMX3.FTZ R7, R7, R166, R160, !PT ;  /* 0x000000a607077276 */ /* 0x000fe200078100a0 */
[----:B------:R-:W-:Y:S01]  /*6760*/  MUFU.EX2 R88, R88 ;  /* 0x0000005800587308 */ /* 0x000fe20000000800 */
[--C-:B------:R-:W-:Y:S01]  /*6770*/  FFMA.FTZ R33, R153, UR5, -R110.reuse ;  /* 0x0000000599217c23 */ /* 0x100fe2000801086e */
[----:B------:R-:W-:Y:S01]  /*6780*/  FFMA.FTZ R123, R123, UR5, -R110 ;  /* 0x000000057b7b7c23 */ /* 0x000fe2000801086e */
[----:B------:R-:W-:Y:S01]  /*6790*/  FMNMX3.FTZ R7, R7, R156, R142, !PT ;  /* 0x0000009c07077276 */ /* 0x000fe2000781008e */
[--C-:B------:R-:W-:Y:S01]  /*67a0*/  FFMA.FTZ R139, R139, UR5, -R110.reuse ;  /* 0x000000058b8b7c23 */ /* 0x100fe2000801086e */
[--C-:B------:R-:W-:Y:S01]  /*67b0*/  FFMA.FTZ R149, R149, UR5, -R110.reuse ;  /* 0x0000000595957c23 */ /* 0x100fe2000801086e */
[----:B------:R-:W-:Y:S01]  /*67c0*/  FFMA.FTZ R183, R103, UR5, -R110 ;  /* 0x0000000567b77c23 */ /* 0x000fe2000801086e */
[----:B------:R-:W-:Y:S01]  /*67d0*/  FMNMX3.FTZ R7, R7, R136, R134, !PT ;  /* 0x0000008807077276 */ /* 0x000fe20007810086 */
[----:B------:R-:W1:Y:S01]  /*67e0*/  MUFU.EX2 R87, R87 ;  /* 0x0000005700577308 */ /* 0x000e620000000800 */
[----:B--2---:R-:W-:Y:S01]  /*67f0*/  F2FP.F16.F32.PACK_AB R205, R97, R98 ;  /* 0x0000006261cd723e */ /* 0x004fe200000000ff */
[----:B------:R-:W-:Y:S01]  /*6800*/  FADD.FTZ R97, R98, R97 ;  /* 0x0000006162617221 */ /* 0x000fe20000010000 */
[----:B------:R-:W-:-:S05]  /*6810*/  FMNMX.FTZ R7, R128, R7, !PT ;  /* 0x0000000780077209 */ /* 0x000fca0007810000 */
[----:B------:R-:W2:Y:S01]  /*6820*/  SHFL.BFLY PT, R8, R7, 0x2, 0x1f ;  /* 0x0c401f0007087f89 */ /* 0x000ea200000e0000 */
[----:B------:R-:W-:Y:S01]  /*6830*/  MUFU.EX2 R81, R81 ;  /* 0x0000005100517308 */ /* 0x000fe20000000800 */
[----:B-1----:R-:W-:-:S07]  /*6840*/  F2FP.F16.F32.PACK_AB R207, R87, R88 ;  /* 0x0000005857cf723e */ /* 0x002fce00000000ff */
[----:B------:R-:W-:Y:S01]  /*6850*/  MUFU.EX2 R78, R78 ;  /* 0x0000004e004e7308 */ /* 0x000fe20000000800 */
[----:B------:R-:W-:-:S04]  /*6860*/  FADD.FTZ R88, R88, R97 ;  /* 0x0000006158587221 */ /* 0x000fc80000010000 */
[----:B------:R-:W-:Y:S01]  /*6870*/  FADD.FTZ R88, R87, R88 ;  /* 0x0000005857587221 */ /* 0x000fe20000010000 */
[----:B------:R-:W-:Y:S02]  /*6880*/  HMMA.16816.F32 R208, R204, R200, RZ ;  /* 0x000000c8ccd0723c */ /* 0x000fe400000018ff */
[----:B------:R-:W-:Y:S01]  /*6890*/  MUFU.EX2 R74, R74 ;  /* 0x0000004a004a7308 */ /* 0x000fe20000000800 */
[----:B--2---:R-:W-:-:S07]  /*68a0*/  FMNMX.FTZ R8, R7, R8, !PT ;  /* 0x0000000807087209 */ /* 0x004fce0007810000 */
[----:B------:R-:W-:Y:S01]  /*68b0*/  MUFU.EX2 R67, R67 ;  /* 0x0000004300437308 */ /* 0x000fe20000000800 */
[----:B------:R-:W1:Y:S07]  /*68c0*/  SHFL.BFLY PT, R7, R8, 0x1, 0x1f ;  /* 0x0c201f0008077f89 */ /* 0x000e6e00000e0000 */
[----:B------:R-:W-:Y:S08]  /*68d0*/  MUFU.EX2 R68, R68 ;  /* 0x0000004400447308 */ /* 0x000ff00000000800 */
[----:B------:R-:W-:Y:S08]  /*68e0*/  MUFU.EX2 R41, R41 ;  /* 0x0000002900297308 */ /* 0x000ff00000000800 */
[----:B------:R-:W-:Y:S01]  /*68f0*/  MUFU.EX2 R40, R40 ;  /* 0x0000002800287308 */ /* 0x000fe20000000800 */
[----:B-1----:R-:W-:-:S04]  /*6900*/  FMNMX.FTZ R8, R8, R7, !PT ;  /* 0x0000000708087209 */ /* 0x002fc80007810000 */
[C---:B------:R-:W-:Y:S01]  /*6910*/  FSETP.NEU.FTZ.AND P0, PT, R8.reuse, -INF , PT ;  /* 0xff8000000800780b */ /* 0x040fe20003f1d000 */
[----:B------:R-:W-:Y:S02]  /*6920*/  FMUL.FTZ R131, R8, UR5 ;  /* 0x0000000508837c20 */ /* 0x000fe40008410000 */
[----:B------:R-:W-:Y:S03]  /*6930*/  MUFU.EX2 R39, R39 ;  /* 0x0000002700277308 */ /* 0x000fe60000000800 */
[----:B------:R-:W-:Y:S02]  /*6940*/  FSEL R131, R131, RZ, P0 ;  /* 0x000000ff83837208 */ /* 0x000fe40000000000 */
[----:B------:R-:W-:-:S03]  /*6950*/  FSETP.NEU.FTZ.AND P0, PT, R11, -INF , PT ;  /* 0xff8000000b00780b */ /* 0x000fc60003f1d000 */
[----:B------:R-:W-:Y:S01]  /*6960*/  MUFU.EX2 R61, R61 ;  /* 0x0000003d003d7308 */ /* 0x000fe20000000800 */
[--C-:B------:R-:W-:Y:S01]  /*6970*/  FFMA.FTZ R95, R118, UR5, -R131.reuse ;  /* 0x00000005765f7c23 */ /* 0x100fe20008010883 */
[----:B------:R-:W-:Y:S01]  /*6980*/  FSEL R121, R121, RZ, P0 ;  /* 0x000000ff79797208 */ /* 0x000fe20000000000 */
[--C-:B------:R-:W-:Y:S01]  /*6990*/  FFMA.FTZ R85, R92, UR5, -R131.reuse ;  /* 0x000000055c557c23 */ /* 0x100fe20008010883 */
[----:B------:R-:W-:Y:S01]  /*69a0*/  IADD3 R118, PT, PT, R141, R238, RZ ;  /* 0x000000ee8d767210 */ /* 0x000fe20007ffe0ff */
[--C-:B------:R-:W-:Y:S01]  /*69b0*/  FFMA.FTZ R96, R84, UR5, -R131.reuse ;  /* 0x0000000554607c23 */ /* 0x100fe20008010883 */
[----:B------:R-:W-:Y:S01]  /*69c0*/  FFMA.FTZ R86, R86, UR5, -R131 ;  /* 0x0000000556567c23 */ /* 0x000fe20008010883 */
[--C-:B------:R-:W-:Y:S01]  /*69d0*/  FFMA.FTZ R93, R6, UR5, -R121.reuse ;  /* 0x00000005065d7c23 */ /* 0x100fe20008010879 */
[--C-:B------:R-:W-:Y:S01]  /*69e0*/  FFMA.FTZ R92, R4, UR5, -R121.reuse ;  /* 0x00000005045c7c23 */ /* 0x100fe20008010879 */
[--C-:B------:R-:W-:Y:S01]  /*69f0*/  FFMA.FTZ R84, R26, UR5, -R121.reuse ;  /* 0x000000051a547c23 */ /* 0x100fe20008010879 */
[----:B------:R-:W1:Y:S01]  /*6a00*/  LDSM.16.MT88.4 R4, [R118+0x4000] ;  /* 0x004000007604783b */ /* 0x000e620000004200 */
[----:B------:R-:W-:Y:S01]  /*6a10*/  FFMA.FTZ R77, R70, UR5, -R121 ;  /* 0x00000005464d7c23 */ /* 0x000fe20008010879 */
[----:B------:R-:W-:Y:S01]  /*6a20*/  MUFU.EX2 R96, R96 ;  /* 0x0000006000607308 */ /* 0x000fe20000000800 */
[--C-:B------:R-:W-:Y:S01]  /*6a30*/  FFMA.FTZ R71, R66, UR5, -R131.reuse ;  /* 0x0000000542477c23 */ /* 0x100fe20008010883 */
[----:B------:R-:W-:Y:S01]  /*6a40*/  FFMA.FTZ R66, R24, UR5, -R131 ;  /* 0x0000000518427c23 */ /* 0x000fe20008010883 */
[--C-:B------:R-:W-:Y:S01]  /*6a50*/  FFMA.FTZ R75, R16, UR5, -R121.reuse ;  /* 0x00000005104b7c23 */ /* 0x100fe20008010879 */
[----:B------:R-:W-:Y:S01]  /*6a60*/  FFMA.FTZ R70, R18, UR5, -R121 ;  /* 0x0000000512467c23 */ /* 0x000fe20008010879 */
[----:B------:R-:W2:Y:S01]  /*6a70*/  LDSM.16.MT88.4 R24, [R238+0x4400] ;  /* 0x00440000ee18783b */ /* 0x000ea20000004200 */
[--C-:B------:R-:W-:Y:S01]  /*6a80*/  FFMA.FTZ R79, R72, UR5, -R131.reuse ;  /* 0x00000005484f7c23 */ /* 0x100fe20008010883 */
[----:B------:R-:W-:Y:S01]  /*6a90*/  FFMA.FTZ R72, R112, UR5, -R131 ;  /* 0x0000000570487c23 */ /* 0x000fe20008010883 */
[----:B------:R-:W3:Y:S01]  /*6aa0*/  MUFU.EX2 R95, R95 ;  /* 0x0000005f005f7308 */ /* 0x000ee20000000800 */
[----:B------:R-:W4:Y:S01]  /*6ab0*/  LDSM.16.MT88.4 R16, [R118+0x4400] ;  /* 0x004400007610783b */ /* 0x000f220000004200 */
[--C-:B------:R-:W-:Y:S01]  /*6ac0*/  FFMA.FTZ R82, R82, UR5, -R121.reuse ;  /* 0x0000000552527c23 */ /* 0x100fe20008010879 */
[----:B------:R-:W-:Y:S01]  /*6ad0*/  FFMA.FTZ R65, R28, UR5, -R121 ;  /* 0x000000051c417c23 */ /* 0x000fe20008010879 */
[--C-:B------:R-:W-:Y:S01]  /*6ae0*/  FFMA.FTZ R91, R94, UR5, -R131.reuse ;  /* 0x000000055e5b7c23 */ /* 0x100fe20008010883 */
[--C-:B------:R-:W-:Y:S01]  /*6af0*/  FFMA.FTZ R28, R15, UR5, -R110.reuse ;  /* 0x000000050f1c7c23 */ /* 0x100fe2000801086e */
[--C-:B------:R-:W-:Y:S01]  /*6b00*/  FFMA.FTZ R94, R22, UR5, -R131.reuse ;  /* 0x00000005165e7c23 */ /* 0x100fe20008010883 */
[----:B------:R-:W-:Y:S01]  /*6b10*/  FFMA.FTZ R101, R20, UR5, -R131 ;  /* 0x0000000514657c23 */ /* 0x000fe20008010883 */
[----:B------:R-:W-:Y:S01]  /*6b20*/  MUFU.EX2 R86, R86 ;  /* 0x0000005600567308 */ /* 0x000fe20000000800 */
[--C-:B------:R-:W-:Y:S01]  /*6b30*/  FFMA.FTZ R113, R14, UR5, -R121.reuse ;  /* 0x000000050e717c23 */ /* 0x100fe20008010879 */
[----:B------:R-:W-:Y:S01]  /*6b40*/  FFMA.FTZ R112, R12, UR5, -R121 ;  /* 0x000000050c707c23 */ /* 0x000fe20008010879 */
[----:B------:R-:W5:Y:S01]  /*6b50*/  LDSM.16.MT88.4 R20, [R238+0x4800] ;  /* 0x00480000ee14783b */ /* 0x000f620000004200 */
[----:B------:R-:W-:Y:S01]  /*6b60*/  FFMA.FTZ R90, R90, UR5, -R131 ;  /* 0x000000055a5a7c23 */ /* 0x000fe20008010883 */
[--C-:B------:R-:W-:Y:S01]  /*6b70*/  FFMA.FTZ R114, R114, UR5, -R121.reuse ;  /* 0x0000000572727c23 */ /* 0x100fe20008010879 */
[----:B------:R-:W-:Y:S01]  /*6b80*/  FFMA.FTZ R119, R252, UR5, -R121 ;  /* 0x00000005fc777c23 */ /* 0x000fe20008010879 */
[----:B------:R-:W5:Y:S01]  /*6b90*/  LDSM.16.MT88.4 R12, [R118+0x4800] ;  /* 0x00480000760c783b */ /* 0x000f620000004200 */
[----:B------:R-:W1:Y:S01]  /*6ba0*/  MUFU.EX2 R85, R85 ;  /* 0x0000005500557308 */ /* 0x000e620000000800 */
[----:B---3--:R-:W-:Y:S01]  /*6bb0*/  F2FP.F16.F32.PACK_AB R212, R95, R96 ;  /* 0x000000605fd4723e */ /* 0x008fe200000000ff */
[--C-:B------:R-:W-:Y:S01]  /*6bc0*/  FFMA.FTZ R124, R124, UR5, -R131.reuse ;  /* 0x000000057c7c7c23 */ /* 0x100fe20008010883 */
[--C-:B------:R-:W-:Y:S01]  /*6bd0*/  FFMA.FTZ R125, R250, UR5, -R131.reuse ;  /* 0x00000005fa7d7c23 */ /* 0x100fe20008010883 */
[--C-:B------:R-:W-:Y:S01]  /*6be0*/  FFMA.FTZ R127, R248, UR5, -R131.reuse ;  /* 0x00000005f87f7c23 */ /* 0x100fe20008010883 */
[----:B------:R-:W-:Y:S01]  /*6bf0*/  FFMA.FTZ R132, R132, UR5, -R131 ;  /* 0x0000000584847c23 */ /* 0x000fe20008010883 */
[--C-:B------:R-:W-:Y:S01]  /*6c00*/  FFMA.FTZ R138, R138, UR5, -R121.reuse ;  /* 0x000000058a8a7c23 */ /* 0x100fe20008010879 */
[--C-:B------:R-:W-:Y:S01]  /*6c10*/  FFMA.FTZ R133, R246, UR5, -R121.reuse ;  /* 0x00000005f6857c23 */ /* 0x100fe20008010879 */
[----:B------:R-:W-:Y:S01]  /*6c20*/  MUFU.EX2 R93, R93 ;  /* 0x0000005d005d7308 */ /* 0x000fe20000000800 */
[--C-:B------:R-:W-:Y:S01]  /*6c30*/  FFMA.FTZ R135, R244, UR5, -R121.reuse ;  /* 0x00000005f4877c23 */ /* 0x100fe20008010879 */
[----:B------:R-:W-:Y:S01]  /*6c40*/  FFMA.FTZ R146, R242, UR5, -R121 ;  /* 0x00000005f2927c23 */ /* 0x000fe20008010879 */
[--C-:B------:R-:W-:Y:S01]  /*6c50*/  FFMA.FTZ R141, R240, UR5, -R131.reuse ;  /* 0x00000005f08d7c23 */ /* 0x100fe20008010883 */
[--C-:B------:R-:W-:Y:S01]  /*6c60*/  FFMA.FTZ R152, R152, UR5, -R131.reuse ;  /* 0x0000000598987c23 */ /* 0x100fe20008010883 */
[--C-:B------:R-:W-:Y:S01]  /*6c70*/  FFMA.FTZ R143, R236, UR5, -R131.reuse ;  /* 0x00000005ec8f7c23 */ /* 0x100fe20008010883 */
[----:B-1----:R-:W-:Y:S01]  /*6c80*/  HMMA.16816.F32 R196, R204, R4, RZ ;  /* 0x00000004ccc4723c */ /* 0x002fe200000018ff */
[----:B------:R-:W-:Y:S01]  /*6c90*/  FFMA.FTZ R158, R158, UR5, -R131 ;  /* 0x000000059e9e7c23 */ /* 0x000fe20008010883 */
[----:B------:R-:W1:Y:S01]  /*6ca0*/  MUFU.EX2 R92, R92 ;  /* 0x0000005c005c7308 */ /* 0x000e620000000800 */
[----:B------:R-:W-:Y:S01]  /*6cb0*/  F2FP.F16.F32.PACK_AB R214, R85, R86 ;  /* 0x0000005655d6723e */ /* 0x000fe200000000ff */
[--C-:B------:R-:W-:Y:S01]  /*6cc0*/  FFMA.FTZ R168, R168, UR5, -R121.reuse ;  /* 0x00000005a8a87c23 */ /* 0x100fe20008010879 */
[--C-:B------:R-:W-:Y:S01]  /*6cd0*/  FFMA.FTZ R145, R234, UR5, -R121.reuse ;  /* 0x00000005ea917c23 */ /* 0x100fe20008010879 */
[--C-:B------:R-:W-:Y:S01]  /*6ce0*/  FFMA.FTZ R147, R178, UR5, -R121.reuse ;  /* 0x00000005b2937c23 */ /* 0x100fe20008010879 */
[----:B------:R-:W-:Y:S01]  /*6cf0*/  FFMA.FTZ R174, R174, UR5, -R121 ;  /* 0x00000005aeae7c23 */ /* 0x000fe20008010879 */
[----:B------:R-:W-:Y:S01]  /*6d00*/  FFMA.FTZ R178, R151, UR5, -R110 ;  /* 0x0000000597b27c23 */ /* 0x000fe2000801086e */
[--C-:B------:R-:W-:Y:S01]  /*6d10*/  FFMA.FTZ R151, R192, UR5, -R131.reuse ;  /* 0x00000005c0977c23 */ /* 0x100fe20008010883 */
[----:B------:R-:W-:Y:S01]  /*6d20*/  MUFU.EX2 R84, R84 ;  /* 0x0000005400547308 */ /* 0x000fe20000000800 */
[--C-:B------:R-:W-:Y:S01]  /*6d30*/  FFMA.FTZ R186, R186, UR5, -R131.reuse ;  /* 0x00000005baba7c23 */ /* 0x100fe20008010883 */
[--C-:B------:R-:W-:Y:S01]  /*6d40*/  FFMA.FTZ R153, R190, UR5, -R131.reuse ;  /* 0x00000005be997c23 */ /* 0x100fe20008010883 */
[----:B------:R-:W-:Y:S01]  /*6d50*/  FFMA.FTZ R188, R188, UR5, -R131 ;  /* 0x00000005bcbc7c23 */ /* 0x000fe20008010883 */
[--C-:B------:R-:W-:Y:S01]  /*6d60*/  FFMA.FTZ R155, R184, UR5, -R121.reuse ;  /* 0x00000005b89b7c23 */ /* 0x100fe20008010879 */
[--C-:B------:R-:W-:Y:S01]  /*6d70*/  FFMA.FTZ R182, R182, UR5, -R121.reuse ;  /* 0x00000005b6b67c23 */ /* 0x100fe20008010879 */
[--C-:B------:R-:W-:Y:S01]  /*6d80*/  FFMA.FTZ R157, R176, UR5, -R121.reuse ;  /* 0x00000005b09d7c23 */ /* 0x100fe20008010879 */
[----:B------:R-:W-:Y:S01]  /*6d90*/  FFMA.FTZ R172, R172, UR5, -R121 ;  /* 0x00000005acac7c23 */ /* 0x000fe20008010879 */
[----:B------:R-:W3:Y:S01]  /*6da0*/  MUFU.EX2 R77, R77 ;  /* 0x0000004d004d7308 */ /* 0x000ee20000000800 */
[----:B-1----:R-:W-:Y:S01]  /*6db0*/  F2FP.F16.F32.PACK_AB R213, R92, R93 ;  /* 0x0000005d5cd5723e */ /* 0x002fe200000000ff */
[----:B------:R-:W-:Y:S01]  /*6dc0*/  FADD.FTZ R95, R96, R95 ;  /* 0x0000005f605f7221 */ /* 0x000fe20000010000 */
[----:B------:R-:W-:Y:S01]  /*6dd0*/  FADD.FTZ R93, R93, R92 ;  /* 0x0000005c5d5d7221 */ /* 0x000fe20000010000 */
[--C-:B------:R-:W-:Y:S01]  /*6de0*/  FFMA.FTZ R159, R170, UR5, -R131.reuse ;  /* 0x00000005aa9f7c23 */ /* 0x100fe20008010883 */
[----:B------:R-:W-:Y:S01]  /*6df0*/  FFMA.FTZ R166, R166, UR5, -R131 ;  /* 0x00000005a6a67c23 */ /* 0x000fe20008010883 */
[----:B------:R-:W-:Y:S01]  /*6e00*/  FADD.FTZ R86, R86, R95 ;  /* 0x0000005f56567221 */ /* 0x000fe20000010000 */
[--C-:B------:R-:W-:Y:S01]  /*6e10*/  FFMA.FTZ R160, R160, UR5, -R131.reuse ;  /* 0x00000005a0a07c23 */ /* 0x100fe20008010883 */
[----:B------:R-:W-:Y:S01]  /*6e20*/  MUFU.EX2 R79, R79 ;  /* 0x0000004f004f7308 */ /* 0x000fe20000000800 */
[----:B------:R-:W-:Y:S01]  /*6e30*/  FFMA.FTZ R161, R156, UR5, -R131 ;  /* 0x000000059ca17c23 */ /* 0x000fe20008010883 */
[----:B------:R-:W-:Y:S01]  /*6e40*/  FADD.FTZ R86, R85, R86 ;  /* 0x0000005655567221 */ /* 0x000fe20000010000 */
[--C-:B------:R-:W-:Y:S01]  /*6e50*/  FFMA.FTZ R154, R154, UR5, -R121.reuse ;  /* 0x000000059a9a7c23 */ /* 0x100fe20008010879 */
[----:B------:R-:W-:Y:S01]  /*6e60*/  FFMA.FTZ R165, R150, UR5, -R121 ;  /* 0x0000000596a57c23 */ /* 0x000fe20008010879 */
[--C-:B------:R-:W-:Y:S01]  /*6e70*/  FFMA.FTZ R136, R136, UR5, -R131.reuse ;  /* 0x0000000588887c23 */ /* 0x100fe20008010883 */
[----:B------:R-:W-:Y:S01]  /*6e80*/  FFMA.FTZ R134, R134, UR5, -R131 ;  /* 0x0000000586867c23 */ /* 0x000fe20008010883 */
[----:B------:R-:W-:Y:S01]  /*6e90*/  FFMA.FTZ R126, R126, UR5, -R121 ;  /* 0x000000057e7e7c23 */ /* 0x000fe20008010879 */
[----:B------:R-:W1:Y:S01]  /*6ea0*/  MUFU.EX2 R72, R72 ;  /* 0x0000004800487308 */ /* 0x000e620000000800 */
[----:B---3--:R-:W-:Y:S01]  /*6eb0*/  F2FP.F16.F32.PACK_AB R215, R77, R84 ;  /* 0x000000544dd7723e */ /* 0x008fe200000000ff */
[----:B------:R-:W-:Y:S01]  /*6ec0*/  FADD.FTZ R84, R84, R93 ;  /* 0x0000005d54547221 */ /* 0x000fe20000010000 */
[--C-:B------:R-:W-:Y:S01]  /*6ed0*/  FFMA.FTZ R120, R120, UR5, -R121.reuse ;  /* 0x0000000578787c23 */ /* 0x100fe20008010879 */
[----:B------:R-:W-:-:S02]  /*6ee0*/  FFMA.FTZ R185, R116, UR5, -R121 ;  /* 0x0000000574b97c23 */ /* 0x000fc40008010879 */
[----:B------:R-:W-:Y:S02]  /*6ef0*/  FADD.FTZ R84, R77, R84 ;  /* 0x000000544d547221 */ /* 0x000fe40000010000 */
[----:B------:R-:W-:Y:S01]  /*6f00*/  MUFU.EX2 R71, R71 ;  /* 0x0000004700477308 */ /* 0x000fe20000000800 */
[C---:B------:R-:W-:Y:S07]  /*6f10*/  HMMA.16816.F32 R224, R212.reuse, R200, RZ ;  /* 0x000000c8d4e0723c */ /* 0x040fee00000018ff */
[----:B------:R-:W-:Y:S01]  /*6f20*/  MUFU.EX2 R66, R66 ;  /* 0x0000004200427308 */ /* 0x000fe20000000800 */
[----:B------:R-:W-:Y:S01]  /*6f30*/  HMMA.16816.F32 R216, R212, R4, RZ ;  /* 0x00000004d4d8723c */ /* 0x000fe200000018ff */
[----:B-1----:R-:W-:Y:S01]  /*6f40*/  F2FP.F16.F32.PACK_AB R4, R72, R79 ;  /* 0x0000004f4804723e */ /* 0x002fe200000000ff */
[----:B------:R-:W-:-:S04]  /*6f50*/  FADD.FTZ R79, R79, R86 ;  /* 0x000000564f4f7221 */ /* 0x000fc80000010000 */
        /* <DEDUP_REMOVED lines=20> */
[C---:B--2---:R-:W-:Y:S01]  /*70a0*/  HMMA.16816.F32 R224, R4.reuse, R24, R224 ;  /* 0x0000001804e0723c */ /* 0x044fe200000018e0 */
[----:B------:R-:W-:Y:S07]  /*70b0*/  MUFU.EX2 R94, R94 ;  /* 0x0000005e005e7308 */ /* 0x000fee0000000800 */
[C---:B----4-:R-:W-:Y:S01]  /*70c0*/  HMMA.16816.F32 R216, R4.reuse, R16, R216 ;  /* 0x0000001004d8723c */ /* 0x050fe200000018d8 */
[----:B------:R-:W-:Y:S07]  /*70d0*/  MUFU.EX2 R101, R101 ;  /* 0x0000006500657308 */ /* 0x000fee0000000800 */
[C---:B------:R-:W-:Y:S01]  /*70e0*/  HMMA.16816.F32 R220, R4.reuse, R26, R220 ;  /* 0x0000001a04dc723c */ /* 0x040fe200000018dc */
[----:B------:R-:W-:Y:S07]  /*70f0*/  MUFU.EX2 R113, R113 ;  /* 0x0000007100717308 */ /* 0x000fee0000000800 */
[----:B------:R-:W-:Y:S01]  /*7100*/  HMMA.16816.F32 R212, R4, R18, R212 ;  /* 0x0000001204d4723c */ /* 0x000fe200000018d4 */
[----:B------:R-:W-:Y:S01]  /*7110*/  F2FP.F16.F32.PACK_AB R4, R80, R83 ;  /* 0x000000535004723e */ /* 0x000fe200000000ff */
[----:B------:R-:W2:Y:S01]  /*7120*/  MUFU.EX2 R112, R112 ;  /* 0x0000007000707308 */ /* 0x000ea20000000800 */
        /* <DEDUP_REMOVED lines=12> */
[----:B------:R-:W3:Y:S01]  /*71f0*/  MUFU.EX2 R119, R119 ;  /* 0x0000007700777308 */ /* 0x000ee20000000800 */
[----:B------:R-:W-:-:S03]  /*7200*/  FADD.FTZ R67, R67, R74 ;  /* 0x0000004a43437221 */ /* 0x000fc60000010000 */
[C---:B------:R-:W-:Y:S04]  /*7210*/  HMMA.16816.F32 R196, R4.reuse, R16, R196 ;  /* 0x0000001004c4723c */ /* 0x040fe800000018c4 */
[----:B------:R-:W-:Y:S04]  /*7220*/  MUFU.EX2 R124, R124 ;  /* 0x0000007c007c7308 */ /* 0x000fe80000000800 */
[C---:B------:R-:W-:Y:S01]  /*7230*/  HMMA.16816.F32 R200, R4.reuse, R26, R200 ;  /* 0x0000001a04c8723c */ /* 0x040fe200000018c8 */
[----:B------:R-:W4:Y:S03]  /*7240*/  LDSM.16.MT88.4 R24, [R238+0x4c00] ;  /* 0x004c0000ee18783b */ /* 0x000f260000004200 */
[----:B------:R-:W4:Y:S04]  /*7250*/  MUFU.EX2 R125, R125 ;  /* 0x0000007d007d7308 */ /* 0x000f280000000800 */
[----:B------:R-:W-:Y:S01]  /*7260*/  HMMA.16816.F32 R204, R4, R18, R204 ;  /* 0x0000001204cc723c */ /* 0x000fe200000018cc */
[----:B------:R-:W4:Y:S01]  /*7270*/  LDSM.16.MT88.4 R16, [R118+0x4c00] ;  /* 0x004c00007610783b */ /* 0x000f220000004200 */
[----:B-1----:R-:W-:Y:S01]  /*7280*/  F2FP.F16.F32.PACK_AB R4, R90, R91 ;  /* 0x0000005b5a04723e */ /* 0x002fe200000000ff */
[----:B------:R-:W-:Y:S01]  /*7290*/  FADD.FTZ R91, R91, R66 ;  /* 0x000000425b5b7221 */ /* 0x000fe20000010000 */
[----:B--2---:R-:W-:Y:S01]  /*72a0*/  F2FP.F16.F32.PACK_AB R5, R112, R113 ;  /* 0x000000717005723e */ /* 0x004fe200000000ff */
[----:B------:R-:W-:Y:S01]  /*72b0*/  MUFU.EX2 R127, R127 ;  /* 0x0000007f007f7308 */ /* 0x000fe20000000800 */
[----:B------:R-:W-:Y:S01]  /*72c0*/  F2FP.F16.F32.PACK_AB R6, R101, R94 ;  /* 0x0000005e6506723e */ /* 0x000fe200000000ff */
[----:B------:R-:W-:Y:S01]  /*72d0*/  FADD.FTZ R113, R113, R82 ;  /* 0x0000005271717221 */ /* 0x000fe20000010000 */
[----:B---3--:R-:W-:Y:S01]  /*72e0*/  F2FP.F16.F32.PACK_AB R7, R119, R114 ;  /* 0x000000727707723e */ /* 0x008fe200000000ff */
[----:B------:R-:W-:-:S02]  /*72f0*/  FADD.FTZ R91, R90, R91 ;  /* 0x0000005b5a5b7221 */ /* 0x000fc40000010000 */
[----:B------:R-:W-:Y:S02]  /*7300*/  FADD.FTZ R113, R112, R113 ;  /* 0x0000007170717221 */ /* 0x000fe40000010000 */
[----:B------:R-:W-:Y:S01]  /*7310*/  MUFU.EX2 R132, R132 ;  /* 0x0000008400847308 */ /* 0x000fe20000000800 */
[----:B------:R-:W-:Y:S01]  /*7320*/  FADD.FTZ R94, R94, R91 ;  /* 0x0000005b5e5e7221 */ /* 0x000fe20000010000 */
[C---:B-----5:R-:W-:Y:S01]  /*7330*/  HMMA.16816.F32 R224, R4.reuse, R20, R224 ;  /* 0x0000001404e0723c */ /* 0x060fe200000018e0 */
        /* <DEDUP_REMOVED lines=20> */
[----:B------:R-:W3:Y:S01]  /*7480*/  MUFU.EX2 R60, R60 ;  /* 0x0000003c003c7308 */ /* 0x000ee20000000800 */
[----:B------:R-:W-:Y:S01]  /*7490*/  HMMA.16816.F32 R208, R4, R20, R208 ;  /* 0x0000001404d0723c */ /* 0x000fe200000018d0 */
[----:B------:R-:W-:Y:S01]  /*74a0*/  FADD.FTZ R62, R62, R63 ;  /* 0x0000003f3e3e7221 */ /* 0x000fe20000010000 */
[----:B------:R-:W-:-:S05]  /*74b0*/  FADD.FTZ R39, R39, R40 ;  /* 0x0000002827277221 */ /* 0x000fca0000010000 */
[----:B------:R-:W-:Y:S01]  /*74c0*/  MUFU.EX2 R59, R59 ;  /* 0x0000003b003b7308 */ /* 0x000fe20000000800 */
[C---:B------:R-:W-:Y:S01]  /*74d0*/  HMMA.16816.F32 R200, R4.reuse, R22, R200 ;  /* 0x0000001604c8723c */ /* 0x040fe200000018c8 */
[----:B------:R-:W5:Y:S06]  /*74e0*/  LDSM.16.MT88.4 R20, [R238+0x5000] ;  /* 0x00500000ee14783b */ /* 0x000f6c0000004200 */
[----:B------:R-:W-:Y:S01]  /*74f0*/  MUFU.EX2 R58, R58 ;  /* 0x0000003a003a7308 */ /* 0x000fe20000000800 */
[C---:B------:R-:W-:Y:S07]  /*7500*/  HMMA.16816.F32 R196, R4.reuse, R12, R196 ;  /* 0x0000000c04c4723c */ /* 0x040fee00000018c4 */
[----:B------:R-:W-:Y:S01]  /*7510*/  MUFU.EX2 R38, R38 ;  /* 0x0000002600267308 */ /* 0x000fe20000000800 */
[----:B------:R-:W-:Y:S01]  /*7520*/  HMMA.16816.F32 R204, R4, R14, R204 ;  /* 0x0000000e04cc723c */ /* 0x000fe200000018cc */
[----:B------:R-:W5:Y:S01]  /*7530*/  LDSM.16.MT88.4 R12, [R118+0x5000] ;  /* 0x00500000760c783b */ /* 0x000f620000004200 */
[----:B----4-:R-:W-:Y:S01]  /*7540*/  F2FP.F16.F32.PACK_AB R4, R125, R124 ;  /* 0x0000007c7d04723e */ /* 0x010fe200000000ff */
[----:B------:R-:W-:Y:S01]  /*7550*/  FADD.FTZ R124, R124, R101 ;  /* 0x000000657c7c7221 */ /* 0x000fe20000010000 */
[----:B-1----:R-:W-:Y:S01]  /*7560*/  F2FP.F16.F32.PACK_AB R5, R133, R138 ;  /* 0x0000008a8505723e */ /* 0x002fe200000000ff */
        /* <DEDUP_REMOVED lines=9> */
[----:B------:R-:W-:Y:S01]  /*7600*/  HMMA.16816.F32 R224, R4, R24, R224 ;  /* 0x0000001804e0723c */ /* 0x000fe200000018e0 */
[----:B------:R-:W-:Y:S01]  /*7610*/  FADD.FTZ R132, R132, R127 ;  /* 0x0000007f84847221 */ /* 0x000fe20000010000 */
[----:B------:R-:W-:-:S05]  /*7620*/  FADD.FTZ R135, R146, R135 ;  /* 0x0000008792877221 */ /* 0x000fca0000010000 */
[----:B------:R-:W2:Y:S01]  /*7630*/  MUFU.EX2 R35, R35 ;  /* 0x0000002300237308 */ /* 0x000ea20000000800 */
[C---:B------:R-:W-:Y:S07]  /*7640*/  HMMA.16816.F32 R220, R4.reuse, R26, R220 ;  /* 0x0000001a04dc723c */ /* 0x040fee00000018dc */
[----:B------:R-:W-:Y:S01]  /*7650*/  MUFU.EX2 R141, R141 ;  /* 0x0000008d008d7308 */ /* 0x000fe20000000800 */
[C---:B------:R-:W-:Y:S07]  /*7660*/  HMMA.16816.F32 R216, R4.reuse, R16, R216 ;  /* 0x0000001004d8723c */ /* 0x040fee00000018d8 */
[----:B------:R-:W4:Y:S01]  /*7670*/  MUFU.EX2 R152, R152 ;  /* 0x0000009800987308 */ /* 0x000f220000000800 */
[----:B------:R-:W-:Y:S01]  /*7680*/  HMMA.16816.F32 R212, R4, R18, R212 ;  /* 0x0000001204d4723c */ /* 0x000fe200000018d4 */
[----:B---3--:R-:W-:Y:S01]  /*7690*/  F2FP.F16.F32.PACK_AB R4, R60, R61 ;  /* 0x0000003d3c04723e */ /* 0x008fe200000000ff */
[----:B------:R-:W-:Y:S01]  /*76a0*/  FADD.FTZ R61, R61, R62 ;  /* 0x0000003e3d3d7221 */ /* 0x000fe20000010000 */
[----:B-1----:R-:W-:Y:S01]  /*76b0*/  F2FP.F16.F32.PACK_AB R5, R37, R38 ;  /* 0x000000262505723e */ /* 0x002fe200000000ff */
[----:B------:R-:W-:Y:S01]  /*76c0*/  FADD.FTZ R38, R38, R39 ;  /* 0x0000002726267221 */ /* 0x000fe20000010000 */
[----:B------:R-:W-:Y:S01]  /*76d0*/  F2FP.F16.F32.PACK_AB R6, R58, R59 ;  /* 0x0000003b3a06723e */ /* 0x000fe200000000ff */
[----:B------:R-:W-:Y:S01]  /*76e0*/  FADD.FTZ R60, R60, R61 ;  /* 0x0000003d3c3c7221 */ /* 0x000fe20000010000 */
[----:B--2---:R-:W-:Y:S01]  /*76f0*/  F2FP.F16.F32.PACK_AB R7, R35, R36 ;  /* 0x000000242307723e */ /* 0x004fe200000000ff */
[----:B------:R-:W-:Y:S01]  /*7700*/  MUFU.EX2 R143, R143 ;  /* 0x0000008f008f7308 */ /* 0x000fe20000000800 */
[----:B------:R-:W-:Y:S01]  /*7710*/  FADD.FTZ R37, R37, R38 ;  /* 0x0000002625257221 */ /* 0x000fe20000010000 */
[----:B------:R-:W-:-:S03]  /*7720*/  FADD.FTZ R59, R59, R60 ;  /* 0x0000003c3b3b7221 */ /* 0x000fc60000010000 */
[----:B------:R-:W-:Y:S01]  /*7730*/  FADD.FTZ R36, R36, R37 ;  /* 0x0000002524247221 */ /* 0x000fe20000010000 */
[----:B------:R-:W-:Y:S01]  /*7740*/  HMMA.16816.F32 R208, R4, R24, R208 ;  /* 0x0000001804d0723c */ /* 0x000fe200000018d0 */
[----:B------:R-:W-:Y:S01]  /*7750*/  FADD.FTZ R58, R58, R59 ;  /* 0x0000003b3a3a7221 */ /* 0x000fe20000010000 */
[----:B------:R-:W1:Y:S01]  /*7760*/  MUFU.EX2 R158, R158 ;  /* 0x0000009e009e7308 */ /* 0x000e620000000800 */
[----:B------:R-:W-:-:S05]  /*7770*/  FADD.FTZ R35, R35, R36 ;  /* 0x0000002423237221 */ /* 0x000fca0000010000 */
[C---:B------:R-:W-:Y:S01]  /*7780*/  HMMA.16816.F32 R200, R4.reuse, R26, R200 ;  /* 0x0000001a04c8723c */ /* 0x040fe200000018c8 */
[----:B------:R-:W2:Y:S01]  /*7790*/  LDSM.16.MT88.4 R24, [R238+0x5400] ;  /* 0x00540000ee18783b */ /* 0x000ea20000004200 */
[----:B------:R-:W-:Y:S06]  /*77a0*/  MUFU.EX2 R168, R168 ;  /* 0x000000a800a87308 */ /* 0x000fec0000000800 */
[C---:B------:R-:W-:Y:S02]  /*77b0*/  HMMA.16816.F32 R196, R4.reuse, R16, R196 ;  /* 0x0000001004c4723c */ /* 0x040fe400000018c4 */
[----:B------:R-:W3:Y:S06]  /*77c0*/  MUFU.EX2 R145, R145 ;  /* 0x0000009100917308 */ /* 0x000eec0000000800 */
[----:B------:R-:W-:Y:S01]  /*77d0*/  HMMA.16816.F32 R204, R4, R18, R204 ;  /* 0x0000001204cc723c */ /* 0x000fe200000018cc */
[----:B------:R-:W2:Y:S01]  /*77e0*/  LDSM.16.MT88.4 R16, [R118+0x5400] ;  /* 0x005400007610783b */ /* 0x000ea20000004200 */
[----:B------:R-:W-:Y:S01]  /*77f0*/  MUFU.EX2 R147, R147 ;  /* 0x0000009300937308 */ /* 0x000fe20000000800 */
[----:B----4-:R-:W-:Y:S01]  /*7800*/  F2FP.F16.F32.PACK_AB R4, R152, R141 ;  /* 0x0000008d9804723e */ /* 0x010fe200000000ff */
[----:B------:R-:W-:Y:S01]  /*7810*/  FADD.FTZ R141, R141, R132 ;  /* 0x000000848d8d7221 */ /* 0x000fe20000010000 */
[----:B-1----:R-:W-:-:S03]  /*7820*/  F2FP.F16.F32.PACK_AB R6, R158, R143 ;  /* 0x0000008f9e06723e */ /* 0x002fc600000000ff */
[----:B------:R-:W-:Y:S02]  /*7830*/  FADD.FTZ R152, R152, R141 ;  /* 0x0000008d98987221 */ /* 0x000fe40000010000 */
[----:B------:R-:W1:Y:S01]  /*7840*/  MUFU.EX2 R174, R174 ;  /* 0x000000ae00ae7308 */ /* 0x000e620000000800 */
[----:B---3--:R-:W-:Y:S01]  /*7850*/  F2FP.F16.F32.PACK_AB R5, R145, R168 ;  /* 0x000000a89105723e */ /* 0x008fe200000000ff */
[----:B------:R-:W-:Y:S01]  /*7860*/  FADD.FTZ R168, R168, R135 ;  /* 0x00000087a8a87221 */ /* 0x000fe20000010000 */
[----:B------:R-:W-:-:S03]  /*7870*/  FADD.FTZ R143, R143, R152 ;  /* 0x000000988f8f7221 */ /* 0x000fc60000010000 */
[----:B------:R-:W-:Y:S01]  /*7880*/  FADD.FTZ R168, R145, R168 ;  /* 0x000000a891a87221 */ /* 0x000fe20000010000 */
[----:B------:R-:W-:Y:S01]  /*7890*/  FADD.FTZ R158, R158, R143 ;  /* 0x0000008f9e9e7221 */ /* 0x000fe20000010000 */
[----:B------:R-:W-:Y:S08]  /*78a0*/  MUFU.EX2 R57, R57 ;  /* 0x0000003900397308 */ /* 0x000ff00000000800 */
[----:B------:R-:W3:Y:S01]  /*78b0*/  MUFU.EX2 R56, R56 ;  /* 0x0000003800387308 */ /* 0x000ee20000000800 */
[----:B-1----:R-:W-:Y:S01]  /*78c0*/  F2FP.F16.F32.PACK_AB R7, R174, R147 ;  /* 0x00000093ae07723e */ /* 0x002fe200000000ff */
[----:B------:R-:W-:-:S04]  /*78d0*/  FADD.FTZ R147, R147, R168 ;  /* 0x000000a893937221 */ /* 0x000fc80000010000 */
[----:B------:R-:W-:Y:S02]  /*78e0*/  FADD.FTZ R174, R174, R147 ;  /* 0x00000093aeae7221 */ /* 0x000fe40000010000 */
[----:B------:R-:W-:Y:S01]  /*78f0*/  MUFU.EX2 R55, R55 ;  /* 0x0000003700377308 */ /* 0x000fe20000000800 */
[C---:B-----5:R-:W-:Y:S07]  /*7900*/  HMMA.16816.F32 R224, R4.reuse, R20, R224 ;  /* 0x0000001404e0723c */ /* 0x060fee00000018e0 */
[----:B------:R-:W1:Y:S01]  /*7910*/  MUFU.EX2 R54, R54 ;  /* 0x0000003600367308 */ /* 0x000e620000000800 */
[C---:B------:R-:W-:Y:S07]  /*7920*/  HMMA.16816.F32 R220, R4.reuse, R22, R220 ;  /* 0x0000001604dc723c */ /* 0x040fee00000018dc */
[----:B------:R-:W-:Y:S01]  /*7930*/  MUFU.EX2 R34, R34 ;  /* 0x0000002200227308 */ /* 0x000fe20000000800 */
[C---:B------:R-:W-:Y:S07]  /*7940*/  HMMA.16816.F32 R216, R4.reuse, R12, R216 ;  /* 0x0000000c04d8723c */ /* 0x040fee00000018d8 */
[----:B------:R-:W4:Y:S01]  /*7950*/  MUFU.EX2 R33, R33 ;  /* 0x0000002100217308 */ /* 0x000f220000000800 */
[----:B------:R-:W-:Y:S01]  /*7960*/  HMMA.16816.F32 R212, R4, R14, R212 ;  /* 0x0000000e04d4723c */ /* 0x000fe200000018d4 */
[----:B---3--:R-:W-:Y:S01]  /*7970*/  F2FP.F16.F32.PACK_AB R4, R56, R57 ;  /* 0x000000393804723e */ /* 0x008fe200000000ff */
[----:B------:R-:W-:Y:S01]  /*7980*/  FADD.FTZ R57, R57, R58 ;  /* 0x0000003a39397221 */ /* 0x000fe20000010000 */
[----:B-1----:R-:W-:-:S03]  /*7990*/  F2FP.F16.F32.PACK_AB R6, R54, R55 ;  /* 0x000000373606723e */ /* 0x002fc600000000ff */
[----:B------:R-:W-:Y:S01]  /*79a0*/  FADD.FTZ R56, R56, R57 ;  /* 0x0000003938387221 */ /* 0x000fe20000010000 */
[----:B------:R-:W-:Y:S03]  /*79b0*/  MUFU.EX2 R32, R32 ;  /* 0x0000002000207308 */ /* 0x000fe60000000800 */
[----:B------:R-:W-:-:S04]  /*79c0*/  FADD.FTZ R55, R55, R56 ;  /* 0x0000003837377221 */ /* 0x000fc80000010000 */
[----:B------:R-:W-:Y:S01]  /*79d0*/  FADD.FTZ R54, R54, R55 ;  /* 0x0000003736367221 */ /* 0x000fe20000010000 */
[----:B------:R-:W1:Y:S01]  /*79e0*/  MUFU.EX2 R31, R31 ;  /* 0x0000001f001f7308 */ /* 0x000e620000000800 */
[----:B----4-:R-:W-:Y:S01]  /*79f0*/  F2FP.F16.F32.PACK_AB R5, R33, R34 ;  /* 0x000000222105723e */ /* 0x010fe200000000ff */
[----:B------:R-:W-:-:S04]  /*7a00*/  FADD.FTZ R34, R34, R35 ;  /* 0x0000002322227221 */ /* 0x000fc80000010000 */
[----:B------:R-:W-:Y:S02]  /*7a10*/  FADD.FTZ R33, R33, R34 ;  /* 0x0000002221217221 */ /* 0x000fe40000010000 */
[----:B------:R-:W-:Y:S08]  /*7a20*/  MUFU.EX2 R151, R151 ;  /* 0x0000009700977308 */ /* 0x000ff00000000800 */
[----:B------:R-:W3:Y:S01]  /*7a30*/  MUFU.EX2 R186, R186 ;  /* 0x000000ba00ba7308 */ /* 0x000ee20000000800 */
[----:B-1----:R-:W-:Y:S01]  /*7a40*/  F2FP.F16.F32.PACK_AB R7, R31, R32 ;  /* 0x000000201f07723e */ /* 0x002fe200000000ff */
[----:B------:R-:W-:-:S04]  /*7a50*/  FADD.FTZ R32, R32, R33 ;  /* 0x0000002120207221 */ /* 0x000fc80000010000 */
[----:B------:R-:W-:Y:S02]  /*7a60*/  FADD.FTZ R31, R31, R32 ;  /* 0x000000201f1f7221 */ /* 0x000fe40000010000 */
[----:B------:R-:W-:Y:S01]  /*7a70*/  MUFU.EX2 R153, R153 ;  /* 0x0000009900997308 */ /* 0x000fe20000000800 */
[C---:B------:R-:W-:Y:S07]  /*7a80*/  HMMA.16816.F32 R208, R4.reuse, R20, R208 ;  /* 0x0000001404d0723c */ /* 0x040fee00000018d0 */
[----:B------:R-:W1:Y:S01]  /*7a90*/  MUFU.EX2 R188, R188 ;  /* 0x000000bc00bc7308 */ /* 0x000e620000000800 */
[C---:B------:R-:W-:Y:S01]  /*7aa0*/  HMMA.16816.F32 R200, R4.reuse, R22, R200 ;  /* 0x0000001604c8723c */ /* 0x040fe200000018c8 */
[----:B------:R-:W-:Y:S06]  /*7ab0*/  LDSM.16.MT88.4 R20, [R118+0x5800] ;  /* 0x005800007614783b */ /* 0x000fec0000004200 */
[----:B------:R-:W-:Y:S01]  /*7ac0*/  MUFU.EX2 R155, R155 ;  /* 0x0000009b009b7308 */ /* 0x000fe20000000800 */
[C---:B------:R-:W-:Y:S07]  /*7ad0*/  HMMA.16816.F32 R196, R4.reuse, R12, R196 ;  /* 0x0000000c04c4723c */ /* 0x040fee00000018c4 */
[----:B------:R-:W4:Y:S01]  /*7ae0*/  MUFU.EX2 R182, R182 ;  /* 0x000000b600b67308 */ /* 0x000f220000000800 */
[----:B------:R-:W-:Y:S01]  /*7af0*/  HMMA.16816.F32 R204, R4, R14, R204 ;  /* 0x0000000e04cc723c */ /* 0x000fe200000018cc */
[----:B---3--:R-:W-:Y:S01]  /*7b00*/  F2FP.F16.F32.PACK_AB R4, R186, R151 ;  /* 0x00000097ba04723e */ /* 0x008fe200000000ff */
[----:B------:R-:W3:Y:S01]  /*7b10*/  LDSM.16.MT88.4 R12, [R238+0x5800] ;  /* 0x00580000ee0c783b */ /* 0x000ee20000004200 */
[----:B-1----:R-:W-:Y:S01]  /*7b20*/  F2FP.F16.F32.PACK_AB R6, R188, R153 ;  /* 0x00000099bc06723e */ /* 0x002fe200000000ff */
[----:B------:R-:W-:-:S03]  /*7b30*/  FADD.FTZ R151, R151, R158 ;  /* 0x0000009e97977221 */ /* 0x000fc60000010000 */
[----:B------:R-:W-:Y:S01]  /*7b40*/  MUFU.EX2 R157, R157 ;  /* 0x0000009d009d7308 */ /* 0x000fe20000000800 */
[----:B------:R-:W-:-:S04]  /*7b50*/  FADD.FTZ R186, R186, R151 ;  /* 0x00000097baba7221 */ /* 0x000fc80000010000 */
[----:B------:R-:W-:Y:S01]  /*7b60*/  FADD.FTZ R153, R153, R186 ;  /* 0x000000ba99997221 */ /* 0x000fe20000010000 */
[----:B------:R-:W-:Y:S02]  /*7b70*/  MOV R186, 0xffffffff ;  /* 0xffffffff00ba7802 */ /* 0x000fe40000000f00 */
[----:B------:R-:W1:Y:S01]  /*7b80*/  MUFU.EX2 R172, R172 ;  /* 0x000000ac00ac7308 */ /* 0x000e620000000800 */
[----:B----4-:R-:W-:Y:S01]  /*7b90*/  F2FP.F16.F32.PACK_AB R5, R182, R155 ;  /* 0x0000009bb605723e */ /* 0x010fe200000000ff */
[----:B------:R-:W-:Y:S01]  /*7ba0*/  FADD.FTZ R155, R155, R174 ;  /* 0x000000ae9b9b7221 */ /* 0x000fe20000010000 */
[----:B------:R-:W-:-:S03]  /*7bb0*/  FADD.FTZ R188, R188, R153 ;  /* 0x00000099bcbc7221 */ /* 0x000fc60000010000 */
[----:B------:R-:W-:Y:S02]  /*7bc0*/  FADD.FTZ R182, R182, R155 ;  /* 0x0000009bb6b67221 */ /* 0x000fe40000010000 */
[----:B------:R-:W-:Y:S08]  /*7bd0*/  MUFU.EX2 R53, R53 ;  /* 0x0000003500357308 */ /* 0x000ff00000000800 */
[----:B------:R-:W4:Y:S01]  /*7be0*/  MUFU.EX2 R52, R52 ;  /* 0x0000003400347308 */ /* 0x000f220000000800 */
[----:B-1----:R-:W-:Y:S01]  /*7bf0*/  F2FP.F16.F32.PACK_AB R7, R172, R157 ;  /* 0x0000009dac07723e */ /* 0x002fe200000000ff */
[----:B------:R-:W-:-:S04]  /*7c00*/  FADD.FTZ R157, R157, R182 ;  /* 0x000000b69d9d7221 */ /* 0x000fc80000010000 */
[----:B------:R-:W-:Y:S02]  /*7c10*/  FADD.FTZ R157, R172, R157 ;  /* 0x0000009dac9d7221 */ /* 0x000fe40000010000 */
[----:B------:R-:W-:Y:S01]  /*7c20*/  MUFU.EX2 R51, R51 ;  /* 0x0000003300337308 */ /* 0x000fe20000000800 */
[C---:B--2---:R-:W-:Y:S07]  /*7c30*/  HMMA.16816.F32 R224, R4.reuse, R24, R224 ;  /* 0x0000001804e0723c */ /* 0x044fee00000018e0 */
[----:B------:R-:W1:Y:S01]  /*7c40*/  MUFU.EX2 R50, R50 ;  /* 0x0000003200327308 */ /* 0x000e620000000800 */
[C---:B------:R-:W-:Y:S07]  /*7c50*/  HMMA.16816.F32 R220, R4.reuse, R26, R220 ;  /* 0x0000001a04dc723c */ /* 0x040fee00000018dc */
[----:B------:R-:W-:Y:S01]  /*7c60*/  MUFU.EX2 R30, R30 ;  /* 0x0000001e001e7308 */ /* 0x000fe20000000800 */
[C---:B------:R-:W-:Y:S07]  /*7c70*/  HMMA.16816.F32 R216, R4.reuse, R16, R216 ;  /* 0x0000001004d8723c */ /* 0x040fee00000018d8 */
[----:B------:R-:W2:Y:S01]  /*7c80*/  MUFU.EX2 R29, R29 ;  /* 0x0000001d001d7308 */ /* 0x000ea20000000800 */
[----:B------:R-:W-:Y:S01]  /*7c90*/  HMMA.16816.F32 R212, R4, R18, R212 ;  /* 0x0000001204d4723c */ /* 0x000fe200000018d4 */
[----:B----4-:R-:W-:Y:S01]  /*7ca0*/  F2FP.F16.F32.PACK_AB R4, R52, R53 ;  /* 0x000000353404723e */ /* 0x010fe200000000ff */
[----:B------:R-:W-:Y:S01]  /*7cb0*/  FADD.FTZ R53, R53, R54 ;  /* 0x0000003635357221 */ /* 0x000fe20000010000 */
[----:B-1----:R-:W-:-:S03]  /*7cc0*/  F2FP.F16.F32.PACK_AB R6, R50, R51 ;  /* 0x000000333206723e */ /* 0x002fc600000000ff */
[----:B------:R-:W-:Y:S01]  /*7cd0*/  FADD.FTZ R52, R52, R53 ;  /* 0x0000003534347221 */ /* 0x000fe20000010000 */
[----:B------:R-:W-:Y:S03]  /*7ce0*/  MUFU.EX2 R28, R28 ;  /* 0x0000001c001c7308 */ /* 0x000fe60000000800 */
[----:B------:R-:W-:-:S04]  /*7cf0*/  FADD.FTZ R51, R51, R52 ;  /* 0x0000003433337221 */ /* 0x000fc80000010000 */
[----:B------:R-:W-:Y:S01]  /*7d00*/  FADD.FTZ R50, R50, R51 ;  /* 0x0000003332327221 */ /* 0x000fe20000010000 */
[----:B------:R-:W1:Y:S01]  /*7d10*/  MUFU.EX2 R123, R123 ;  /* 0x0000007b007b7308 */ /* 0x000e620000000800 */
[----:B--2---:R-:W-:Y:S01]  /*7d20*/  F2FP.F16.F32.PACK_AB R5, R29, R30 ;  /* 0x0000001e1d05723e */ /* 0x004fe200000000ff */
[----:B------:R-:W-:-:S04]  /*7d30*/  FADD.FTZ R30, R30, R31 ;  /* 0x0000001f1e1e7221 */ /* 0x000fc80000010000 */
[----:B------:R-:W-:Y:S02]  /*7d40*/  FADD.FTZ R29, R29, R30 ;  /* 0x0000001e1d1d7221 */ /* 0x000fe40000010000 */
[----:B------:R-:W-:Y:S08]  /*7d50*/  MUFU.EX2 R159, R159 ;  /* 0x0000009f009f7308 */ /* 0x000ff00000000800 */
[----:B------:R-:W2:Y:S01]  /*7d60*/  MUFU.EX2 R166, R166 ;  /* 0x000000a600a67308 */ /* 0x000ea20000000800 */
[----:B-1----:R-:W-:Y:S01]  /*7d70*/  F2FP.F16.F32.PACK_AB R7, R123, R28 ;  /* 0x0000001c7b07723e */ /* 0x002fe200000000ff */
[----:B------:R-:W-:-:S04]  /*7d80*/  FADD.FTZ R28, R28, R29 ;  /* 0x0000001d1c1c7221 */ /* 0x000fc80000010000 */
[----:B------:R-:W-:Y:S02]  /*7d90*/  FADD.FTZ R28, R123, R28 ;  /* 0x0000001c7b1c7221 */ /* 0x000fe40000010000 */
[C---:B------:R-:W-:Y:S01]  /*7da0*/  HMMA.16816.F32 R208, R4.reuse, R24, R208 ;  /* 0x0000001804d0723c */ /* 0x040fe200000018d0 */
[--C-:B------:R-:W-:Y:S01]  /*7db0*/  FFMA.FTZ R24, R148, UR5, -R121.reuse ;  /* 0x0000000594187c23 */ /* 0x100fe20008010879 */
[----:B------:R-:W-:Y:S01]  /*7dc0*/  FFMA.FTZ R25, R144, UR5, -R121 ;  /* 0x0000000590197c23 */ /* 0x000fe20008010879 */
[----:B------:R-:W-:Y:S05]  /*7dd0*/  MUFU.EX2 R160, R160 ;  /* 0x000000a000a07308 */ /* 0x000fea0000000800 */
[----:B------:R-:W-:Y:S01]  /*7de0*/  HMMA.16816.F32 R200, R4, R26, R200 ;  /* 0x0000001a04c8723c */ /* 0x000fe200000018c8 */
[----:B------:R-:W-:Y:S01]  /*7df0*/  FFMA.FTZ R26, R137, UR5, -R110 ;  /* 0x00000005891a7c23 */ /* 0x000fe2000801086e */
[--C-:B------:R-:W-:Y:S01]  /*7e00*/  FFMA.FTZ R27, R142, UR5, -R131.reuse ;  /* 0x000000058e1b7c23 */ /* 0x100fe20008010883 */
[----:B------:R-:W1:Y:S01]  /*7e10*/  MUFU.EX2 R161, R161 ;  /* 0x000000a100a17308 */ /* 0x000e620000000800 */
[----:B------:R-:W-:Y:S01]  /*7e20*/  FFMA.FTZ R131, R128, UR5, -R131 ;  /* 0x0000000580837c23 */ /* 0x000fe20008010883 */
[----:B------:R-:W-:-:S03]  /*7e30*/  FFMA.FTZ R137, R122, UR5, -R121 ;  /* 0x000000057a897c23 */ /* 0x000fc60008010879 */
[C---:B------:R-:W-:Y:S03]  /*7e40*/  HMMA.16816.F32 R196, R4.reuse, R16, R196 ;  /* 0x0000001004c4723c */ /* 0x040fe600000018c4 */
[----:B------:R-:W-:Y:S05]  /*7e50*/  MUFU.EX2 R154, R154 ;  /* 0x0000009a009a7308 */ /* 0x000fea0000000800 */
[----:B------:R-:W-:Y:S01]  /*7e60*/  HMMA.16816.F32 R204, R4, R18, R204 ;  /* 0x0000001204cc723c */ /* 0x000fe200000018cc */
[----:B--2---:R-:W-:Y:S01]  /*7e70*/  F2FP.F16.F32.PACK_AB R4, R166, R159 ;  /* 0x0000009fa604723e */ /* 0x004fe200000000ff */
[----:B------:R-:W2:Y:S01]  /*7e80*/  LDSM.16.MT88.4 R16, [R238+0x5c00] ;  /* 0x005c0000ee10783b */ /* 0x000ea20000004200 */
[----:B------:R-:W4:Y:S01]  /*7e90*/  MUFU.EX2 R165, R165 ;  /* 0x000000a500a57308 */ /* 0x000f220000000800 */
[----:B-1----:R-:W-:Y:S01]  /*7ea0*/  F2FP.F16.F32.PACK_AB R6, R161, R160 ;  /* 0x000000a0a106723e */ /* 0x002fe200000000ff */
[----:B------:R-:W-:-:S04]  /*7eb0*/  FADD.FTZ R159, R159, R188 ;  /* 0x000000bc9f9f7221 */ /* 0x000fc80000010000 */
[----:B------:R-:W-:Y:S02]  /*7ec0*/  FADD.FTZ R159, R166, R159 ;  /* 0x0000009fa69f7221 */ /* 0x000fe40000010000 */
[----:B------:R-:W-:Y:S02]  /*7ed0*/  MUFU.EX2 R24, R24 ;  /* 0x0000001800187308 */ /* 0x000fe40000000800 */
[----:B------:R-:W-:-:S04]  /*7ee0*/  FADD.FTZ R160, R160, R159 ;  /* 0x0000009fa0a07221 */ /* 0x000fc80000010000 */
[----:B------:R-:W-:Y:S02]  /*7ef0*/  FADD.FTZ R160, R161, R160 ;  /* 0x000000a0a1a07221 */ /* 0x000fe40000010000 */
[----:B------:R-:W1:Y:S01]  /*7f00*/  MUFU.EX2 R25, R25 ;  /* 0x0000001900197308 */ /* 0x000e620000000800 */
[----:B----4-:R-:W-:Y:S01]  /*7f10*/  F2FP.F16.F32.PACK_AB R5, R165, R154 ;  /* 0x0000009aa505723e */ /* 0x010fe200000000ff */
[----:B------:R-:W-:-:S04]  /*7f20*/  FADD.FTZ R154, R154, R157 ;  /* 0x0000009d9a9a7221 */ /* 0x000fc80000010000 */
[----:B------:R-:W-:Y:S02]  /*7f30*/  FADD.FTZ R165, R165, R154 ;  /* 0x0000009aa5a57221 */ /* 0x000fe40000010000 */
[----:B------:R-:W-:Y:S08]  /*7f40*/  MUFU.EX2 R49, R49 ;  /* 0x0000003100317308 */ /* 0x000ff00000000800 */
[----:B------:R-:W4:Y:S01]  /*7f50*/  MUFU.EX2 R48, R48 ;  /* 0x0000003000307308 */ /* 0x000f220000000800 */
[----:B-1----:R-:W-:Y:S01]  /*7f60*/  F2FP.F16.F32.PACK_AB R7, R25, R24 ;  /* 0x000000181907723e */ /* 0x002fe200000000ff */
[----:B------:R-:W-:-:S04]  /*7f70*/  FADD.FTZ R24, R24, R165 ;  /* 0x000000a518187221 */ /* 0x000fc80000010000 */
[----:B------:R-:W-:Y:S02]  /*7f80*/  FADD.FTZ R25, R25, R24 ;  /* 0x0000001819197221 */ /* 0x000fe40000010000 */
[----:B------:R-:W-:Y:S01]  /*7f90*/  MUFU.EX2 R47, R47 ;  /* 0x0000002f002f7308 */ /* 0x000fe20000000800 */
[C---:B---3--:R-:W-:Y:S07]  /*7fa0*/  HMMA.16816.F32 R224, R4.reuse, R12, R224 ;  /* 0x0000000c04e0723c */ /* 0x048fee00000018e0 */
[----:B------:R-:W1:Y:S01]  /*7fb0*/  MUFU.EX2 R46, R46 ;  /* 0x0000002e002e7308 */ /* 0x000e620000000800 */
[C---:B------:R-:W-:Y:S07]  /*7fc0*/  HMMA.16816.F32 R220, R4.reuse, R14, R220 ;  /* 0x0000000e04dc723c */ /* 0x040fee00000018dc */
[----:B------:R-:W-:Y:S01]  /*7fd0*/  MUFU.EX2 R139, R139 ;  /* 0x0000008b008b7308 */ /* 0x000fe20000000800 */
[C---:B------:R-:W-:Y:S07]  /*7fe0*/  HMMA.16816.F32 R216, R4.reuse, R20, R216 ;  /* 0x0000001404d8723c */ /* 0x040fee00000018d8 */
[----:B------:R-:W3:Y:S01]  /*7ff0*/  MUFU.EX2 R178, R178 ;  /* 0x000000b200b27308 */ /* 0x000ee20000000800 */
        /* <DEDUP_REMOVED lines=9> */
[----:B---3--:R-:W-:Y:S01]  /*8090*/  F2FP.F16.F32.PACK_AB R5, R178, R139 ;  /* 0x0000008bb205723e */ /* 0x008fe200000000ff */
[----:B------:R-:W-:-:S04]  /*80a0*/  FADD.FTZ R139, R139, R28 ;  /* 0x0000001c8b8b7221 */ /* 0x000fc80000010000 */
[----:B------:R-:W-:Y:S02]  /*80b0*/  FADD.FTZ R178, R178, R139 ;  /* 0x0000008bb2b27221 */ /* 0x000fe40000010000 */
[----:B------:R-:W-:Y:S08]  /*80c0*/  MUFU.EX2 R27, R27 ;  /* 0x0000001b001b7308 */ /* 0x000ff00000000800 */
[----:B------:R-:W3:Y:S01]  /*80d0*/  MUFU.EX2 R136, R136 ;  /* 0x0000008800887308 */ /* 0x000ee20000000800 */
[----:B-1----:R-:W-:Y:S01]  /*80e0*/  F2FP.F16.F32.PACK_AB R7, R26, R149 ;  /* 0x000000951a07723e */ /* 0x002fe200000000ff */
[----:B------:R-:W-:-:S04]  /*80f0*/  FADD.FTZ R149, R149, R178 ;  /* 0x000000b295957221 */ /* 0x000fc80000010000 */
[----:B------:R-:W-:Y:S02]  /*8100*/  FADD.FTZ R149, R26, R149 ;  /* 0x000000951a957221 */ /* 0x000fe40000010000 */
[C---:B------:R-:W-:Y:S01]  /*8110*/  HMMA.16816.F32 R208, R4.reuse, R12, R208 ;  /* 0x0000000c04d0723c */ /* 0x040fe200000018d0 */
[----:B------:R-:W-:Y:S07]  /*8120*/  MUFU.EX2 R134, R134 ;  /* 0x0000008600867308 */ /* 0x000fee0000000800 */
[C---:B------:R-:W-:Y:S01]  /*8130*/  HMMA.16816.F32 R200, R4.reuse, R14, R200 ;  /* 0x0000000e04c8723c */ /* 0x040fe200000018c8 */
[----:B------:R-:W1:Y:S01]  /*8140*/  LDSM.16.MT88.4 R12, [R118+0x5c00] ;  /* 0x005c0000760c783b */ /* 0x000e620000004200 */
[----:B------:R-:W4:Y:S06]  /*8150*/  MUFU.EX2 R131, R131 ;  /* 0x0000008300837308 */ /* 0x000f2c0000000800 */
[----:B------:R-:W-:Y:S01]  /*8160*/  HMMA.16816.F32 R196, R4, R20, R196 ;  /* 0x0000001404c4723c */ /* 0x000fe200000018c4 */
[--C-:B------:R-:W-:Y:S01]  /*8170*/  FFMA.FTZ R20, R117, UR5, -R110.reuse ;  /* 0x0000000575147c23 */ /* 0x100fe2000801086e */
[----:B------:R-:W-:Y:S01]  /*8180*/  MUFU.EX2 R126, R126 ;  /* 0x0000007e007e7308 */ /* 0x000fe20000000800 */
[----:B------:R-:W-:-:S05]  /*8190*/  FFMA.FTZ R21, R115, UR5, -R110 ;  /* 0x0000000573157c23 */ /* 0x000fca000801086e */
[----:B------:R-:W-:Y:S01]  /*81a0*/  HMMA.16816.F32 R204, R4, R22, R204 ;  /* 0x0000001604cc723c */ /* 0x000fe200000018cc */
[----:B------:R-:W-:Y:S01]  /*81b0*/  FFMA.FTZ R22, R111, UR5, -R110 ;  /* 0x000000056f167c23 */ /* 0x000fe2000801086e */
[----:B------:R-:W5:Y:S01]  /*81c0*/  MUFU.EX2 R137, R137 ;  /* 0x0000008900897308 */ /* 0x000f620000000800 */
[----:B---3--:R-:W-:Y:S01]  /*81d0*/  F2FP.F16.F32.PACK_AB R4, R136, R27 ;  /* 0x0000001b8804723e */ /* 0x008fe200000000ff */
[----:B------:R-:W-:Y:S01]  /*81e0*/  FADD.FTZ R27, R27, R160 ;  /* 0x000000a01b1b7221 */ /* 0x000fe20000010000 */
[----:B----4-:R-:W-:-:S03]  /*81f0*/  F2FP.F16.F32.PACK_AB R6, R131, R134 ;  /* 0x000000868306723e */ /* 0x010fc600000000ff */
[----:B------:R-:W-:Y:S02]  /*8200*/  FADD.FTZ R27, R136, R27 ;  /* 0x0000001b881b7221 */ /* 0x000fe40000010000 */
[----:B------:R-:W-:Y:S02]  /*8210*/  MUFU.EX2 R120, R120 ;  /* 0x0000007800787308 */ /* 0x000fe40000000800 */
[----:B------:R-:W-:-:S04]  /*8220*/  FADD.FTZ R134, R134, R27 ;  /* 0x0000001b86867221 */ /* 0x000fc80000010000 */
[----:B------:R-:W-:Y:S02]  /*8230*/  FADD.FTZ R184, R131, R134 ;  /* 0x0000008683b87221 */ /* 0x000fe40000010000 */
[----:B------:R-:W3:Y:S01]  /*8240*/  MUFU.EX2 R185, R185 ;  /* 0x000000b900b97308 */ /* 0x000ee20000000800 */
[----:B-----5:R-:W-:Y:S01]  /*8250*/  F2FP.F16.F32.PACK_AB R5, R137, R126 ;  /* 0x0000007e8905723e */ /* 0x020fe200000000ff */
[----:B------:R-:W-:-:S04]  /*8260*/  FADD.FTZ R126, R126, R25 ;  /* 0x000000197e7e7221 */ /* 0x000fc80000010000 */
[----:B------:R-:W-:Y:S02]  /*8270*/  FADD.FTZ R137, R137, R126 ;  /* 0x0000007e89897221 */ /* 0x000fe40000010000 */
[----:B------:R-:W-:Y:S08]  /*8280*/  MUFU.EX2 R45, R45 ;  /* 0x0000002d002d7308 */ /* 0x000ff00000000800 */
[----:B------:R-:W4:Y:S01]  /*8290*/  MUFU.EX2 R44, R44 ;  /* 0x0000002c002c7308 */ /* 0x000f220000000800 */
[----:B---3--:R-:W-:Y:S01]  /*82a0*/  F2FP.F16.F32.PACK_AB R7, R185, R120 ;  /* 0x00000078b907723e */ /* 0x008fe200000000ff */
[----:B------:R-:W-:-:S04]  /*82b0*/  FADD.FTZ R120, R120, R137 ;  /* 0x0000008978787221 */ /* 0x000fc80000010000 */
[----:B------:R-:W-:Y:S02]  /*82c0*/  FADD.FTZ R185, R185, R120 ;  /* 0x00000078b9b97221 */ /* 0x000fe40000010000 */
[----:B------:R-:W-:Y:S01]  /*82d0*/  MUFU.EX2 R20, R20 ;  /* 0x0000001400147308 */ /* 0x000fe20000000800 */
[C---:B--2---:R-:W-:Y:S07]  /*82e0*/  HMMA.16816.F32 R224, R4.reuse, R16, R224 ;  /* 0x0000001004e0723c */ /* 0x044fee00000018e0 */
[----:B------:R-:W2:Y:S01]  /*82f0*/  MUFU.EX2 R21, R21 ;  /* 0x0000001500157308 */ /* 0x000ea20000000800 */
[C---:B------:R-:W-:Y:S07]  /*8300*/  HMMA.16816.F32 R220, R4.reuse, R18, R220 ;  /* 0x0000001204dc723c */ /* 0x040fee00000018dc */
[----:B------:R-:W-:Y:S01]  /*8310*/  MUFU.EX2 R43, R43 ;  /* 0x0000002b002b7308 */ /* 0x000fe20000000800 */
[C---:B-1----:R-:W-:Y:S07]  /*8320*/  HMMA.16816.F32 R216, R4.reuse, R12, R216 ;  /* 0x0000000c04d8723c */ /* 0x042fee00000018d8 */
[----:B------:R-:W1:Y:S01]  /*8330*/  MUFU.EX2 R42, R42 ;  /* 0x0000002a002a7308 */ /* 0x000e620000000800 */
[----:B------:R-:W-:Y:S01]  /*8340*/  HMMA.16816.F32 R212, R4, R14, R212 ;  /* 0x0000000e04d4723c */ /* 0x000fe200000018d4 */
[----:B----4-:R-:W-:Y:S01]  /*8350*/  F2FP.F16.F32.PACK_AB R4, R44, R45 ;  /* 0x0000002d2c04723e */ /* 0x010fe200000000ff */
[----:B------:R-:W-:Y:S01]  /*8360*/  FADD.FTZ R45, R45, R46 ;  /* 0x0000002e2d2d7221 */ /* 0x000fe20000010000 */
[----:B--2---:R-:W-:Y:S01]  /*8370*/  F2FP.F16.F32.PACK_AB R5, R21, R20 ;  /* 0x000000141505723e */ /* 0x004fe200000000ff */
[----:B------:R-:W-:-:S02]  /*8380*/  FADD.FTZ R20, R20, R149 ;  /* 0x0000009514147221 */ /* 0x000fc40000010000 */
[----:B------:R-:W-:Y:S01]  /*8390*/  FADD.FTZ R44, R44, R45 ;  /* 0x0000002d2c2c7221 */ /* 0x000fe20000010000 */
[----:B------:R-:W-:Y:S01]  /*83a0*/  MUFU.EX2 R22, R22 ;  /* 0x0000001600167308 */ /* 0x000fe20000000800 */
[----:B------:R-:W-:-:S07]  /*83b0*/  FADD.FTZ R21, R21, R20 ;  /* 0x0000001415157221 */ /* 0x000fce0000010000 */
[----:B------:R-:W2:Y:S01]  /*83c0*/  MUFU.EX2 R183, R183 ;  /* 0x000000b700b77308 */ /* 0x000ea20000000800 */
[----:B-1----:R-:W-:Y:S01]  /*83d0*/  F2FP.F16.F32.PACK_AB R6, R42, R43 ;  /* 0x0000002b2a06723e */ /* 0x002fe200000000ff */
[----:B------:R-:W-:-:S04]  /*83e0*/  FADD.FTZ R43, R43, R44 ;  /* 0x0000002c2b2b7221 */ /* 0x000fc80000010000 */
[----:B------:R-:W-:Y:S01]  /*83f0*/  FADD.FTZ R182, R42, R43 ;  /* 0x0000002b2ab67221 */ /* 0x000fe20000010000 */
[----:B--2---:R-:W-:Y:S01]  /*8400*/  F2FP.F16.F32.PACK_AB R7, R183, R22 ;  /* 0x00000016b707723e */ /* 0x004fe200000000ff */
[----:B------:R-:W-:-:S04]  /*8410*/  FADD.FTZ R22, R22, R21 ;  /* 0x0000001516167221 */ /* 0x000fc80000010000 */
[----:B------:R-:W-:Y:S02]  /*8420*/  FADD.FTZ R183, R183, R22 ;  /* 0x00000016b7b77221 */ /* 0x000fe40000010000 */
        /* <DEDUP_REMOVED lines=11> */
[C---:B------:R-:W-:Y:S02]  /*84e0*/  IMAD.SHL.U32 R16, R6.reuse, 0x80, RZ ;  /* 0x0000008006107824 */ /* 0x040fe400078e00ff */
[C---:B------:R-:W-:Y:S01]  /*84f0*/  VIADD R120, R109.reuse, 0xffffff00 ;  /* 0xffffff006d787836 */ /* 0x040fe20000000000 */
[----:B------:R-:W-:Y:S01]  /*8500*/  SHF.L.U64.HI R17, R6, 0x7, R4 ;  /* 0x0000000706117819 */ /* 0x000fe20000010204 */
[C---:B------:R-:W-:Y:S01]  /*8510*/  VIADD R138, R109.reuse, 0xffffff68 ;  /* 0xffffff686d8a7836 */ /* 0x040fe20000000000 */
[----:B------:R-:W-:Y:S01]  /*8520*/  BAR.SYNC.DEFER_BLOCKING 0x0 ;  /* 0x0000000000007b1d */ /* 0x000fe20000010000 */
[----:B-1----:R-:W-:Y:S01]  /*8530*/  ISETP.GE.AND P0, PT, R162, UR4, PT ;  /* 0x00000004a2007c0c */ /* 0x002fe2000bf06270 */
[C---:B------:R-:W-:Y:S02]  /*8540*/  VIADD R192, R109.reuse, 0xffffff38 ;  /* 0xffffff386dc07836 */ /* 0x040fe40000000000 */
[----:B------:R-:W-:-:S10]  /*8550*/  VIADD R190, R109, 0xffffff39 ;  /* 0xffffff396dbe7836 */ /* 0x000fd40000000000 */
[CC--:B------:R-:W-:Y:S02]  /*8560*/  @!P0 LEA R6, P2, R106.reuse, R16.reuse, 0x5 ;  /* 0x000000106a068211 */ /* 0x0c0fe400078428ff */
[C---:B------:R-:W-:Y:S02]  /*8570*/  @!P0 LEA R14, P1, R106.reuse, R16, 0x6 ;  /* 0x000000106a0e8211 */ /* 0x040fe400078230ff */
[--C-:B------:R-:W-:Y:S02]  /*8580*/  @!P0 LEA.HI.X R4, R106, R17, R107.reuse, 0x5, P2 ;  /* 0x000000116a048211 */ /* 0x100fe400010f2c6b */
[-C--:B------:R-:W-:Y:S02]  /*8590*/  @!P0 LEA R28, P2, R6, R195.reuse, 0x1 ;  /* 0x000000c3061c8211 */ /* 0x080fe400078408ff */
[----:B------:R-:W-:Y:S02]  /*85a0*/  @!P0 LEA R20, P3, R16, R195, 0x1 ;  /* 0x000000c310148211 */ /* 0x000fe400078608ff */
[----:B------:R-:W-:Y:S01]  /*85b0*/  @!P0 LEA.HI.X R12, R106, R17, R107, 0x6, P1 ;  /* 0x000000116a0c8211 */ /* 0x000fe200008f346b */
[----:B------:R-:W-:Y:S01]  /*85c0*/  @!P0 IMAD R107, R107, 0x60, RZ ;  /* 0x000000606b6b8824 */ /* 0x000fe200078e02ff */
[-C--:B------:R-:W-:Y:S01]  /*85d0*/  @!P0 LEA.HI.X R29, R6, R233.reuse, R4, 0x1, P2 ;  /* 0x000000e9061d8211 */ /* 0x080fe200010f0c04 */
[----:B------:R-:W-:Y:S01]  /*85e0*/  @P0 STS.128 [R232+0x4000], RZ ;  /* 0x004000ffe8000388 */ /* 0x000fe20000000c00 */
[--C-:B------:R-:W-:Y:S01]  /*85f0*/  @!P0 LEA.HI.X R21, R16, R233, R17.reuse, 0x1, P3 ;  /* 0x000000e910158211 */ /* 0x100fe200018f0c11 */
[----:B------:R-:W-:Y:S01]  /*8600*/  @!P0 IMAD.WIDE.U32 R16, R106, 0x60, R16 ;  /* 0x000000606a108825 */ /* 0x000fe200078e0010 */
[----:B------:R-:W-:-:S02]  /*8610*/  @!P0 LEA R4, P1, R14, R195, 0x1 ;  /* 0x000000c30e048211 */ /* 0x000fc400078208ff */
[----:B------:R-:W-:Y:S01]  /*8620*/  ISETP.GE.AND P2, PT, R120, R108, PT ;  /* 0x0000006c7800720c */ /* 0x000fe20003f46270 */
        /* <DEDUP_REMOVED lines=25> */
[----:B-1----:R-:W3:Y:S04]  /*87c0*/  LDSM.16.M88.4 R20, [R164+0x1000] ;  /* 0x00100000a414783b */ /* 0x002ee80000000200 */
[----:B------:R-:W-:Y:S04]  /*87d0*/  LDSM.16.M88.4 R16, [R140] ;  /* 0x000000008c10783b */ /* 0x000fe80000000200 */
[----:B------:R-:W1:Y:S04]  /*87e0*/  LDSM.16.M88.4 R64, [R0+0x2000] ;  /* 0x002000000040783b */ /* 0x000e680000000200 */
[----:B------:R-:W4:Y:S04]  /*87f0*/  LDSM.16.M88.4 R12, [R140+0x1000] ;  /* 0x001000008c0c783b */ /* 0x000f280000000200 */
[----:B------:R-:W5:Y:S04]  /*8800*/  LDSM.16.M88.4 R36, [R163+0x2400] ;  /* 0x00240000a324783b */ /* 0x000f680000000200 */
[----:B------:R-:W-:Y:S04]  /*8810*/  LDSM.16.M88.4 R96, [R163+0x2800] ;  /* 0x00280000a360783b */ /* 0x000fe80000000200 */
[----:B------:R-:W-:Y:S04]  /*8820*/  LDSM.16.M88.4 R60, [R0+0x2400] ;  /* 0x00240000003c783b */ /* 0x000fe80000000200 */
[----:B------:R-:W-:Y:S04]  /*8830*/  LDSM.16.M88.4 R92, [R0+0x2800] ;  /* 0x00280000005c783b */ /* 0x000fe80000000200 */
[----:B------:R-:W-:Y:S01]  /*8840*/  LDSM.16.M88.4 R80, [R163+0x2c00] ;  /* 0x002c0000a350783b */ /* 0x000fe20000000200 */
[-C--:B--2---:R-:W-:Y:S03]  /*8850*/  HMMA.16816.F32 R28, R24, R44.reuse, RZ ;  /* 0x0000002c181c723c */ /* 0x084fe600000018ff */
[----:B------:R-:W-:Y:S04]  /*8860*/  LDSM.16.M88.4 R72, [R0+0x2c00] ;  /* 0x002c00000048783b */ /* 0x000fe80000000200 */
[----:B------:R-:W2:Y:S01]  /*8870*/  LDSM.16.M88.4 R76, [R163+0x3000] ;  /* 0x00300000a34c783b */ /* 0x000ea20000000200 */
[C---:B---3--:R-:W-:Y:S03]  /*8880*/  HMMA.16816.F32 R4, R20.reuse, R44, RZ ;  /* 0x0000002c1404723c */ /* 0x048fe600000018ff */
[----:B------:R-:W3:Y:S04]  /*8890*/  LDSM.16.M88.4 R68, [R0+0x3000] ;  /* 0x003000000044783b */ /* 0x000ee80000000200 */
[----:B------:R-:W-:Y:S01]  /*88a0*/  LDSM.16.M88.4 R84, [R163+0x3400] ;  /* 0x00340000a354783b */ /* 0x000fe20000000200 */
[----:B------:R-:W-:Y:S03]  /*88b0*/  HMMA.16816.F32 R48, R20, R46, RZ ;  /* 0x0000002e1430723c */ /* 0x000fe600000018ff */
[----:B------:R-:W-:Y:S04]  /*88c0*/  LDSM.16.M88.4 R88, [R0+0x3400] ;  /* 0x003400000058783b */ /* 0x000fe80000000200 */
[----:B------:R-:W3:Y:S01]  /*88d0*/  LDSM.16.M88.4 R56, [R163+0x3800] ;  /* 0x00380000a338783b */ /* 0x000ee20000000200 */
[-C--:B-1----:R-:W-:Y:S03]  /*88e0*/  HMMA.16816.F32 R28, R16, R64.reuse, R28 ;  /* 0x00000040101c723c */ /* 0x082fe6000000181c */
[----:B------:R-:W1:Y:S04]  /*88f0*/  LDSM.16.M88.4 R100, [R0+0x3800] ;  /* 0x003800000064783b */ /* 0x000e680000000200 */
[----:B------:R-:W0:Y:S01]  /*8900*/  LDGDEPBAR ;  /* 0x00000000000079af */ /* 0x000e220000000000 */
[----:B----4-:R-:W-:Y:S08]  /*8910*/  HMMA.16816.F32 R4, R12, R64, R4 ;  /* 0x000000400c04723c */ /* 0x010ff00000001804 */
[C---:B-----5:R-:W-:Y:S03]  /*8920*/  HMMA.16816.F32 R32, R24.reuse, R36, RZ ;  /* 0x000000241820723c */ /* 0x060fe600000018ff */
[----:B------:R-:W-:Y:S01]  /*8930*/  FMUL.FTZ R28, R28, UR6 ;  /* 0x000000061c1c7c20 */ /* 0x000fe20008410000 */
[----:B------:R-:W-:Y:S01]  /*8940*/  FMUL.FTZ R119, R29, UR6 ;  /* 0x000000061d777c20 */ /* 0x000fe20008410000 */
[----:B------:R-:W-:Y:S01]  /*8950*/  FMUL.FTZ R145, R30, UR6 ;  /* 0x000000061e917c20 */ /* 0x000fe20008410000 */
[----:B------:R-:W-:Y:S01]  /*8960*/  FMUL.FTZ R131, R31, UR6 ;  /* 0x000000061f837c20 */ /* 0x000fe20008410000 */
[----:B------:R4:W-:Y:S01]  /*8970*/  MUFU.TANH R117, R28 ;  /* 0x0000001c00757308 */ /* 0x0009e20000002400 */
[C---:B--2---:R-:W-:Y:S03]  /*8980*/  HMMA.16816.F32 R40, R24.reuse, R76, RZ ;  /* 0x0000004c1828723c */ /* 0x044fe600000018ff */
[----:B------:R-:W-:Y:S01]  /*8990*/  FMUL.FTZ R4, R4, UR6 ;  /* 0x0000000604047c20 */ /* 0x000fe20008410000 */
[----:B------:R-:W-:Y:S01]  /*89a0*/  FMUL.FTZ R5, R5, UR6 ;  /* 0x0000000605057c20 */ /* 0x000fe20008410000 */
[----:B------:R-:W-:Y:S01]  /*89b0*/  FMUL.FTZ R241, R6, UR6 ;  /* 0x0000000606f17c20 */ /* 0x000fe20008410000 */
[----:B------:R-:W-:Y:S01]  /*89c0*/  FMUL.FTZ R157, R7, UR6 ;  /* 0x00000006079d7c20 */ /* 0x000fe20008410000 */
[----:B------:R-:W-:Y:S01]  /*89d0*/  MUFU.TANH R239, R4 ;  /* 0x0000000400ef7308 */ /* 0x000fe20000002400 */
[----:B------:R-:W-:Y:S07]  /*89e0*/  HMMA.16816.F32 R44, R24, R46, RZ ;  /* 0x0000002e182c723c */ /* 0x000fee00000018ff */
[----:B------:R2:W-:Y:S01]  /*89f0*/  MUFU.TANH R187, R5 ;  /* 0x0000000500bb7308 */ /* 0x0005e20000002400 */
[----:B----4-:R-:W-:Y:S07]  /*8a00*/  HMMA.16816.F32 R28, R20, R36, RZ ;  /* 0x00000024141c723c */ /* 0x010fee00000018ff */
[----:B------:R-:W-:Y:S01]  /*8a10*/  MUFU.TANH R145, R145 ;  /* 0x0000009100917308 */ /* 0x000fe20000002400 */
[----:B------:R-:W-:Y:S07]  /*8a20*/  HMMA.16816.F32 R32, R16, R60, R32 ;  /* 0x0000003c1020723c */ /* 0x000fee0000001820 */
[----:B------:R-:W-:Y:S01]  /*8a30*/  MUFU.TANH R119, R119 ;  /* 0x0000007700777308 */ /* 0x000fe20000002400 */
[----:B--2---:R-:W-:Y:S07]  /*8a40*/  HMMA.16816.F32 R4, R24, R96, RZ ;  /* 0x000000601804723c */ /* 0x004fee00000018ff */
[----:B------:R-:W-:Y:S01]  /*8a50*/  MUFU.TANH R131, R131 ;  /* 0x0000008300837308 */ /* 0x000fe20000002400 */
[----:B------:R-:W-:Y:S03]  /*8a60*/  HMMA.16816.F32 R28, R12, R60, R28 ;  /* 0x0000003c0c1c723c */ /* 0x000fe6000000181c */
[----:B------:R-:W-:Y:S01]  /*8a70*/  FMUL.FTZ R137, R32, UR6 ;  /* 0x0000000620897c20 */ /* 0x000fe20008410000 */
[----:B------:R-:W-:Y:S01]  /*8a80*/  FMUL.FTZ R147, R33, UR6 ;  /* 0x0000000621937c20 */ /* 0x000fe20008410000 */
[----:B------:R-:W-:Y:S01]  /*8a90*/  FMUL.FTZ R167, R34, UR6 ;  /* 0x0000000622a77c20 */ /* 0x000fe20008410000 */
[----:B------:R-:W-:Y:S01]  /*8aa0*/  FMUL.FTZ R127, R35, UR6 ;  /* 0x00000006237f7c20 */ /* 0x000fe20008410000 */
[----:B------:R-:W-:Y:S01]  /*8ab0*/  MUFU.TANH R241, R241 ;  /* 0x000000f100f17308 */ /* 0x000fe20000002400 */
[----:B------:R-:W-:Y:S07]  /*8ac0*/  HMMA.16816.F32 R32, R20, R96, RZ ;  /* 0x000000601420723c */ /* 0x000fee00000018ff */
[----:B------:R-:W-:Y:S01]  /*8ad0*/  MUFU.TANH R157, R157 ;  /* 0x0000009d009d7308 */ /* 0x000fe20000002400 */
[C---:B------:R-:W-:Y:S03]  /*8ae0*/  HMMA.16816.F32 R4, R16.reuse, R92, R4 ;  /* 0x0000005c1004723c */ /* 0x040fe60000001804 */
[----:B------:R-:W-:Y:S01]  /*8af0*/  FMUL.FTZ R28, R28, UR6 ;  /* 0x000000061c1c7c20 */ /* 0x000fe20008410000 */
[----:B------:R-:W-:Y:S01]  /*8b00*/  FMUL.FTZ R155, R29, UR6 ;  /* 0x000000061d9b7c20 */ /* 0x000fe20008410000 */
[----:B------:R-:W-:Y:S01]  /*8b10*/  FMUL.FTZ R179, R30, UR6 ;  /* 0x000000061eb37c20 */ /* 0x000fe20008410000 */
[----:B------:R-:W-:Y:S01]  /*8b20*/  FMUL.FTZ R175, R31, UR6 ;  /* 0x000000061faf7c20 */ /* 0x000fe20008410000 */
[----:B------:R2:W-:Y:S01]  /*8b30*/  MUFU.TANH R177, R28 ;  /* 0x0000001c00b17308 */ /* 0x0005e20000002400 */
[----:B---3--:R-:W-:Y:S07]  /*8b40*/  HMMA.16816.F32 R40, R16, R68, R40 ;  /* 0x000000441028723c */ /* 0x008fee0000001828 */
[----:B------:R-:W-:Y:S01]  /*8b50*/  MUFU.TANH R137, R137 ;  /* 0x0000008900897308 */ /* 0x000fe20000002400 */
[----:B------:R-:W-:Y:S03]  /*8b60*/  HMMA.16816.F32 R32, R12, R92, R32 ;  /* 0x0000005c0c20723c */ /* 0x000fe60000001820 */
        /* <DEDUP_REMOVED lines=16> */
[----:B------:R-:W-:Y:S01]  /*8c70*/  MUFU.TANH R149, R32 ;  /* 0x0000002000957308 */ /* 0x000fe20000002400 */
[----:B---3--:R-:W-:Y:S07]  /*8c80*/  HMMA.16816.F32 R4, R20, R80, RZ ;  /* 0x000000501404723c */ /* 0x008fee00000018ff */
[----:B------:R-:W-:Y:S01]  /*8c90*/  MUFU.TANH R143, R33 ;  /* 0x00000021008f7308 */ /* 0x000fe20000002400 */
[C---:B------:R-:W-:Y:S07]  /*8ca0*/  HMMA.16816.F32 R28, R16.reuse, R72, R28 ;  /* 0x00000048101c723c */ /* 0x040fee000000181c */
[----:B------:R-:W-:Y:S01]  /*8cb0*/  MUFU.TANH R171, R34 ;  /* 0x0000002200ab7308 */ /* 0x000fe20000002400 */
[----:B-1----:R-:W-:Y:S07]  /*8cc0*/  HMMA.16816.F32 R52, R16, R100, R52 ;  /* 0x000000641034723c */ /* 0x002fee0000001834 */
[----:B------:R1:W-:Y:S01]  /*8cd0*/  MUFU.TANH R125, R35 ;  /* 0x00000023007d7308 */ /* 0x0003e20000002400 */
[C---:B------:R-:W-:Y:S03]  /*8ce0*/  HMMA.16816.F32 R4, R12.reuse, R72, R4 ;  /* 0x000000480c04723c */ /* 0x040fe60000001804 */
[----:B------:R-:W-:Y:S01]  /*8cf0*/  FMUL.FTZ R28, R28, UR6 ;  /* 0x000000061c1c7c20 */ /* 0x000fe20008410000 */
[----:B------:R-:W-:Y:S01]  /*8d00*/  FMUL.FTZ R73, R29, UR6 ;  /* 0x000000061d497c20 */ /* 0x000fe20008410000 */
[----:B------:R-:W-:Y:S01]  /*8d10*/  FMUL.FTZ R115, R30, UR6 ;  /* 0x000000061e737c20 */ /* 0x000fe20008410000 */
[----:B------:R-:W-:Y:S01]  /*8d20*/  FMUL.FTZ R107, R31, UR6 ;  /* 0x000000061f6b7c20 */ /* 0x000fe20008410000 */
[----:B------:R2:W-:Y:S01]  /*8d30*/  MUFU.TANH R93, R28 ;  /* 0x0000001c005d7308 */ /* 0x0005e20000002400 */
[----:B------:R-:W-:Y:S03]  /*8d40*/  HMMA.16816.F32 R48, R12, R66, R48 ;  /* 0x000000420c30723c */ /* 0x000fe60000001830 */
[----:B------:R-:W-:Y:S01]  /*8d50*/  FMUL.FTZ R52, R52, UR6 ;  /* 0x0000000634347c20 */ /* 0x000fe20008410000 */
[----:B------:R-:W-:-:S03]  /*8d60*/  FMUL.FTZ R92, R54, UR6 ;  /* 0x00000006365c7c20 */ /* 0x000fc60008410000 */
[----:B------:R-:W-:Y:S01]  /*8d70*/  MUFU.TANH R167, R167 ;  /* 0x000000a700a77308 */ /* 0x000fe20000002400 */
[C---:B-1----:R-:W-:Y:S03]  /*8d80*/  HMMA.16816.F32 R32, R20.reuse, R84, RZ ;  /* 0x000000541420723c */ /* 0x042fe600000018ff */
[----:B------:R-:W-:Y:S01]  /*8d90*/  FMUL.FTZ R4, R4, UR6 ;  /* 0x0000000604047c20 */ /* 0x000fe20008410000 */
[----:B------:R-:W-:Y:S01]  /*8da0*/  FMUL.FTZ R5, R5, UR6 ;  /* 0x0000000605057c20 */ /* 0x000fe20008410000 */
[----:B------:R-:W-:Y:S01]  /*8db0*/  FMUL.FTZ R161, R6, UR6 ;  /* 0x0000000606a17c20 */ /* 0x000fe20008410000 */
[----:B------:R-:W-:Y:S01]  /*8dc0*/  FMUL.FTZ R151, R7, UR6 ;  /* 0x0000000607977c20 */ /* 0x000fe20008410000 */
[----:B------:R-:W-:Y:S01]  /*8dd0*/  MUFU.TANH R141, R4 ;  /* 0x00000004008d7308 */ /* 0x000fe20000002400 */
[----:B--2---:R-:W-:Y:S03]  /*8de0*/  HMMA.16816.F32 R28, R20, R76, RZ ;  /* 0x0000004c141c723c */ /* 0x004fe600000018ff */
[----:B------:R-:W-:Y:S01]  /*8df0*/  FMUL.FTZ R51, R51, UR6 ;  /* 0x0000000633337c20 */ /* 0x000fe20008410000 */
[----:B------:R-:W-:-:S03]  /*8e00*/  FMUL.FTZ R50, R50, UR6 ;  /* 0x0000000632327c20 */ /* 0x000fc60008410000 */
[----:B------:R1:W-:Y:S01]  /*8e10*/  MUFU.TANH R139, R5 ;  /* 0x00000005008b7308 */ /* 0x0003e20000002400 */
[----:B------:R-:W-:Y:S07]  /*8e20*/  HMMA.16816.F32 R44, R16, R66, R44 ;  /* 0x00000042102c723c */ /* 0x000fee000000182c */
[----:B------:R-:W2:Y:S01]  /*8e30*/  MUFU.TANH R51, R51 ;  /* 0x0000003300337308 */ /* 0x000ea20000002400 */
[----:B------:R-:W-:Y:S07]  /*8e40*/  HMMA.16816.F32 R32, R12, R88, R32 ;  /* 0x000000580c20723c */ /* 0x000fee0000001820 */
[----:B------:R-:W-:Y:S01]  /*8e50*/  MUFU.TANH R147, R147 ;  /* 0x0000009300937308 */ /* 0x000fe20000002400 */
[----:B-1----:R-:W-:Y:S03]  /*8e60*/  HMMA.16816.F32 R4, R24, R84, RZ ;  /* 0x000000541804723c */ /* 0x002fe600000018ff */
[----:B------:R-:W-:Y:S01]  /*8e70*/  FMUL.FTZ R45, R45, UR6 ;  /* 0x000000062d2d7c20 */ /* 0x000fe20008410000 */
[----:B------:R-:W-:Y:S01]  /*8e80*/  FMUL.FTZ R47, R47, UR6 ;  /* 0x000000062f2f7c20 */ /* 0x000fe20008410000 */
[----:B------:R-:W-:Y:S01]  /*8e90*/  FMUL.FTZ R44, R44, UR6 ;  /* 0x000000062c2c7c20 */ /* 0x000fe20008410000 */
[----:B------:R-:W-:Y:S01]  /*8ea0*/  FMUL.FTZ R46, R46, UR6 ;  /* 0x000000062e2e7c20 */ /* 0x000fe20008410000 */
[----:B------:R-:W-:Y:S01]  /*8eb0*/  MUFU.TANH R127, R127 ;  /* 0x0000007f007f7308 */ /* 0x000fe20000002400 */
[----:B------:R-:W-:Y:S03]  /*8ec0*/  HMMA.16816.F32 R28, R12, R68, R28 ;  /* 0x000000440c1c723c */ /* 0x000fe6000000181c */
[----:B------:R-:W-:Y:S01]  /*8ed0*/  FMUL.FTZ R32, R32, UR6 ;  /* 0x0000000620207c20 */ /* 0x000fe20008410000 */
[----:B------:R-:W-:Y:S01]  /*8ee0*/  FMUL.FTZ R33, R33, UR6 ;  /* 0x0000000621217c20 */ /* 0x000fe20008410000 */
[----:B------:R-:W-:Y:S01]  /*8ef0*/  FMUL.FTZ R34, R34, UR6 ;  /* 0x0000000622227c20 */ /* 0x000fe20008410000 */
[----:B------:R-:W-:Y:S01]  /*8f00*/  FMUL.FTZ R72, R35, UR6 ;  /* 0x0000000623487c20 */ /* 0x000fe20008410000 */
[----:B------:R1:W-:Y:S05]  /*8f10*/  MUFU.TANH R69, R41 ;  /* 0x0000002900457308 */ /* 0x0003ea0000002400 */
[----:B------:R-:W-:Y:S01]  /*8f20*/  HMMA.16816.F32 R4, R16, R88, R4 ;  /* 0x000000581004723c */ /* 0x000fe20000001804 */
[----:B------:R-:W-:-:S02]  /*8f30*/  FMUL.FTZ R88, R53, UR6 ;  /* 0x0000000635587c20 */ /* 0x000fc40008410000 */
[----:B------:R-:W-:Y:S04]  /*8f40*/  MUFU.TANH R173, R32 ;  /* 0x0000002000ad7308 */ /* 0x000fe80000002400 */
[----:B------:R-:W-:Y:S01]  /*8f50*/  FMUL.FTZ R28, R28, UR6 ;  /* 0x000000061c1c7c20 */ /* 0x000fe20008410000 */
[----:B------:R-:W-:Y:S01]  /*8f60*/  FMUL.FTZ R29, R29, UR6 ;  /* 0x000000061d1d7c20 */ /* 0x000fe20008410000 */
[----:B------:R-:W-:Y:S01]  /*8f70*/  FMUL.FTZ R30, R30, UR6 ;  /* 0x000000061e1e7c20 */ /* 0x000fe20008410000 */
[----:B------:R-:W-:Y:S01]  /*8f80*/  FMUL.FTZ R31, R31, UR6 ;  /* 0x000000061f1f7c20 */ /* 0x000fe20008410000 */
[----:B------:R-:W-:Y:S01]  /*8f90*/  MUFU.TANH R85, R28 ;  /* 0x0000001c00557308 */ /* 0x000fe20000002400 */
[----:B-1----:R-:W-:Y:S07]  /*8fa0*/  HMMA.16816.F32 R40, R20, R56, RZ ;  /* 0x000000381428723c */ /* 0x002fee00000018ff */
[----:B------:R-:W-:Y:S01]  /*8fb0*/  FMUL.FTZ R4, R4, UR6 ;  /* 0x0000000604047c20 */ /* 0x000fe20008410000 */
[----:B------:R-:W-:Y:S01]  /*8fc0*/  MUFU.TANH R159, R29 ;  /* 0x0000001d009f7308 */ /* 0x000fe20000002400 */
[----:B------:R-:W-:Y:S01]  /*8fd0*/  FMUL.FTZ R165, R6, UR6 ;  /* 0x0000000606a57c20 */ /* 0x000fe20008410000 */
[----:B------:R-:W-:-:S06]  /*8fe0*/  FMUL.FTZ R169, R7, UR6 ;  /* 0x0000000607a97c20 */ /* 0x000fcc0008410000 */
[----:B------:R-:W-:Y:S04]  /*8ff0*/  MUFU.TANH R191, R30 ;  /* 0x0000001e00bf7308 */ /* 0x000fe80000002400 */
[----:B------:R-:W-:Y:S01]  /*9000*/  HMMA.16816.F32 R40, R12, R100, R40 ;  /* 0x000000640c28723c */ /* 0x000fe20000001828 */
[----:B------:R-:W-:Y:S01]  /*9010*/  FMUL.FTZ R101, R5, UR6 ;  /* 0x0000000605657c20 */ /* 0x000fe20008410000 */
[----:B------:R-:W-:Y:S02]  /*9020*/  FMUL.FTZ R100, R55, UR6 ;  /* 0x0000000637647c20 */ /* 0x000fe40008410000 */
[----:B------:R1:W-:Y:S08]  /*9030*/  MUFU.TANH R181, R31 ;  /* 0x0000001f00b57308 */ /* 0x0003f00000002400 */
[----:B------:R3:W-:Y:S07]  /*9040*/  MUFU.TANH R89, R4 ;  /* 0x0000000400597308 */ /* 0x0007ee0000002400 */
[----:B------:R-:W-:Y:S01]  /*9050*/  FMUL.FTZ R106, R41, UR6 ;  /* 0x00000006296a7c20 */ /* 0x000fe20008410000 */
[----:B------:R-:W-:Y:S01]  /*9060*/  MUFU.TANH R189, R33 ;  /* 0x0000002100bd7308 */ /* 0x000fe20000002400 */
[----:B-1----:R-:W-:Y:S01]  /*9070*/  HMMA.16816.F32 R28, R20, R38, RZ ;  /* 0x00000026141c723c */ /* 0x002fe200000018ff */
[----:B------:R-:W-:Y:S01]  /*9080*/  FMUL.FTZ R40, R40, UR6 ;  /* 0x0000000628287c20 */ /* 0x000fe20008410000 */
[----:B------:R-:W-:Y:S01]  /*9090*/  FMUL.FTZ R41, R48, UR6 ;  /* 0x0000000630297c20 */ /* 0x000fe20008410000 */
[----:B------:R-:W-:-:S04]  /*90a0*/  FMUL.FTZ R42, R42, UR6 ;  /* 0x000000062a2a7c20 */ /* 0x000fc80008410000 */
[----:B------:R1:W-:Y:S01]  /*90b0*/  MUFU.TANH R249, R34 ;  /* 0x0000002200f97308 */ /* 0x0003e20000002400 */
[----:B---3--:R-:W-:Y:S01]  /*90c0*/  HMMA.16816.F32 R4, R24, R38, RZ ;  /* 0x000000261804723c */ /* 0x008fe200000018ff */
[----:B------:R-:W3:Y:S06]  /*90d0*/  LDSM.16.M88.4 R36, [R163+0x3c00] ;  /* 0x003c0000a324783b */ /* 0x000eec0000000200 */
[----:B------:R3:W-:Y:S05]  /*90e0*/  MUFU.TANH R68, R52 ;  /* 0x0000003400447308 */ /* 0x0007ea0000002400 */
[----:B------:R-:W-:Y:S03]  /*90f0*/  HMMA.16816.F32 R28, R12, R62, R28 ;  /* 0x0000003e0c1c723c */ /* 0x000fe6000000181c */
[----:B------:R-:W4:Y:S01]  /*9100*/  MUFU.TANH R45, R45 ;  /* 0x0000002d002d7308 */ /* 0x000f220000002400 */
[----:B-1----:R1:W5:Y:S01]  /*9110*/  LDSM.16.M88.4 R32, [R0+0x3c00] ;  /* 0x003c00000020783b */ /* 0x0023620000000200 */
[----:B------:R-:W-:-:S04]  /*9120*/  DEPBAR.LE SB0, 0x0 ;  /* 0x000080000000791a */ /* 0x000fc80000000000 */
[----:B------:R-:W-:Y:S02]  /*9130*/  HMMA.16816.F32 R4, R16, R62, R4 ;  /* 0x0000003e1004723c */ /* 0x000fe40000001804 */
[----:B------:R-:W5:Y:S06]  /*9140*/  MUFU.TANH R47, R47 ;  /* 0x0000002f002f7308 */ /* 0x000f6c0000002400 */
[----:B------:R-:W-:Y:S02]  /*9150*/  HMMA.16816.F32 R60, R20, R58, RZ ;  /* 0x0000003a143c723c */ /* 0x000fe400000018ff */
[----:B------:R4:W-:Y:S01]  /*9160*/  MUFU.TANH R110, R40 ;  /* 0x00000028006e7308 */ /* 0x0009e20000002400 */
[----:B------:R-:W-:Y:S01]  /*9170*/  FMUL.FTZ R28, R28, UR6 ;  /* 0x000000061c1c7c20 */ /* 0x000fe20008410000 */
[----:B------:R-:W-:Y:S01]  /*9180*/  FMUL.FTZ R29, R29, UR6 ;  /* 0x000000061d1d7c20 */ /* 0x000fe20008410000 */
[----:B------:R-:W-:-:S03]  /*9190*/  FMUL.FTZ R30, R30, UR6 ;  /* 0x000000061e1e7c20 */ /* 0x000fc60008410000 */
[----:B------:R-:W-:Y:S01]  /*91a0*/  HMMA.16816.F32 R56, R24, R58, RZ ;  /* 0x0000003a1838723c */ /* 0x000fe200000018ff */
[----:B-1----:R-:W-:Y:S01]  /*91b0*/  VIADD R0, R109, 0xffffff09 ;  /* 0xffffff096d007836 */ /* 0x002fe20000000000 */
[----:B------:R-:W-:Y:S01]  /*91c0*/  MUFU.TANH R41, R41 ;  /* 0x0000002900297308 */ /* 0x000fe20000002400 */
[----:B------:R-:W-:Y:S01]  /*91d0*/  FMUL.FTZ R6, R6, UR6 ;  /* 0x0000000606067c20 */ /* 0x000fe20008410000 */
[----:B------:R-:W-:Y:S01]  /*91e0*/  FMUL.FTZ R5, R5, UR6 ;  /* 0x0000000605057c20 */ /* 0x000fe20008410000 */
[----:B------:R-:W-:Y:S01]  /*91f0*/  FMUL.FTZ R7, R7, UR6 ;  /* 0x0000000607077c20 */ /* 0x000fe20008410000 */
[C---:B------:R-:W-:Y:S02]  /*9200*/  ISETP.GE.AND P1, PT, R0.reuse, R108, PT ;  /* 0x0000006c0000720c */ /* 0x040fe40003f26270 */
[----:B---3--:R-:W-:Y:S01]  /*9210*/  HMMA.16816.F32 R52, R20, R38, RZ ;  /* 0x000000261434723c */ /* 0x008fe200000018ff */
[C---:B------:R-:W-:Y:S02]  /*9220*/  ISETP.GE.AND P5, PT, R0.reuse, R10, PT ;  /* 0x0000000a0000720c */ /* 0x040fe40003fa6270 */
[C---:B------:R-:W-:Y:S01]  /*9230*/  ISETP.GE.AND P3, PT, R0.reuse, R9, PT ;  /* 0x000000090000720c */ /* 0x040fe20003f66270 */
[----:B------:R-:W-:Y:S01]  /*9240*/  MUFU.TANH R81, R44 ;  /* 0x0000002c00517308 */ /* 0x000fe20000002400 */
[----:B------:R-:W-:-:S02]  /*9250*/  ISETP.GE.AND P4, PT, R0, R3, PT ;  /* 0x000000030000720c */ /* 0x000fc40003f86270 */
[----:B------:R-:W-:Y:S01]  /*9260*/  I2FP.F32.U32 R118, R0 ;  /* 0x0000000000767245 */ /* 0x000fe20000201000 */
[----:B------:R-:W-:Y:S01]  /*9270*/  HMMA.16816.F32 R64, R24, R38, RZ ;  /* 0x000000261840723c */ /* 0x000fe200000018ff */
[----:B------:R-:W-:Y:S01]  /*9280*/  FMUL.FTZ R39, R49, UR6 ;  /* 0x0000000631277c20 */ /* 0x000fe20008410000 */
[----:B------:R-:W-:Y:S02]  /*9290*/  VIADD R38, R109, 0xffffff01 ;  /* 0xffffff016d267836 */ /* 0x000fe40000000000 */
[----:B--2---:R-:W-:Y:S01]  /*92a0*/  FFMA.FTZ R118, R118, R180, R51 ;  /* 0x000000b476767223 */ /* 0x004fe20000010033 */
[----:B------:R-:W-:Y:S02]  /*92b0*/  MUFU.TANH R155, R155 ;  /* 0x0000009b009b7308 */ /* 0x000fe40000002400 */
[----:B----4-:R-:W-:Y:S01]  /*92c0*/  I2FP.F32.U32 R40, R38 ;  /* 0x0000002600287245 */ /* 0x010fe20000201000 */
[----:B------:R-:W-:Y:S01]  /*92d0*/  HMMA.16816.F32 R60, R12, R102, R60 ;  /* 0x000000660c3c723c */ /* 0x000fe2000000183c */
[----:B------:R-:W-:-:S02]  /*92e0*/  FSEL R118, R118, -INF , !P4 ;  /* 0xff80000076767808 */ /* 0x000fc40006000000 */
[----:B------:R-:W-:Y:S01]  /*92f0*/  ISETP.GE.AND P4, PT, R38, R108, PT ;  /* 0x0000006c2600720c */ /* 0x000fe20003f86270 */
[----:B------:R-:W-:Y:S01]  /*9300*/  FFMA.FTZ R40, R40, R180, R119 ;  /* 0x000000b428287223 */ /* 0x000fe20000010077 */
[----:B------:R-:W1:Y:S03]  /*9310*/  MUFU.TANH R39, R39 ;  /* 0x0000002700277308 */ /* 0x000e660000002400 */
[----:B------:R-:W-:Y:S01]  /*9320*/  HMMA.16816.F32 R56, R16, R102, R56 ;  /* 0x000000661038723c */ /* 0x000fe20000001838 */
[----:B------:R-:W-:Y:S02]  /*9330*/  I2FP.F32.U32 R102, R0 ;  /* 0x0000000000667245 */ /* 0x000fe40000201000 */
[----:B------:R-:W-:Y:S02]  /*9340*/  FSEL R112, R40, -INF , !P4 ;  /* 0xff80000028707808 */ /* 0x000fe40006000000 */
[----:B------:R-:W-:Y:S01]  /*9350*/  MUFU.TANH R179, R179 ;  /* 0x000000b300b37308 */ /* 0x000fe20000002400 */
[----:B------:R-:W-:-:S02]  /*9360*/  FFMA.FTZ R102, R102, R180, R45 ;  /* 0x000000b466667223 */ /* 0x000fc4000001002d */
[-C--:B-----5:R-:W-:Y:S03]  /*9370*/  HMMA.16816.F32 R52, R12, R34.reuse, R52 ;  /* 0x000000220c34723c */ /* 0x0a0fe60000001834 */
[----:B------:R-:W-:Y:S01]  /*9380*/  FSEL R102, R102, -INF , !P1 ;  /* 0xff80000066667808 */ /* 0x000fe20004800000 */
[----:B------:R-:W-:Y:S01]  /*9390*/  FMUL.FTZ R49, R60, UR6 ;  /* 0x000000063c317c20 */ /* 0x000fe20008410000 */
[----:B------:R-:W-:Y:S01]  /*93a0*/  ISETP.GE.AND P1, PT, R120, R10, PT ;  /* 0x0000000a7800720c */ /* 0x000fe20003f26270 */
[----:B------:R2:W-:Y:S01]  /*93b0*/  MUFU.TANH R45, R50 ;  /* 0x00000032002d7308 */ /* 0x0005e20000002400 */
[----:B------:R-:W-:Y:S01]  /*93c0*/  FMUL.FTZ R62, R62, UR6 ;  /* 0x000000063e3e7c20 */ /* 0x000fe20008410000 */
[----:B------:R-:W-:Y:S01]  /*93d0*/  HMMA.16816.F32 R64, R16, R34, R64 ;  /* 0x000000221040723c */ /* 0x000fe20000001840 */
[----:B------:R-:W-:Y:S01]  /*93e0*/  I2FP.F32.U32 R34, R0 ;  /* 0x0000000000227245 */ /* 0x000fe20000201000 */
[----:B------:R-:W-:Y:S01]  /*93f0*/  FMUL.FTZ R61, R61, UR6 ;  /* 0x000000063d3d7c20 */ /* 0x000fe20008410000 */
[----:B------:R-:W-:Y:S01]  /*9400*/  I2FP.F32.U32 R0, R120 ;  /* 0x0000007800007245 */ /* 0x000fe20000201000 */
[----:B------:R-:W-:Y:S01]  /*9410*/  FMUL.FTZ R48, R58, UR6 ;  /* 0x000000063a307c20 */ /* 0x000fe20008410000 */
[----:B------:R-:W-:Y:S01]  /*9420*/  FMUL.FTZ R56, R56, UR6 ;  /* 0x0000000638387c20 */ /* 0x000fe20008410000 */
[CC--:B------:R-:W-:Y:S01]  /*9430*/  FFMA.FTZ R47, R34.reuse, R180.reuse, R47 ;  /* 0x000000b4222f7223 */ /* 0x0c0fe2000001002f */
[-C--:B-1----:R-:W-:Y:S01]  /*9440*/  FFMA.FTZ R35, R34, R180.reuse, R39 ;  /* 0x000000b422237223 */ /* 0x082fe20000010027 */
[----:B------:R-:W-:Y:S01]  /*9450*/  FFMA.FTZ R103, R0, R180, R117 ;  /* 0x000000b400677223 */ /* 0x000fe20000010075 */
[----:B------:R-:W-:Y:S01]  /*9460*/  VIADD R34, R109, 0xffffff08 ;  /* 0xffffff086d227836 */ /* 0x000fe20000000000 */
[----:B------:R-:W-:Y:S01]  /*9470*/  MUFU.TANH R49, R49 ;  /* 0x0000003100317308 */ /* 0x000fe20000002400 */
[----:B------:R-:W-:Y:S01]  /*9480*/  FSEL R251, R47, -INF , !P5 ;  /* 0xff8000002ffb7808 */ /* 0x000fe20006800000 */
[----:B------:R-:W-:Y:S01]  /*9490*/  FMUL.FTZ R53, R53, UR6 ;  /* 0x0000000635357c20 */ /* 0x000fe20008410000 */
[----:B------:R-:W-:Y:S01]  /*94a0*/  FSEL R35, R35, -INF , !P3 ;  /* 0xff80000023237808 */ /* 0x000fe20005800000 */
[----:B------:R-:W-:Y:S01]  /*94b0*/  FMUL.FTZ R55, R55, UR6 ;  /* 0x0000000637377c20 */ /* 0x000fe20008410000 */
[C---:B------:R-:W-:Y:S01]  /*94c0*/  ISETP.GE.AND P5, PT, R120.reuse, R9, PT ;  /* 0x000000097800720c */ /* 0x040fe20003fa6270 */
[----:B--2---:R-:W-:Y:S01]  /*94d0*/  VIADD R50, R109, 0xffffff78 ;  /* 0xffffff786d327836 */ /* 0x004fe20000000000 */
[----:B------:R-:W-:Y:S01]  /*94e0*/  ISETP.GE.AND P3, PT, R120, R3, PT ;  /* 0x000000037800720c */ /* 0x000fe20003f66270 */
[----:B------:R-:W1:Y:S01]  /*94f0*/  MUFU.TANH R47, R46 ;  /* 0x0000002e002f7308 */ /* 0x000e620000002400 */
[----:B------:R-:W-:Y:S01]  /*9500*/  I2FP.F32.U32 R120, R120 ;  /* 0x0000007800787245 */ /* 0x000fe20000201000 */
[----:B------:R-:W-:Y:S01]  /*9510*/  FMUL.FTZ R65, R65, UR6 ;  /* 0x0000000641417c20 */ /* 0x000fe20008410000 */
[----:B------:R-:W-:-:S02]  /*9520*/  FSEL R103, R103, -INF , !P2 ;  /* 0xff80000067677808 */ /* 0x000fc40005000000 */
[----:B------:R-:W-:Y:S01]  /*9530*/  ISETP.GE.AND P2, PT, R38, R10, PT ;  /* 0x0000000a2600720c */ /* 0x000fe20003f46270 */
[CC--:B------:R-:W-:Y:S01]  /*9540*/  FFMA.FTZ R0, R120.reuse, R180.reuse, R145 ;  /* 0x000000b478007223 */ /* 0x0c0fe20000010091 */
[CC--:B------:R-:W-:Y:S01]  /*9550*/  FFMA.FTZ R117, R120.reuse, R180.reuse, R239 ;  /* 0x000000b478757223 */ /* 0x0c0fe200000100ef */
[----:B------:R-:W-:Y:S01]  /*9560*/  FFMA.FTZ R120, R120, R180, R241 ;  /* 0x000000b478787223 */ /* 0x000fe200000100f1 */
[----:B------:R-:W-:Y:S01]  /*9570*/  ISETP.GE.AND P4, PT, R34, R10, PT ;  /* 0x0000000a2200720c */ /* 0x000fe20003f86270 */
[----:B------:R-:W2:Y:S01]  /*9580*/  MUFU.TANH R77, R56 ;  /* 0x00000038004d7308 */ /* 0x000ea20000002400 */
[----:B------:R-:W-:Y:S02]  /*9590*/  FSEL R0, R0, -INF , !P1 ;  /* 0xff80000000007808 */ /* 0x000fe40004800000 */
[----:B------:R-:W-:Y:S02]  /*95a0*/  FSEL R117, R117, -INF , !P5 ;  /* 0xff80000075757808 */ /* 0x000fe40006800000 */
[----:B------:R-:W-:-:S02]  /*95b0*/  ISETP.GE.AND P1, PT, R38, R9, PT ;  /* 0x000000092600720c */ /* 0x000fc40003f26270 */
[----:B------:R-:W-:Y:S01]  /*95c0*/  ISETP.GE.AND P5, PT, R38, R3, PT ;  /* 0x000000032600720c */ /* 0x000fe20003fa6270 */
[----:B------:R1:W-:Y:S01]  /*95d0*/  MUFU.TANH R51, R62 ;  /* 0x0000003e00337308 */ /* 0x0003e20000002400 */
[----:B------:R-:W-:Y:S02]  /*95e0*/  I2FP.F32.U32 R38, R38 ;  /* 0x0000002600267245 */ /* 0x000fe40000201000 */
[----:B------:R-:W-:Y:S02]  /*95f0*/  FSEL R120, R120, -INF , !P3 ;  /* 0xff80000078787808 */ /* 0x000fe40005800000 */
[----:B------:R-:W-:Y:S01]  /*9600*/  ISETP.GE.AND P3, PT, R34, R108, PT ;  /* 0x0000006c2200720c */ /* 0x000fe20003f66270 */
[CC--:B------:R-:W-:Y:S01]  /*9610*/  FFMA.FTZ R60, R38.reuse, R180.reuse, R131 ;  /* 0x000000b4263c7223 */ /* 0x0c0fe20000010083 */
[C---:B------:R-:W-:Y:S01]  /*9620*/  FFMA.FTZ R39, R38.reuse, R180, R187 ;  /* 0x000000b426277223 */ /* 0x040fe200000100bb */
[----:B------:R-:W-:Y:S01]  /*9630*/  I2FP.F32.U32 R40, R34 ;  /* 0x0000002200287245 */ /* 0x000fe20000201000 */
[-C--:B------:R-:W-:Y:S01]  /*9640*/  FFMA.FTZ R58, R38, R180.reuse, R157 ;  /* 0x000000b4263a7223 */ /* 0x080fe2000001009d */
[----:B------:R-:W-:Y:S01]  /*9650*/  FMUL.FTZ R38, R54, UR6 ;  /* 0x0000000636267c20 */ /* 0x000fe20008410000 */
[----:B------:R-:W-:Y:S01]  /*9660*/  FSEL R60, R60, -INF , !P2 ;  /* 0xff8000003c3c7808 */ /* 0x000fe20005000000 */
[----:B------:R3:W4:Y:S01]  /*9670*/  MUFU.TANH R157, R48 ;  /* 0x00000030009d7308 */ /* 0x0007220000002400 */
[----:B------:R-:W-:Y:S01]  /*9680*/  FSEL R39, R39, -INF , !P1 ;  /* 0xff80000027277808 */ /* 0x000fe20004800000 */
[----:B------:R-:W-:Y:S01]  /*9690*/  FFMA.FTZ R81, R40, R180, R81 ;  /* 0x000000b428517223 */ /* 0x000fe20000010051 */
[----:B------:R-:W-:Y:S01]  /*96a0*/  ISETP.GE.AND P2, PT, R34, R9, PT ;  /* 0x000000092200720c */ /* 0x000fe20003f46270 */
[----:B------:R-:W-:Y:S01]  /*96b0*/  FMUL.FTZ R40, R66, UR6 ;  /* 0x0000000642287c20 */ /* 0x000fe20008410000 */
[----:B------:R-:W-:-:S02]  /*96c0*/  ISETP.GE.AND P1, PT, R34, R3, PT ;  /* 0x000000032200720c */ /* 0x000fc40003f26270 */
[----:B------:R-:W-:Y:S01]  /*96d0*/  I2FP.F32.U32 R34, R34 ;  /* 0x0000002200227245 */ /* 0x000fe20000201000 */
[----:B------:R-:W-:Y:S01]  /*96e0*/  MUFU.TANH R38, R38 ;  /* 0x0000002600267308 */ /* 0x000fe20000002400 */
[----:B------:R-:W-:Y:S02]  /*96f0*/  FSEL R58, R58, -INF , !P5 ;  /* 0xff8000003a3a7808 */ /* 0x000fe40006800000 */
[----:B------:R-:W-:Y:S01]  /*9700*/  FSEL R114, R81, -INF , !P3 ;  /* 0xff80000051727808 */ /* 0x000fe20005800000 */
[-C--:B------:R-:W-:Y:S01]  /*9710*/  FFMA.FTZ R119, R34, R180.reuse, R41 ;  /* 0x000000b422777223 */ /* 0x080fe20000010029 */
[----:B------:R-:W-:Y:S01]  /*9720*/  FMUL.FTZ R41, R52, UR6 ;  /* 0x0000000634297c20 */ /* 0x000fe20008410000 */
[CC--:B-1----:R-:W-:Y:S01]  /*9730*/  FFMA.FTZ R62, R34.reuse, R180.reuse, R47 ;  /* 0x000000b4223e7223 */ /* 0x0c2fe2000001002f */
[----:B------:R-:W-:Y:S01]  /*9740*/  FFMA.FTZ R128, R34, R180, R45 ;  /* 0x000000b422807223 */ /* 0x000fe2000001002d */
[----:B------:R-:W1:Y:S01]  /*9750*/  MUFU.TANH R40, R40 ;  /* 0x0000002800287308 */ /* 0x000e620000002400 */
[----:B---3--:R-:W-:Y:S01]  /*9760*/  FMUL.FTZ R48, R64, UR6 ;  /* 0x0000000640307c20 */ /* 0x008fe20008410000 */
[----:B------:R-:W-:Y:S01]  /*9770*/  HMMA.16816.F32 R44, R20, R98, RZ ;  /* 0x00000062142c723c */ /* 0x000fe200000018ff */
[----:B------:R-:W-:-:S02]  /*9780*/  I2FP.F32.U32 R34, R138 ;  /* 0x0000008a00227245 */ /* 0x000fc40000201000 */
[----:B------:R-:W-:Y:S02]  /*9790*/  FSEL R62, R62, -INF , !P4 ;  /* 0xff8000003e3e7808 */ /* 0x000fe40006000000 */
[----:B------:R-:W-:Y:S01]  /*97a0*/  ISETP.GE.AND P4, PT, R138, R9, PT ;  /* 0x000000098a00720c */ /* 0x000fe20003f86270 */
[----:B------:R-:W3:Y:S01]  /*97b0*/  MUFU.TANH R41, R41 ;  /* 0x0000002900297308 */ /* 0x000ee20000002400 */
[CC--:B------:R-:W-:Y:S01]  /*97c0*/  FFMA.FTZ R49, R34.reuse, R180.reuse, R49 ;  /* 0x000000b422317223 */ /* 0x0c0fe20000010031 */
[----:B------:R-:W-:Y:S01]  /*97d0*/  HMMA.16816.F32 R96, R24, R98, RZ ;  /* 0x000000621860723c */ /* 0x000fe200000018ff */
[----:B------:R-:W-:Y:S01]  /*97e0*/  FSEL R119, R119, -INF , !P2 ;  /* 0xff80000077777808 */ /* 0x000fe20005000000 */
[----:B--2---:R-:W-:Y:S01]  /*97f0*/  FFMA.FTZ R56, R34, R180, R77 ;  /* 0x000000b422387223 */ /* 0x004fe2000001004d */
[----:B------:R-:W-:Y:S01]  /*9800*/  ISETP.GE.AND P5, PT, R138, R108, PT ;  /* 0x0000006c8a00720c */ /* 0x000fe20003fa6270 */
[----:B----4-:R-:W-:Y:S01]  /*9810*/  FFMA.FTZ R157, R34, R180, R157 ;  /* 0x000000b4229d7223 */ /* 0x010fe2000001009d */
[C---:B------:R-:W-:Y:S01]  /*9820*/  ISETP.GE.AND P3, PT, R138.reuse, R10, PT ;  /* 0x0000000a8a00720c */ /* 0x040fe20003f66270 */
[----:B------:R-:W2:Y:S01]  /*9830*/  MUFU.TANH R48, R48 ;  /* 0x0000003000307308 */ /* 0x000ea20000002400 */
[----:B------:R-:W-:Y:S01]  /*9840*/  ISETP.GE.AND P2, PT, R138, R3, PT ;  /* 0x000000038a00720c */ /* 0x000fe20003f46270 */
[----:B------:R-:W-:Y:S01]  /*9850*/  VIADD R34, R109, 0xffffff10 ;  /* 0xffffff106d227836 */ /* 0x000fe20000000000 */
[----:B------:R-:W-:-:S02]  /*9860*/  FSEL R145, R49, -INF , !P4 ;  /* 0xff80000031917808 */ /* 0x000fc40006000000 */
[----:B------:R-:W-:Y:S01]  /*9870*/  I2FP.F32.U32 R138, R138 ;  /* 0x0000008a008a7245 */ /* 0x000fe20000201000 */
[-C--:B------:R-:W-:Y:S01]  /*9880*/  HMMA.16816.F32 R44, R12, R94.reuse, R44 ;  /* 0x0000005e0c2c723c */ /* 0x080fe2000000182c */
[----:B------:R-:W-:Y:S01]  /*9890*/  I2FP.F32.U32 R49, R50 ;  /* 0x0000003200317245 */ /* 0x000fe20000201000 */
[----:B------:R4:W-:Y:S01]  /*98a0*/  MUFU.TANH R116, R42 ;  /* 0x0000002a00747308 */ /* 0x0009e20000002400 */
[----:B------:R-:W-:Y:S01]  /*98b0*/  FSEL R128, R128, -INF , !P1 ;  /* 0xff80000080807808 */ /* 0x000fe20004800000 */
[-C--:B------:R-:W-:Y:S01]  /*98c0*/  FFMA.FTZ R138, R138, R180.reuse, R51 ;  /* 0x000000b48a8a7223 */ /* 0x080fe20000010033 */
[----:B------:R-:W-:Y:S01]  /*98d0*/  FSEL R56, R56, -INF , !P5 ;  /* 0xff80000038387808 */ /* 0x000fe20006800000 */
[-C--:B-1----:R-:W-:Y:S01]  /*98e0*/  FFMA.FTZ R40, R49, R180.reuse, R40 ;  /* 0x000000b431287223 */ /* 0x082fe20000010028 */
[----:B------:R-:W-:Y:S01]  /*98f0*/  FSEL R157, R157, -INF , !P3 ;  /* 0xff8000009d9d7808 */ /* 0x000fe20005800000 */
[C---:B---3--:R-:W-:Y:S01]  /*9900*/  FFMA.FTZ R41, R49.reuse, R180, R41 ;  /* 0x000000b431297223 */ /* 0x048fe20000010029 */
[----:B------:R-:W-:Y:S01]  /*9910*/  I2FP.F32.U32 R144, R34 ;  /* 0x0000002200907245 */ /* 0x000fe20000201000 */
[----:B------:R-:W-:Y:S01]  /*9920*/  HMMA.16816.F32 R96, R16, R94, R96 ;  /* 0x0000005e1060723c */ /* 0x000fe20000001860 */
[C---:B--2---:R-:W-:Y:S01]  /*9930*/  FFMA.FTZ R48, R49.reuse, R180, R48 ;  /* 0x000000b431307223 */ /* 0x044fe20000010030 */
[C---:B------:R-:W-:Y:S01]  /*9940*/  ISETP.GE.AND P1, PT, R50.reuse, R108, PT ;  /* 0x0000006c3200720c */ /* 0x040fe20003f26270 */
[----:B------:R-:W-:Y:S01]  /*9950*/  FFMA.FTZ R38, R49, R180, R38 ;  /* 0x000000b431267223 */ /* 0x000fe20000010026 */
[----:B------:R-:W-:Y:S01]  /*9960*/  ISETP.GE.AND P5, PT, R50, R10, PT ;  /* 0x0000000a3200720c */ /* 0x000fe20003fa6270 */
[-C--:B------:R-:W-:Y:S01]  /*9970*/  FFMA.FTZ R94, R144, R180.reuse, R137 ;  /* 0x000000b4905e7223 */ /* 0x080fe20000010089 */
[-C--:B------:R-:W-:Y:S01]  /*9980*/  ISETP.GE.AND P3, PT, R50, R9.reuse, PT ;  /* 0x000000093200720c */ /* 0x080fe20003f66270 */
[-C--:B------:R-:W-:Y:S01]  /*9990*/  FFMA.FTZ R64, R144, R180.reuse, R167 ;  /* 0x000000b490407223 */ /* 0x080fe200000100a7 */
[----:B------:R-:W-:Y:S01]  /*99a0*/  FSEL R138, R138, -INF , !P2 ;  /* 0xff8000008a8a7808 */ /* 0x000fe20005000000 */
[----:B------:R-:W-:Y:S01]  /*99b0*/  FFMA.FTZ R137, R144, R180, R177 ;  /* 0x000000b490897223 */ /* 0x000fe200000100b1 */
[----:B------:R-:W-:Y:S01]  /*99c0*/  FSEL R66, R48, -INF , !P1 ;  /* 0xff80000030427808 */ /* 0x000fe20004800000 */
[----:B------:R-:W-:Y:S01]  /*99d0*/  VIADD R48, R109, 0xffffff11 ;  /* 0xffffff116d307836 */ /* 0x000fe20000000000 */
[----:B------:R-:W-:Y:S01]  /*99e0*/  FSEL R131, R40, -INF , !P5 ;  /* 0xff80000028837808 */ /* 0x000fe20006800000 */
[----:B------:R-:W-:Y:S01]  /*99f0*/  FMUL.FTZ R167, R4, UR6 ;  /* 0x0000000604a77c20 */ /* 0x000fe20008410000 */
[----:B------:R-:W-:Y:S01]  /*9a00*/  FSEL R136, R41, -INF , !P3 ;  /* 0xff80000029887808 */ /* 0x000fe20005800000 */
[----:B------:R-:W1:Y:S01]  /*9a10*/  MUFU.TANH R175, R175 ;  /* 0x000000af00af7308 */ /* 0x000e620000002400 */
[----:B------:R-:W-:Y:S01]  /*9a20*/  ISETP.GE.AND P2, PT, R34, R108, PT ;  /* 0x0000006c2200720c */ /* 0x000fe20003f46270 */
[----:B------:R-:W-:Y:S01]  /*9a30*/  FFMA.FTZ R144, R144, R180, R179 ;  /* 0x000000b490907223 */ /* 0x000fe200000100b3 */
[C---:B------:R-:W-:Y:S01]  /*9a40*/  ISETP.GE.AND P1, PT, R34.reuse, R10, PT ;  /* 0x0000000a2200720c */ /* 0x040fe20003f26270 */
[----:B------:R-:W-:Y:S01]  /*9a50*/  FMUL.FTZ R4, R31, UR6 ;  /* 0x000000061f047c20 */ /* 0x000fe20008410000 */
[----:B------:R-:W-:Y:S01]  /*9a60*/  ISETP.GE.AND P5, PT, R34, R9, PT ;  /* 0x000000092200720c */ /* 0x000fe20003fa6270 */
[----:B------:R-:W-:Y:S01]  /*9a70*/  FMUL.FTZ R98, R98, UR6 ;  /* 0x0000000662627c20 */ /* 0x000fe20008410000 */
[-C--:B------:R-:W-:Y:S01]  /*9a80*/  ISETP.GE.AND P3, PT, R34, R3.reuse, PT ;  /* 0x000000032200720c */ /* 0x080fe20003f66270 */
[----:B------:R-:W-:Y:S01]  /*9a90*/  FMUL.FTZ R34, R43, UR6 ;  /* 0x000000062b227c20 */ /* 0x000fe20008410000 */
[----:B------:R-:W-:Y:S01]  /*9aa0*/  ISETP.GE.AND P4, PT, R50, R3, PT ;  /* 0x000000033200720c */ /* 0x000fe20003f86270 */
[----:B----4-:R-:W-:Y:S01]  /*9ab0*/  HMMA.16816.F32 R40, R24, R36, RZ ;  /* 0x000000241828723c */ /* 0x010fe200000018ff */
[----:B------:R-:W-:Y:S01]  /*9ac0*/  FSEL R94, R94, -INF , !P2 ;  /* 0xff8000005e5e7808 */ /* 0x000fe20005000000 */
[----:B------:R-:W-:Y:S01]  /*9ad0*/  MUFU.TANH R77, R28 ;  /* 0x0000001c004d7308 */ /* 0x000fe20000002400 */
[----:B------:R-:W-:Y:S01]  /*9ae0*/  FSEL R134, R38, -INF , !P4 ;  /* 0xff80000026867808 */ /* 0x000fe20006000000 */
[----:B------:R-:W-:Y:S01]  /*9af0*/  VIADD R38, R109, 0xffffff18 ;  /* 0xffffff186d267836 */ /* 0x000fe20000000000 */
[----:B------:R-:W-:Y:S01]  /*9b00*/  FSEL R64, R64, -INF , !P1 ;  /* 0xff80000040407808 */ /* 0x000fe20004800000 */
[----:B------:R-:W-:Y:S01]  /*9b10*/  FMUL.FTZ R50, R45, UR6 ;  /* 0x000000062d327c20 */ /* 0x000fe20008410000 */
[----:B------:R-:W-:Y:S01]  /*9b20*/  FSEL R137, R137, -INF , !P5 ;  /* 0xff80000089897808 */ /* 0x000fe20006800000 */
[----:B------:R-:W-:Y:S01]  /*9b30*/  FMUL.FTZ R84, R47, UR6 ;  /* 0x000000062f547c20 */ /* 0x000fe20008410000 */
[C---:B------:R-:W-:Y:S01]  /*9b40*/  ISETP.GE.AND P4, PT, R48.reuse, R108, PT ;  /* 0x0000006c3000720c */ /* 0x040fe20003f86270 */
[----:B------:R-:W2:Y:S01]  /*9b50*/  MUFU.TANH R167, R167 ;  /* 0x000000a700a77308 */ /* 0x000ea20000002400 */
[C---:B------:R-:W-:Y:S01]  /*9b60*/  ISETP.GE.AND P2, PT, R48.reuse, R10, PT ;  /* 0x0000000a3000720c */ /* 0x040fe20003f46270 */
[----:B------:R-:W-:Y:S01]  /*9b70*/  FMUL.FTZ R142, R97, UR6 ;  /* 0x00000006618e7c20 */ /* 0x000fe20008410000 */
[C---:B------:R-:W-:Y:S01]  /*9b80*/  ISETP.GE.AND P1, PT, R48.reuse, R9, PT ;  /* 0x000000093000720c */ /* 0x040fe20003f26270 */
[----:B------:R-:W-:Y:S01]  /*9b90*/  FMUL.FTZ R132, R99, UR6 ;  /* 0x0000000663847c20 */ /* 0x000fe20008410000 */
[----:B------:R-:W-:-:S02]  /*9ba0*/  ISETP.GE.AND P5, PT, R48, R3, PT ;  /* 0x000000033000720c */ /* 0x000fc40003fa6270 */
[----:B------:R-:W-:Y:S01]  /*9bb0*/  I2FP.F32.U32 R48, R48 ;  /* 0x0000003000307245 */ /* 0x000fe20000201000 */
[----:B------:R-:W-:Y:S01]  /*9bc0*/  MUFU.TANH R49, R29 ;  /* 0x0000001d00317308 */ /* 0x000fe20000002400 */
[----:B------:R-:W-:Y:S01]  /*9bd0*/  FSEL R144, R144, -INF , !P3 ;  /* 0xff80000090907808 */ /* 0x000fe20005800000 */
[----:B------:R-:W-:Y:S01]  /*9be0*/  HMMA.16816.F32 R40, R16, R32, R40 ;  /* 0x000000201028723c */ /* 0x000fe20000001828 */
[----:B------:R-:W-:Y:S01]  /*9bf0*/  ISETP.GE.AND P3, PT, R38, R108, PT ;  /* 0x0000006c2600720c */ /* 0x000fe20003f66270 */
[CC--:B------:R-:W-:Y:S01]  /*9c00*/  FFMA.FTZ R95, R48.reuse, R180.reuse, R147 ;  /* 0x000000b4305f7223 */ /* 0x0c0fe20000010093 */
[CC--:B------:R-:W-:Y:S01]  /*9c10*/  FFMA.FTZ R122, R48.reuse, R180.reuse, R127 ;  /* 0x000000b4307a7223 */ /* 0x0c0fe2000001007f */
[CC--:B------:R-:W-:Y:S01]  /*9c20*/  FFMA.FTZ R127, R48.reuse, R180.reuse, R155 ;  /* 0x000000b4307f7223 */ /* 0x0c0fe2000001009b */
[----:B-1----:R-:W-:Y:S01]  /*9c30*/  FFMA.FTZ R54, R48, R180, R175 ;  /* 0x000000b430367223 */ /* 0x002fe200000100af */
[----:B------:R1:W3:Y:S01]  /*9c40*/  MUFU.TANH R147, R6 ;  /* 0x0000000600937308 */ /* 0x0002e20000002400 */
[----:B------:R-:W-:-:S02]  /*9c50*/  FSEL R95, R95, -INF , !P4 ;  /* 0xff8000005f5f7808 */ /* 0x000fc40006000000 */
[----:B------:R-:W-:Y:S02]  /*9c60*/  FSEL R122, R122, -INF , !P2 ;  /* 0xff8000007a7a7808 */ /* 0x000fe40005000000 */
[----:B------:R-:W-:Y:S02]  /*9c70*/  FSEL R127, R127, -INF , !P1 ;  /* 0xff8000007f7f7808 */ /* 0x000fe40004800000 */
[C---:B------:R-:W-:Y:S01]  /*9c80*/  ISETP.GE.AND P4, PT, R38.reuse, R10, PT ;  /* 0x0000000a2600720c */ /* 0x040fe20003f86270 */
[----:B------:R4:W5:Y:S01]  /*9c90*/  MUFU.TANH R51, R30 ;  /* 0x0000001e00337308 */ /* 0x0009620000002400 */
[C---:B------:R-:W-:Y:S02]  /*9ca0*/  ISETP.GE.AND P2, PT, R38.reuse, R9, PT ;  /* 0x000000092600720c */ /* 0x040fe40003f46270 */
[----:B------:R-:W-:Y:S02]  /*9cb0*/  ISETP.GE.AND P1, PT, R38, R3, PT ;  /* 0x000000032600720c */ /* 0x000fe40003f26270 */
[----:B------:R-:W-:Y:S01]  /*9cc0*/  I2FP.F32.U32 R38, R38 ;  /* 0x0000002600267245 */ /* 0x000fe20000201000 */
[----:B------:R-:W-:Y:S01]  /*9cd0*/  FMUL.FTZ R126, R40, UR6 ;  /* 0x00000006287e7c20 */ /* 0x000fe20008410000 */
[----:B------:R-:W-:Y:S01]  /*9ce0*/  FSEL R54, R54, -INF , !P5 ;  /* 0xff80000036367808 */ /* 0x000fe20006800000 */
[----:B------:R-:W5:Y:S01]  /*9cf0*/  MUFU.TANH R5, R5 ;  /* 0x0000000500057308 */ /* 0x000f620000002400 */
[----:B-1----:R-:W-:-:S02]  /*9d00*/  VIADD R6, R109, 0xffffff19 ;  /* 0xffffff196d067836 */ /* 0x002fc40000000000 */
[CC--:B--2---:R-:W-:Y:S01]  /*9d10*/  FFMA.FTZ R124, R38.reuse, R180.reuse, R167 ;  /* 0x000000b4267c7223 */ /* 0x0c4fe200000100a7 */
[CC--:B---3--:R-:W-:Y:S01]  /*9d20*/  FFMA.FTZ R140, R38.reuse, R180.reuse, R147 ;  /* 0x000000b4268c7223 */ /* 0x0c8fe20000010093 */
[----:B------:R-:W-:Y:S01]  /*9d30*/  FFMA.FTZ R77, R38, R180, R77 ;  /* 0x000000b4264d7223 */ /* 0x000fe2000001004d */
[----:B------:R-:W-:Y:S01]  /*9d40*/  FMUL.FTZ R41, R41, UR6 ;  /* 0x0000000629297c20 */ /* 0x000fe20008410000 */
[----:B------:R-:W-:Y:S01]  /*9d50*/  ISETP.GE.AND P5, PT, R6, R108, PT ;  /* 0x0000006c0600720c */ /* 0x000fe20003fa6270 */
[----:B------:R-:W-:Y:S01]  /*9d60*/  FMUL.FTZ R42, R42, UR6 ;  /* 0x000000062a2a7c20 */ /* 0x000fe20008410000 */
[----:B------:R-:W1:Y:S01]  /*9d70*/  MUFU.TANH R7, R7 ;  /* 0x0000000700077308 */ /* 0x000e620000002400 */
[-C--:B----4-:R-:W-:Y:S01]  /*9d80*/  HMMA.16816.F32 R28, R20, R82.reuse, RZ ;  /* 0x00000052141c723c */ /* 0x090fe200000018ff */
[----:B------:R-:W-:Y:S01]  /*9d90*/  FSEL R124, R124, -INF , !P3 ;  /* 0xff8000007c7c7808 */ /* 0x000fe20005800000 */
[----:B-----5:R-:W-:Y:S01]  /*9da0*/  FFMA.FTZ R51, R38, R180, R51 ;  /* 0x000000b426337223 */ /* 0x020fe20000010033 */
[----:B------:R-:W-:Y:S01]  /*9db0*/  FSEL R140, R140, -INF , !P4 ;  /* 0xff8000008c8c7808 */ /* 0x000fe20006000000 */
[----:B------:R-:W-:Y:S01]  /*9dc0*/  VIADD R38, R109, 0xffffff20 ;  /* 0xffffff206d267836 */ /* 0x000fe20000000000 */
[----:B------:R-:W-:Y:S01]  /*9dd0*/  FSEL R148, R77, -INF , !P2 ;  /* 0xff8000004d947808 */ /* 0x000fe20005000000 */
[----:B------:R-:W-:Y:S01]  /*9de0*/  FMUL.FTZ R43, R43, UR6 ;  /* 0x000000062b2b7c20 */ /* 0x000fe20008410000 */
[C---:B------:R-:W-:Y:S01]  /*9df0*/  ISETP.GE.AND P3, PT, R6.reuse, R10, PT ;  /* 0x0000000a0600720c */ /* 0x040fe20003f66270 */
[----:B------:R-:W-:Y:S01]  /*9e00*/  HMMA.16816.F32 R80, R24, R82, RZ ;  /* 0x000000521850723c */ /* 0x000fe200000018ff */
[C---:B------:R-:W-:Y:S01]  /*9e10*/  ISETP.GE.AND P4, PT, R6.reuse, R9, PT ;  /* 0x000000090600720c */ /* 0x040fe20003f86270 */
[----:B------:R-:W-:Y:S01]  /*9e20*/  MUFU.TANH R135, R135 ;  /* 0x0000008700877308 */ /* 0x000fe20000002400 */
[----:B------:R-:W-:-:S02]  /*9e30*/  ISETP.GE.AND P2, PT, R6, R3, PT ;  /* 0x000000030600720c */ /* 0x000fc40003f46270 */
[----:B------:R-:W-:-:S05]  /*9e40*/  I2FP.F32.U32 R6, R6 ;  /* 0x0000000600067245 */ /* 0x000fca0000201000 */
[----:B------:R2:W3:Y:S01]  /*9e50*/  MUFU.TANH R77, R4 ;  /* 0x00000004004d7308 */ /* 0x0004e20000002400 */
[CC--:B------:R-:W-:Y:S01]  /*9e60*/  FFMA.FTZ R5, R6.reuse, R180.reuse, R5 ;  /* 0x000000b406057223 */ /* 0x0c0fe20000010005 */
[CC--:B-1----:R-:W-:Y:S01]  /*9e70*/  FFMA.FTZ R7, R6.reuse, R180.reuse, R7 ;  /* 0x000000b406077223 */ /* 0x0c2fe20000010007 */
[----:B------:R-:W-:Y:S01]  /*9e80*/  FFMA.FTZ R40, R6, R180, R49 ;  /* 0x000000b406287223 */ /* 0x000fe20000010031 */
[-C--:B------:R-:W-:Y:S04]  /*9e90*/  HMMA.16816.F32 R28, R12, R74.reuse, R28 ;  /* 0x0000004a0c1c723c */ /* 0x080fe8000000181c */
[----:B------:R1:W-:Y:S01]  /*9ea0*/  MUFU.TANH R147, R34 ;  /* 0x0000002200937308 */ /* 0x0003e20000002400 */
[----:B------:R-:W-:Y:S02]  /*9eb0*/  FSEL R40, R40, -INF , !P4 ;  /* 0xff80000028287808 */ /* 0x000fe40006000000 */
[----:B------:R-:W-:Y:S01]  /*9ec0*/  ISETP.GE.AND P4, PT, R38, R3, PT ;  /* 0x000000032600720c */ /* 0x000fe20003f86270 */
[----:B------:R-:W-:Y:S01]  /*9ed0*/  HMMA.16816.F32 R80, R16, R74, R80 ;  /* 0x0000004a1050723c */ /* 0x000fe20000001850 */
[----:B------:R-:W-:-:S02]  /*9ee0*/  FSEL R74, R5, -INF , !P5 ;  /* 0xff800000054a7808 */ /* 0x000fc40006800000 */
[----:B------:R-:W-:Y:S01]  /*9ef0*/  FSEL R75, R7, -INF , !P3 ;  /* 0xff800000074b7808 */ /* 0x000fe20005800000 */
[----:B------:R-:W4:Y:S01]  /*9f00*/  MUFU.TANH R121, R121 ;  /* 0x0000007900797308 */ /* 0x000f220000002400 */
[----:B------:R-:W-:Y:S01]  /*9f10*/  ISETP.GE.AND P5, PT, R38, R10, PT ;  /* 0x0000000a2600720c */ /* 0x000fe20003fa6270 */
[----:B--2---:R-:W-:Y:S01]  /*9f20*/  FMUL.FTZ R4, R46, UR6 ;  /* 0x000000062e047c20 */ /* 0x004fe20008410000 */
[----:B------:R-:W-:Y:S01]  /*9f30*/  ISETP.GE.AND P3, PT, R38, R9, PT ;  /* 0x000000092600720c */ /* 0x000fe20003f66270 */
[----:B---3--:R-:W-:Y:S01]  /*9f40*/  FFMA.FTZ R77, R6, R180, R77 ;  /* 0x000000b4064d7223 */ /* 0x008fe2000001004d */
[----:B------:R-:W-:-:S03]  /*9f50*/  VIADD R46, R109, 0xffffff21 ;  /* 0xffffff216d2e7836 */ /* 0x000fc60000000000 */
[----:B------:R-:W2:Y:S01]  /*9f60*/  MUFU.TANH R111, R111 ;  /* 0x0000006f006f7308 */ /* 0x000ea20000002400 */
[----:B-1----:R-:W-:Y:S01]  /*9f70*/  FSEL R34, R51, -INF , !P1 ;  /* 0xff80000033227808 */ /* 0x002fe20004800000 */
[----:B------:R-:W-:Y:S01]  /*9f80*/  FMUL.FTZ R51, R44, UR6 ;  /* 0x000000062c337c20 */ /* 0x000fe20008410000 */
[----:B------:R-:W-:Y:S02]  /*9f90*/  ISETP.GE.AND P1, PT, R38, R108, PT ;  /* 0x0000006c2600720c */ /* 0x000fe40003f26270 */
[----:B------:R-:W-:-:S03]  /*9fa0*/  I2FP.F32.U32 R38, R38 ;  /* 0x0000002600267245 */ /* 0x000fc60000201000 */
[----:B------:R1:W3:Y:S02]  /*9fb0*/  MUFU.TANH R155, R98 ;  /* 0x00000062009b7308 */ /* 0x0002e40000002400 */
[CC--:B------:R-:W-:Y:S01]  /*9fc0*/  FFMA.FTZ R44, R38.reuse, R180.reuse, R123 ;  /* 0x000000b4262c7223 */ /* 0x0c0fe2000001007b */
[CC--:B------:R-:W-:Y:S01]  /*9fd0*/  FFMA.FTZ R45, R38.reuse, R180.reuse, R135 ;  /* 0x000000b4262d7223 */ /* 0x0c0fe20000010087 */
[CC--:B------:R-:W-:Y:S01]  /*9fe0*/  FFMA.FTZ R149, R38.reuse, R180.reuse, R149 ;  /* 0x000000b426957223 */ /* 0x0c0fe20000010095 */
[----:B------:R-:W-:Y:S01]  /*9ff0*/  FFMA.FTZ R52, R38, R180, R171 ;  /* 0x000000b426347223 */ /* 0x000fe200000100ab */
[----:B------:R-:W-:Y:S01]  /*a000*/  FMUL.FTZ R135, R96, UR6 ;  /* 0x0000000660877c20 */ /* 0x000fe20008410000 */
[----:B------:R-:W-:Y:S01]  /*a010*/  FSEL R38, R77, -INF , !P2 ;  /* 0xff8000004d267808 */ /* 0x000fe20005000000 */
[----:B------:R-:W-:Y:S01]  /*a020*/  MUFU.TANH R51, R51 ;  /* 0x0000003300337308 */ /* 0x000fe20000002400 */
[----:B------:R-:W-:Y:S01]  /*a030*/  FSEL R44, R44, -INF , !P1 ;  /* 0xff8000002c2c7808 */ /* 0x000fe20004800000 */
[----:B------:R-:W-:Y:S01]  /*a040*/  VIADD R96, R109, 0xffffff28 ;  /* 0xffffff286d607836 */ /* 0x000fe20000000000 */
[----:B------:R-:W-:-:S02]  /*a050*/  FSEL R45, R45, -INF , !P5 ;  /* 0xff8000002d2d7808 */ /* 0x000fc40006800000 */
[----:B------:R-:W-:Y:S02]  /*a060*/  FSEL R149, R149, -INF , !P3 ;  /* 0xff80000095957808 */ /* 0x000fe40005800000 */
[C---:B------:R-:W-:Y:S01]  /*a070*/  ISETP.GE.AND P2, PT, R46.reuse, R108, PT ;  /* 0x0000006c2e00720c */ /* 0x040fe20003f46270 */
[----:B------:R-:W5:Y:S01]  /*a080*/  MUFU.TANH R135, R135 ;  /* 0x0000008700877308 */ /* 0x000f620000002400 */
[C---:B------:R-:W-:Y:S01]  /*a090*/  ISETP.GE.AND P1, PT, R46.reuse, R10, PT ;  /* 0x0000000a2e00720c */ /* 0x040fe20003f26270 */
[----:B-1----:R-:W-:Y:S01]  /*a0a0*/  VIADD R98, R109, 0xffffff29 ;  /* 0xffffff296d627836 */ /* 0x002fe20000000000 */
[C---:B------:R-:W-:Y:S02]  /*a0b0*/  ISETP.GE.AND P5, PT, R46.reuse, R9, PT ;  /* 0x000000092e00720c */ /* 0x040fe40003fa6270 */
[----:B------:R-:W-:Y:S02]  /*a0c0*/  ISETP.GE.AND P3, PT, R46, R3, PT ;  /* 0x000000032e00720c */ /* 0x000fe40003f66270 */
[----:B------:R-:W-:Y:S01]  /*a0d0*/  I2FP.F32.U32 R46, R46 ;  /* 0x0000002e002e7245 */ /* 0x000fe20000201000 */
[----:B------:R1:W5:Y:S01]  /*a0e0*/  MUFU.TANH R123, R4 ;  /* 0x00000004007b7308 */ /* 0x0003620000002400 */
[----:B------:R-:W-:-:S02]  /*a0f0*/  FSEL R52, R52, -INF , !P4 ;  /* 0xff80000034347808 */ /* 0x000fc40006000000 */
[----:B------:R-:W-:Y:S01]  /*a100*/  ISETP.GE.AND P4, PT, R96, R108, PT ;  /* 0x0000006c6000720c */ /* 0x000fe20003f86270 */
[CC--:B----4-:R-:W-:Y:S01]  /*a110*/  FFMA.FTZ R97, R46.reuse, R180.reuse, R121 ;  /* 0x000000b42e617223 */ /* 0x0d0fe20000010079 */
[CC--:B--2---:R-:W-:Y:S01]  /*a120*/  FFMA.FTZ R47, R46.reuse, R180.reuse, R111 ;  /* 0x000000b42e2f7223 */ /* 0x0c4fe2000001006f */
[CC--:B------:R-:W-:Y:S01]  /*a130*/  FFMA.FTZ R49, R46.reuse, R180.reuse, R143 ;  /* 0x000000b42e317223 */ /* 0x0c0fe2000001008f */
[----:B------:R-:W-:Y:S01]  /*a140*/  FFMA.FTZ R48, R46, R180, R125 ;  /* 0x000000b42e307223 */ /* 0x000fe2000001007d */
[----:B------:R-:W2:Y:S01]  /*a150*/  MUFU.TANH R99, R142 ;  /* 0x0000008e00637308 */ /* 0x000ea20000002400 */
[----:B------:R-:W-:Y:S02]  /*a160*/  FSEL R97, R97, -INF , !P2 ;  /* 0xff80000061617808 */ /* 0x000fe40005000000 */
[----:B------:R-:W-:Y:S02]  /*a170*/  FSEL R47, R47, -INF , !P1 ;  /* 0xff8000002f2f7808 */ /* 0x000fe40004800000 */
[----:B------:R-:W-:-:S02]  /*a180*/  FSEL R49, R49, -INF , !P5 ;  /* 0xff80000031317808 */ /* 0x000fc40006800000 */
[C---:B------:R-:W-:Y:S01]  /*a190*/  ISETP.GE.AND P2, PT, R96.reuse, R10, PT ;  /* 0x0000000a6000720c */ /* 0x040fe20003f46270 */
[----:B------:R4:W-:Y:S01]  /*a1a0*/  MUFU.TANH R111, R132 ;  /* 0x00000084006f7308 */ /* 0x0009e20000002400 */
[C---:B------:R-:W-:Y:S01]  /*a1b0*/  ISETP.GE.AND P1, PT, R96.reuse, R9, PT ;  /* 0x000000096000720c */ /* 0x040fe20003f26270 */
[-C--:B-1----:R-:W-:Y:S01]  /*a1c0*/  HMMA.16816.F32 R4, R20, R78.reuse, RZ ;  /* 0x0000004e1404723c */ /* 0x082fe200000018ff */
[----:B------:R-:W-:Y:S02]  /*a1d0*/  ISETP.GE.AND P5, PT, R96, R3, PT ;  /* 0x000000036000720c */ /* 0x000fe40003fa6270 */
[----:B------:R-:W-:Y:S02]  /*a1e0*/  I2FP.F32.U32 R96, R96 ;  /* 0x0000006000607245 */ /* 0x000fe40000201000 */
[----:B------:R-:W-:Y:S01]  /*a1f0*/  FSEL R48, R48, -INF , !P3 ;  /* 0xff80000030307808 */ /* 0x000fe20005800000 */
[----:B------:R1:W2:Y:S01]  /*a200*/  MUFU.TANH R121, R50 ;  /* 0x0000003200797308 */ /* 0x0002a20000002400 */
[----:B------:R-:W-:Y:S01]  /*a210*/  ISETP.GE.AND P3, PT, R98, R108, PT ;  /* 0x0000006c6200720c */ /* 0x000fe20003f66270 */
[----:B------:R-:W-:Y:S01]  /*a220*/  HMMA.16816.F32 R76, R24, R78, RZ ;  /* 0x0000004e184c723c */ /* 0x000fe200000018ff */
[CC--:B---3--:R-:W-:Y:S01]  /*a230*/  FFMA.FTZ R125, R96.reuse, R180.reuse, R155 ;  /* 0x000000b4607d7223 */ /* 0x0c8fe2000001009b */
[CC--:B-----5:R-:W-:Y:S01]  /*a240*/  FFMA.FTZ R46, R96.reuse, R180.reuse, R135 ;  /* 0x000000b4602e7223 */ /* 0x0e0fe20000010087 */
[CC--:B------:R-:W-:Y:S01]  /*a250*/  FFMA.FTZ R51, R96.reuse, R180.reuse, R51 ;  /* 0x000000b460337223 */ /* 0x0c0fe20000010033 */
[----:B------:R-:W-:-:S02]  /*a260*/  FFMA.FTZ R96, R96, R180, R123 ;  /* 0x000000b460607223 */ /* 0x000fc4000001007b */
[----:B------:R-:W-:Y:S01]  /*a270*/  FSEL R123, R125, -INF , !P2 ;  /* 0xff8000007d7b7808 */ /* 0x000fe20005000000 */
[----:B------:R-:W-:Y:S01]  /*a280*/  MUFU.TANH R115, R115 ;  /* 0x0000007300737308 */ /* 0x000fe20000002400 */
[----:B------:R-:W-:Y:S01]  /*a290*/  FSEL R46, R46, -INF , !P4 ;  /* 0xff8000002e2e7808 */ /* 0x000fe20006000000 */
[----:B----4-:R-:W-:Y:S01]  /*a2a0*/  FMUL.FTZ R132, R28, UR6 ;  /* 0x000000061c847c20 */ /* 0x010fe20008410000 */
[----:B------:R-:W-:Y:S01]  /*a2b0*/  FSEL R51, R51, -INF , !P1 ;  /* 0xff80000033337808 */ /* 0x000fe20004800000 */
[----:B------:R-:W-:Y:S01]  /*a2c0*/  HMMA.16816.F32 R24, R24, R86, RZ ;  /* 0x000000561818723c */ /* 0x000fe200000018ff */
[C---:B------:R-:W-:Y:S02]  /*a2d0*/  ISETP.GE.AND P4, PT, R98.reuse, R10, PT ;  /* 0x0000000a6200720c */ /* 0x040fe40003f86270 */
[C---:B------:R-:W-:Y:S01]  /*a2e0*/  ISETP.GE.AND P2, PT, R98.reuse, R9, PT ;  /* 0x000000096200720c */ /* 0x040fe20003f46270 */
[----:B------:R-:W3:Y:S01]  /*a2f0*/  MUFU.TANH R125, R84 ;  /* 0x00000054007d7308 */ /* 0x000ee20000002400 */
[----:B------:R-:W-:-:S02]  /*a300*/  ISETP.GE.AND P1, PT, R98, R3, PT ;  /* 0x000000036200720c */ /* 0x000fc40003f26270 */
[----:B------:R-:W-:Y:S01]  /*a310*/  I2FP.F32.U32 R98, R98 ;  /* 0x0000006200627245 */ /* 0x000fe20000201000 */
[-C--:B------:R-:W-:Y:S01]  /*a320*/  HMMA.16816.F32 R4, R12, R70.reuse, R4 ;  /* 0x000000460c04723c */ /* 0x080fe20000001804 */
[----:B-1----:R-:W-:Y:S01]  /*a330*/  FSEL R50, R96, -INF , !P5 ;  /* 0xff80000060327808 */ /* 0x002fe20006800000 */
[----:B------:R-:W-:Y:S02]  /*a340*/  FMUL.FTZ R96, R29, UR6 ;  /* 0x000000061d607c20 */ /* 0x000fe40008410000 */
[----:B------:R-:W1:Y:S01]  /*a350*/  MUFU.TANH R161, R161 ;  /* 0x000000a100a17308 */ /* 0x000e620000002400 */
[CC--:B--2---:R-:W-:Y:S01]  /*a360*/  FFMA.FTZ R99, R98.reuse, R180.reuse, R99 ;  /* 0x000000b462637223 */ /* 0x0c4fe20000010063 */
[----:B------:R-:W-:Y:S02]  /*a370*/  FFMA.FTZ R121, R98, R180, R121 ;  /* 0x000000b462797223 */ /* 0x000fe40000010079 */
[----:B------:R-:W-:Y:S01]  /*a380*/  HMMA.16816.F32 R76, R16, R70, R76 ;  /* 0x00000046104c723c */ /* 0x000fe2000000184c */
[----:B------:R-:W-:-:S02]  /*a390*/  VIADD R70, R109, 0xffffff30 ;  /* 0xffffff306d467836 */ /* 0x000fc40000000000 */
[CC--:B------:R-:W-:Y:S01]  /*a3a0*/  FFMA.FTZ R71, R98.reuse, R180.reuse, R111 ;  /* 0x000000b462477223 */ /* 0x0c0fe2000001006f */
[----:B------:R-:W-:Y:S01]  /*a3b0*/  FSEL R99, R99, -INF , !P3 ;  /* 0xff80000063637808 */ /* 0x000fe20005800000 */
[----:B------:R-:W2:Y:S01]  /*a3c0*/  MUFU.TANH R73, R73 ;  /* 0x0000004900497308 */ /* 0x000ea20000002400 */
[----:B---3--:R-:W-:Y:S01]  /*a3d0*/  FFMA.FTZ R125, R98, R180, R125 ;  /* 0x000000b4627d7223 */ /* 0x008fe2000001007d */
[----:B------:R-:W-:Y:S01]  /*a3e0*/  I2FP.F32.U32 R28, R70 ;  /* 0x00000046001c7245 */ /* 0x000fe20000201000 */
[----:B------:R-:W-:Y:S01]  /*a3f0*/  FMUL.FTZ R84, R30, UR6 ;  /* 0x000000061e547c20 */ /* 0x000fe20008410000 */
[----:B------:R-:W-:Y:S01]  /*a400*/  FSEL R71, R71, -INF , !P4 ;  /* 0xff80000047477808 */ /* 0x000fe20006000000 */
[----:B------:R-:W-:Y:S01]  /*a410*/  HMMA.16816.F32 R24, R16, R90, R24 ;  /* 0x0000005a1018723c */ /* 0x000fe20000001818 */
[----:B------:R-:W-:Y:S01]  /*a420*/  FSEL R155, R121, -INF , !P2 ;  /* 0xff800000799b7808 */ /* 0x000fe20005000000 */
[----:B------:R-:W-:Y:S01]  /*a430*/  FFMA.FTZ R30, R28, R180, R93 ;  /* 0x000000b41c1e7223 */ /* 0x000fe2000001005d */
[----:B------:R-:W3:Y:S01]  /*a440*/  MUFU.TANH R107, R107 ;  /* 0x0000006b006b7308 */ /* 0x000ee20000002400 */
[----:B------:R-:W-:Y:S01]  /*a450*/  ISETP.GE.AND P5, PT, R70, R108, PT ;  /* 0x0000006c4600720c */ /* 0x000fe20003fa6270 */
[----:B------:R-:W-:Y:S01]  /*a460*/  FFMA.FTZ R29, R28, R180, R115 ;  /* 0x000000b41c1d7223 */ /* 0x000fe20000010073 */
[----:B------:R-:W-:Y:S01]  /*a470*/  ISETP.GE.AND P3, PT, R70, R10, PT ;  /* 0x0000000a4600720c */ /* 0x000fe20003f66270 */
[----:B------:R-:W-:Y:S01]  /*a480*/  FMUL.FTZ R115, R80, UR6 ;  /* 0x0000000650737c20 */ /* 0x000fe20008410000 */
[----:B------:R-:W-:Y:S01]  /*a490*/  ISETP.GE.AND P4, PT, R70, R9, PT ;  /* 0x000000094600720c */ /* 0x000fe20003f86270 */
[-C--:B------:R-:W-:Y:S01]  /*a4a0*/  FFMA.FTZ R141, R28, R180.reuse, R141 ;  /* 0x000000b41c8d7223 */ /* 0x080fe2000001008d */
[----:B------:R-:W-:Y:S01]  /*a4b0*/  ISETP.GE.AND P2, PT, R70, R3, PT ;  /* 0x000000034600720c */ /* 0x000fe20003f46270 */
[----:B------:R-:W-:Y:S01]  /*a4c0*/  VIADD R70, R109, 0xffffff31 ;  /* 0xffffff316d467836 */ /* 0x000fe20000000000 */
[----:B------:R-:W-:Y:S01]  /*a4d0*/  FSEL R168, R125, -INF , !P1 ;  /* 0xff8000007da87808 */ /* 0x000fe20004800000 */
[----:B------:R-:W-:Y:S01]  /*a4e0*/  FMUL.FTZ R125, R82, UR6 ;  /* 0x00000006527d7c20 */ /* 0x000fe20008410000 */
[----:B-1----:R-:W-:Y:S01]  /*a4f0*/  FFMA.FTZ R161, R28, R180, R161 ;  /* 0x000000b41ca17223 */ /* 0x002fe200000100a1 */
[----:B------:R-:W-:Y:S01]  /*a500*/  FSEL R28, R30, -INF , !P5 ;  /* 0xff8000001e1c7808 */ /* 0x000fe20006800000 */
[----:B------:R-:W1:Y:S01]  /*a510*/  MUFU.TANH R151, R151 ;  /* 0x0000009700977308 */ /* 0x000e620000002400 */
[----:B------:R-:W-:Y:S01]  /*a520*/  I2FP.F32.U32 R30, R70 ;  /* 0x00000046001e7245 */ /* 0x000fe20000201000 */
[----:B------:R-:W-:Y:S01]  /*a530*/  FMUL.FTZ R80, R81, UR6 ;  /* 0x0000000651507c20 */ /* 0x000fe20008410000 */
[----:B------:R-:W-:Y:S01]  /*a540*/  FSEL R29, R29, -INF , !P3 ;  /* 0xff8000001d1d7808 */ /* 0x000fe20005800000 */
[----:B------:R-:W-:Y:S01]  /*a550*/  FMUL.FTZ R82, R83, UR6 ;  /* 0x0000000653527c20 */ /* 0x000fe20008410000 */
[----:B------:R-:W-:Y:S01]  /*a560*/  ISETP.GE.AND P1, PT, R70, R108, PT ;  /* 0x0000006c4600720c */ /* 0x000fe20003f26270 */
[CC--:B--2---:R-:W-:Y:S01]  /*a570*/  FFMA.FTZ R81, R30.reuse, R180.reuse, R73 ;  /* 0x000000b41e517223 */ /* 0x0c4fe20000010049 */
[CC--:B---3--:R-:W-:Y:S01]  /*a580*/  FFMA.FTZ R73, R30.reuse, R180.reuse, R107 ;  /* 0x000000b41e497223 */ /* 0x0c8fe2000001006b */
[----:B------:R-:W-:Y:S01]  /*a590*/  MUFU.TANH R111, R132 ;  /* 0x00000084006f7308 */ /* 0x000fe20000002400 */
[----:B------:R-:W-:Y:S01]  /*a5a0*/  FFMA.FTZ R139, R30, R180, R139 ;  /* 0x000000b41e8b7223 */ /* 0x000fe2000001008b */
[----:B------:R-:W-:Y:S01]  /*a5b0*/  ISETP.GE.AND P5, PT, R70, R10, PT ;  /* 0x0000000a4600720c */ /* 0x000fe20003fa6270 */
[----:B------:R-:W-:Y:S01]  /*a5c0*/  FMUL.FTZ R78, R78, UR6 ;  /* 0x000000064e4e7c20 */ /* 0x000fe20008410000 */
[----:B------:R-:W-:Y:S01]  /*a5d0*/  ISETP.GE.AND P3, PT, R70, R9, PT ;  /* 0x000000094600720c */ /* 0x000fe20003f66270 */
[----:B------:R-:W-:Y:S01]  /*a5e0*/  VIADD R18, R109, 0xffffff50 ;  /* 0xffffff506d127836 */ /* 0x000fe20000000000 */
[----:B------:R-:W-:Y:S01]  /*a5f0*/  FSEL R188, R161, -INF , !P2 ;  /* 0xff800000a1bc7808 */ /* 0x000fe20005000000 */
[----:B------:R-:W-:Y:S01]  /*a600*/  VIADD R16, R109, 0xffffff51 ;  /* 0xffffff516d107836 */ /* 0x000fe20000000000 */
[----:B------:R-:W2:Y:S01]  /*a610*/  MUFU.TANH R115, R115 ;  /* 0x0000007300737308 */ /* 0x000ea20000002400 */
[----:B------:R-:W-:Y:S01]  /*a620*/  FSEL R81, R81, -INF , !P1 ;  /* 0xff80000051517808 */ /* 0x000fe20004800000 */
[----:B-1----:R-:W-:Y:S01]  /*a630*/  FFMA.FTZ R151, R30, R180, R151 ;  /* 0x000000b41e977223 */ /* 0x002fe20000010097 */
[----:B------:R-:W-:Y:S01]  /*a640*/  FSEL R73, R73, -INF , !P5 ;  /* 0xff80000049497808 */ /* 0x000fe20006800000 */
[----:B------:R-:W-:Y:S01]  /*a650*/  FMUL.FTZ R26, R26, UR6 ;  /* 0x000000061a1a7c20 */ /* 0x000fe20008410000 */
[----:B------:R-:W-:Y:S01]  /*a660*/  FSEL R175, R139, -INF , !P3 ;  /* 0xff8000008baf7808 */ /* 0x000fe20005800000 */
[----:B------:R-:W-:Y:S01]  /*a670*/  FMUL.FTZ R27, R27, UR6 ;  /* 0x000000061b1b7c20 */ /* 0x000fe20008410000 */
[C---:B------:R-:W-:Y:S01]  /*a680*/  ISETP.GE.AND P2, PT, R192.reuse, R108, PT ;  /* 0x0000006cc000720c */ /* 0x040fe20003f46270 */
[----:B------:R-:W1:Y:S01]  /*a690*/  MUFU.TANH R125, R125 ;  /* 0x0000007d007d7308 */ /* 0x000e620000002400 */
[----:B------:R-:W-:-:S02]  /*a6a0*/  ISETP.GE.AND P1, PT, R192, R10, PT ;  /* 0x0000000ac000720c */ /* 0x000fc40003f26270 */
[C---:B------:R-:W-:Y:S02]  /*a6b0*/  ISETP.GE.AND P5, PT, R192.reuse, R9, PT ;  /* 0x00000009c000720c */ /* 0x040fe40003fa6270 */
[-C--:B------:R-:W-:Y:S02]  /*a6c0*/  ISETP.GE.AND P3, PT, R192, R3.reuse, PT ;  /* 0x00000003c000720c */ /* 0x080fe40003f66270 */
[----:B------:R-:W-:Y:S01]  /*a6d0*/  I2FP.F32.U32 R192, R192 ;  /* 0x000000c000c07245 */ /* 0x000fe20000201000 */
[----:B------:R-:W-:Y:S01]  /*a6e0*/  MUFU.TANH R121, R96 ;  /* 0x0000006000797308 */ /* 0x000fe20000002400 */
[----:B------:R-:W-:Y:S02]  /*a6f0*/  FSEL R187, R141, -INF , !P4 ;  /* 0xff8000008dbb7808 */ /* 0x000fe40006000000 */
[----:B------:R-:W-:Y:S01]  /*a700*/  ISETP.GE.AND P4, PT, R70, R3, PT ;  /* 0x000000034600720c */ /* 0x000fe20003f86270 */
[----:B------:R-:W-:Y:S01]  /*a710*/  FMUL.FTZ R70, R31, UR6 ;  /* 0x000000061f467c20 */ /* 0x000fe20008410000 */
[CC--:B--2---:R-:W-:Y:S01]  /*a720*/  FFMA.FTZ R30, R192.reuse, R180.reuse, R115 ;  /* 0x000000b4c01e7223 */ /* 0x0c4fe20000010073 */
[CC--:B------:R-:W-:Y:S01]  /*a730*/  FFMA.FTZ R111, R192.reuse, R180.reuse, R111 ;  /* 0x000000b4c06f7223 */ /* 0x0c0fe2000001006f */
[----:B------:R-:W-:Y:S01]  /*a740*/  FSEL R244, R151, -INF , !P4 ;  /* 0xff80000097f47808 */ /* 0x000fe20006000000 */
[----:B------:R-:W2:Y:S01]  /*a750*/  MUFU.TANH R93, R84 ;  /* 0x00000054005d7308 */ /* 0x000ea20000002400 */
[----:B-1----:R-:W-:Y:S01]  /*a760*/  FFMA.FTZ R31, R192, R180, R125 ;  /* 0x000000b4c01f7223 */ /* 0x002fe2000001007d */
[----:B------:R-:W-:-:S02]  /*a770*/  FSEL R30, R30, -INF , !P2 ;  /* 0xff8000001e1e7808 */ /* 0x000fc40005000000 */
[----:B------:R-:W-:Y:S02]  /*a780*/  FSEL R179, R111, -INF , !P5 ;  /* 0xff8000006fb37808 */ /* 0x000fe40006800000 */
[----:B------:R-:W-:Y:S02]  /*a790*/  FSEL R31, R31, -INF , !P1 ;  /* 0xff8000001f1f7808 */ /* 0x000fe40004800000 */
[----:B------:R-:W1:Y:S01]  /*a7a0*/  MUFU.TANH R83, R80 ;  /* 0x0000005000537308 */ /* 0x000e620000002400 */
[C---:B------:R-:W-:Y:S02]  /*a7b0*/  ISETP.GE.AND P4, PT, R190.reuse, R108, PT ;  /* 0x0000006cbe00720c */ /* 0x040fe40003f86270 */
[C---:B------:R-:W-:Y:S02]  /*a7c0*/  ISETP.GE.AND P2, PT, R190.reuse, R10, PT ;  /* 0x0000000abe00720c */ /* 0x040fe40003f46270 */
[C---:B------:R-:W-:Y:S02]  /*a7d0*/  ISETP.GE.AND P1, PT, R190.reuse, R9, PT ;  /* 0x00000009be00720c */ /* 0x040fe40003f26270 */
[----:B------:R-:W-:Y:S01]  /*a7e0*/  ISETP.GE.AND P5, PT, R190, R3, PT ;  /* 0x00000003be00720c */ /* 0x000fe20003fa6270 */
[----:B------:R3:W4:Y:S01]  /*a7f0*/  MUFU.TANH R107, R82 ;  /* 0x00000052006b7308 */ /* 0x0007220000002400 */
[----:B------:R-:W-:Y:S01]  /*a800*/  I2FP.F32.U32 R190, R190 ;  /* 0x000000be00be7245 */ /* 0x000fe20000201000 */
[----:B--2---:R-:W-:Y:S01]  /*a810*/  FFMA.FTZ R192, R192, R180, R93 ;  /* 0x000000b4c0c07223 */ /* 0x004fe2000001005d */
[----:B------:R-:W-:Y:S01]  /*a820*/  FMUL.FTZ R93, R6, UR6 ;  /* 0x00000006065d7c20 */ /* 0x000fe20008410000 */
[----:B------:R-:W-:-:S02]  /*a830*/  VIADD R6, R109, 0xffffff41 ;  /* 0xffffff416d067836 */ /* 0x000fc40000000000 */
[-C--:B------:R-:W-:Y:S01]  /*a840*/  FFMA.FTZ R121, R190, R180.reuse, R121 ;  /* 0x000000b4be797223 */ /* 0x080fe20000010079 */
[----:B------:R-:W-:Y:S01]  /*a850*/  FSEL R192, R192, -INF , !P3 ;  /* 0xff800000c0c07808 */ /* 0x000fe20005800000 */
[----:B------:R-:W-:Y:S01]  /*a860*/  MUFU.TANH R153, R153 ;  /* 0x0000009900997308 */ /* 0x000fe20000002400 */
[-C--:B-1----:R-:W-:Y:S01]  /*a870*/  FFMA.FTZ R83, R190, R180.reuse, R83 ;  /* 0x000000b4be537223 */ /* 0x082fe20000010053 */
[----:B------:R-:W-:Y:S01]  /*a880*/  VIADD R80, R109, 0xffffff40 ;  /* 0xffffff406d507836 */ /* 0x000fe20000000000 */
[----:B------:R-:W-:Y:S01]  /*a890*/  FSEL R177, R121, -INF , !P1 ;  /* 0xff80000079b17808 */ /* 0x000fe20004800000 */
[----:B------:R-:W-:Y:S02]  /*a8a0*/  FMUL.FTZ R121, R77, UR6 ;  /* 0x000000064d797c20 */ /* 0x000fe40008410000 */
[----:B------:R-:W-:Y:S02]  /*a8b0*/  FSEL R83, R83, -INF , !P4 ;  /* 0xff80000053537808 */ /* 0x000fe40006000000 */
[----:B------:R1:W2:Y:S01]  /*a8c0*/  MUFU.TANH R115, R70 ;  /* 0x0000004600737308 */ /* 0x0002a20000002400 */
[----:B---3--:R-:W-:Y:S01]  /*a8d0*/  FMUL.FTZ R82, R4, UR6 ;  /* 0x0000000604527c20 */ /* 0x008fe20008410000 */
[----:B------:R-:W-:Y:S01]  /*a8e0*/  FMUL.FTZ R4, R5, UR6 ;  /* 0x0000000605047c20 */ /* 0x000fe20008410000 */
[----:B----4-:R-:W-:Y:S01]  /*a8f0*/  FFMA.FTZ R5, R190, R180, R107 ;  /* 0x000000b4be057223 */ /* 0x010fe2000001006b */
[----:B------:R-:W-:-:S02]  /*a900*/  ISETP.GE.AND P3, PT, R80, R108, PT ;  /* 0x0000006c5000720c */ /* 0x000fc40003f66270 */
[C---:B------:R-:W-:Y:S02]  /*a910*/  ISETP.GE.AND P4, PT, R80.reuse, R10, PT ;  /* 0x0000000a5000720c */ /* 0x040fe40003f86270 */
[----:B------:R-:W-:Y:S01]  /*a920*/  FSEL R5, R5, -INF , !P2 ;  /* 0xff80000005057808 */ /* 0x000fe20005000000 */
[----:B------:R-:W3:Y:S01]  /*a930*/  MUFU.TANH R133, R133 ;  /* 0x0000008500857308 */ /* 0x000ee20000002400 */
[C---:B------:R-:W-:Y:S02]  /*a940*/  ISETP.GE.AND P2, PT, R80.reuse, R9, PT ;  /* 0x000000095000720c */ /* 0x040fe40003f46270 */
[----:B------:R-:W-:Y:S02]  /*a950*/  ISETP.GE.AND P1, PT, R80, R3, PT ;  /* 0x000000035000720c */ /* 0x000fe40003f26270 */
[----:B------:R-:W-:Y:S01]  /*a960*/  I2FP.F32.U32 R80, R80 ;  /* 0x0000005000507245 */ /* 0x000fe20000201000 */
[----:B-1----:R-:W-:Y:S02]  /*a970*/  FMUL.FTZ R70, R7, UR6 ;  /* 0x0000000607467c20 */ /* 0x002fe40008410000 */
[----:B------:R1:W-:Y:S01]  /*a980*/  MUFU.TANH R107, R4 ;  /* 0x00000004006b7308 */ /* 0x0003e20000002400 */
[-C--:B--2---:R-:W-:Y:S01]  /*a990*/  FFMA.FTZ R190, R190, R180.reuse, R115 ;  /* 0x000000b4bebe7223 */ /* 0x084fe20000010073 */
[CC--:B------:R-:W-:Y:S01]  /*a9a0*/  FFMA.FTZ R7, R80.reuse, R180.reuse, R153 ;  /* 0x000000b450077223 */ /* 0x0c0fe20000010099 */
[-C--:B------:R-:W-:Y:S01]  /*a9b0*/  FFMA.FTZ R243, R80, R180.reuse, R85 ;  /* 0x000000b450f37223 */ /* 0x080fe20000010055 */
[----:B------:R-:W-:Y:S01]  /*a9c0*/  FMUL.FTZ R115, R76, UR6 ;  /* 0x000000064c737c20 */ /* 0x000fe20008410000 */
[----:B------:R-:W-:Y:S01]  /*a9d0*/  FMUL.FTZ R76, R79, UR6 ;  /* 0x000000064f4c7c20 */ /* 0x000fe20008410000 */
[----:B------:R-:W-:Y:S01]  /*a9e0*/  FSEL R190, R190, -INF , !P5 ;  /* 0xff800000bebe7808 */ /* 0x000fe20006800000 */
[----:B------:R-:W-:Y:S01]  /*a9f0*/  HMMA.16816.F32 R84, R20, R86, RZ ;  /* 0x000000561454723c */ /* 0x000fe200000018ff */
[----:B------:R-:W-:Y:S01]  /*aa00*/  FSEL R7, R7, -INF , !P4 ;  /* 0xff80000007077808 */ /* 0x000fe20006000000 */
[----:B------:R-:W-:Y:S01]  /*aa10*/  MUFU.TANH R111, R82 ;  /* 0x00000052006f7308 */ /* 0x000fe20000002400 */
[----:B------:R-:W-:Y:S01]  /*aa20*/  FSEL R243, R243, -INF , !P2 ;  /* 0xff800000f3f37808 */ /* 0x000fe20005000000 */
[----:B------:R-:W-:Y:S01]  /*aa30*/  FFMA.FTZ R191, R80, R180, R191 ;  /* 0x000000b450bf7223 */ /* 0x000fe200000100bf */
[----:B------:R-:W-:-:S02]  /*aa40*/  ISETP.GE.AND P5, PT, R6, R108, PT ;  /* 0x0000006c0600720c */ /* 0x000fc40003fa6270 */
[C---:B------:R-:W-:Y:S01]  /*aa50*/  ISETP.GE.AND P4, PT, R6.reuse, R9, PT ;  /* 0x000000090600720c */ /* 0x040fe20003f86270 */
[----:B------:R-:W-:Y:S01]  /*aa60*/  HMMA.16816.F32 R20, R20, R36, RZ ;  /* 0x000000241414723c */ /* 0x000fe200000018ff */
[----:B------:R-:W-:Y:S01]  /*aa70*/  ISETP.GE.AND P2, PT, R6, R3, PT ;  /* 0x000000030600720c */ /* 0x000fe20003f46270 */
[----:B-1----:R-:W-:Y:S01]  /*aa80*/  FFMA.FTZ R4, R80, R180, R113 ;  /* 0x000000b450047223 */ /* 0x002fe20000010071 */
[----:B------:R-:W1:Y:S01]  /*aa90*/  MUFU.TANH R115, R115 ;  /* 0x0000007300737308 */ /* 0x000e620000002400 */
[----:B------:R-:W-:Y:S01]  /*aaa0*/  FSEL R234, R191, -INF , !P1 ;  /* 0xff800000bfea7808 */ /* 0x000fe20004800000 */
[----:B------:R-:W-:Y:S02]  /*aab0*/  VIADD R36, R109, 0xffffff49 ;  /* 0xffffff496d247836 */ /* 0x000fe40000000000 */
[----:B------:R-:W-:Y:S02]  /*aac0*/  FSEL R4, R4, -INF , !P3 ;  /* 0xff80000004047808 */ /* 0x000fe40005800000 */
[----:B------:R-:W-:-:S02]  /*aad0*/  ISETP.GE.AND P3, PT, R6, R10, PT ;  /* 0x0000000a0600720c */ /* 0x000fc40003f66270 */
[----:B------:R-:W-:Y:S01]  /*aae0*/  I2FP.F32.U32 R6, R6 ;  /* 0x0000000600067245 */ /* 0x000fe20000201000 */
[----:B------:R-:W2:Y:S01]  /*aaf0*/  MUFU.TANH R79, R78 ;  /* 0x0000004e004f7308 */ /* 0x000ea20000002400 */
[C---:B------:R-:W-:Y:S03]  /*ab00*/  HMMA.16816.F32 R84, R12.reuse, R90, R84 ;  /* 0x0000005a0c54723c */ /* 0x040fe60000001854 */
[CC--:B------:R-:W-:Y:S01]  /*ab10*/  FFMA.FTZ R77, R6.reuse, R180.reuse, R69 ;  /* 0x000000b4064d7223 */ /* 0x0c0fe20000010045 */
[CC--:B---3--:R-:W-:Y:S01]  /*ab20*/  FFMA.FTZ R69, R6.reuse, R180.reuse, R133 ;  /* 0x000000b406457223 */ /* 0x0c8fe20000010085 */
[CC--:B------:R-:W-:Y:S01]  /*ab30*/  FFMA.FTZ R159, R6.reuse, R180.reuse, R159 ;  /* 0x000000b4069f7223 */ /* 0x0c0fe2000001009f */
[----:B------:R-:W-:Y:S01]  /*ab40*/  FFMA.FTZ R181, R6, R180, R181 ;  /* 0x000000b406b57223 */ /* 0x000fe200000100b5 */
[----:B------:R3:W-:Y:S01]  /*ab50*/  MUFU.TANH R113, R70 ;  /* 0x0000004600717308 */ /* 0x0007e20000002400 */
[----:B------:R-:W-:Y:S01]  /*ab60*/  FSEL R77, R77, -INF , !P5 ;  /* 0xff8000004d4d7808 */ /* 0x000fe20006800000 */
[----:B------:R-:W-:Y:S01]  /*ab70*/  HMMA.16816.F32 R20, R12, R32, R20 ;  /* 0x000000200c14723c */ /* 0x000fe20000001814 */
[----:B------:R-:W-:Y:S01]  /*ab80*/  FSEL R69, R69, -INF , !P3 ;  /* 0xff80000045457808 */ /* 0x000fe20005800000 */
[----:B------:R-:W-:Y:S01]  /*ab90*/  FMUL.FTZ R15, R24, UR6 ;  /* 0x00000006180f7c20 */ /* 0x000fe20008410000 */
[----:B------:R-:W-:Y:S01]  /*aba0*/  FSEL R241, R159, -INF , !P4 ;  /* 0xff8000009ff17808 */ /* 0x000fe20006000000 */
[----:B------:R-:W-:Y:S01]  /*abb0*/  FMUL.FTZ R24, R59, UR6 ;  /* 0x000000063b187c20 */ /* 0x000fe20008410000 */
[----:B------:R-:W-:Y:S01]  /*abc0*/  FSEL R236, R181, -INF , !P2 ;  /* 0xff800000b5ec7808 */ /* 0x000fe20005000000 */
[----:B------:R-:W4:Y:S01]  /*abd0*/  MUFU.TANH R93, R93 ;  /* 0x0000005d005d7308 */ /* 0x000f220000002400 */
[----:B------:R-:W-:Y:S01]  /*abe0*/  ISETP.GE.AND P2, PT, R36, R108, PT ;  /* 0x0000006c2400720c */ /* 0x000fe20003f46270 */
[----:B------:R-:W-:Y:S01]  /*abf0*/  VIADD R59, R109, 0xffffff61 ;  /* 0xffffff616d3b7836 */ /* 0x000fe20000000000 */
[----:B------:R-:W-:Y:S01]  /*ac00*/  I2FP.F32.U32 R14, R16 ;  /* 0x00000010000e7245 */ /* 0x000fe20000201000 */
[----:B------:R-:W-:Y:S01]  /*ac10*/  FMUL.FTZ R84, R84, UR6 ;  /* 0x0000000654547c20 */ /* 0x000fe20008410000 */
[----:B------:R-:W-:Y:S01]  /*ac20*/  FMUL.FTZ R86, R86, UR6 ;  /* 0x0000000656567c20 */ /* 0x000fe20008410000 */
[----:B------:R-:W-:Y:S01]  /*ac30*/  FMUL.FTZ R85, R85, UR6 ;  /* 0x0000000655557c20 */ /* 0x000fe20008410000 */
[----:B------:R-:W-:Y:S01]  /*ac40*/  FMUL.FTZ R87, R87, UR6 ;  /* 0x0000000657577c20 */ /* 0x000fe20008410000 */
[----:B------:R-:W-:Y:S01]  /*ac50*/  MUFU.TANH R121, R121 ;  /* 0x0000007900797308 */ /* 0x000fe20000002400 */
[----:B---3--:R-:W-:-:S02]  /*ac60*/  VIADD R70, R109, 0xffffff48 ;  /* 0xffffff486d467836 */ /* 0x008fc40000000000 */
[----:B------:R-:W-:Y:S02]  /*ac70*/  FFMA.FTZ R189, R14, R180, R189 ;  /* 0x000000b40ebd7223 */ /* 0x000fe400000100bd */
[----:B------:R-:W-:Y:S01]  /*ac80*/  FMUL.FTZ R20, R20, UR6 ;  /* 0x0000000614147c20 */ /* 0x000fe20008410000 */
[C---:B------:R-:W-:Y:S02]  /*ac90*/  ISETP.GE.AND P1, PT, R70.reuse, R108, PT ;  /* 0x0000006c4600720c */ /* 0x040fe40003f26270 */
[C---:B------:R-:W-:Y:S01]  /*aca0*/  ISETP.GE.AND P5, PT, R70.reuse, R10, PT ;  /* 0x0000000a4600720c */ /* 0x040fe20003fa6270 */
[----:B------:R-:W3:Y:S01]  /*acb0*/  MUFU.TANH R125, R76 ;  /* 0x0000004c007d7308 */ /* 0x000ee20000002400 */
[C---:B------:R-:W-:Y:S02]  /*acc0*/  ISETP.GE.AND P3, PT, R70.reuse, R9, PT ;  /* 0x000000094600720c */ /* 0x040fe40003f66270 */
[----:B------:R-:W-:Y:S02]  /*acd0*/  ISETP.GE.AND P4, PT, R70, R3, PT ;  /* 0x000000034600720c */ /* 0x000fe40003f86270 */
[----:B------:R-:W-:-:S03]  /*ace0*/  I2FP.F32.U32 R70, R70 ;  /* 0x0000004600467245 */ /* 0x000fc60000201000 */
[----:B------:R-:W5:Y:S02]  /*acf0*/  MUFU.TANH R165, R165 ;  /* 0x000000a500a57308 */ /* 0x000f640000002400 */
[CC--:B-1----:R-:W-:Y:S01]  /*ad00*/  FFMA.FTZ R6, R70.reuse, R180.reuse, R115 ;  /* 0x000000b446067223 */ /* 0x0c2fe20000010073 */
[CC--:B--2---:R-:W-:Y:S01]  /*ad10*/  FFMA.FTZ R37, R70.reuse, R180.reuse, R79 ;  /* 0x000000b446257223 */ /* 0x0c4fe2000001004f */
[CC--:B------:R-:W-:Y:S01]  /*ad20*/  FFMA.FTZ R111, R70.reuse, R180.reuse, R111 ;  /* 0x000000b4466f7223 */ /* 0x0c0fe2000001006f */
[----:B----4-:R-:W-:Y:S02]  /*ad30*/  FFMA.FTZ R93, R70, R180, R93 ;  /* 0x000000b4465d7223 */ /* 0x010fe4000001005d */
[----:B------:R-:W-:Y:S01]  /*ad40*/  FSEL R6, R6, -INF , !P1 ;  /* 0xff80000006067808 */ /* 0x000fe20004800000 */
[----:B------:R1:W-:Y:S01]  /*ad50*/  MUFU.TANH R79, R41 ;  /* 0x00000029004f7308 */ /* 0x0003e20000002400 */
[----:B------:R-:W-:Y:S02]  /*ad60*/  FSEL R37, R37, -INF , !P5 ;  /* 0xff80000025257808 */ /* 0x000fe40006800000 */
[----:B------:R-:W-:-:S02]  /*ad70*/  FSEL R245, R111, -INF , !P3 ;  /* 0xff8000006ff57808 */ /* 0x000fc40005800000 */
[C---:B------:R-:W-:Y:S02]  /*ad80*/  ISETP.GE.AND P1, PT, R36.reuse, R10, PT ;  /* 0x0000000a2400720c */ /* 0x040fe40003f26270 */
[C---:B------:R-:W-:Y:S01]  /*ad90*/  ISETP.GE.AND P5, PT, R36.reuse, R9, PT ;  /* 0x000000092400720c */ /* 0x040fe20003fa6270 */
[----:B------:R-:W2:Y:S01]  /*ada0*/  MUFU.TANH R101, R101 ;  /* 0x0000006500657308 */ /* 0x000ea20000002400 */
[----:B------:R-:W-:Y:S02]  /*adb0*/  ISETP.GE.AND P3, PT, R36, R3, PT ;  /* 0x000000032400720c */ /* 0x000fe40003f66270 */
[----:B------:R-:W-:Y:S02]  /*adc0*/  I2FP.F32.U32 R36, R36 ;  /* 0x0000002400247245 */ /* 0x000fe40000201000 */
[----:B------:R-:W-:Y:S02]  /*add0*/  FSEL R242, R93, -INF , !P4 ;  /* 0xff8000005df27808 */ /* 0x000fe40006000000 */
[----:B------:R-:W-:Y:S01]  /*ade0*/  ISETP.GE.AND P4, PT, R18, R108, PT ;  /* 0x0000006c1200720c */ /* 0x000fe20003f86270 */
[CC--:B---3--:R-:W-:Y:S01]  /*adf0*/  FFMA.FTZ R17, R36.reuse, R180.reuse, R125 ;  /* 0x000000b424117223 */ /* 0x0c8fe2000001007d */
[CC--:B-1----:R-:W-:Y:S01]  /*ae00*/  FFMA.FTZ R41, R36.reuse, R180.reuse, R121 ;  /* 0x000000b424297223 */ /* 0x0c2fe20000010079 */
[CC--:B------:R-:W-:Y:S01]  /*ae10*/  FFMA.FTZ R107, R36.reuse, R180.reuse, R107 ;  /* 0x000000b4246b7223 */ /* 0x0c0fe2000001006b */
[----:B------:R-:W1:Y:S01]  /*ae20*/  MUFU.TANH R169, R169 ;  /* 0x000000a900a97308 */ /* 0x000e620000002400 */
[----:B------:R-:W-:Y:S01]  /*ae30*/  FFMA.FTZ R113, R36, R180, R113 ;  /* 0x000000b424717223 */ /* 0x000fe20000010071 */
[----:B------:R-:W-:-:S02]  /*ae40*/  FSEL R17, R17, -INF , !P1 ;  /* 0xff80000011117808 */ /* 0x000fc40004800000 */
[----:B------:R-:W-:Y:S02]  /*ae50*/  FSEL R41, R41, -INF , !P2 ;  /* 0xff80000029297808 */ /* 0x000fe40005000000 */
[----:B------:R-:W-:Y:S02]  /*ae60*/  FSEL R247, R107, -INF , !P5 ;  /* 0xff8000006bf77808 */ /* 0x000fe40006800000 */
[C---:B------:R-:W-:Y:S01]  /*ae70*/  ISETP.GE.AND P2, PT, R18.reuse, R10, PT ;  /* 0x0000000a1200720c */ /* 0x040fe20003f46270 */
[----:B------:R-:W3:Y:S01]  /*ae80*/  MUFU.TANH R72, R72 ;  /* 0x0000004800487308 */ /* 0x000ee20000002400 */
[C---:B------:R-:W-:Y:S02]  /*ae90*/  ISETP.GE.AND P1, PT, R18.reuse, R9, PT ;  /* 0x000000091200720c */ /* 0x040fe40003f26270 */
[----:B------:R-:W-:Y:S02]  /*aea0*/  ISETP.GE.AND P5, PT, R18, R3, PT ;  /* 0x000000031200720c */ /* 0x000fe40003fa6270 */
[----:B------:R-:W-:-:S02]  /*aeb0*/  I2FP.F32.U32 R18, R18 ;  /* 0x0000001200127245 */ /* 0x000fc40000201000 */
[----:B------:R-:W-:Y:S01]  /*aec0*/  FSEL R240, R113, -INF , !P3 ;  /* 0xff80000071f07808 */ /* 0x000fe20005800000 */
[----:B------:R-:W4:Y:S01]  /*aed0*/  MUFU.TANH R15, R15 ;  /* 0x0000000f000f7308 */ /* 0x000f220000002400 */
[----:B------:R-:W-:Y:S01]  /*aee0*/  ISETP.GE.AND P3, PT, R16, R108, PT ;  /* 0x0000006c1000720c */ /* 0x000fe20003f66270 */
[CC--:B------:R-:W-:Y:S01]  /*aef0*/  FFMA.FTZ R12, R18.reuse, R180.reuse, R89 ;  /* 0x000000b4120c7223 */ /* 0x0c0fe20000010059 */
[CC--:B-----5:R-:W-:Y:S01]  /*af00*/  FFMA.FTZ R13, R18.reuse, R180.reuse, R165 ;  /* 0x000000b4120d7223 */ /* 0x0e0fe200000100a5 */
[CC--:B------:R-:W-:Y:S01]  /*af10*/  FFMA.FTZ R173, R18.reuse, R180.reuse, R173 ;  /* 0x000000b412ad7223 */ /* 0x0c0fe200000100ad */
[----:B------:R-:W-:Y:S01]  /*af20*/  FMUL.FTZ R89, R25, UR6 ;  /* 0x0000000619597c20 */ /* 0x000fe20008410000 */
[-C--:B------:R-:W-:Y:S01]  /*af30*/  FFMA.FTZ R186, R18, R180.reuse, R249 ;  /* 0x000000b412ba7223 */ /* 0x080fe200000100f9 */
[----:B------:R-:W-:Y:S01]  /*af40*/  FSEL R12, R12, -INF , !P4 ;  /* 0xff8000000c0c7808 */ /* 0x000fe20006000000 */
[----:B------:R-:W-:Y:S01]  /*af50*/  MUFU.TANH R91, R84 ;  /* 0x00000054005b7308 */ /* 0x000fe20000002400 */
[----:B------:R-:W-:Y:S01]  /*af60*/  FSEL R13, R13, -INF , !P2 ;  /* 0xff8000000d0d7808 */ /* 0x000fe20005000000 */
[CC--:B--2---:R-:W-:Y:S01]  /*af70*/  FFMA.FTZ R25, R14.reuse, R180.reuse, R101 ;  /* 0x000000b40e197223 */ /* 0x0c4fe20000010065 */
[----:B------:R-:W-:Y:S01]  /*af80*/  FSEL R239, R173, -INF , !P1 ;  /* 0xff800000adef7808 */ /* 0x000fe20004800000 */
[----:B-1----:R-:W-:Y:S01]  /*af90*/  FFMA.FTZ R19, R14, R180, R169 ;  /* 0x000000b40e137223 */ /* 0x002fe200000100a9 */
[----:B------:R-:W-:Y:S01]  /*afa0*/  ISETP.GE.AND P4, PT, R16, R10, PT ;  /* 0x0000000a1000720c */ /* 0x000fe20003f86270 */
[----:B---3--:R-:W-:Y:S01]  /*afb0*/  FFMA.FTZ R72, R14, R180, R72 ;  /* 0x000000b40e487223 */ /* 0x008fe20000010048 */
[C---:B------:R-:W-:Y:S01]  /*afc0*/  ISETP.GE.AND P2, PT, R16.reuse, R9, PT ;  /* 0x000000091000720c */ /* 0x040fe20003f46270 */
[----:B------:R1:W2:Y:S01]  /*afd0*/  MUFU.TANH R33, R26 ;  /* 0x0000001a00217308 */ /* 0x0002a20000002400 */
[----:B------:R-:W-:Y:S01]  /*afe0*/  ISETP.GE.AND P1, PT, R16, R3, PT ;  /* 0x000000031000720c */ /* 0x000fe20003f26270 */
[C---:B------:R-:W-:Y:S01]  /*aff0*/  VIADD R16, R109.reuse, 0xffffff58 ;  /* 0xffffff586d107836 */ /* 0x040fe20000000000 */
[----:B------:R-:W-:Y:S01]  /*b000*/  FSEL R186, R186, -INF , !P5 ;  /* 0xff800000baba7808 */ /* 0x000fe20006800000 */
[----:B------:R-:W-:Y:S01]  /*b010*/  VIADD R18, R109, 0xffffff59 ;  /* 0xffffff596d127836 */ /* 0x000fe20000000000 */
[----:B------:R-:W-:-:S02]  /*b020*/  FSEL R25, R25, -INF , !P3 ;  /* 0xff80000019197808 */ /* 0x000fc40005800000 */
[----:B------:R-:W-:Y:S01]  /*b030*/  FSEL R19, R19, -INF , !P4 ;  /* 0xff80000013137808 */ /* 0x000fe20006000000 */
[----:B------:R-:W3:Y:S01]  /*b040*/  MUFU.TANH R93, R86 ;  /* 0x00000056005d7308 */ /* 0x000ee20000002400 */
[----:B------:R-:W-:Y:S02]  /*b050*/  FSEL R191, R189, -INF , !P2 ;  /* 0xff800000bdbf7808 */ /* 0x000fe40005000000 */
[C---:B------:R-:W-:Y:S02]  /*b060*/  ISETP.GE.AND P5, PT, R16.reuse, R108, PT ;  /* 0x0000006c1000720c */ /* 0x040fe40003fa6270 */
[C---:B------:R-:W-:Y:S02]  /*b070*/  ISETP.GE.AND P3, PT, R16.reuse, R10, PT ;  /* 0x0000000a1000720c */ /* 0x040fe40003f66270 */
[C---:B------:R-:W-:Y:S01]  /*b080*/  ISETP.GE.AND P4, PT, R16.reuse, R9, PT ;  /* 0x000000091000720c */ /* 0x040fe20003f86270 */
[----:B------:R-:W5:Y:S01]  /*b090*/  MUFU.TANH R27, R27 ;  /* 0x0000001b001b7308 */ /* 0x000f620000002400 */
[----:B------:R-:W-:Y:S01]  /*b0a0*/  ISETP.GE.AND P2, PT, R16, R3, PT ;  /* 0x000000031000720c */ /* 0x000fe20003f46270 */
[----:B-1----:R-:W-:Y:S01]  /*b0b0*/  FMUL.FTZ R26, R22, UR6 ;  /* 0x00000006161a7c20 */ /* 0x002fe20008410000 */
[----:B------:R-:W-:Y:S01]  /*b0c0*/  I2FP.F32.U32 R16, R16 ;  /* 0x0000001000107245 */ /* 0x000fe20000201000 */
[----:B------:R-:W-:Y:S01]  /*b0d0*/  FMUL.FTZ R22, R23, UR6 ;  /* 0x0000000617167c20 */ /* 0x000fe20008410000 */
[----:B------:R-:W-:-:S02]  /*b0e0*/  FSEL R178, R72, -INF , !P1 ;  /* 0xff80000048b27808 */ /* 0x000fc40004800000 */
[----:B------:R-:W-:Y:S01]  /*b0f0*/  ISETP.GE.AND P1, PT, R18, R108, PT ;  /* 0x0000006c1200720c */ /* 0x000fe20003f26270 */
[----:B------:R-:W-:Y:S01]  /*b100*/  MUFU.TANH R85, R85 ;  /* 0x0000005500557308 */ /* 0x000fe20000002400 */
[CC--:B----4-:R-:W-:Y:S01]  /*b110*/  FFMA.FTZ R14, R16.reuse, R180.reuse, R15 ;  /* 0x000000b4100e7223 */ /* 0x0d0fe2000001000f */
[CC--:B--2---:R-:W-:Y:S01]  /*b120*/  FFMA.FTZ R15, R16.reuse, R180.reuse, R33 ;  /* 0x000000b4100f7223 */ /* 0x0c4fe20000010021 */
[CC--:B------:R-:W-:Y:S01]  /*b130*/  FFMA.FTZ R91, R16.reuse, R180.reuse, R91 ;  /* 0x000000b4105b7223 */ /* 0x0c0fe2000001005b */
[----:B---3--:R-:W-:Y:S01]  /*b140*/  FFMA.FTZ R93, R16, R180, R93 ;  /* 0x000000b4105d7223 */ /* 0x008fe2000001005d */
[----:B------:R-:W-:Y:S01]  /*b150*/  VIADD R16, R109, 0xffffff60 ;  /* 0xffffff606d107836 */ /* 0x000fe20000000000 */
[----:B------:R-:W-:Y:S02]  /*b160*/  FSEL R14, R14, -INF , !P5 ;  /* 0xff8000000e0e7808 */ /* 0x000fe40006800000 */
[----:B------:R-:W1:Y:S01]  /*b170*/  MUFU.TANH R89, R89 ;  /* 0x0000005900597308 */ /* 0x000e620000002400 */
[----:B------:R-:W-:-:S02]  /*b180*/  FSEL R15, R15, -INF , !P3 ;  /* 0xff8000000f0f7808 */ /* 0x000fc40005800000 */
[----:B------:R-:W-:Y:S02]  /*b190*/  FSEL R189, R91, -INF , !P4 ;  /* 0xff8000005bbd7808 */ /* 0x000fe40006000000 */
[C---:B------:R-:W-:Y:S02]  /*b1a0*/  ISETP.GE.AND P5, PT, R18.reuse, R10, PT ;  /* 0x0000000a1200720c */ /* 0x040fe40003fa6270 */
[C---:B------:R-:W-:Y:S01]  /*b1b0*/  ISETP.GE.AND P3, PT, R18.reuse, R9, PT ;  /* 0x000000091200720c */ /* 0x040fe20003f66270 */
[----:B------:R-:W2:Y:S01]  /*b1c0*/  MUFU.TANH R87, R87 ;  /* 0x0000005700577308 */ /* 0x000ea20000002400 */
[----:B------:R-:W-:Y:S02]  /*b1d0*/  ISETP.GE.AND P4, PT, R18, R3, PT ;  /* 0x000000031200720c */ /* 0x000fe40003f86270 */
[----:B------:R-:W-:Y:S02]  /*b1e0*/  I2FP.F32.U32 R18, R18 ;  /* 0x0000001200127245 */ /* 0x000fe40000201000 */
[----:B------:R-:W-:-:S02]  /*b1f0*/  FSEL R174, R93, -INF , !P2 ;  /* 0xff8000005dae7808 */ /* 0x000fc40005000000 */
[----:B------:R-:W-:Y:S01]  /*b200*/  ISETP.GE.AND P2, PT, R16, R108, PT ;  /* 0x0000006c1000720c */ /* 0x000fe20003f46270 */
[----:B------:R-:W3:Y:S01]  /*b210*/  MUFU.TANH R92, R92 ;  /* 0x0000005c005c7308 */ /* 0x000ee20000002400 */
[CC--:B-----5:R-:W-:Y:S01]  /*b220*/  FFMA.FTZ R27, R18.reuse, R180.reuse, R27 ;  /* 0x000000b4121b7223 */ /* 0x0e0fe2000001001b */
[CC--:B-1----:R-:W-:Y:S01]  /*b230*/  FFMA.FTZ R89, R18.reuse, R180.reuse, R89 ;  /* 0x000000b412597223 */ /* 0x0c2fe20000010059 */
[C---:B------:R-:W-:Y:S01]  /*b240*/  FFMA.FTZ R181, R18.reuse, R180, R85 ;  /* 0x000000b412b57223 */ /* 0x040fe20000010055 */
[----:B------:R-:W-:Y:S02]  /*b250*/  FMUL.FTZ R85, R21, UR6 ;  /* 0x0000000615557c20 */ /* 0x000fe40008410000 */
[----:B------:R-:W-:Y:S02]  /*b260*/  FSEL R159, R27, -INF , !P5 ;  /* 0xff8000001b9f7808 */ /* 0x000fe40006800000 */
[----:B------:R-:W1:Y:S01]  /*b270*/  MUFU.TANH R88, R88 ;  /* 0x0000005800587308 */ /* 0x000e620000002400 */
[----:B------:R-:W-:Y:S01]  /*b280*/  I2FP.F32.U32 R27, R16 ;  /* 0x00000010001b7245 */ /* 0x000fe20000201000 */
[-C--:B--2---:R-:W-:Y:S01]  /*b290*/  FFMA.FTZ R170, R18, R180.reuse, R87 ;  /* 0x000000b412aa7223 */ /* 0x084fe20000010057 */
[----:B------:R-:W-:Y:S01]  /*b2a0*/  FSEL R21, R89, -INF , !P1 ;  /* 0xff80000059157808 */ /* 0x000fe20004800000 */
[----:B------:R-:W-:Y:S01]  /*b2b0*/  FMUL.FTZ R18, R63, UR6 ;  /* 0x000000063f127c20 */ /* 0x000fe20008410000 */
[----:B------:R-:W-:Y:S01]  /*b2c0*/  FSEL R181, R181, -INF , !P3 ;  /* 0xff800000b5b57808 */ /* 0x000fe20005800000 */
[C---:B------:R-:W-:Y:S01]  /*b2d0*/  FFMA.FTZ R110, R27.reuse, R180, R110 ;  /* 0x000000b41b6e7223 */ /* 0x040fe2000001006e */
[C---:B------:R-:W-:Y:S01]  /*b2e0*/  ISETP.GE.AND P1, PT, R16.reuse, R10, PT ;  /* 0x0000000a1000720c */ /* 0x040fe20003f26270 */
[----:B------:R-:W2:Y:S01]  /*b2f0*/  MUFU.TANH R100, R100 ;  /* 0x0000006400647308 */ /* 0x000ea20000002400 */
[C---:B------:R-:W-:Y:S01]  /*b300*/  ISETP.GE.AND P5, PT, R16.reuse, R9, PT ;  /* 0x000000091000720c */ /* 0x040fe20003fa6270 */
[CC--:B---3--:R-:W-:Y:S01]  /*b310*/  FFMA.FTZ R92, R27.reuse, R180.reuse, R92 ;  /* 0x000000b41b5c7223 */ /* 0x0c8fe2000001005c */
[----:B------:R-:W-:Y:S01]  /*b320*/  ISETP.GE.AND P3, PT, R16, R3, PT ;  /* 0x000000031000720c */ /* 0x000fe20003f66270 */
[CC--:B------:R-:W-:Y:S01]  /*b330*/  FFMA.FTZ R16, R27.reuse, R180.reuse, R68 ;  /* 0x000000b41b107223 */ /* 0x0c0fe20000010044 */
[----:B------:R-:W-:Y:S01]  /*b340*/  FSEL R170, R170, -INF , !P4 ;  /* 0xff800000aaaa7808 */ /* 0x000fe20006000000 */
[----:B------:R-:W-:Y:S01]  /*b350*/  FFMA.FTZ R116, R27, R180, R116 ;  /* 0x000000b41b747223 */ /* 0x000fe20000010074 */
[----:B------:R-:W-:Y:S01]  /*b360*/  FSEL R169, R92, -INF , !P1 ;  /* 0xff8000005ca97808 */ /* 0x000fe20004800000 */
[----:B------:R-:W3:Y:S01]  /*b370*/  MUFU.TANH R106, R106 ;  /* 0x0000006a006a7308 */ /* 0x000ee20000002400 */
[----:B------:R-:W-:Y:S01]  /*b380*/  FSEL R16, R16, -INF , !P2 ;  /* 0xff80000010107808 */ /* 0x000fe20005000000 */
[----:B------:R-:W-:Y:S01]  /*b390*/  VIADD R63, R109, 0xffffff69 ;  /* 0xffffff696d3f7836 */ /* 0x000fe20000000000 */
[----:B------:R-:W-:-:S02]  /*b3a0*/  FSEL R171, R110, -INF , !P5 ;  /* 0xff8000006eab7808 */ /* 0x000fc40006800000 */
[C---:B------:R-:W-:Y:S02]  /*b3b0*/  ISETP.GE.AND P4, PT, R59.reuse, R108, PT ;  /* 0x0000006c3b00720c */ /* 0x040fe40003f86270 */
[C---:B------:R-:W-:Y:S01]  /*b3c0*/  ISETP.GE.AND P2, PT, R59.reuse, R10, PT ;  /* 0x0000000a3b00720c */ /* 0x040fe20003f46270 */
[----:B------:R4:W-:Y:S01]  /*b3d0*/  MUFU.TANH R87, R20 ;  /* 0x0000001400577308 */ /* 0x0009e20000002400 */
[C---:B------:R-:W-:Y:S02]  /*b3e0*/  ISETP.GE.AND P1, PT, R59.reuse, R9, PT ;  /* 0x000000093b00720c */ /* 0x040fe40003f26270 */
[----:B------:R-:W-:Y:S02]  /*b3f0*/  ISETP.GE.AND P5, PT, R59, R3, PT ;  /* 0x000000033b00720c */ /* 0x000fe40003fa6270 */
[----:B------:R-:W-:Y:S02]  /*b400*/  I2FP.F32.U32 R59, R59 ;  /* 0x0000003b003b7245 */ /* 0x000fe40000201000 */
[----:B------:R-:W-:Y:S01]  /*b410*/  FSEL R166, R116, -INF , !P3 ;  /* 0xff80000074a67808 */ /* 0x000fe20005800000 */
[----:B------:R-:W5:Y:S01]  /*b420*/  MUFU.TANH R24, R24 ;  /* 0x0000001800187308 */ /* 0x000f620000002400 */
[----:B------:R-:W-:Y:S01]  /*b430*/  ISETP.GE.AND P3, PT, R63, R108, PT ;  /* 0x0000006c3f00720c */ /* 0x000fe20003f66270 */
[CC--:B-1----:R-:W-:Y:S01]  /*b440*/  FFMA.FTZ R27, R59.reuse, R180.reuse, R88 ;  /* 0x000000b43b1b7223 */ /* 0x0c2fe20000010058 */
[CC--:B--2---:R-:W-:Y:S01]  /*b450*/  FFMA.FTZ R100, R59.reuse, R180.reuse, R100 ;  /* 0x000000b43b647223 */ /* 0x0c4fe20000010064 */
[CC--:B---3--:R-:W-:Y:S01]  /*b460*/  FFMA.FTZ R106, R59.reuse, R180.reuse, R106 ;  /* 0x000000b43b6a7223 */ /* 0x0c8fe2000001006a */
[----:B------:R-:W-:-:S02]  /*b470*/  FFMA.FTZ R147, R59, R180, R147 ;  /* 0x000000b43b937223 */ /* 0x000fc40000010093 */
[----:B------:R-:W-:Y:S01]  /*b480*/  FSEL R27, R27, -INF , !P4 ;  /* 0xff8000001b1b7808 */ /* 0x000fe20006000000 */
[----:B------:R-:W-:Y:S01]  /*b490*/  MUFU.TANH R33, R42 ;  /* 0x0000002a00217308 */ /* 0x000fe20000002400 */
[----:B----4-:R-:W-:Y:S01]  /*b4a0*/  FMUL.FTZ R20, R57, UR6 ;  /* 0x0000000639147c20 */ /* 0x010fe20008410000 */
[----:B------:R-:W-:Y:S02]  /*b4b0*/  FSEL R249, R100, -INF , !P2 ;  /* 0xff80000064f97808 */ /* 0x000fe40005000000 */
[----:B------:R-:W-:Y:S02]  /*b4c0*/  FSEL R167, R106, -INF , !P1 ;  /* 0xff8000006aa77808 */ /* 0x000fe40004800000 */
[C---:B------:R-:W-:Y:S02]  /*b4d0*/  ISETP.GE.AND P4, PT, R63.reuse, R10, PT ;  /* 0x0000000a3f00720c */ /* 0x040fe40003f86270 */
[----:B------:R-:W1:Y:S01]  /*b4e0*/  MUFU.TANH R57, R61 ;  /* 0x0000003d00397308 */ /* 0x000e620000002400 */
[----:B------:R-:W-:-:S02]  /*b4f0*/  ISETP.GE.AND P2, PT, R63, R9, PT ;  /* 0x000000093f00720c */ /* 0x000fc40003f46270 */
[----:B------:R-:W-:Y:S02]  /*b500*/  ISETP.GE.AND P1, PT, R63, R3, PT ;  /* 0x000000033f00720c */ /* 0x000fe40003f26270 */
[----:B------:R-:W-:Y:S02]  /*b510*/  I2FP.F32.U32 R63, R63 ;  /* 0x0000003f003f7245 */ /* 0x000fe40000201000 */
[----:B------:R-:W-:Y:S01]  /*b520*/  FSEL R160, R147, -INF , !P5 ;  /* 0xff80000093a07808 */ /* 0x000fe20006800000 */
[----:B------:R-:W2:Y:S02]  /*b530*/  MUFU.TANH R20, R20 ;  /* 0x0000001400147308 */ /* 0x000ea40000002400 */
[----:B-----5:R-:W-:-:S05]  /*b540*/  FFMA.FTZ R24, R63, R180, R24 ;  /* 0x000000b43f187223 */ /* 0x020fca0000010018 */
[----:B------:R-:W-:Y:S01]  /*b550*/  FSEL R173, R24, -INF , !P4 ;  /* 0xff80000018ad7808 */ /* 0x000fe20006000000 */
[----:B------:R-:W3:Y:S01]  /*b560*/  MUFU.TANH R18, R18 ;  /* 0x0000001200127308 */ /* 0x000ee20000002400 */
[----:B-1----:R-:W-:Y:S01]  /*b570*/  FFMA.FTZ R165, R63, R180, R57 ;  /* 0x000000b43fa57223 */ /* 0x002fe20000010039 */
[----:B------:R-:W-:-:S04]  /*b580*/  VIADD R61, R109, 0xffffff70 ;  /* 0xffffff706d3d7836 */ /* 0x000fc80000000000 */
[----:B------:R-:W-:Y:S02]  /*b590*/  FSEL R165, R165, -INF , !P2 ;  /* 0xff800000a5a57808 */ /* 0x000fe40005000000 */
[----:B------:R-:W1:Y:S01]  /*b5a0*/  MUFU.TANH R126, R126 ;  /* 0x0000007e007e7308 */ /* 0x000e620000002400 */
[----:B--2---:R-:W-:Y:S01]  /*b5b0*/  FFMA.FTZ R20, R63, R180, R20 ;  /* 0x000000b43f147223 */ /* 0x004fe20000010014 */
[C---:B------:R-:W-:Y:S02]  /*b5c0*/  ISETP.GE.AND P5, PT, R61.reuse, R108, PT ;  /* 0x0000006c3d00720c */ /* 0x040fe40003fa6270 */
[----:B------:R-:W-:Y:S02]  /*b5d0*/  ISETP.GE.AND P4, PT, R61, R9, PT ;  /* 0x000000093d00720c */ /* 0x000fe40003f86270 */
[----:B------:R-:W-:Y:S01]  /*b5e0*/  FSEL R23, R20, -INF , !P3 ;  /* 0xff80000014177808 */ /* 0x000fe20005800000 */
[----:B------:R-:W-:Y:S01]  /*b5f0*/  VIADD R20, R109, 0xffffff71 ;  /* 0xffffff716d147836 */ /* 0x000fe20000000000 */
[----:B------:R-:W2:Y:S01]  /*b600*/  MUFU.TANH R59, R26 ;  /* 0x0000001a003b7308 */ /* 0x000ea20000002400 */
[----:B------:R-:W-:Y:S01]  /*b610*/  ISETP.GE.AND P3, PT, R61, R10, PT ;  /* 0x0000000a3d00720c */ /* 0x000fe20003f66270 */
[----:B---3--:R-:W-:Y:S01]  /*b620*/  FFMA.FTZ R18, R63, R180, R18 ;  /* 0x000000b43f127223 */ /* 0x008fe20000010012 */
[----:B------:R-:W-:Y:S01]  /*b630*/  ISETP.GE.AND P2, PT, R61, R3, PT ;  /* 0x000000033d00720c */ /* 0x000fe20003f46270 */
[----:B------:R-:W-:Y:S01]  /*b640*/  VIADD R109, R109, 0xffffff79 ;  /* 0xffffff796d6d7836 */ /* 0x000fe20000000000 */
[----:B------:R-:W-:-:S02]  /*b650*/  I2FP.F32.U32 R61, R61 ;  /* 0x0000003d003d7245 */ /* 0x000fc40000201000 */
[----:B------:R-:W-:Y:S01]  /*b660*/  FSEL R156, R18, -INF , !P1 ;  /* 0xff800000129c7808 */ /* 0x000fe20004800000 */
[----:B------:R3:W4:Y:S01]  /*b670*/  MUFU.TANH R57, R22 ;  /* 0x0000001600397308 */ /* 0x0007220000002400 */
[----:B------:R-:W-:Y:S01]  /*b680*/  ISETP.GE.AND P1, PT, R20, R108, PT ;  /* 0x0000006c1400720c */ /* 0x000fe20003f26270 */
[CC--:B------:R-:W-:Y:S01]  /*b690*/  FFMA.FTZ R33, R61.reuse, R180.reuse, R33 ;  /* 0x000000b43d217223 */ /* 0x0c0fe20000010021 */
[CC--:B-1----:R-:W-:Y:S01]  /*b6a0*/  FFMA.FTZ R126, R61.reuse, R180.reuse, R126 ;  /* 0x000000b43d7e7223 */ /* 0x0c2fe2000001007e */
[----:B------:R-:W-:-:S03]  /*b6b0*/  FFMA.FTZ R87, R61, R180, R87 ;  /* 0x000000b43d577223 */ /* 0x000fc60000010057 */
[----:B------:R-:W-:Y:S01]  /*b6c0*/  FSEL R153, R33, -INF , !P3 ;  /* 0xff80000021997808 */ /* 0x000fe20005800000 */
[----:B------:R-:W1:Y:S01]  /*b6d0*/  MUFU.TANH R85, R85 ;  /* 0x0000005500557308 */ /* 0x000e620000002400 */
[----:B--2---:R-:W-:Y:S01]  /*b6e0*/  FFMA.FTZ R146, R61, R180, R59 ;  /* 0x000000b43d927223 */ /* 0x004fe2000001003b */
[----:B------:R-:W-:Y:S01]  /*b6f0*/  FMUL.FTZ R61, R67, UR6 ;  /* 0x00000006433d7c20 */ /* 0x000fe20008410000 */
[----:B------:R-:W-:Y:S02]  /*b700*/  FSEL R151, R87, -INF , !P4 ;  /* 0xff80000057977808 */ /* 0x000fe40006000000 */
[----:B------:R-:W-:Y:S02]  /*b710*/  ISETP.GE.AND P3, PT, R20, R10, PT ;  /* 0x0000000a1400720c */ /* 0x000fe40003f66270 */
[----:B------:R-:W-:Y:S01]  /*b720*/  FSEL R146, R146, -INF , !P2 ;  /* 0xff80000092927808 */ /* 0x000fe20005000000 */
[----:B------:R-:W2:Y:S01]  /*b730*/  MUFU.TANH R43, R43 ;  /* 0x0000002b002b7308 */ /* 0x000ea20000002400 */
[----:B---3--:R-:W-:-:S02]  /*b740*/  I2FP.F32.U32 R22, R20 ;  /* 0x0000001400167245 */ /* 0x008fc40000201000 */
[----:B------:R-:W-:Y:S02]  /*b750*/  ISETP.GE.AND P4, PT, R109, R10, PT ;  /* 0x0000000a6d00720c */ /* 0x000fe40003f86270 */
[----:B------:R-:W-:Y:S01]  /*b760*/  ISETP.GE.AND P2, PT, R20, R9, PT ;  /* 0x000000091400720c */ /* 0x000fe20003f46270 */
[CC--:B------:R-:W-:Y:S01]  /*b770*/  FFMA.FTZ R33, R22.reuse, R180.reuse, R79 ;  /* 0x000000b416217223 */ /* 0x0c0fe2000001004f */
[CC--:B----4-:R-:W-:Y:S01]  /*b780*/  FFMA.FTZ R57, R22.reuse, R180.reuse, R57 ;  /* 0x000000b416397223 */ /* 0x0d0fe20000010039 */
[----:B------:R-:W3:Y:S01]  /*b790*/  MUFU.TANH R53, R53 ;  /* 0x0000003500357308 */ /* 0x000ee20000002400 */
[----:B-1----:R-:W-:Y:S01]  /*b7a0*/  FFMA.FTZ R85, R22, R180, R85 ;  /* 0x000000b416557223 */ /* 0x002fe20000010055 */
[----:B------:R-:W-:Y:S02]  /*b7b0*/  I2FP.F32.U32 R10, R109 ;  /* 0x0000006d000a7245 */ /* 0x000fe40000201000 */
[----:B------:R-:W-:Y:S02]  /*b7c0*/  FSEL R33, R33, -INF , !P1 ;  /* 0xff80000021217808 */ /* 0x000fe40004800000 */
[----:B------:R-:W-:-:S02]  /*b7d0*/  ISETP.GE.AND P1, PT, R20, R3, PT ;  /* 0x000000031400720c */ /* 0x000fc40003f26270 */
[----:B------:R-:W1:Y:S01]  /*b7e0*/  MUFU.TANH R55, R55 ;  /* 0x0000003700377308 */ /* 0x000e620000002400 */
[-C--:B--2---:R-:W-:Y:S01]  /*b7f0*/  FFMA.FTZ R43, R22, R180.reuse, R43 ;  /* 0x000000b4162b7223 */ /* 0x084fe2000001002b */
[----:B------:R-:W-:Y:S02]  /*b800*/  FSEL R142, R57, -INF , !P1 ;  /* 0xff800000398e7808 */ /* 0x000fe40004800000 */
[----:B------:R-:W-:Y:S02]  /*b810*/  ISETP.GE.U32.AND P1, PT, R2, 0x3, PT ;  /* 0x000000030200780c */ /* 0x000fe40003f26070 */
[----:B------:R-:W-:Y:S02]  /*b820*/  FSEL R147, R85, -INF , !P2 ;  /* 0xff80000055937808 */ /* 0x000fe40005000000 */
[----:B------:R-:W2:Y:S01]  /*b830*/  MUFU.TANH R59, R65 ;  /* 0x00000041003b7308 */ /* 0x000ea20000002400 */
[----:B------:R-:W-:Y:S01]  /*b840*/  BAR.SYNC.DEFER_BLOCKING 0x0 ;  /* 0x0000000000007b1d */ /* 0x000fe20000010000 */
[----:B------:R-:W-:Y:S01]  /*b850*/  ISETP.GE.AND P2, PT, R109, R3, PT ;  /* 0x000000036d00720c */ /* 0x000fe20003f46270 */
[----:B---3--:R-:W-:Y:S01]  /*b860*/  FFMA.FTZ R53, R10, R180, R53 ;  /* 0x000000b40a357223 */ /* 0x008fe20000010035 */
[----:B------:R-:W-:-:S02]  /*b870*/  FSEL R18, R126, -INF , !P5 ;  /* 0xff8000007e127808 */ /* 0x000fc40006800000 */
[----:B------:R-:W-:Y:S02]  /*b880*/  FSEL R133, R43, -INF , !P3 ;  /* 0xff8000002b857808 */ /* 0x000fe40005800000 */
[----:B------:R-:W3:Y:S01]  /*b890*/  MUFU.TANH R61, R61 ;  /* 0x0000003d003d7308 */ /* 0x000ee20000002400 */
[C---:B-1----:R-:W-:Y:S01]  /*b8a0*/  FFMA.FTZ R55, R10.reuse, R180, R55 ;  /* 0x000000b40a377223 */ /* 0x042fe20000010037 */
[C---:B------:R-:W-:Y:S02]  /*b8b0*/  ISETP.GE.AND P5, PT, R109.reuse, R108, PT ;  /* 0x0000006c6d00720c */ /* 0x040fe40003fa6270 */
[----:B------:R-:W-:Y:S02]  /*b8c0*/  ISETP.GE.AND P3, PT, R109, R9, PT ;  /* 0x000000096d00720c */ /* 0x000fe40003f66270 */
[----:B------:R-:W-:Y:S02]  /*b8d0*/  FSEL R132, R55, -INF , !P2 ;  /* 0xff80000037847808 */ /* 0x000fe40005000000 */
[----:B------:R-:W-:Y:S01]  /*b8e0*/  FSEL R143, R53, -INF , !P3 ;  /* 0xff800000358f7808 */ /* 0x000fe20005800000 */
[----:B--2---:R-:W-:-:S05]  /*b8f0*/  FFMA.FTZ R3, R10, R180, R59 ;  /* 0x000000b40a037223 */ /* 0x004fca000001003b */
[----:B------:R-:W-:Y:S01]  /*b900*/  FSEL R3, R3, -INF , !P5 ;  /* 0xff80000003037808 */ /* 0x000fe20006800000 */
[----:B---3--:R-:W-:-:S05]  /*b910*/  FFMA.FTZ R61, R10, R180, R61 ;  /* 0x000000b40a3d7223 */ /* 0x008fca000001003d */
[----:B------:R-:W-:Y:S01]  /*b920*/  FSEL R121, R61, -INF , !P4 ;  /* 0xff8000003d797808 */ /* 0x000fe20006000000 */
[----:B------:R-:W-:Y:S06]  /*b930*/  @!P1 BRA `(.L_x_708) ;  /* 0x0000000000e89947 */ /* 0x000fec0003800000 */
[C---:B------:R-:W-:Y:S01]  /*b940*/  @!P0 VIADD R53, R2.reuse, 0xfffffffd ;  /* 0xfffffffd02358836 */ /* 0x040fe20000000000 */
[----:B------:R-:W1:Y:S01]  /*b950*/  LDCU.64 UR6, c[0x0][0x358] ;  /* 0x00006b00ff0677ac */ /* 0x000e620008000a00 */
[----:B------:R-:W-:Y:S01]  /*b960*/  @!P0 VIADD R9, R2, 0xfffffffd ;  /* 0xfffffffd02098836 */ /* 0x000fe20000000000 */
[----:B------:R2:W-:Y:S01]  /*b970*/  @P0 STS.128 [R232+0x2000], RZ ;  /* 0x002000ffe8000388 */ /* 0x0005e20000000c00 */
[-C--:B------:R-:W-:Y:S01]  /*b980*/  @!P0 IMAD.WIDE.U32 R42, R53, R104.reuse, RZ ;  /* 0x00000068352a8225 */ /* 0x080fe200078e00ff */
[----:B------:R-:W-:Y:S03]  /*b990*/  BSSY.RECONVERGENT B0, `(.L_x_709) ;  /* 0x0000033000007945 */ /* 0x000fe60003800200 */
[----:B------:R-:W-:-:S04]  /*b9a0*/  @!P0 IMAD.WIDE.U32 R84, R9, R104, RZ ;  /* 0x0000006809548225 */ /* 0x000fc800078e00ff */
[-C--:B------:R-:W-:Y:S02]  /*b9b0*/  @!P0 IMAD R20, R53, R105.reuse, R43 ;  /* 0x0000006935148224 */ /* 0x080fe400078e022b */
[----:B------:R-:W-:Y:S02]  /*b9c0*/  @!P0 VIADD R43, R2, 0xfffffffd ;  /* 0xfffffffd022b8836 */ /* 0x000fe40000000000 */
[C---:B------:R-:W-:Y:S01]  /*b9d0*/  @!P0 IMAD.SHL.U32 R55, R42.reuse, 0x80, RZ ;  /* 0x000000802a378824 */ /* 0x040fe200078e00ff */
[----:B------:R-:W-:Y:S01]  /*b9e0*/  @!P0 SHF.L.U64.HI R20, R42, 0x7, R20 ;  /* 0x000000072a148819 */ /* 0x000fe20000010214 */
        /* <DEDUP_REMOVED lines=8> */
[--C-:B------:R-:W-:Y:S02]  /*ba70*/  @!P0 LEA.HI.X R20, R104, R20, R105.reuse, 0x5, P2 ;  /* 0x0000001468148211 */ /* 0x100fe400010f2c69 */
        /* <DEDUP_REMOVED lines=23> */
[----:B--2---:R-:W-:-:S04]  /*bbf0*/  IMAD.WIDE.U32 R42, R9, R104, RZ ;  /* 0x00000068092a7225 */ /* 0x004fc800078e00ff */
        /* <DEDUP_REMOVED lines=12> */
.L_x_710:
[----:B------:R-:W-:Y:S05]  /*bcc0*/  BSYNC.RECONVERGENT B0 ;  /* 0x0000000000007941 */ /* 0x000fea0003800200 */
.L_x_709:
[----:B------:R-:W0:Y:S02]  /*bcd0*/  LDGDEPBAR ;  /* 0x00000000000079af */ /* 0x000e240000000000 */
.L_x_708:
[----:B-12---:R-:W-:-:S04]  /*bce0*/  FMNMX3.FTZ R43, R130, R103, R112, !PT ;  /* 0x00000067822b7276 */ /* 0x006fc80007810070 */
        /* <DEDUP_REMOVED lines=19> */
[----:B------:R-:W-:Y:S02]  /*be20*/  FMNMX3.FTZ R43, R43, R62, R251, !PT ;  /* 0x0000003e2b2b7276 */ /* 0x000fe400078100fb */
[----:B-1----:R-:W-:Y:S02]  /*be30*/  FMNMX.FTZ R57, R10, R57, !PT ;  /* 0x000000390a397209 */ /* 0x002fe40007810000 */
[----:B------:R-:W-:Y:S02]  /*be40*/  FMNMX3.FTZ R10, R43, R64, R122, !PT ;  /* 0x000000402b0a7276 */ /* 0x000fe4000781007a */
[C---:B------:R-:W-:Y:S01]  /*be50*/  FSETP.NEU.FTZ.AND P3, PT, R57.reuse, -INF , PT ;  /* 0xff8000003900780b */ /* 0x040fe20003f7d000 */
[----:B------:R-:W-:Y:S01]  /*be60*/  FMUL.FTZ R9, R57, UR5 ;  /* 0x0000000539097c20 */ /* 0x000fe20008410000 */
[----:B------:R-:W-:-:S04]  /*be70*/  FMNMX3.FTZ R10, R10, R140, R75, !PT ;  /* 0x0000008c0a0a7276 */ /* 0x000fc8000781004b */
[----:B------:R-:W-:Y:S02]  /*be80*/  FMNMX3.FTZ R10, R10, R45, R47, !PT ;  /* 0x0000002d0a0a7276 */ /* 0x000fe4000781002f */
[----:B------:R-:W-:Y:S02]  /*be90*/  FSEL R9, R9, RZ, P3 ;  /* 0x000000ff09097208 */ /* 0x000fe40001800000 */
[----:B------:R-:W-:-:S03]  /*bea0*/  FMNMX3.FTZ R10, R10, R123, R71, !PT ;  /* 0x0000007b0a0a7276 */ /* 0x000fc60007810047 */
        /* <DEDUP_REMOVED lines=42> */
[----:B------:R-:W1:Y:S01]  /*c150*/  SHFL.BFLY PT, R41, R6, 0x2, 0x1f ;  /* 0x0c401f0006297f89 */ /* 0x000e6200000e0000 */
[----:B------:R-:W-:Y:S01]  /*c160*/  FMNMX3.FTZ R9, R11, R120, R58, !PT ;  /* 0x000000780b097276 */ /* 0x000fe2000781003a */
[----:B------:R-:W-:Y:S03]  /*c170*/  MUFU.EX2 R135, R135 ;  /* 0x0000008700877308 */ /* 0x000fe60000000800 */
[----:B------:R-:W-:-:S04]  /*c180*/  FMNMX3.FTZ R9, R9, R128, R118, !PT ;  /* 0x0000008009097276 */ /* 0x000fc80007810076 */
[----:B------:R-:W-:Y:S01]  /*c190*/  FMNMX3.FTZ R9, R9, R144, R54, !PT ;  /* 0x0000009009097276 */ /* 0x000fe20007810036 */
[----:B------:R-:W2:Y:S03]  /*c1a0*/  MUFU.EX2 R125, R125 ;  /* 0x0000007d007d7308 */ /* 0x000ea60000000800 */
[----:B------:R-:W-:-:S04]  /*c1b0*/  FMNMX3.FTZ R9, R9, R34, R38, !PT ;  /* 0x0000002209097276 */ /* 0x000fc80007810026 */
[----:B------:R-:W-:Y:S01]  /*c1c0*/  FMNMX3.FTZ R9, R9, R52, R48, !PT ;  /* 0x0000003409097276 */ /* 0x000fe20007810030 */
[----:B------:R-:W-:Y:S03]  /*c1d0*/  MUFU.EX2 R116, R116 ;  /* 0x0000007400747308 */ /* 0x000fe60000000800 */
[----:B------:R-:W-:Y:S02]  /*c1e0*/  FMNMX3.FTZ R9, R9, R50, R168, !PT ;  /* 0x0000003209097276 */ /* 0x000fe400078100a8 */
[----:B-1----:R-:W-:Y:S02]  /*c1f0*/  FMNMX.FTZ R4, R6, R41, !PT ;  /* 0x0000002906047209 */ /* 0x002fe40007810000 */
[----:B------:R-:W-:Y:S01]  /*c200*/  FMNMX3.FTZ R9, R9, R188, R244, !PT ;  /* 0x000000bc09097276 */ /* 0x000fe200078100f4 */
[----:B------:R-:W1:Y:S01]  /*c210*/  MUFU.EX2 R115, R115 ;  /* 0x0000007300737308 */ /* 0x000e620000000800 */
[----:B--2---:R-:W-:Y:S01]  /*c220*/  F2FP.F16.F32.PACK_AB R44, R125, R135 ;  /* 0x000000877d2c723e */ /* 0x004fe200000000ff */
[----:B------:R-:W2:Y:S01]  /*c230*/  SHFL.BFLY PT, R21, R4, 0x1, 0x1f ;  /* 0x0c201f0004157f89 */ /* 0x000ea200000e0000 */
[----:B------:R-:W-:-:S04]  /*c240*/  FMNMX3.FTZ R9, R9, R192, R190, !PT ;  /* 0x000000c009097276 */ /* 0x000fc800078100be */
[----:B------:R-:W-:Y:S01]  /*c250*/  FMNMX3.FTZ R9, R9, R234, R236, !PT ;  /* 0x000000ea09097276 */ /* 0x000fe200078100ec */
[----:B------:R-:W-:Y:S03]  /*c260*/  MUFU.EX2 R114, R114 ;  /* 0x0000007200727308 */ /* 0x000fe60000000800 */
[----:B------:R-:W-:-:S04]  /*c270*/  FMNMX3.FTZ R9, R9, R242, R240, !PT ;  /* 0x000000f209097276 */ /* 0x000fc800078100f0 */
[----:B------:R-:W-:Y:S01]  /*c280*/  FMNMX3.FTZ R9, R9, R186, R178, !PT ;  /* 0x000000ba09097276 */ /* 0x000fe200078100b2 */
[----:B------:R-:W-:Y:S01]  /*c290*/  MUFU.EX2 R113, R113 ;  /* 0x0000007100717308 */ /* 0x000fe20000000800 */
[----:B-1----:R-:W-:Y:S02]  /*c2a0*/  F2FP.F16.F32.PACK_AB R46, R115, R116 ;  /* 0x00000074732e723e */ /* 0x002fe400000000ff */
[----:B------:R-:W-:-:S04]  /*c2b0*/  FMNMX3.FTZ R9, R9, R174, R170, !PT ;  /* 0x000000ae09097276 */ /* 0x000fc800078100aa */
[----:B------:R-:W-:Y:S01]  /*c2c0*/  FMNMX3.FTZ R9, R9, R166, R160, !PT ;  /* 0x000000a609097276 */ /* 0x000fe200078100a0 */
[----:B------:R-:W-:Y:S01]  /*c2d0*/  MUFU.EX2 R112, R112 ;  /* 0x0000007000707308 */ /* 0x000fe20000000800 */
[----:B--2---:R-:W-:Y:S02]  /*c2e0*/  FMNMX.FTZ R56, R4, R21, !PT ;  /* 0x0000001504387209 */ /* 0x004fe40007810000 */
[----:B------:R-:W-:Y:S02]  /*c2f0*/  FMNMX3.FTZ R9, R9, R138, R156, !PT ;  /* 0x0000008a09097276 */ /* 0x000fe4000781009c */
[C---:B------:R-:W-:Y:S01]  /*c300*/  FSETP.NEU.FTZ.AND P2, PT, R56.reuse, -INF , PT ;  /* 0xff8000003800780b */ /* 0x040fe20003f5d000 */
[C---:B------:R-:W-:Y:S01]  /*c310*/  FMUL.FTZ R126, R56.reuse, UR5 ;  /* 0x00000005387e7c20 */ /* 0x040fe20008410000 */
[----:B------:R-:W-:Y:S01]  /*c320*/  FMNMX3.FTZ R9, R9, R146, R142, !PT ;  /* 0x0000009209097276 */ /* 0x000fe2000781008e */
[----:B------:R-:W-:Y:S01]  /*c330*/  MUFU.EX2 R111, R111 ;  /* 0x0000006f006f7308 */ /* 0x000fe20000000800 */
[----:B------:R-:W-:-:S02]  /*c340*/  FSEL R12, R56, RZ, P2 ;  /* 0x000000ff380c7208 */ /* 0x000fc40001000000 */
[----:B------:R-:W-:-:S03]  /*c350*/  FSEL R126, R126, RZ, P2 ;  /* 0x000000ff7e7e7208 */ /* 0x000fc60001000000 */
[----:B------:R-:W-:Y:S02]  /*c360*/  FADD.FTZ R129, R129, -R12 ;  /* 0x8000000c81817221 */ /* 0x000fe40000010000 */
[--C-:B------:R-:W-:Y:S01]  /*c370*/  FFMA.FTZ R124, R0, UR5, -R126.reuse ;  /* 0x00000005007c7c23 */ /* 0x100fe2000801087e */
[----:B------:R-:W-:Y:S01]  /*c380*/  FMNMX3.FTZ R0, R8, R117, R39, !PT ;  /* 0x0000007508007276 */ /* 0x000fe20007810027 */
[--C-:B------:R-:W-:Y:S01]  /*c390*/  FFMA.FTZ R72, R5, UR5, -R126.reuse ;  /* 0x0000000505487c23 */ /* 0x100fe2000801087e */
[--C-:B------:R-:W-:Y:S01]  /*c3a0*/  FFMA.FTZ R81, R140, UR5, -R126.reuse ;  /* 0x000000058c517c23 */ /* 0x100fe2000801087e */
[----:B------:R-:W-:Y:S01]  /*c3b0*/  IADD3 R140, PT, PT, R238, 0x4020, RZ ;  /* 0x00004020ee8c7810 */ /* 0x000fe20007ffe0ff */
[--C-:B------:R-:W-:Y:S01]  /*c3c0*/  FFMA.FTZ R86, R60, UR5, -R126.reuse ;  /* 0x000000053c567c23 */ /* 0x100fe2000801087e */
[----:B------:R-:W-:Y:S01]  /*c3d0*/  FMNMX3.FTZ R0, R0, R119, R35, !PT ;  /* 0x0000007700007276 */ /* 0x000fe20007810023 */
[--C-:B------:R-:W-:Y:S01]  /*c3e0*/  FFMA.FTZ R80, R75, UR5, -R126.reuse ;  /* 0x000000054b507c23 */ /* 0x100fe2000801087e */
[----:B------:R-:W-:Y:S01]  /*c3f0*/  @P6 IADD3 R140, PT, PT, R237, -0x20, RZ ;  /* 0xffffffe0ed8c6810 */ /* 0x000fe20007ffe0ff */
[--C-:B------:R-:W-:Y:S01]  /*c400*/  FFMA.FTZ R76, R71, UR5, -R126.reuse ;  /* 0x00000005474c7c23 */ /* 0x100fe2000801087e */
[----:B------:R-:W-:Y:S01]  /*c410*/  FMNMX3.FTZ R3, R0, R137, R127, !PT ;  /* 0x0000008900037276 */ /* 0x000fe2000781007f */
[--C-:B------:R-:W-:Y:S01]  /*c420*/  FFMA.FTZ R74, R73, UR5, -R126.reuse ;  /* 0x00000005494a7c23 */ /* 0x100fe2000801087e */
[--C-:B------:R-:W-:Y:S01]  /*c430*/  FFMA.FTZ R75, R29, UR5, -R126.reuse ;  /* 0x000000051d4b7c23 */ /* 0x100fe2000801087e */
[----:B------:R-:W-:Y:S01]  /*c440*/  FFMA.FTZ R73, R31, UR5, -R126 ;  /* 0x000000051f497c23 */ /* 0x000fe2000801087e */
[----:B------:R-:W-:Y:S01]  /*c450*/  FMNMX3.FTZ R0, R3, R148, R40, !PT ;  /* 0x0000009403007276 */ /* 0x000fe20007810028 */
[--C-:B------:R-:W-:Y:S01]  /*c460*/  FFMA.FTZ R71, R7, UR5, -R126.reuse ;  /* 0x0000000507477c23 */ /* 0x100fe2000801087e */
[----:B------:R-:W-:Y:S01]  /*c470*/  LDSM.16.MT88.4 R28, [R238+0x4000] ;  /* 0x00400000ee1c783b */ /* 0x000fe20000004200 */
[--C-:B------:R-:W-:Y:S01]  /*c480*/  FFMA.FTZ R77, R123, UR5, -R126.reuse ;  /* 0x000000057b4d7c23 */ /* 0x100fe2000801087e */
[----:B------:R-:W-:Y:S01]  /*c490*/  FMNMX3.FTZ R0, R0, R149, R49, !PT ;  /* 0x0000009500007276 */ /* 0x000fe20007810031 */
[--C-:B------:R-:W-:Y:S01]  /*c4a0*/  FFMA.FTZ R85, R62, UR5, -R126.reuse ;  /* 0x000000053e557c23 */ /* 0x100fe2000801087e */
[--C-:B------:R-:W-:Y:S01]  /*c4b0*/  FFMA.FTZ R83, R64, UR5, -R126.reuse ;  /* 0x0000000540537c23 */ /* 0x100fe2000801087e */
[--C-:B------:R-:W-:Y:S01]  /*c4c0*/  FFMA.FTZ R82, R122, UR5, -R126.reuse ;  /* 0x000000057a527c23 */ /* 0x100fe2000801087e */
[----:B------:R-:W-:Y:S01]  /*c4d0*/  FMNMX3.FTZ R0, R0, R51, R155, !PT ;  /* 0x0000003300007276 */ /* 0x000fe2000781009b */
[--C-:B------:R-:W-:Y:S01]  /*c4e0*/  FFMA.FTZ R70, R69, UR5, -R126.reuse ;  /* 0x0000000545467c23 */ /* 0x100fe2000801087e */
[--C-:B------:R-:W-:Y:S01]  /*c4f0*/  FFMA.FTZ R69, R37, UR5, -R126.reuse ;  /* 0x0000000525457c23 */ /* 0x100fe2000801087e */
[--C-:B------:R-:W-:Y:S01]  /*c500*/  FFMA.FTZ R84, R251, UR5, -R126.reuse ;  /* 0x00000005fb547c23 */ /* 0x100fe2000801087e */
[----:B------:R-:W-:Y:S01]  /*c510*/  FMNMX3.FTZ R0, R0, R187, R175, !PT ;  /* 0x000000bb00007276 */ /* 0x000fe200078100af */
[----:B------:R-:W-:Y:S01]  /*c520*/  FMUL.FTZ R129, R129, UR5 ;  /* 0x0000000581817c20 */ /* 0x000fe20008410000 */
[----:B------:R-:W-:Y:S01]  /*c530*/  MUFU.EX2 R124, R124 ;  /* 0x0000007c007c7308 */ /* 0x000fe20000000800 */
[--C-:B------:R-:W-:Y:S01]  /*c540*/  FFMA.FTZ R68, R17, UR5, -R126.reuse ;  /* 0x0000000511447c23 */ /* 0x100fe2000801087e */
[----:B------:R-:W-:Y:S01]  /*c550*/  FMNMX3.FTZ R0, R0, R179, R177, !PT ;  /* 0x000000b300007276 */ /* 0x000fe200078100b1 */
[--C-:B------:R-:W-:Y:S01]  /*c560*/  FFMA.FTZ R67, R13, UR5, -R126.reuse ;  /* 0x000000050d437c23 */ /* 0x100fe2000801087e */
[--C-:B------:R-:W-:Y:S01]  /*c570*/  FFMA.FTZ R66, R19, UR5, -R126.reuse ;  /* 0x0000000513427c23 */ /* 0x100fe2000801087e */
[--C-:B------:R-:W-:Y:S01]  /*c580*/  FFMA.FTZ R65, R15, UR5, -R126.reuse ;  /* 0x000000050f417c23 */ /* 0x100fe2000801087e */
[----:B------:R-:W-:Y:S01]  /*c590*/  FMNMX3.FTZ R0, R0, R243, R241, !PT ;  /* 0x000000f300007276 */ /* 0x000fe200078100f1 */
[--C-:B------:R-:W-:Y:S01]  /*c5a0*/  FFMA.FTZ R79, R45, UR5, -R126.reuse ;  /* 0x000000052d4f7c23 */ /* 0x100fe2000801087e */
[----:B------:R-:W1:Y:S01]  /*c5b0*/  MUFU.EX2 R86, R86 ;  /* 0x0000005600567308 */ /* 0x000e620000000800 */
[--C-:B------:R-:W-:Y:S01]  /*c5c0*/  FFMA.FTZ R78, R47, UR5, -R126.reuse ;  /* 0x000000052f4e7c23 */ /* 0x100fe2000801087e */
[----:B------:R-:W-:Y:S01]  /*c5d0*/  FMNMX3.FTZ R0, R0, R245, R247, !PT ;  /* 0x000000f500007276 */ /* 0x000fe200078100f7 */
[--C-:B------:R-:W-:Y:S01]  /*c5e0*/  FFMA.FTZ R169, R169, UR5, -R126.reuse ;  /* 0x00000005a9a97c23 */ /* 0x100fe2000801087e */
[--C-:B------:R-:W-:Y:S01]  /*c5f0*/  FFMA.FTZ R157, R157, UR5, -R126.reuse ;  /* 0x000000059d9d7c23 */ /* 0x100fe2000801087e */
[----:B------:R-:W-:Y:S01]  /*c600*/  FFMA.FTZ R131, R131, UR5, -R126 ;  /* 0x0000000583837c23 */ /* 0x000fe2000801087e */
[----:B------:R-:W-:-:S02]  /*c610*/  FMNMX3.FTZ R0, R0, R239, R191, !PT ;  /* 0x000000ef00007276 */ /* 0x000fc400078100bf */
[----:B------:R-:W-:Y:S02]  /*c620*/  MUFU.EX2 R85, R85 ;  /* 0x0000005500557308 */ /* 0x000fe40000000800 */
[----:B------:R-:W-:-:S04]  /*c630*/  FMNMX3.FTZ R0, R0, R189, R181, !PT ;  /* 0x000000bd00007276 */ /* 0x000fc800078100b5 */
[----:B------:R-:W-:Y:S02]  /*c640*/  FMNMX3.FTZ R0, R0, R171, R167, !PT ;  /* 0x000000ab00007276 */ /* 0x000fe400078100a7 */
[----:B------:R-:W2:Y:S01]  /*c650*/  MUFU.EX2 R84, R84 ;  /* 0x0000005400547308 */ /* 0x000ea20000000800 */
[----:B-1----:R-:W-:Y:S02]  /*c660*/  F2FP.F16.F32.PACK_AB R45, R86, R124 ;  /* 0x0000007c562d723e */ /* 0x002fe400000000ff */
[----:B------:R-:W-:-:S04]  /*c670*/  FMNMX3.FTZ R0, R0, R145, R165, !PT ;  /* 0x0000009100007276 */ /* 0x000fc800078100a5 */
[----:B------:R-:W-:Y:S01]  /*c680*/  FMNMX3.FTZ R3, R0, R151, R147, !PT ;  /* 0x0000009700037276 */ /* 0x000fe20007810093 */
[----:B------:R-:W1:Y:S03]  /*c690*/  MUFU.EX2 R129, R129 ;  /* 0x0000008100817308 */ /* 0x000e660000000800 */
[----:B------:R-:W-:-:S05]  /*c6a0*/  FMNMX3.FTZ R3, R3, R136, R143, !PT ;  /* 0x0000008803037276 */ /* 0x000fca000781008f */
[----:B------:R-:W3:Y:S01]  /*c6b0*/  SHFL.BFLY PT, R0, R3, 0x2, 0x1f ;  /* 0x0c401f0003007f89 */ /* 0x000ee200000e0000 */
[----:B--2---:R-:W-:Y:S01]  /*c6c0*/  F2FP.F16.F32.PACK_AB R47, R84, R85 ;  /* 0x00000055542f723e */ /* 0x004fe200000000ff */
        /* <DEDUP_REMOVED lines=10> */
[----:B------:R-:W-:-:S04]  /*c770*/  FFMA.FTZ R129, R183, R129, R124 ;  /* 0x00000081b7817223 */ /* 0x000fc8000001007c */
[----:B------:R-:W-:Y:S01]  /*c780*/  FADD.FTZ R86, R86, R129 ;  /* 0x0000008156567221 */ /* 0x000fe20000010000 */
[----:B------:R-:W-:Y:S02]  /*c790*/  MOV R129, R56 ;  /* 0x0000003800817202 */ /* 0x000fe40000000f00 */
[----:B---3--:R-:W-:Y:S01]  /*c7a0*/  FMNMX.FTZ R3, R3, R0, !PT ;  /* 0x0000000003037209 */ /* 0x008fe20007810000 */
[----:B------:R-:W-:Y:S01]  /*c7b0*/  MUFU.EX2 R81, R81 ;  /* 0x0000005100517308 */ /* 0x000fe20000000800 */
[----:B------:R-:W-:Y:S01]  /*c7c0*/  FMNMX3.FTZ R0, R9, R134, R132, !PT ;  /* 0x0000008609007276 */ /* 0x000fe20007810084 */
[----:B------:R-:W-:Y:S01]  /*c7d0*/  FADD.FTZ R85, R85, R86 ;  /* 0x0000005655557221 */ /* 0x000fe20000010000 */
[----:B------:R-:W-:Y:S01]  /*c7e0*/  FSEL R9, R57, RZ, P3 ;  /* 0x000000ff39097208 */ /* 0x000fe20001800000 */
[----:B------:R-:W2:Y:S02]  /*c7f0*/  SHFL.BFLY PT, R4, R3, 0x1, 0x1f ;  /* 0x0c201f0003047f89 */ /* 0x000ea400000e0000 */
[----:B------:R-:W-:-:S02]  /*c800*/  FADD.FTZ R84, R84, R85 ;  /* 0x0000005554547221 */ /* 0x000fc40000010000 */
[----:B------:R-:W3:Y:S01]  /*c810*/  SHFL.BFLY PT, R5, R0, 0x2, 0x1f ;  /* 0x0c401f0000057f89 */ /* 0x000ee200000e0000 */
[----:B------:R-:W-:Y:S01]  /*c820*/  FADD.FTZ R130, R130, -R9 ;  /* 0x8000000982827221 */ /* 0x000fe20000010000 */
[----:B------:R-:W4:Y:S01]  /*c830*/  MUFU.EX2 R80, R80 ;  /* 0x0000005000507308 */ /* 0x000f220000000800 */
[----:B-1----:R-:W-:Y:S01]  /*c840*/  F2FP.F16.F32.PACK_AB R53, R82, R83 ;  /* 0x000000535235723e */ /* 0x002fe200000000ff */
[----:B------:R-:W-:Y:S01]  /*c850*/  FADD.FTZ R83, R83, R84 ;  /* 0x0000005453537221 */ /* 0x000fe20000010000 */
[----:B------:R-:W-:-:S03]  /*c860*/  FMUL.FTZ R130, R130, UR5 ;  /* 0x0000000582827c20 */ /* 0x000fc60008410000 */
[----:B------:R-:W-:Y:S02]  /*c870*/  FADD.FTZ R82, R82, R83 ;  /* 0x0000005352527221 */ /* 0x000fe40000010000 */
[----:B------:R-:W-:Y:S08]  /*c880*/  MUFU.EX2 R110, R110 ;  /* 0x0000006e006e7308 */ /* 0x000ff00000000800 */
[----:B------:R-:W1:Y:S01]  /*c890*/  MUFU.EX2 R130, R130 ;  /* 0x0000008200827308 */ /* 0x000e620000000800 */
[----:B----4-:R-:W-:Y:S01]  /*c8a0*/  F2FP.F16.F32.PACK_AB R55, R80, R81 ;  /* 0x000000515037723e */ /* 0x010fe200000000ff */
[----:B------:R-:W-:Y:S01]  /*c8b0*/  FADD.FTZ R81, R81, R82 ;  /* 0x0000005251517221 */ /* 0x000fe20000010000 */
[----:B--2---:R-:W-:-:S02]  /*c8c0*/  FMNMX.FTZ R3, R3, R4, !PT ;  /* 0x0000000403037209 */ /* 0x004fc40007810000 */
[----:B---3--:R-:W-:Y:S01]  /*c8d0*/  FMNMX.FTZ R0, R0, R5, !PT ;  /* 0x0000000500007209 */ /* 0x008fe20007810000 */
[----:B------:R-:W-:Y:S02]  /*c8e0*/  FADD.FTZ R80, R80, R81 ;  /* 0x0000005150507221 */ /* 0x000fe40000010000 */
[C---:B------:R-:W-:Y:S01]  /*c8f0*/  FMUL.FTZ R150, R3.reuse, UR5 ;  /* 0x0000000503967c20 */ /* 0x040fe20008410000 */
[----:B------:R-:W-:Y:S01]  /*c900*/  FSETP.NEU.FTZ.AND P1, PT, R3, -INF , PT ;  /* 0xff8000000300780b */ /* 0x000fe20003f3d000 */
[----:B------:R-:W-:Y:S01]  /*c910*/  MUFU.EX2 R109, R109 ;  /* 0x0000006d006d7308 */ /* 0x000fe20000000800 */
[----:B------:R-:W2:Y:S02]  /*c920*/  SHFL.BFLY PT, R5, R0, 0x1, 0x1f ;  /* 0x0c201f0000057f89 */ /* 0x000ea400000e0000 */
[----:B------:R-:W-:Y:S01]  /*c930*/  FSEL R150, R150, RZ, P1 ;  /* 0x000000ff96967208 */ /* 0x000fe20000800000 */
[----:B-1----:R-:W-:-:S04]  /*c940*/  FMUL.FTZ R24, R208, R130 ;  /* 0x00000082d0187220 */ /* 0x002fc80000410000 */
        /* <DEDUP_REMOVED lines=8> */
[-C--:B------:R-:W-:Y:S01]  /*c9d0*/  FMUL.FTZ R25, R209, R130.reuse ;  /* 0x00000082d1197220 */ /* 0x080fe20000410000 */
[-C--:B------:R-:W-:Y:S01]  /*c9e0*/  FMUL.FTZ R40, R196, R130.reuse ;  /* 0x00000082c4287220 */ /* 0x080fe20000410000 */
[-C--:B------:R-:W-:Y:S01]  /*c9f0*/  FMUL.FTZ R41, R197, R130.reuse ;  /* 0x00000082c5297220 */ /* 0x080fe20000410000 */
[-C--:B------:R-:W-:Y:S01]  /*ca00*/  FMUL.FTZ R200, R200, R130.reuse ;  /* 0x00000082c8c87220 */ /* 0x080fe20000410000 */
[-C--:B------:R-:W-:Y:S01]  /*ca10*/  FMUL.FTZ R201, R201, R130.reuse ;  /* 0x00000082c9c97220 */ /* 0x080fe20000410000 */
[-C--:B------:R-:W-:Y:S01]  /*ca20*/  FMUL.FTZ R204, R204, R130.reuse ;  /* 0x00000082cccc7220 */ /* 0x080fe20000410000 */
[----:B------:R-:W-:Y:S01]  /*ca30*/  FMUL.FTZ R205, R205, R130 ;  /* 0x00000082cdcd7220 */ /* 0x000fe20000410000 */
[----:B------:R-:W-:Y:S01]  /*ca40*/  MUFU.EX2 R123, R123 ;  /* 0x0000007b007b7308 */ /* 0x000fe20000000800 */
[C---:B------:R-:W-:Y:S01]  /*ca50*/  HMMA.16816.F32 R24, R44.reuse, R28, R24 ;  /* 0x0000001c2c18723c */ /* 0x040fe20000001818 */
[----:B--2---:R-:W-:Y:S01]  /*ca60*/  FMNMX.FTZ R0, R0, R5, !PT ;  /* 0x0000000500007209 */ /* 0x004fe20007810000 */
[--C-:B------:R-:W-:Y:S01]  /*ca70*/  FFMA.FTZ R152, R49, UR5, -R150.reuse ;  /* 0x0000000531987c23 */ /* 0x100fe20008010896 */
[----:B------:R-:W-:Y:S01]  /*ca80*/  FSEL R5, R3, RZ, P1 ;  /* 0x000000ff03057208 */ /* 0x000fe20000800000 */
[--C-:B------:R-:W-:Y:S01]  /*ca90*/  FFMA.FTZ R154, R51, UR5, -R150.reuse ;  /* 0x00000005339a7c23 */ /* 0x100fe20008010896 */
[C---:B------:R-:W-:Y:S01]  /*caa0*/  FSETP.NEU.FTZ.AND P0, PT, R0.reuse, -INF , PT ;  /* 0xff8000000000780b */ /* 0x040fe20003f1d000 */
[----:B------:R-:W-:Y:S01]  /*cab0*/  FMUL.FTZ R4, R0, UR5 ;  /* 0x0000000500047c20 */ /* 0x000fe20008410000 */
[----:B------:R-:W1:Y:S01]  /*cac0*/  MUFU.EX2 R64, R64 ;  /* 0x0000004000407308 */ /* 0x000e620000000800 */
[--C-:B------:R-:W-:Y:S01]  /*cad0*/  FFMA.FTZ R149, R149, UR5, -R150.reuse ;  /* 0x0000000595957c23 */ /* 0x100fe20008010896 */
[--C-:B------:R-:W-:Y:S01]  /*cae0*/  FFMA.FTZ R155, R155, UR5, -R150.reuse ;  /* 0x000000059b9b7c23 */ /* 0x100fe20008010896 */
[--C-:B------:R-:W-:Y:S01]  /*caf0*/  FFMA.FTZ R172, R187, UR5, -R150.reuse ;  /* 0x00000005bbac7c23 */ /* 0x100fe20008010896 */
[----:B------:R-:W-:Y:S01]  /*cb00*/  FSEL R137, R4, RZ, P0 ;  /* 0x000000ff04897208 */ /* 0x000fe20000000000 */
[--C-:B------:R-:W-:Y:S01]  /*cb10*/  FFMA.FTZ R176, R179, UR5, -R150.reuse ;  /* 0x00000005b3b07c23 */ /* 0x100fe20008010896 */
[----:B------:R-:W-:Y:S01]  /*cb20*/  FSEL R4, R0, RZ, P0 ;  /* 0x000000ff00047208 */ /* 0x000fe20000000000 */
[----:B------:R-:W-:Y:S01]  /*cb30*/  FFMA.FTZ R175, R175, UR5, -R150 ;  /* 0x00000005afaf7c23 */ /* 0x000fe20008010896 */
[----:B------:R-:W-:Y:S01]  /*cb40*/  MUFU.EX2 R63, R63 ;  /* 0x0000003f003f7308 */ /* 0x000fe20000000800 */
[--C-:B------:R-:W-:Y:S01]  /*cb50*/  FFMA.FTZ R59, R58, UR5, -R137.reuse ;  /* 0x000000053a3b7c23 */ /* 0x100fe20008010889 */
[----:B------:R-:W-:Y:S01]  /*cb60*/  FFMA.FTZ R58, R128, UR5, -R137 ;  /* 0x00000005803a7c23 */ /* 0x000fe20008010889 */
[----:B------:R-:W-:Y:S01]  /*cb70*/  FADD.FTZ R4, R11, -R4 ;  /* 0x800000040b047221 */ /* 0x000fe20000010000 */
[----:B------:R-:W-:Y:S01]  /*cb80*/  FADD.FTZ R128, R8, -R5 ;  /* 0x8000000508807221 */ /* 0x000fe20000010000 */
[--C-:B------:R-:W-:Y:S01]  /*cb90*/  FFMA.FTZ R122, R120, UR5, -R137.reuse ;  /* 0x00000005787a7c23 */ /* 0x100fe20008010889 */
[--C-:B------:R-:W-:Y:S01]  /*cba0*/  FFMA.FTZ R117, R118, UR5, -R137.reuse ;  /* 0x0000000576757c23 */ /* 0x100fe20008010889 */
[----:B------:R-:W-:Y:S01]  /*cbb0*/  FMUL.FTZ R127, R4, UR5 ;  /* 0x00000005047f7c20 */ /* 0x000fe20008410000 */
[----:B------:R-:W-:Y:S01]  /*cbc0*/  FMUL.FTZ R128, R128, UR5 ;  /* 0x0000000580807c20 */ /* 0x000fe20008410000 */
[----:B------:R-:W2:Y:S01]  /*cbd0*/  LDSM.16.MT88.4 R4, [R140] ;  /* 0x000000008c04783b */ /* 0x000ea20000004200 */
[----:B------:R-:W3:Y:S01]  /*cbe0*/  MUFU.EX2 R62, R62 ;  /* 0x0000003e003e7308 */ /* 0x000ee20000000800 */
[--C-:B------:R-:W-:Y:S01]  /*cbf0*/  FFMA.FTZ R120, R144, UR5, -R137.reuse ;  /* 0x0000000590787c23 */ /* 0x100fe20008010889 */
[--C-:B------:R-:W-:Y:S01]  /*cc00*/  FFMA.FTZ R141, R34, UR5, -R137.reuse ;  /* 0x00000005228d7c23 */ /* 0x100fe20008010889 */
[--C-:B------:R-:W-:Y:S01]  /*cc10*/  FFMA.FTZ R144, R38, UR5, -R137.reuse ;  /* 0x0000000526907c23 */ /* 0x100fe20008010889 */
[----:B------:R-:W4:Y:S01]  /*cc20*/  LDSM.16.MT88.4 R32, [R238+0x4400] ;  /* 0x00440000ee20783b */ /* 0x000f220000004200 */
[----:B------:R-:W-:Y:S01]  /*cc30*/  FFMA.FTZ R118, R148, UR5, -R150 ;  /* 0x0000000594767c23 */ /* 0x000fe20008010896 */
[--C-:B------:R-:W-:Y:S01]  /*cc40*/  FFMA.FTZ R139, R54, UR5, -R137.reuse ;  /* 0x00000005368b7c23 */ /* 0x100fe20008010889 */
[----:B-1----:R-:W-:Y:S01]  /*cc50*/  F2FP.F16.F32.PACK_AB R20, R64, R123 ;  /* 0x0000007b4014723e */ /* 0x002fe200000000ff */
[----:B------:R-:W-:Y:S01]  /*cc60*/  MUFU.EX2 R122, R122 ;  /* 0x0000007a007a7308 */ /* 0x000fe20000000800 */
[----:B------:R-:W1:Y:S01]  /*cc70*/  LDSM.16.MT88.4 R36, [R140+0x400] ;  /* 0x000400008c24783b */ /* 0x000e620000004200 */
[--C-:B------:R-:W-:Y:S01]  /*cc80*/  FFMA.FTZ R158, R48, UR5, -R137.reuse ;  /* 0x00000005309e7c23 */ /* 0x100fe20008010889 */
[--C-:B------:R-:W-:Y:S01]  /*cc90*/  FFMA.FTZ R161, R50, UR5, -R137.reuse ;  /* 0x0000000532a17c23 */ /* 0x100fe20008010889 */
[----:B------:R-:W-:Y:S01]  /*cca0*/  FFMA.FTZ R148, R159, UR5, -R126 ;  /* 0x000000059f947c23 */ /* 0x000fe2000801087e */
[----:B------:R-:W5:Y:S01]  /*ccb0*/  LDSM.16.MT88.4 R48, [R140+0x800] ;  /* 0x000800008c30783b */ /* 0x000f620000004200 */
[--C-:B------:R-:W-:Y:S01]  /*ccc0*/  FFMA.FTZ R159, R52, UR5, -R137.reuse ;  /* 0x00000005349f7c23 */ /* 0x100fe20008010889 */
[--C-:B------:R-:W-:Y:S01]  /*ccd0*/  FFMA.FTZ R168, R168, UR5, -R137.reuse ;  /* 0x00000005a8a87c23 */ /* 0x100fe20008010889 */
[----:B------:R-:W2:Y:S01]  /*cce0*/  MUFU.EX2 R59, R59 ;  /* 0x0000003b003b7308 */ /* 0x000ea20000000800 */
[----:B---3--:R-:W-:Y:S01]  /*ccf0*/  F2FP.F16.F32.PACK_AB R22, R62, R63 ;  /* 0x0000003f3e16723e */ /* 0x008fe200000000ff */
[--C-:B------:R-:W-:Y:S01]  /*cd00*/  FFMA.FTZ R177, R177, UR5, -R150.reuse ;  /* 0x00000005b1b17c23 */ /* 0x100fe20008010896 */
[----:B------:R-:W-:Y:S01]  /*cd10*/  F2FP.F16.F32.PACK_AB R52, R113, R114 ;  /* 0x000000727134723e */ /* 0x000fe200000000ff */
[--C-:B------:R-:W-:Y:S01]  /*cd20*/  FFMA.FTZ R188, R188, UR5, -R137.reuse ;  /* 0x00000005bcbc7c23 */ /* 0x100fe20008010889 */
[----:B------:R-:W-:Y:S01]  /*cd30*/  F2FP.F16.F32.PACK_AB R54, R111, R112 ;  /* 0x000000706f36723e */ /* 0x000fe200000000ff */
        /* <DEDUP_REMOVED lines=11> */
[----:B--2---:R-:W-:Y:S01]  /*cdf0*/  F2FP.F16.F32.PACK_AB R21, R59, R122 ;  /* 0x0000007a3b15723e */ /* 0x004fe200000000ff */
[--C-:B------:R-:W-:Y:S01]  /*ce00*/  FFMA.FTZ R236, R242, UR5, -R137.reuse ;  /* 0x00000005f2ec7c23 */ /* 0x100fe20008010889 */
[--C-:B------:R-:W-:Y:S01]  /*ce10*/  FFMA.FTZ R247, R240, UR5, -R137.reuse ;  /* 0x00000005f0f77c23 */ /* 0x100fe20008010889 */
[--C-:B------:R-:W-:Y:S01]  /*ce20*/  FFMA.FTZ R240, R191, UR5, -R150.reuse ;  /* 0x00000005bff07c23 */ /* 0x100fe20008010896 */
[--C-:B------:R-:W-:Y:S01]  /*ce30*/  FFMA.FTZ R242, R181, UR5, -R150.reuse ;  /* 0x00000005b5f27c23 */ /* 0x100fe20008010896 */
[--C-:B------:R-:W-:Y:S01]  /*ce40*/  FFMA.FTZ R239, R239, UR5, -R150.reuse ;  /* 0x00000005efef7c23 */ /* 0x100fe20008010896 */
[----:B------:R-:W-:Y:S01]  /*ce50*/  HMMA.16816.F32 R40, R44, R4, R40 ;  /* 0x000000042c28723c */ /* 0x000fe20000001828 */
[----:B------:R-:W2:Y:S01]  /*ce60*/  MUFU.EX2 R128, R128 ;  /* 0x0000008000807308 */ /* 0x000ea20000000800 */
[----:B------:R-:W-:Y:S01]  /*ce70*/  FFMA.FTZ R189, R189, UR5, -R150 ;  /* 0x00000005bdbd7c23 */ /* 0x000fe20008010896 */
[--C-:B------:R-:W-:Y:S01]  /*ce80*/  FFMA.FTZ R181, R186, UR5, -R137.reuse ;  /* 0x00000005bab57c23 */ /* 0x100fe20008010889 */
[--C-:B------:R-:W-:Y:S01]  /*ce90*/  FFMA.FTZ R178, R178, UR5, -R137.reuse ;  /* 0x00000005b2b27c23 */ /* 0x100fe20008010889 */
[--C-:B------:R-:W-:Y:S01]  /*cea0*/  FFMA.FTZ R174, R174, UR5, -R137.reuse ;  /* 0x00000005aeae7c23 */ /* 0x100fe20008010889 */
[----:B------:R-:W-:Y:S01]  /*ceb0*/  FFMA.FTZ R191, R170, UR5, -R137 ;  /* 0x00000005aabf7c23 */ /* 0x000fe20008010889 */
[----:B------:R-:W-:Y:S01]  /*cec0*/  FFMA.FTZ R130, R182, R130, R135 ;  /* 0x00000082b6827223 */ /* 0x000fe20000010087 */
[----:B----4-:R-:W-:Y:S01]  /*ced0*/  HMMA.16816.F32 R24, R52, R32, R24 ;  /* 0x000000203418723c */ /* 0x010fe20000001818 */
[----:B------:R-:W4:Y:S01]  /*cee0*/  MUFU.EX2 R127, R127 ;  /* 0x0000007f007f7308 */ /* 0x000f220000000800 */
[----:B---3--:R-:W-:Y:S01]  /*cef0*/  F2FP.F16.F32.PACK_AB R23, R117, R58 ;  /* 0x0000003a7517723e */ /* 0x008fe200000000ff */
[----:B------:R-:W-:Y:S01]  /*cf00*/  FADD.FTZ R125, R125, R130 ;  /* 0x000000827d7d7221 */ /* 0x000fe20000010000 */
[--C-:B------:R-:W-:Y:S01]  /*cf10*/  FFMA.FTZ R186, R167, UR5, -R150.reuse ;  /* 0x00000005a7ba7c23 */ /* 0x100fe20008010896 */
[--C-:B------:R-:W-:Y:S01]  /*cf20*/  FFMA.FTZ R248, R165, UR5, -R150.reuse ;  /* 0x00000005a5f87c23 */ /* 0x100fe20008010896 */
[--C-:B------:R-:W-:Y:S01]  /*cf30*/  FFMA.FTZ R171, R171, UR5, -R150.reuse ;  /* 0x00000005abab7c23 */ /* 0x100fe20008010896 */
[----:B------:R-:W-:Y:S01]  /*cf40*/  FADD.FTZ R116, R116, R125 ;  /* 0x0000007d74747221 */ /* 0x000fe20000010000 */
[----:B------:R-:W-:Y:S01]  /*cf50*/  FFMA.FTZ R145, R145, UR5, -R150 ;  /* 0x0000000591917c23 */ /* 0x000fe20008010896 */
[----:B------:R-:W3:Y:S01]  /*cf60*/  MUFU.EX2 R60, R60 ;  /* 0x0000003c003c7308 */ /* 0x000ee20000000800 */
[-C--:B--2---:R-:W-:Y:S01]  /*cf70*/  FMUL.FTZ R8, R224, R128.reuse ;  /* 0x00000080e0087220 */ /* 0x084fe20000410000 */
[-C--:B------:R-:W-:Y:S01]  /*cf80*/  FMUL.FTZ R9, R225, R128.reuse ;  /* 0x00000080e1097220 */ /* 0x080fe20000410000 */
[-C--:B------:R-:W-:Y:S01]  /*cf90*/  FMUL.FTZ R12, R220, R128.reuse ;  /* 0x00000080dc0c7220 */ /* 0x080fe20000410000 */
[-C--:B------:R-:W-:Y:S01]  /*cfa0*/  FMUL.FTZ R13, R221, R128.reuse ;  /* 0x00000080dd0d7220 */ /* 0x080fe20000410000 */
[-C--:B------:R-:W-:Y:S01]  /*cfb0*/  FMUL.FTZ R16, R216, R128.reuse ;  /* 0x00000080d8107220 */ /* 0x080fe20000410000 */
[-C--:B------:R-:W-:Y:S01]  /*cfc0*/  FMUL.FTZ R17, R217, R128.reuse ;  /* 0x00000080d9117220 */ /* 0x080fe20000410000 */
[-C--:B------:R-:W-:Y:S01]  /*cfd0*/  FMUL.FTZ R212, R212, R128.reuse ;  /* 0x00000080d4d47220 */ /* 0x080fe20000410000 */
[-C--:B------:R-:W-:Y:S01]  /*cfe0*/  FMUL.FTZ R213, R213, R128.reuse ;  /* 0x00000080d5d57220 */ /* 0x080fe20000410000 */
        /* <DEDUP_REMOVED lines=8> */
[----:B------:R-:W-:Y:S01]  /*d070*/  MUFU.EX2 R118, R118 ;  /* 0x0000007600767308 */ /* 0x000fe20000000800 */
[C---:B------:R-:W-:Y:S01]  /*d080*/  HMMA.16816.F32 R8, R20.reuse, R28, R8 ;  /* 0x0000001c1408723c */ /* 0x040fe20000001808 */
[----:B------:R-:W-:Y:S01]  /*d090*/  FFMA.FTZ R123, R184, R128, R123 ;  /* 0x00000080b87b7223 */ /* 0x000fe2000001007b */
[----:B------:R-:W-:Y:S01]  /*d0a0*/  FFMA.FTZ R122, R185, R127, R122 ;  /* 0x0000007fb97a7223 */ /* 0x000fe2000001007a */
[----:B------:R-:W-:Y:S01]  /*d0b0*/  FADD.FTZ R115, R115, R116 ;  /* 0x0000007473737221 */ /* 0x000fe20000010000 */
[----:B------:R-:W-:Y:S01]  /*d0c0*/  FFMA.FTZ R165, R166, UR5, -R137 ;  /* 0x00000005a6a57c23 */ /* 0x000fe20008010889 */
[----:B------:R-:W-:Y:S01]  /*d0d0*/  FADD.FTZ R64, R64, R123 ;  /* 0x0000007b40407221 */ /* 0x000fe20000010000 */
[----:B------:R-:W-:Y:S01]  /*d0e0*/  FADD.FTZ R59, R59, R122 ;  /* 0x0000007a3b3b7221 */ /* 0x000fe20000010000 */
[----:B------:R-:W-:Y:S01]  /*d0f0*/  MUFU.EX2 R119, R119 ;  /* 0x0000007700777308 */ /* 0x000fe20000000800 */
[C---:B------:R-:W-:Y:S01]  /*d100*/  HMMA.16816.F32 R12, R20.reuse, R30, R12 ;  /* 0x0000001e140c723c */ /* 0x040fe2000000180c */
[----:B------:R-:W-:Y:S01]  /*d110*/  FADD.FTZ R63, R63, R64 ;  /* 0x000000403f3f7221 */ /* 0x000fe20000010000 */
[----:B------:R-:W-:Y:S01]  /*d120*/  FADD.FTZ R58, R58, R59 ;  /* 0x0000003b3a3a7221 */ /* 0x000fe20000010000 */
[----:B------:R-:W-:Y:S01]  /*d130*/  FADD.FTZ R114, R114, R115 ;  /* 0x0000007372727221 */ /* 0x000fe20000010000 */
[----:B------:R-:W-:Y:S01]  /*d140*/  FFMA.FTZ R160, R160, UR5, -R137 ;  /* 0x00000005a0a07c23 */ /* 0x000fe20008010889 */
[----:B------:R-:W-:Y:S01]  /*d150*/  FADD.FTZ R62, R62, R63 ;  /* 0x0000003f3e3e7221 */ /* 0x000fe20000010000 */
[----:B------:R-:W-:Y:S01]  /*d160*/  FADD.FTZ R117, R117, R58 ;  /* 0x0000003a75757221 */ /* 0x000fe20000010000 */
[----:B------:R-:W-:Y:S01]  /*d170*/  MUFU.EX2 R120, R120 ;  /* 0x0000007800787308 */ /* 0x000fe20000000800 */
[C---:B------:R-:W-:Y:S01]  /*d180*/  HMMA.16816.F32 R16, R20.reuse, R4, R16 ;  /* 0x000000041410723c */ /* 0x040fe20000001810 */
[----:B------:R-:W-:Y:S01]  /*d190*/  FADD.FTZ R113, R113, R114 ;  /* 0x0000007271717221 */ /* 0x000fe20000010000 */
[--C-:B------:R-:W-:Y:S01]  /*d1a0*/  FFMA.FTZ R138, R138, UR5, -R137.reuse ;  /* 0x000000058a8a7c23 */ /* 0x100fe20008010889 */
[----:B------:R-:W-:Y:S01]  /*d1b0*/  FFMA.FTZ R167, R156, UR5, -R137 ;  /* 0x000000059ca77c23 */ /* 0x000fe20008010889 */
[--C-:B------:R-:W-:Y:S01]  /*d1c0*/  FFMA.FTZ R192, R249, UR5, -R126.reuse ;  /* 0x00000005f9c07c23 */ /* 0x100fe2000801087e */
[----:B------:R-:W-:Y:S01]  /*d1d0*/  FADD.FTZ R112, R112, R113 ;  /* 0x0000007170707221 */ /* 0x000fe20000010000 */
[----:B------:R-:W-:Y:S01]  /*d1e0*/  FFMA.FTZ R170, R173, UR5, -R126 ;  /* 0x00000005adaa7c23 */ /* 0x000fe2000801087e */
[----:B------:R-:W2:Y:S01]  /*d1f0*/  MUFU.EX2 R139, R139 ;  /* 0x0000008b008b7308 */ /* 0x000ea20000000800 */
[----:B------:R-:W-:Y:S01]  /*d200*/  HMMA.16816.F32 R20, R20, R6, R212 ;  /* 0x000000061414723c */ /* 0x000fe200000018d4 */
[----:B------:R-:W-:Y:S01]  /*d210*/  FADD.FTZ R111, R111, R112 ;  /* 0x000000706f6f7221 */ /* 0x000fe20000010000 */
[----:B------:R-:W-:-:S05]  /*d220*/  MOV R130, R57 ;  /* 0x0000003900827202 */ /* 0x000fca0000000f00 */
[----:B------:R-:W-:Y:S01]  /*d230*/  MUFU.EX2 R141, R141 ;  /* 0x0000008d008d7308 */ /* 0x000fe20000000800 */
[C---:B------:R-:W-:Y:S01]  /*d240*/  HMMA.16816.F32 R28, R44.reuse, R30, R200 ;  /* 0x0000001e2c1c723c */ /* 0x040fe200000018c8 */
[----:B------:R-:W-:Y:S06]  /*d250*/  LDSM.16.MT88.4 R200, [R238+0x5c00] ;  /* 0x005c0000eec8783b */ /* 0x000fec0000004200 */
[----:B------:R-:W4:Y:S01]  /*d260*/  MUFU.EX2 R144, R144 ;  /* 0x0000009000907308 */ /* 0x000f220000000800 */
[----:B------:R-:W-:Y:S01]  /*d270*/  HMMA.16816.F32 R4, R44, R6, R204 ;  /* 0x000000062c04723c */ /* 0x000fe200000018cc */
[----:B---3--:R-:W-:Y:S01]  /*d280*/  F2FP.F16.F32.PACK_AB R44, R60, R61 ;  /* 0x0000003d3c2c723e */ /* 0x008fe200000000ff */
[----:B------:R-:W-:Y:S01]  /*d290*/  FADD.FTZ R61, R61, R62 ;  /* 0x0000003e3d3d7221 */ /* 0x000fe20000010000 */
[----:B--2---:R-:W-:Y:S01]  /*d2a0*/  F2FP.F16.F32.PACK_AB R45, R139, R120 ;  /* 0x000000788b2d723e */ /* 0x004fe200000000ff */
[----:B------:R-:W-:Y:S01]  /*d2b0*/  FADD.FTZ R120, R120, R117 ;  /* 0x0000007578787221 */ /* 0x000fe20000010000 */
[----:B------:R-:W-:Y:S01]  /*d2c0*/  F2FP.F16.F32.PACK_AB R46, R119, R118 ;  /* 0x00000076772e723e */ /* 0x000fe200000000ff */
[----:B------:R-:W-:Y:S01]  /*d2d0*/  FADD.FTZ R61, R60, R61 ;  /* 0x0000003d3c3d7221 */ /* 0x000fe20000010000 */
[----:B------:R-:W-:Y:S01]  /*d2e0*/  MUFU.EX2 R149, R149 ;  /* 0x0000009500957308 */ /* 0x000fe20000000800 */
[C---:B-1----:R-:W-:Y:S01]  /*d2f0*/  HMMA.16816.F32 R40, R52.reuse, R36, R40 ;  /* 0x000000243428723c */ /* 0x042fe20000001828 */
[----:B------:R-:W-:Y:S01]  /*d300*/  FADD.FTZ R120, R139, R120 ;  /* 0x000000788b787221 */ /* 0x000fe20000010000 */
[----:B------:R-:W-:Y:S01]  /*d310*/  FADD.FTZ R118, R118, R61 ;  /* 0x0000003d76767221 */ /* 0x000fe20000010000 */
[----:B------:R-:W-:Y:S03]  /*d320*/  LDSM.16.MT88.4 R204, [R140+0x1c00] ;  /* 0x001c00008ccc783b */ /* 0x000fe60000004200 */
[----:B------:R-:W-:Y:S01]  /*d330*/  FADD.FTZ R118, R119, R118 ;  /* 0x0000007677767221 */ /* 0x000fe20000010000 */
[----:B------:R-:W1:Y:S01]  /*d340*/  MUFU.EX2 R152, R152 ;  /* 0x0000009800987308 */ /* 0x000e620000000800 */
[----:B----4-:R-:W-:Y:S01]  /*d350*/  F2FP.F16.F32.PACK_AB R47, R144, R141 ;  /* 0x0000008d902f723e */ /* 0x010fe200000000ff */
[----:B------:R-:W-:Y:S01]  /*d360*/  HMMA.16816.F32 R28, R52, R34, R28 ;  /* 0x00000022341c723c */ /* 0x000fe2000000181c */
[----:B------:R-:W-:-:S04]  /*d370*/  FADD.FTZ R141, R141, R120 ;  /* 0x000000788d8d7221 */ /* 0x000fc80000010000 */
[----:B------:R-:W-:Y:S01]  /*d380*/  FADD.FTZ R144, R144, R141 ;  /* 0x0000008d90907221 */ /* 0x000fe20000010000 */
[----:B------:R-:W-:Y:S02]  /*d390*/  MUFU.EX2 R154, R154 ;  /* 0x0000009a009a7308 */ /* 0x000fe40000000800 */
[C---:B------:R-:W-:Y:S06]  /*d3a0*/  HMMA.16816.F32 R8, R44.reuse, R32, R8 ;  /* 0x000000202c08723c */ /* 0x040fec0000001808 */
[----:B------:R-:W2:Y:S01]  /*d3b0*/  MUFU.EX2 R155, R155 ;  /* 0x0000009b009b7308 */ /* 0x000ea20000000800 */
[----:B-1----:R-:W-:Y:S01]  /*d3c0*/  F2FP.F16.F32.PACK_AB R32, R152, R149 ;  /* 0x000000959820723e */ /* 0x002fe200000000ff */
[----:B------:R-:W-:Y:S01]  /*d3d0*/  HMMA.16816.F32 R12, R44, R34, R12 ;  /* 0x000000222c0c723c */ /* 0x000fe2000000180c */
[----:B------:R-:W-:-:S04]  /*d3e0*/  FADD.FTZ R149, R149, R118 ;  /* 0x0000007695957221 */ /* 0x000fc80000010000 */
[----:B------:R-:W-:Y:S01]  /*d3f0*/  FADD.FTZ R149, R152, R149 ;  /* 0x0000009598957221 */ /* 0x000fe20000010000 */
[----:B------:R-:W-:Y:S02]  /*d400*/  MUFU.EX2 R159, R159 ;  /* 0x0000009f009f7308 */ /* 0x000fe40000000800 */
[C---:B------:R-:W-:Y:S06]  /*d410*/  HMMA.16816.F32 R16, R44.reuse, R36, R16 ;  /* 0x000000242c10723c */ /* 0x040fec0000001810 */
[----:B------:R-:W1:Y:S01]  /*d420*/  MUFU.EX2 R158, R158 ;  /* 0x0000009e009e7308 */ /* 0x000e620000000800 */
[----:B--2---:R-:W-:Y:S01]  /*d430*/  F2FP.F16.F32.PACK_AB R34, R155, R154 ;  /* 0x0000009a9b22723e */ /* 0x004fe200000000ff */
[----:B------:R-:W-:Y:S01]  /*d440*/  HMMA.16816.F32 R20, R44, R38, R20 ;  /* 0x000000262c14723c */ /* 0x000fe20000001814 */
[----:B------:R-:W2:Y:S01]  /*d450*/  LDSM.16.MT88.4 R44, [R238+0x4800] ;  /* 0x00480000ee2c783b */ /* 0x000ea20000004200 */
[----:B------:R-:W-:-:S04]  /*d460*/  FADD.FTZ R154, R154, R149 ;  /* 0x000000959a9a7221 */ /* 0x000fc80000010000 */
[----:B------:R-:W-:Y:S01]  /*d470*/  MUFU.EX2 R161, R161 ;  /* 0x000000a100a17308 */ /* 0x000fe20000000800 */
[----:B------:R-:W-:Y:S01]  /*d480*/  FADD.FTZ R155, R155, R154 ;  /* 0x0000009a9b9b7221 */ /* 0x000fe20000010000 */
[----:B------:R-:W-:Y:S01]  /*d490*/  HMMA.16816.F32 R4, R52, R38, R4 ;  /* 0x000000263404723c */ /* 0x000fe20000001804 */
[----:B------:R-:W-:Y:S01]  /*d4a0*/  LDSM.16.MT88.4 R36, [R140+0xc00] ;  /* 0x000c00008c24783b */ /* 0x000fe20000004200 */
[----:B------:R-:W-:Y:S01]  /*d4b0*/  F2FP.F16.F32.PACK_AB R52, R109, R110 ;  /* 0x0000006e6d34723e */ /* 0x000fe200000000ff */
[----:B------:R-:W-:-:S03]  /*d4c0*/  FADD.FTZ R110, R110, R111 ;  /* 0x0000006f6e6e7221 */ /* 0x000fc60000010000 */
[----:B------:R-:W3:Y:S01]  /*d4d0*/  MUFU.EX2 R168, R168 ;  /* 0x000000a800a87308 */ /* 0x000ee20000000800 */
[----:B-1----:R-:W-:Y:S01]  /*d4e0*/  F2FP.F16.F32.PACK_AB R33, R158, R159 ;  /* 0x0000009f9e21723e */ /* 0x002fe200000000ff */
[----:B------:R-:W-:Y:S01]  /*d4f0*/  FADD.FTZ R159, R159, R144 ;  /* 0x000000909f9f7221 */ /* 0x000fe20000010000 */
[----:B------:R-:W-:-:S03]  /*d500*/  FADD.FTZ R109, R109, R110 ;  /* 0x0000006e6d6d7221 */ /* 0x000fc60000010000 */
[----:B------:R-:W-:Y:S02]  /*d510*/  FADD.FTZ R158, R158, R159 ;  /* 0x0000009f9e9e7221 */ /* 0x000fe40000010000 */
[----:B------:R-:W-:Y:S08]  /*d520*/  MUFU.EX2 R108, R108 ;  /* 0x0000006c006c7308 */ /* 0x000ff00000000800 */
[----:B------:R-:W1:Y:S01]  /*d530*/  MUFU.EX2 R107, R107 ;  /* 0x0000006b006b7308 */ /* 0x000e620000000800 */
[----:B---3--:R-:W-:Y:S01]  /*d540*/  F2FP.F16.F32.PACK_AB R35, R168, R161 ;  /* 0x000000a1a823723e */ /* 0x008fe200000000ff */
[----:B------:R-:W-:-:S04]  /*d550*/  FADD.FTZ R161, R161, R158 ;  /* 0x0000009ea1a17221 */ /* 0x000fc80000010000 */
[----:B------:R-:W-:Y:S02]  /*d560*/  FADD.FTZ R161, R168, R161 ;  /* 0x000000a1a8a17221 */ /* 0x000fe40000010000 */
[C---:B-----5:R-:W-:Y:S01]  /*d570*/  HMMA.16816.F32 R16, R32.reuse, R48, R16 ;  /* 0x000000302010723c */ /* 0x060fe20000001810 */
[----:B------:R-:W-:Y:S07]  /*d580*/  MUFU.EX2 R79, R79 ;  /* 0x0000004f004f7308 */ /* 0x000fee0000000800 */
[----:B--2---:R-:W-:Y:S01]  /*d590*/  HMMA.16816.F32 R8, R32, R44, R8 ;  /* 0x0000002c2008723c */ /* 0x004fe20000001808 */
[----:B------:R-:W2:Y:S01]  /*d5a0*/  MUFU.EX2 R78, R78 ;  /* 0x0000004e004e7308 */ /* 0x000ea20000000800 */
[----:B-1----:R-:W-:Y:S01]  /*d5b0*/  F2FP.F16.F32.PACK_AB R54, R107, R108 ;  /* 0x0000006c6b36723e */ /* 0x002fe200000000ff */
[----:B------:R-:W-:-:S04]  /*d5c0*/  FADD.FTZ R108, R108, R109 ;  /* 0x0000006d6c6c7221 */ /* 0x000fc80000010000 */
[----:B------:R-:W-:Y:S01]  /*d5d0*/  FADD.FTZ R107, R107, R108 ;  /* 0x0000006c6b6b7221 */ /* 0x000fe20000010000 */
[C---:B------:R-:W-:Y:S01]  /*d5e0*/  HMMA.16816.F32 R12, R32.reuse, R46, R12 ;  /* 0x0000002e200c723c */ /* 0x040fe2000000180c */
[----:B------:R-:W-:Y:S07]  /*d5f0*/  MUFU.EX2 R77, R77 ;  /* 0x0000004d004d7308 */ /* 0x000fee0000000800 */
[----:B------:R-:W-:Y:S01]  /*d600*/  HMMA.16816.F32 R20, R32, R50, R20 ;  /* 0x000000322014723c */ /* 0x000fe20000001814 */
[----:B------:R-:W1:Y:S01]  /*d610*/  LDSM.16.MT88.4 R32, [R238+0x4c00] ;  /* 0x004c0000ee20783b */ /* 0x000e620000004200 */
[----:B------:R-:W3:Y:S01]  /*d620*/  MUFU.EX2 R76, R76 ;  /* 0x0000004c004c7308 */ /* 0x000ee20000000800 */
[----:B--2---:R-:W-:Y:S01]  /*d630*/  F2FP.F16.F32.PACK_AB R53, R78, R79 ;  /* 0x0000004f4e35723e */ /* 0x004fe200000000ff */
[----:B------:R-:W-:-:S04]  /*d640*/  FADD.FTZ R79, R79, R80 ;  /* 0x000000504f4f7221 */ /* 0x000fc80000010000 */
[----:B------:R-:W-:Y:S02]  /*d650*/  FADD.FTZ R78, R78, R79 ;  /* 0x0000004f4e4e7221 */ /* 0x000fe40000010000 */
[----:B------:R-:W-:Y:S08]  /*d660*/  MUFU.EX2 R172, R172 ;  /* 0x000000ac00ac7308 */ /* 0x000ff00000000800 */
[----:B------:R-:W2:Y:S01]  /*d670*/  MUFU.EX2 R175, R175 ;  /* 0x000000af00af7308 */ /* 0x000ea20000000800 */
[----:B---3--:R-:W-:Y:S01]  /*d680*/  F2FP.F16.F32.PACK_AB R55, R76, R77 ;  /* 0x0000004d4c37723e */ /* 0x008fe200000000ff */
[----:B------:R-:W-:-:S04]  /*d690*/  FADD.FTZ R77, R77, R78 ;  /* 0x0000004e4d4d7221 */ /* 0x000fc80000010000 */
[----:B------:R-:W-:Y:S02]  /*d6a0*/  FADD.FTZ R76, R76, R77 ;  /* 0x0000004d4c4c7221 */ /* 0x000fe40000010000 */
[----:B------:R-:W-:Y:S01]  /*d6b0*/  MUFU.EX2 R176, R176 ;  /* 0x000000b000b07308 */ /* 0x000fe20000000800 */
[C---:B------:R-:W-:Y:S07]  /*d6c0*/  HMMA.16816.F32 R24, R52.reuse, R44, R24 ;  /* 0x0000002c3418723c */ /* 0x040fee0000001818 */
[----:B------:R-:W3:Y:S01]  /*d6d0*/  MUFU.EX2 R177, R177 ;  /* 0x000000b100b17308 */ /* 0x000ee20000000800 */
[----:B------:R-:W-:Y:S01]  /*d6e0*/  HMMA.16816.F32 R28, R52, R46, R28 ;  /* 0x0000002e341c723c */ /* 0x000fe2000000181c */
[----:B--2---:R-:W-:Y:S01]  /*d6f0*/  F2FP.F16.F32.PACK_AB R44, R175, R172 ;  /* 0x000000acaf2c723e */ /* 0x004fe200000000ff */
[----:B------:R-:W-:-:S04]  /*d700*/  FADD.FTZ R172, R172, R155 ;  /* 0x0000009bacac7221 */ /* 0x000fc80000010000 */
[----:B------:R-:W-:Y:S01]  /*d710*/  FADD.FTZ R175, R175, R172 ;  /* 0x000000acafaf7221 */ /* 0x000fe20000010000 */
[----:B------:R-:W-:Y:S01]  /*d720*/  MUFU.EX2 R188, R188 ;  /* 0x000000bc00bc7308 */ /* 0x000fe20000000800 */
[C---:B------:R-:W-:Y:S07]  /*d730*/  HMMA.16816.F32 R40, R52.reuse, R48, R40 ;  /* 0x000000303428723c */ /* 0x040fee0000001828 */
[----:B------:R-:W2:Y:S01]  /*d740*/  MUFU.EX2 R179, R179 ;  /* 0x000000b300b37308 */ /* 0x000ea20000000800 */
[----:B---3--:R-:W-:Y:S01]  /*d750*/  F2FP.F16.F32.PACK_AB R46, R177, R176 ;  /* 0x000000b0b12e723e */ /* 0x008fe200000000ff */
[----:B------:R-:W-:Y:S01]  /*d760*/  HMMA.16816.F32 R4, R52, R50, R4 ;  /* 0x000000323404723c */ /* 0x000fe20000001804 */
[----:B------:R-:W-:Y:S01]  /*d770*/  LDSM.16.MT88.4 R48, [R140+0x1000] ;  /* 0x001000008c30783b */ /* 0x000fe20000004200 */
[----:B------:R-:W-:-:S04]  /*d780*/  FADD.FTZ R176, R176, R175 ;  /* 0x000000afb0b07221 */ /* 0x000fc80000010000 */
[----:B------:R-:W-:Y:S01]  /*d790*/  MUFU.EX2 R187, R187 ;  /* 0x000000bb00bb7308 */ /* 0x000fe20000000800 */
[----:B------:R-:W-:-:S07]  /*d7a0*/  FADD.FTZ R176, R177, R176 ;  /* 0x000000b0b1b07221 */ /* 0x000fce0000010000 */
        /* <DEDUP_REMOVED lines=9> */
[C---:B-1----:R-:W-:Y:S01]  /*d840*/  HMMA.16816.F32 R8, R44.reuse, R32, R8 ;  /* 0x000000202c08723c */ /* 0x042fe20000001808 */
[----:B------:R-:W-:Y:S07]  /*d850*/  MUFU.EX2 R104, R104 ;  /* 0x0000006800687308 */ /* 0x000fee0000000800 */
[----:B------:R-:W-:Y:S01]  /*d860*/  HMMA.16816.F32 R12, R44, R34, R12 ;  /* 0x000000222c0c723c */ /* 0x000fe2000000180c */
[----:B------:R-:W1:Y:S01]  /*d870*/  MUFU.EX2 R103, R103 ;  /* 0x0000006700677308 */ /* 0x000e620000000800 */
[----:B--2---:R-:W-:Y:S01]  /*d880*/  F2FP.F16.F32.PACK_AB R52, R105, R106 ;  /* 0x0000006a6934723e */ /* 0x004fe200000000ff */
[----:B------:R-:W-:-:S04]  /*d890*/  FADD.FTZ R106, R106, R107 ;  /* 0x0000006b6a6a7221 */ /* 0x000fc80000010000 */
[----:B------:R-:W-:Y:S01]  /*d8a0*/  FADD.FTZ R105, R105, R106 ;  /* 0x0000006a69697221 */ /* 0x000fe20000010000 */
[C---:B------:R-:W-:Y:S01]  /*d8b0*/  HMMA.16816.F32 R16, R44.reuse, R36, R16 ;  /* 0x000000242c10723c */ /* 0x040fe20000001810 */
[----:B------:R-:W-:Y:S07]  /*d8c0*/  MUFU.EX2 R75, R75 ;  /* 0x0000004b004b7308 */ /* 0x000fee0000000800 */
[----:B------:R-:W-:Y:S01]  /*d8d0*/  HMMA.16816.F32 R20, R44, R38, R20 ;  /* 0x000000262c14723c */ /* 0x000fe20000001814 */
[----:B------:R-:W2:Y:S01]  /*d8e0*/  LDSM.16.MT88.4 R44, [R238+0x5000] ;  /* 0x00500000ee2c783b */ /* 0x000ea20000004200 */
[----:B------:R-:W3:Y:S01]  /*d8f0*/  MUFU.EX2 R74, R74 ;  /* 0x0000004a004a7308 */ /* 0x000ee20000000800 */
[----:B-1----:R-:W-:Y:S01]  /*d900*/  F2FP.F16.F32.PACK_AB R54, R103, R104 ;  /* 0x000000686736723e */ /* 0x002fe200000000ff */
[----:B------:R-:W-:-:S04]  /*d910*/  FADD.FTZ R104, R104, R105 ;  /* 0x0000006968687221 */ /* 0x000fc80000010000 */
[----:B------:R-:W-:Y:S02]  /*d920*/  FADD.FTZ R103, R103, R104 ;  /* 0x0000006867677221 */ /* 0x000fe40000010000 */
[----:B------:R-:W-:Y:S08]  /*d930*/  MUFU.EX2 R73, R73 ;  /* 0x0000004900497308 */ /* 0x000ff00000000800 */
        /* <DEDUP_REMOVED lines=12> */
[----:B------:R-:W-:Y:S01]  /*da00*/  HMMA.16816.F32 R28, R52, R34, R28 ;  /* 0x00000022341c723c */ /* 0x000fe2000000181c */
[----:B---3--:R-:W-:Y:S01]  /*da10*/  F2FP.F16.F32.PACK_AB R32, R244, R243 ;  /* 0x000000f3f420723e */ /* 0x008fe200000000ff */
[----:B------:R-:W-:-:S04]  /*da20*/  FADD.FTZ R243, R243, R176 ;  /* 0x000000b0f3f37221 */ /* 0x000fc80000010000 */
[----:B------:R-:W-:Y:S01]  /*da30*/  FADD.FTZ R244, R244, R243 ;  /* 0x000000f3f4f47221 */ /* 0x000fe20000010000 */
[----:B------:R-:W-:Y:S01]  /*da40*/  MUFU.EX2 R234, R234 ;  /* 0x000000ea00ea7308 */ /* 0x000fe20000000800 */
[C---:B------:R-:W-:Y:S07]  /*da50*/  HMMA.16816.F32 R40, R52.reuse, R36, R40 ;  /* 0x000000243428723c */ /* 0x040fee0000001828 */
[----:B------:R-:W3:Y:S01]  /*da60*/  MUFU.EX2 R245, R245 ;  /* 0x000000f500f57308 */ /* 0x000ee20000000800 */
[----:B-1----:R-:W-:Y:S01]  /*da70*/  F2FP.F16.F32.PACK_AB R34, R246, R241 ;  /* 0x000000f1f622723e */ /* 0x002fe200000000ff */
[----:B------:R-:W-:Y:S01]  /*da80*/  HMMA.16816.F32 R4, R52, R38, R4 ;  /* 0x000000263404723c */ /* 0x000fe20000001804 */
[----:B------:R-:W-:Y:S01]  /*da90*/  LDSM.16.MT88.4 R36, [R140+0x1400] ;  /* 0x001400008c24783b */ /* 0x000fe20000004200 */
[----:B------:R-:W-:-:S04]  /*daa0*/  FADD.FTZ R241, R241, R244 ;  /* 0x000000f4f1f17221 */ /* 0x000fc80000010000 */
[----:B------:R-:W-:Y:S01]  /*dab0*/  MUFU.EX2 R236, R236 ;  /* 0x000000ec00ec7308 */ /* 0x000fe20000000800 */
[----:B------:R-:W-:-:S07]  /*dac0*/  FADD.FTZ R246, R246, R241 ;  /* 0x000000f1f6f67221 */ /* 0x000fce0000010000 */
        /* <DEDUP_REMOVED lines=9> */
[C---:B--2---:R-:W-:Y:S01]  /*db60*/  HMMA.16816.F32 R8, R32.reuse, R44, R8 ;  /* 0x0000002c2008723c */ /* 0x044fe20000001808 */
[----:B------:R-:W-:Y:S07]  /*db70*/  MUFU.EX2 R100, R100 ;  /* 0x0000006400647308 */ /* 0x000fee0000000800 */
[----:B------:R-:W-:Y:S01]  /*db80*/  HMMA.16816.F32 R12, R32, R46, R12 ;  /* 0x0000002e200c723c */ /* 0x000fe2000000180c */
[----:B------:R-:W1:Y:S01]  /*db90*/  MUFU.EX2 R99, R99 ;  /* 0x0000006300637308 */ /* 0x000e620000000800 */
[----:B---3--:R-:W-:Y:S01]  /*dba0*/  F2FP.F16.F32.PACK_AB R52, R101, R102 ;  /* 0x000000666534723e */ /* 0x008fe200000000ff */
        /* <DEDUP_REMOVED lines=78> */
[----:B------:R-:W-:Y:S01]  /*e090*/  HMMA.16816.F32 R40, R52, R36, R40 ;  /* 0x000000243428723c */ /* 0x000fe20000001828 */
[----:B------:R-:W-:Y:S01]  /*e0a0*/  FFMA.FTZ R37, R151, UR5, -R150 ;  /* 0x0000000597257c23 */ /* 0x000fe20008010896 */
[----:B------:R-:W-:-:S05]  /*e0b0*/  FFMA.FTZ R36, R153, UR5, -R126 ;  /* 0x0000000599247c23 */ /* 0x000fca000801087e */
[----:B------:R-:W3:Y:S01]  /*e0c0*/  MUFU.EX2 R160, R160 ;  /* 0x000000a000a07308 */ /* 0x000ee20000000800 */
[----:B-1----:R-:W-:Y:S01]  /*e0d0*/  F2FP.F16.F32.PACK_AB R34, R248, R145 ;  /* 0x00000091f822723e */ /* 0x002fe200000000ff */
[----:B------:R-:W-:Y:S01]  /*e0e0*/  HMMA.16816.F32 R4, R52, R38, R4 ;  /* 0x000000263404723c */ /* 0x000fe20000001804 */
[--C-:B------:R-:W-:Y:S01]  /*e0f0*/  FFMA.FTZ R38, R147, UR5, -R150.reuse ;  /* 0x0000000593267c23 */ /* 0x100fe20008010896 */
[--C-:B------:R-:W-:Y:S01]  /*e100*/  FFMA.FTZ R39, R136, UR5, -R150.reuse ;  /* 0x0000000588277c23 */ /* 0x100fe20008010896 */
[----:B------:R-:W-:Y:S01]  /*e110*/  FFMA.FTZ R52, R143, UR5, -R150 ;  /* 0x000000058f347c23 */ /* 0x000fe20008010896 */
[--C-:B------:R-:W-:Y:S01]  /*e120*/  FFMA.FTZ R53, R146, UR5, -R137.reuse ;  /* 0x0000000592357c23 */ /* 0x100fe20008010889 */
[----:B------:R-:W-:Y:S01]  /*e130*/  FFMA.FTZ R54, R142, UR5, -R137 ;  /* 0x000000058e367c23 */ /* 0x000fe20008010889 */
[----:B------:R-:W-:Y:S01]  /*e140*/  MUFU.EX2 R138, R138 ;  /* 0x0000008a008a7308 */ /* 0x000fe20000000800 */
[----:B------:R-:W-:Y:S01]  /*e150*/  FADD.FTZ R145, R145, R186 ;  /* 0x000000ba91917221 */ /* 0x000fe20000010000 */
[----:B------:R-:W-:-:S03]  /*e160*/  IADD3 R186, PT, PT, R2, -0x3, RZ ;  /* 0xfffffffd02ba7810 */ /* 0x000fc60007ffe0ff */
[----:B------:R-:W-:-:S03]  /*e170*/  FADD.FTZ R248, R248, R145 ;  /* 0x00000091f8f87221 */ /* 0x000fc60000010000 */
        /* <DEDUP_REMOVED lines=39> */
[----:B--2---:R-:W-:Y:S01]  /*e3f0*/  F2FP.F16.F32.PACK_AB R212, R38, R37 ;  /* 0x0000002526d4723e */ /* 0x004fe200000000ff */
[----:B------:R-:W1:Y:S01]  /*e400*/  MUFU.EX2 R52, R52 ;  /* 0x0000003400347308 */ /* 0x000e620000000800 */
[----:B------:R-:W-:-:S04]  /*e410*/  FADD.FTZ R37, R37, R248 ;  /* 0x000000f825257221 */ /* 0x000fc80000010000 */
[C---:B------:R-:W-:Y:S01]  /*e420*/  HMMA.16816.F32 R40, R32.reuse, R48, R40 ;  /* 0x000000302028723c */ /* 0x040fe20000001828 */
[----:B------:R-:W-:Y:S02]  /*e430*/  FADD.FTZ R38, R38, R37 ;  /* 0x0000002526267221 */ /* 0x000fe40000010000 */
[----:B------:R-:W-:Y:S05]  /*e440*/  MUFU.EX2 R53, R53 ;  /* 0x0000003500357308 */ /* 0x000fea0000000800 */
[----:B------:R-:W-:Y:S01]  /*e450*/  HMMA.16816.F32 R4, R32, R50, R4 ;  /* 0x000000322004723c */ /* 0x000fe20000001804 */
[----:B------:R-:W-:Y:S02]  /*e460*/  FFMA.FTZ R33, R121, UR5, -R126 ;  /* 0x0000000579217c23 */ /* 0x000fe4000801087e */
[----:B------:R-:W2:Y:S01]  /*e470*/  MUFU.EX2 R54, R54 ;  /* 0x0000003600367308 */ /* 0x000ea20000000800 */
[----:B-1----:R-:W-:Y:S01]  /*e480*/  F2FP.F16.F32.PACK_AB R214, R52, R39 ;  /* 0x0000002734d6723e */ /* 0x002fe200000000ff */
[----:B------:R-:W-:-:S04]  /*e490*/  FADD.FTZ R39, R39, R38 ;  /* 0x0000002627277221 */ /* 0x000fc80000010000 */
[----:B------:R-:W-:Y:S02]  /*e4a0*/  FADD.FTZ R184, R52, R39 ;  /* 0x0000002734b87221 */ /* 0x000fe40000010000 */
[----:B------:R-:W-:Y:S08]  /*e4b0*/  MUFU.EX2 R44, R44 ;  /* 0x0000002c002c7308 */ /* 0x000ff00000000800 */
        /* <DEDUP_REMOVED lines=9> */
[----:B------:R-:W-:Y:S01]  /*e550*/  MUFU.EX2 R36, R36 ;  /* 0x0000002400247308 */ /* 0x000fe20000000800 */
[C---:B------:R-:W-:Y:S07]  /*e560*/  HMMA.16816.F32 R224, R212.reuse, R200, R8 ;  /* 0x000000c8d4e0723c */ /* 0x040fee0000001808 */
[----:B------:R-:W1:Y:S01]  /*e570*/  MUFU.EX2 R47, R47 ;  /* 0x0000002f002f7308 */ /* 0x000e620000000800 */
[C---:B--2---:R-:W-:Y:S01]  /*e580*/  F2FP.F16.F32.PACK_AB R8, R89.reuse, R90 ;  /* 0x0000005a5908723e */ /* 0x044fe200000000ff */
[----:B------:R-:W-:Y:S01]  /*e590*/  FADD.FTZ R90, R90, R91 ;  /* 0x0000005b5a5a7221 */ /* 0x000fe20000010000 */
[----:B------:R-:W-:Y:S03]  /*e5a0*/  HMMA.16816.F32 R220, R212, R202, R12 ;  /* 0x000000cad4dc723c */ /* 0x000fe6000000180c */
[----:B------:R-:W-:-:S02]  /*e5b0*/  FADD.FTZ R89, R89, R90 ;  /* 0x0000005a59597221 */ /* 0x000fc40000010000 */
[----:B------:R-:W-:Y:S03]  /*e5c0*/  MUFU.EX2 R88, R88 ;  /* 0x0000005800587308 */ /* 0x000fe60000000800 */
[C---:B------:R-:W-:Y:S05]  /*e5d0*/  HMMA.16816.F32 R216, R212.reuse, R204, R16 ;  /* 0x000000ccd4d8723c */ /* 0x040fea0000001810 */
[----:B------:R-:W2:Y:S01]  /*e5e0*/  MUFU.EX2 R87, R87 ;  /* 0x0000005700577308 */ /* 0x000ea20000000800 */
[C---:B-1----:R-:W-:Y:S01]  /*e5f0*/  F2FP.F16.F32.PACK_AB R9, R47.reuse, R36 ;  /* 0x000000242f09723e */ /* 0x042fe200000000ff */
[----:B------:R-:W-:Y:S01]  /*e600*/  FADD.FTZ R36, R36, R157 ;  /* 0x0000009d24247221 */ /* 0x000fe20000010000 */
[----:B------:R-:W-:Y:S03]  /*e610*/  HMMA.16816.F32 R212, R212, R206, R20 ;  /* 0x000000ced4d4723c */ /* 0x000fe60000001814 */
[----:B------:R-:W-:-:S02]  /*e620*/  FADD.FTZ R47, R47, R36 ;  /* 0x000000242f2f7221 */ /* 0x000fc40000010000 */
[----:B------:R-:W-:Y:S08]  /*e630*/  MUFU.EX2 R32, R131 ;  /* 0x0000008300207308 */ /* 0x000ff00000000800 */
[----:B------:R-:W1:Y:S01]  /*e640*/  MUFU.EX2 R33, R33 ;  /* 0x0000002100217308 */ /* 0x000e620000000800 */
[----:B--2---:R-:W-:Y:S01]  /*e650*/  F2FP.F16.F32.PACK_AB R10, R87, R88 ;  /* 0x00000058570a723e */ /* 0x004fe200000000ff */
[----:B------:R-:W-:-:S04]  /*e660*/  FADD.FTZ R88, R88, R89 ;  /* 0x0000005958587221 */ /* 0x000fc80000010000 */
[----:B------:R-:W-:Y:S01]  /*e670*/  FADD.FTZ R182, R87, R88 ;  /* 0x0000005857b67221 */ /* 0x000fe20000010000 */
[----:B-1----:R-:W-:Y:S01]  /*e680*/  F2FP.F16.F32.PACK_AB R11, R33, R32 ;  /* 0x00000020210b723e */ /* 0x002fe200000000ff */
[----:B------:R-:W-:-:S04]  /*e690*/  FADD.FTZ R32, R32, R47 ;  /* 0x0000002f20207221 */ /* 0x000fc80000010000 */
[----:B------:R-:W-:Y:S02]  /*e6a0*/  FADD.FTZ R183, R33, R32 ;  /* 0x0000002021b77221 */ /* 0x000fe40000010000 */
[C---:B------:R-:W-:Y:S08]  /*e6b0*/  HMMA.16816.F32 R208, R8.reuse, R200, R24 ;  /* 0x000000c808d0723c */ /* 0x040ff00000001818 */
[C---:B------:R-:W-:Y:S08]  /*e6c0*/  HMMA.16816.F32 R196, R8.reuse, R204, R40 ;  /* 0x000000cc08c4723c */ /* 0x040ff00000001828 */
[C---:B------:R-:W-:Y:S08]  /*e6d0*/  HMMA.16816.F32 R200, R8.reuse, R202, R28 ;  /* 0x000000ca08c8723c */ /* 0x040ff0000000181c */
[----:B------:R-:W-:Y:S01]  /*e6e0*/  HMMA.16816.F32 R204, R8, R206, R4 ;  /* 0x000000ce08cc723c */ /* 0x000fe20000001804 */
[----:B------:R-:W-:-:S02]  /*e6f0*/  MOV R11, R0 ;  /* 0x00000000000b7202 */ /* 0x000fc40000000f00 */
[----:B------:R-:W-:-:S15]  /*e700*/  MOV R8, R3 ;  /* 0x0000000300087202 */ /* 0x000fde0000000f00 */
[----:B------:R-:W-:-:S02]  /*e710*/  NOP ;  /* 0x0000000000007918 */ /* 0x000fc40000000000 */
.L_x_707:
        /* <DEDUP_REMOVED lines=22> */
.L_x_714:
[----:B------:R-:W-:Y:S01]  /*e880*/  @!P0 VIADD R143, R186, 0xffffffff ;  /* 0xffffffffba8f8836 */ /* 0x000fe20000000000 */
[----:B------:R-:W-:Y:S01]  /*e890*/  ISETP.GE.AND P2, PT, R162, UR6, PT ;  /* 0x00000006a2007c0c */ /* 0x000fe2000bf46270 */
[C---:B------:R-:W-:Y:S01]  /*e8a0*/  @!P0 VIADD R129, R186.reuse, 0xffffffff ;  /* 0xffffffffba818836 */ /* 0x040fe20000000000 */
[----:B------:R-:W1:Y:S01]  /*e8b0*/  @!P0 LDC.64 R2, c[0x0][0x3b8] ;  /* 0x0000ee00ff028b82 */ /* 0x000e620000000a00 */
[C---:B------:R-:W-:Y:S07]  /*e8c0*/  @!P0 VIADD R142, R186.reuse, 0xffffffff ;  /* 0xffffffffba8e8836 */ /* 0x040fee0000000000 */
[----:B------:R-:W2:Y:S03]  /*e8d0*/  @!P0 LDC.64 R130, c[0x0][0x3b8] ;  /* 0x0000ee00ff828b82 */ /* 0x000ea60000000a00 */
[----:B------:R-:W-:Y:S05]  /*e8e0*/  @!P2 VIADD R147, R186, 0xffffffff ;  /* 0xffffffffba93a836 */ /* 0x000fea0000000000 */
[----:B------:R-:W3:Y:S08]  /*e8f0*/  @!P2 LDC.64 R138, c[0x0][0x3b8] ;  /* 0x0000ee00ff8aab82 */ /* 0x000ef00000000a00 */
[----:B------:R-:W4:Y:S02]  /*e900*/  @!P0 LDC.64 R136, c[0x0][0x3b8] ;  /* 0x0000ee00ff888b82 */ /* 0x000f240000000a00 */
[----:B----4-:R-:W-:Y:S04]  /*e910*/  @!P0 IMAD.WIDE.U32 R148, R142, R136, RZ ;  /* 0x000000888e948225 */ /* 0x010fe800078e00ff */
[C---:B-1----:R-:W-:Y:S04]  /*e920*/  @!P0 IMAD.WIDE.U32 R140, R143.reuse, R2, RZ ;  /* 0x000000028f8c8225 */ /* 0x042fe800078e00ff */
[----:B------:R-:W-:Y:S01]  /*e930*/  @!P0 IMAD R143, R143, R3, R141 ;  /* 0x000000038f8f8224 */ /* 0x000fe200078e028d */
[C---:B------:R-:W-:Y:S01]  /*e940*/  @!P0 SHF.L.U32 R151, R140.reuse, 0x7, RZ ;  /* 0x000000078c978819 */ /* 0x040fe200000006ff */
[----:B---3--:R-:W-:Y:S03]  /*e950*/  @!P2 IMAD.WIDE.U32 R144, R147, R138, RZ ;  /* 0x0000008a9390a225 */ /* 0x008fe600078e00ff */
[----:B------:R-:W-:Y:S01]  /*e960*/  @!P0 SHF.L.U64.HI R143, R140, 0x7, R143 ;  /* 0x000000078c8f8819 */ /* 0x000fe2000001028f */
[----:B--2---:R-:W-:Y:S01]  /*e970*/  @!P0 IMAD.WIDE.U32 R140, R129, R130, RZ ;  /* 0x00000082818c8225 */ /* 0x004fe200078e00ff */
[----:B------:R-:W-:Y:S02]  /*e980*/  @!P2 LEA R138, P5, R144, R229, 0x8 ;  /* 0x000000e5908aa211 */ /* 0x000fe400078a40ff */
[C---:B------:R-:W-:Y:S01]  /*e990*/  @!P0 LEA R132, P3, R2.reuse, R151, 0x5 ;  /* 0x0000009702848211 */ /* 0x040fe200078628ff */
[----:B------:R-:W-:Y:S02]  /*e9a0*/  @!P2 IMAD R134, R147, R139, R145 ;  /* 0x0000008b9386a224 */ /* 0x000fe400078e0291 */
[----:B------:R-:W-:Y:S01]  /*e9b0*/  @!P0 IMAD R129, R129, R131, R141 ;  /* 0x0000008381818224 */ /* 0x000fe200078e028d */
[----:B------:R-:W-:Y:S01]  /*e9c0*/  @!P0 LEA.HI.X R143, R2, R143, R3, 0x5, P3 ;  /* 0x0000008f028f8211 */ /* 0x000fe200018f2c03 */
[----:B------:R-:W-:Y:S01]  /*e9d0*/  @!P0 IMAD R142, R142, R137, R149 ;  /* 0x000000898e8e8224 */ /* 0x000fe200078e0295 */
[----:B------:R-:W-:Y:S01]  /*e9e0*/  @!P2 LEA.HI.X R139, R144, R235, R134, 0x8, P5 ;  /* 0x000000eb908ba211 */ /* 0x000fe200028f4486 */
[----:B------:R-:W-:Y:S01]  /*e9f0*/  @!P0 IMAD R131, R131, 0x60, RZ ;  /* 0x0000006083838824 */ /* 0x000fe200078e02ff */
[----:B------:R-:W-:Y:S01]  /*ea00*/  @!P0 SHF.L.U64.HI R3, R140, 0x7, R129 ;  /* 0x000000078c038819 */ /* 0x000fe20000010281 */
[----:B------:R-:W-:Y:S01]  /*ea10*/  @!P0 IMAD.SHL.U32 R129, R148, 0x80, RZ ;  /* 0x0000008094818824 */ /* 0x000fe200078e00ff */
[----:B------:R-:W-:Y:S01]  /*ea20*/  @!P0 LEA R146, P4, R132, R229, 0x1 ;  /* 0x000000e584928211 */ /* 0x000fe200078808ff */
[----:B------:R-:W-:Y:S01]  /*ea30*/  @!PT LDS RZ, [RZ] ;  /* 0x00000000fffff984 */ /* 0x000fe20000000800 */
[----:B------:R-:W-:Y:S01]  /*ea40*/  @!PT LDS RZ, [RZ] ;  /* 0x00000000fffff984 */ /* 0x000fe20000000800 */
[----:B------:R-:W-:Y:S01]  /*ea50*/  @!PT LDS RZ, [RZ] ;  /* 0x00000000fffff984 */ /* 0x000fe20000000800 */
[----:B------:R1:W-:Y:S01]  /*ea60*/  @!P2 LDGSTS.E.BYPASS.LTC128B.128 [R232+0x2000], desc[UR8][R138.64] ;  /* 0x020000008ae8afae */ /* 0x0003e2000b981a08 */
[----:B------:R-:W-:Y:S01]  /*ea70*/  @!P0 IMAD.SHL.U32 R2, R140, 0x80, RZ ;  /* 0x000000808c028824 */ /* 0x000fe200078e00ff */
[----:B------:R-:W-:Y:S03]  /*ea80*/  @!P0 SHF.L.U64.HI R142, R148, 0x7, R142 ;  /* 0x00000007948e8819 */ /* 0x000fe6000001028e */
[----:B------:R1:W-:Y:S01]  /*ea90*/  @P2 STS.128 [R232+0x2000], RZ ;  /* 0x002000ffe8002388 */ /* 0x0003e20000000c00 */
[----:B------:R-:W-:Y:S01]  /*eaa0*/  @!P0 LEA R140, P3, R136, R129, 0x6 ;  /* 0x00000081888c8211 */ /* 0x000fe200078630ff */
[----:B------:R-:W-:Y:S01]  /*eab0*/  @!P0 IMAD.WIDE.U32 R2, R130, 0x60, R2 ;  /* 0x0000006082028825 */ /* 0x000fe200078e0002 */
[----:B------:R-:W-:Y:S02]  /*eac0*/  @!P0 LEA.HI.X R147, R132, R235, R143, 0x1, P4 ;  /* 0x000000eb84938211 */ /* 0x000fe400020f0c8f */
[----:B------:R1:W-:Y:S01]  /*ead0*/  @P0 STS.128 [R232+0x2800], RZ ;  /* 0x002800ffe8000388 */ /* 0x0003e20000000c00 */
[----:B------:R-:W-:Y:S02]  /*eae0*/  @!P0 LEA.HI.X R142, R136, R142, R137, 0x6, P3 ;  /* 0x0000008e888e8211 */ /* 0x000fe400018f3489 */
[C---:B------:R-:W-:Y:S02]  /*eaf0*/  @!P0 LEA R130, P3, R140.reuse, R229, 0x1 ;  /* 0x000000e58c828211 */ /* 0x040fe400078608ff */
[----:B------:R-:W-:Y:S01]  /*eb00*/  @!PT LDS RZ, [RZ] ;  /* 0x00000000fffff984 */ /* 0x000fe20000000800 */
[----:B------:R-:W-:Y:S01]  /*eb10*/  @!PT LDS RZ, [RZ] ;  /* 0x00000000fffff984 */ /* 0x000fe20000000800 */
[----:B------:R-:W-:Y:S01]  /*eb20*/  @!PT LDS RZ, [RZ] ;  /* 0x00000000fffff984 */ /* 0x000fe20000000800 */
[----:B------:R1:W-:Y:S01]  /*eb30*/  @!P0 LDGSTS.E.BYPASS.LTC128B.128 [R232+0x2800], desc[UR8][R146.64] ;  /* 0x0280000092e88fae */ /* 0x0003e2000b981a08 */
[----:B------:R-:W-:Y:S02]  /*eb40*/  @!P0 IADD3 R3, PT, PT, R131, R3, RZ ;  /* 0x0000000383038210 */ /* 0x000fe40007ffe0ff */
[----:B------:R-:W-:Y:S02]  /*eb50*/  @!P0 LEA.HI.X R131, R140, R235, R142, 0x1, P3 ;  /* 0x000000eb8c838211 */ /* 0x000fe400018f0c8e */
[----:B------:R1:W-:Y:S01]  /*eb60*/  @P0 STS.128 [R232+0x3000], RZ ;  /* 0x003000ffe8000388 */ /* 0x0003e20000000c00 */
[C---:B------:R-:W-:Y:S04]  /*eb70*/  @!P0 LEA R136, P4, R2.reuse, R229, 0x1 ;  /* 0x000000e502888211 */ /* 0x040fe800078808ff */
[----:B------:R-:W-:Y:S01]  /*eb80*/  @!PT LDS RZ, [RZ] ;  /* 0x00000000fffff984 */ /* 0x000fe20000000800 */
[----:B------:R-:W-:Y:S01]  /*eb90*/  @!PT LDS RZ, [RZ] ;  /* 0x00000000fffff984 */ /* 0x000fe20000000800 */
[----:B------:R-:W-:Y:S01]  /*eba0*/  @!PT LDS RZ, [RZ] ;  /* 0x00000000fffff984 */ /* 0x000fe20000000800 */
[----:B------:R1:W-:Y:S01]  /*ebb0*/  @!P0 LDGSTS.E.BYPASS.LTC128B.128 [R232+0x3000], desc[UR8][R130.64] ;  /* 0x0300000082e88fae */ /* 0x0003e2000b981a08 */
[----:B------:R-:W-:Y:S04]  /*ebc0*/  @!P0 LEA.HI.X R137, R2, R235, R3, 0x1, P4 ;  /* 0x000000eb02898211 */ /* 0x000fe800020f0c03 */
[----:B------:R1:W-:Y:S05]  /*ebd0*/  @P0 STS.128 [R232+0x3800], RZ ;  /* 0x003800ffe8000388 */ /* 0x0003ea0000000c00 */
[----:B------:R-:W-:Y:S01]  /*ebe0*/  @!PT LDS RZ, [RZ] ;  /* 0x00000000fffff984 */ /* 0x000fe20000000800 */
[----:B------:R-:W-:Y:S01]  /*ebf0*/  @!PT LDS RZ, [RZ] ;  /* 0x00000000fffff984 */ /* 0x000fe20000000800 */
[----:B------:R-:W-:Y:S01]  /*ec00*/  @!PT LDS RZ, [RZ] ;  /* 0x00000000fffff984 */ /* 0x000fe20000000800 */
[----:B------:R1:W-:Y:S05]  /*ec10*/  @!P0 LDGSTS.E.BYPASS.LTC128B.128 [R232+0x3800], desc[UR8][R136.64] ;  /* 0x0380000088e88fae */ /* 0x0003ea000b981a08 */
[----:B------:R-:W0:Y:S01]  /*ec20*/  LDGDEPBAR ;  /* 0x00000000000079af */ /* 0x000e220000000000 */
[----:B------:R-:W-:Y:S05]  /*ec30*/  BRA `(.L_x_713) ;  /* 0x0000002400747947 */ /* 0x000fea0003800000 */
.L_x_712:
[----:B------:R-:W-:Y:S04]  /*ec40*/  DEPBAR.LE SB0, 0x0 ;  /* 0x000080000000791a */ /* 0x000fe80000000000 */
[----:B------:R-:W-:Y:S01]  /*ec50*/  BAR.SYNC.DEFER_BLOCKING 0x0 ;  /* 0x0000000000007b1d */ /* 0x000fe20000010000 */
[----:B------:R-:W-:Y:S01]  /*ec60*/  ISETP.GE.AND P0, PT, R162, UR6, PT ;  /* 0x00000006a2007c0c */ /* 0x000fe2000bf06270 */
[----:B---3--:R-:W-:Y:S01]  /*ec70*/  IMAD.WIDE.U32 R36, R186, R166, RZ ;  /* 0x000000a6ba247225 */ /* 0x008fe200078e00ff */
[----:B------:R-:W-:Y:S03]  /*ec80*/  LOP3.LUT R193, R234, 0x6, RZ, 0xc0, !PT ;  /* 0x00000006eac17812 */ /* 0x000fe600078ec0ff */
[----:B------:R-:W-:Y:S01]  /*ec90*/  IMAD R37, R186, R167, R37 ;  /* 0x000000a7ba257224 */ /* 0x000fe200078e0225 */
[----:B------:R-:W-:Y:S02]  /*eca0*/  SHF.L.U32 R2, R36, 0x7, RZ ;  /* 0x0000000724027819 */ /* 0x000fe400000006ff */
[----:B------:R-:W-:Y:S02]  /*ecb0*/  LEA R190, R186, R193, 0x7 ;  /* 0x000000c1babe7211 */ /* 0x000fe400078e38ff */
[----:B------:R-:W-:Y:S02]  /*ecc0*/  @!P2 LEA R38, P5, R2, R195, 0x1 ;  /* 0x000000c30226a211 */ /* 0x000fe400078a08ff */
[----:B------:R-:W-:Y:S01]  /*ecd0*/  SHF.L.U64.HI R3, R36, 0x7, R37 ;  /* 0x0000000724037819 */ /* 0x000fe20000010225 */
[----:B------:R-:W-:Y:S01]  /*ece0*/  @!P0 IMAD R37, R167, 0x60, RZ ;  /* 0x00000060a7258824 */ /* 0x000fe200078e02ff */
[-C--:B------:R-:W-:Y:S02]  /*ecf0*/  @!P0 LEA R50, P3, R166, R2.reuse, 0x6 ;  /* 0x00000002a6328211 */ /* 0x080fe400078630ff */
[----:B------:R-:W-:Y:S02]  /*ed00*/  @!P2 LEA.HI.X R39, R2, R233, R3, 0x1, P5 ;  /* 0x000000e90227a211 */ /* 0x000fe400028f0c03 */
[--C-:B------:R-:W-:Y:S02]  /*ed10*/  @!P0 LEA.HI.X R48, R166, R3, R167.reuse, 0x6, P3 ;  /* 0x00000003a6308211 */ /* 0x100fe400018f34a7 */
[----:B------:R-:W-:Y:S02]  /*ed20*/  @!P0 LEA R40, P3, R50, R195, 0x1 ;  /* 0x000000c332288211 */ /* 0x000fe400078608ff */
[----:B------:R-:W-:Y:S01]  /*ed30*/  @!P0 LEA R46, P4, R166, R2, 0x5 ;  /* 0x00000002a62e8211 */ /* 0x000fe200078828ff */
[----:B------:R-:W-:Y:S01]  /*ed40*/  @!PT LDS RZ, [RZ] ;  /* 0x00000000fffff984 */ /* 0x000fe20000000800 */
[----:B------:R-:W-:Y:S01]  /*ed50*/  @!PT LDS RZ, [RZ] ;  /* 0x00000000fffff984 */ /* 0x000fe20000000800 */
[----:B------:R-:W-:Y:S01]  /*ed60*/  @!PT LDS RZ, [RZ] ;  /* 0x00000000fffff984 */ /* 0x000fe20000000800 */
[----:B------:R1:W-:Y:S01]  /*ed70*/  @!P2 LDGSTS.E.BYPASS.LTC128B.128 [R232+0x4000], desc[UR8][R38.64] ;  /* 0x0400000026e8afae */ /* 0x0003e2000b981a08 */
[----:B------:R-:W-:Y:S02]  /*ed80*/  @!P0 LEA.HI.X R41, R50, R233, R48, 0x1, P3 ;  /* 0x000000e932298211 */ /* 0x000fe400018f0c30 */
[C---:B------:R-:W-:Y:S01]  /*ed90*/  @!P0 LEA.HI.X R44, R166.reuse, R3, R167, 0x5, P4 ;  /* 0x00000003a62c8211 */ /* 0x040fe200020f2ca7 */
[----:B------:R-:W-:Y:S01]  /*eda0*/  @!P0 IMAD.WIDE.U32 R2, R166, 0x60, R2 ;  /* 0x00000060a6028825 */ /* 0x000fe200078e0002 */
[----:B------:R-:W-:Y:S02]  /*edb0*/  @!P0 LEA R42, P4, R46, R195, 0x1 ;  /* 0x000000c32e2a8211 */ /* 0x000fe400078808ff */
[----:B------:R-:W-:Y:S01]  /*edc0*/  IADD3 R181, PT, PT, R190, 0x28, RZ ;  /* 0x00000028beb57810 */ /* 0x000fe20007ffe0ff */
[----:B------:R-:W-:Y:S01]  /*edd0*/  @P2 STS.128 [R232+0x4000], RZ ;  /* 0x004000ffe8002388 */ /* 0x000fe20000000c00 */
[----:B------:R-:W-:Y:S02]  /*ede0*/  @!P0 LEA.HI.X R43, R46, R233, R44, 0x1, P4 ;  /* 0x000000e92e2b8211 */ /* 0x000fe400020f0c2c */
[----:B------:R-:W-:Y:S02]  /*edf0*/  @!P0 LEA R44, P3, R2, R195, 0x1 ;  /* 0x000000c3022c8211 */ /* 0x000fe400078608ff */
[----:B------:R-:W-:Y:S02]  /*ee00*/  @!P0 IADD3 R37, PT, PT, R37, R3, RZ ;  /* 0x0000000325258210 */ /* 0x000fe40007ffe0ff */
[----:B------:R-:W-:Y:S01]  /*ee10*/  IADD3 R192, PT, PT, R190, 0x58, RZ ;  /* 0x00000058bec07810 */ /* 0x000fe20007ffe0ff */
        /* <DEDUP_REMOVED lines=19> */
[----:B------:R-:W4:Y:S08]  /*ef50*/  LDSM.16.M88.4 R172, [R163+0x2000] ;  /* 0x00200000a3ac783b */ /* 0x000f300000000200 */
[----:B------:R-:W5:Y:S08]  /*ef60*/  LDSM.16.M88.4 R152, [R164+0x1000] ;  /* 0x00100000a498783b */ /* 0x000f700000000200 */
[----:B------:R-:W-:Y:S08]  /*ef70*/  LDSM.16.M88.4 R144, [R160] ;  /* 0x00000000a090783b */ /* 0x000ff00000000200 */
[----:B------:R-:W1:Y:S08]  /*ef80*/  LDSM.16.M88.4 R168, [R161+0x2000] ;  /* 0x00200000a1a8783b */ /* 0x000e700000000200 */
[----:B------:R-:W2:Y:S08]  /*ef90*/  LDSM.16.M88.4 R132, [R160+0x1000] ;  /* 0x00100000a084783b */ /* 0x000eb00000000200 */
[----:B------:R-:W3:Y:S08]  /*efa0*/  LDSM.16.M88.4 R136, [R163+0x2400] ;  /* 0x00240000a388783b */ /* 0x000ef00000000200 */
[----:B------:R-:W-:Y:S08]  /*efb0*/  LDSM.16.M88.4 R72, [R161+0x2c00] ;  /* 0x002c0000a148783b */ /* 0x000ff00000000200 */
[----:B------:R-:W3:Y:S08]  /*efc0*/  LDSM.16.M88.4 R80, [R163+0x3000] ;  /* 0x00300000a350783b */ /* 0x000ef00000000200 */
[----:B------:R-:W-:Y:S08]  /*efd0*/  LDSM.16.M88.4 R96, [R163+0x3800] ;  /* 0x00380000a360783b */ /* 0x000ff00000000200 */
[----:B------:R-:W-:Y:S08]  /*efe0*/  LDSM.16.M88.4 R112, [R163+0x3c00] ;  /* 0x003c0000a370783b */ /* 0x000ff00000000200 */
[----:B------:R-:W-:Y:S01]  /*eff0*/  LDSM.16.M88.4 R88, [R161+0x3000] ;  /* 0x00300000a158783b */ /* 0x000fe20000000200 */
[-C--:B----4-:R-:W-:Y:S08]  /*f000*/  HMMA.16816.F32 R156, R140, R172.reuse, RZ ;  /* 0x000000ac8c9c723c */ /* 0x090ff000000018ff */
[----:B-----5:R-:W-:Y:S08]  /*f010*/  HMMA.16816.F32 R148, R152, R172, RZ ;  /* 0x000000ac9894723c */ /* 0x020ff000000018ff */
[----:B------:R-:W-:Y:S08]  /*f020*/  HMMA.16816.F32 R176, R140, R174, RZ ;  /* 0x000000ae8cb0723c */ /* 0x000ff000000018ff */
[----:B-1----:R-:W-:Y:S08]  /*f030*/  HMMA.16816.F32 R156, R144, R168, R156 ;  /* 0x000000a8909c723c */ /* 0x002ff0000000189c */
[----:B------:R-:W-:Y:S08]  /*f040*/  HMMA.16816.F32 R172, R152, R174, RZ ;  /* 0x000000ae98ac723c */ /* 0x000ff000000018ff */
[----:B--2---:R-:W-:Y:S05]  /*f050*/  HMMA.16816.F32 R148, R132, R168, R148 ;  /* 0x000000a88494723c */ /* 0x004fea0000001894 */
[----:B------:R-:W-:Y:S01]  /*f060*/  FMUL.FTZ R0, R156, UR5 ;  /* 0x000000059c007c20 */ /* 0x000fe20008410000 */
[----:B------:R-:W-:Y:S01]  /*f070*/  FMUL.FTZ R4, R158, UR5 ;  /* 0x000000059e047c20 */ /* 0x000fe20008410000 */
[----:B------:R-:W-:Y:S01]  /*f080*/  FMUL.FTZ R130, R157, UR5 ;  /* 0x000000059d827c20 */ /* 0x000fe20008410000 */
[----:B------:R-:W-:Y:S01]  /*f090*/  FMUL.FTZ R129, R159, UR5 ;  /* 0x000000059f817c20 */ /* 0x000fe20008410000 */
[-C--:B------:R-:W-:Y:S01]  /*f0a0*/  HMMA.16816.F32 R176, R144, R170.reuse, R176 ;  /* 0x000000aa90b0723c */ /* 0x080fe200000018b0 */
[----:B------:R-:W1:Y:S01]  /*f0b0*/  LDSM.16.M88.4 R156, [R161+0x2400] ;  /* 0x00240000a19c783b */ /* 0x000e620000000200 */
[----:B------:R2:W-:Y:S06]  /*f0c0*/  MUFU.TANH R7, R130 ;  /* 0x0000008200077308 */ /* 0x0005ec0000002400 */
[----:B------:R-:W-:Y:S04]  /*f0d0*/  HMMA.16816.F32 R172, R132, R170, R172 ;  /* 0x000000aa84ac723c */ /* 0x000fe800000018ac */
[----:B------:R4:W-:Y:S01]  /*f0e0*/  MUFU.TANH R8, R129 ;  /* 0x0000008100087308 */ /* 0x0009e20000002400 */
[----:B------:R-:W-:Y:S01]  /*f0f0*/  FMUL.FTZ R118, R149, UR5 ;  /* 0x0000000595767c20 */ /* 0x000fe20008410000 */
[----:B------:R-:W-:Y:S01]  /*f100*/  FMUL.FTZ R5, R148, UR5 ;  /* 0x0000000594057c20 */ /* 0x000fe20008410000 */
[----:B------:R-:W-:Y:S01]  /*f110*/  FMUL.FTZ R6, R150, UR5 ;  /* 0x0000000596067c20 */ /* 0x000fe20008410000 */
[----:B------:R-:W-:Y:S01]  /*f120*/  FMUL.FTZ R126, R151, UR5 ;  /* 0x00000005977e7c20 */ /* 0x000fe20008410000 */
[-C--:B---3--:R-:W-:Y:S05]  /*f130*/  HMMA.16816.F32 R168, R140, R136.reuse, RZ ;  /* 0x000000888ca8723c */ /* 0x088fea00000018ff */
[----:B------:R3:W-:Y:S01]  /*f140*/  MUFU.TANH R9, R118 ;  /* 0x0000007600097308 */ /* 0x0007e20000002400 */
[----:B------:R-:W-:Y:S01]  /*f150*/  FMUL.FTZ R131, R178, UR5 ;  /* 0x00000005b2837c20 */ /* 0x000fe20008410000 */
[----:B------:R-:W-:Y:S01]  /*f160*/  FMUL.FTZ R122, R176, UR5 ;  /* 0x00000005b07a7c20 */ /* 0x000fe20008410000 */
[----:B------:R-:W-:Y:S07]  /*f170*/  HMMA.16816.F32 R148, R152, R136, RZ ;  /* 0x000000889894723c */ /* 0x000fee00000018ff */
[----:B------:R5:W-:Y:S01]  /*f180*/  MUFU.TANH R10, R126 ;  /* 0x0000007e000a7308 */ /* 0x000be20000002400 */
[----:B------:R-:W-:Y:S01]  /*f190*/  FMUL.FTZ R136, R175, UR5 ;  /* 0x00000005af887c20 */ /* 0x000fe20008410000 */
[----:B--2---:R-:W-:Y:S01]  /*f1a0*/  FMUL.FTZ R130, R172, UR5 ;  /* 0x00000005ac827c20 */ /* 0x004fe20008410000 */
[----:B----4-:R-:W-:Y:S01]  /*f1b0*/  FMUL.FTZ R129, R174, UR5 ;  /* 0x00000005ae817c20 */ /* 0x010fe20008410000 */
[C---:B------:R-:W-:Y:S06]  /*f1c0*/  HMMA.16816.F32 R76, R140.reuse, R80, RZ ;  /* 0x000000508c4c723c */ /* 0x040fec00000018ff */
[----:B------:R2:W-:Y:S01]  /*f1d0*/  MUFU.TANH R11, R122 ;  /* 0x0000007a000b7308 */ /* 0x0005e20000002400 */
[----:B---3--:R-:W-:Y:S02]  /*f1e0*/  FMUL.FTZ R118, R173, UR5 ;  /* 0x00000005ad767c20 */ /* 0x008fe40008410000 */
[----:B------:R-:W3:Y:S01]  /*f1f0*/  LDSM.16.M88.4 R172, [R163+0x2800] ;  /* 0x00280000a3ac783b */ /* 0x000ee20000000200 */
[----:B------:R-:W-:Y:S06]  /*f200*/  HMMA.16816.F32 R84, R140, R82, RZ ;  /* 0x000000528c54723c */ /* 0x000fec00000018ff */
[----:B------:R4:W-:Y:S01]  /*f210*/  MUFU.TANH R18, R136 ;  /* 0x0000008800127308 */ /* 0x0009e20000002400 */
[----:B-----5:R-:W-:Y:S01]  /*f220*/  FMUL.FTZ R126, R177, UR5 ;  /* 0x00000005b17e7c20 */ /* 0x020fe20008410000 */
[-C--:B-1----:R-:W-:Y:S08]  /*f230*/  HMMA.16816.F32 R168, R144, R156.reuse, R168 ;  /* 0x0000009c90a8723c */ /* 0x082ff000000018a8 */
[----:B------:R-:W-:Y:S01]  /*f240*/  MUFU.TANH R13, R130 ;  /* 0x00000082000d7308 */ /* 0x000fe20000002400 */
[----:B--2---:R-:W-:Y:S01]  /*f250*/  FMUL.FTZ R122, R179, UR5 ;  /* 0x00000005b37a7c20 */ /* 0x004fe20008410000 */
[----:B------:R-:W-:Y:S08]  /*f260*/  HMMA.16816.F32 R148, R132, R156, R148 ;  /* 0x0000009c8494723c */ /* 0x000ff00000001894 */
[----:B------:R1:W-:Y:S01]  /*f270*/  MUFU.TANH R14, R129 ;  /* 0x00000081000e7308 */ /* 0x0003e20000002400 */
[-C--:B------:R-:W-:Y:S09]  /*f280*/  HMMA.16816.F32 R176, R140, R138.reuse, RZ ;  /* 0x0000008a8cb0723c */ /* 0x080ff200000018ff */
[----:B------:R2:W-:Y:S01]  /*f290*/  MUFU.TANH R16, R122 ;  /* 0x0000007a00107308 */ /* 0x0005e20000002400 */
[C---:B----4-:R-:W-:Y:S09]  /*f2a0*/  HMMA.16816.F32 R136, R152.reuse, R138, RZ ;  /* 0x0000008a9888723c */ /* 0x050ff200000018ff */
[----:B------:R4:W-:Y:S01]  /*f2b0*/  MUFU.TANH R12, R131 ;  /* 0x00000083000c7308 */ /* 0x0009e20000002400 */
[----:B-1----:R-:W-:Y:S01]  /*f2c0*/  FMUL.FTZ R129, R170, UR5 ;  /* 0x00000005aa817c20 */ /* 0x002fe20008410000 */
[----:B------:R-:W-:Y:S01]  /*f2d0*/  FMUL.FTZ R130, R148, UR5 ;  /* 0x0000000594827c20 */ /* 0x000fe20008410000 */
[----:B---3--:R-:W-:Y:S07]  /*f2e0*/  HMMA.16816.F32 R48, R152, R174, RZ ;  /* 0x000000ae9830723c */ /* 0x008fee00000018ff */
[----:B------:R1:W-:Y:S01]  /*f2f0*/  MUFU.TANH R20, R129 ;  /* 0x0000008100147308 */ /* 0x0003e20000002400 */
[----:B--2---:R-:W-:Y:S01]  /*f300*/  FMUL.FTZ R122, R169, UR5 ;  /* 0x00000005a97a7c20 */ /* 0x004fe20008410000 */
[-C--:B------:R-:W-:Y:S08]  /*f310*/  HMMA.16816.F32 R176, R144, R158.reuse, R176 ;  /* 0x0000009e90b0723c */ /* 0x080ff000000018b0 */
[----:B------:R2:W-:Y:S01]  /*f320*/  MUFU.TANH R21, R130 ;  /* 0x0000008200157308 */ /* 0x0005e20000002400 */
[----:B----4-:R-:W-:Y:S01]  /*f330*/  FMUL.FTZ R131, R168, UR5 ;  /* 0x00000005a8837c20 */ /* 0x010fe20008410000 */
[----:B------:R-:W-:Y:S08]  /*f340*/  HMMA.16816.F32 R136, R132, R158, R136 ;  /* 0x0000009e8488723c */ /* 0x000ff00000001888 */
[----:B------:R3:W-:Y:S01]  /*f350*/  MUFU.TANH R23, R122 ;  /* 0x0000007a00177308 */ /* 0x0007e20000002400 */
[----:B-1----:R-:W-:Y:S02]  /*f360*/  FMUL.FTZ R129, R171, UR5 ;  /* 0x00000005ab817c20 */ /* 0x002fe40008410000 */
[----:B------:R-:W1:Y:S01]  /*f370*/  LDSM.16.M88.4 R168, [R161+0x2800] ;  /* 0x00280000a1a8783b */ /* 0x000e620000000200 */
[C---:B------:R-:W-:Y:S06]  /*f380*/  HMMA.16816.F32 R156, R140.reuse, R172, RZ ;  /* 0x000000ac8c9c723c */ /* 0x040fec00000018ff */
[----:B------:R4:W-:Y:S02]  /*f390*/  MUFU.TANH R15, R126 ;  /* 0x0000007e000f7308 */ /* 0x0009e40000002400 */
[C---:B------:R-:W-:Y:S08]  /*f3a0*/  HMMA.16816.F32 R52, R140.reuse, R174, RZ ;  /* 0x000000ae8c34723c */ /* 0x040ff000000018ff */
[----:B------:R5:W-:Y:S01]  /*f3b0*/  MUFU.TANH R17, R118 ;  /* 0x0000007600117308 */ /* 0x000be20000002400 */
[----:B--2---:R-:W-:Y:S01]  /*f3c0*/  FMUL.FTZ R130, R136, UR5 ;  /* 0x0000000588827c20 */ /* 0x004fe20008410000 */
[----:B---3--:R-:W-:Y:S01]  /*f3d0*/  FMUL.FTZ R122, R178, UR5 ;  /* 0x00000005b27a7c20 */ /* 0x008fe20008410000 */
[C---:B------:R-:W-:Y:S07]  /*f3e0*/  HMMA.16816.F32 R100, R140.reuse, R98, RZ ;  /* 0x000000628c64723c */ /* 0x040fee00000018ff */
[----:B------:R2:W-:Y:S01]  /*f3f0*/  MUFU.TANH R24, R129 ;  /* 0x0000008100187308 */ /* 0x0005e20000002400 */
[----:B----4-:R-:W-:Y:S01]  /*f400*/  FMUL.FTZ R126, R150, UR5 ;  /* 0x00000005967e7c20 */ /* 0x010fe20008410000 */
[----:B------:R-:W-:Y:S08]  /*f410*/  HMMA.16816.F32 R104, R140, R112, RZ ;  /* 0x000000708c68723c */ /* 0x000ff000000018ff */
[----:B------:R3:W-:Y:S01]  /*f420*/  MUFU.TANH R28, R122 ;  /* 0x0000007a001c7308 */ /* 0x0007e20000002400 */
[----:B-----5:R-:W-:Y:S01]  /*f430*/  FMUL.FTZ R118, R149, UR5 ;  /* 0x0000000595767c20 */ /* 0x020fe20008410000 */
[C---:B------:R-:W-:Y:S08]  /*f440*/  HMMA.16816.F32 R76, R144.reuse, R88, R76 ;  /* 0x00000058904c723c */ /* 0x040ff0000000184c */
[----:B------:R4:W-:Y:S01]  /*f450*/  MUFU.TANH R29, R130 ;  /* 0x00000082001d7308 */ /* 0x0009e20000002400 */
[----:B--2---:R-:W-:Y:S01]  /*f460*/  FMUL.FTZ R129, R138, UR5 ;  /* 0x000000058a817c20 */ /* 0x004fe20008410000 */
[C---:B-1----:R-:W-:Y:S08]  /*f470*/  HMMA.16816.F32 R156, R144.reuse, R168, R156 ;  /* 0x000000a8909c723c */ /* 0x042ff0000000189c */
[----:B------:R1:W-:Y:S01]  /*f480*/  MUFU.TANH R22, R126 ;  /* 0x0000007e00167308 */ /* 0x0003e20000002400 */
[----:B---3--:R-:W-:Y:S01]  /*f490*/  FMUL.FTZ R122, R137, UR5 ;  /* 0x00000005897a7c20 */ /* 0x008fe20008410000 */
[----:B------:R-:W-:Y:S08]  /*f4a0*/  HMMA.16816.F32 R84, R144, R90, R84 ;  /* 0x0000005a9054723c */ /* 0x000ff00000001854 */
[----:B------:R2:W-:Y:S01]  /*f4b0*/  MUFU.TANH R25, R118 ;  /* 0x0000007600197308 */ /* 0x0005e20000002400 */
[----:B----4-:R-:W-:Y:S02]  /*f4c0*/  FMUL.FTZ R130, R139, UR5 ;  /* 0x000000058b827c20 */ /* 0x010fe40008410000 */
[----:B------:R-:W3:Y:S01]  /*f4d0*/  LDSM.16.M88.4 R136, [R163+0x2c00] ;  /* 0x002c0000a388783b */ /* 0x000ee20000000200 */
[----:B------:R-:W-:Y:S06]  /*f4e0*/  HMMA.16816.F32 R108, R140, R96, RZ ;  /* 0x000000608c6c723c */ /* 0x000fec00000018ff */
[----:B------:R4:W-:Y:S01]  /*f4f0*/  MUFU.TANH R19, R131 ;  /* 0x0000008300137308 */ /* 0x0009e20000002400 */
[----:B------:R-:W-:Y:S01]  /*f500*/  FMUL.FTZ R39, R157, UR5 ;  /* 0x000000059d277c20 */ /* 0x000fe20008410000 */
[----:B------:R-:W-:Y:S01]  /*f510*/  FMUL.FTZ R40, R159, UR5 ;  /* 0x000000059f287c20 */ /* 0x000fe20008410000 */
[----:B-1----:R-:W-:Y:S01]  /*f520*/  FMUL.FTZ R126, R176, UR5 ;  /* 0x00000005b07e7c20 */ /* 0x002fe20008410000 */
[-C--:B------:R-:W-:Y:S06]  /*f530*/  HMMA.16816.F32 R48, R132, R170.reuse, R48 ;  /* 0x000000aa8430723c */ /* 0x080fec0000001830 */
[----:B------:R1:W-:Y:S01]  /*f540*/  MUFU.TANH R27, R126 ;  /* 0x0000007e001b7308 */ /* 0x0003e20000002400 */
[----:B--2---:R-:W-:Y:S01]  /*f550*/  FMUL.FTZ R118, R177, UR5 ;  /* 0x00000005b1767c20 */ /* 0x004fe20008410000 */
[----:B------:R-:W-:Y:S08]  /*f560*/  HMMA.16816.F32 R52, R144, R170, R52 ;  /* 0x000000aa9034723c */ /* 0x000ff00000001834 */
[----:B------:R2:W-:Y:S01]  /*f570*/  MUFU.TANH R30, R129 ;  /* 0x00000081001e7308 */ /* 0x0005e20000002400 */
[----:B----4-:R-:W-:Y:S02]  /*f580*/  FMUL.FTZ R131, R151, UR5 ;  /* 0x0000000597837c20 */ /* 0x010fe40008410000 */
[----:B------:R-:W-:Y:S07]  /*f590*/  HMMA.16816.F32 R148, R152, R172, RZ ;  /* 0x000000ac9894723c */ /* 0x000fee00000018ff */
[----:B------:R4:W-:Y:S01]  /*f5a0*/  MUFU.TANH R31, R118 ;  /* 0x00000076001f7308 */ /* 0x0009e20000002400 */
[----:B-1----:R-:W-:Y:S01]  /*f5b0*/  FMUL.FTZ R126, R179, UR5 ;  /* 0x00000005b37e7c20 */ /* 0x002fe20008410000 */
[----:B------:R-:W-:Y:S01]  /*f5c0*/  FMUL.FTZ R45, R48, UR5 ;  /* 0x00000005302d7c20 */ /* 0x000fe20008410000 */
[----:B------:R-:W-:Y:S01]  /*f5d0*/  FMUL.FTZ R46, R50, UR5 ;  /* 0x00000005322e7c20 */ /* 0x000fe20008410000 */
[----:B------:R-:W-:Y:S01]  /*f5e0*/  FMUL.FTZ R49, R49, UR5 ;  /* 0x0000000531317c20 */ /* 0x000fe20008410000 */
[----:B------:R-:W-:Y:S05]  /*f5f0*/  FMUL.FTZ R50, R51, UR5 ;  /* 0x0000000533327c20 */ /* 0x000fea0008410000 */
[----:B------:R1:W-:Y:S01]  /*f600*/  MUFU.TANH R32, R126 ;  /* 0x0000007e00207308 */ /* 0x0003e20000002400 */
[----:B--2---:R-:W-:Y:S01]  /*f610*/  FMUL.FTZ R129, R156, UR5 ;  /* 0x000000059c817c20 */ /* 0x004fe20008410000 */
[----:B------:R-:W-:Y:S01]  /*f620*/  FMUL.FTZ R48, R55, UR5 ;  /* 0x0000000537307c20 */ /* 0x000fe20008410000 */
[-C--:B---3--:R-:W-:Y:S03]  /*f630*/  HMMA.16816.F32 R60, R140, R136.reuse, RZ ;  /* 0x000000888c3c723c */ /* 0x088fe600000018ff */
[----:B------:R-:W-:Y:S01]  /*f640*/  FMUL.FTZ R43, R52, UR5 ;  /* 0x00000005342b7c20 */ /* 0x000fe20008410000 */
[----:B------:R-:W-:Y:S03]  /*f650*/  FMUL.FTZ R44, R54, UR5 ;  /* 0x00000005362c7c20 */ /* 0x000fe60008410000 */
[----:B------:R-:W-:Y:S01]  /*f660*/  MUFU.TANH R26, R131 ;  /* 0x00000083001a7308 */ /* 0x000fe20000002400 */
[----:B----4-:R-:W-:Y:S01]  /*f670*/  FMUL.FTZ R118, R158, UR5 ;  /* 0x000000059e767c20 */ /* 0x010fe20008410000 */
[----:B------:R-:W-:Y:S01]  /*f680*/  FMUL.FTZ R47, R53, UR5 ;  /* 0x00000005352f7c20 */ /* 0x000fe20008410000 */
[----:B------:R-:W-:Y:S01]  /*f690*/  LDSM.16.M88.4 R156, [R161+0x3400] ;  /* 0x00340000a19c783b */ /* 0x000fe20000000200 */
[----:B------:R-:W-:Y:S06]  /*f6a0*/  HMMA.16816.F32 R56, R152, R136, RZ ;  /* 0x000000889838723c */ /* 0x000fec00000018ff */
[----:B------:R-:W-:Y:S01]  /*f6b0*/  MUFU.TANH R34, R130 ;  /* 0x0000008200227308 */ /* 0x000fe20000002400 */
[----:B-1----:R-:W1:Y:S01]  /*f6c0*/  LDSM.16.M88.4 R124, [R163+0x3400] ;  /* 0x00340000a37c783b */ /* 0x002e620000000200 */
[-C--:B------:R-:W-:Y:S08]  /*f6d0*/  HMMA.16816.F32 R68, R140, R138.reuse, RZ ;  /* 0x0000008a8c44723c */ /* 0x080ff000000018ff */
[----:B------:R2:W-:Y:S01]  /*f6e0*/  MUFU.TANH R35, R129 ;  /* 0x0000008100237308 */ /* 0x0005e20000002400 */
[----:B------:R-:W-:Y:S09]  /*f6f0*/  HMMA.16816.F32 R64, R152, R138, RZ ;  /* 0x0000008a9840723c */ /* 0x000ff200000018ff */
[----:B------:R3:W-:Y:S01]  /*f700*/  MUFU.TANH R36, R118 ;  /* 0x0000007600247308 */ /* 0x0007e20000002400 */
[-C--:B------:R-:W-:Y:S09]  /*f710*/  HMMA.16816.F32 R60, R144, R72.reuse, R60 ;  /* 0x00000048903c723c */ /* 0x080ff2000000183c */
[----:B------:R4:W-:Y:S01]  /*f720*/  MUFU.TANH R33, R122 ;  /* 0x0000007a00217308 */ /* 0x0009e20000002400 */
[----:B--2---:R-:W2:Y:S01]  /*f730*/  LDSM.16.M88.4 R128, [R161+0x3800] ;  /* 0x00380000a180783b */ /* 0x004ea20000000200 */
[----:B------:R-:W-:Y:S08]  /*f740*/  HMMA.16816.F32 R56, R132, R72, R56 ;  /* 0x000000488438723c */ /* 0x000ff00000001838 */
[----:B------:R-:W5:Y:S01]  /*f750*/  MUFU.TANH R0, R0 ;  /* 0x0000000000007308 */ /* 0x000f620000002400 */
[----:B---3--:R-:W3:Y:S01]  /*f760*/  LDSM.16.M88.4 R116, [R161+0x3c00] ;  /* 0x003c0000a174783b */ /* 0x008ee20000000200 */
[----:B------:R-:W-:Y:S08]  /*f770*/  DEPBAR.LE SB0, 0x0 ;  /* 0x000080000000791a */ /* 0x000ff00000000000 */
[----:B------:R-:W5:Y:S01]  /*f780*/  MUFU.TANH R4, R4 ;  /* 0x0000000400047308 */ /* 0x000f620000002400 */
[----:B------:R-:W-:Y:S01]  /*f790*/  BAR.SYNC.DEFER_BLOCKING 0x0 ;  /* 0x0000000000007b1d */ /* 0x000fe20000010000 */
[-C--:B------:R-:W-:Y:S05]  /*f7a0*/  HMMA.16816.F32 R68, R144, R74.reuse, R68 ;  /* 0x0000004a9044723c */ /* 0x080fea0000001844 */
[----:B------:R-:W-:Y:S03]  /*f7b0*/  FMUL.FTZ R55, R61, UR5 ;  /* 0x000000053d377c20 */ /* 0x000fe60008410000 */
[----:B------:R-:W5:Y:S01]  /*f7c0*/  MUFU.TANH R5, R5 ;  /* 0x0000000500057308 */ /* 0x000f620000002400 */
[----:B------:R-:W-:Y:S01]  /*f7d0*/  FMUL.FTZ R51, R60, UR5 ;  /* 0x000000053c337c20 */ /* 0x000fe20008410000 */
[----:B------:R-:W-:Y:S04]  /*f7e0*/  HMMA.16816.F32 R64, R132, R74, R64 ;  /* 0x0000004a8440723c */ /* 0x000fe80000001840 */
[----:B------:R-:W-:Y:S01]  /*f7f0*/  FMUL.FTZ R52, R62, UR5 ;  /* 0x000000053e347c20 */ /* 0x000fe20008410000 */
[----:B------:R-:W-:Y:S03]  /*f800*/  FMUL.FTZ R53, R56, UR5 ;  /* 0x0000000538357c20 */ /* 0x000fe60008410000 */
[----:B------:R-:W5:Y:S01]  /*f810*/  MUFU.TANH R6, R6 ;  /* 0x0000000600067308 */ /* 0x000f620000002400 */
[----:B------:R-:W-:Y:S01]  /*f820*/  FMUL.FTZ R54, R58, UR5 ;  /* 0x000000053a367c20 */ /* 0x000fe20008410000 */
[----:B------:R-:W-:Y:S03]  /*f830*/  HMMA.16816.F32 R72, R152, R80, RZ ;  /* 0x000000509848723c */ /* 0x000fe600000018ff */
[----:B------:R-:W-:Y:S01]  /*f840*/  FMUL.FTZ R56, R63, UR5 ;  /* 0x000000053f387c20 */ /* 0x000fe20008410000 */
[----:B------:R-:W-:Y:S01]  /*f850*/  FMUL.FTZ R57, R57, UR5 ;  /* 0x0000000539397c20 */ /* 0x000fe20008410000 */
[----:B------:R-:W-:Y:S03]  /*f860*/  FMUL.FTZ R58, R59, UR5 ;  /* 0x000000053b3a7c20 */ /* 0x000fe60008410000 */
[----:B------:R-:W-:Y:S01]  /*f870*/  MUFU.TANH R39, R39 ;  /* 0x0000002700277308 */ /* 0x000fe20000002400 */
[----:B------:R-:W-:Y:S01]  /*f880*/  FMUL.FTZ R59, R68, UR5 ;  /* 0x00000005443b7c20 */ /* 0x000fe20008410000 */
[----:B------:R-:W-:Y:S05]  /*f890*/  HMMA.16816.F32 R148, R132, R168, R148 ;  /* 0x000000a88494723c */ /* 0x000fea0000001894 */
[----:B------:R-:W-:Y:S03]  /*f8a0*/  FMUL.FTZ R61, R64, UR5 ;  /* 0x00000005403d7c20 */ /* 0x000fe60008410000 */
[----:B------:R-:W-:Y:S01]  /*f8b0*/  MUFU.TANH R40, R40 ;  /* 0x0000002800287308 */ /* 0x000fe20000002400 */
        /* <DEDUP_REMOVED lines=11> */
[----:B------:R-:W-:Y:S01]  /*f970*/  FMUL.FTZ R41, R149, UR5 ;  /* 0x0000000595297c20 */ /* 0x000fe20008410000 */
[----:B------:R-:W-:Y:S01]  /*f980*/  FMUL.FTZ R42, R151, UR5 ;  /* 0x00000005972a7c20 */ /* 0x000fe20008410000 */
[----:B-1----:R-:W-:Y:S03]  /*f990*/  HMMA.16816.F32 R92, R140, R124, RZ ;  /* 0x0000007c8c5c723c */ /* 0x002fe600000018ff */
[----:B------:R-:W-:Y:S03]  /*f9a0*/  FMUL.FTZ R65, R65, UR5 ;  /* 0x0000000541417c20 */ /* 0x000fe60008410000 */
[----:B------:R-:W1:Y:S01]  /*f9b0*/  MUFU.TANH R37, R37 ;  /* 0x0000002500257308 */ /* 0x000e620000002400 */
[----:B------:R-:W-:Y:S01]  /*f9c0*/  FMUL.FTZ R66, R67, UR5 ;  /* 0x0000000543427c20 */ /* 0x000fe20008410000 */
[----:B------:R-:W-:Y:S01]  /*f9d0*/  FMUL.FTZ R67, R76, UR5 ;  /* 0x000000054c437c20 */ /* 0x000fe20008410000 */
[----:B------:R-:W-:Y:S01]  /*f9e0*/  FMUL.FTZ R68, R78, UR5 ;  /* 0x000000054e447c20 */ /* 0x000fe20008410000 */
[----:B------:R-:W-:Y:S06]  /*f9f0*/  HMMA.16816.F32 R80, R132, R90, R80 ;  /* 0x0000005a8450723c */ /* 0x000fec0000001850 */
[----:B------:R-:W1:Y:S01]  /*fa00*/  MUFU.TANH R38, R38 ;  /* 0x0000002600267308 */ /* 0x000e620000002400 */
[----:B------:R-:W-:Y:S01]  /*fa10*/  FMUL.FTZ R69, R72, UR5 ;  /* 0x0000000548457c20 */ /* 0x000fe20008410000 */
[----:B------:R-:W-:Y:S01]  /*fa20*/  FMUL.FTZ R70, R74, UR5 ;  /* 0x000000054a467c20 */ /* 0x000fe20008410000 */
[----:B------:R-:W-:Y:S01]  /*fa30*/  FMUL.FTZ R72, R79, UR5 ;  /* 0x000000054f487c20 */ /* 0x000fe20008410000 */
[----:B------:R-:W-:Y:S03]  /*fa40*/  HMMA.16816.F32 R88, R152, R124, RZ ;  /* 0x0000007c9858723c */ /* 0x000fe600000018ff */
[----:B------:R-:W-:Y:S03]  /*fa50*/  FMUL.FTZ R73, R73, UR5 ;  /* 0x0000000549497c20 */ /* 0x000fe60008410000 */
[----:B------:R-:W1:Y:S01]  /*fa60*/  MUFU.TANH R41, R41 ;  /* 0x0000002900297308 */ /* 0x000e620000002400 */
[----:B------:R-:W-:Y:S01]  /*fa70*/  FMUL.FTZ R74, R75, UR5 ;  /* 0x000000054b4a7c20 */ /* 0x000fe20008410000 */
[----:B------:R-:W-:Y:S01]  /*fa80*/  FMUL.FTZ R75, R84, UR5 ;  /* 0x00000005544b7c20 */ /* 0x000fe20008410000 */
[----:B------:R-:W-:Y:S01]  /*fa90*/  FMUL.FTZ R76, R86, UR5 ;  /* 0x00000005564c7c20 */ /* 0x000fe20008410000 */
[-C--:B------:R-:W-:Y:S03]  /*faa0*/  HMMA.16816.F32 R148, R140, R126.reuse, RZ ;  /* 0x0000007e8c94723c */ /* 0x080fe600000018ff */
[----:B------:R-:W-:Y:S03]  /*fab0*/  FMUL.FTZ R77, R80, UR5 ;  /* 0x00000005504d7c20 */ /* 0x000fe60008410000 */
[----:B------:R-:W1:Y:S01]  /*fac0*/  MUFU.TANH R42, R42 ;  /* 0x0000002a002a7308 */ /* 0x000e620000002400 */
[----:B------:R-:W-:Y:S01]  /*fad0*/  FMUL.FTZ R80, R87, UR5 ;  /* 0x0000000557507c20 */ /* 0x000fe20008410000 */
[----:B------:R-:W-:Y:S01]  /*fae0*/  FMUL.FTZ R78, R82, UR5 ;  /* 0x00000005524e7c20 */ /* 0x000fe20008410000 */
[----:B------:R-:W-:Y:S01]  /*faf0*/  FMUL.FTZ R79, R85, UR5 ;  /* 0x00000005554f7c20 */ /* 0x000fe20008410000 */
[C---:B------:R-:W-:Y:S02]  /*fb00*/  HMMA.16816.F32 R124, R152.reuse, R126, RZ ;  /* 0x0000007e987c723c */ /* 0x040fe400000018ff */
[----:B------:R-:W-:Y:S01]  /*fb10*/  FMUL.FTZ R81, R81, UR5 ;  /* 0x0000000551517c20 */ /* 0x000fe20008410000 */
[----:B------:R-:W-:Y:S03]  /*fb20*/  FMUL.FTZ R82, R83, UR5 ;  /* 0x0000000553527c20 */ /* 0x000fe60008410000 */
[----:B------:R-:W1:Y:S02]  /*fb30*/  MUFU.TANH R45, R45 ;  /* 0x0000002d002d7308 */ /* 0x000e640000002400 */
[----:B------:R-:W-:Y:S08]  /*fb40*/  HMMA.16816.F32 R136, R152, R96, RZ ;  /* 0x000000609888723c */ /* 0x000ff000000018ff */
[----:B------:R-:W1:Y:S01]  /*fb50*/  MUFU.TANH R46, R46 ;  /* 0x0000002e002e7308 */ /* 0x000e620000002400 */
[----:B------:R-:W-:Y:S09]  /*fb60*/  HMMA.16816.F32 R140, R140, R114, RZ ;  /* 0x000000728c8c723c */ /* 0x000ff200000018ff */
[----:B------:R-:W1:Y:S01]  /*fb70*/  MUFU.TANH R47, R47 ;  /* 0x0000002f002f7308 */ /* 0x000e620000002400 */
[C---:B------:R-:W-:Y:S09]  /*fb80*/  HMMA.16816.F32 R96, R152.reuse, R98, RZ ;  /* 0x000000629860723c */ /* 0x040ff200000018ff */
[----:B------:R-:W1:Y:S01]  /*fb90*/  MUFU.TANH R48, R48 ;  /* 0x0000003000307308 */ /* 0x000e620000002400 */
[C---:B----4-:R-:W-:Y:S09]  /*fba0*/  HMMA.16816.F32 R120, R152.reuse, R112, RZ ;  /* 0x000000709878723c */ /* 0x050ff200000018ff */
[----:B------:R-:W4:Y:S01]  /*fbb0*/  MUFU.TANH R49, R49 ;  /* 0x0000003100317308 */ /* 0x000f220000002400 */
[----:B------:R-:W-:Y:S09]  /*fbc0*/  HMMA.16816.F32 R112, R152, R114, RZ ;  /* 0x000000729870723c */ /* 0x000ff200000018ff */
[----:B------:R-:W4:Y:S01]  /*fbd0*/  MUFU.TANH R50, R50 ;  /* 0x0000003200327308 */ /* 0x000f220000002400 */
[C---:B--2---:R-:W-:Y:S09]  /*fbe0*/  HMMA.16816.F32 R100, R144.reuse, R130, R100 ;  /* 0x000000829064723c */ /* 0x044ff20000001864 */
[----:B------:R-:W2:Y:S01]  /*fbf0*/  MUFU.TANH R51, R51 ;  /* 0x0000003300337308 */ /* 0x000ea20000002400 */
[C---:B---3--:R-:W-:Y:S09]  /*fc00*/  HMMA.16816.F32 R104, R144.reuse, R116, R104 ;  /* 0x000000749068723c */ /* 0x048ff20000001868 */
[----:B------:R-:W3:Y:S01]  /*fc10*/  MUFU.TANH R52, R52 ;  /* 0x0000003400347308 */ /* 0x000ee20000002400 */
[----:B------:R-:W-:Y:S09]  /*fc20*/  HMMA.16816.F32 R92, R144, R156, R92 ;  /* 0x0000009c905c723c */ /* 0x000ff2000000185c */
[----:B------:R-:W3:Y:S01]  /*fc30*/  MUFU.TANH R53, R53 ;  /* 0x0000003500357308 */ /* 0x000ee20000002400 */
[----:B------:R-:W-:Y:S09]  /*fc40*/  HMMA.16816.F32 R124, R132, R158, R124 ;  /* 0x0000009e847c723c */ /* 0x000ff2000000187c */
[----:B------:R-:W3:Y:S01]  /*fc50*/  MUFU.TANH R54, R54 ;  /* 0x0000003600367308 */ /* 0x000ee20000002400 */
[-C--:B------:R-:W-:Y:S09]  /*fc60*/  HMMA.16816.F32 R108, R144, R128.reuse, R108 ;  /* 0x00000080906c723c */ /* 0x080ff2000000186c */
[----:B------:R-:W3:Y:S01]  /*fc70*/  MUFU.TANH R55, R55 ;  /* 0x0000003700377308 */ /* 0x000ee20000002400 */
[----:B------:R-:W-:Y:S01]  /*fc80*/  FMUL.FTZ R87, R93, UR5 ;  /* 0x000000055d577c20 */ /* 0x000fe20008410000 */
[----:B------:R-:W-:Y:S01]  /*fc90*/  FMUL.FTZ R83, R92, UR5 ;  /* 0x000000055c537c20 */ /* 0x000fe20008410000 */
[----:B------:R-:W-:Y:S01]  /*fca0*/  FMUL.FTZ R84, R94, UR5 ;  /* 0x000000055e547c20 */ /* 0x000fe20008410000 */
[C---:B------:R-:W-:Y:S06]  /*fcb0*/  HMMA.16816.F32 R136, R132.reuse, R128, R136 ;  /* 0x000000808488723c */ /* 0x040fec0000001888 */
[----:B------:R-:W3:Y:S01]  /*fcc0*/  MUFU.TANH R56, R56 ;  /* 0x0000003800387308 */ /* 0x000ee20000002400 */
[----:B------:R-:W-:Y:S01]  /*fcd0*/  FMUL.FTZ R93, R124, UR5 ;  /* 0x000000057c5d7c20 */ /* 0x000fe20008410000 */
[----:B------:R-:W-:Y:S01]  /*fce0*/  FMUL.FTZ R124, R107, UR5 ;  /* 0x000000056b7c7c20 */ /* 0x000fe20008410000 */
[----:B------:R-:W-:Y:S01]  /*fcf0*/  IADD3 R107, PT, PT, R190, 0x8, RZ ;  /* 0x00000008be6b7810 */ /* 0x000fe20007ffe0ff */
[C---:B------:R-:W-:Y:S03]  /*fd00*/  HMMA.16816.F32 R88, R132.reuse, R156, R88 ;  /* 0x0000009c8458723c */ /* 0x040fe60000001858 */
[----:B------:R-:W-:Y:S03]  /*fd10*/  I2FP.F32.U32 R107, R107 ;  /* 0x0000006b006b7245 */ /* 0x000fe60000201000 */
[----:B------:R-:W3:Y:S01]  /*fd20*/  MUFU.TANH R57, R57 ;  /* 0x0000003900397308 */ /* 0x000ee20000002400 */
[----:B------:R-:W-:Y:S01]  /*fd30*/  FMUL.FTZ R109, R109, UR5 ;  /* 0x000000056d6d7c20 */ /* 0x000fe20008410000 */
[----:B------:R-:W-:Y:S01]  /*fd40*/  FMUL.FTZ R94, R126, UR5 ;  /* 0x000000057e5e7c20 */ /* 0x000fe20008410000 */
[----:B------:R-:W-:Y:S01]  /*fd50*/  FMUL.FTZ R126, R110, UR5 ;  /* 0x000000056e7e7c20 */ /* 0x000fe20008410000 */
[C---:B------:R-:W-:Y:S03]  /*fd60*/  HMMA.16816.F32 R128, R132.reuse, R130, R96 ;  /* 0x000000828480723c */ /* 0x040fe60000001860 */
[----:B------:R-:W-:Y:S03]  /*fd70*/  FMUL.FTZ R99, R108, UR5 ;  /* 0x000000056c637c20 */ /* 0x000fe60008410000 */
[----:B------:R-:W3:Y:S01]  /*fd80*/  MUFU.TANH R58, R58 ;  /* 0x0000003a003a7308 */ /* 0x000ee20000002400 */
[----:B------:R-:W-:Y:S01]  /*fd90*/  FMUL.FTZ R108, R111, UR5 ;  /* 0x000000056f6c7c20 */ /* 0x000fe20008410000 */
[----:B------:R-:W-:Y:S01]  /*fda0*/  FMUL.FTZ R97, R125, UR5 ;  /* 0x000000057d617c20 */ /* 0x000fe20008410000 */
[----:B------:R-:W-:Y:S01]  /*fdb0*/  FMUL.FTZ R125, R137, UR5 ;  /* 0x00000005897d7c20 */ /* 0x000fe20008410000 */
[----:B------:R-:W-:Y:S03]  /*fdc0*/  HMMA.16816.F32 R120, R132, R116, R120 ;  /* 0x000000748478723c */ /* 0x000fe60000001878 */
[----:B------:R-:W-:Y:S03]  /*fdd0*/  FMUL.FTZ R116, R106, UR5 ;  /* 0x000000056a747c20 */ /* 0x000fe60008410000 */
[----:B------:R-:W3:Y:S01]  /*fde0*/  MUFU.TANH R59, R59 ;  /* 0x0000003b003b7308 */ /* 0x000ee20000002400 */
[----:B------:R-:W-:Y:S01]  /*fdf0*/  IADD3 R106, PT, PT, R190, 0x9, RZ ;  /* 0x00000009be6a7810 */ /* 0x000fe20007ffe0ff */
[----:B------:R-:W-:Y:S01]  /*fe00*/  FMUL.FTZ R117, R100, UR5 ;  /* 0x0000000564757c20 */ /* 0x000fe20008410000 */
[----:B------:R-:W-:Y:S01]  /*fe10*/  FMUL.FTZ R85, R88, UR5 ;  /* 0x0000000558557c20 */ /* 0x000fe20008410000 */
[-C--:B------:R-:W-:Y:S06]  /*fe20*/  HMMA.16816.F32 R140, R144, R118.reuse, R140 ;  /* 0x00000076908c723c */ /* 0x080fec000000188c */
[----:B------:R-:W3:Y:S01]  /*fe30*/  MUFU.TANH R60, R60 ;  /* 0x0000003c003c7308 */ /* 0x000ee20000002400 */
[----:B------:R-:W-:Y:S01]  /*fe40*/  I2FP.F32.U32 R165, R106 ;  /* 0x0000006a00a57245 */ /* 0x000fe20000201000 */
[----:B------:R-:W-:Y:S01]  /*fe50*/  FMUL.FTZ R86, R90, UR5 ;  /* 0x000000055a567c20 */ /* 0x000fe20008410000 */
[C---:B------:R-:W-:Y:S01]  /*fe60*/  IADD3 R106, PT, PT, R190.reuse, 0x11, RZ ;  /* 0x00000011be6a7810 */ /* 0x040fe20007ffe0ff */
[----:B------:R-:W-:Y:S06]  /*fe70*/  HMMA.16816.F32 R132, R132, R118, R112 ;  /* 0x000000768484723c */ /* 0x000fec0000001870 */
[----:B------:R-:W3:Y:S01]  /*fe80*/  MUFU.TANH R61, R61 ;  /* 0x0000003d003d7308 */ /* 0x000ee20000002400 */
[----:B------:R-:W-:Y:S01]  /*fe90*/  FMUL.FTZ R112, R103, UR5 ;  /* 0x0000000567707c20 */ /* 0x000fe20008410000 */
[----:B------:R-:W-:Y:S01]  /*fea0*/  FMUL.FTZ R119, R105, UR5 ;  /* 0x0000000569777c20 */ /* 0x000fe20008410000 */
[----:B------:R-:W-:Y:S01]  /*feb0*/  IADD3 R105, PT, PT, R190, 0x1, RZ ;  /* 0x00000001be697810 */ /* 0x000fe20007ffe0ff */
[----:B------:R-:W-:Y:S01]  /*fec0*/  FMUL.FTZ R115, R104, UR5 ;  /* 0x0000000568737c20 */ /* 0x000fe20008410000 */
[----:B------:R-:W-:Y:S01]  /*fed0*/  I2FP.F32.U32 R103, R190 ;  /* 0x000000be00677245 */ /* 0x000fe20000201000 */
[----:B------:R-:W-:Y:S04]  /*fee0*/  HMMA.16816.F32 R148, R144, R158, R148 ;  /* 0x0000009e9094723c */ /* 0x000fe80000001894 */
[----:B------:R1:W-:Y:S01]  /*fef0*/  MUFU.TANH R104, R108 ;  /* 0x0000006c00687308 */ /* 0x0003e20000002400 */
[----:B------:R-:W-:Y:S01]  /*ff00*/  I2FP.F32.U32 R105, R105 ;  /* 0x0000006900697245 */ /* 0x000fe20000201000 */
[CC--:B-----5:R-:W-:Y:S01]  /*ff10*/  FFMA.FTZ R0, R180.reuse, R103.reuse, R0 ;  /* 0x00000067b4007223 */ /* 0x0e0fe20000010000 */
[CC--:B------:R-:W-:Y:S01]  /*ff20*/  FFMA.FTZ R4, R180.reuse, R103.reuse, R4 ;  /* 0x00000067b4047223 */ /* 0x0c0fe20000010004 */
[CC--:B------:R-:W-:Y:S01]  /*ff30*/  FFMA.FTZ R5, R180.reuse, R103.reuse, R5 ;  /* 0x00000067b4057223 */ /* 0x0c0fe20000010005 */
[C---:B------:R-:W-:Y:S05]  /*ff40*/  FFMA.FTZ R6, R180.reuse, R103, R6 ;  /* 0x00000067b4067223 */ /* 0x040fea0000010006 */
[----:B------:R-:W5:Y:S01]  /*ff50*/  MUFU.TANH R62, R62 ;  /* 0x0000003e003e7308 */ /* 0x000f620000002400 */
[CC--:B------:R-:W-:Y:S01]  /*ff60*/  FFMA.FTZ R7, R180.reuse, R105.reuse, R7 ;  /* 0x00000069b4077223 */ /* 0x0c0fe20000010007 */
[CC--:B------:R-:W-:Y:S01]  /*ff70*/  FFMA.FTZ R8, R180.reuse, R105.reuse, R8 ;  /* 0x00000069b4087223 */ /* 0x0c0fe20000010008 */
[CC--:B------:R-:W-:Y:S01]  /*ff80*/  FFMA.FTZ R9, R180.reuse, R105.reuse, R9 ;  /* 0x00000069b4097223 */ /* 0x0c0fe20000010009 */
[----:B------:R-:W-:Y:S01]  /*ff90*/  FFMA.FTZ R10, R180, R105, R10 ;  /* 0x00000069b40a7223 */ /* 0x000fe2000001000a */
[----:B------:R-:W-:Y:S01]  /*ffa0*/  IADD3 R105, PT, PT, R190, 0x10, RZ ;  /* 0x00000010be697810 */ /* 0x000fe20007ffe0ff */
[CC--:B------:R-:W-:Y:S01]  /*ffb0*/  FFMA.FTZ R11, R180.reuse, R107.reuse, R11 ;  /* 0x0000006bb40b7223 */ /* 0x0c0fe2000001000b */
[CC--:B------:R-:W-:Y:S03]  /*ffc0*/  FFMA.FTZ R12, R180.reuse, R107.reuse, R12 ;  /* 0x0000006bb40c7223 */ /* 0x0c0fe6000001000c */
[----:B------:R4:W-:Y:S01]  /*ffd0*/  MUFU.TANH R103, R109 ;  /* 0x0000006d00677308 */ /* 0x0009e20000002400 */
[CC--:B------:R-:W-:Y:S01]  /*ffe0*/  FFMA.FTZ R13, R180.reuse, R107.reuse, R13 ;  /* 0x0000006bb40d7223 */ /* 0x0c0fe2000001000d */
[C---:B------:R-:W-:Y:S01]  /*fff0*/  FFMA.FTZ R14, R180.reuse, R107, R14 ;  /* 0x0000006bb40e7223 */ /* 0x040fe2000001000e */
[----:B------:R-:W-:Y:S01]  /*10000*/  I2FP.F32.U32 R107, R105 ;  /* 0x00000069006b7245 */ /* 0x000fe20000201000 */
[CC--:B------:R-:W-:Y:S01]  /*10010*/  FFMA.FTZ R15, R180.reuse, R165.reuse, R15 ;  /* 0x000000a5b40f7223 */ /* 0x0c0fe2000001000f */
[CC--:B------:R-:W-:Y:S01]  /*10020*/  FFMA.FTZ R16, R180.reuse, R165.reuse, R16 ;  /* 0x000000a5b4107223 */ /* 0x0c0fe20000010010 */
[CC--:B------:R-:W-:Y:S01]  /*10030*/  FFMA.FTZ R17, R180.reuse, R165.reuse, R17 ;  /* 0x000000a5b4117223 */ /* 0x0c0fe20000010011 */
[C---:B------:R-:W-:Y:S03]  /*10040*/  FFMA.FTZ R18, R180.reuse, R165, R18 ;  /* 0x000000a5b4127223 */ /* 0x040fe60000010012 */
[----:B------:R2:W-:Y:S01]  /*10050*/  MUFU.TANH R105, R125 ;  /* 0x0000007d00697308 */ /* 0x0005e20000002400 */
[CC--:B------:R-:W-:Y:S01]  /*10060*/  FFMA.FTZ R19, R180.reuse, R107.reuse, R19 ;  /* 0x0000006bb4137223 */ /* 0x0c0fe20000010013 */
[CC--:B------:R-:W-:Y:S01]  /*10070*/  FFMA.FTZ R20, R180.reuse, R107.reuse, R20 ;  /* 0x0000006bb4147223 */ /* 0x0c0fe20000010014 */
[CC--:B------:R-:W-:Y:S01]  /*10080*/  FFMA.FTZ R21, R180.reuse, R107.reuse, R21 ;  /* 0x0000006bb4157223 */ /* 0x0c0fe20000010015 */
[----:B------:R-:W-:Y:S01]  /*10090*/  FFMA.FTZ R22, R180, R107, R22 ;  /* 0x0000006bb4167223 */ /* 0x000fe20000010016 */
[C---:B-1----:R-:W-:Y:S01]  /*100a0*/  IADD3 R108, PT, PT, R190.reuse, 0x18, RZ ;  /* 0x00000018be6c7810 */ /* 0x042fe20007ffe0ff */
[----:B------:R-:W-:Y:S01]  /*100b0*/  FMUL.FTZ R88, R95, UR5 ;  /* 0x000000055f587c20 */ /* 0x000fe20008410000 */
[----:B------:R-:W-:Y:S03]  /*100c0*/  IADD3 R165, PT, PT, R190, 0x19, RZ ;  /* 0x00000019bea57810 */ /* 0x000fe60007ffe0ff */
[----:B------:R1:W-:Y:S01]  /*100d0*/  MUFU.TANH R107, R117 ;  /* 0x00000075006b7308 */ /* 0x0003e20000002400 */
[----:B----4-:R-:W-:Y:S01]  /*100e0*/  I2FP.F32.U32 R109, R106 ;  /* 0x0000006a006d7245 */ /* 0x010fe20000201000 */
[----:B------:R-:W-:Y:S01]  /*100f0*/  FMUL.FTZ R89, R89, UR5 ;  /* 0x0000000559597c20 */ /* 0x000fe20008410000 */
[----:B------:R-:W-:Y:S01]  /*10100*/  FMUL.FTZ R90, R91, UR5 ;  /* 0x000000055b5a7c20 */ /* 0x000fe20008410000 */
[----:B------:R-:W-:Y:S01]  /*10110*/  FMUL.FTZ R91, R148, UR5 ;  /* 0x00000005945b7c20 */ /* 0x000fe20008410000 */
[----:B------:R-:W-:Y:S01]  /*10120*/  FMUL.FTZ R92, R150, UR5 ;  /* 0x00000005965c7c20 */ /* 0x000fe20008410000 */
[CC--:B------:R-:W-:Y:S01]  /*10130*/  FFMA.FTZ R23, R180.reuse, R109.reuse, R23 ;  /* 0x0000006db4177223 */ /* 0x0c0fe20000010017 */
[CC--:B------:R-:W-:Y:S03]  /*10140*/  FFMA.FTZ R24, R180.reuse, R109.reuse, R24 ;  /* 0x0000006db4187223 */ /* 0x0c0fe60000010018 */
[----:B------:R-:W4:Y:S01]  /*10150*/  MUFU.TANH R63, R63 ;  /* 0x0000003f003f7308 */ /* 0x000f220000002400 */
[----:B--2---:R-:W-:Y:S01]  /*10160*/  I2FP.F32.U32 R125, R108 ;  /* 0x0000006c007d7245 */ /* 0x004fe20000201000 */
[CC--:B------:R-:W-:Y:S01]  /*10170*/  FFMA.FTZ R25, R180.reuse, R109.reuse, R25 ;  /* 0x0000006db4197223 */ /* 0x0c0fe20000010019 */
[----:B------:R-:W-:Y:S01]  /*10180*/  FFMA.FTZ R26, R180, R109, R26 ;  /* 0x0000006db41a7223 */ /* 0x000fe2000001001a */
[----:B------:R-:W-:Y:S01]  /*10190*/  IADD3 R108, PT, PT, R190, 0x20, RZ ;  /* 0x00000020be6c7810 */ /* 0x000fe20007ffe0ff */
[----:B------:R-:W-:Y:S01]  /*101a0*/  FMUL.FTZ R95, R149, UR5 ;  /* 0x00000005955f7c20 */ /* 0x000fe20008410000 */
[----:B------:R-:W-:Y:S01]  /*101b0*/  I2FP.F32.U32 R109, R165 ;  /* 0x000000a5006d7245 */ /* 0x000fe20000201000 */
[CC--:B------:R-:W-:Y:S03]  /*101c0*/  FFMA.FTZ R27, R180.reuse, R125.reuse, R27 ;  /* 0x0000007db41b7223 */ /* 0x0c0fe6000001001b */
[----:B------:R-:W2:Y:S01]  /*101d0*/  MUFU.TANH R64, R64 ;  /* 0x0000004000407308 */ /* 0x000ea20000002400 */
[CC--:B------:R-:W-:Y:S01]  /*101e0*/  FFMA.FTZ R28, R180.reuse, R125.reuse, R28 ;  /* 0x0000007db41c7223 */ /* 0x0c0fe2000001001c */
[CC--:B------:R-:W-:Y:S01]  /*101f0*/  FFMA.FTZ R29, R180.reuse, R125.reuse, R29 ;  /* 0x0000007db41d7223 */ /* 0x0c0fe2000001001d */
[C---:B------:R-:W-:Y:S01]  /*10200*/  FFMA.FTZ R30, R180.reuse, R125, R30 ;  /* 0x0000007db41e7223 */ /* 0x040fe2000001001e */
[----:B------:R-:W-:Y:S01]  /*10210*/  I2FP.F32.U32 R125, R108 ;  /* 0x0000006c007d7245 */ /* 0x000fe20000201000 */
[-C--:B------:R-:W-:Y:S01]  /*10220*/  FFMA.FTZ R31, R180, R109.reuse, R31 ;  /* 0x0000006db41f7223 */ /* 0x080fe2000001001f */
[----:B------:R-:W-:Y:S01]  /*10230*/  IADD3 R165, PT, PT, R190, 0x21, RZ ;  /* 0x00000021bea57810 */ /* 0x000fe20007ffe0ff */
[CC--:B------:R-:W-:Y:S03]  /*10240*/  FFMA.FTZ R32, R180.reuse, R109.reuse, R32 ;  /* 0x0000006db4207223 */ /* 0x0c0fe60000010020 */
[----:B------:R-:W2:Y:S01]  /*10250*/  MUFU.TANH R65, R65 ;  /* 0x0000004100417308 */ /* 0x000ea20000002400 */
[CC--:B------:R-:W-:Y:S01]  /*10260*/  FFMA.FTZ R33, R180.reuse, R109.reuse, R33 ;  /* 0x0000006db4217223 */ /* 0x0c0fe20000010021 */
[C---:B------:R-:W-:Y:S01]  /*10270*/  FFMA.FTZ R34, R180.reuse, R109, R34 ;  /* 0x0000006db4227223 */ /* 0x040fe20000010022 */
[----:B-1----:R-:W-:Y:S01]  /*10280*/  I2FP.F32.U32 R117, R165 ;  /* 0x000000a500757245 */ /* 0x002fe20000201000 */
[CC--:B------:R-:W-:Y:S01]  /*10290*/  FFMA.FTZ R35, R180.reuse, R125.reuse, R35 ;  /* 0x0000007db4237223 */ /* 0x0c0fe20000010023 */
[CC--:B------:R-:W-:Y:S01]  /*102a0*/  FFMA.FTZ R36, R180.reuse, R125.reuse, R36 ;  /* 0x0000007db4247223 */ /* 0x0c0fe20000010024 */
[CC--:B------:R-:W-:Y:S01]  /*102b0*/  FFMA.FTZ R37, R180.reuse, R125.reuse, R37 ;  /* 0x0000007db4257223 */ /* 0x0c0fe20000010025 */
[C---:B------:R-:W-:Y:S03]  /*102c0*/  FFMA.FTZ R38, R180.reuse, R125, R38 ;  /* 0x0000007db4267223 */ /* 0x040fe60000010026 */
[----:B------:R-:W1:Y:S01]  /*102d0*/  MUFU.TANH R66, R66 ;  /* 0x0000004200427308 */ /* 0x000e620000002400 */
[----:B------:R-:W-:Y:S01]  /*102e0*/  I2FP.F32.U32 R125, R181 ;  /* 0x000000b5007d7245 */ /* 0x000fe20000201000 */
[-C--:B------:R-:W-:Y:S01]  /*102f0*/  FFMA.FTZ R39, R180, R117.reuse, R39 ;  /* 0x00000075b4277223 */ /* 0x080fe20000010027 */
[----:B------:R-:W-:Y:S01]  /*10300*/  IADD3 R165, PT, PT, R190, 0x29, RZ ;  /* 0x00000029bea57810 */ /* 0x000fe20007ffe0ff */
[CC--:B------:R-:W-:Y:S01]  /*10310*/  FFMA.FTZ R40, R180.reuse, R117.reuse, R40 ;  /* 0x00000075b4287223 */ /* 0x0c0fe20000010028 */
[CC--:B------:R-:W-:Y:S01]  /*10320*/  FFMA.FTZ R41, R180.reuse, R117.reuse, R41 ;  /* 0x00000075b4297223 */ /* 0x0c0fe20000010029 */
[----:B------:R-:W-:Y:S01]  /*10330*/  FFMA.FTZ R42, R180, R117, R42 ;  /* 0x00000075b42a7223 */ /* 0x000fe2000001002a */
[----:B------:R-:W-:Y:S03]  /*10340*/  IADD3 R181, PT, PT, R190, 0x30, RZ ;  /* 0x00000030beb57810 */ /* 0x000fe60007ffe0ff */
[----:B------:R-:W1:Y:S01]  /*10350*/  MUFU.TANH R67, R67 ;  /* 0x0000004300437308 */ /* 0x000e620000002400 */
[----:B------:R-:W-:Y:S01]  /*10360*/  I2FP.F32.U32 R117, R165 ;  /* 0x000000a500757245 */ /* 0x000fe20000201000 */
[CC--:B------:R-:W-:Y:S01]  /*10370*/  FFMA.FTZ R43, R180.reuse, R125.reuse, R43 ;  /* 0x0000007db42b7223 */ /* 0x0c0fe2000001002b */
[CC--:B------:R-:W-:Y:S01]  /*10380*/  FFMA.FTZ R44, R180.reuse, R125.reuse, R44 ;  /* 0x0000007db42c7223 */ /* 0x0c0fe2000001002c */
[CC--:B------:R-:W-:Y:S01]  /*10390*/  FFMA.FTZ R45, R180.reuse, R125.reuse, R45 ;  /* 0x0000007db42d7223 */ /* 0x0c0fe2000001002d */
[C---:B------:R-:W-:Y:S01]  /*103a0*/  FFMA.FTZ R46, R180.reuse, R125, R46 ;  /* 0x0000007db42e7223 */ /* 0x040fe2000001002e */
[----:B------:R-:W-:Y:S01]  /*103b0*/  I2FP.F32.U32 R125, R181 ;  /* 0x000000b5007d7245 */ /* 0x000fe20000201000 */
[-C--:B------:R-:W-:Y:S03]  /*103c0*/  FFMA.FTZ R47, R180, R117.reuse, R47 ;  /* 0x00000075b42f7223 */ /* 0x080fe6000001002f */
[----:B------:R-:W1:Y:S01]  /*103d0*/  MUFU.TANH R68, R68 ;  /* 0x0000004400447308 */ /* 0x000e620000002400 */
[----:B------:R-:W-:Y:S01]  /*103e0*/  IADD3 R165, PT, PT, R190, 0x31, RZ ;  /* 0x00000031bea57810 */ /* 0x000fe20007ffe0ff */
[CC--:B------:R-:W-:Y:S01]  /*103f0*/  FFMA.FTZ R48, R180.reuse, R117.reuse, R48 ;  /* 0x00000075b4307223 */ /* 0x0c0fe20000010030 */
[CC--:B------:R-:W-:Y:S01]  /*10400*/  FFMA.FTZ R49, R180.reuse, R117.reuse, R49 ;  /* 0x00000075b4317223 */ /* 0x0c0fe20000010031 */
[----:B------:R-:W-:Y:S01]  /*10410*/  FFMA.FTZ R50, R180, R117, R50 ;  /* 0x00000075b4327223 */ /* 0x000fe20000010032 */
[----:B------:R-:W-:Y:S01]  /*10420*/  IADD3 R181, PT, PT, R190, 0x38, RZ ;  /* 0x00000038beb57810 */ /* 0x000fe20007ffe0ff */
[C---:B------:R-:W-:Y:S01]  /*10430*/  FFMA.FTZ R51, R180.reuse, R125, R51 ;  /* 0x0000007db4337223 */ /* 0x040fe20000010033 */
[----:B------:R-:W-:Y:S03]  /*10440*/  I2FP.F32.U32 R117, R165 ;  /* 0x000000a500757245 */ /* 0x000fe60000201000 */
[----:B------:R-:W1:Y:S01]  /*10450*/  MUFU.TANH R69, R69 ;  /* 0x0000004500457308 */ /* 0x000e620000002400 */
[CC--:B---3--:R-:W-:Y:S01]  /*10460*/  FFMA.FTZ R52, R180.reuse, R125.reuse, R52 ;  /* 0x0000007db4347223 */ /* 0x0c8fe20000010034 */
[CC--:B------:R-:W-:Y:S01]  /*10470*/  FFMA.FTZ R53, R180.reuse, R125.reuse, R53 ;  /* 0x0000007db4357223 */ /* 0x0c0fe20000010035 */
[C---:B------:R-:W-:Y:S01]  /*10480*/  FFMA.FTZ R54, R180.reuse, R125, R54 ;  /* 0x0000007db4367223 */ /* 0x040fe20000010036 */
[----:B------:R-:W-:Y:S01]  /*10490*/  I2FP.F32.U32 R125, R181 ;  /* 0x000000b5007d7245 */ /* 0x000fe20000201000 */
[-C--:B------:R-:W-:Y:S01]  /*104a0*/  FFMA.FTZ R55, R180, R117.reuse, R55 ;  /* 0x00000075b4377223 */ /* 0x080fe20000010037 */
[----:B------:R-:W-:Y:S01]  /*104b0*/  IADD3 R165, PT, PT, R190, 0x39, RZ ;  /* 0x00000039bea57810 */ /* 0x000fe20007ffe0ff */
[CC--:B------:R-:W-:Y:S03]  /*104c0*/  FFMA.FTZ R56, R180.reuse, R117.reuse, R56 ;  /* 0x00000075b4387223 */ /* 0x0c0fe60000010038 */
[----:B------:R-:W3:Y:S01]  /*104d0*/  MUFU.TANH R70, R70 ;  /* 0x0000004600467308 */ /* 0x000ee20000002400 */
[CC--:B------:R-:W-:Y:S01]  /*104e0*/  FFMA.FTZ R57, R180.reuse, R117.reuse, R57 ;  /* 0x00000075b4397223 */ /* 0x0c0fe20000010039 */
[----:B------:R-:W-:Y:S01]  /*104f0*/  FFMA.FTZ R58, R180, R117, R58 ;  /* 0x00000075b43a7223 */ /* 0x000fe2000001003a */
[----:B------:R-:W-:Y:S01]  /*10500*/  IADD3 R181, PT, PT, R190, 0x40, RZ ;  /* 0x00000040beb57810 */ /* 0x000fe20007ffe0ff */
[C---:B------:R-:W-:Y:S01]  /*10510*/  FFMA.FTZ R59, R180.reuse, R125, R59 ;  /* 0x0000007db43b7223 */ /* 0x040fe2000001003b */
[----:B------:R-:W-:Y:S01]  /*10520*/  I2FP.F32.U32 R117, R165 ;  /* 0x000000a500757245 */ /* 0x000fe20000201000 */
[CC--:B------:R-:W-:Y:S01]  /*10530*/  FFMA.FTZ R60, R180.reuse, R125.reuse, R60 ;  /* 0x0000007db43c7223 */ /* 0x0c0fe2000001003c */
[CC--:B------:R-:W-:Y:S03]  /*10540*/  FFMA.FTZ R61, R180.reuse, R125.reuse, R61 ;  /* 0x0000007db43d7223 */ /* 0x0c0fe6000001003d */
[----:B------:R-:W3:Y:S01]  /*10550*/  MUFU.TANH R71, R71 ;  /* 0x0000004700477308 */ /* 0x000ee20000002400 */
[C---:B-----5:R-:W-:Y:S01]  /*10560*/  FFMA.FTZ R62, R180.reuse, R125, R62 ;  /* 0x0000007db43e7223 */ /* 0x060fe2000001003e */
[----:B------:R-:W-:Y:S01]  /*10570*/  I2FP.F32.U32 R125, R181 ;  /* 0x000000b5007d7245 */ /* 0x000fe20000201000 */
[-C--:B----4-:R-:W-:Y:S01]  /*10580*/  FFMA.FTZ R63, R180, R117.reuse, R63 ;  /* 0x00000075b43f7223 */ /* 0x090fe2000001003f */
[----:B------:R-:W-:Y:S01]  /*10590*/  IADD3 R165, PT, PT, R190, 0x41, RZ ;  /* 0x00000041bea57810 */ /* 0x000fe20007ffe0ff */
[CC--:B--2---:R-:W-:Y:S01]  /*105a0*/  FFMA.FTZ R64, R180.reuse, R117.reuse, R64 ;  /* 0x00000075b4407223 */ /* 0x0c4fe20000010040 */
[CC--:B------:R-:W-:Y:S01]  /*105b0*/  FFMA.FTZ R65, R180.reuse, R117.reuse, R65 ;  /* 0x00000075b4417223 */ /* 0x0c0fe20000010041 */
[----:B-1----:R-:W-:Y:S03]  /*105c0*/  FFMA.FTZ R66, R180, R117, R66 ;  /* 0x00000075b4427223 */ /* 0x002fe60000010042 */
[----:B------:R-:W1:Y:S01]  /*105d0*/  MUFU.TANH R72, R72 ;  /* 0x0000004800487308 */ /* 0x000e620000002400 */
[----:B------:R-:W-:Y:S01]  /*105e0*/  IADD3 R181, PT, PT, R190, 0x48, RZ ;  /* 0x00000048beb57810 */ /* 0x000fe20007ffe0ff */
[C---:B------:R-:W-:Y:S01]  /*105f0*/  FFMA.FTZ R67, R180.reuse, R125, R67 ;  /* 0x0000007db4437223 */ /* 0x040fe20000010043 */
[----:B------:R-:W-:Y:S01]  /*10600*/  I2FP.F32.U32 R117, R165 ;  /* 0x000000a500757245 */ /* 0x000fe20000201000 */
[CC--:B------:R-:W-:Y:S01]  /*10610*/  FFMA.FTZ R68, R180.reuse, R125.reuse, R68 ;  /* 0x0000007db4447223 */ /* 0x0c0fe20000010044 */
[CC--:B------:R-:W-:Y:S01]  /*10620*/  FFMA.FTZ R69, R180.reuse, R125.reuse, R69 ;  /* 0x0000007db4457223 */ /* 0x0c0fe20000010045 */
[----:B---3--:R-:W-:Y:S01]  /*10630*/  FFMA.FTZ R70, R180, R125, R70 ;  /* 0x0000007db4467223 */ /* 0x008fe20000010046 */
[----:B------:R-:W-:Y:S03]  /*10640*/  IADD3 R165, PT, PT, R190, 0x49, RZ ;  /* 0x00000049bea57810 */ /* 0x000fe60007ffe0ff */
[----:B------:R-:W2:Y:S01]  /*10650*/  MUFU.TANH R73, R73 ;  /* 0x0000004900497308 */ /* 0x000ea20000002400 */
[----:B------:R-:W-:Y:S01]  /*10660*/  I2FP.F32.U32 R125, R181 ;  /* 0x000000b5007d7245 */ /* 0x000fe20000201000 */
[----:B------:R-:W-:Y:S01]  /*10670*/  FFMA.FTZ R71, R180, R117, R71 ;  /* 0x00000075b4477223 */ /* 0x000fe20000010047 */
[----:B------:R-:W-:Y:S01]  /*10680*/  I2FP.F32.U32 R165, R165 ;  /* 0x000000a500a57245 */ /* 0x000fe20000201000 */
[----:B------:R-:W-:Y:S01]  /*10690*/  FMUL.FTZ R96, R151, UR5 ;  /* 0x0000000597607c20 */ /* 0x000fe20008410000 */
[----:B------:R-:W-:Y:S01]  /*106a0*/  FMUL.FTZ R98, R127, UR5 ;  /* 0x000000057f627c20 */ /* 0x000fe20008410000 */
[----:B------:R-:W-:Y:S01]  /*106b0*/  IADD3 R181, PT, PT, R190, 0x51, RZ ;  /* 0x00000051beb57810 */ /* 0x000fe20007ffe0ff */
[----:B------:R-:W-:Y:S03]  /*106c0*/  FMUL.FTZ R113, R129, UR5 ;  /* 0x0000000581717c20 */ /* 0x000fe60008410000 */
[----:B------:R-:W3:Y:S01]  /*106d0*/  MUFU.TANH R74, R74 ;  /* 0x0000004a004a7308 */ /* 0x000ee20000002400 */
[-C--:B-1----:R-:W-:Y:S01]  /*106e0*/  FFMA.FTZ R72, R180, R117.reuse, R72 ;  /* 0x00000075b4487223 */ /* 0x082fe20000010048 */
[----:B------:R-:W-:Y:S01]  /*106f0*/  FMUL.FTZ R118, R139, UR5 ;  /* 0x000000058b767c20 */ /* 0x000fe20008410000 */
[----:B------:R-:W-:Y:S01]  /*10700*/  FMUL.FTZ R129, R120, UR5 ;  /* 0x0000000578817c20 */ /* 0x000fe20008410000 */
[----:B------:R-:W-:Y:S01]  /*10710*/  FMUL.FTZ R144, R136, UR5 ;  /* 0x0000000588907c20 */ /* 0x000fe20008410000 */
[----:B------:R-:W-:Y:S01]  /*10720*/  FMUL.FTZ R120, R122, UR5 ;  /* 0x000000057a787c20 */ /* 0x000fe20008410000 */
[----:B------:R-:W-:Y:S01]  /*10730*/  FMUL.FTZ R138, R138, UR5 ;  /* 0x000000058a8a7c20 */ /* 0x000fe20008410000 */
[----:B------:R-:W-:Y:S03]  /*10740*/  FMUL.FTZ R111, R101, UR5 ;  /* 0x00000005656f7c20 */ /* 0x000fe60008410000 */
[----:B------:R-:W1:Y:S01]  /*10750*/  MUFU.TANH R75, R75 ;  /* 0x0000004b004b7308 */ /* 0x000e620000002400 */
[-C--:B--2---:R-:W-:Y:S01]  /*10760*/  FFMA.FTZ R73, R180, R117.reuse, R73 ;  /* 0x00000075b4497223 */ /* 0x084fe20000010049 */
[----:B------:R-:W-:Y:S01]  /*10770*/  FMUL.FTZ R110, R102, UR5 ;  /* 0x00000005666e7c20 */ /* 0x000fe20008410000 */
[----:B------:R-:W-:Y:S01]  /*10780*/  FMUL.FTZ R136, R128, UR5 ;  /* 0x0000000580887c20 */ /* 0x000fe20008410000 */
[----:B------:R-:W-:Y:S01]  /*10790*/  FMUL.FTZ R130, R130, UR5 ;  /* 0x0000000582827c20 */ /* 0x000fe20008410000 */
[----:B------:R-:W-:Y:S01]  /*107a0*/  FMUL.FTZ R114, R131, UR5 ;  /* 0x0000000583727c20 */ /* 0x000fe20008410000 */
[----:B------:R-:W-:Y:S01]  /*107b0*/  FMUL.FTZ R121, R121, UR5 ;  /* 0x0000000579797c20 */ /* 0x000fe20008410000 */
[----:B------:R-:W-:Y:S03]  /*107c0*/  FMUL.FTZ R122, R123, UR5 ;  /* 0x000000057b7a7c20 */ /* 0x000fe60008410000 */
[----:B------:R-:W2:Y:S01]  /*107d0*/  MUFU.TANH R76, R76 ;  /* 0x0000004c004c7308 */ /* 0x000ea20000002400 */
[----:B---3--:R-:W-:Y:S01]  /*107e0*/  FFMA.FTZ R74, R180, R117, R74 ;  /* 0x00000075b44a7223 */ /* 0x008fe2000001004a */
[----:B------:R-:W-:Y:S01]  /*107f0*/  IADD3 R117, PT, PT, R190, 0x50, RZ ;  /* 0x00000050be757810 */ /* 0x000fe20007ffe0ff */
[----:B------:R-:W-:Y:S01]  /*10800*/  FMUL.FTZ R123, R140, UR5 ;  /* 0x000000058c7b7c20 */ /* 0x000fe20008410000 */
[----:B------:R-:W-:Y:S01]  /*10810*/  FMUL.FTZ R127, R141, UR5 ;  /* 0x000000058d7f7c20 */ /* 0x000fe20008410000 */
[----:B------:R-:W-:Y:S05]  /*10820*/  FMUL.FTZ R128, R143, UR5 ;  /* 0x000000058f807c20 */ /* 0x000fea0008410000 */
[----:B------:R-:W3:Y:S01]  /*10830*/  MUFU.TANH R77, R77 ;  /* 0x0000004d004d7308 */ /* 0x000ee20000002400 */
[CC--:B-1----:R-:W-:Y:S09]  /*10840*/  FFMA.FTZ R75, R180.reuse, R125.reuse, R75 ;  /* 0x0000007db44b7223 */ /* 0x0c2ff2000001004b */
[----:B------:R-:W1:Y:S01]  /*10850*/  MUFU.TANH R78, R78 ;  /* 0x0000004e004e7308 */ /* 0x000e620000002400 */
[CC--:B--2---:R-:W-:Y:S09]  /*10860*/  FFMA.FTZ R76, R180.reuse, R125.reuse, R76 ;  /* 0x0000007db44c7223 */ /* 0x0c4ff2000001004c */
[----:B------:R-:W2:Y:S01]  /*10870*/  MUFU.TANH R79, R79 ;  /* 0x0000004f004f7308 */ /* 0x000ea20000002400 */
[CC--:B---3--:R-:W-:Y:S09]  /*10880*/  FFMA.FTZ R77, R180.reuse, R125.reuse, R77 ;  /* 0x0000007db44d7223 */ /* 0x0c8ff2000001004d */
[----:B------:R-:W3:Y:S01]  /*10890*/  MUFU.TANH R80, R80 ;  /* 0x0000005000507308 */ /* 0x000ee20000002400 */
[C---:B-1----:R-:W-:Y:S01]  /*108a0*/  FFMA.FTZ R78, R180.reuse, R125, R78 ;  /* 0x0000007db44e7223 */ /* 0x042fe2000001004e */
[----:B------:R-:W-:Y:S08]  /*108b0*/  I2FP.F32.U32 R125, R117 ;  /* 0x00000075007d7245 */ /* 0x000ff00000201000 */
[----:B------:R-:W1:Y:S01]  /*108c0*/  MUFU.TANH R81, R81 ;  /* 0x0000005100517308 */ /* 0x000e620000002400 */
[CC--:B--2---:R-:W-:Y:S09]  /*108d0*/  FFMA.FTZ R79, R180.reuse, R165.reuse, R79 ;  /* 0x000000a5b44f7223 */ /* 0x0c4ff2000001004f */
[----:B------:R-:W2:Y:S01]  /*108e0*/  MUFU.TANH R82, R82 ;  /* 0x0000005200527308 */ /* 0x000ea20000002400 */
[CC--:B---3--:R-:W-:Y:S09]  /*108f0*/  FFMA.FTZ R80, R180.reuse, R165.reuse, R80 ;  /* 0x000000a5b4507223 */ /* 0x0c8ff20000010050 */
[----:B------:R-:W3:Y:S01]  /*10900*/  MUFU.TANH R83, R83 ;  /* 0x0000005300537308 */ /* 0x000ee20000002400 */
[CC--:B-1----:R-:W-:Y:S09]  /*10910*/  FFMA.FTZ R81, R180.reuse, R165.reuse, R81 ;  /* 0x000000a5b4517223 */ /* 0x0c2ff20000010051 */
[----:B------:R-:W1:Y:S01]  /*10920*/  MUFU.TANH R84, R84 ;  /* 0x0000005400547308 */ /* 0x000e620000002400 */
[----:B--2---:R-:W-:Y:S01]  /*10930*/  FFMA.FTZ R82, R180, R165, R82 ;  /* 0x000000a5b4527223 */ /* 0x004fe20000010052 */
[----:B------:R-:W-:Y:S02]  /*10940*/  I2FP.F32.U32 R165, R181 ;  /* 0x000000b500a57245 */ /* 0x000fe40000201000 */
[----:B------:R-:W-:Y:S06]  /*10950*/  IADD3 R181, PT, PT, R190, 0x59, RZ ;  /* 0x00000059beb57810 */ /* 0x000fec0007ffe0ff */
[----:B------:R-:W2:Y:S01]  /*10960*/  MUFU.TANH R85, R85 ;  /* 0x0000005500557308 */ /* 0x000ea20000002400 */
[CC--:B---3--:R-:W-:Y:S09]  /*10970*/  FFMA.FTZ R83, R180.reuse, R125.reuse, R83 ;  /* 0x0000007db4537223 */ /* 0x0c8ff20000010053 */
[----:B------:R-:W3:Y:S01]  /*10980*/  MUFU.TANH R86, R86 ;  /* 0x0000005600567308 */ /* 0x000ee20000002400 */
[CC--:B-1----:R-:W-:Y:S09]  /*10990*/  FFMA.FTZ R84, R180.reuse, R125.reuse, R84 ;  /* 0x0000007db4547223 */ /* 0x0c2ff20000010054 */
[----:B------:R-:W1:Y:S01]  /*109a0*/  MUFU.TANH R87, R87 ;  /* 0x0000005700577308 */ /* 0x000e620000002400 */
[CC--:B--2---:R-:W-:Y:S09]  /*109b0*/  FFMA.FTZ R85, R180.reuse, R125.reuse, R85 ;  /* 0x0000007db4557223 */ /* 0x0c4ff20000010055 */
[----:B------:R-:W2:Y:S01]  /*109c0*/  MUFU.TANH R88, R88 ;  /* 0x0000005800587308 */ /* 0x000ea20000002400 */
[----:B---3--:R-:W-:Y:S01]  /*109d0*/  FFMA.FTZ R86, R180, R125, R86 ;  /* 0x0000007db4567223 */ /* 0x008fe20000010056 */
[----:B------:R-:W-:Y:S02]  /*109e0*/  I2FP.F32.U32 R125, R192 ;  /* 0x000000c0007d7245 */ /* 0x000fe40000201000 */
[----:B------:R-:W-:Y:S06]  /*109f0*/  IADD3 R192, PT, PT, R190, 0x60, RZ ;  /* 0x00000060bec07810 */ /* 0x000fec0007ffe0ff */
[----:B------:R-:W3:Y:S01]  /*10a00*/  MUFU.TANH R89, R89 ;  /* 0x0000005900597308 */ /* 0x000ee20000002400 */
[CC--:B-1----:R-:W-:Y:S09]  /*10a10*/  FFMA.FTZ R87, R180.reuse, R165.reuse, R87 ;  /* 0x000000a5b4577223 */ /* 0x0c2ff20000010057 */
[----:B------:R-:W1:Y:S01]  /*10a20*/  MUFU.TANH R90, R90 ;  /* 0x0000005a005a7308 */ /* 0x000e620000002400 */
[CC--:B--2---:R-:W-:Y:S09]  /*10a30*/  FFMA.FTZ R88, R180.reuse, R165.reuse, R88 ;  /* 0x000000a5b4587223 */ /* 0x0c4ff20000010058 */
[----:B------:R-:W2:Y:S01]  /*10a40*/  MUFU.TANH R91, R91 ;  /* 0x0000005b005b7308 */ /* 0x000ea20000002400 */
[CC--:B---3--:R-:W-:Y:S09]  /*10a50*/  FFMA.FTZ R89, R180.reuse, R165.reuse, R89 ;  /* 0x000000a5b4597223 */ /* 0x0c8ff20000010059 */
[----:B------:R-:W3:Y:S01]  /*10a60*/  MUFU.TANH R92, R92 ;  /* 0x0000005c005c7308 */ /* 0x000ee20000002400 */
[----:B-1----:R-:W-:Y:S01]  /*10a70*/  FFMA.FTZ R90, R180, R165, R90 ;  /* 0x000000a5b45a7223 */ /* 0x002fe2000001005a */
[----:B------:R-:W-:Y:S02]  /*10a80*/  I2FP.F32.U32 R165, R181 ;  /* 0x000000b500a57245 */ /* 0x000fe40000201000 */
[----:B------:R-:W-:Y:S06]  /*10a90*/  IADD3 R181, PT, PT, R190, 0x61, RZ ;  /* 0x00000061beb57810 */ /* 0x000fec0007ffe0ff */
[----:B------:R-:W1:Y:S01]  /*10aa0*/  MUFU.TANH R93, R93 ;  /* 0x0000005d005d7308 */ /* 0x000e620000002400 */
[CC--:B--2---:R-:W-:Y:S09]  /*10ab0*/  FFMA.FTZ R91, R180.reuse, R125.reuse, R91 ;  /* 0x0000007db45b7223 */ /* 0x0c4ff2000001005b */
[----:B------:R-:W2:Y:S01]  /*10ac0*/  MUFU.TANH R94, R94 ;  /* 0x0000005e005e7308 */ /* 0x000ea20000002400 */
[CC--:B---3--:R-:W-:Y:S09]  /*10ad0*/  FFMA.FTZ R92, R180.reuse, R125.reuse, R92 ;  /* 0x0000007db45c7223 */ /* 0x0c8ff2000001005c */
[----:B------:R-:W3:Y:S01]  /*10ae0*/  MUFU.TANH R95, R95 ;  /* 0x0000005f005f7308 */ /* 0x000ee20000002400 */
[CC--:B-1----:R-:W-:Y:S09]  /*10af0*/  FFMA.FTZ R93, R180.reuse, R125.reuse, R93 ;  /* 0x0000007db45d7223 */ /* 0x0c2ff2000001005d */
[----:B------:R-:W1:Y:S01]  /*10b00*/  MUFU.TANH R96, R96 ;  /* 0x0000006000607308 */ /* 0x000e620000002400 */
[C---:B--2---:R-:W-:Y:S01]  /*10b10*/  FFMA.FTZ R94, R180.reuse, R125, R94 ;  /* 0x0000007db45e7223 */ /* 0x044fe2000001005e */
[----:B------:R-:W-:Y:S02]  /*10b20*/  I2FP.F32.U32 R125, R192 ;  /* 0x000000c0007d7245 */ /* 0x000fe40000201000 */
[----:B------:R-:W-:Y:S06]  /*10b30*/  FMNMX3.FTZ R192, R191, R0, R7, !PT ;  /* 0x00000000bfc07276 */ /* 0x000fec0007810007 */
[----:B------:R-:W2:Y:S01]  /*10b40*/  MUFU.TANH R97, R97 ;  /* 0x0000006100617308 */ /* 0x000ea20000002400 */
[----:B---3--:R-:W-:Y:S01]  /*10b50*/  FFMA.FTZ R95, R180, R165, R95 ;  /* 0x000000a5b45f7223 */ /* 0x008fe2000001005f */
[----:B------:R-:W-:Y:S08]  /*10b60*/  FMNMX3.FTZ R192, R192, R11, R15, !PT ;  /* 0x0000000bc0c07276 */ /* 0x000ff0000781000f */
[----:B------:R-:W3:Y:S01]  /*10b70*/  MUFU.TANH R98, R98 ;  /* 0x0000006200627308 */ /* 0x000ee20000002400 */
[CC--:B-1----:R-:W-:Y:S09]  /*10b80*/  FFMA.FTZ R96, R180.reuse, R165.reuse, R96 ;  /* 0x000000a5b4607223 */ /* 0x0c2ff20000010060 */
[----:B------:R-:W1:Y:S01]  /*10b90*/  MUFU.TANH R99, R99 ;  /* 0x0000006300637308 */ /* 0x000e620000002400 */
[CC--:B--2---:R-:W-:Y:S09]  /*10ba0*/  FFMA.FTZ R97, R180.reuse, R165.reuse, R97 ;  /* 0x000000a5b4617223 */ /* 0x0c4ff20000010061 */
[----:B------:R-:W2:Y:S01]  /*10bb0*/  MUFU.TANH R100, R126 ;  /* 0x0000007e00647308 */ /* 0x000ea20000002400 */
[C---:B---3--:R-:W-:Y:S01]  /*10bc0*/  FFMA.FTZ R98, R180.reuse, R165, R98 ;  /* 0x000000a5b4627223 */ /* 0x048fe20000010062 */
[----:B------:R-:W-:Y:S02]  /*10bd0*/  I2FP.F32.U32 R165, R181 ;  /* 0x000000b500a57245 */ /* 0x000fe40000201000 */
[----:B------:R-:W-:Y:S06]  /*10be0*/  FMNMX3.FTZ R181, R189, R4, R8, !PT ;  /* 0x00000004bdb57276 */ /* 0x000fec0007810008 */
[----:B------:R-:W3:Y:S01]  /*10bf0*/  MUFU.TANH R101, R144 ;  /* 0x0000009000657308 */ /* 0x000ee20000002400 */
[CC--:B-1----:R-:W-:Y:S01]  /*10c00*/  FFMA.FTZ R99, R180.reuse, R125.reuse, R99 ;  /* 0x0000007db4637223 */ /* 0x0c2fe20000010063 */
[----:B------:R-:W-:Y:S04]  /*10c10*/  FMNMX3.FTZ R181, R181, R12, R16, !PT ;  /* 0x0000000cb5b57276 */ /* 0x000fe80007810010 */
[----:B------:R-:W-:Y:S04]  /*10c20*/  FMNMX3.FTZ R181, R181, R20, R24, !PT ;  /* 0x00000014b5b57276 */ /* 0x000fe80007810018 */
[----:B------:R-:W-:Y:S01]  /*10c30*/  MUFU.TANH R106, R118 ;  /* 0x00000076006a7308 */ /* 0x000fe20000002400 */
[-C--:B--2---:R-:W-:Y:S01]  /*10c40*/  FFMA.FTZ R100, R180, R125.reuse, R100 ;  /* 0x0000007db4647223 */ /* 0x084fe20000010064 */
[----:B------:R-:W-:Y:S01]  /*10c50*/  FMNMX3.FTZ R239, R181, R28, R32, !PT ;  /* 0x0000001cb5ef7276 */ /* 0x000fe20007810020 */
[----:B------:R-:W-:Y:S01]  /*10c60*/  FMUL.FTZ R126, R142, UR5 ;  /* 0x000000058e7e7c20 */ /* 0x000fe20008410000 */
[----:B------:R-:W-:Y:S02]  /*10c70*/  IADD3 R181, PT, PT, R190, 0x71, RZ ;  /* 0x00000071beb57810 */ /* 0x000fe40007ffe0ff */
[----:B------:R-:W-:Y:S04]  /*10c80*/  FMNMX3.FTZ R239, R239, R36, R40, !PT ;  /* 0x00000024efef7276 */ /* 0x000fe80007810028 */
[----:B------:R-:W1:Y:S01]  /*10c90*/  MUFU.TANH R102, R138 ;  /* 0x0000008a00667308 */ /* 0x000e620000002400 */
[C---:B---3--:R-:W-:Y:S01]  /*10ca0*/  FFMA.FTZ R101, R180.reuse, R125, R101 ;  /* 0x0000007db4657223 */ /* 0x048fe20000010065 */
[----:B------:R-:W-:Y:S02]  /*10cb0*/  FMNMX3.FTZ R239, R239, R44, R48, !PT ;  /* 0x0000002cefef7276 */ /* 0x000fe40007810030 */
[----:B------:R-:W-:Y:S02]  /*10cc0*/  I2FP.F32.U32 R181, R181 ;  /* 0x000000b500b57245 */ /* 0x000fe40000201000 */
[----:B------:R-:W-:Y:S04]  /*10cd0*/  FMNMX3.FTZ R239, R239, R52, R56, !PT ;  /* 0x00000034efef7276 */ /* 0x000fe80007810038 */
[----:B------:R-:W-:Y:S01]  /*10ce0*/  MUFU.TANH R118, R120 ;  /* 0x0000007800767308 */ /* 0x000fe20000002400 */
[----:B------:R-:W-:Y:S04]  /*10cf0*/  FMNMX3.FTZ R239, R239, R60, R64, !PT ;  /* 0x0000003cefef7276 */ /* 0x000fe80007810040 */
[----:B------:R-:W-:Y:S05]  /*10d00*/  FMNMX3.FTZ R239, R239, R68, R72, !PT ;  /* 0x00000044efef7276 */ /* 0x000fea0007810048 */
[----:B------:R2:W-:Y:S01]  /*10d10*/  MUFU.TANH R120, R124 ;  /* 0x0000007c00787308 */ /* 0x0005e20000002400 */
[C---:B-1----:R-:W-:Y:S01]  /*10d20*/  FFMA.FTZ R102, R180.reuse, R125, R102 ;  /* 0x0000007db4667223 */ /* 0x042fe20000010066 */
[CC--:B------:R-:W-:Y:S01]  /*10d30*/  FFMA.FTZ R103, R180.reuse, R165.reuse, R103 ;  /* 0x000000a5b4677223 */ /* 0x0c0fe20000010067 */
[CC--:B------:R-:W-:Y:S01]  /*10d40*/  FFMA.FTZ R104, R180.reuse, R165.reuse, R104 ;  /* 0x000000a5b4687223 */ /* 0x0c0fe20000010068 */
[CC--:B------:R-:W-:Y:S01]  /*10d50*/  FFMA.FTZ R105, R180.reuse, R165.reuse, R105 ;  /* 0x000000a5b4697223 */ /* 0x0c0fe20000010069 */
[----:B------:R-:W-:Y:S01]  /*10d60*/  FFMA.FTZ R106, R180, R165, R106 ;  /* 0x000000a5b46a7223 */ /* 0x000fe2000001006a */
[C---:B------:R-:W-:Y:S04]  /*10d70*/  IADD3 R125, PT, PT, R190.reuse, 0x68, RZ ;  /* 0x00000068be7d7810 */ /* 0x040fe80007ffe0ff */
[----:B------:R-:W1:Y:S01]  /*10d80*/  MUFU.TANH R108, R110 ;  /* 0x0000006e006c7308 */ /* 0x000e620000002400 */
[----:B------:R-:W-:Y:S02]  /*10d90*/  FMNMX3.FTZ R239, R239, R76, R80, !PT ;  /* 0x0000004cefef7276 */ /* 0x000fe40007810050 */
[----:B------:R-:W-:Y:S02]  /*10da0*/  I2FP.F32.U32 R125, R125 ;  /* 0x0000007d007d7245 */ /* 0x000fe40000201000 */
[----:B------:R-:W-:Y:S05]  /*10db0*/  FMNMX3.FTZ R239, R239, R84, R88, !PT ;  /* 0x00000054efef7276 */ /* 0x000fea0007810058 */
[----:B------:R-:W3:Y:S01]  /*10dc0*/  MUFU.TANH R109, R136 ;  /* 0x00000088006d7308 */ /* 0x000ee20000002400 */
[----:B--2---:R-:W-:Y:S01]  /*10dd0*/  IADD3 R124, PT, PT, R190, 0x69, RZ ;  /* 0x00000069be7c7810 */ /* 0x004fe20007ffe0ff */
[----:B------:R-:W-:Y:S01]  /*10de0*/  FFMA.FTZ R107, R180, R125, R107 ;  /* 0x0000007db46b7223 */ /* 0x000fe2000001006b */
[----:B------:R-:W-:Y:S02]  /*10df0*/  FMNMX3.FTZ R239, R239, R92, R96, !PT ;  /* 0x0000005cefef7276 */ /* 0x000fe40007810060 */
[----:B------:R-:W-:Y:S02]  /*10e00*/  I2FP.F32.U32 R165, R124 ;  /* 0x0000007c00a57245 */ /* 0x000fe40000201000 */
[----:B------:R-:W-:Y:S03]  /*10e10*/  FMNMX3.FTZ R124, R192, R19, R23, !PT ;  /* 0x00000013c07c7276 */ /* 0x000fe60007810017 */
[----:B------:R-:W2:Y:S01]  /*10e20*/  MUFU.TANH R110, R130 ;  /* 0x00000082006e7308 */ /* 0x000ea20000002400 */
[----:B-1----:R-:W-:Y:S01]  /*10e30*/  FFMA.FTZ R108, R180, R125, R108 ;  /* 0x0000007db46c7223 */ /* 0x002fe2000001006c */
[----:B------:R-:W-:Y:S02]  /*10e40*/  FMNMX3.FTZ R239, R239, R100, R104, !PT ;  /* 0x00000064efef7276 */ /* 0x000fe40007810068 */
[----:B------:R-:W-:Y:S06]  /*10e50*/  FMNMX3.FTZ R124, R124, R27, R31, !PT ;  /* 0x0000001b7c7c7276 */ /* 0x000fec000781001f */
[----:B------:R-:W1:Y:S01]  /*10e60*/  MUFU.TANH R111, R111 ;  /* 0x0000006f006f7308 */ /* 0x000e620000002400 */
[----:B------:R-:W-:Y:S01]  /*10e70*/  FMNMX3.FTZ R124, R124, R35, R39, !PT ;  /* 0x000000237c7c7276 */ /* 0x000fe20007810027 */
[----:B---3--:R-:W-:Y:S03]  /*10e80*/  FFMA.FTZ R109, R180, R125, R109 ;  /* 0x0000007db46d7223 */ /* 0x008fe6000001006d */
[----:B------:R-:W-:Y:S05]  /*10e90*/  FMNMX3.FTZ R192, R124, R43, R47, !PT ;  /* 0x0000002b7cc07276 */ /* 0x000fea000781002f */
[----:B------:R-:W3:Y:S01]  /*10ea0*/  MUFU.TANH R112, R112 ;  /* 0x0000007000707308 */ /* 0x000ee20000002400 */
[----:B--2---:R-:W-:Y:S01]  /*10eb0*/  FFMA.FTZ R110, R180, R125, R110 ;  /* 0x0000007db46e7223 */ /* 0x004fe2000001006e */
[----:B------:R-:W-:Y:S02]  /*10ec0*/  FMNMX3.FTZ R192, R192, R51, R55, !PT ;  /* 0x00000033c0c07276 */ /* 0x000fe40007810037 */
[----:B------:R-:W-:Y:S02]  /*10ed0*/  IADD3 R125, PT, PT, R190, 0x70, RZ ;  /* 0x00000070be7d7810 */ /* 0x000fe40007ffe0ff */
[----:B------:R-:W-:Y:S04]  /*10ee0*/  FMNMX3.FTZ R192, R192, R59, R63, !PT ;  /* 0x0000003bc0c07276 */ /* 0x000fe8000781003f */
[----:B------:R-:W2:Y:S01]  /*10ef0*/  MUFU.TANH R113, R113 ;  /* 0x0000007100717308 */ /* 0x000ea20000002400 */
[----:B-1----:R-:W-:Y:S01]  /*10f00*/  FFMA.FTZ R111, R180, R165, R111 ;  /* 0x000000a5b46f7223 */ /* 0x002fe2000001006f */
[----:B------:R-:W-:Y:S04]  /*10f10*/  FMNMX3.FTZ R192, R192, R67, R71, !PT ;  /* 0x00000043c0c07276 */ /* 0x000fe80007810047 */
[----:B------:R-:W-:Y:S04]  /*10f20*/  FMNMX3.FTZ R192, R192, R75, R79, !PT ;  /* 0x0000004bc0c07276 */ /* 0x000fe8000781004f */
[----:B------:R-:W1:Y:S01]  /*10f30*/  MUFU.TANH R114, R114 ;  /* 0x0000007200727308 */ /* 0x000e620000002400 */
[----:B---3--:R-:W-:Y:S01]  /*10f40*/  FFMA.FTZ R112, R180, R165, R112 ;  /* 0x000000a5b4707223 */ /* 0x008fe20000010070 */
[----:B------:R-:W-:Y:S04]  /*10f50*/  FMNMX3.FTZ R192, R192, R83, R87, !PT ;  /* 0x00000053c0c07276 */ /* 0x000fe80007810057 */
[----:B------:R-:W-:Y:S04]  /*10f60*/  FMNMX3.FTZ R192, R192, R91, R95, !PT ;  /* 0x0000005bc0c07276 */ /* 0x000fe8000781005f */
[----:B------:R3:W-:Y:S01]  /*10f70*/  MUFU.TANH R117, R129 ;  /* 0x0000008100757308 */ /* 0x0007e20000002400 */
[CC--:B--2---:R-:W-:Y:S09]  /*10f80*/  FFMA.FTZ R113, R180.reuse, R165.reuse, R113 ;  /* 0x000000a5b4717223 */ /* 0x0c4ff20000010071 */
[----:B------:R-:W2:Y:S01]  /*10f90*/  MUFU.TANH R115, R115 ;  /* 0x0000007300737308 */ /* 0x000ea20000002400 */
[----:B-1----:R-:W-:Y:S01]  /*10fa0*/  FFMA.FTZ R114, R180, R165, R114 ;  /* 0x000000a5b4727223 */ /* 0x002fe20000010072 */
[----:B------:R-:W-:Y:S01]  /*10fb0*/  I2FP.F32.U32 R165, R125 ;  /* 0x0000007d00a57245 */ /* 0x000fe20000201000 */
[----:B------:R-:W-:Y:S07]  /*10fc0*/  FMUL.FTZ R125, R132, UR5 ;  /* 0x00000005847d7c20 */ /* 0x000fee0008410000 */
[----:B------:R-:W1:Y:S01]  /*10fd0*/  MUFU.TANH R116, R116 ;  /* 0x0000007400747308 */ /* 0x000e620000002400 */
[----:B---3--:R-:W-:Y:S09]  /*10fe0*/  FMUL.FTZ R129, R134, UR5 ;  /* 0x0000000586817c20 */ /* 0x008ff20008410000 */
[----:B------:R-:W3:Y:S01]  /*10ff0*/  MUFU.TANH R119, R119 ;  /* 0x0000007700777308 */ /* 0x000ee20000002400 */
[CC--:B--2---:R-:W-:Y:S09]  /*11000*/  FFMA.FTZ R115, R180.reuse, R165.reuse, R115 ;  /* 0x000000a5b4737223 */ /* 0x0c4ff20000010073 */
[----:B------:R-:W2:Y:S01]  /*11010*/  MUFU.TANH R121, R121 ;  /* 0x0000007900797308 */ /* 0x000ea20000002400 */
[CC--:B-1----:R-:W-:Y:S01]  /*11020*/  FFMA.FTZ R116, R180.reuse, R165.reuse, R116 ;  /* 0x000000a5b4747223 */ /* 0x0c2fe20000010074 */
[CC--:B------:R-:W-:Y:S01]  /*11030*/  FFMA.FTZ R117, R180.reuse, R165.reuse, R117 ;  /* 0x000000a5b4757223 */ /* 0x0c0fe20000010075 */
[----:B------:R-:W-:Y:S01]  /*11040*/  FFMA.FTZ R118, R180, R165, R118 ;  /* 0x000000a5b4767223 */ /* 0x000fe20000010076 */
[----:B------:R-:W-:Y:S06]  /*11050*/  IADD3 R165, PT, PT, R190, 0x78, RZ ;  /* 0x00000078bea57810 */ /* 0x000fec0007ffe0ff */
[----:B------:R-:W1:Y:S01]  /*11060*/  MUFU.TANH R122, R122 ;  /* 0x0000007a007a7308 */ /* 0x000e620000002400 */
[CC--:B---3--:R-:W-:Y:S01]  /*11070*/  FFMA.FTZ R119, R180.reuse, R181.reuse, R119 ;  /* 0x000000b5b4777223 */ /* 0x0c8fe20000010077 */
[C---:B------:R-:W-:Y:S01]  /*11080*/  FFMA.FTZ R120, R180.reuse, R181, R120 ;  /* 0x000000b5b4787223 */ /* 0x040fe20000010078 */
[----:B------:R-:W-:Y:S07]  /*11090*/  I2FP.F32.U32 R165, R165 ;  /* 0x000000a500a57245 */ /* 0x000fee0000201000 */
[----:B------:R-:W3:Y:S01]  /*110a0*/  MUFU.TANH R123, R123 ;  /* 0x0000007b007b7308 */ /* 0x000ee20000002400 */
[CC--:B--2---:R-:W-:Y:S09]  /*110b0*/  FFMA.FTZ R121, R180.reuse, R181.reuse, R121 ;  /* 0x000000b5b4797223 */ /* 0x0c4ff20000010079 */
[----:B------:R-:W2:Y:S01]  /*110c0*/  MUFU.TANH R124, R126 ;  /* 0x0000007e007c7308 */ /* 0x000ea20000002400 */
[----:B-1----:R-:W-:Y:S01]  /*110d0*/  FFMA.FTZ R122, R180, R181, R122 ;  /* 0x000000b5b47a7223 */ /* 0x002fe2000001007a */
[----:B------:R-:W-:Y:S02]  /*110e0*/  IADD3 R181, PT, PT, R190, 0x79, RZ ;  /* 0x00000079beb57810 */ /* 0x000fe40007ffe0ff */
[----:B------:R-:W-:Y:S02]  /*110f0*/  FMNMX3.FTZ R190, R192, R99, R103, !PT ;  /* 0x00000063c0be7276 */ /* 0x000fe40007810067 */
[----:B------:R-:W-:Y:S04]  /*11100*/  I2FP.F32.U32 R181, R181 ;  /* 0x000000b500b57245 */ /* 0x000fe80000201000 */
[----:B------:R-:W1:Y:S01]  /*11110*/  MUFU.TANH R125, R125 ;  /* 0x0000007d007d7308 */ /* 0x000e620000002400 */
[----:B---3--:R-:W-:Y:S01]  /*11120*/  FFMA.FTZ R123, R180, R165, R123 ;  /* 0x000000a5b47b7223 */ /* 0x008fe2000001007b */
[----:B------:R-:W-:Y:S04]  /*11130*/  FMNMX3.FTZ R190, R190, R107, R111, !PT ;  /* 0x0000006bbebe7276 */ /* 0x000fe8000781006f */
[----:B------:R-:W-:Y:S04]  /*11140*/  FMNMX3.FTZ R190, R190, R115, R119, !PT ;  /* 0x00000073bebe7276 */ /* 0x000fe80007810077 */
[----:B------:R-:W3:Y:S01]  /*11150*/  MUFU.TANH R126, R129 ;  /* 0x00000081007e7308 */ /* 0x000ee20000002400 */
[CC--:B--2---:R-:W-:Y:S09]  /*11160*/  FFMA.FTZ R124, R180.reuse, R165.reuse, R124 ;  /* 0x000000a5b47c7223 */ /* 0x0c4ff2000001007c */
[----:B------:R-:W2:Y:S01]  /*11170*/  MUFU.TANH R127, R127 ;  /* 0x0000007f007f7308 */ /* 0x000ea20000002400 */
[CC--:B-1----:R-:W-:Y:S09]  /*11180*/  FFMA.FTZ R125, R180.reuse, R165.reuse, R125 ;  /* 0x000000a5b47d7223 */ /* 0x0c2ff2000001007d */
[----:B------:R-:W1:Y:S01]  /*11190*/  MUFU.TANH R128, R128 ;  /* 0x0000008000807308 */ /* 0x000e620000002400 */
[C---:B---3--:R-:W-:Y:S01]  /*111a0*/  FFMA.FTZ R126, R180.reuse, R165, R126 ;  /* 0x000000a5b47e7223 */ /* 0x048fe2000001007e */
[----:B------:R-:W-:Y:S04]  /*111b0*/  FMNMX3.FTZ R165, R239, R108, R112, !PT ;  /* 0x0000006cefa57276 */ /* 0x000fe80007810070 */
[----:B------:R-:W-:Y:S01]  /*111c0*/  FMNMX3.FTZ R165, R165, R116, R120, !PT ;  /* 0x00000074a5a57276 */ /* 0x000fe20007810078 */
[----:B--2---:R-:W-:Y:S05]  /*111d0*/  FFMA.FTZ R127, R180, R181, R127 ;  /* 0x000000b5b47f7223 */ /* 0x004fea000001007f */
[----:B------:R-:W-:Y:S01]  /*111e0*/  FMNMX3.FTZ R190, R190, R123, R127, !PT ;  /* 0x0000007bbebe7276 */ /* 0x000fe2000781007f */
[----:B-1----:R-:W-:Y:S01]  /*111f0*/  FFMA.FTZ R128, R180, R181, R128 ;  /* 0x000000b5b4807223 */ /* 0x002fe20000010080 */
[----:B------:R-:W-:Y:S06]  /*11200*/  @P3 BRA `(.L_x_714) ;  /* 0xffffffd4009c3947 */ /* 0x000fec000383ffff */
.L_x_713:
[----:B-1----:R-:W-:Y:S01]  /*11210*/  LDSM.16.MT88.4 R144, [R238+0x4400] ;  /* 0x00440000ee90783b */ /* 0x002fe20000004200 */
[----:B------:R-:W-:Y:S01]  /*11220*/  FMNMX3.FTZ R136, R165, R124, R128, !PT ;  /* 0x0000007ca5887276 */ /* 0x000fe20007810080 */
[----:B------:R-:W-:Y:S06]  /*11230*/  FMUL.FTZ R2, R133, UR5 ;  /* 0x0000000585027c20 */ /* 0x000fec0008410000 */
[----:B------:R-:W1:Y:S01]  /*11240*/  MUFU.TANH R2, R2 ;  /* 0x0000000200027308 */ /* 0x000e620000002400 */
[----:B------:R-:W2:Y:S08]  /*11250*/  SHFL.BFLY PT, R3, R190, 0x2, 0x1f ;  /* 0x0c401f00be037f89 */ /* 0x000eb000000e0000 */
[----:B------:R-:W3:Y:S01]  /*11260*/  SHFL.BFLY PT, R129, R136, 0x2, 0x1f ;  /* 0x0c401f0088817f89 */ /* 0x000ee200000e0000 */
[----:B-1----:R-:W-:Y:S01]  /*11270*/  FFMA.FTZ R2, R180, R181, R2 ;  /* 0x000000b5b4027223 */ /* 0x002fe20000010002 */
[----:B--2---:R-:W-:Y:S01]  /*11280*/  FMNMX.FTZ R137, R190, R3, !PT ;  /* 0x00000003be897209 */ /* 0x004fe20007810000 */
[----:B------:R-:W-:Y:S01]  /*11290*/  FMUL.FTZ R3, R135, UR5 ;  /* 0x0000000587037c20 */ /* 0x000fe20008410000 */
[----:B---3--:R-:W-:Y:S04]  /*112a0*/  FMNMX.FTZ R134, R136, R129, !PT ;  /* 0x0000008188867209 */ /* 0x008fe80007810000 */
[----:B------:R-:W1:Y:S01]  /*112b0*/  SHFL.BFLY PT, R130, R137, 0x1, 0x1f ;  /* 0x0c201f0089827f89 */ /* 0x000e6200000e0000 */
[----:B------:R-:W-:Y:S01]  /*112c0*/  FMNMX3.FTZ R136, R188, R5, R9, !PT ;  /* 0x00000005bc887276 */ /* 0x000fe20007810009 */
[----:B------:R-:W2:Y:S06]  /*112d0*/  MUFU.TANH R3, R3 ;  /* 0x0000000300037308 */ /* 0x000eac0000002400 */
[----:B------:R-:W3:Y:S01]  /*112e0*/  SHFL.BFLY PT, R129, R134, 0x1, 0x1f ;  /* 0x0c201f0086817f89 */ /* 0x000ee200000e0000 */
[----:B------:R-:W-:Y:S04]  /*112f0*/  FMNMX3.FTZ R136, R136, R13, R17, !PT ;  /* 0x0000000d88887276 */ /* 0x000fe80007810011 */
[----:B------:R-:W-:Y:S04]  /*11300*/  FMNMX3.FTZ R136, R136, R21, R25, !PT ;  /* 0x0000001588887276 */ /* 0x000fe80007810019 */
[----:B------:R-:W-:Y:S04]  /*11310*/  FMNMX3.FTZ R136, R136, R29, R33, !PT ;  /* 0x0000001d88887276 */ /* 0x000fe80007810021 */
[----:B------:R-:W-:Y:S01]  /*11320*/  FMNMX3.FTZ R136, R136, R37, R41, !PT ;  /* 0x0000002588887276 */ /* 0x000fe20007810029 */
[----:B--2---:R-:W-:Y:S03]  /*11330*/  FFMA.FTZ R3, R180, R181, R3 ;  /* 0x000000b5b4037223 */ /* 0x004fe60000010003 */
[----:B------:R-:W-:Y:S02]  /*11340*/  FMNMX3.FTZ R136, R136, R45, R49, !PT ;  /* 0x0000002d88887276 */ /* 0x000fe40007810031 */
[----:B-1----:R-:W-:Y:S02]  /*11350*/  FMNMX.FTZ R130, R137, R130, !PT ;  /* 0x0000008289827209 */ /* 0x002fe40007810000 */
[----:B------:R-:W-:Y:S02]  /*11360*/  FMNMX3.FTZ R136, R136, R53, R57, !PT ;  /* 0x0000003588887276 */ /* 0x000fe40007810039 */
[C---:B------:R-:W-:Y:S01]  /*11370*/  FSETP.NEU.FTZ.AND P0, PT, R130.reuse, -INF , PT ;  /* 0xff8000008200780b */ /* 0x040fe20003f1d000 */
[C---:B------:R-:W-:Y:S01]  /*11380*/  FADD.FTZ R132, -R130.reuse, R191 ;  /* 0x000000bf82847221 */ /* 0x040fe20000010100 */
[----:B------:R-:W-:Y:S01]  /*11390*/  FMUL.FTZ R131, R130, UR4 ;  /* 0x0000000482837c20 */ /* 0x000fe20008410000 */
[----:B---3--:R-:W-:Y:S02]  /*113a0*/  FMNMX.FTZ R129, R134, R129, !PT ;  /* 0x0000008186817209 */ /* 0x008fe40007810000 */
[----:B------:R-:W-:Y:S01]  /*113b0*/  FMUL.FTZ R133, R132, UR4 ;  /* 0x0000000484857c20 */ /* 0x000fe20008410000 */
[----:B------:R-:W-:Y:S02]  /*113c0*/  FMNMX3.FTZ R136, R136, R61, R65, !PT ;  /* 0x0000003d88887276 */ /* 0x000fe40007810041 */
[----:B------:R-:W-:Y:S01]  /*113d0*/  FSEL R132, R131, RZ, P0 ;  /* 0x000000ff83847208 */ /* 0x000fe20000000000 */
[C---:B------:R-:W-:Y:S01]  /*113e0*/  FADD.FTZ R134, -R129.reuse, R189 ;  /* 0x000000bd81867221 */ /* 0x040fe20000010100 */
[----:B------:R-:W-:Y:S01]  /*113f0*/  FSETP.NEU.FTZ.AND P0, PT, R129, -INF , PT ;  /* 0xff8000008100780b */ /* 0x000fe20003f1d000 */
[----:B------:R-:W1:Y:S01]  /*11400*/  MUFU.EX2 R133, R133 ;  /* 0x0000008500857308 */ /* 0x000e620000000800 */
[----:B------:R-:W-:Y:S01]  /*11410*/  FMNMX3.FTZ R136, R136, R69, R73, !PT ;  /* 0x0000004588887276 */ /* 0x000fe20007810049 */
        /* <DEDUP_REMOVED lines=18> */
[----:B------:R-:W-:Y:S01]  /*11540*/  FMUL.FTZ R201, R133, R201 ;  /* 0x000000c985c97220 */ /* 0x000fe20000410000 */
        /* <DEDUP_REMOVED lines=13> */
[C---:B------:R-:W-:Y:S01]  /*11620*/  FMUL.FTZ R196, R133.reuse, R196 ;  /* 0x000000c485c47220 */ /* 0x040fe20000410000 */
[C---:B------:R-:W-:Y:S01]  /*11630*/  FMUL.FTZ R197, R133.reuse, R197 ;  /* 0x000000c585c57220 */ /* 0x040fe20000410000 */
[C---:B------:R-:W-:Y:S01]  /*11640*/  FMUL.FTZ R204, R133.reuse, R204 ;  /* 0x000000cc85cc7220 */ /* 0x040fe20000410000 */
[----:B------:R-:W-:Y:S01]  /*11650*/  FMUL.FTZ R205, R133, R205 ;  /* 0x000000cd85cd7220 */ /* 0x000fe20000410000 */
[----:B------:R-:W-:Y:S01]  /*11660*/  FMNMX3.FTZ R136, R136, R77, R81, !PT ;  /* 0x0000004d88887276 */ /* 0x000fe20007810051 */
[----:B------:R-:W-:Y:S03]  /*11670*/  FMUL.FTZ R135, R134, UR4 ;  /* 0x0000000486877c20 */ /* 0x000fe60008410000 */
[----:B------:R-:W-:Y:S01]  /*11680*/  MUFU.EX2 R156, R156 ;  /* 0x0000009c009c7308 */ /* 0x000fe20000000800 */
[----:B------:R-:W-:Y:S01]  /*11690*/  FFMA.FTZ R134, R15, UR4, -R132 ;  /* 0x000000040f867c23 */ /* 0x000fe20008010884 */
[----:B------:R-:W-:Y:S01]  /*116a0*/  FMNMX3.FTZ R15, R187, R6, R10, !PT ;  /* 0x00000006bb0f7276 */ /* 0x000fe2000781000a */
[--C-:B------:R-:W-:Y:S01]  /*116b0*/  FFMA.FTZ R159, R7, UR4, -R132.reuse ;  /* 0x00000004079f7c23 */ /* 0x100fe20008010884 */
[----:B------:R-:W-:Y:S01]  /*116c0*/  FMUL.FTZ R7, R129, UR4 ;  /* 0x0000000481077c20 */ /* 0x000fe20008410000 */
[----:B------:R-:W-:Y:S01]  /*116d0*/  FFMA.FTZ R83, R115, UR4, -R132 ;  /* 0x0000000473537c23 */ /* 0x000fe20008010884 */
[----:B------:R-:W-:Y:S01]  /*116e0*/  FMNMX3.FTZ R15, R15, R14, R18, !PT ;  /* 0x0000000e0f0f7276 */ /* 0x000fe20007810012 */
[--C-:B------:R-:W-:Y:S03]  /*116f0*/  FFMA.FTZ R0, R0, UR4, -R132.reuse ;  /* 0x0000000400007c23 */ /* 0x100fe60008010884 */
[----:B------:R-:W1:Y:S01]  /*11700*/  MUFU.EX2 R131, R135 ;  /* 0x0000008700837308 */ /* 0x000e620000000800 */
[----:B------:R-:W-:Y:S01]  /*11710*/  FSEL R7, R7, RZ, P0 ;  /* 0x000000ff07077208 */ /* 0x000fe20000000000 */
[----:B------:R-:W-:Y:S01]  /*11720*/  FFMA.FTZ R244, R119, UR4, -R132 ;  /* 0x0000000477f47c23 */ /* 0x000fe20008010884 */
[----:B------:R-:W-:Y:S01]  /*11730*/  FMNMX3.FTZ R15, R15, R22, R26, !PT ;  /* 0x000000160f0f7276 */ /* 0x000fe2000781001a */
[----:B------:R-:W-:Y:S01]  /*11740*/  FFMA.FTZ R87, R123, UR4, -R132 ;  /* 0x000000047b577c23 */ /* 0x000fe20008010884 */
[----:B------:R-:W-:Y:S01]  /*11750*/  FMNMX3.FTZ R136, R136, R85, R89, !PT ;  /* 0x0000005588887276 */ /* 0x000fe20007810059 */
[--C-:B------:R-:W-:Y:S01]  /*11760*/  FFMA.FTZ R103, R28, UR4, -R7.reuse ;  /* 0x000000041c677c23 */ /* 0x100fe20008010807 */
[----:B------:R-:W-:Y:S03]  /*11770*/  FMNMX3.FTZ R15, R15, R30, R34, !PT ;  /* 0x0000001e0f0f7276 */ /* 0x000fe60007810022 */
[----:B------:R-:W-:Y:S01]  /*11780*/  MUFU.EX2 R0, R0 ;  /* 0x0000000000007308 */ /* 0x000fe20000000800 */
[--C-:B------:R-:W-:Y:S01]  /*11790*/  FFMA.FTZ R107, R36, UR4, -R7.reuse ;  /* 0x00000004246b7c23 */ /* 0x100fe20008010807 */
[--C-:B------:R-:W-:Y:S01]  /*117a0*/  FFMA.FTZ R95, R8, UR4, -R7.reuse ;  /* 0x00000004085f7c23 */ /* 0x100fe20008010807 */
[----:B------:R-:W-:Y:S01]  /*117b0*/  FMNMX3.FTZ R15, R15, R38, R42, !PT ;  /* 0x000000260f0f7276 */ /* 0x000fe2000781002a */
[--C-:B------:R-:W-:Y:S01]  /*117c0*/  FFMA.FTZ R177, R96, UR4, -R7.reuse ;  /* 0x0000000460b17c23 */ /* 0x100fe20008010807 */
[--C-:B------:R-:W-:Y:S01]  /*117d0*/  FFMA.FTZ R179, R104, UR4, -R7.reuse ;  /* 0x0000000468b37c23 */ /* 0x100fe20008010807 */
[--C-:B------:R-:W-:Y:S01]  /*117e0*/  FFMA.FTZ R99, R20, UR4, -R7.reuse ;  /* 0x0000000414637c23 */ /* 0x100fe20008010807 */
[--C-:B------:R-:W-:Y:S03]  /*117f0*/  FFMA.FTZ R115, R56, UR4, -R7.reuse ;  /* 0x0000000438737c23 */ /* 0x100fe60008010807 */
[----:B------:R-:W2:Y:S01]  /*11800*/  MUFU.EX2 R159, R159 ;  /* 0x0000009f009f7308 */ /* 0x000ea20000000800 */
[C---:B-1----:R-:W-:Y:S01]  /*11810*/  FMUL.FTZ R210, R131.reuse, R210 ;  /* 0x000000d283d27220 */ /* 0x042fe20000410000 */
[C---:B------:R-:W-:Y:S01]  /*11820*/  FMUL.FTZ R211, R131.reuse, R211 ;  /* 0x000000d383d37220 */ /* 0x040fe20000410000 */
[C---:B------:R-:W-:Y:S01]  /*11830*/  FMUL.FTZ R202, R131.reuse, R202 ;  /* 0x000000ca83ca7220 */ /* 0x040fe20000410000 */
[----:B------:R-:W-:Y:S01]  /*11840*/  FMUL.FTZ R203, R131, R203 ;  /* 0x000000cb83cb7220 */ /* 0x000fe20000410000 */
[--C-:B------:R-:W-:Y:S01]  /*11850*/  FFMA.FTZ R56, R68, UR4, -R7.reuse ;  /* 0x0000000444387c23 */ /* 0x100fe20008010807 */
[--C-:B------:R-:W-:Y:S01]  /*11860*/  FFMA.FTZ R68, R84, UR4, -R7.reuse ;  /* 0x0000000454447c23 */ /* 0x100fe20008010807 */
[----:B------:R-:W-:Y:S03]  /*11870*/  MOV R84, R236 ;  /* 0x000000ec00547202 */ /* 0x000fe60000000f00 */
[----:B------:R-:W1:Y:S01]  /*11880*/  MUFU.EX2 R134, R134 ;  /* 0x0000008600867308 */ /* 0x000e620000000800 */
[----:B------:R-:W-:Y:S01]  /*11890*/  @P1 IADD3 R84, PT, PT, R237, -0x20, RZ ;  /* 0xffffffe0ed541810 */ /* 0x000fe20007ffe0ff */
[--C-:B------:R-:W-:Y:S01]  /*118a0*/  FFMA.FTZ R111, R48, UR4, -R7.reuse ;  /* 0x00000004306f7c23 */ /* 0x100fe20008010807 */
[--C-:B------:R-:W-:Y:S01]  /*118b0*/  FFMA.FTZ R48, R52, UR4, -R7.reuse ;  /* 0x0000000434307c23 */ /* 0x100fe20008010807 */
[--C-:B------:R-:W-:Y:S01]  /*118c0*/  FFMA.FTZ R52, R60, UR4, -R7.reuse ;  /* 0x000000043c347c23 */ /* 0x100fe20008010807 */
[--C-:B------:R-:W-:Y:S01]  /*118d0*/  FFMA.FTZ R60, R76, UR4, -R7.reuse ;  /* 0x000000044c3c7c23 */ /* 0x100fe20008010807 */
[----:B------:R-:W3:Y:S01]  /*118e0*/  LDSM.16.MT88.4 R140, [R84] ;  /* 0x00000000548c783b */ /* 0x000ee20000004200 */
[--C-:B------:R-:W-:Y:S03]  /*118f0*/  FFMA.FTZ R135, R27, UR4, -R132.reuse ;  /* 0x000000041b877c23 */ /* 0x100fe60008010884 */
[----:B------:R-:W-:Y:S01]  /*11900*/  MUFU.EX2 R95, R95 ;  /* 0x0000005f005f7308 */ /* 0x000fe20000000800 */
[----:B--2---:R-:W-:Y:S01]  /*11910*/  F2FP.F16.F32.PACK_AB R152, R159, R0 ;  /* 0x000000009f98723e */ /* 0x004fe200000000ff */
[--C-:B------:R-:W-:Y:S01]  /*11920*/  FFMA.FTZ R248, R24, UR4, -R7.reuse ;  /* 0x0000000418f87c23 */ /* 0x100fe20008010807 */
[--C-:B------:R-:W-:Y:S01]  /*11930*/  FFMA.FTZ R32, R32, UR4, -R7.reuse ;  /* 0x0000000420207c23 */ /* 0x100fe20008010807 */
[C---:B------:R-:W-:Y:S01]  /*11940*/  FMUL.FTZ R198, R131.reuse, R198 ;  /* 0x000000c683c67220 */ /* 0x040fe20000410000 */
[C---:B------:R-:W-:Y:S01]  /*11950*/  FMUL.FTZ R199, R131.reuse, R199 ;  /* 0x000000c783c77220 */ /* 0x040fe20000410000 */
[----:B------:R-:W-:Y:S01]  /*11960*/  LDSM.16.MT88.4 R148, [R84+0x400] ;  /* 0x000400005494783b */ /* 0x000fe20000004200 */
[C---:B------:R-:W-:Y:S03]  /*11970*/  FMUL.FTZ R206, R131.reuse, R206 ;  /* 0x000000ce83ce7220 */ /* 0x040fe60000410000 */
[----:B------:R-:W-:Y:S01]  /*11980*/  MUFU.EX2 R23, R23 ;  /* 0x0000001700177308 */ /* 0x000fe20000000800 */
[----:B-1----:R-:W-:Y:S01]  /*11990*/  F2FP.F16.F32.PACK_AB R154, R134, R157 ;  /* 0x0000009d869a723e */ /* 0x002fe200000000ff */
        /* <DEDUP_REMOVED lines=11> */
[----:B------:R-:W-:Y:S01]  /*11a50*/  FFMA.FTZ R132, R127, UR4, -R132 ;  /* 0x000000047f847c23 */ /* 0x000fe20008010884 */
[----:B------:R-:W-:Y:S01]  /*11a60*/  FFMA.FTZ R127, R80, UR4, -R7 ;  /* 0x00000004507f7c23 */ /* 0x000fe20008010807 */
[----:B------:R-:W-:Y:S03]  /*11a70*/  FMNMX3.FTZ R15, R15, R46, R50, !PT ;  /* 0x0000002e0f0f7276 */ /* 0x000fe60007810032 */
[----:B------:R-:W-:Y:S01]  /*11a80*/  MUFU.EX2 R91, R91 ;  /* 0x0000005b005b7308 */ /* 0x000fe20000000800 */
[----:B------:R-:W-:Y:S01]  /*11a90*/  FMNMX3.FTZ R136, R136, R93, R97, !PT ;  /* 0x0000005d88887276 */ /* 0x000fe20007810061 */
[----:B------:R-:W-:Y:S01]  /*11aa0*/  FFMA.FTZ R0, R133, R182, R0 ;  /* 0x000000b685007223 */ /* 0x000fe20000010000 */
[----:B------:R-:W-:Y:S02]  /*11ab0*/  FMNMX3.FTZ R15, R15, R54, R58, !PT ;  /* 0x000000360f0f7276 */ /* 0x000fe4000781003a */
[----:B------:R-:W-:Y:S02]  /*11ac0*/  FMNMX3.FTZ R136, R136, R101, R105, !PT ;  /* 0x0000006588887276 */ /* 0x000fe40007810069 */
[----:B------:R-:W-:Y:S03]  /*11ad0*/  FMNMX3.FTZ R15, R15, R62, R66, !PT ;  /* 0x0000003e0f0f7276 */ /* 0x000fe60007810042 */
[----:B------:R-:W1:Y:S01]  /*11ae0*/  MUFU.EX2 R4, R4 ;  /* 0x0000000400047308 */ /* 0x000e620000000800 */
[----:B------:R-:W-:Y:S02]  /*11af0*/  FMNMX3.FTZ R136, R136, R109, R113, !PT ;  /* 0x0000006d88887276 */ /* 0x000fe40007810071 */
[----:B------:R-:W-:Y:S02]  /*11b00*/  FMNMX3.FTZ R15, R15, R70, R74, !PT ;  /* 0x000000460f0f7276 */ /* 0x000fe4000781004a */
[----:B------:R-:W-:Y:S02]  /*11b10*/  FMNMX3.FTZ R136, R136, R117, R121, !PT ;  /* 0x0000007588887276 */ /* 0x000fe40007810079 */
[----:B------:R-:W-:Y:S03]  /*11b20*/  FMNMX3.FTZ R15, R15, R78, R82, !PT ;  /* 0x0000004e0f0f7276 */ /* 0x000fe60007810052 */
[----:B------:R-:W2:Y:S01]  /*11b30*/  MUFU.EX2 R246, R246 ;  /* 0x000000f600f67308 */ /* 0x000ea20000000800 */
[----:B------:R-:W-:Y:S02]  /*11b40*/  FMNMX3.FTZ R11, R136, R125, R2, !PT ;  /* 0x0000007d880b7276 */ /* 0x000fe40007810002 */
[----:B------:R-:W-:Y:S02]  /*11b50*/  FMNMX3.FTZ R15, R15, R86, R90, !PT ;  /* 0x000000560f0f7276 */ /* 0x000fe4000781005a */
[----:B------:R-:W-:Y:S01]  /*11b60*/  MOV R191, R130 ;  /* 0x0000008200bf7202 */ /* 0x000fe20000000f00 */
[----:B------:R-:W4:Y:S01]  /*11b70*/  SHFL.BFLY PT, R136, R11, 0x2, 0x1f ;  /* 0x0c401f000b887f89 */ /* 0x000f2200000e0000 */
[----:B------:R-:W-:Y:S03]  /*11b80*/  FMNMX3.FTZ R15, R15, R94, R98, !PT ;  /* 0x0000005e0f0f7276 */ /* 0x000fe60007810062 */
[----:B------:R-:W-:Y:S01]  /*11b90*/  MUFU.EX2 R99, R99 ;  /* 0x0000006300637308 */ /* 0x000fe20000000800 */
[----:B-1----:R-:W-:Y:S01]  /*11ba0*/  F2FP.F16.F32.PACK_AB R153, R95, R4 ;  /* 0x000000045f99723e */ /* 0x002fe200000000ff */
[----:B------:R-:W-:Y:S01]  /*11bb0*/  FFMA.FTZ R4, R131, R183, R4 ;  /* 0x000000b783047223 */ /* 0x000fe20000010004 */
[----:B------:R-:W-:Y:S02]  /*11bc0*/  FMNMX3.FTZ R15, R15, R102, R106, !PT ;  /* 0x000000660f0f7276 */ /* 0x000fe4000781006a */
[----:B------:R-:W-:Y:S01]  /*11bd0*/  MOV R189, R129 ;  /* 0x0000008100bd7202 */ /* 0x000fe20000000f00 */
[----:B------:R-:W-:Y:S04]  /*11be0*/  FADD.FTZ R4, R95, R4 ;  /* 0x000000045f047221 */ /* 0x000fe80000010000 */
[----:B------:R-:W-:Y:S01]  /*11bf0*/  MUFU.EX2 R248, R248 ;  /* 0x000000f800f87308 */ /* 0x000fe20000000800 */
[C---:B--2---:R-:W-:Y:S01]  /*11c00*/  F2FP.F16.F32.PACK_AB R155, R246.reuse, R91 ;  /* 0x0000005bf69b723e */ /* 0x044fe200000000ff */
[----:B------:R-:W-:Y:S04]  /*11c10*/  FADD.FTZ R91, R91, R4 ;  /* 0x000000045b5b7221 */ /* 0x000fe80000010000 */
[----:B------:R-:W-:Y:S04]  /*11c20*/  FADD.FTZ R246, R246, R91 ;  /* 0x0000005bf6f67221 */ /* 0x000fe80000010000 */
[----:B------:R-:W-:Y:S01]  /*11c30*/  MUFU.EX2 R103, R103 ;  /* 0x0000006700677308 */ /* 0x000fe20000000800 */
[C---:B---3--:R-:W-:Y:S05]  /*11c40*/  HMMA.16816.F32 R196, R152.reuse, R140, R196 ;  /* 0x0000008c98c4723c */ /* 0x048fea00000018c4 */
[----:B----4-:R-:W-:Y:S04]  /*11c50*/  FMNMX.FTZ R136, R11, R136, !PT ;  /* 0x000000880b887209 */ /* 0x010fe80007810000 */
[----:B------:R-:W-:Y:S01]  /*11c60*/  MUFU.EX2 R165, R165 ;  /* 0x000000a500a57308 */ /* 0x000fe20000000800 */
[C---:B------:R-:W-:Y:S01]  /*11c70*/  HMMA.16816.F32 R204, R152.reuse, R142, R204 ;  /* 0x0000008e98cc723c */ /* 0x040fe200000018cc */
[----:B------:R-:W1:Y:S08]  /*11c80*/  SHFL.BFLY PT, R11, R136, 0x1, 0x1f ;  /* 0x0c201f00880b7f89 */ /* 0x000e7000000e0000 */
[----:B------:R-:W-:Y:S10]  /*11c90*/  MUFU.EX2 R169, R169 ;  /* 0x000000a900a97308 */ /* 0x000ff40000000800 */
[----:B------:R-:W-:Y:S10]  /*11ca0*/  MUFU.EX2 R107, R107 ;  /* 0x0000006b006b7308 */ /* 0x000ff40000000800 */
[----:B------:R-:W-:Y:S01]  /*11cb0*/  MUFU.EX2 R250, R250 ;  /* 0x000000fa00fa7308 */ /* 0x000fe20000000800 */
[----:B-1----:R-:W-:Y:S02]  /*11cc0*/  FMNMX.FTZ R8, R136, R11, !PT ;  /* 0x0000000b88087209 */ /* 0x002fe40007810000 */
[----:B------:R-:W1:Y:S02]  /*11cd0*/  LDSM.16.MT88.4 R136, [R238+0x4000] ;  /* 0x00400000ee88783b */ /* 0x000e640000004200 */
[C---:B------:R-:W-:Y:S05]  /*11ce0*/  FSETP.NEU.FTZ.AND P0, PT, R8.reuse, -INF , PT ;  /* 0xff8000000800780b */ /* 0x040fea0003f1d000 */
[----:B------:R-:W-:Y:S01]  /*11cf0*/  MUFU.EX2 R44, R44 ;  /* 0x0000002c002c7308 */ /* 0x000fe20000000800 */
[----:B------:R-:W-:Y:S04]  /*11d00*/  FADD.FTZ R12, -R8, R188 ;  /* 0x000000bc080c7221 */ /* 0x000fe80000010100 */
[----:B------:R-:W-:Y:S05]  /*11d10*/  FMUL.FTZ R11, R12, UR4 ;  /* 0x000000040c0b7c20 */ /* 0x000fea0008410000 */
[----:B------:R-:W-:Y:S10]  /*11d20*/  MUFU.EX2 R188, R32 ;  /* 0x0000002000bc7308 */ /* 0x000ff40000000800 */
[----:B------:R-:W2:Y:S10]  /*11d30*/  MUFU.EX2 R20, R11 ;  /* 0x0000000b00147308 */ /* 0x000eb40000000800 */
[----:B------:R-:W-:Y:S10]  /*11d40*/  MUFU.EX2 R111, R111 ;  /* 0x0000006f006f7308 */ /* 0x000ff40000000800 */
[----:B------:R-:W-:Y:S01]  /*11d50*/  MUFU.EX2 R47, R47 ;  /* 0x0000002f002f7308 */ /* 0x000fe20000000800 */
[C---:B--2---:R-:W-:Y:S01]  /*11d60*/  FMUL.FTZ R224, R20.reuse, R224 ;  /* 0x000000e014e07220 */ /* 0x044fe20000410000 */
[C---:B------:R-:W-:Y:S01]  /*11d70*/  FMUL.FTZ R225, R20.reuse, R225 ;  /* 0x000000e114e17220 */ /* 0x040fe20000410000 */
[C---:B------:R-:W-:Y:S01]  /*11d80*/  FMUL.FTZ R220, R20.reuse, R220 ;  /* 0x000000dc14dc7220 */ /* 0x040fe20000410000 */
[C---:B------:R-:W-:Y:S01]  /*11d90*/  FMUL.FTZ R221, R20.reuse, R221 ;  /* 0x000000dd14dd7220 */ /* 0x040fe20000410000 */
[C---:B-1----:R-:W-:Y:S05]  /*11da0*/  HMMA.16816.F32 R208, R152.reuse, R136, R208 ;  /* 0x0000008898d0723c */ /* 0x042fea00000018d0 */
[----:B------:R-:W-:Y:S01]  /*11db0*/  MUFU.EX2 R172, R172 ;  /* 0x000000ac00ac7308 */ /* 0x000fe20000000800 */
[C---:B------:R-:W-:Y:S01]  /*11dc0*/  FMUL.FTZ R216, R20.reuse, R216 ;  /* 0x000000d814d87220 */ /* 0x040fe20000410000 */
[C---:B------:R-:W-:Y:S01]  /*11dd0*/  FMUL.FTZ R217, R20.reuse, R217 ;  /* 0x000000d914d97220 */ /* 0x040fe20000410000 */
[C---:B------:R-:W-:Y:S01]  /*11de0*/  FMUL.FTZ R212, R20.reuse, R212 ;  /* 0x000000d414d47220 */ /* 0x040fe20000410000 */
[----:B------:R-:W-:Y:S01]  /*11df0*/  FMUL.FTZ R213, R20, R213 ;  /* 0x000000d514d57220 */ /* 0x000fe20000410000 */
[----:B------:R-:W-:Y:S05]  /*11e00*/  HMMA.16816.F32 R200, R152, R138, R200 ;  /* 0x0000008a98c8723c */ /* 0x000fea00000018c8 */
[----:B------:R-:W-:Y:S01]  /*11e10*/  MUFU.EX2 R51, R51 ;  /* 0x0000003300337308 */ /* 0x000fe20000000800 */
[----:B------:R-:W-:Y:S02]  /*11e20*/  F2FP.F16.F32.PACK_AB R152, R23, R156 ;  /* 0x0000009c1798723e */ /* 0x000fe400000000ff */
[----:B------:R-:W-:Y:S02]  /*11e30*/  F2FP.F16.F32.PACK_AB R154, R158, R135 ;  /* 0x000000879e9a723e */ /* 0x000fe400000000ff */
[----:B------:R-:W-:Y:S01]  /*11e40*/  F2FP.F16.F32.PACK_AB R153, R248, R99 ;  /* 0x00000063f899723e */ /* 0x000fe200000000ff */
[----:B------:R-:W-:Y:S01]  /*11e50*/  FADD.FTZ R99, R99, R246 ;  /* 0x000000f663637221 */ /* 0x000fe20000010000 */
[----:B------:R-:W-:Y:S03]  /*11e60*/  F2FP.F16.F32.PACK_AB R155, R188, R103 ;  /* 0x00000067bc9b723e */ /* 0x000fe600000000ff */
[----:B------:R-:W-:Y:S01]  /*11e70*/  MUFU.EX2 R174, R174 ;  /* 0x000000ae00ae7308 */ /* 0x000fe20000000800 */
[----:B------:R-:W-:Y:S01]  /*11e80*/  FMNMX3.FTZ R11, R15, R110, R114, !PT ;  /* 0x0000006e0f0b7276 */ /* 0x000fe20007810072 */
[----:B------:R-:W-:Y:S03]  /*11e90*/  FADD.FTZ R248, R248, R99 ;  /* 0x00000063f8f87221 */ /* 0x000fe60000010000 */
[----:B------:R-:W-:Y:S01]  /*11ea0*/  FMNMX3.FTZ R11, R11, R118, R122, !PT ;  /* 0x000000760b0b7276 */ /* 0x000fe2000781007a */
[C---:B------:R-:W-:Y:S04]  /*11eb0*/  HMMA.16816.F32 R208, R152.reuse, R144, R208 ;  /* 0x0000009098d0723c */ /* 0x040fe800000018d0 */
[----:B------:R-:W-:Y:S01]  /*11ec0*/  MUFU.EX2 R48, R48 ;  /* 0x0000003000307308 */ /* 0x000fe20000000800 */
[----:B------:R-:W-:Y:S01]  /*11ed0*/  FMNMX3.FTZ R16, R11, R126, R3, !PT ;  /* 0x0000007e0b107276 */ /* 0x000fe20007810003 */
[----:B------:R-:W-:Y:S02]  /*11ee0*/  FADD.FTZ R103, R103, R248 ;  /* 0x000000f867677221 */ /* 0x000fe40000010000 */
[C---:B------:R-:W-:Y:S02]  /*11ef0*/  HMMA.16816.F32 R200, R152.reuse, R146, R200 ;  /* 0x0000009298c8723c */ /* 0x040fe400000018c8 */
[----:B------:R-:W1:Y:S04]  /*11f00*/  SHFL.BFLY PT, R11, R16, 0x2, 0x1f ;  /* 0x0c401f00100b7f89 */ /* 0x000e6800000e0000 */
[----:B------:R-:W-:Y:S01]  /*11f10*/  MUFU.EX2 R115, R115 ;  /* 0x0000007300737308 */ /* 0x000fe20000000800 */
[----:B------:R-:W-:Y:S01]  /*11f20*/  FADD.FTZ R188, R188, R103 ;  /* 0x00000067bcbc7221 */ /* 0x000fe20000010000 */
[C---:B------:R-:W-:Y:S08]  /*11f30*/  HMMA.16816.F32 R196, R152.reuse, R148, R196 ;  /* 0x0000009498c4723c */ /* 0x040ff000000018c4 */
[----:B------:R-:W-:Y:S01]  /*11f40*/  MUFU.EX2 R52, R52 ;  /* 0x0000003400347308 */ /* 0x000fe20000000800 */
[----:B------:R-:W-:Y:S01]  /*11f50*/  HMMA.16816.F32 R204, R152, R150, R204 ;  /* 0x0000009698cc723c */ /* 0x000fe200000018cc */
[----:B------:R-:W-:Y:S08]  /*11f60*/  LDSM.16.MT88.4 R152, [R238+0x4800] ;  /* 0x00480000ee98783b */ /* 0x000ff00000004200 */
[----:B------:R-:W-:Y:S01]  /*11f70*/  MUFU.EX2 R119, R119 ;  /* 0x0000007700777308 */ /* 0x000fe20000000800 */
[----:B-1----:R-:W-:Y:S09]  /*11f80*/  FMNMX.FTZ R12, R16, R11, !PT ;  /* 0x0000000b100c7209 */ /* 0x002ff20007810000 */
[----:B------:R-:W-:Y:S01]  /*11f90*/  MUFU.EX2 R55, R55 ;  /* 0x0000003700377308 */ /* 0x000fe20000000800 */
[----:B------:R-:W1:Y:S09]  /*11fa0*/  SHFL.BFLY PT, R11, R12, 0x1, 0x1f ;  /* 0x0c201f000c0b7f89 */ /* 0x000e7200000e0000 */
[----:B------:R-:W-:Y:S10]  /*11fb0*/  MUFU.EX2 R176, R176 ;  /* 0x000000b000b07308 */ /* 0x000ff40000000800 */
[----:B------:R-:W-:Y:S10]  /*11fc0*/  MUFU.EX2 R59, R59 ;  /* 0x0000003b003b7308 */ /* 0x000ff40000000800 */
[----:B------:R-:W-:Y:S01]  /*11fd0*/  MUFU.EX2 R178, R178 ;  /* 0x000000b200b27308 */ /* 0x000fe20000000800 */
[----:B-1----:R-:W-:Y:S01]  /*11fe0*/  FMNMX.FTZ R11, R12, R11, !PT ;  /* 0x0000000b0c0b7209 */ /* 0x002fe20007810000 */
[----:B------:R-:W-:Y:S08]  /*11ff0*/  FMUL.FTZ R12, R8, UR4 ;  /* 0x00000004080c7c20 */ /* 0x000ff00008410000 */
[----:B------:R-:W-:Y:S01]  /*12000*/  MUFU.EX2 R56, R56 ;  /* 0x0000003800387308 */ /* 0x000fe20000000800 */
[C---:B------:R-:W-:Y:S01]  /*12010*/  FADD.FTZ R16, -R11.reuse, R187 ;  /* 0x000000bb0b107221 */ /* 0x040fe20000010100 */
[----:B------:R-:W-:Y:S01]  /*12020*/  FSEL R12, R12, RZ, P0 ;  /* 0x000000ff0c0c7208 */ /* 0x000fe20000000000 */
[----:B------:R-:W-:Y:S01]  /*12030*/  FFMA.FTZ R187, R112, UR4, -R7 ;  /* 0x0000000470bb7c23 */ /* 0x000fe20008010807 */
[----:B------:R-:W-:Y:S01]  /*12040*/  FSETP.NEU.FTZ.AND P0, PT, R11, -INF , PT ;  /* 0xff8000000b00780b */ /* 0x000fe20003f1d000 */
[----:B------:R-:W-:Y:S02]  /*12050*/  FMUL.FTZ R15, R16, UR4 ;  /* 0x00000004100f7c20 */ /* 0x000fe40008410000 */
[--C-:B------:R-:W-:Y:S03]  /*12060*/  FFMA.FTZ R92, R29, UR4, -R12.reuse ;  /* 0x000000041d5c7c23 */ /* 0x100fe6000801080c */
[----:B------:R-:W-:Y:S01]  /*12070*/  MUFU.EX2 R123, R123 ;  /* 0x0000007b007b7308 */ /* 0x000fe20000000800 */
[--C-:B------:R-:W-:Y:S01]  /*12080*/  FFMA.FTZ R104, R37, UR4, -R12.reuse ;  /* 0x0000000425687c23 */ /* 0x100fe2000801080c */
[--C-:B------:R-:W-:Y:S01]  /*12090*/  FFMA.FTZ R80, R17, UR4, -R12.reuse ;  /* 0x0000000411507c23 */ /* 0x100fe2000801080c */
[--C-:B------:R-:W-:Y:S01]  /*120a0*/  FFMA.FTZ R88, R25, UR4, -R12.reuse ;  /* 0x0000000419587c23 */ /* 0x100fe2000801080c */
[--C-:B------:R-:W-:Y:S01]  /*120b0*/  FFMA.FTZ R69, R69, UR4, -R12.reuse ;  /* 0x0000000445457c23 */ /* 0x100fe2000801080c */
[--C-:B------:R-:W-:Y:S01]  /*120c0*/  FFMA.FTZ R76, R9, UR4, -R12.reuse ;  /* 0x00000004094c7c23 */ /* 0x100fe2000801080c */
[----:B------:R-:W-:Y:S01]  /*120d0*/  FMUL.FTZ R9, R11, UR4 ;  /* 0x000000040b097c20 */ /* 0x000fe20008410000 */
[--C-:B------:R-:W-:Y:S03]  /*120e0*/  FFMA.FTZ R5, R5, UR4, -R12.reuse ;  /* 0x0000000405057c23 */ /* 0x100fe6000801080c */
[----:B------:R-:W1:Y:S01]  /*120f0*/  MUFU.EX2 R15, R15 ;  /* 0x0000000f000f7308 */ /* 0x000e620000000800 */
[--C-:B------:R-:W-:Y:S01]  /*12100*/  FFMA.FTZ R13, R13, UR4, -R12.reuse ;  /* 0x000000040d0d7c23 */ /* 0x100fe2000801080c */
[--C-:B------:R-:W-:Y:S01]  /*12110*/  FFMA.FTZ R21, R21, UR4, -R12.reuse ;  /* 0x0000000415157c23 */ /* 0x100fe2000801080c */
[----:B------:R-:W-:Y:S01]  /*12120*/  FSEL R9, R9, RZ, P0 ;  /* 0x000000ff09097208 */ /* 0x000fe20000000000 */
[--C-:B------:R-:W-:Y:S01]  /*12130*/  FFMA.FTZ R45, R45, UR4, -R12.reuse ;  /* 0x000000042d2d7c23 */ /* 0x100fe2000801080c */
[--C-:B------:R-:W-:Y:S01]  /*12140*/  FFMA.FTZ R53, R53, UR4, -R12.reuse ;  /* 0x0000000435357c23 */ /* 0x100fe2000801080c */
[----:B------:R-:W-:Y:S04]  /*12150*/  ISETP.NE.AND P0, PT, R186, RZ, PT ;  /* 0x000000ffba00720c */ /* 0x000fe80003f05270 */
[----:B------:R-:W-:Y:S01]  /*12160*/  MUFU.EX2 R5, R5 ;  /* 0x0000000500057308 */ /* 0x000fe20000000800 */
[--C-:B------:R-:W-:Y:S01]  /*12170*/  FFMA.FTZ R96, R30, UR4, -R9.reuse ;  /* 0x000000041e607c23 */ /* 0x100fe20008010809 */
[--C-:B------:R-:W-:Y:S01]  /*12180*/  FFMA.FTZ R175, R18, UR4, -R9.reuse ;  /* 0x0000000412af7c23 */ /* 0x100fe20008010809 */
[----:B------:R-:W-:Y:S01]  /*12190*/  LDSM.16.MT88.4 R28, [R84+0xc00] ;  /* 0x000c0000541c783b */ /* 0x000fe20000004200 */
        /* <DEDUP_REMOVED lines=14> */
[--C-:B------:R-:W-:Y:S01]  /*12280*/  FFMA.FTZ R6, R6, UR4, -R9.reuse ;  /* 0x0000000406067c23 */ /* 0x100fe20008010809 */
[----:B------:R-:W-:Y:S01]  /*12290*/  FFMA.FTZ R10, R14, UR4, -R9 ;  /* 0x000000040e0a7c23 */ /* 0x000fe20008010809 */
[--C-:B------:R-:W-:Y:S01]  /*122a0*/  FFMA.FTZ R14, R100, UR4, -R7.reuse ;  /* 0x00000004640e7c23 */ /* 0x100fe20008010807 */
[----:B------:R-:W-:Y:S01]  /*122b0*/  FFMA.FTZ R100, R108, UR4, -R7 ;  /* 0x000000046c647c23 */ /* 0x000fe20008010807 */
[----:B------:R-:W-:Y:S01]  /*122c0*/  FFMA.FTZ R108, R49, UR4, -R12 ;  /* 0x00000004316c7c23 */ /* 0x000fe2000801080c */
[--C-:B------:R-:W-:Y:S03]  /*122d0*/  FFMA.FTZ R49, R38, UR4, -R9.reuse ;  /* 0x0000000426317c23 */ /* 0x100fe60008010809 */
[----:B------:R-:W1:Y:S01]  /*122e0*/  MUFU.EX2 R80, R80 ;  /* 0x0000005000507308 */ /* 0x000e620000000800 */
[----:B------:R-:W-:Y:S01]  /*122f0*/  LDSM.16.MT88.4 R36, [R84+0x1000] ;  /* 0x001000005424783b */ /* 0x000fe20000004200 */
[----:B--2---:R-:W-:Y:S01]  /*12300*/  F2FP.F16.F32.PACK_AB R16, R76, R5 ;  /* 0x000000054c10723e */ /* 0x004fe200000000ff */
[--C-:B------:R-:W-:Y:S01]  /*12310*/  FFMA.FTZ R22, R22, UR4, -R9.reuse ;  /* 0x0000000416167c23 */ /* 0x100fe20008010809 */
[--C-:B------:R-:W-:Y:S01]  /*12320*/  FFMA.FTZ R46, R46, UR4, -R9.reuse ;  /* 0x000000042e2e7c23 */ /* 0x100fe20008010809 */
[--C-:B------:R-:W-:Y:S01]  /*12330*/  FFMA.FTZ R54, R54, UR4, -R9.reuse ;  /* 0x0000000436367c23 */ /* 0x100fe20008010809 */
[----:B------:R-:W-:Y:S01]  /*12340*/  FFMA.FTZ R86, R86, UR4, -R9 ;  /* 0x0000000456567c23 */ /* 0x000fe20008010809 */
[----:B------:R-:W-:Y:S03]  /*12350*/  IADD3 R186, PT, PT, R186, -0x1, RZ ;  /* 0xffffffffbaba7810 */ /* 0x000fe60007ffe0ff */
[----:B------:R-:W-:Y:S01]  /*12360*/  MUFU.EX2 R6, R6 ;  /* 0x0000000600067308 */ /* 0x000fe20000000800 */
[----:B------:R-:W-:Y:S01]  /*12370*/  FFMA.FTZ R5, R20, R184, R5 ;  /* 0x000000b814057223 */ /* 0x000fe20000010005 */
[--C-:B------:R-:W-:Y:S01]  /*12380*/  FFMA.FTZ R110, R110, UR4, -R9.reuse ;  /* 0x000000046e6e7c23 */ /* 0x100fe20008010809 */
[--C-:B------:R-:W-:Y:S01]  /*12390*/  FFMA.FTZ R122, R122, UR4, -R9.reuse ;  /* 0x000000047a7a7c23 */ /* 0x100fe20008010809 */
[----:B------:R-:W-:Y:S01]  /*123a0*/  FFMA.FTZ R126, R126, UR4, -R9 ;  /* 0x000000047e7e7c23 */ /* 0x000fe20008010809 */
[----:B------:R-:W-:Y:S05]  /*123b0*/  FADD.FTZ R76, R76, R5 ;  /* 0x000000054c4c7221 */ /* 0x000fea0000010000 */
[----:B------:R-:W2:Y:S01]  /*123c0*/  MUFU.EX2 R173, R173 ;  /* 0x000000ad00ad7308 */ /* 0x000ea20000000800 */
[C---:B-1----:R-:W-:Y:S01]  /*123d0*/  F2FP.F16.F32.PACK_AB R18, R80.reuse, R13 ;  /* 0x0000000d5012723e */ /* 0x042fe200000000ff */
[----:B------:R-:W-:Y:S04]  /*123e0*/  FADD.FTZ R13, R13, R76 ;  /* 0x0000004c0d0d7221 */ /* 0x000fe80000010000 */
[----:B------:R-:W-:Y:S04]  /*123f0*/  FADD.FTZ R80, R80, R13 ;  /* 0x0000000d50507221 */ /* 0x000fe80000010000 */
[----:B------:R-:W-:Y:S10]  /*12400*/  MUFU.EX2 R10, R10 ;  /* 0x0000000a000a7308 */ /* 0x000ff40000000800 */
[----:B------:R-:W1:Y:S01]  /*12410*/  MUFU.EX2 R175, R175 ;  /* 0x000000af00af7308 */ /* 0x000e620000000800 */
[----:B--2---:R-:W-:Y:S01]  /*12420*/  F2FP.F16.F32.PACK_AB R17, R173, R6 ;  /* 0x00000006ad11723e */ /* 0x004fe200000000ff */
[----:B------:R-:W-:Y:S04]  /*12430*/  FFMA.FTZ R6, R15, R185, R6 ;  /* 0x000000b90f067223 */ /* 0x000fe80000010006 */
[----:B------:R-:W-:Y:S04]  /*12440*/  FADD.FTZ R173, R173, R6 ;  /* 0x00000006adad7221 */ /* 0x000fe80000010000 */
[----:B------:R-:W-:Y:S10]  /*12450*/  MUFU.EX2 R21, R21 ;  /* 0x0000001500157308 */ /* 0x000ff40000000800 */
[----:B------:R-:W2:Y:S01]  /*12460*/  MUFU.EX2 R88, R88 ;  /* 0x0000005800587308 */ /* 0x000ea20000000800 */
[C---:B-1----:R-:W-:Y:S01]  /*12470*/  F2FP.F16.F32.PACK_AB R19, R175.reuse, R10 ;  /* 0x0000000aaf13723e */ /* 0x042fe200000000ff */
[----:B------:R-:W-:Y:S04]  /*12480*/  FADD.FTZ R10, R10, R173 ;  /* 0x000000ad0a0a7221 */ /* 0x000fe80000010000 */
[----:B------:R-:W-:Y:S04]  /*12490*/  FADD.FTZ R175, R175, R10 ;  /* 0x0000000aafaf7221 */ /* 0x000fe80000010000 */
[----:B------:R-:W-:Y:S01]  /*124a0*/  MUFU.EX2 R92, R92 ;  /* 0x0000005c005c7308 */ /* 0x000fe20000000800 */
[C---:B------:R-:W-:Y:S09]  /*124b0*/  HMMA.16816.F32 R224, R16.reuse, R136, R224 ;  /* 0x0000008810e0723c */ /* 0x040ff200000018e0 */
[----:B------:R-:W-:Y:S01]  /*124c0*/  MUFU.EX2 R22, R22 ;  /* 0x0000001600167308 */ /* 0x000fe20000000800 */
[C---:B------:R-:W-:Y:S01]  /*124d0*/  HMMA.16816.F32 R220, R16.reuse, R138, R220 ;  /* 0x0000008a10dc723c */ /* 0x040fe200000018dc */
[----:B------:R-:W1:Y:S02]  /*124e0*/  LDSM.16.MT88.4 R136, [R84+0x800] ;  /* 0x000800005488783b */ /* 0x000e640000004200 */
[C---:B--2---:R-:W-:Y:S01]  /*124f0*/  F2FP.F16.F32.PACK_AB R24, R88.reuse, R21 ;  /* 0x000000155818723e */ /* 0x044fe200000000ff */
[----:B------:R-:W-:Y:S05]  /*12500*/  FADD.FTZ R21, R21, R80 ;  /* 0x0000005015157221 */ /* 0x000fea0000010000 */
[----:B------:R-:W-:Y:S01]  /*12510*/  MUFU.EX2 R96, R96 ;  /* 0x0000006000607308 */ /* 0x000fe20000000800 */
[C---:B------:R-:W-:Y:S03]  /*12520*/  HMMA.16816.F32 R216, R16.reuse, R140, R216 ;  /* 0x0000008c10d8723c */ /* 0x040fe600000018d8 */
[----:B------:R-:W-:Y:S01]  /*12530*/  FFMA.FTZ R141, R33, UR4, -R12 ;  /* 0x00000004218d7c23 */ /* 0x000fe2000801080c */
[----:B------:R-:W-:Y:S05]  /*12540*/  FADD.FTZ R21, R88, R21 ;  /* 0x0000001558157221 */ /* 0x000fea0000010000 */
[----:B------:R-:W2:Y:S01]  /*12550*/  MUFU.EX2 R181, R181 ;  /* 0x000000b500b57308 */ /* 0x000ea20000000800 */
[----:B------:R-:W-:Y:S03]  /*12560*/  HMMA.16816.F32 R212, R16, R142, R212 ;  /* 0x0000008e10d4723c */ /* 0x000fe600000018d4 */
[----:B------:R-:W-:Y:S01]  /*12570*/  F2FP.F16.F32.PACK_AB R16, R168, R165 ;  /* 0x000000a5a810723e */ /* 0x000fe200000000ff */
[----:B------:R-:W-:Y:S01]  /*12580*/  FFMA.FTZ R143, R26, UR4, -R9 ;  /* 0x000000041a8f7c23 */ /* 0x000fe20008010809 */
[----:B------:R-:W-:Y:S04]  /*12590*/  F2FP.F16.F32.PACK_AB R18, R170, R169 ;  /* 0x000000a9aa12723e */ /* 0x000fe800000000ff */
[----:B------:R-:W3:Y:S01]  /*125a0*/  MUFU.EX2 R141, R141 ;  /* 0x0000008d008d7308 */ /* 0x000ee20000000800 */
[C---:B------:R-:W-:Y:S01]  /*125b0*/  F2FP.F16.F32.PACK_AB R17, R250.reuse, R107 ;  /* 0x0000006bfa11723e */ /* 0x040fe200000000ff */
[----:B------:R-:W-:Y:S01]  /*125c0*/  FADD.FTZ R107, R107, R188 ;  /* 0x000000bc6b6b7221 */ /* 0x000fe20000010000 */
[----:B------:R-:W-:Y:S02]  /*125d0*/  F2FP.F16.F32.PACK_AB R19, R111, R44 ;  /* 0x0000002c6f13723e */ /* 0x000fe400000000ff */
[----:B------:R-:W-:Y:S01]  /*125e0*/  MOV R188, R8 ;  /* 0x0000000800bc7202 */ /* 0x000fe20000000f00 */
[----:B------:R-:W-:Y:S04]  /*125f0*/  FADD.FTZ R107, R250, R107 ;  /* 0x0000006bfa6b7221 */ /* 0x000fe80000010000 */
[----:B------:R-:W4:Y:S01]  /*12600*/  MUFU.EX2 R143, R143 ;  /* 0x0000008f008f7308 */ /* 0x000f220000000800 */
[----:B--2---:R-:W-:Y:S01]  /*12610*/  F2FP.F16.F32.PACK_AB R27, R181, R96 ;  /* 0x00000060b51b723e */ /* 0x004fe200000000ff */
[C---:B------:R-:W-:Y:S03]  /*12620*/  HMMA.16816.F32 R208, R16.reuse, R152, R208 ;  /* 0x0000009810d0723c */ /* 0x040fe600000018d0 */
[----:B------:R-:W-:Y:S05]  /*12630*/  FADD.FTZ R44, R44, R107 ;  /* 0x0000006b2c2c7221 */ /* 0x000fea0000010000 */
[----:B------:R-:W-:Y:S01]  /*12640*/  MUFU.EX2 R104, R104 ;  /* 0x0000006800687308 */ /* 0x000fe20000000800 */
[----:B---3--:R-:W-:Y:S01]  /*12650*/  F2FP.F16.F32.PACK_AB R26, R141, R92 ;  /* 0x0000005c8d1a723e */ /* 0x008fe200000000ff */
[C---:B------:R-:W-:Y:S03]  /*12660*/  HMMA.16816.F32 R200, R16.reuse, R154, R200 ;  /* 0x0000009a10c8723c */ /* 0x040fe600000018c8 */
[----:B------:R-:W-:Y:S01]  /*12670*/  FADD.FTZ R92, R92, R21 ;  /* 0x000000155c5c7221 */ /* 0x000fe20000010000 */
[----:B------:R-:W-:Y:S04]  /*12680*/  FADD.FTZ R111, R111, R44 ;  /* 0x0000002c6f6f7221 */ /* 0x000fe80000010000 */
[----:B------:R-:W-:Y:S01]  /*12690*/  MUFU.EX2 R45, R45 ;  /* 0x0000002d002d7308 */ /* 0x000fe20000000800 */
[----:B----4-:R-:W-:Y:S01]  /*126a0*/  F2FP.F16.F32.PACK_AB R25, R143, R22 ;  /* 0x000000168f19723e */ /* 0x010fe200000000ff */
[C---:B-1----:R-:W-:Y:S03]  /*126b0*/  HMMA.16816.F32 R196, R16.reuse, R136, R196 ;  /* 0x0000008810c4723c */ /* 0x042fe600000018c4 */
[----:B------:R-:W-:Y:S01]  /*126c0*/  FADD.FTZ R22, R22, R175 ;  /* 0x000000af16167221 */ /* 0x000fe20000010000 */
[----:B------:R-:W-:Y:S04]  /*126d0*/  FADD.FTZ R141, R141, R92 ;  /* 0x0000005c8d8d7221 */ /* 0x000fe80000010000 */
[----:B------:R-:W1:Y:S01]  /*126e0*/  MUFU.EX2 R108, R108 ;  /* 0x0000006c006c7308 */ /* 0x000e620000000800 */
[----:B------:R-:W-:Y:S01]  /*126f0*/  FADD.FTZ R143, R143, R22 ;  /* 0x000000168f8f7221 */ /* 0x000fe20000010000 */
[----:B------:R-:W-:Y:S01]  /*12700*/  HMMA.16816.F32 R204, R16, R138, R204 ;  /* 0x0000008a10cc723c */ /* 0x000fe200000018cc */
[----:B------:R-:W2:Y:S02]  /*12710*/  LDSM.16.MT88.4 R16, [R238+0x4c00] ;  /* 0x004c0000ee10783b */ /* 0x000ea40000004200 */
[----:B------:R-:W-:Y:S05]  /*12720*/  FADD.FTZ R96, R96, R143 ;  /* 0x0000008f60607221 */ /* 0x000fea0000010000 */
[----:B------:R-:W-:Y:S01]  /*12730*/  MUFU.EX2 R49, R49 ;  /* 0x0000003100317308 */ /* 0x000fe20000000800 */
[----:B------:R-:W-:Y:S01]  /*12740*/  FADD.FTZ R96, R181, R96 ;  /* 0x00000060b5607221 */ /* 0x000fe20000010000 */
[C---:B------:R-:W-:Y:S05]  /*12750*/  HMMA.16816.F32 R224, R24.reuse, R144, R224 ;  /* 0x0000009018e0723c */ /* 0x040fea00000018e0 */
[--C-:B------:R-:W-:Y:S03]  /*12760*/  FFMA.FTZ R145, R41, UR4, -R12.reuse ;  /* 0x0000000429917c23 */ /* 0x100fe6000801080c */
[----:B------:R-:W3:Y:S01]  /*12770*/  MUFU.EX2 R112, R112 ;  /* 0x0000007000707308 */ /* 0x000ee20000000800 */
[----:B-1----:R-:W-:Y:S01]  /*12780*/  F2FP.F16.F32.PACK_AB R34, R108, R45 ;  /* 0x0000002d6c22723e */ /* 0x002fe200000000ff */
[C---:B------:R-:W-:Y:S03]  /*12790*/  HMMA.16816.F32 R220, R24.reuse, R146, R220 ;  /* 0x0000009218dc723c */ /* 0x040fe600000018dc */
[----:B------:R-:W-:Y:S01]  /*127a0*/  FFMA.FTZ R147, R50, UR4, -R9 ;  /* 0x0000000432937c23 */ /* 0x000fe20008010809 */
[----:B------:R-:W-:Y:S01]  /*127b0*/  FFMA.FTZ R50, R116, UR4, -R7 ;  /* 0x0000000474327c23 */ /* 0x000fe20008010807 */
[--C-:B------:R-:W-:Y:S03]  /*127c0*/  FFMA.FTZ R116, R57, UR4, -R12.reuse ;  /* 0x0000000439747c23 */ /* 0x100fe6000801080c */
[----:B------:R-:W1:Y:S01]  /*127d0*/  MUFU.EX2 R145, R145 ;  /* 0x0000009100917308 */ /* 0x000e620000000800 */
[--C-:B------:R-:W-:Y:S01]  /*127e0*/  FFMA.FTZ R57, R61, UR4, -R12.reuse ;  /* 0x000000043d397c23 */ /* 0x100fe2000801080c */
[C---:B------:R-:W-:Y:S03]  /*127f0*/  HMMA.16816.F32 R216, R24.reuse, R148, R216 ;  /* 0x0000009418d8723c */ /* 0x040fe600000018d8 */
[--C-:B------:R-:W-:Y:S01]  /*12800*/  FFMA.FTZ R61, R58, UR4, -R9.reuse ;  /* 0x000000043a3d7c23 */ /* 0x100fe20008010809 */
[----:B------:R-:W-:Y:S01]  /*12810*/  FFMA.FTZ R58, R62, UR4, -R9 ;  /* 0x000000043e3a7c23 */ /* 0x000fe20008010809 */
[----:B------:R-:W-:Y:S03]  /*12820*/  FFMA.FTZ R62, R124, UR4, -R7 ;  /* 0x000000047c3e7c23 */ /* 0x000fe60008010807 */
[----:B------:R-:W-:Y:S01]  /*12830*/  MUFU.EX2 R46, R46 ;  /* 0x0000002e002e7308 */ /* 0x000fe20000000800 */
[----:B---3--:R-:W-:Y:S01]  /*12840*/  F2FP.F16.F32.PACK_AB R33, R112, R49 ;  /* 0x000000317021723e */ /* 0x008fe200000000ff */
[----:B------:R-:W-:Y:S03]  /*12850*/  HMMA.16816.F32 R212, R24, R150, R212 ;  /* 0x0000009618d4723c */ /* 0x000fe600000018d4 */
[----:B------:R-:W-:Y:S01]  /*12860*/  F2FP.F16.F32.PACK_AB R24, R172, R47 ;  /* 0x0000002fac18723e */ /* 0x000fe200000000ff */
[--C-:B------:R-:W-:Y:S01]  /*12870*/  FFMA.FTZ R124, R73, UR4, -R12.reuse ;  /* 0x00000004497c7c23 */ /* 0x100fe2000801080c */
[----:B------:R-:W-:Y:S03]  /*12880*/  F2FP.F16.F32.PACK_AB R26, R174, R51 ;  /* 0x00000033ae1a723e */ /* 0x000fe600000000ff */
[----:B------:R-:W3:Y:S01]  /*12890*/  MUFU.EX2 R147, R147 ;  /* 0x0000009300937308 */ /* 0x000ee20000000800 */
[----:B------:R-:W-:Y:S01]  /*128a0*/  F2FP.F16.F32.PACK_AB R25, R115, R48 ;  /* 0x000000307319723e */ /* 0x000fe200000000ff */
[--C-:B------:R-:W-:Y:S01]  /*128b0*/  FFMA.FTZ R73, R77, UR4, -R12.reuse ;  /* 0x000000044d497c23 */ /* 0x100fe2000801080c */
[----:B------:R-:W-:Y:S01]  /*128c0*/  F2FP.F16.F32.PACK_AB R27, R119, R52 ;  /* 0x00000034771b723e */ /* 0x000fe200000000ff */
[--C-:B------:R-:W-:Y:S01]  /*128d0*/  FFMA.FTZ R77, R74, UR4, -R9.reuse ;  /* 0x000000044a4d7c23 */ /* 0x100fe20008010809 */
[----:B-1----:R-:W-:Y:S01]  /*128e0*/  F2FP.F16.F32.PACK_AB R32, R145, R104 ;  /* 0x000000689120723e */ /* 0x002fe200000000ff */
[----:B------:R-:W-:Y:S01]  /*128f0*/  FFMA.FTZ R74, R78, UR4, -R9 ;  /* 0x000000044e4a7c23 */ /* 0x000fe20008010809 */
[--C-:B------:R-:W-:Y:S03]  /*12900*/  FFMA.FTZ R149, R120, UR4, -R7.reuse ;  /* 0x0000000478957c23 */ /* 0x100fe60008010807 */
[----:B------:R-:W-:Y:S01]  /*12910*/  MUFU.EX2 R60, R60 ;  /* 0x0000003c003c7308 */ /* 0x000fe20000000800 */
[--C-:B------:R-:W-:Y:S01]  /*12920*/  FFMA.FTZ R120, R65, UR4, -R12.reuse ;  /* 0x0000000441787c23 */ /* 0x100fe2000801080c */
[C---:B--2---:R-:W-:Y:S03]  /*12930*/  HMMA.16816.F32 R208, R24.reuse, R16, R208 ;  /* 0x0000001018d0723c */ /* 0x044fe600000018d0 */
[----:B------:R-:W-:Y:S01]  /*12940*/  FFMA.FTZ R7, R128, UR4, -R7 ;  /* 0x0000000480077c23 */ /* 0x000fe20008010807 */
[--C-:B------:R-:W-:Y:S01]  /*12950*/  FFMA.FTZ R128, R81, UR4, -R12.reuse ;  /* 0x0000000451807c23 */ /* 0x100fe2000801080c */
[--C-:B------:R-:W-:Y:S03]  /*12960*/  FFMA.FTZ R81, R82, UR4, -R9.reuse ;  /* 0x0000000452517c23 */ /* 0x100fe60008010809 */
[----:B------:R-:W-:Y:S01]  /*12970*/  MUFU.EX2 R127, R127 ;  /* 0x0000007f007f7308 */ /* 0x000fe20000000800 */
[----:B---3--:R-:W-:Y:S01]  /*12980*/  F2FP.F16.F32.PACK_AB R35, R147, R46 ;  /* 0x0000002e9323723e */ /* 0x008fe200000000ff */
[C---:B------:R-:W-:Y:S03]  /*12990*/  HMMA.16816.F32 R200, R24.reuse, R18, R200 ;  /* 0x0000001218c8723c */ /* 0x040fe600000018c8 */
[--C-:B------:R-:W-:Y:S01]  /*129a0*/  FFMA.FTZ R78, R85, UR4, -R12.reuse ;  /* 0x00000004554e7c23 */ /* 0x100fe2000801080c */
[--C-:B------:R-:W-:Y:S01]  /*129b0*/  FFMA.FTZ R85, R89, UR4, -R12.reuse ;  /* 0x0000000459557c23 */ /* 0x100fe2000801080c */
[--C-:B------:R-:W-:Y:S03]  /*129c0*/  FFMA.FTZ R82, R93, UR4, -R12.reuse ;  /* 0x000000045d527c23 */ /* 0x100fe6000801080c */
[----:B------:R-:W-:Y:S01]  /*129d0*/  MUFU.EX2 R53, R53 ;  /* 0x0000003500357308 */ /* 0x000fe20000000800 */
[--C-:B------:R-:W-:Y:S01]  /*129e0*/  FFMA.FTZ R89, R97, UR4, -R12.reuse ;  /* 0x0000000461597c23 */ /* 0x100fe2000801080c */
[C---:B------:R-:W-:Y:S03]  /*129f0*/  HMMA.16816.F32 R196, R24.reuse, R28, R196 ;  /* 0x0000001c18c4723c */ /* 0x040fe600000018c4 */
[----:B------:R-:W-:Y:S01]  /*12a00*/  FFMA.FTZ R93, R101, UR4, -R12 ;  /* 0x00000004655d7c23 */ /* 0x000fe2000801080c */
[--C-:B------:R-:W-:Y:S01]  /*12a10*/  FFMA.FTZ R97, R90, UR4, -R9.reuse ;  /* 0x000000045a617c23 */ /* 0x100fe20008010809 */
[--C-:B------:R-:W-:Y:S03]  /*12a20*/  FFMA.FTZ R90, R94, UR4, -R9.reuse ;  /* 0x000000045e5a7c23 */ /* 0x100fe60008010809 */
[----:B------:R-:W1:Y:S01]  /*12a30*/  MUFU.EX2 R116, R116 ;  /* 0x0000007400747308 */ /* 0x000e620000000800 */
[----:B------:R-:W-:Y:S01]  /*12a40*/  FFMA.FTZ R101, R98, UR4, -R9 ;  /* 0x0000000462657c23 */ /* 0x000fe20008010809 */
[----:B------:R-:W-:Y:S01]  /*12a50*/  HMMA.16816.F32 R204, R24, R30, R204 ;  /* 0x0000001e18cc723c */ /* 0x000fe200000018cc */
[----:B------:R-:W2:Y:S02]  /*12a60*/  LDSM.16.MT88.4 R24, [R238+0x5000] ;  /* 0x00500000ee18783b */ /* 0x000ea40000004200 */
[----:B------:R-:W-:Y:S01]  /*12a70*/  FADD.FTZ R104, R104, R141 ;  /* 0x0000008d68687221 */ /* 0x000fe20000010000 */
[----:B------:R-:W-:Y:S01]  /*12a80*/  FADD.FTZ R49, R49, R96 ;  /* 0x0000006031317221 */ /* 0x000fe20000010000 */
[----:B------:R-:W-:Y:S03]  /*12a90*/  FADD.FTZ R48, R48, R111 ;  /* 0x0000006f30307221 */ /* 0x000fe60000010000 */
[----:B------:R-:W-:Y:S01]  /*12aa0*/  MUFU.EX2 R57, R57 ;  /* 0x0000003900397308 */ /* 0x000fe20000000800 */
[----:B------:R-:W-:Y:S01]  /*12ab0*/  FADD.FTZ R104, R145, R104 ;  /* 0x0000006891687221 */ /* 0x000fe20000010000 */
[C---:B------:R-:W-:Y:S05]  /*12ac0*/  HMMA.16816.F32 R216, R32.reuse, R136, R216 ;  /* 0x0000008820d8723c */ /* 0x040fea00000018d8 */
[----:B------:R-:W-:Y:S03]  /*12ad0*/  FFMA.FTZ R137, R66, UR4, -R9 ;  /* 0x0000000442897c23 */ /* 0x000fe60008010809 */
[----:B------:R-:W3:Y:S01]  /*12ae0*/  MUFU.EX2 R120, R120 ;  /* 0x0000007800787308 */ /* 0x000ee20000000800 */
[----:B-1----:R-:W-:Y:S01]  /*12af0*/  F2FP.F16.F32.PACK_AB R40, R116, R53 ;  /* 0x000000357428723e */ /* 0x002fe200000000ff */
[C---:B------:R-:W-:Y:S03]  /*12b00*/  HMMA.16816.F32 R224, R32.reuse, R152, R224 ;  /* 0x0000009820e0723c */ /* 0x040fe600000018e0 */
[----:B------:R-:W-:Y:S01]  /*12b10*/  FADD.FTZ R49, R112, R49 ;  /* 0x0000003170317221 */ /* 0x000fe20000010000 */
[----:B------:R-:W-:Y:S01]  /*12b20*/  FADD.FTZ R45, R45, R104 ;  /* 0x000000682d2d7221 */ /* 0x000fe20000010000 */
[----:B------:R-:W-:Y:S03]  /*12b30*/  FADD.FTZ R115, R115, R48 ;  /* 0x0000003073737221 */ /* 0x000fe60000010000 */
[----:B------:R-:W-:Y:S01]  /*12b40*/  MUFU.EX2 R54, R54 ;  /* 0x0000003600367308 */ /* 0x000fe20000000800 */
[----:B------:R-:W-:Y:S01]  /*12b50*/  FADD.FTZ R46, R46, R49 ;  /* 0x000000312e2e7221 */ /* 0x000fe20000010000 */
[C---:B------:R-:W-:Y:S03]  /*12b60*/  HMMA.16816.F32 R220, R32.reuse, R154, R220 ;  /* 0x0000009a20dc723c */ /* 0x040fe600000018dc */
[----:B------:R-:W-:Y:S01]  /*12b70*/  FADD.FTZ R108, R108, R45 ;  /* 0x0000002d6c6c7221 */ /* 0x000fe20000010000 */
[----:B------:R-:W-:Y:S01]  /*12b80*/  FADD.FTZ R147, R147, R46 ;  /* 0x0000002e93937221 */ /* 0x000fe20000010000 */
[----:B------:R-:W-:Y:S03]  /*12b90*/  FFMA.FTZ R136, R105, UR4, -R12 ;  /* 0x0000000469887c23 */ /* 0x000fe6000801080c */
[----:B------:R-:W1:Y:S01]  /*12ba0*/  MUFU.EX2 R61, R61 ;  /* 0x0000003d003d7308 */ /* 0x000e620000000800 */
[----:B---3--:R-:W-:Y:S01]  /*12bb0*/  F2FP.F16.F32.PACK_AB R42, R120, R57 ;  /* 0x00000039782a723e */ /* 0x008fe200000000ff */
[----:B------:R-:W-:Y:S03]  /*12bc0*/  HMMA.16816.F32 R212, R32, R138, R212 ;  /* 0x0000008a20d4723c */ /* 0x000fe600000018d4 */
[----:B------:R-:W-:Y:S01]  /*12bd0*/  F2FP.F16.F32.PACK_AB R32, R176, R55 ;  /* 0x00000037b020723e */ /* 0x000fe200000000ff */
[----:B------:R-:W-:Y:S01]  /*12be0*/  FADD.FTZ R53, R53, R108 ;  /* 0x0000006c35357221 */ /* 0x000fe20000010000 */
[----:B------:R-:W-:Y:S03]  /*12bf0*/  F2FP.F16.F32.PACK_AB R34, R178, R59 ;  /* 0x0000003bb222723e */ /* 0x000fe600000000ff */
[----:B------:R-:W-:Y:S01]  /*12c00*/  MUFU.EX2 R58, R58 ;  /* 0x0000003a003a7308 */ /* 0x000fe20000000800 */
[----:B------:R-:W-:Y:S01]  /*12c10*/  F2FP.F16.F32.PACK_AB R33, R123, R56 ;  /* 0x000000387b21723e */ /* 0x000fe200000000ff */
[----:B------:R-:W-:Y:S01]  /*12c20*/  FADD.FTZ R116, R116, R53 ;  /* 0x0000003574747221 */ /* 0x000fe20000010000 */
[----:B------:R-:W-:Y:S01]  /*12c30*/  F2FP.F16.F32.PACK_AB R35, R127, R60 ;  /* 0x0000003c7f23723e */ /* 0x000fe200000000ff */
[--C-:B------:R-:W-:Y:S01]  /*12c40*/  FFMA.FTZ R94, R109, UR4, -R12.reuse ;  /* 0x000000046d5e7c23 */ /* 0x100fe2000801080c */
[--C-:B------:R-:W-:Y:S01]  /*12c50*/  FFMA.FTZ R105, R113, UR4, -R12.reuse ;  /* 0x0000000471697c23 */ /* 0x100fe2000801080c */
[----:B------:R-:W-:Y:S01]  /*12c60*/  FFMA.FTZ R98, R117, UR4, -R12 ;  /* 0x0000000475627c23 */ /* 0x000fe2000801080c */
[----:B------:R-:W-:Y:S03]  /*12c70*/  FADD.FTZ R52, R52, R115 ;  /* 0x0000007334347221 */ /* 0x000fe60000010000 */
[----:B------:R-:W3:Y:S01]  /*12c80*/  MUFU.EX2 R137, R137 ;  /* 0x0000008900897308 */ /* 0x000ee20000000800 */
[----:B-1----:R-:W-:Y:S01]  /*12c90*/  F2FP.F16.F32.PACK_AB R41, R61, R54 ;  /* 0x000000363d29723e */ /* 0x002fe200000000ff */
[C---:B--2---:R-:W-:Y:S03]  /*12ca0*/  HMMA.16816.F32 R208, R32.reuse, R24, R208 ;  /* 0x0000001820d0723c */ /* 0x044fe600000018d0 */
[----:B------:R-:W-:Y:S01]  /*12cb0*/  FADD.FTZ R54, R54, R147 ;  /* 0x0000009336367221 */ /* 0x000fe20000010000 */
[----:B------:R-:W-:Y:S01]  /*12cc0*/  FADD.FTZ R57, R57, R116 ;  /* 0x0000007439397221 */ /* 0x000fe20000010000 */
[----:B------:R-:W-:Y:S03]  /*12cd0*/  FADD.FTZ R119, R119, R52 ;  /* 0x0000003477777221 */ /* 0x000fe60000010000 */
[----:B------:R-:W-:Y:S01]  /*12ce0*/  MUFU.EX2 R69, R69 ;  /* 0x0000004500457308 */ /* 0x000fe20000000800 */
[----:B------:R-:W-:Y:S01]  /*12cf0*/  FADD.FTZ R61, R61, R54 ;  /* 0x000000363d3d7221 */ /* 0x000fe20000010000 */
[C---:B------:R-:W-:Y:S03]  /*12d00*/  HMMA.16816.F32 R200, R32.reuse, R26, R200 ;  /* 0x0000001a20c8723c */ /* 0x040fe600000018c8 */
[----:B------:R-:W-:Y:S01]  /*12d10*/  FADD.FTZ R120, R120, R57 ;  /* 0x0000003978787221 */ /* 0x000fe20000010000 */
[----:B------:R-:W-:Y:S04]  /*12d20*/  FADD.FTZ R56, R56, R119 ;  /* 0x0000007738387221 */ /* 0x000fe80000010000 */
[----:B------:R-:W1:Y:S01]  /*12d30*/  MUFU.EX2 R124, R124 ;  /* 0x0000007c007c7308 */ /* 0x000e620000000800 */
[----:B---3--:R-:W-:Y:S01]  /*12d40*/  F2FP.F16.F32.PACK_AB R43, R137, R58 ;  /* 0x0000003a892b723e */ /* 0x008fe200000000ff */
[C---:B------:R-:W-:Y:S03]  /*12d50*/  HMMA.16816.F32 R196, R32.reuse, R36, R196 ;  /* 0x0000002420c4723c */ /* 0x040fe600000018c4 */
[----:B------:R-:W-:Y:S01]  /*12d60*/  FADD.FTZ R58, R58, R61 ;  /* 0x0000003d3a3a7221 */ /* 0x000fe20000010000 */
[----:B------:R-:W-:Y:S04]  /*12d70*/  FADD.FTZ R123, R123, R56 ;  /* 0x000000387b7b7221 */ /* 0x000fe80000010000 */
[----:B------:R-:W-:Y:S01]  /*12d80*/  MUFU.EX2 R73, R73 ;  /* 0x0000004900497308 */ /* 0x000fe20000000800 */
[----:B------:R-:W-:Y:S01]  /*12d90*/  FADD.FTZ R137, R137, R58 ;  /* 0x0000003a89897221 */ /* 0x000fe20000010000 */
[----:B------:R-:W-:Y:S01]  /*12da0*/  HMMA.16816.F32 R204, R32, R38, R204 ;  /* 0x0000002620cc723c */ /* 0x000fe200000018cc */
[----:B------:R-:W2:Y:S02]  /*12db0*/  LDSM.16.MT88.4 R32, [R238+0x5400] ;  /* 0x00540000ee20783b */ /* 0x000ea40000004200 */
[----:B------:R-:W-:Y:S05]  /*12dc0*/  FADD.FTZ R60, R60, R123 ;  /* 0x0000007b3c3c7221 */ /* 0x000fea0000010000 */
[----:B------:R-:W3:Y:S01]  /*12dd0*/  MUFU.EX2 R128, R128 ;  /* 0x0000008000807308 */ /* 0x000ee20000000800 */
[----:B------:R-:W-:Y:S01]  /*12de0*/  FADD.FTZ R127, R127, R60 ;  /* 0x0000003c7f7f7221 */ /* 0x000fe20000010000 */
[C---:B------:R-:W-:Y:S08]  /*12df0*/  HMMA.16816.F32 R224, R40.reuse, R16, R224 ;  /* 0x0000001028e0723c */ /* 0x040ff000000018e0 */
[----:B------:R-:W-:Y:S01]  /*12e00*/  MUFU.EX2 R70, R70 ;  /* 0x0000004600467308 */ /* 0x000fe20000000800 */
[C---:B------:R-:W-:Y:S01]  /*12e10*/  HMMA.16816.F32 R220, R40.reuse, R18, R220 ;  /* 0x0000001228dc723c */ /* 0x040fe200000018dc */
[----:B------:R-:W4:Y:S08]  /*12e20*/  LDSM.16.MT88.4 R16, [R84+0x1400] ;  /* 0x001400005410783b */ /* 0x000f300000004200 */
[----:B------:R-:W5:Y:S01]  /*12e30*/  MUFU.EX2 R77, R77 ;  /* 0x0000004d004d7308 */ /* 0x000f620000000800 */
[C---:B------:R-:W-:Y:S09]  /*12e40*/  HMMA.16816.F32 R216, R40.reuse, R28, R216 ;  /* 0x0000001c28d8723c */ /* 0x040ff200000018d8 */
[----:B------:R-:W-:Y:S01]  /*12e50*/  MUFU.EX2 R74, R74 ;  /* 0x0000004a004a7308 */ /* 0x000fe20000000800 */
[----:B------:R-:W-:Y:S03]  /*12e60*/  HMMA.16816.F32 R212, R40, R30, R212 ;  /* 0x0000001e28d4723c */ /* 0x000fe600000018d4 */
[----:B-1----:R-:W-:Y:S01]  /*12e70*/  F2FP.F16.F32.PACK_AB R40, R124, R69 ;  /* 0x000000457c28723e */ /* 0x002fe200000000ff */
[----:B------:R-:W-:Y:S01]  /*12e80*/  FADD.FTZ R69, R69, R120 ;  /* 0x0000007845457221 */ /* 0x000fe20000010000 */
[----:B---3--:R-:W-:Y:S04]  /*12e90*/  F2FP.F16.F32.PACK_AB R42, R128, R73 ;  /* 0x00000049802a723e */ /* 0x008fe800000000ff */
[----:B------:R-:W1:Y:S01]  /*12ea0*/  MUFU.EX2 R81, R81 ;  /* 0x0000005100517308 */ /* 0x000e620000000800 */
[C---:B-----5:R-:W-:Y:S01]  /*12eb0*/  F2FP.F16.F32.PACK_AB R41, R77.reuse, R70 ;  /* 0x000000464d29723e */ /* 0x060fe200000000ff */
[----:B------:R-:W-:Y:S01]  /*12ec0*/  FADD.FTZ R70, R70, R137 ;  /* 0x0000008946467221 */ /* 0x000fe20000010000 */
[----:B------:R-:W-:Y:S03]  /*12ed0*/  FADD.FTZ R124, R124, R69 ;  /* 0x000000457c7c7221 */ /* 0x000fe60000010000 */
[----:B------:R-:W-:Y:S01]  /*12ee0*/  FADD.FTZ R77, R77, R70 ;  /* 0x000000464d4d7221 */ /* 0x000fe20000010000 */
[----:B------:R-:W-:Y:S03]  /*12ef0*/  FADD.FTZ R73, R73, R124 ;  /* 0x0000007c49497221 */ /* 0x000fe60000010000 */
[----:B------:R-:W-:Y:S01]  /*12f00*/  MUFU.EX2 R63, R63 ;  /* 0x0000003f003f7308 */ /* 0x000fe20000000800 */
[----:B------:R-:W-:Y:S09]  /*12f10*/  FADD.FTZ R73, R128, R73 ;  /* 0x0000004980497221 */ /* 0x000ff20000010000 */
[----:B------:R-:W3:Y:S01]  /*12f20*/  MUFU.EX2 R190, R190 ;  /* 0x000000be00be7308 */ /* 0x000ee20000000800 */
[C---:B-1----:R-:W-:Y:S01]  /*12f30*/  F2FP.F16.F32.PACK_AB R43, R81.reuse, R74 ;  /* 0x0000004a512b723e */ /* 0x042fe200000000ff */
[----:B------:R-:W-:Y:S04]  /*12f40*/  FADD.FTZ R74, R74, R77 ;  /* 0x0000004d4a4a7221 */ /* 0x000fe80000010000 */
[----:B------:R-:W-:Y:S04]  /*12f50*/  FADD.FTZ R81, R81, R74 ;  /* 0x0000004a51517221 */ /* 0x000fe80000010000 */
[----:B------:R-:W-:Y:S01]  /*12f60*/  MUFU.EX2 R71, R71 ;  /* 0x0000004700477308 */ /* 0x000fe20000000800 */
[C---:B------:R-:W-:Y:S09]  /*12f70*/  HMMA.16816.F32 R224, R40.reuse, R24, R224 ;  /* 0x0000001828e0723c */ /* 0x040ff200000018e0 */
[----:B------:R-:W1:Y:S01]  /*12f80*/  MUFU.EX2 R192, R192 ;  /* 0x000000c000c07308 */ /* 0x000e620000000800 */
[C---:B------:R-:W-:Y:S01]  /*12f90*/  HMMA.16816.F32 R220, R40.reuse, R26, R220 ;  /* 0x0000001a28dc723c */ /* 0x040fe200000018dc */
[----:B------:R-:W5:Y:S02]  /*12fa0*/  LDSM.16.MT88.4 R24, [R84+0x1800] ;  /* 0x001800005418783b */ /* 0x000f640000004200 */
[----:B---3--:R-:W-:Y:S06]  /*12fb0*/  F2FP.F16.F32.PACK_AB R28, R190, R63 ;  /* 0x0000003fbe1c723e */ /* 0x008fec00000000ff */
[----:B------:R-:W-:Y:S01]  /*12fc0*/  MUFU.EX2 R68, R68 ;  /* 0x0000004400447308 */ /* 0x000fe20000000800 */
[C---:B------:R-:W-:Y:S09]  /*12fd0*/  HMMA.16816.F32 R216, R40.reuse, R36, R216 ;  /* 0x0000002428d8723c */ /* 0x040ff200000018d8 */
[----:B------:R-:W3:Y:S01]  /*12fe0*/  MUFU.EX2 R171, R171 ;  /* 0x000000ab00ab7308 */ /* 0x000ee20000000800 */
[----:B------:R-:W-:Y:S01]  /*12ff0*/  HMMA.16816.F32 R212, R40, R38, R212 ;  /* 0x0000002628d4723c */ /* 0x000fe200000018d4 */
[----:B------:R-:W-:Y:S02]  /*13000*/  LDSM.16.MT88.4 R40, [R238+0x5c00] ;  /* 0x005c0000ee28783b */ /* 0x000fe40000004200 */
[----:B-1----:R-:W-:Y:S06]  /*13010*/  F2FP.F16.F32.PACK_AB R30, R192, R71 ;  /* 0x00000047c01e723e */ /* 0x002fec00000000ff */
[----:B------:R-:W-:Y:S10]  /*13020*/  MUFU.EX2 R72, R72 ;  /* 0x0000004800487308 */ /* 0x000ff40000000800 */
[----:B------:R-:W1:Y:S01]  /*13030*/  MUFU.EX2 R177, R177 ;  /* 0x000000b100b17308 */ /* 0x000e620000000800 */
[C---:B---3--:R-:W-:Y:S01]  /*13040*/  F2FP.F16.F32.PACK_AB R29, R171.reuse, R68 ;  /* 0x00000044ab1d723e */ /* 0x048fe200000000ff */
[----:B------:R-:W-:Y:S04]  /*13050*/  FADD.FTZ R68, R68, R127 ;  /* 0x0000007f44447221 */ /* 0x000fe80000010000 */
[----:B------:R-:W-:Y:S04]  /*13060*/  FADD.FTZ R171, R171, R68 ;  /* 0x00000044abab7221 */ /* 0x000fe80000010000 */
[----:B------:R-:W-:Y:S10]  /*13070*/  MUFU.EX2 R75, R75 ;  /* 0x0000004b004b7308 */ /* 0x000ff40000000800 */
[----:B------:R-:W3:Y:S01]  /*13080*/  MUFU.EX2 R240, R240 ;  /* 0x000000f000f07308 */ /* 0x000ee20000000800 */
[C---:B-1----:R-:W-:Y:S01]  /*13090*/  F2FP.F16.F32.PACK_AB R31, R177.reuse, R72 ;  /* 0x00000048b11f723e */ /* 0x042fe200000000ff */
[----:B------:R-:W-:Y:S04]  /*130a0*/  FADD.FTZ R72, R72, R171 ;  /* 0x000000ab48487221 */ /* 0x000fe80000010000 */
[----:B------:R-:W-:Y:S04]  /*130b0*/  FADD.FTZ R177, R177, R72 ;  /* 0x00000048b1b17221 */ /* 0x000fe80000010000 */
[----:B------:R-:W-:Y:S01]  /*130c0*/  MUFU.EX2 R79, R79 ;  /* 0x0000004f004f7308 */ /* 0x000fe20000000800 */
[C---:B--2---:R-:W-:Y:S09]  /*130d0*/  HMMA.16816.F32 R208, R28.reuse, R32, R208 ;  /* 0x000000201cd0723c */ /* 0x044ff200000018d0 */
[----:B------:R-:W1:Y:S01]  /*130e0*/  MUFU.EX2 R242, R242 ;  /* 0x000000f200f27308 */ /* 0x000e620000000800 */
[C---:B------:R-:W-:Y:S03]  /*130f0*/  HMMA.16816.F32 R200, R28.reuse, R34, R200 ;  /* 0x000000221cc8723c */ /* 0x040fe600000018c8 */
[----:B---3--:R-:W-:Y:S06]  /*13100*/  F2FP.F16.F32.PACK_AB R36, R240, R75 ;  /* 0x0000004bf024723e */ /* 0x008fec00000000ff */
[----:B------:R-:W-:Y:S01]  /*13110*/  MUFU.EX2 R14, R14 ;  /* 0x0000000e000e7308 */ /* 0x000fe20000000800 */
[C---:B----4-:R-:W-:Y:S09]  /*13120*/  HMMA.16816.F32 R196, R28.reuse, R16, R196 ;  /* 0x000000101cc4723c */ /* 0x050ff200000018c4 */
[----:B------:R-:W2:Y:S01]  /*13130*/  MUFU.EX2 R179, R179 ;  /* 0x000000b300b37308 */ /* 0x000ea20000000800 */
[----:B------:R-:W-:Y:S01]  /*13140*/  HMMA.16816.F32 R204, R28, R18, R204 ;  /* 0x000000121ccc723c */ /* 0x000fe200000018cc */
[----:B------:R-:W3:Y:S02]  /*13150*/  LDSM.16.MT88.4 R28, [R238+0x5800] ;  /* 0x00580000ee1c783b */ /* 0x000ee40000004200 */
[----:B-1----:R-:W-:Y:S06]  /*13160*/  F2FP.F16.F32.PACK_AB R38, R242, R79 ;  /* 0x0000004ff226723e */ /* 0x002fec00000000ff */
        /* <DEDUP_REMOVED lines=10> */
[----:B------:R-:W-:Y:S01]  /*13210*/  MUFU.EX2 R82, R82 ;  /* 0x0000005200527308 */ /* 0x000fe20000000800 */
[C---:B-----5:R-:W-:Y:S09]  /*13220*/  HMMA.16816.F32 R196, R36.reuse, R24, R196 ;  /* 0x0000001824c4723c */ /* 0x060ff200000018c4 */
[----:B------:R-:W1:Y:S01]  /*13230*/  MUFU.EX2 R89, R89 ;  /* 0x0000005900597308 */ /* 0x000e620000000800 */
[C---:B---3--:R-:W-:Y:S03]  /*13240*/  HMMA.16816.F32 R208, R36.reuse, R28, R208 ;  /* 0x0000001c24d0723c */ /* 0x048fe600000018d0 */
[C---:B--2---:R-:W-:Y:S01]  /*13250*/  F2FP.F16.F32.PACK_AB R64, R85.reuse, R78 ;  /* 0x0000004e5540723e */ /* 0x044fe200000000ff */
[----:B------:R-:W-:Y:S05]  /*13260*/  FADD.FTZ R78, R78, R73 ;  /* 0x000000494e4e7221 */ /* 0x000fea0000010000 */
[----:B------:R-:W-:Y:S01]  /*13270*/  MUFU.EX2 R86, R86 ;  /* 0x0000005600567308 */ /* 0x000fe20000000800 */
[C---:B------:R-:W-:Y:S03]  /*13280*/  HMMA.16816.F32 R200, R36.reuse, R30, R200 ;  /* 0x0000001e24c8723c */ /* 0x040fe600000018c8 */
[----:B------:R-:W-:Y:S06]  /*13290*/  FADD.FTZ R85, R85, R78 ;  /* 0x0000004e55557221 */ /* 0x000fec0000010000 */
[----:B------:R-:W2:Y:S01]  /*132a0*/  MUFU.EX2 R97, R97 ;  /* 0x0000006100617308 */ /* 0x000ea20000000800 */
[----:B------:R-:W-:Y:S01]  /*132b0*/  HMMA.16816.F32 R204, R36, R26, R204 ;  /* 0x0000001a24cc723c */ /* 0x000fe200000018cc */
[----:B------:R-:W3:Y:S02]  /*132c0*/  LDSM.16.MT88.4 R36, [R84+0x1c00] ;  /* 0x001c00005424783b */ /* 0x000ee40000004200 */
[C---:B-1----:R-:W-:Y:S01]  /*132d0*/  F2FP.F16.F32.PACK_AB R66, R89.reuse, R82 ;  /* 0x000000525942723e */ /* 0x042fe200000000ff */
[----:B------:R-:W-:Y:S05]  /*132e0*/  FADD.FTZ R82, R82, R85 ;  /* 0x0000005552527221 */ /* 0x000fea0000010000 */
[----:B------:R-:W-:Y:S01]  /*132f0*/  MUFU.EX2 R90, R90 ;  /* 0x0000005a005a7308 */ /* 0x000fe20000000800 */
[----:B------:R-:W-:Y:S09]  /*13300*/  FADD.FTZ R82, R89, R82 ;  /* 0x0000005259527221 */ /* 0x000ff20000010000 */
        /* <DEDUP_REMOVED lines=10> */
[C---:B------:R-:W-:Y:S05]  /*133b0*/  HMMA.16816.F32 R224, R64.reuse, R32, R224 ;  /* 0x0000002040e0723c */ /* 0x040fea00000018e0 */
[--C-:B------:R-:W-:Y:S01]  /*133c0*/  FFMA.FTZ R33, R121, UR4, -R12.reuse ;  /* 0x0000000479217c23 */ /* 0x100fe2000801080c */
[--C-:B------:R-:W-:Y:S03]  /*133d0*/  FFMA.FTZ R32, R125, UR4, -R12.reuse ;  /* 0x000000047d207c23 */ /* 0x100fe6000801080c */
[----:B------:R-:W1:Y:S01]  /*133e0*/  MUFU.EX2 R132, R132 ;  /* 0x0000008400847308 */ /* 0x000e620000000800 */
[C---:B------:R-:W-:Y:S03]  /*133f0*/  HMMA.16816.F32 R220, R64.reuse, R34, R220 ;  /* 0x0000002240dc723c */ /* 0x040fe600000018dc */
[----:B------:R-:W-:Y:S01]  /*13400*/  FFMA.FTZ R12, R2, UR4, -R12 ;  /* 0x00000004020c7c23 */ /* 0x000fe2000801080c */
[--C-:B------:R-:W-:Y:S01]  /*13410*/  FFMA.FTZ R2, R102, UR4, -R9.reuse ;  /* 0x0000000466027c23 */ /* 0x100fe20008010809 */
[--C-:B------:R-:W-:Y:S04]  /*13420*/  FFMA.FTZ R34, R118, UR4, -R9.reuse ;  /* 0x0000000476227c23 */ /* 0x100fe80008010809 */
[----:B------:R-:W-:Y:S01]  /*13430*/  MUFU.EX2 R50, R50 ;  /* 0x0000003200327308 */ /* 0x000fe20000000800 */
[C---:B------:R-:W-:Y:S03]  /*13440*/  HMMA.16816.F32 R216, R64.reuse, R16, R216 ;  /* 0x0000001040d8723c */ /* 0x040fe600000018d8 */
[----:B--2---:R-:W-:Y:S06]  /*13450*/  F2FP.F16.F32.PACK_AB R16, R244, R83 ;  /* 0x00000053f410723e */ /* 0x004fec00000000ff */
[----:B------:R-:W2:Y:S01]  /*13460*/  MUFU.EX2 R149, R149 ;  /* 0x0000009500957308 */ /* 0x000ea20000000800 */
[----:B------:R-:W-:Y:S03]  /*13470*/  HMMA.16816.F32 R212, R64, R18, R212 ;  /* 0x0000001240d4723c */ /* 0x000fe600000018d4 */
[----:B------:R-:W-:Y:S01]  /*13480*/  FADD.FTZ R64, R159, R0 ;  /* 0x000000009f407221 */ /* 0x000fe20000010000 */
[--C-:B------:R-:W-:Y:S01]  /*13490*/  FFMA.FTZ R65, R106, UR4, -R9.reuse ;  /* 0x000000046a417c23 */ /* 0x100fe20008010809 */
[--C-:B------:R-:W-:Y:S01]  /*134a0*/  FFMA.FTZ R67, R114, UR4, -R9.reuse ;  /* 0x0000000472437c23 */ /* 0x100fe20008010809 */
[----:B-1----:R-:W-:Y:S03]  /*134b0*/  F2FP.F16.F32.PACK_AB R18, R132, R87 ;  /* 0x000000578412723e */ /* 0x002fe600000000ff */
[----:B------:R-:W-:Y:S01]  /*134c0*/  MUFU.EX2 R62, R62 ;  /* 0x0000003e003e7308 */ /* 0x000fe20000000800 */
[----:B------:R-:W-:Y:S01]  /*134d0*/  FADD.FTZ R157, R157, R64 ;  /* 0x000000409d9d7221 */ /* 0x000fe20000010000 */
[----:B------:R-:W-:Y:S03]  /*134e0*/  FFMA.FTZ R9, R3, UR4, -R9 ;  /* 0x0000000403097c23 */ /* 0x000fe60008010809 */
[----:B------:R-:W-:Y:S05]  /*134f0*/  FADD.FTZ R157, R134, R157 ;  /* 0x0000009d869d7221 */ /* 0x000fea0000010000 */
[----:B------:R-:W1:Y:S01]  /*13500*/  MUFU.EX2 R139, R7 ;  /* 0x00000007008b7308 */ /* 0x000e620000000800 */
[----:B------:R-:W-:Y:S01]  /*13510*/  FADD.FTZ R156, R156, R157 ;  /* 0x0000009d9c9c7221 */ /* 0x000fe20000010000 */
[----:B--2---:R-:W-:Y:S01]  /*13520*/  F2FP.F16.F32.PACK_AB R17, R149, R50 ;  /* 0x000000329511723e */ /* 0x004fe200000000ff */
[----:B------:R-:W-:Y:S01]  /*13530*/  FADD.FTZ R50, R50, R187 ;  /* 0x000000bb32327221 */ /* 0x000fe20000010000 */
[----:B------:R-:W-:Y:S01]  /*13540*/  MOV R187, R11 ;  /* 0x0000000b00bb7202 */ /* 0x000fe20000000f00 */
[----:B------:R-:W-:Y:S02]  /*13550*/  FADD.FTZ R156, R23, R156 ;  /* 0x0000009c179c7221 */ /* 0x000fe40000010000 */
[----:B------:R-:W-:Y:S03]  /*13560*/  FADD.FTZ R149, R149, R50 ;  /* 0x0000003295957221 */ /* 0x000fe60000010000 */
[----:B------:R-:W-:Y:S01]  /*13570*/  MUFU.EX2 R35, R12 ;  /* 0x0000000c00237308 */ /* 0x000fe20000000800 */
[----:B------:R-:W-:Y:S04]  /*13580*/  FADD.FTZ R135, R135, R156 ;  /* 0x0000009c87877221 */ /* 0x000fe80000010000 */
[----:B------:R-:W-:Y:S05]  /*13590*/  FADD.FTZ R158, R158, R135 ;  /* 0x000000879e9e7221 */ /* 0x000fea0000010000 */
[----:B------:R-:W-:Y:S01]  /*135a0*/  MUFU.EX2 R93, R93 ;  /* 0x0000005d005d7308 */ /* 0x000fe20000000800 */
[----:B------:R-:W-:Y:S01]  /*135b0*/  FADD.FTZ R165, R165, R158 ;  /* 0x0000009ea5a57221 */ /* 0x000fe20000010000 */
[C---:B-1----:R-:W-:Y:S01]  /*135c0*/  F2FP.F16.F32.PACK_AB R19, R139.reuse, R62 ;  /* 0x0000003e8b13723e */ /* 0x042fe200000000ff */
[----:B------:R-:W-:Y:S02]  /*135d0*/  FADD.FTZ R62, R62, R149 ;  /* 0x000000953e3e7221 */ /* 0x000fe40000010000 */
[----:B------:R-:W-:Y:S02]  /*135e0*/  FADD.FTZ R168, R168, R165 ;  /* 0x000000a5a8a87221 */ /* 0x000fe40000010000 */
[----:B------:R-:W-:Y:S03]  /*135f0*/  FADD.FTZ R183, R139, R62 ;  /* 0x0000003e8bb77221 */ /* 0x000fe60000010000 */
[----:B------:R-:W1:Y:S01]  /*13600*/  MUFU.EX2 R136, R136 ;  /* 0x0000008800887308 */ /* 0x000e620000000800 */
[----:B------:R-:W-:Y:S01]  /*13610*/  FADD.FTZ R169, R169, R168 ;  /* 0x000000a8a9a97221 */ /* 0x000fe20000010000 */
[C---:B------:R-:W-:Y:S05]  /*13620*/  HMMA.16816.F32 R208, R16.reuse, R40, R208 ;  /* 0x0000002810d0723c */ /* 0x040fea00000018d0 */
[----:B------:R-:W-:Y:S03]  /*13630*/  FADD.FTZ R170, R170, R169 ;  /* 0x000000a9aaaa7221 */ /* 0x000fe60000010000 */
[----:B------:R-:W-:Y:S01]  /*13640*/  MUFU.EX2 R94, R94 ;  /* 0x0000005e005e7308 */ /* 0x000fe20000000800 */
[C---:B------:R-:W-:Y:S03]  /*13650*/  HMMA.16816.F32 R200, R16.reuse, R42, R200 ;  /* 0x0000002a10c8723c */ /* 0x040fe600000018c8 */
[----:B------:R-:W-:Y:S06]  /*13660*/  FADD.FTZ R47, R47, R170 ;  /* 0x000000aa2f2f7221 */ /* 0x000fec0000010000 */
[----:B------:R-:W2:Y:S01]  /*13670*/  MUFU.EX2 R105, R105 ;  /* 0x0000006900697308 */ /* 0x000ea20000000800 */
[----:B------:R-:W-:Y:S01]  /*13680*/  FADD.FTZ R172, R172, R47 ;  /* 0x0000002facac7221 */ /* 0x000fe20000010000 */
[C---:B---3--:R-:W-:Y:S03]  /*13690*/  HMMA.16816.F32 R196, R16.reuse, R36, R196 ;  /* 0x0000002410c4723c */ /* 0x048fe600000018c4 */
[----:B------:R-:W-:Y:S05]  /*136a0*/  FADD.FTZ R51, R51, R172 ;  /* 0x000000ac33337221 */ /* 0x000fea0000010000 */
[----:B------:R-:W-:Y:S01]  /*136b0*/  MUFU.EX2 R2, R2 ;  /* 0x0000000200027308 */ /* 0x000fe20000000800 */
[----:B------:R-:W-:Y:S01]  /*136c0*/  FADD.FTZ R174, R174, R51 ;  /* 0x00000033aeae7221 */ /* 0x000fe20000010000 */
[----:B------:R-:W-:Y:S03]  /*136d0*/  HMMA.16816.F32 R204, R16, R38, R204 ;  /* 0x0000002610cc723c */ /* 0x000fe600000018cc */
[----:B------:R-:W-:Y:S01]  /*136e0*/  FADD.FTZ R55, R55, R174 ;  /* 0x000000ae37377221 */ /* 0x000fe20000010000 */
[----:B-1----:R-:W-:Y:S01]  /*136f0*/  F2FP.F16.F32.PACK_AB R16, R136, R93 ;  /* 0x0000005d8810723e */ /* 0x002fe200000000ff */
[----:B------:R-:W-:Y:S03]  /*13700*/  FADD.FTZ R93, R93, R82 ;  /* 0x000000525d5d7221 */ /* 0x000fe60000010000 */
[----:B------:R-:W1:Y:S01]  /*13710*/  MUFU.EX2 R65, R65 ;  /* 0x0000004100417308 */ /* 0x000e620000000800 */
[----:B------:R-:W-:Y:S01]  /*13720*/  FADD.FTZ R176, R176, R55 ;  /* 0x00000037b0b07221 */ /* 0x000fe20000010000 */
[----:B--2---:R-:W-:Y:S01]  /*13730*/  F2FP.F16.F32.PACK_AB R18, R105, R94 ;  /* 0x0000005e6912723e */ /* 0x004fe200000000ff */
[----:B------:R-:W-:Y:S02]  /*13740*/  FADD.FTZ R93, R136, R93 ;  /* 0x0000005d885d7221 */ /* 0x000fe40000010000 */
[----:B------:R-:W-:Y:S02]  /*13750*/  FADD.FTZ R59, R59, R176 ;  /* 0x000000b03b3b7221 */ /* 0x000fe40000010000 */
[----:B------:R-:W-:Y:S03]  /*13760*/  FADD.FTZ R94, R94, R93 ;  /* 0x0000005d5e5e7221 */ /* 0x000fe60000010000 */
[----:B------:R-:W-:Y:S01]  /*13770*/  MUFU.EX2 R12, R110 ;  /* 0x0000006e000c7308 */ /* 0x000fe20000000800 */
[----:B------:R-:W-:Y:S01]  /*13780*/  FADD.FTZ R178, R178, R59 ;  /* 0x0000003bb2b27221 */ /* 0x000fe20000010000 */
[----:B------:R-:W-:Y:S03]  /*13790*/  FADD.FTZ R105, R105, R94 ;  /* 0x0000005e69697221 */ /* 0x000fe60000010000 */
[----:B------:R-:W-:Y:S05]  /*137a0*/  FADD.FTZ R63, R63, R178 ;  /* 0x000000b23f3f7221 */ /* 0x000fea0000010000 */
[----:B------:R-:W2:Y:S01]  /*137b0*/  MUFU.EX2 R67, R67 ;  /* 0x0000004300437308 */ /* 0x000ea20000000800 */
[----:B-1----:R-:W-:Y:S01]  /*137c0*/  F2FP.F16.F32.PACK_AB R17, R65, R2 ;  /* 0x000000024111723e */ /* 0x002fe200000000ff */
[----:B------:R-:W-:Y:S01]  /*137d0*/  FADD.FTZ R190, R190, R63 ;  /* 0x0000003fbebe7221 */ /* 0x000fe20000010000 */
[----:B------:R-:W-:Y:S03]  /*137e0*/  FADD.FTZ R2, R2, R101 ;  /* 0x0000006502027221 */ /* 0x000fe60000010000 */
[----:B------:R-:W-:Y:S01]  /*137f0*/  FADD.FTZ R71, R71, R190 ;  /* 0x000000be47477221 */ /* 0x000fe20000010000 */
[----:B------:R-:W-:Y:S03]  /*13800*/  FADD.FTZ R65, R65, R2 ;  /* 0x0000000241417221 */ /* 0x000fe60000010000 */
[----:B------:R-:W-:Y:S01]  /*13810*/  MUFU.EX2 R98, R98 ;  /* 0x0000006200627308 */ /* 0x000fe20000000800 */
[----:B------:R-:W-:Y:S04]  /*13820*/  FADD.FTZ R192, R192, R71 ;  /* 0x00000047c0c07221 */ /* 0x000fe80000010000 */
[----:B------:R-:W-:Y:S05]  /*13830*/  FADD.FTZ R75, R75, R192 ;  /* 0x000000c04b4b7221 */ /* 0x000fea0000010000 */
[----:B------:R-:W1:Y:S01]  /*13840*/  MUFU.EX2 R33, R33 ;  /* 0x0000002100217308 */ /* 0x000e620000000800 */
[----:B--2---:R-:W-:Y:S01]  /*13850*/  F2FP.F16.F32.PACK_AB R19, R67, R12 ;  /* 0x0000000c4313723e */ /* 0x004fe200000000ff */
[----:B------:R-:W-:Y:S01]  /*13860*/  FADD.FTZ R240, R240, R75 ;  /* 0x0000004bf0f07221 */ /* 0x000fe20000010000 */
[----:B------:R-:W-:Y:S03]  /*13870*/  FADD.FTZ R12, R12, R65 ;  /* 0x000000410c0c7221 */ /* 0x000fe60000010000 */
[----:B------:R-:W-:Y:S01]  /*13880*/  FADD.FTZ R79, R79, R240 ;  /* 0x000000f04f4f7221 */ /* 0x000fe20000010000 */
[----:B------:R-:W-:Y:S01]  /*13890*/  FADD.FTZ R67, R67, R12 ;  /* 0x0000000c43437221 */ /* 0x000fe20000010000 */
[C---:B------:R-:W-:Y:S02]  /*138a0*/  HMMA.16816.F32 R224, R16.reuse, R28, R224 ;  /* 0x0000001c10e0723c */ /* 0x040fe400000018e0 */
[----:B------:R-:W2:Y:S01]  /*138b0*/  MUFU.EX2 R32, R32 ;  /* 0x0000002000207308 */ /* 0x000ea20000000800 */
[----:B------:R-:W-:Y:S04]  /*138c0*/  FADD.FTZ R242, R242, R79 ;  /* 0x0000004ff2f27221 */ /* 0x000fe80000010000 */
[----:B------:R-:W-:Y:S01]  /*138d0*/  FADD.FTZ R83, R83, R242 ;  /* 0x000000f253537221 */ /* 0x000fe20000010000 */
[C---:B------:R-:W-:Y:S04]  /*138e0*/  HMMA.16816.F32 R220, R16.reuse, R30, R220 ;  /* 0x0000001e10dc723c */ /* 0x040fe800000018dc */
[----:B------:R-:W-:Y:S01]  /*138f0*/  MUFU.EX2 R34, R34 ;  /* 0x0000002200227308 */ /* 0x000fe20000000800 */
[----:B-1----:R-:W-:Y:S01]  /*13900*/  F2FP.F16.F32.PACK_AB R4, R33, R98 ;  /* 0x000000622104723e */ /* 0x002fe200000000ff */
[----:B------:R-:W-:Y:S01]  /*13910*/  FADD.FTZ R98, R98, R105 ;  /* 0x0000006962627221 */ /* 0x000fe20000010000 */
[----:B------:R-:W-:Y:S01]  /*13920*/  FADD.FTZ R244, R244, R83 ;  /* 0x00000053f4f47221 */ /* 0x000fe20000010000 */
[C---:B------:R-:W-:Y:S06]  /*13930*/  HMMA.16816.F32 R216, R16.reuse, R24, R216 ;  /* 0x0000001810d8723c */ /* 0x040fec00000018d8 */
[----:B------:R-:W1:Y:S01]  /*13940*/  MUFU.EX2 R3, R122 ;  /* 0x0000007a00037308 */ /* 0x000e620000000800 */
[----:B--2---:R-:W-:Y:S01]  /*13950*/  F2FP.F16.F32.PACK_AB R6, R35, R32 ;  /* 0x000000202306723e */ /* 0x004fe200000000ff */
[----:B------:R-:W-:Y:S01]  /*13960*/  FADD.FTZ R33, R33, R98 ;  /* 0x0000006221217221 */ /* 0x000fe20000010000 */
[----:B------:R-:W-:Y:S01]  /*13970*/  FADD.FTZ R87, R87, R244 ;  /* 0x000000f457577221 */ /* 0x000fe20000010000 */
[----:B------:R-:W-:Y:S06]  /*13980*/  HMMA.16816.F32 R212, R16, R26, R212 ;  /* 0x0000001a10d4723c */ /* 0x000fec00000018d4 */
[----:B------:R-:W-:Y:S01]  /*13990*/  MUFU.EX2 R0, R126 ;  /* 0x0000007e00007308 */ /* 0x000fe20000000800 */
[----:B------:R-:W-:Y:S01]  /*139a0*/  FADD.FTZ R32, R32, R33 ;  /* 0x0000002120207221 */ /* 0x000fe20000010000 */
[----:B------:R-:W-:Y:S03]  /*139b0*/  FADD.FTZ R182, R132, R87 ;  /* 0x0000005784b67221 */ /* 0x000fe60000010000 */
[----:B------:R-:W-:Y:S05]  /*139c0*/  FADD.FTZ R184, R35, R32 ;  /* 0x0000002023b87221 */ /* 0x000fea0000010000 */
[----:B------:R-:W2:Y:S01]  /*139d0*/  MUFU.EX2 R9, R9 ;  /* 0x0000000900097308 */ /* 0x000ea20000000800 */
[C---:B-1----:R-:W-:Y:S01]  /*139e0*/  F2FP.F16.F32.PACK_AB R5, R3.reuse, R34 ;  /* 0x000000220305723e */ /* 0x042fe200000000ff */
[----:B------:R-:W-:Y:S04]  /*139f0*/  FADD.FTZ R34, R34, R67 ;  /* 0x0000004322227221 */ /* 0x000fe80000010000 */
[----:B------:R-:W-:Y:S01]  /*13a00*/  FADD.FTZ R3, R3, R34 ;  /* 0x0000002203037221 */ /* 0x000fe20000010000 */
[C---:B--2---:R-:W-:Y:S03]  /*13a10*/  F2FP.F16.F32.PACK_AB R7, R9.reuse, R0 ;  /* 0x000000000907723e */ /* 0x044fe600000000ff */
[----:B------:R-:W-:Y:S04]  /*13a20*/  FADD.FTZ R0, R0, R3 ;  /* 0x0000000300007221 */ /* 0x000fe80000010000 */
[----:B------:R-:W-:Y:S01]  /*13a30*/  FADD.FTZ R185, R9, R0 ;  /* 0x0000000009b97221 */ /* 0x000fe20000010000 */
[C---:B------:R-:W-:Y:S08]  /*13a40*/  HMMA.16816.F32 R224, R4.reuse, R40, R224 ;  /* 0x0000002804e0723c */ /* 0x040ff000000018e0 */
[C---:B------:R-:W-:Y:S08]  /*13a50*/  HMMA.16816.F32 R220, R4.reuse, R42, R220 ;  /* 0x0000002a04dc723c */ /* 0x040ff000000018dc */
[C---:B------:R-:W-:Y:S08]  /*13a60*/  HMMA.16816.F32 R216, R4.reuse, R36, R216 ;  /* 0x0000002404d8723c */ /* 0x040ff000000018d8 */
[----:B------:R-:W-:Y:S01]  /*13a70*/  HMMA.16816.F32 R212, R4, R38, R212 ;  /* 0x0000002604d4723c */ /* 0x000fe200000018d4 */
[----:B------:R-:W-:Y:S08]  /*13a80*/  @!UPT UIADD3 URZ, UPT, UPT, URZ, URZ, URZ ;  /* 0x000000fffffff290 */ /* 0x000ff0000fffe0ff */
[----:B------:R-:W-:Y:S11]  /*13a90*/  @P0 BRA `(.L_x_712) ;  /* 0xffffffb000680947 */ /* 0x000ff6000383ffff */
.L_x_711:
[----:B------:R-:W2:Y:S01]  /*13aa0*/  SHFL.BFLY PT, R5, R182, 0x2, 0x1f ;  /* 0x0c401f00b6057f89 */ /* 0x000ea200000e0000 */
[----:B------:R-:W3:Y:S01]  /*13ab0*/  S2UR UR4, SR_CgaCtaId ;  /* 0x00000000000479c3 */ /* 0x000ee20000008800 */
[----:B------:R-:W-:Y:S01]  /*13ac0*/  UMOV UR5, 0x400 ;  /* 0x0000040000057882 */ /* 0x000fe20000000000 */
[----:B------:R-:W-:Y:S01]  /*13ad0*/  ISETP.NE.AND P2, PT, R228, -0x1, PT ;  /* 0xffffffffe400780c */ /* 0x000fe20003f45270 */
[----:B------:R-:W4:Y:S04]  /*13ae0*/  SHFL.BFLY PT, R4, R183, 0x2, 0x1f ;  /* 0x0c401f00b7047f89 */ /* 0x000f2800000e0000 */
[----:B------:R-:W5:Y:S04]  /*13af0*/  SHFL.BFLY PT, R3, R184, 0x2, 0x1f ;  /* 0x0c401f00b8037f89 */ /* 0x000f6800000e0000 */
[----:B------:R-:W1:Y:S01]  /*13b00*/  SHFL.BFLY PT, R0, R185, 0x2, 0x1f ;  /* 0x0c401f00b9007f89 */ /* 0x000e6200000e0000 */
[----:B--2---:R-:W-:Y:S01]  /*13b10*/  FADD.FTZ R2, R5, R182 ;  /* 0x000000b605027221 */ /* 0x004fe20000010000 */
[----:B---3--:R-:W-:Y:S01]  /*13b20*/  ULEA UR4, UR4, UR5, 0x18 ;  /* 0x0000000504047291 */ /* 0x008fe2000f8ec0ff */
[----:B----4-:R-:W-:-:S03]  /*13b30*/  FADD.FTZ R5, R4, R183 ;  /* 0x000000b704057221 */ /* 0x010fc60000010000 */
[----:B------:R-:W2:Y:S01]  /*13b40*/  SHFL.BFLY PT, R7, R2, 0x1, 0x1f ;  /* 0x0c201f0002077f89 */ /* 0x000ea200000e0000 */
[----:B-----5:R-:W-:-:S03]  /*13b50*/  FADD.FTZ R6, R3, R184 ;  /* 0x000000b803067221 */ /* 0x020fc60000010000 */
[----:B------:R-:W3:Y:S01]  /*13b60*/  SHFL.BFLY PT, R4, R5, 0x1, 0x1f ;  /* 0x0c201f0005047f89 */ /* 0x000ee200000e0000 */
[----:B-1----:R-:W-:-:S03]  /*13b70*/  FADD.FTZ R9, R0, R185 ;  /* 0x000000b900097221 */ /* 0x002fc60000010000 */
[----:B------:R-:W1:Y:S04]  /*13b80*/  SHFL.BFLY PT, R3, R6, 0x1, 0x1f ;  /* 0x0c201f0006037f89 */ /* 0x000e6800000e0000 */
[----:B------:R-:W4:Y:S01]  /*13b90*/  SHFL.BFLY PT, R0, R9, 0x1, 0x1f ;  /* 0x0c201f0009007f89 */ /* 0x000f2200000e0000 */
[----:B--2---:R-:W-:Y:S01]  /*13ba0*/  FADD.FTZ R7, R2, R7 ;  /* 0x0000000702077221 */ /* 0x004fe20000010000 */
[C---:B------:R-:W-:Y:S01]  /*13bb0*/  SHF.L.U32 R2, R230.reuse, 0x3, RZ ;  /* 0x00000003e6027819 */ /* 0x040fe200000006ff */
[----:B---3--:R-:W-:Y:S01]  /*13bc0*/  FADD.FTZ R12, R5, R4 ;  /* 0x00000004050c7221 */ /* 0x008fe20000010000 */
[----:B------:R-:W-:Y:S01]  /*13bd0*/  SHF.L.U32 R4, R230, 0x4, RZ ;  /* 0x00000004e6047819 */ /* 0x000fe200000006ff */
[----:B------:R-:W2:Y:S01]  /*13be0*/  MUFU.RCP R10, R7 ;  /* 0x00000007000a7308 */ /* 0x000ea20000001000 */
[----:B------:R-:W-:Y:S01]  /*13bf0*/  LOP3.LUT R5, R2, 0xc0, RZ, 0xc0, !PT ;  /* 0x000000c002057812 */ /* 0x000fe200078ec0ff */
[----:B-1----:R-:W-:Y:S01]  /*13c00*/  FADD.FTZ R3, R6, R3 ;  /* 0x0000000306037221 */ /* 0x002fe20000010000 */
[----:B------:R-:W-:-:S02]  /*13c10*/  LOP3.LUT R193, R193, 0x3e00, R4, 0xf8, !PT ;  /* 0x00003e00c1c17812 */ /* 0x000fc400078ef804 */
[----:B------:R-:W-:Y:S01]  /*13c20*/  LOP3.LUT R4, R5, 0x18, R230, 0xf8, !PT ;  /* 0x0000001805047812 */ /* 0x000fe200078ef8e6 */
[----:B----4-:R-:W-:Y:S01]  /*13c30*/  FADD.FTZ R0, R9, R0 ;  /* 0x0000000009007221 */ /* 0x010fe20000010000 */
[----:B------:R-:W-:Y:S01]  /*13c40*/  LOP3.LUT R193, R193, 0x20, R2, 0xf8, !PT ;  /* 0x00000020c1c17812 */ /* 0x000fe200078ef802 */
[----:B------:R-:W-:Y:S01]  /*13c50*/  MUFU.RCP R13, R12 ;  /* 0x0000000c000d7308 */ /* 0x000fe20000001000 */
[----:B------:R-:W-:Y:S02]  /*13c60*/  FSETP.NE.FTZ.AND P4, PT, R3, RZ, PT ;  /* 0x000000ff0300720b */ /* 0x000fe40003f95000 */
[----:B------:R-:W-:Y:S02]  /*13c70*/  SHF.L.U32 R6, R230, 0x2, RZ ;  /* 0x00000002e6067819 */ /* 0x000fe400000006ff */
[----:B------:R-:W-:Y:S02]  /*13c80*/  FSETP.NE.FTZ.AND P6, PT, R7, RZ, PT ;  /* 0x000000ff0700720b */ /* 0x000fe40003fd5000 */
[----:B------:R-:W-:Y:S01]  /*13c90*/  LOP3.LUT R4, R193, R4, RZ, 0xfc, !PT ;  /* 0x00000004c1047212 */ /* 0x000fe200078efcff */
[----:B------:R-:W1:Y:S01]  /*13ca0*/  MUFU.RCP R2, R3 ;  /* 0x0000000300027308 */ /* 0x000e620000001000 */
[----:B------:R-:W-:-:S02]  /*13cb0*/  LOP3.LUT R9, R6, 0x20, RZ, 0xc0, !PT ;  /* 0x0000002006097812 */ /* 0x000fc400078ec0ff */
[----:B--2---:R-:W-:Y:S02]  /*13cc0*/  FSEL R10, R10, 1, P6 ;  /* 0x3f8000000a0a7808 */ /* 0x004fe40003000000 */
[----:B------:R-:W-:Y:S02]  /*13cd0*/  LOP3.LUT R6, R6, 0x40, RZ, 0xc0, !PT ;  /* 0x0000004006067812 */ /* 0x000fe400078ec0ff */
[----:B------:R-:W-:Y:S01]  /*13ce0*/  LEA R15, R4, UR4, 0x1 ;  /* 0x00000004040f7c11 */ /* 0x000fe2000f8e08ff */
[----:B------:R-:W2:Y:S01]  /*13cf0*/  MUFU.RCP R5, R0 ;  /* 0x0000000000057308 */ /* 0x000ea20000001000 */
[----:B------:R-:W-:Y:S01]  /*13d00*/  FSETP.NE.FTZ.AND P5, PT, R12, RZ, PT ;  /* 0x000000ff0c00720b */ /* 0x000fe20003fb5000 */
        /* <DEDUP_REMOVED lines=9> */
[----:B------:R-:W-:Y:S01]  /*13da0*/  IADD3 R19, PT, PT, R15, -R6, RZ ;  /* 0x800000060f137210 */ /* 0x000fe20007ffe0ff */
[----:B------:R-:W1:Y:S01]  /*13db0*/  LDC R10, c[0x0][0x434] ;  /* 0x00010d00ff0a7b82 */ /* 0x000e620000000800 */
[----:B------:R-:W-:Y:S01]  /*13dc0*/  FSETP.NE.FTZ.AND P3, PT, R0, RZ, PT ;  /* 0x000000ff0000720b */ /* 0x000fe20003f75000 */
        /* <DEDUP_REMOVED lines=8> */
[----:B------:R-:W1:Y:S01]  /*13e50*/  LDC R6, c[0x0][0x434] ;  /* 0x00010d00ff067b82 */ /* 0x000e620000000800 */
[----:B------:R-:W-:Y:S01]  /*13e60*/  FSEL R13, R13, 1, P5 ;  /* 0x3f8000000d0d7808 */ /* 0x000fe20002800000 */
[----:B------:R-:W3:Y:S01]  /*13e70*/  @P6 MUFU.LG2 R7, R7 ;  /* 0x0000000700076308 */ /* 0x000ee20000000c00 */
[----:B--2---:R-:W-:-:S02]  /*13e80*/  FSEL R5, R5, 1, P3 ;  /* 0x3f80000005057808 */ /* 0x004fc40001800000 */
[----:B------:R-:W-:Y:S01]  /*13e90*/  F2FP.F16.F32.PACK_AB R208, R209, R208 ;  /* 0x000000d0d1d0723e */ /* 0x000fe200000000ff */
[C---:B------:R-:W-:Y:S01]  /*13ea0*/  FMUL.FTZ R210, R13.reuse, R210 ;  /* 0x000000d20dd27220 */ /* 0x040fe20000410000 */
[C---:B------:R-:W-:Y:S01]  /*13eb0*/  FMUL.FTZ R211, R13.reuse, R211 ;  /* 0x000000d30dd37220 */ /* 0x040fe20000410000 */
[----:B------:R-:W2:Y:S01]  /*13ec0*/  LDC.U8 R2, c[0x0][0x549] ;  /* 0x00015240ff027b82 */ /* 0x000ea20000000000 */
        /* <DEDUP_REMOVED lines=12> */
[----:B------:R-:W-:Y:S01]  /*13f90*/  FMUL.FTZ R214, R5, R214 ;  /* 0x000000d605d67220 */ /* 0x000fe20000410000 */
[----:B------:R-:W-:Y:S01]  /*13fa0*/  F2FP.F16.F32.PACK_AB R210, R211, R210 ;  /* 0x000000d2d3d2723e */ /* 0x000fe200000000ff */
[----:B------:R-:W-:Y:S01]  /*13fb0*/  FMUL.FTZ R5, R5, R215 ;  /* 0x000000d705057220 */ /* 0x000fe20000410000 */
[----:B------:R-:W-:Y:S01]  /*13fc0*/  F2FP.F16.F32.PACK_AB R200, R201, R200 ;  /* 0x000000c8c9c8723e */ /* 0x000fe200000000ff */
[----:B------:R-:W-:Y:S01]  /*13fd0*/  STS [R15], R208 ;  /* 0x000000d00f007388 */ /* 0x000fe20000000800 */
[----:B------:R-:W-:Y:S01]  /*13fe0*/  F2FP.F16.F32.PACK_AB R202, R203, R202 ;  /* 0x000000cacbca723e */ /* 0x000fe200000000ff */
[----:B------:R-:W4:Y:S01]  /*13ff0*/  @P6 LDC R25, c[0x0][0x458] ;  /* 0x00011600ff196b82 */ /* 0x000f220000000800 */
[----:B------:R-:W-:Y:S01]  /*14000*/  IADD3 R17, PT, PT, R15, -R9, RZ ;  /* 0x800000090f117210 */ /* 0x000fe20007ffe0ff */
[----:B------:R-:W-:Y:S01]  /*14010*/  STS [R15+0x200], R210 ;  /* 0x000200d20f007388 */ /* 0x000fe20000000800 */
[----:B------:R-:W-:Y:S01]  /*14020*/  F2FP.F16.F32.PACK_AB R224, R225, R224 ;  /* 0x000000e0e1e0723e */ /* 0x000fe200000000ff */
[----:B------:R1:W1:Y:S01]  /*14030*/  @P5 MUFU.LG2 R26, R12 ;  /* 0x0000000c001a5308 */ /* 0x0002620000000c00 */
[----:B--2---:R-:W-:Y:S01]  /*14040*/  ISETP.NE.AND P0, PT, R2, RZ, PT ;  /* 0x000000ff0200720c */ /* 0x004fe20003f05270 */
        /* <DEDUP_REMOVED lines=9> */
[----:B------:R-:W-:-:S02]  /*140e0*/  F2FP.F16.F32.PACK_AB R198, R199, R198 ;  /* 0x000000c6c7c6723e */ /* 0x000fc400000000ff */
[----:B------:R-:W-:Y:S01]  /*140f0*/  F2FP.F16.F32.PACK_AB R204, R205, R204 ;  /* 0x000000cccdcc723e */ /* 0x000fe200000000ff */
[----:B------:R-:W1:Y:S01]  /*14100*/  @P0 LDC R21, c[0x0][0x430] ;  /* 0x00010c00ff150b82 */ /* 0x000e620000000800 */
[----:B------:R-:W-:Y:S01]  /*14110*/  F2FP.F16.F32.PACK_AB R13, R13, R206 ;  /* 0x000000ce0d0d723e */ /* 0x000fe200000000ff */
[----:B------:R5:W-:Y:S01]  /*14120*/  STS [R15+0x1200], R226 ;  /* 0x001200e20f007388 */ /* 0x000be20000000800 */
[----:B------:R-:W-:Y:S02]  /*14130*/  IADD3 R29, PT, PT, -R9, R19, RZ ;  /* 0x00000013091d7210 */ /* 0x000fe40007ffe1ff */
[----:B------:R-:W-:Y:S01]  /*14140*/  F2FP.F16.F32.PACK_AB R216, R217, R216 ;  /* 0x000000d8d9d8723e */ /* 0x000fe200000000ff */
[----:B------:R-:W-:Y:S01]  /*14150*/  STS [R17+0x1010], R220 ;  /* 0x001010dc11007388 */ /* 0x000fe20000000800 */
[----:B------:R-:W-:Y:S01]  /*14160*/  F2FP.F16.F32.PACK_AB R218, R219, R218 ;  /* 0x000000dadbda723e */ /* 0x000fe200000000ff */
[----:B------:R-:W3:Y:S01]  /*14170*/  LDC.U8 R9, c[0x0][0x548] ;  /* 0x00015200ff097b82 */ /* 0x000ee20000000000 */
[----:B------:R-:W-:Y:S01]  /*14180*/  F2FP.F16.F32.PACK_AB R214, R5, R214 ;  /* 0x000000d605d6723e */ /* 0x000fe200000000ff */
[----:B------:R-:W-:Y:S01]  /*14190*/  STS [R17+0x1210], R222 ;  /* 0x001210de11007388 */ /* 0x000fe20000000800 */
[----:B------:R-:W-:-:S03]  /*141a0*/  F2FP.F16.F32.PACK_AB R212, R213, R212 ;  /* 0x000000d4d5d4723e */ /* 0x000fc600000000ff */
[----:B------:R-:W-:Y:S02]  /*141b0*/  STS [R19+0x20], R196 ;  /* 0x000020c413007388 */ /* 0x000fe40000000800 */
[----:B------:R-:W4:Y:S02]  /*141c0*/  @!P2 LDC.64 R4, c[0x0][0x400] ;  /* 0x00010000ff04ab82 */ /* 0x000f240000000a00 */
[----:B------:R-:W-:Y:S04]  /*141d0*/  STS [R19+0x220], R198 ;  /* 0x000220c613007388 */ /* 0x000fe80000000800 */
[----:B------:R-:W-:Y:S01]  /*141e0*/  STS [R29+0x30], R204 ;  /* 0x000030cc1d007388 */ /* 0x000fe20000000800 */
[----:B-1----:R-:W-:-:S03]  /*141f0*/  @P0 IMAD R10, R21, R6, RZ ;  /* 0x00000006150a0224 */ /* 0x002fc600078e02ff */
[----:B------:R1:W-:Y:S01]  /*14200*/  STS [R29+0x230], R13 ;  /* 0x0002300d1d007388 */ /* 0x0003e20000000800 */
[----:B-----5:R-:W2:Y:S03]  /*14210*/  @P2 LDC.64 R14, c[0x0][0x408] ;  /* 0x00010200ff0e2b82 */ /* 0x020ea60000000a00 */
[----:B------:R2:W-:Y:S01]  /*14220*/  STS [R19+0x1020], R216 ;  /* 0x001020d813007388 */ /* 0x0005e20000000800 */
[----:B---3--:R-:W-:-:S03]  /*14230*/  ISETP.NE.AND P1, PT, R9, RZ, !P0 ;  /* 0x000000ff0900720c */ /* 0x008fc60004725270 */
[----:B------:R3:W-:Y:S01]  /*14240*/  STS [R19+0x1220], R218 ;  /* 0x001220da13007388 */ /* 0x0007e20000000800 */
[----:B------:R-:W2:Y:S01]  /*14250*/  @P0 LDC R21, c[0x0][0x430] ;  /* 0x00010c00ff150b82 */ /* 0x000ea20000000800 */
[----:B------:R-:W2:Y:S01]  /*14260*/  S2R R2, SR_CTAID.X ;  /* 0x0000000000027919 */ /* 0x000ea20000002500 */
[----:B----4-:R-:W-:Y:S01]  /*14270*/  @!P2 IMAD.WIDE.U32 R22, R231, R4, RZ ;  /* 0x00000004e716a225 */ /* 0x010fe200078e00ff */
[----:B------:R-:W-:Y:S01]  /*14280*/  @P0 MOV R4, 0x1 ;  /* 0x0000000100040802 */ /* 0x000fe20000000f00 */
[----:B------:R3:W-:Y:S04]  /*14290*/  STS [R29+0x1030], R212 ;  /* 0x001030d41d007388 */ /* 0x0007e80000000800 */
[----:B------:R3:W-:Y:S01]  /*142a0*/  STS [R29+0x1230], R214 ;  /* 0x001230d61d007388 */ /* 0x0007e20000000800 */
[----:B-1----:R-:W1:Y:S01]  /*142b0*/  S2R R13, SR_CTAID.Z ;  /* 0x00000000000d7919 */ /* 0x002e620000002700 */
[----:B------:R-:W-:Y:S05]  /*142c0*/  @P0 BRA `(.L_x_715) ;  /* 0x0000000000200947 */ /* 0x000fea0003800000 */
[----:B------:R-:W-:Y:S01]  /*142d0*/  ISETP.NE.AND P0, PT, R9, RZ, PT ;  /* 0x000000ff0900720c */ /* 0x000fe20003f05270 */
[----:B------:R-:W4:-:S12]  /*142e0*/  LDC R3, c[0x0][0x3e0] ;  /* 0x0000f800ff037b82 */ /* 0x000f180000000800 */
[----:B------:R-:W4:Y:S01]  /*142f0*/  @P0 LDC R4, c[0x0][0x454] ;  /* 0x00011500ff040b82 */ /* 0x000f220000000800 */
[----:B--2---:R-:W-:Y:S02]  /*14300*/  @P0 MOV R21, 0x1 ;  /* 0x0000000100150802 */ /* 0x004fe40000000f00 */
[----:B------:R-:W-:-:S05]  /*14310*/  @!P0 MOV R21, 0x1 ;  /* 0x0000000100158802 */ /* 0x000fca0000000f00 */
[----:B------:R-:W2:Y:S01]  /*14320*/  @P0 LDC R10, c[0x0][0x454] ;  /* 0x00011500ff0a0b82 */ /* 0x000ea20000000800 */
[-C--:B----4-:R-:W-:Y:S02]  /*14330*/  @P0 IMAD R4, R4, R3.reuse, RZ ;  /* 0x0000000304040224 */ /* 0x090fe400078e02ff */
[----:B------:R-:W-:-:S07]  /*14340*/  @!P0 IMAD R4, R6, R3, RZ ;  /* 0x0000000306048224 */ /* 0x000fce00078e02ff */
.L_x_715:
[----:B------:R-:W-:Y:S01]  /*14350*/  BAR.SYNC.DEFER_BLOCKING 0x0 ;  /* 0x0000000000007b1d */ /* 0x000fe20000010000 */
[C---:B------:R-:W-:Y:S01]  /*14360*/  ISETP.NE.AND P0, PT, R228.reuse, -0x1, PT ;  /* 0xffffffffe400780c */ /* 0x040fe20003f05270 */
[----:B------:R-:W-:Y:S02]  /*14370*/  @!P2 IMAD R3, R231, R5, R23 ;  /* 0x00000005e703a224 */ /* 0x000fe400078e0217 */
[----:B------:R-:W-:Y:S01]  /*14380*/  @P6 FMUL.FTZ R7, R7, 0.69314718246459960938 ;  /* 0x3f31721807076820 */ /* 0x000fe20000410000 */
[C---:B--23--:R-:W-:Y:S01]  /*14390*/  @P2 IMAD.WIDE.U32 R28, R228.reuse, R14, RZ ;  /* 0x0000000ee41c2225 */ /* 0x04cfe200078e00ff */
[----:B------:R-:W-:Y:S02]  /*143a0*/  MOV R20, 0x7f800000 ;  /* 0x7f80000000147802 */ /* 0x000fe40000000f00 */
[----:B------:R-:W2:Y:S01]  /*143b0*/  @P4 LDC R5, c[0x0][0x458] ;  /* 0x00011600ff054b82 */ /* 0x000ea20000000800 */
[----:B------:R-:W3:Y:S01]  /*143c0*/  @P3 MUFU.LG2 R0, R0 ;  /* 0x0000000000003308 */ /* 0x000ee20000000c00 */
[----:B------:R-:W-:-:S02]  /*143d0*/  @P2 IMAD R3, R228, R15, R29 ;  /* 0x0000000fe4032224 */ /* 0x000fc400078e021d */
[----:B------:R-:W-:Y:S01]  /*143e0*/  @P6 FFMA.FTZ R20, R130, R25, R7 ;  /* 0x0000001982146223 */ /* 0x000fe20000010007 */
[----:B-1----:R-:W-:Y:S02]  /*143f0*/  IMAD R10, R13, R10, RZ ;  /* 0x0000000a0d0a7224 */ /* 0x002fe400078e02ff */
[----:B------:R-:W-:Y:S01]  /*14400*/  @P5 FMUL.FTZ R26, R26, 0.69314718246459960938 ;  /* 0x3f3172181a1a5820 */ /* 0x000fe20000410000 */
[----:B------:R-:W-:Y:S01]  /*14410*/  IMAD R7, R2, R21, RZ ;  /* 0x0000001502077224 */ /* 0x000fe200078e02ff */
[----:B------:R-:W-:Y:S01]  /*14420*/  MOV R12, 0x7f800000 ;  /* 0x7f800000000c7802 */ /* 0x000fe20000000f00 */
[----:B------:R-:W1:Y:S01]  /*14430*/  @P3 LDC R30, c[0x0][0x458] ;  /* 0x00011600ff1e3b82 */ /* 0x000e620000000800 */
[C---:B------:R-:W-:Y:S01]  /*14440*/  @!P0 IMAD R228, R231.reuse, R6, RZ ;  /* 0x00000006e7e48224 */ /* 0x040fe200078e02ff */
[----:B------:R-:W-:Y:S01]  /*14450*/  LOP3.LUT P0, RZ, R230, 0x3, RZ, 0xc0, !PT ;  /* 0x00000003e6ff7812 */ /* 0x000fe2000780c0ff */
[----:B------:R-:W-:Y:S01]  /*14460*/  @!P1 IMAD R10, R231, R4, R10 ;  /* 0x00000004e70a9224 */ /* 0x000fe200078e020a */
[----:B------:R-:W-:Y:S01]  /*14470*/  SHF.L.U32 R7, R7, 0x7, RZ ;  /* 0x0000000707077819 */ /* 0x000fe200000006ff */
[----:B------:R-:W-:Y:S01]  /*14480*/  @P5 FFMA.FTZ R12, R129, R24, R26 ;  /* 0x00000018810c5223 */ /* 0x000fe2000001001a */
[----:B------:R-:W-:Y:S01]  /*14490*/  SHF.R.S32.HI R4, RZ, 0x1f, R228 ;  /* 0x0000001fff047819 */ /* 0x000fe200000114e4 */
[----:B------:R-:W-:Y:S01]  /*144a0*/  @P4 FMUL.FTZ R27, R27, 0.69314718246459960938 ;  /* 0x3f3172181b1b4820 */ /* 0x000fe20000410000 */
[----:B------:R-:W-:Y:S01]  /*144b0*/  SEL R228, R228, RZ, P1 ;  /* 0x000000ffe4e47207 */ /* 0x000fe20000800000 */
[----:B------:R-:W-:Y:S01]  /*144c0*/  BSSY.RECONVERGENT B0, `(.L_x_716) ;  /* 0x0000034000007945 */ /* 0x000fe20003800200 */
[----:B------:R4:W4:Y:S01]  /*144d0*/  LDS.128 R16, [R232+0x1800] ;  /* 0x00180000e8107984 */ /* 0x0009220000000c00 */
[----:B---3--:R-:W-:Y:S01]  /*144e0*/  @P3 FMUL.FTZ R6, R0, 0.69314718246459960938 ;  /* 0x3f31721800063820 */ /* 0x008fe20000410000 */
[----:B------:R-:W-:-:S02]  /*144f0*/  SEL R4, R4, RZ, P1 ;  /* 0x000000ff04047207 */ /* 0x000fc40000800000 */
[--C-:B------:R-:W-:Y:S02]  /*14500*/  IADD3 R0, P5, P1, R7, R228, R10.reuse ;  /* 0x000000e407007210 */ /* 0x100fe400079be00a */
[----:B------:R-:W-:Y:S02]  /*14510*/  SHF.R.S32.HI R9, RZ, 0x1f, R10 ;  /* 0x0000001fff097819 */ /* 0x000fe4000001140a */
[----:B------:R-:W-:Y:S02]  /*14520*/  SHF.R.S32.HI R24, RZ, 0x1f, R7 ;  /* 0x0000001fff187819 */ /* 0x000fe40000011407 */
[----:B------:R-:W-:Y:S01]  /*14530*/  MOV R15, 0x7f800000 ;  /* 0x7f800000000f7802 */ /* 0x000fe20000000f00 */
[----:B--2---:R-:W-:Y:S01]  /*14540*/  @P4 FFMA.FTZ R15, R8, R5, R27 ;  /* 0x00000005080f4223 */ /* 0x004fe2000001001b */
[----:B------:R-:W-:Y:S01]  /*14550*/  MOV R14, 0x7f800000 ;  /* 0x7f800000000e7802 */ /* 0x000fe20000000f00 */
[----:B-1----:R-:W-:Y:S01]  /*14560*/  @P3 FFMA.FTZ R14, R11, R30, R6 ;  /* 0x0000001e0b0e3223 */ /* 0x002fe20000010006 */
[----:B------:R-:W-:-:S02]  /*14570*/  IADD3.X R24, PT, PT, R24, R4, R9, P5, P1 ;  /* 0x0000000418187210 */ /* 0x000fc40002fe2409 */
[----:B------:R-:W-:Y:S01]  /*14580*/  SHF.R.U32.HI R34, RZ, 0x2, R230 ;  /* 0x00000002ff227819 */ /* 0x000fe200000116e6 */
        /* <DEDUP_REMOVED lines=15> */
[----:B------:R-:W2:Y:S02]  /*14680*/  @!P5 LDC.64 R8, c[0x0][0x420] ;  /* 0x00010800ff08db82 */ /* 0x000ea40000000a00 */
[----:B------:R-:W-:Y:S01]  /*14690*/  @!P6 LEA.HI.X.SX32 R26, R33, R24, 0x1, P0 ;  /* 0x00000018211ae211 */ /* 0x000fe200000f0eff */
[-C--:B------:R-:W-:Y:S02]  /*146a0*/  @!P4 IMAD R33, R30, R21.reuse, RZ ;  /* 0x000000151e21c224 */ /* 0x080fe400078e02ff */
[----:B------:R-:W-:-:S03]  /*146b0*/  @!P3 IMAD R21, R27, R21, RZ ;  /* 0x000000151b15b224 */ /* 0x000fc600078e02ff */
[----:B------:R-:W3:Y:S08]  /*146c0*/  @!P4 LDC.64 R6, c[0x0][0x420] ;  /* 0x00010800ff06cb82 */ /* 0x000ef00000000a00 */
[----:B------:R-:W4:Y:S01]  /*146d0*/  @!P3 LDC.64 R4, c[0x0][0x420] ;  /* 0x00010800ff04bb82 */ /* 0x000f220000000a00 */
[----:B-1----:R-:W-:Y:S02]  /*146e0*/  @!P6 LEA R36, P1, R25, R10, 0x2 ;  /* 0x0000000a1924e211 */ /* 0x002fe400078210ff */
[----:B------:R-:W-:-:S02]  /*146f0*/  @!P5 IADD3 R10, P0, PT, R31, R0, RZ ;  /* 0x000000001f0ad210 */ /* 0x000fc40007f1e0ff */
[----:B------:R-:W-:Y:S02]  /*14700*/  @!P6 LEA.HI.X R37, R25, R11, R26, 0x2, P1 ;  /* 0x0000000b1925e211 */ /* 0x000fe400008f141a */
[----:B------:R-:W-:Y:S02]  /*14710*/  @!P5 LEA.HI.X.SX32 R31, R31, R24, 0x1, P0 ;  /* 0x000000181f1fd211 */ /* 0x000fe400000f0eff */
[C---:B--2---:R-:W-:Y:S01]  /*14720*/  @!P5 LEA R26, P0, R10.reuse, R8, 0x2 ;  /* 0x000000080a1ad211 */ /* 0x044fe200078010ff */
[----:B------:R1:W-:Y:S01]  /*14730*/  @!P6 STG.E desc[UR8][R36.64], R20 ;  /* 0x000000142400e986 */ /* 0x0003e2000c101908 */
[-C--:B------:R-:W-:Y:S02]  /*14740*/  @!P4 IADD3 R8, P1, PT, R33, R0.reuse, RZ ;  /* 0x000000002108c210 */ /* 0x080fe40007f3e0ff */
[----:B------:R-:W-:Y:S02]  /*14750*/  @!P5 LEA.HI.X R27, R10, R9, R31, 0x2, P0 ;  /* 0x000000090a1bd211 */ /* 0x000fe400000f141f */
[----:B------:R-:W-:-:S02]  /*14760*/  @!P3 IADD3 R0, P0, PT, R21, R0, RZ ;  /* 0x000000001500b210 */ /* 0x000fc40007f1e0ff */
[----:B------:R-:W-:Y:S01]  /*14770*/  @!P4 LEA.HI.X.SX32 R33, R33, R24, 0x1, P1 ;  /* 0x000000182121c211 */ /* 0x000fe200008f0eff */
[----:B------:R1:W-:Y:S01]  /*14780*/  @!P5 STG.E desc[UR8][R26.64], R12 ;  /* 0x0000000c1a00d986 */ /* 0x0003e2000c101908 */
[C---:B---3--:R-:W-:Y:S02]  /*14790*/  @!P4 LEA R6, P1, R8.reuse, R6, 0x2 ;  /* 0x000000060806c211 */ /* 0x048fe400078210ff */
[----:B------:R-:W-:Y:S02]  /*147a0*/  @!P3 LEA.HI.X.SX32 R21, R21, R24, 0x1, P0 ;  /* 0x000000181515b211 */ /* 0x000fe400000f0eff */
[----:B------:R-:W-:Y:S02]  /*147b0*/  @!P4 LEA.HI.X R7, R8, R7, R33, 0x2, P1 ;  /* 0x000000070807c211 */ /* 0x000fe400008f1421 */
[----:B----4-:R-:W-:-:S03]  /*147c0*/  @!P3 LEA R4, P0, R0, R4, 0x2 ;  /* 0x000000040004b211 */ /* 0x010fc600078010ff */
[----:B------:R1:W-:Y:S01]  /*147d0*/  @!P4 STG.E desc[UR8][R6.64], R15 ;  /* 0x0000000f0600c986 */ /* 0x0003e2000c101908 */
[----:B------:R-:W-:-:S05]  /*147e0*/  @!P3 LEA.HI.X R5, R0, R5, R21, 0x2, P0 ;  /* 0x000000050005b211 */ /* 0x000fca00000f1415 */
[----:B------:R1:W-:Y:S04]  /*147f0*/  @!P3 STG.E desc[UR8][R4.64], R14 ;  /* 0x0000000e0400b986 */ /* 0x0003e8000c101908 */
.L_x_717:
[----:B------:R-:W-:Y:S05]  /*14800*/  BSYNC.RECONVERGENT B0 ;  /* 0x0000000000007941 */ /* 0x000fea0003800200 */
.L_x_716:
[----:B------:R-:W2:Y:S01]  /*14810*/  LDCU UR6, c[0x0][0x440] ;  /* 0x00008800ff0677ac */ /* 0x000ea20008000800 */
[----:B------:R-:W-:Y:S01]  /*14820*/  @P2 IMAD.MOV.U32 R22, RZ, RZ, R28 ;  /* 0x000000ffff162224 */ /* 0x000fe200078e001c */
[C---:B-1----:R-:W-:Y:S01]  /*14830*/  IADD3 R7, PT, PT, R34.reuse, 0x40, RZ ;  /* 0x0000004022077810 */ /* 0x042fe20007ffe0ff */
[C---:B------:R-:W-:Y:S01]  /*14840*/  VIADD R9, R34.reuse, 0x20 ;  /* 0x0000002022097836 */ /* 0x040fe20000000000 */
[----:B------:R-:W1:Y:S01]  /*14850*/  LDCU.64 UR4, c[0x0][0x410] ;  /* 0x00008200ff0477ac */ /* 0x000e620008000a00 */
[----:B------:R-:W-:Y:S01]  /*14860*/  VIADD R5, R34, 0x60 ;  /* 0x0000006022057836 */ /* 0x000fe20000000000 */
[----:B------:R-:W-:Y:S01]  /*14870*/  IADD3 R22, P1, PT, R162, R22, RZ ;  /* 0x00000016a2167210 */ /* 0x000fe20007f3e0ff */
[----:B------:R-:W-:Y:S01]  /*14880*/  IMAD.MOV.U32 R35, RZ, RZ, RZ ;  /* 0x000000ffff237224 */ /* 0x000fe200078e00ff */
[----:B------:R-:W-:Y:S02]  /*14890*/  BSSY.RECONVERGENT B0, `(.L_x_718) ;  /* 0x0000016000007945 */ /* 0x000fe40003800200 */
[----:B------:R-:W-:Y:S01]  /*148a0*/  IADD3.X R23, PT, PT, RZ, R3, RZ, P1, !PT ;  /* 0x00000003ff177210 */ /* 0x000fe20000ffe4ff */
[----:B------:R-:W-:Y:S01]  /*148b0*/  IMAD.WIDE.U32 R10, R2, 0x80, R34 ;  /* 0x00000080020a7825 */ /* 0x000fe200078e0022 */
[----:B--2---:R-:W-:-:S04]  /*148c0*/  ISETP.GE.AND P0, PT, R162, UR6, PT ;  /* 0x00000006a2007c0c */ /* 0x004fc8000bf06270 */
[-C--:B------:R-:W-:Y:S01]  /*148d0*/  ISETP.GE.OR P2, PT, R9, R194.reuse, P0 ;  /* 0x000000c20900720c */ /* 0x080fe20000746670 */
[----:B-1----:R-:W-:Y:S01]  /*148e0*/  IMAD.WIDE.U32 R8, R13, UR4, R22 ;  /* 0x000000040d087c25 */ /* 0x002fe2000f8e0016 */
[-C--:B------:R-:W-:Y:S02]  /*148f0*/  ISETP.GE.OR P1, PT, R7, R194.reuse, P0 ;  /* 0x000000c20700720c */ /* 0x080fe40000726670 */
[-C--:B------:R-:W-:Y:S01]  /*14900*/  ISETP.GE.OR P3, PT, R34, R194.reuse, P0 ;  /* 0x000000c22200720c */ /* 0x080fe20000766670 */
[----:B------:R-:W-:Y:S01]  /*14910*/  IMAD R13, R13, UR5, R9 ;  /* 0x000000050d0d7c24 */ /* 0x000fe2000f8e0209 */
[----:B------:R-:W-:Y:S02]  /*14920*/  ISETP.GE.OR P0, PT, R5, R194, P0 ;  /* 0x000000c20500720c */ /* 0x000fe40000706670 */
[----:B------:R1:W2:Y:S09]  /*14930*/  LDS.128 R4, [R232] ;  /* 0x00000000e8047984 */ /* 0x0002b20000000c00 */
        /* <DEDUP_REMOVED lines=11> */
.L_x_719:
[----:B------:R-:W-:Y:S05]  /*149f0*/  BSYNC.RECONVERGENT B0 ;  /* 0x0000000000007941 */ /* 0x000fea0003800200 */
.L_x_718:
        /* <DEDUP_REMOVED lines=16> */
.L_x_721:
[----:B------:R-:W-:Y:S05]  /*14b00*/  BSYNC.RECONVERGENT B0 ;  /* 0x0000000000007941 */ /* 0x000fea0003800200 */
.L_x_720:
[----:B-12---:R-:W1:Y:S01]  /*14b10*/  LDS.128 R232, [R232+0x1000] ;  /* 0x00100000e8e87984 */ /* 0x006e620000000c00 */
[----:B------:R-:W-:Y:S04]  /*14b20*/  BSSY.RECONVERGENT B0, `(.L_x_722) ;  /* 0x000000f000007945 */ /* 0x000fe80003800200 */
[----:B------:R-:W-:Y:S05]  /*14b30*/  @P1 BRA `(.L_x_723) ;  /* 0x0000000000341947 */ /* 0x000fea0003800000 */
[----:B------:R-:W2:Y:S01]  /*14b40*/  LDCU.64 UR6, c[0x0][0x408] ;  /* 0x00008100ff0677ac */ /* 0x000ea20008000a00 */
[----:B----4-:R-:W-:Y:S01]  /*14b50*/  IADD3 R3, P1, PT, R10, 0x40, RZ ;  /* 0x000000400a037810 */ /* 0x010fe20007f3e0ff */
[----:B---3--:R-:W-:Y:S01]  /*14b60*/  IMAD.MOV.U32 R4, RZ, RZ, R8 ;  /* 0x000000ffff047224 */ /* 0x008fe200078e0008 */
        /* <DEDUP_REMOVED lines=9> */
[----:B-1----:R2:W-:Y:S02]  /*14c00*/  STG.E.128 desc[UR8][R2.64], R232 ;  /* 0x000000e802007986 */ /* 0x0025e4000c101d08 */
.L_x_723:
[----:B------:R-:W-:Y:S05]  /*14c10*/  BSYNC.RECONVERGENT B0 ;  /* 0x0000000000007941 */ /* 0x000fea0003800200 */
.L_x_722:
[----:B------:R-:W-:Y:S05]  /*14c20*/  @P0 EXIT ;  /* 0x000000000000094d */ /* 0x000fea0003800000 */
[----:B------:R-:W5:Y:S01]  /*14c30*/  LDCU.64 UR6, c[0x0][0x408] ;  /* 0x00008100ff0677ac */ /* 0x000f620008000a00 */
[----:B------:R-:W-:Y:S01]  /*14c40*/  IADD3 R0, P0, PT, R10, 0x60, RZ ;  /* 0x000000600a007810 */ /* 0x000fe20007f1e0ff */
[----:B---34-:R-:W-:Y:S01]  /*14c50*/  IMAD.MOV.U32 R4, RZ, RZ, R8 ;  /* 0x000000ffff047224 */ /* 0x018fe200078e0008 */
[----:B------:R-:W-:Y:S01]  /*14c60*/  MOV R5, R13 ;  /* 0x0000000d00057202 */ /* 0x000fe20000000f00 */
[----:B------:R-:W3:Y:S02]  /*14c70*/  LDCU.64 UR4, c[0x0][0x3f0] ;  /* 0x00007e00ff0477ac */ /* 0x000ee40008000a00 */
[----:B--2---:R-:W-:-:S04]  /*14c80*/  IMAD.X R3, RZ, RZ, R11, P0 ;  /* 0x000000ffff037224 */ /* 0x004fc800000e060b */
[----:B-----5:R-:W-:Y:S02]  /*14c90*/  IMAD R3, R3, UR6, RZ ;  /* 0x0000000603037c24 */ /* 0x020fe4000f8e02ff */
[----:B------:R-:W-:-:S04]  /*14ca0*/  IMAD.WIDE.U32 R4, R0, UR6, R4 ;  /* 0x0000000600047c25 */ /* 0x000fc8000f8e0004 */
[----:B------:R-:W-:Y:S01]  /*14cb0*/  IMAD R3, R0, UR7, R3 ;  /* 0x0000000700037c24 */ /* 0x000fe2000f8e0203 */
[----:B---3--:R-:W-:-:S04]  /*14cc0*/  LEA R2, P0, R4, UR4, 0x1 ;  /* 0x0000000404027c11 */ /* 0x008fc8000f8008ff */
[----:B------:R-:W-:-:S04]  /*14cd0*/  IADD3 R3, PT, PT, R3, R5, RZ ;  /* 0x0000000503037210 */ /* 0x000fc80007ffe0ff */
[----:B------:R-:W-:-:S05]  /*14ce0*/  LEA.HI.X R3, R4, UR5, R3, 0x1, P0 ;  /* 0x0000000504037c11 */ /* 0x000fca00080f0c03 */
[----:B------:R-:W-:Y:S01]  /*14cf0*/  STG.E.128 desc[UR8][R2.64], R16 ;  /* 0x0000001002007986 */ /* 0x000fe2000c101d08 */
[----:B------:R-:W-:Y:S05]  /*14d00*/  EXIT ;  /* 0x000000000000794d */ /* 0x000fea0003800000 */
.L_x_724:
        /* <DEDUP_REMOVED lines=15> */
.L_x_738:


//--------------------- .nv.shared._ZN5flash16flash_fwd_kernelI23Flash_fwd_kernel_traitsILi32ELi128ELi128ELi4ELb0ELb0EN7cutlass6half_tE19Flash_kernel_traitsILi32ELi128ELi128ELi4ES3_EELb0ELb1ELb0ELb0ELb1ELb1ELb0ELb0EEEvNS_16Flash_fwd_paramsE --------------------------
	.section	.nv.shared._ZN5flash16flash_fwd_kernelI23Flash_fwd_kernel_traitsILi32ELi128ELi128ELi4ELb0ELb0EN7cutlass6half_tE19Flash_kernel_traitsILi32ELi128ELi128ELi4ES3_EELb0ELb1ELb0ELb0ELb1ELb1ELb0ELb0EEEvNS_16Flash_fwd_paramsE,"aw",@nobits
	.sectionflags	@""
	.align	16
	.zero		1024


//--------------------- .nv.shared.reserved.0     --------------------------
	.section	.nv.shared.reserved.0,"aw",@nobits
	.weak		__nv_reservedSMEM_offset_0_alias
	.size		__nv_reservedSMEM_offset_0_alias, 0, 64
	.other		__nv_reservedSMEM_offset_0_alias,@"STO_CUDA_RESERVED_SHARED STV_DEFAULT"
__nv_reservedSMEM_offset_0_alias:
	.zero		0
	.zero		64


//--------------------- .nv.global                --------------------------
	.section	.nv.global,"aw",@nobits
.nv.global:
	.type		_ZN72_INTERNAL_17ee4e52_36_flash_fwd_hdim32_fp16_causal_sm80_cu_a6473388_28954cute1_E,@object
	.size		_ZN72_INTERNAL_17ee4e52_36_flash_fwd_hdim32_fp16_causal_sm80_cu_a6473388_28954cute1_E,(_ZN72_INTERNAL_17ee4e52_36_flash_fwd_hdim32_fp16_causal_sm80_cu_a6473388_28954cuda3std3__45__cpo6cbeginE - _ZN72_INTERNAL_17ee4e52_36_flash_fwd_hdim32_fp16_causal_sm80_cu_a6473388_28954cute1_E)
_ZN72_INTERNAL_17ee4e52_36_flash_fwd_hdim32_fp16_causal_sm80_cu_a6473388_28954cute1_E:
	.zero		1
	.type		_ZN72_INTERNAL_17ee4e52_36_flash_fwd_hdim32_fp16_causal_sm80_cu_a6473388_28954cuda3std3__45__cpo6cbeginE,@object
	.size		_ZN72_INTERNAL_17ee4e52_36_flash_fwd_hdim32_fp16_causal_sm80_cu_a6473388_28954cuda3std3__45__cpo6cbeginE,(_ZN72_INTERNAL_17ee4e52_36_flash_fwd_hdim32_fp16_causal_sm80_cu_a6473388_28954cuda3std3__48in_placeE - _ZN72_INTERNAL_17ee4e52_36_flash_fwd_hdim32_fp16_causal_sm80_cu_a6473388_28954cuda3std3__45__cpo6cbeginE)
_ZN72_INTERNAL_17ee4e52_36_flash_fwd_hdim32_fp16_causal_sm80_cu_a6473388_28954cuda3std3__45__cpo6cbeginE:
	.zero		1
	.type		_ZN72_INTERNAL_17ee4e52_36_flash_fwd_hdim32_fp16_causal_sm80_cu_a6473388_28954cuda3std3__48in_placeE,@object
	.size		_ZN72_INTERNAL_17ee4e52_36_flash_fwd_hdim32_fp16_causal_sm80_cu_a6473388_28954cuda3std3__48in_placeE,(_ZN72_INTERNAL_17ee4e52_36_flash_fwd_hdim32_fp16_causal_sm80_cu_a6473388_28954cuda3std6ranges3__45__cpo9iter_moveE - _ZN72_INTERNAL_17ee4e52_36_flash_fwd_hdim32_fp16_causal_sm80_cu_a6473388_28954cuda3std3__48in_placeE)
_ZN72_INTERNAL_17ee4e52_36_flash_fwd_hdim32_fp16_causal_sm80_cu_a6473388_28954cuda3std3__48in_placeE:
	.zero		1
	.type		_ZN72_INTERNAL_17ee4e52_36_flash_fwd_hdim32_fp16_causal_sm80_cu_a6473388_28954cuda3std6ranges3__45__cpo9iter_moveE,@object
	.size		_ZN72_INTERNAL_17ee4e52_36_flash_fwd_hdim32_fp16_causal_sm80_cu_a6473388_28954cuda3std6ranges3__45__cpo9iter_moveE,(_ZN72_INTERNAL_17ee4e52_36_flash_fwd_hdim32_fp16_causal_sm80_cu_a6473388_28954cuda3std3__45__cpo5beginE - _ZN72_INTERNAL_17ee4e52_36_flash_fwd_hdim32_fp16_causal_sm80_cu_a6473388_28954cuda3std6ranges3__45__cpo9iter_moveE)
_ZN72_INTERNAL_17ee4e52_36_flash_fwd_hdim32_fp16_causal_sm80_cu_a6473388_28954cuda3std6ranges3__45__cpo9iter_moveE:
	.zero		1
	.type		_ZN72_INTERNAL_17ee4e52_36_flash_fwd_hdim32_fp16_causal_sm80_cu_a6473388_28954cuda3std3__45__cpo5beginE,@object
	.size		_ZN72_INTERNAL_17ee4e52_36_flash_fwd_hdim32_fp16_causal_sm80_cu_a6473388_28954cuda3std3__45__cpo5beginE,(_ZN72_INTERNAL_17ee4e52_36_flash_fwd_hdim32_fp16_causal_sm80_cu_a6473388_28954cuda3std3__474_GLOBAL__N__17ee4e52_36_flash_fwd_hdim32_fp16_causal_sm80_cu_a6473388_28956ignoreE - _ZN72_INTERNAL_17ee4e52_36_flash_fwd_hdim32_fp16_causal_sm80_cu_a6473388_28954cuda3std3__45__cpo5beginE)
_ZN72_INTERNAL_17ee4e52_36_flash_fwd_hdim32_fp16_causal_sm80_cu_a6473388_28954cuda3std3__45__cpo5beginE:
	.zero		1
	.type		_ZN72_INTERNAL_17ee4e52_36_flash_fwd_hdim32_fp16_causal_sm80_cu_a6473388_28954cuda3std3__474_GLOBAL__N__17ee4e52_36_flash_fwd_hdim32_fp16_causal_sm80_cu_a6473388_28956ignoreE,@object
	.size		_ZN72_INTERNAL_17ee4e52_36_flash_fwd_hdim32_fp16_causal_sm80_cu_a6473388_28954cuda3std3__474_GLOBAL__N__17ee4e52_36_flash_fwd_hdim32_fp16_causal_sm80_cu_a6473388_28956ignoreE,(_ZN72_INTERNAL_17ee4e52_36_flash_fwd_hdim32_fp16_causal_sm80_cu_a6473388_28954cute7productE - _ZN72_INTERNAL_17ee4e52_36_flash_fwd_hdim32_fp16_causal_sm80_cu_a6473388_28954cuda3std3__474_GLOBAL__N__17ee4e52_36_flash_fwd_hdim32_fp16_causal_sm80_cu_a6473388_28956ignoreE)
_ZN72_INTERNAL_17ee4e52_36_flash_fwd_hdim32_fp16_causal_sm80_cu_a6473388_28954cuda3std3__474_GLOBAL__N__17ee4e52_36_flash_fwd_hdim32_fp16_causal_sm80_cu_a6473388_28956ignoreE:
	.zero		1
	.type		_ZN72_INTERNAL_17ee4e52_36_flash_fwd_hdim32_fp16_causal_sm80_cu_a6473388_28954cute7productE,@object
	.size		_ZN72_INTERNAL_17ee4e52_36_flash_fwd_hdim32_fp16_causal_sm80_cu_a6473388_28954cute7productE,(_ZN72_INTERNAL_17ee4e52_36_flash_fwd_hdim32_fp16_causal_sm80_cu_a6473388_28954cuda3std3__45__cpo3endE - _ZN72_INTERNAL_17ee4e52_36_flash_fwd_hdim32_fp16_causal_sm80_cu_a6473388_28954cute7productE)
_ZN72_INTERNAL_17ee4e52_36_flash_fwd_hdim32_fp16_causal_sm80_cu_a6473388_28954cute7productE:
	.zero		1
	.type		_ZN72_INTERNAL_17ee4e52_36_flash_fwd_hdim32_fp16_causal_sm80_cu_a6473388_28954cuda3std3__45__cpo3endE,@object
	.size		_ZN72_INTERNAL_17ee4e52_36_flash_fwd_hdim32_fp16_causal_sm80_cu_a6473388_28954cuda3std3__45__cpo3endE,(_ZN72_INTERNAL_17ee4e52_36_flash_fwd_hdim32_fp16_causal_sm80_cu_a6473388_28954cuda3std3__419piecewise_constructE - _ZN72_INTERNAL_17ee4e52_36_flash_fwd_hdim32_fp16_causal_sm80_cu_a6473388_28954cuda3std3__45__cpo3endE)
_ZN72_INTERNAL_17ee4e52_36_flash_fwd_hdim32_fp16_causal_sm80_cu_a6473388_28954cuda3std3__45__cpo3endE:
	.zero		1
	.type		_ZN72_INTERNAL_17ee4e52_36_flash_fwd_hdim32_fp16_causal_sm80_cu_a6473388_28954cuda3std3__419piecewise_constructE,@object
	.size		_ZN72_INTERNAL_17ee4e52_36_flash_fwd_hdim32_fp16_causal_sm80_cu_a6473388_28954cuda3std3__419piecewise_constructE,(_ZN72_INTERNAL_17ee4e52_36_flash_fwd_hdim32_fp16_causal_sm80_cu_a6473388_28954cuda3std3__45__cpo4cendE - _ZN72_INTERNAL_17ee4e52_36_flash_fwd_hdim32_fp16_causal_sm80_cu_a6473388_28954cuda3std3__419piecewise_constructE)
_ZN72_INTERNAL_17ee4e52_36_flash_fwd_hdim32_fp16_causal_sm80_cu_a6473388_28954cuda3std3__419piecewise_constructE:
	.zero		1
	.type		_ZN72_INTERNAL_17ee4e52_36_flash_fwd_hdim32_fp16_causal_sm80_cu_a6473388_28954cuda3std3__45__cpo4cendE,@object
	.size		_ZN72_INTERNAL_17ee4e52_36_flash_fwd_hdim32_fp16_causal_sm80_cu_a6473388_28954cuda3std3__45__cpo4cendE,(_ZN72_INTERNAL_17ee4e52_36_flash_fwd_hdim32_fp16_causal_sm80_cu_a6473388_28954cuda3std6ranges3__45__cpo4swapE - _ZN72_INTERNAL_17ee4e52_36_flash_fwd_hdim32_fp16_causal_sm80_cu_a6473388_28954cuda3std3__45__cpo4cendE)
_ZN72_INTERNAL_17ee4e52_36_flash_fwd_hdim32_fp16_causal_sm80_cu_a6473388_28954cuda3std3__45__cpo4cendE:
	.zero		1
	.type		_ZN72_INTERNAL_17ee4e52_36_flash_fwd_hdim32_fp16_causal_sm80_cu_a6473388_28954cuda3std6ranges3__45__cpo4swapE,@object
	.size		_ZN72_INTERNAL_17ee4e52_36_flash_fwd_hdim32_fp16_causal_sm80_cu_a6473388_28954cuda3std6ranges3__45__cpo4swapE,(.L_7 - _ZN72_INTERNAL_17ee4e52_36_flash_fwd_hdim32_fp16_causal_sm80_cu_a6473388_28954cuda3std6ranges3__45__cpo4swapE)
_ZN72_INTERNAL_17ee4e52_36_flash_fwd_hdim32_fp16_causal_sm80_cu_a6473388_28954cuda3std6ranges3__45__cpo4swapE:
	.zero		1
.L_7:


//--------------------- .nv.shared._ZN5flash16flash_fwd_kernelI23Flash_fwd_kernel_traitsILi32ELi128ELi128ELi4ELb0ELb0EN7cutlass6half_tE19Flash_kernel_traitsILi32ELi128ELi128ELi4ES3_EELb0ELb1ELb0ELb0ELb0ELb1ELb0ELb0EEEvNS_16Flash_fwd_paramsE --------------------------
	.section	.nv.shared._ZN5flash16flash_fwd_kernelI23Flash_fwd_kernel_traitsILi32ELi128ELi128ELi4ELb0ELb0EN7cutlass6half_tE19Flash_kernel_traitsILi32ELi128ELi128ELi4ES3_EELb0ELb1ELb0ELb0ELb0ELb1ELb0ELb0EEEvNS_16Flash_fwd_paramsE,"aw",@nobits
	.sectionflags	@""
	.align	16
	.zero		1024


//--------------------- .nv.shared._ZN5flash16flash_fwd_kernelI23Flash_fwd_kernel_traitsILi32ELi128ELi128ELi4ELb0ELb0EN7cutlass6half_tE19Flash_kernel_traitsILi32ELi128ELi128ELi4ES3_EELb0ELb1ELb0ELb0ELb0ELb0ELb0ELb0EEEvNS_16Flash_fwd_paramsE --------------------------
	.section	.nv.shared._ZN5flash16flash_fwd_kernelI23Flash_fwd_kernel_traitsILi32ELi128ELi128ELi4ELb0ELb0EN7cutlass6half_tE19Flash_kernel_traitsILi32ELi128ELi128ELi4ES3_EELb0ELb1ELb0ELb0ELb0ELb0ELb0ELb0EEEvNS_16Flash_fwd_paramsE,"aw",@nobits
	.sectionflags	@""
	.align	16
	.zero		1024


//--------------------- .nv.shared._ZN5flash16flash_fwd_kernelI23Flash_fwd_kernel_traitsILi32ELi128ELi128ELi4ELb0ELb0EN7cutlass6half_tE19Flash_kernel_traitsILi32ELi128ELi128ELi4ES3_EELb0ELb1ELb0ELb1ELb0ELb0ELb0ELb0EEEvNS_16Flash_fwd_paramsE --------------------------
	.section	.nv.shared._ZN5flash16flash_fwd_kernelI23Flash_fwd_kernel_traitsILi32ELi128ELi128ELi4ELb0ELb0EN7cutlass6half_tE19Flash_kernel_traitsILi32ELi128ELi128ELi4ES3_EELb0ELb1ELb0ELb1ELb0ELb0ELb0ELb0EEEvNS_16Flash_fwd_paramsE,"aw",@nobits
	.sectionflags	@""
	.align	16
	.zero		1024


//--------------------- .nv.shared._ZN5flash16flash_fwd_kernelI23Flash_fwd_kernel_traitsILi32ELi128ELi128ELi4ELb0ELb0EN7cutlass6half_tE19Flash_kernel_traitsILi32ELi128ELi128ELi4ES3_EELb1ELb1ELb0ELb0ELb0ELb0ELb0ELb0EEEvNS_16Flash_fwd_paramsE --------------------------
	.section	.nv.shared._ZN5flash16flash_fwd_kernelI23Flash_fwd_kernel_traitsILi32ELi128ELi128ELi4ELb0ELb0EN7cutlass6half_tE19Flash_kernel_traitsILi32ELi128ELi128ELi4ES3_EELb1ELb1ELb0ELb0ELb0ELb0ELb0ELb0EEEvNS_16Flash_fwd_paramsE,"aw",@nobits
	.sectionflags	@""
	.align	16
	.zero		1024


//--------------------- .nv.shared._ZN5flash16flash_fwd_kernelI23Flash_fwd_kernel_traitsILi32ELi128ELi128ELi4ELb0ELb0EN7cutlass6half_tE19Flash_kernel_traitsILi32ELi128ELi128ELi4ES3_EELb1ELb1ELb0ELb0ELb1ELb1ELb0ELb0EEEvNS_16Flash_fwd_paramsE --------------------------
	.section	.nv.shared._ZN5flash16flash_fwd_kernelI23Flash_fwd_kernel_traitsILi32ELi128ELi128ELi4ELb0ELb0EN7cutlass6half_tE19Flash_kernel_traitsILi32ELi128ELi128ELi4ES3_EELb1ELb1ELb0ELb0ELb1ELb1ELb0ELb0EEEvNS_16Flash_fwd_paramsE,"aw",@nobits
	.sectionflags	@""
	.align	16
	.zero		1024


//--------------------- .nv.shared._ZN5flash16flash_fwd_kernelI23Flash_fwd_kernel_traitsILi32ELi128ELi128ELi4ELb0ELb0EN7cutlass6half_tE19Flash_kernel_traitsILi32ELi128ELi128ELi4ES3_EELb0ELb1ELb0ELb0ELb1ELb1ELb1ELb0EEEvNS_16Flash_fwd_paramsE --------------------------
	.section	.nv.shared._ZN5flash16flash_fwd_kernelI23Flash_fwd_kernel_traitsILi32ELi128ELi128ELi4ELb0ELb0EN7cutlass6half_tE19Flash_kernel_traitsILi32ELi128ELi128ELi4ES3_EELb0ELb1ELb0ELb0ELb1ELb1ELb1ELb0EEEvNS_16Flash_fwd_paramsE,"aw",@nobits
	.sectionflags	@""
	.align	16
	.zero		1024


//--------------------- .nv.shared._ZN5flash16flash_fwd_kernelI23Flash_fwd_kernel_traitsILi32ELi128ELi128ELi4ELb0ELb0EN7cutlass6half_tE19Flash_kernel_traitsILi32ELi128ELi128ELi4ES3_EELb1ELb1ELb0ELb0ELb0ELb1ELb0ELb0EEEvNS_16Flash_fwd_paramsE --------------------------
	.section	.nv.shared._ZN5flash16flash_fwd_kernelI23Flash_fwd_kernel_traitsILi32ELi128ELi128ELi4ELb0ELb0EN7cutlass6half_tE19Flash_kernel_traitsILi32ELi128ELi128ELi4ES3_EELb1ELb1ELb0ELb0ELb0ELb1ELb0ELb0EEEvNS_16Flash_fwd_paramsE,"aw",@nobits
	.sectionflags	@""
	.align	16
	.zero		1024


//--------------------- .nv.shared._ZN5flash16flash_fwd_kernelI23Flash_fwd_kernel_traitsILi32ELi128ELi128ELi4ELb0ELb0EN7cutlass6half_tE19Flash_kernel_traitsILi32ELi128ELi128ELi4ES3_EELb0ELb1ELb0ELb0ELb0ELb1ELb1ELb0EEEvNS_16Flash_fwd_paramsE --------------------------
	.section	.nv.shared._ZN5flash16flash_fwd_kernelI23Flash_fwd_kernel_traitsILi32ELi128ELi128ELi4ELb0ELb0EN7cutlass6half_tE19Flash_kernel_traitsILi32ELi128ELi128ELi4ES3_EELb0ELb1ELb0ELb0ELb0ELb1ELb1ELb0EEEvNS_16Flash_fwd_paramsE,"aw",@nobits
	.sectionflags	@""
	.align	16
	.zero		1024


//--------------------- .nv.shared._ZN5flash16flash_fwd_kernelI23Flash_fwd_kernel_traitsILi32ELi128ELi128ELi4ELb0ELb0EN7cutlass6half_tE19Flash_kernel_traitsILi32ELi128ELi128ELi4ES3_EELb1ELb1ELb0ELb1ELb0ELb0ELb0ELb0EEEvNS_16Flash_fwd_paramsE --------------------------
	.section	.nv.shared._ZN5flash16flash_fwd_kernelI23Flash_fwd_kernel_traitsILi32ELi128ELi128ELi4ELb0ELb0EN7cutlass6half_tE19Flash_kernel_traitsILi32ELi128ELi128ELi4ES3_EELb1ELb1ELb0ELb1ELb0ELb0ELb0ELb0EEEvNS_16Flash_fwd_paramsE,"aw",@nobits
	.sectionflags	@""
	.align	16
	.zero		1024


//--------------------- .nv.shared._ZN5flash16flash_fwd_kernelI23Flash_fwd_kernel_traitsILi32ELi128ELi128ELi4ELb0ELb0EN7cutlass6half_tE19Flash_kernel_traitsILi32ELi128ELi128ELi4ES3_EELb1ELb1ELb0ELb0ELb0ELb0ELb0ELb1EEEvNS_16Flash_fwd_paramsE --------------------------
	.section	.nv.shared._ZN5flash16flash_fwd_kernelI23Flash_fwd_kernel_traitsILi32ELi128ELi128ELi4ELb0ELb0EN7cutlass6half_tE19Flash_kernel_traitsILi32ELi128ELi128ELi4ES3_EELb1ELb1ELb0ELb0ELb0ELb0ELb0ELb1EEEvNS_16Flash_fwd_paramsE,"aw",@nobits
	.sectionflags	@""
	.align	16
	.zero		1024


//--------------------- .nv.shared._ZN5flash16flash_fwd_kernelI23Flash_fwd_kernel_traitsILi32ELi128ELi128ELi4ELb0ELb0EN7cutlass6half_tE19Flash_kernel_traitsILi32ELi128ELi128ELi4ES3_EELb0ELb1ELb0ELb0ELb0ELb0ELb1ELb0EEEvNS_16Flash_fwd_paramsE --------------------------
	.section	.nv.shared._ZN5flash16flash_fwd_kernelI23Flash_fwd_kernel_traitsILi32ELi128ELi128ELi4ELb0ELb0EN7cutlass6half_tE19Flash_kernel_traitsILi32ELi128ELi128ELi4ES3_EELb0ELb1ELb0ELb0ELb0ELb0ELb1ELb0EEEvNS_16Flash_fwd_paramsE,"aw",@nobits
	.sectionflags	@""
	.align	16
	.zero		1024


//--------------------- .nv.shared._ZN5flash16flash_fwd_kernelI23Flash_fwd_kernel_traitsILi32ELi128ELi128ELi4ELb0ELb0EN7cutlass6half_tE19Flash_kernel_traitsILi32ELi128ELi128ELi4ES3_EELb1ELb1ELb0ELb1ELb0ELb0ELb0ELb1EEEvNS_16Flash_fwd_paramsE --------------------------
	.section	.nv.shared._ZN5flash16flash_fwd_kernelI23Flash_fwd_kernel_traitsILi32ELi128ELi128ELi4ELb0ELb0EN7cutlass6half_tE19Flash_kernel_traitsILi32ELi128ELi128ELi4ES3_EELb1ELb1ELb0ELb1ELb0ELb0ELb0ELb1EEEvNS_16Flash_fwd_paramsE,"aw",@nobits
	.sectionflags	@""
	.align	16
	.zero		1024


//--------------------- .nv.shared._ZN5flash16flash_fwd_kernelI23Flash_fwd_kernel_traitsILi32ELi128ELi128ELi4ELb0ELb0EN7cutlass6half_tE19Flash_kernel_traitsILi32ELi128ELi128ELi4ES3_EELb0ELb1ELb0ELb1ELb0ELb0ELb1ELb0EEEvNS_16Flash_fwd_paramsE --------------------------
	.section	.nv.shared._ZN5flash16flash_fwd_kernelI23Flash_fwd_kernel_traitsILi32ELi128ELi128ELi4ELb0ELb0EN7cutlass6half_tE19Flash_kernel_traitsILi32ELi128ELi128ELi4ES3_EELb0ELb1ELb0ELb1ELb0ELb0ELb1ELb0EEEvNS_16Flash_fwd_paramsE,"aw",@nobits
	.sectionflags	@""
	.align	16
	.zero		1024


//--------------------- .nv.constant0._ZN5flash16flash_fwd_kernelI23Flash_fwd_kernel_traitsILi32ELi128ELi128ELi4ELb0ELb0EN7cutlass6half_tE19Flash_kernel_traitsILi32ELi128ELi128ELi4ES3_EELb0ELb1ELb0ELb0ELb1ELb1ELb0ELb0EEEvNS_16Flash_fwd_paramsE --------------------------
	.section	.nv.constant0._ZN5flash16flash_fwd_kernelI23Flash_fwd_kernel_traitsILi32ELi128ELi128ELi4ELb0ELb0EN7cutlass6half_tE19Flash_kernel_traitsILi32ELi128ELi128ELi4ES3_EELb0ELb1ELb0ELb0ELb1ELb1ELb0ELb0EEEvNS_16Flash_fwd_paramsE,"a",@progbits
	.sectionflags	@""
	.align	4
.nv.constant0._ZN5flash16flash_fwd_kernelI23Flash_fwd_kernel_traitsILi32ELi128ELi128ELi4ELb0ELb0EN7cutlass6half_tE19Flash_kernel_traitsILi32ELi128ELi128ELi4ES3_EELb0ELb1ELb0ELb0ELb1ELb1ELb0ELb0EEEvNS_16Flash_fwd_paramsE:
	.zero		1360


//--------------------- .nv.constant0._ZN5flash16flash_fwd_kernelI23Flash_fwd_kernel_traitsILi32ELi128ELi128ELi4ELb0ELb0EN7cutlass6half_tE19Flash_kernel_traitsILi32ELi128ELi128ELi4ES3_EELb0ELb1ELb0ELb0ELb0ELb1ELb0ELb0EEEvNS_16Flash_fwd_paramsE --------------------------
	.section	.nv.constant0._ZN5flash16flash_fwd_kernelI23Flash_fwd_kernel_traitsILi32ELi128ELi128ELi4ELb0ELb0EN7cutlass6half_tE19Flash_kernel_traitsILi32ELi128ELi128ELi4ES3_EELb0ELb1ELb0ELb0ELb0ELb1ELb0ELb0EEEvNS_16Flash_fwd_paramsE,"a",@progbits
	.sectionflags	@""
	.align	4
.nv.constant0._ZN5flash16flash_fwd_kernelI23Flash_fwd_kernel_traitsILi32ELi128ELi128ELi4ELb0ELb0EN7cutlass6half_tE19Flash_kernel_traitsILi32ELi128ELi128ELi4ES3_EELb0ELb1ELb0ELb0ELb0ELb1ELb0ELb0EEEvNS_16Flash_fwd_paramsE:
	.zero		1360


//--------------------- .nv.constant0._ZN5flash16flash_fwd_kernelI23Flash_fwd_kernel_traitsILi32ELi128ELi128ELi4ELb0ELb0EN7cutlass6half_tE19Flash_kernel_traitsILi32ELi128ELi128ELi4ES3_EELb0ELb1ELb0ELb0ELb0ELb0ELb0ELb0EEEvNS_16Flash_fwd_paramsE --------------------------
	.section	.nv.constant0._ZN5flash16flash_fwd_kernelI23Flash_fwd_kernel_traitsILi32ELi128ELi128ELi4ELb0ELb0EN7cutlass6half_tE19Flash_kernel_traitsILi32ELi128ELi128ELi4ES3_EELb0ELb1ELb0ELb0ELb0ELb0ELb0ELb0EEEvNS_16Flash_fwd_paramsE,"a",@progbits
	.sectionflags	@""
	.align	4
.nv.constant0._ZN5flash16flash_fwd_kernelI23Flash_fwd_kernel_traitsILi32ELi128ELi128ELi4ELb0ELb0EN7cutlass6half_tE19Flash_kernel_traitsILi32ELi128ELi128ELi4ES3_EELb0ELb1ELb0ELb0ELb0ELb0ELb0ELb0EEEvNS_16Flash_fwd_paramsE:
	.zero		1360


//--------------------- .nv.constant0._ZN5flash16flash_fwd_kernelI23Flash_fwd_kernel_traitsILi32ELi128ELi128ELi4ELb0ELb0EN7cutlass6half_tE19Flash_kernel_traitsILi32ELi128ELi128ELi4ES3_EELb0ELb1ELb0ELb1ELb0ELb0ELb0ELb0EEEvNS_16Flash_fwd_paramsE --------------------------
	.section	.nv.constant0._ZN5flash16flash_fwd_kernelI23Flash_fwd_kernel_traitsILi32ELi128ELi128ELi4ELb0ELb0EN7cutlass6half_tE19Flash_kernel_traitsILi32ELi128ELi128ELi4ES3_EELb0ELb1ELb0ELb1ELb0ELb0ELb0ELb0EEEvNS_16Flash_fwd_paramsE,"a",@progbits
	.sectionflags	@""
	.align	4
.nv.constant0._ZN5flash16flash_fwd_kernelI23Flash_fwd_kernel_traitsILi32ELi128ELi128ELi4ELb0ELb0EN7cutlass6half_tE19Flash_kernel_traitsILi32ELi128ELi128ELi4ES3_EELb0ELb1ELb0ELb1ELb0ELb0ELb0ELb0EEEvNS_16Flash_fwd_paramsE:
	.zero		1360


//--------------------- .nv.constant0._ZN5flash16flash_fwd_kernelI23Flash_fwd_kernel_traitsILi32ELi128ELi128ELi4ELb0ELb0EN7cutlass6half_tE19Flash_kernel_traitsILi32ELi128ELi128ELi4ES3_EELb1ELb1ELb0ELb0ELb0ELb0ELb0ELb0EEEvNS_16Flash_fwd_paramsE --------------------------
	.section	.nv.constant0._ZN5flash16flash_fwd_kernelI23Flash_fwd_kernel_traitsILi32ELi128ELi128ELi4ELb0ELb0EN7cutlass6half_tE19Flash_kernel_traitsILi32ELi128ELi128ELi4ES3_EELb1ELb1ELb0ELb0ELb0ELb0ELb0ELb0EEEvNS_16Flash_fwd_paramsE,"a",@progbits
	.sectionflags	@""
	.align	4
.nv.constant0._ZN5flash16flash_fwd_kernelI23Flash_fwd_kernel_traitsILi32ELi128ELi128ELi4ELb0ELb0EN7cutlass6half_tE19Flash_kernel_traitsILi32ELi128ELi128ELi4ES3_EELb1ELb1ELb0ELb0ELb0ELb0ELb0ELb0EEEvNS_16Flash_fwd_paramsE:
	.zero		1360


//--------------------- .nv.constant0._ZN5flash16flash_fwd_kernelI23Flash_fwd_kernel_traitsILi32ELi128ELi128ELi4ELb0ELb0EN7cutlass6half_tE19Flash_kernel_traitsILi32ELi128ELi128ELi4ES3_EELb1ELb1ELb0ELb0ELb1ELb1ELb0ELb0EEEvNS_16Flash_fwd_paramsE --------------------------
	.section	.nv.constant0._ZN5flash16flash_fwd_kernelI23Flash_fwd_kernel_traitsILi32ELi128ELi128ELi4ELb0ELb0EN7cutlass6half_tE19Flash_kernel_traitsILi32ELi128ELi128ELi4ES3_EELb1ELb1ELb0ELb0ELb1ELb1ELb0ELb0EEEvNS_16Flash_fwd_paramsE,"a",@progbits
	.sectionflags	@""
	.align	4
.nv.constant0._ZN5flash16flash_fwd_kernelI23Flash_fwd_kernel_traitsILi32ELi128ELi128ELi4ELb0ELb0EN7cutlass6half_tE19Flash_kernel_traitsILi32ELi128ELi128ELi4ES3_EELb1ELb1ELb0ELb0ELb1ELb1ELb0ELb0EEEvNS_16Flash_fwd_paramsE:
	.zero		1360


//--------------------- .nv.constant0._ZN5flash16flash_fwd_kernelI23Flash_fwd_kernel_traitsILi32ELi128ELi128ELi4ELb0ELb0EN7cutlass6half_tE19Flash_kernel_traitsILi32ELi128ELi128ELi4ES3_EELb0ELb1ELb0ELb0ELb1ELb1ELb1ELb0EEEvNS_16Flash_fwd_paramsE --------------------------
	.section	.nv.constant0._ZN5flash16flash_fwd_kernelI23Flash_fwd_kernel_traitsILi32ELi128ELi128ELi4ELb0ELb0EN7cutlass6half_tE19Flash_kernel_traitsILi32ELi128ELi128ELi4ES3_EELb0ELb1ELb0ELb0ELb1ELb1ELb1ELb0EEEvNS_16Flash_fwd_paramsE,"a",@progbits
	.sectionflags	@""
	.align	4
.nv.constant0._ZN5flash16flash_fwd_kernelI23Flash_fwd_kernel_traitsILi32ELi128ELi128ELi4ELb0ELb0EN7cutlass6half_tE19Flash_kernel_traitsILi32ELi128ELi128ELi4ES3_EELb0ELb1ELb0ELb0ELb1ELb1ELb1ELb0EEEvNS_16Flash_fwd_paramsE:
	.zero		1360


//--------------------- .nv.constant0._ZN5flash16flash_fwd_kernelI23Flash_fwd_kernel_traitsILi32ELi128ELi128ELi4ELb0ELb0EN7cutlass6half_tE19Flash_kernel_traitsILi32ELi128ELi128ELi4ES3_EELb1ELb1ELb0ELb0ELb0ELb1ELb0ELb0EEEvNS_16Flash_fwd_paramsE --------------------------
	.section	.nv.constant0._ZN5flash16flash_fwd_kernelI23Flash_fwd_kernel_traitsILi32ELi128ELi128ELi4ELb0ELb0EN7cutlass6half_tE19Flash_kernel_traitsILi32ELi128ELi128ELi4ES3_EELb1ELb1ELb0ELb0ELb0ELb1ELb0ELb0EEEvNS_16Flash_fwd_paramsE,"a",@progbits
	.sectionflags	@""
	.align	4
.nv.constant0._ZN5flash16flash_fwd_kernelI23Flash_fwd_kernel_traitsILi32ELi128ELi128ELi4ELb0ELb0EN7cutlass6half_tE19Flash_kernel_traitsILi32ELi128ELi128ELi4ES3_EELb1ELb1ELb0ELb0ELb0ELb1ELb0ELb0EEEvNS_16Flash_fwd_paramsE:
	.zero		1360


//--------------------- .nv.constant0._ZN5flash16flash_fwd_kernelI23Flash_fwd_kernel_traitsILi32ELi128ELi128ELi4ELb0ELb0EN7cutlass6half_tE19Flash_kernel_traitsILi32ELi128ELi128ELi4ES3_EELb0ELb1ELb0ELb0ELb0ELb1ELb1ELb0EEEvNS_16Flash_fwd_paramsE --------------------------
	.section	.nv.constant0._ZN5flash16flash_fwd_kernelI23Flash_fwd_kernel_traitsILi32ELi128ELi128ELi4ELb0ELb0EN7cutlass6half_tE19Flash_kernel_traitsILi32ELi128ELi128ELi4ES3_EELb0ELb1ELb0ELb0ELb0ELb1ELb1ELb0EEEvNS_16Flash_fwd_paramsE,"a",@progbits
	.sectionflags	@""
	.align	4
.nv.constant0._ZN5flash16flash_fwd_kernelI23Flash_fwd_kernel_traitsILi32ELi128ELi128ELi4ELb0ELb0EN7cutlass6half_tE19Flash_kernel_traitsILi32ELi128ELi128ELi4ES3_EELb0ELb1ELb0ELb0ELb0ELb1ELb1ELb0EEEvNS_16Flash_fwd_paramsE:
	.zero		1360


//--------------------- .nv.constant0._ZN5flash16flash_fwd_kernelI23Flash_fwd_kernel_traitsILi32ELi128ELi128ELi4ELb0ELb0EN7cutlass6half_tE19Flash_kernel_traitsILi32ELi128ELi128ELi4ES3_EELb1ELb1ELb0ELb1ELb0ELb0ELb0ELb0EEEvNS_16Flash_fwd_paramsE --------------------------
	.section	.nv.constant0._ZN5flash16flash_fwd_kernelI23Flash_fwd_kernel_traitsILi32ELi128ELi128ELi4ELb0ELb0EN7cutlass6half_tE19Flash_kernel_traitsILi32ELi128ELi128ELi4ES3_EELb1ELb1ELb0ELb1ELb0ELb0ELb0ELb0EEEvNS_16Flash_fwd_paramsE,"a",@progbits
	.sectionflags	@""
	.align	4
.nv.constant0._ZN5flash16flash_fwd_kernelI23Flash_fwd_kernel_traitsILi32ELi128ELi128ELi4ELb0ELb0EN7cutlass6half_tE19Flash_kernel_traitsILi32ELi128ELi128ELi4ES3_EELb1ELb1ELb0ELb1ELb0ELb0ELb0ELb0EEEvNS_16Flash_fwd_paramsE:
	.zero		1360


//--------------------- .nv.constant0._ZN5flash16flash_fwd_kernelI23Flash_fwd_kernel_traitsILi32ELi128ELi128ELi4ELb0ELb0EN7cutlass6half_tE19Flash_kernel_traitsILi32ELi128ELi128ELi4ES3_EELb1ELb1ELb0ELb0ELb0ELb0ELb0ELb1EEEvNS_16Flash_fwd_paramsE --------------------------
	.section	.nv.constant0._ZN5flash16flash_fwd_kernelI23Flash_fwd_kernel_traitsILi32ELi128ELi128ELi4ELb0ELb0EN7cutlass6half_tE19Flash_kernel_traitsILi32ELi128ELi128ELi4ES3_EELb1ELb1ELb0ELb0ELb0ELb0ELb0ELb1EEEvNS_16Flash_fwd_paramsE,"a",@progbits
	.sectionflags	@""
	.align	4
.nv.constant0._ZN5flash16flash_fwd_kernelI23Flash_fwd_kernel_traitsILi32ELi128ELi128ELi4ELb0ELb0EN7cutlass6half_tE19Flash_kernel_traitsILi32ELi128ELi128ELi4ES3_EELb1ELb1ELb0ELb0ELb0ELb0ELb0ELb1EEEvNS_16Flash_fwd_paramsE:
	.zero		1360


//--------------------- .nv.constant0._ZN5flash16flash_fwd_kernelI23Flash_fwd_kernel_traitsILi32ELi128ELi128ELi4ELb0ELb0EN7cutlass6half_tE19Flash_kernel_traitsILi32ELi128ELi128ELi4ES3_EELb0ELb1ELb0ELb0ELb0ELb0ELb1ELb0EEEvNS_16Flash_fwd_paramsE --------------------------
	.section	.nv.constant0._ZN5flash16flash_fwd_kernelI23Flash_fwd_kernel_traitsILi32ELi128ELi128ELi4ELb0ELb0EN7cutlass6half_tE19Flash_kernel_traitsILi32ELi128ELi128ELi4ES3_EELb0ELb1ELb0ELb0ELb0ELb0ELb1ELb0EEEvNS_16Flash_fwd_paramsE,"a",@progbits
	.sectionflags	@""
	.align	4
.nv.constant0._ZN5flash16flash_fwd_kernelI23Flash_fwd_kernel_traitsILi32ELi128ELi128ELi4ELb0ELb0EN7cutlass6half_tE19Flash_kernel_traitsILi32ELi128ELi128ELi4ES3_EELb0ELb1ELb0ELb0ELb0ELb0ELb1ELb0EEEvNS_16Flash_fwd_paramsE:
	.zero		1360


//--------------------- .nv.constant0._ZN5flash16flash_fwd_kernelI23Flash_fwd_kernel_traitsILi32ELi128ELi128ELi4ELb0ELb0EN7cutlass6half_tE19Flash_kernel_traitsILi32ELi128ELi128ELi4ES3_EELb1ELb1ELb0ELb1ELb0ELb0ELb0ELb1EEEvNS_16Flash_fwd_paramsE --------------------------
	.section	.nv.constant0._ZN5flash16flash_fwd_kernelI23Flash_fwd_kernel_traitsILi32ELi128ELi128ELi4ELb0ELb0EN7cutlass6half_tE19Flash_kernel_traitsILi32ELi128ELi128ELi4ES3_EELb1ELb1ELb0ELb1ELb0ELb0ELb0ELb1EEEvNS_16Flash_fwd_paramsE,"a",@progbits
	.sectionflags	@""
	.align	4
.nv.constant0._ZN5flash16flash_fwd_kernelI23Flash_fwd_kernel_traitsILi32ELi128ELi128ELi4ELb0ELb0EN7cutlass6half_tE19Flash_kernel_traitsILi32ELi128ELi128ELi4ES3_EELb1ELb1ELb0ELb1ELb0ELb0ELb0ELb1EEEvNS_16Flash_fwd_paramsE:
	.zero		1360


//--------------------- .nv.constant0._ZN5flash16flash_fwd_kernelI23Flash_fwd_kernel_traitsILi32ELi128ELi128ELi4ELb0ELb0EN7cutlass6half_tE19Flash_kernel_traitsILi32ELi128ELi128ELi4ES3_EELb0ELb1ELb0ELb1ELb0ELb0ELb1ELb0EEEvNS_16Flash_fwd_paramsE --------------------------
	.section	.nv.constant0._ZN5flash16flash_fwd_kernelI23Flash_fwd_kernel_traitsILi32ELi128ELi128ELi4ELb0ELb0EN7cutlass6half_tE19Flash_kernel_traitsILi32ELi128ELi128ELi4ES3_EELb0ELb1ELb0ELb1ELb0ELb0ELb1ELb0EEEvNS_16Flash_fwd_paramsE,"a",@progbits
	.sectionflags	@""
	.align	4
.nv.constant0._ZN5flash16flash_fwd_kernelI23Flash_fwd_kernel_traitsILi32ELi128ELi128ELi4ELb0ELb0EN7cutlass6half_tE19Flash_kernel_traitsILi32ELi128ELi128ELi4ES3_EELb0ELb1ELb0ELb1ELb0ELb0ELb1ELb0EEEvNS_16Flash_fwd_paramsE:
	.zero		1360


//--------------------- SYMBOLS --------------------------

	.type		.nv.reservedSmem.offset0,@object
	.size		.nv.reservedSmem.offset0,0x4
	.type		.nv.reservedSmem.cap,@object
	.size		.nv.reservedSmem.cap,0x4
